	.target	sm_80

	.elftype	@"ET_EXEC"


//--------------------- .note.nv.tkinfo           --------------------------
	.section	.note.nv.tkinfo,"",@"SHT_NOTE"
	.sectionflags	@"SHF_NOTE_NV_TKINFO"
	.tkinfo
        /*0018*/ 	.word	0x00000002
        /*0030*/ 	.string	""
        /*0030*/ 	.string	"ptxas"
        /*0030*/ 	.string	"Cuda compilation tools, release 13.0, V13.0.88"
        /*0030*/ 	.string	"Build cuda_13.0.r13.0/compiler.36424714_0"
        /*0030*/ 	.string	"-arch sm_80 -m 64 "



//--------------------- .note.nv.cuinfo           --------------------------
	.section	.note.nv.cuinfo,"",@"SHT_NOTE"
	.sectionflags	@"SHF_NOTE_NV_CUINFO"
        /*0018*/ 	.short	0x0002
        /*001a*/ 	.short	0x0050
        /*001c*/ 	.short	0x0082
	.zero		2


//--------------------- .nv.info                  --------------------------
	.section	.nv.info,"",@"SHT_CUDA_INFO"
	.align	4


	//----- nvinfo : EIATTR_REGCOUNT
	.align		4
        /*0000*/ 	.byte	0x04, 0x2f
        /*0002*/ 	.short	(.L_12 - .L_11)
	.align		4
.L_11:
        /*0004*/ 	.word	index@(_ZN7cutlass13device_kernelIN5flash19enable_sm80_to_sm89INS1_16FlashAttnFwdSm80INS1_25CollectiveMainloopFwdSm80ILi4ELi1ELb0EN4cute5tupleIJNS5_1CILi128EEENS7_ILi64EEES8_EEELi128ENS_10bfloat16_tEfNS_4arch4Sm80ELb1ELb0ELb1ELb1ELb0ELb1ELb1ELb0EEENS1_21CollectiveEpilogueFwdINS6_IJS8_S8_S9_EEENS6_IJNS7_ILi1EEESH_SH_EEESB_SD_Li128ELb1ELb1ELb0ELb0EEENS1_19SingleTileSchedulerILb1ELb0ELb1ELi128EEEEEEEEEvNT_6ParamsE)
        /*0008*/ 	.word	0x000000ff


	//----- nvinfo : EIATTR_FRAME_SIZE
	.align		4
.L_12:
        /*000c*/ 	.byte	0x04, 0x11
        /*000e*/ 	.short	(.L_14 - .L_13)
	.align		4
.L_13:
        /*0010*/ 	.word	index@(_ZN7cutlass13device_kernelIN5flash19enable_sm80_to_sm89INS1_16FlashAttnFwdSm80INS1_25CollectiveMainloopFwdSm80ILi4ELi1ELb0EN4cute5tupleIJNS5_1CILi128EEENS7_ILi64EEES8_EEELi128ENS_10bfloat16_tEfNS_4arch4Sm80ELb1ELb0ELb1ELb1ELb0ELb1ELb1ELb0EEENS1_21CollectiveEpilogueFwdINS6_IJS8_S8_S9_EEENS6_IJNS7_ILi1EEESH_SH_EEESB_SD_Li128ELb1ELb1ELb0ELb0EEENS1_19SingleTileSchedulerILb1ELb0ELb1ELi128EEEEEEEEEvNT_6ParamsE)
        /*0014*/ 	.word	0x000000a0


	//----- nvinfo : EIATTR_REGCOUNT
	.align		4
.L_14:
        /*0018*/ 	.byte	0x04, 0x2f
        /*001a*/ 	.short	(.L_16 - .L_15)
	.align		4
.L_15:
        /*001c*/ 	.word	index@(_ZN7cutlass13device_kernelIN5flash19enable_sm80_to_sm89INS1_16FlashAttnFwdSm80INS1_25CollectiveMainloopFwdSm80ILi4ELi1ELb0EN4cute5tupleIJNS5_1CILi128EEENS7_ILi64EEES8_EEELi128ENS_10bfloat16_tEfNS_4arch4Sm80ELb1ELb0ELb1ELb1ELb0ELb0ELb1ELb0EEENS1_21CollectiveEpilogueFwdINS6_IJS8_S8_S9_EEENS6_IJNS7_ILi1EEESH_SH_EEESB_SD_Li128ELb1ELb1ELb0ELb0EEENS1_19SingleTileSchedulerILb1ELb0ELb1ELi128EEEEEEEEEvNT_6ParamsE)
        /*0020*/ 	.word	0x000000ff


	//----- nvinfo : EIATTR_FRAME_SIZE
	.align		4
.L_16:
        /*0024*/ 	.byte	0x04, 0x11
        /*0026*/ 	.short	(.L_18 - .L_17)
	.align		4
.L_17:
        /*0028*/ 	.word	index@(_ZN7cutlass13device_kernelIN5flash19enable_sm80_to_sm89INS1_16FlashAttnFwdSm80INS1_25CollectiveMainloopFwdSm80ILi4ELi1ELb0EN4cute5tupleIJNS5_1CILi128EEENS7_ILi64EEES8_EEELi128ENS_10bfloat16_tEfNS_4arch4Sm80ELb1ELb0ELb1ELb1ELb0ELb0ELb1ELb0EEENS1_21CollectiveEpilogueFwdINS6_IJS8_S8_S9_EEENS6_IJNS7_ILi1EEESH_SH_EEESB_SD_Li128ELb1ELb1ELb0ELb0EEENS1_19SingleTileSchedulerILb1ELb0ELb1ELi128EEEEEEEEEvNT_6ParamsE)
        /*002c*/ 	.word	0x000000b0


	//----- nvinfo : EIATTR_REGCOUNT
	.align		4
.L_18:
        /*0030*/ 	.byte	0x04, 0x2f
        /*0032*/ 	.short	(.L_20 - .L_19)
	.align		4
.L_19:
        /*0034*/ 	.word	index@(_ZN7cutlass13device_kernelIN5flash19enable_sm80_to_sm89INS1_16FlashAttnFwdSm80INS1_25CollectiveMainloopFwdSm80ILi4ELi1ELb0EN4cute5tupleIJNS5_1CILi128EEENS7_ILi64EEES8_EEELi128ENS_10bfloat16_tEfNS_4arch4Sm80ELb1ELb0ELb1ELb0ELb0ELb0ELb1ELb0EEENS1_21CollectiveEpilogueFwdINS6_IJS8_S8_S9_EEENS6_IJNS7_ILi1EEESH_SH_EEESB_SD_Li128ELb0ELb1ELb0ELb0EEENS1_30DynamicPersistentTileSchedulerILi128ELi128ELb0ELb1ELb0EEEEEEEEEvNT_6ParamsE)
        /*0038*/ 	.word	0x000000ff


	//----- nvinfo : EIATTR_FRAME_SIZE
	.align		4
.L_20:
        /*003c*/ 	.byte	0x04, 0x11
        /*003e*/ 	.short	(.L_22 - .L_21)
	.align		4
.L_21:
        /*0040*/ 	.word	index@($__internal_5_$__cuda_sm70_shflsync_idx_p)
        /*0044*/ 	.word	0x00000000


	//----- nvinfo : EIATTR_FRAME_SIZE
	.align		4
.L_22:
        /*0048*/ 	.byte	0x04, 0x11
        /*004a*/ 	.short	(.L_24 - .L_23)
	.align		4
.L_23:
        /*004c*/ 	.word	index@($__internal_4_$__cuda_sm70_shflsync_bfly_p)
        /*0050*/ 	.word	0x00000000


	//----- nvinfo : EIATTR_FRAME_SIZE
	.align		4
.L_24:
        /*0054*/ 	.byte	0x04, 0x11
        /*0056*/ 	.short	(.L_26 - .L_25)
	.align		4
.L_25:
        /*0058*/ 	.word	index@(_ZN7cutlass13device_kernelIN5flash19enable_sm80_to_sm89INS1_16FlashAttnFwdSm80INS1_25CollectiveMainloopFwdSm80ILi4ELi1ELb0EN4cute5tupleIJNS5_1CILi128EEENS7_ILi64EEES8_EEELi128ENS_10bfloat16_tEfNS_4arch4Sm80ELb1ELb0ELb1ELb0ELb0ELb0ELb1ELb0EEENS1_21CollectiveEpilogueFwdINS6_IJS8_S8_S9_EEENS6_IJNS7_ILi1EEESH_SH_EEESB_SD_Li128ELb0ELb1ELb0ELb0EEENS1_30DynamicPersistentTileSchedulerILi128ELi128ELb0ELb1ELb0EEEEEEEEEvNT_6ParamsE)
        /*005c*/ 	.word	0x000000d8


	//----- nvinfo : EIATTR_REGCOUNT
	.align		4
.L_26:
        /*0060*/ 	.byte	0x04, 0x2f
        /*0062*/ 	.short	(.L_28 - .L_27)
	.align		4
.L_27:
        /*0064*/ 	.word	index@(_ZN7cutlass13device_kernelIN5flash19enable_sm80_to_sm89INS1_16FlashAttnFwdSm80INS1_25CollectiveMainloopFwdSm80ILi4ELi1ELb0EN4cute5tupleIJNS5_1CILi128EEENS7_ILi48EEES8_EEELi128ENS_10bfloat16_tEfNS_4arch4Sm80ELb0ELb1ELb1ELb1ELb0ELb1ELb1ELb0EEENS1_21CollectiveEpilogueFwdINS6_IJS8_S8_S9_EEENS6_IJNS7_ILi1EEESH_SH_EEESB_SD_Li128ELb1ELb1ELb0ELb0EEENS1_19SingleTileSchedulerILb1ELb0ELb1ELi128EEEEEEEEEvNT_6ParamsE)
        /*0068*/ 	.word	0x000000ff


	//----- nvinfo : EIATTR_FRAME_SIZE
	.align		4
.L_28:
        /*006c*/ 	.byte	0x04, 0x11
        /*006e*/ 	.short	(.L_30 - .L_29)
	.align		4
.L_29:
        /*0070*/ 	.word	index@($__internal_3_$__cuda_sm70_shflsync_idx_p)
        /*0074*/ 	.word	0x00000000


	//----- nvinfo : EIATTR_FRAME_SIZE
	.align		4
.L_30:
        /*0078*/ 	.byte	0x04, 0x11
        /*007a*/ 	.short	(.L_32 - .L_31)
	.align		4
.L_31:
        /*007c*/ 	.word	index@($__internal_2_$__cuda_sm70_shflsync_bfly_p)
        /*0080*/ 	.word	0x00000000


	//----- nvinfo : EIATTR_FRAME_SIZE
	.align		4
.L_32:
        /*0084*/ 	.byte	0x04, 0x11
        /*0086*/ 	.short	(.L_34 - .L_33)
	.align		4
.L_33:
        /*0088*/ 	.word	index@($_ZN7cutlass13device_kernelIN5flash19enable_sm80_to_sm89INS1_16FlashAttnFwdSm80INS1_25CollectiveMainloopFwdSm80ILi4ELi1ELb0EN4cute5tupleIJNS5_1CILi128EEENS7_ILi48EEES8_EEELi128ENS_10bfloat16_tEfNS_4arch4Sm80ELb0ELb1ELb1ELb1ELb0ELb1ELb1ELb0EEENS1_21CollectiveEpilogueFwdINS6_IJS8_S8_S9_EEENS6_IJNS7_ILi1EEESH_SH_EEESB_SD_Li128ELb1ELb1ELb0ELb0EEENS1_19SingleTileSchedulerILb1ELb0ELb1ELi128EEEEEEEEEvNT_6ParamsE$_ZZN5flash25CollectiveMainloopFwdSm80ILi4ELi1ELb0EN4cute5tupleIJNS1_1CILi128EEENS3_ILi48EEES4_EEELi128EN7cutlass10bfloat16_tEfNS7_4arch4Sm80ELb0ELb1ELb1ELb1ELb0ELb1ELb1ELb0EE3mmaINS_16FlashAttnFwdSm80ISB_NS_21CollectiveEpilogueFwdINS2_IJS4_S4_S5_EEENS2_IJNS3_ILi1EEESG_SG_EEES8_SA_Li128ELb1ELb1ELb0ELb0EEENS_19SingleTileSchedulerILb1ELb0ELb1ELi128EEEE13SharedStorageENS1_6TensorINS1_11ArrayEngineIfLm128EEENS1_6LayoutINS2_IJNS2_IJNS3_ILi2EEESR_EEESR_NS3_ILi16EEEEEENS2_IJNS2_IJSG_SR_EEENS3_ILi4EEENS3_ILi8EEEEEEEEEENS_7SoftmaxILi4ELi0EEEEEbRKNSB_6ParamsERT0_RT1_iRKNS_16SeqlenInfoQKNewKILb1ELb1EEENS2_IJiiiiEEERT_ENKUlvE_clEv)
        /*008c*/ 	.word	0x00000000


	//----- nvinfo : EIATTR_FRAME_SIZE
	.align		4
.L_34:
        /*0090*/ 	.byte	0x04, 0x11
        /*0092*/ 	.short	(.L_36 - .L_35)
	.align		4
.L_35:
        /*0094*/ 	.word	index@(_ZN7cutlass13device_kernelIN5flash19enable_sm80_to_sm89INS1_16FlashAttnFwdSm80INS1_25CollectiveMainloopFwdSm80ILi4ELi1ELb0EN4cute5tupleIJNS5_1CILi128EEENS7_ILi48EEES8_EEELi128ENS_10bfloat16_tEfNS_4arch4Sm80ELb0ELb1ELb1ELb1ELb0ELb1ELb1ELb0EEENS1_21CollectiveEpilogueFwdINS6_IJS8_S8_S9_EEENS6_IJNS7_ILi1EEESH_SH_EEESB_SD_Li128ELb1ELb1ELb0ELb0EEENS1_19SingleTileSchedulerILb1ELb0ELb1ELi128EEEEEEEEEvNT_6ParamsE)
        /*0098*/ 	.word	0x00000100


	//----- nvinfo : EIATTR_REGCOUNT
	.align		4
.L_36:
        /*009c*/ 	.byte	0x04, 0x2f
        /*009e*/ 	.short	(.L_38 - .L_37)
	.align		4
.L_37:
        /*00a0*/ 	.word	index@(_ZN7cutlass13device_kernelIN5flash19enable_sm80_to_sm89INS1_16FlashAttnFwdSm80INS1_25CollectiveMainloopFwdSm80ILi4ELi1ELb0EN4cute5tupleIJNS5_1CILi128EEENS7_ILi48EEES8_EEELi128ENS_10bfloat16_tEfNS_4arch4Sm80ELb0ELb1ELb1ELb1ELb0ELb0ELb1ELb0EEENS1_21CollectiveEpilogueFwdINS6_IJS8_S8_S9_EEENS6_IJNS7_ILi1EEESH_SH_EEESB_SD_Li128ELb1ELb1ELb0ELb0EEENS1_19SingleTileSchedulerILb1ELb0ELb1ELi128EEEEEEEEEvNT_6ParamsE)
        /*00a4*/ 	.word	0x000000ff


	//----- nvinfo : EIATTR_FRAME_SIZE
	.align		4
.L_38:
        /*00a8*/ 	.byte	0x04, 0x11
        /*00aa*/ 	.short	(.L_40 - .L_39)
	.align		4
.L_39:
        /*00ac*/ 	.word	index@(_ZN7cutlass13device_kernelIN5flash19enable_sm80_to_sm89INS1_16FlashAttnFwdSm80INS1_25CollectiveMainloopFwdSm80ILi4ELi1ELb0EN4cute5tupleIJNS5_1CILi128EEENS7_ILi48EEES8_EEELi128ENS_10bfloat16_tEfNS_4arch4Sm80ELb0ELb1ELb1ELb1ELb0ELb0ELb1ELb0EEENS1_21CollectiveEpilogueFwdINS6_IJS8_S8_S9_EEENS6_IJNS7_ILi1EEESH_SH_EEESB_SD_Li128ELb1ELb1ELb0ELb0EEENS1_19SingleTileSchedulerILb1ELb0ELb1ELi128EEEEEEEEEvNT_6ParamsE)
        /*00b0*/ 	.word	0x00000070


	//----- nvinfo : EIATTR_REGCOUNT
	.align		4
.L_40:
        /*00b4*/ 	.byte	0x04, 0x2f
        /*00b6*/ 	.short	(.L_42 - .L_41)
	.align		4
.L_41:
        /*00b8*/ 	.word	index@(_ZN7cutlass13device_kernelIN5flash19enable_sm80_to_sm89INS1_16FlashAttnFwdSm80INS1_25CollectiveMainloopFwdSm80ILi4ELi1ELb0EN4cute5tupleIJNS5_1CILi128EEENS7_ILi48EEES8_EEELi128ENS_10bfloat16_tEfNS_4arch4Sm80ELb0ELb1ELb1ELb0ELb0ELb0ELb1ELb0EEENS1_21CollectiveEpilogueFwdINS6_IJS8_S8_S9_EEENS6_IJNS7_ILi1EEESH_SH_EEESB_SD_Li128ELb0ELb1ELb0ELb0EEENS1_19SingleTileSchedulerILb0ELb0ELb1ELi128EEEEEEEEEvNT_6ParamsE)
        /*00bc*/ 	.word	0x000000ff


	//----- nvinfo : EIATTR_FRAME_SIZE
	.align		4
.L_42:
        /*00c0*/ 	.byte	0x04, 0x11
        /*00c2*/ 	.short	(.L_44 - .L_43)
	.align		4
.L_43:
        /*00c4*/ 	.word	index@(_ZN7cutlass13device_kernelIN5flash19enable_sm80_to_sm89INS1_16FlashAttnFwdSm80INS1_25CollectiveMainloopFwdSm80ILi4ELi1ELb0EN4cute5tupleIJNS5_1CILi128EEENS7_ILi48EEES8_EEELi128ENS_10bfloat16_tEfNS_4arch4Sm80ELb0ELb1ELb1ELb0ELb0ELb0ELb1ELb0EEENS1_21CollectiveEpilogueFwdINS6_IJS8_S8_S9_EEENS6_IJNS7_ILi1EEESH_SH_EEESB_SD_Li128ELb0ELb1ELb0ELb0EEENS1_19SingleTileSchedulerILb0ELb0ELb1ELi128EEEEEEEEEvNT_6ParamsE)
        /*00c8*/ 	.word	0x00000068


	//----- nvinfo : EIATTR_REGCOUNT
	.align		4
.L_44:
        /*00cc*/ 	.byte	0x04, 0x2f
        /*00ce*/ 	.short	(.L_46 - .L_45)
	.align		4
.L_45:
        /*00d0*/ 	.word	index@(_ZN7cutlass13device_kernelIN5flash19enable_sm80_to_sm89INS1_16FlashAttnFwdSm80INS1_25CollectiveMainloopFwdSm80ILi4ELi1ELb0EN4cute5tupleIJNS5_1CILi128EEENS7_ILi64EEES8_EEELi128ENS_10bfloat16_tEfNS_4arch4Sm80ELb0ELb0ELb1ELb1ELb0ELb1ELb1ELb0EEENS1_21CollectiveEpilogueFwdINS6_IJS8_S8_S9_EEENS6_IJNS7_ILi1EEESH_SH_EEESB_SD_Li128ELb1ELb1ELb0ELb0EEENS1_19SingleTileSchedulerILb1ELb0ELb1ELi128EEEEEEEEEvNT_6ParamsE)
        /*00d4*/ 	.word	0x000000ff


	//----- nvinfo : EIATTR_FRAME_SIZE
	.align		4
.L_46:
        /*00d8*/ 	.byte	0x04, 0x11
        /*00da*/ 	.short	(.L_48 - .L_47)
	.align		4
.L_47:
        /*00dc*/ 	.word	index@(_ZN7cutlass13device_kernelIN5flash19enable_sm80_to_sm89INS1_16FlashAttnFwdSm80INS1_25CollectiveMainloopFwdSm80ILi4ELi1ELb0EN4cute5tupleIJNS5_1CILi128EEENS7_ILi64EEES8_EEELi128ENS_10bfloat16_tEfNS_4arch4Sm80ELb0ELb0ELb1ELb1ELb0ELb1ELb1ELb0EEENS1_21CollectiveEpilogueFwdINS6_IJS8_S8_S9_EEENS6_IJNS7_ILi1EEESH_SH_EEESB_SD_Li128ELb1ELb1ELb0ELb0EEENS1_19SingleTileSchedulerILb1ELb0ELb1ELi128EEEEEEEEEvNT_6ParamsE)
        /*00e0*/ 	.word	0x00000098


	//----- nvinfo : EIATTR_REGCOUNT
	.align		4
.L_48:
        /*00e4*/ 	.byte	0x04, 0x2f
        /*00e6*/ 	.short	(.L_50 - .L_49)
	.align		4
.L_49:
        /*00e8*/ 	.word	index@(_ZN7cutlass13device_kernelIN5flash19enable_sm80_to_sm89INS1_16FlashAttnFwdSm80INS1_25CollectiveMainloopFwdSm80ILi4ELi1ELb0EN4cute5tupleIJNS5_1CILi128EEENS7_ILi64EEES8_EEELi128ENS_10bfloat16_tEfNS_4arch4Sm80ELb0ELb0ELb1ELb1ELb0ELb0ELb1ELb0EEENS1_21CollectiveEpilogueFwdINS6_IJS8_S8_S9_EEENS6_IJNS7_ILi1EEESH_SH_EEESB_SD_Li128ELb1ELb1ELb0ELb0EEENS1_19SingleTileSchedulerILb1ELb0ELb1ELi128EEEEEEEEEvNT_6ParamsE)
        /*00ec*/ 	.word	0x000000ff


	//----- nvinfo : EIATTR_FRAME_SIZE
	.align		4
.L_50:
        /*00f0*/ 	.byte	0x04, 0x11
        /*00f2*/ 	.short	(.L_52 - .L_51)
	.align		4
.L_51:
        /*00f4*/ 	.word	index@(_ZN7cutlass13device_kernelIN5flash19enable_sm80_to_sm89INS1_16FlashAttnFwdSm80INS1_25CollectiveMainloopFwdSm80ILi4ELi1ELb0EN4cute5tupleIJNS5_1CILi128EEENS7_ILi64EEES8_EEELi128ENS_10bfloat16_tEfNS_4arch4Sm80ELb0ELb0ELb1ELb1ELb0ELb0ELb1ELb0EEENS1_21CollectiveEpilogueFwdINS6_IJS8_S8_S9_EEENS6_IJNS7_ILi1EEESH_SH_EEESB_SD_Li128ELb1ELb1ELb0ELb0EEENS1_19SingleTileSchedulerILb1ELb0ELb1ELi128EEEEEEEEEvNT_6ParamsE)
        /*00f8*/ 	.word	0x00000098


	//----- nvinfo : EIATTR_REGCOUNT
	.align		4
.L_52:
        /*00fc*/ 	.byte	0x04, 0x2f
        /*00fe*/ 	.short	(.L_54 - .L_53)
	.align		4
.L_53:
        /*0100*/ 	.word	index@(_ZN7cutlass13device_kernelIN5flash19enable_sm80_to_sm89INS1_16FlashAttnFwdSm80INS1_25CollectiveMainloopFwdSm80ILi4ELi1ELb0EN4cute5tupleIJNS5_1CILi128EEENS7_ILi64EEES8_EEELi128ENS_10bfloat16_tEfNS_4arch4Sm80ELb0ELb0ELb1ELb0ELb0ELb0ELb1ELb0EEENS1_21CollectiveEpilogueFwdINS6_IJS8_S8_S9_EEENS6_IJNS7_ILi1EEESH_SH_EEESB_SD_Li128ELb0ELb1ELb0ELb0EEENS1_19SingleTileSchedulerILb0ELb0ELb1ELi128EEEEEEEEEvNT_6ParamsE)
        /*0104*/ 	.word	0x000000ff


	//----- nvinfo : EIATTR_FRAME_SIZE
	.align		4
.L_54:
        /*0108*/ 	.byte	0x04, 0x11
        /*010a*/ 	.short	(.L_56 - .L_55)
	.align		4
.L_55:
        /*010c*/ 	.word	index@(_ZN7cutlass13device_kernelIN5flash19enable_sm80_to_sm89INS1_16FlashAttnFwdSm80INS1_25CollectiveMainloopFwdSm80ILi4ELi1ELb0EN4cute5tupleIJNS5_1CILi128EEENS7_ILi64EEES8_EEELi128ENS_10bfloat16_tEfNS_4arch4Sm80ELb0ELb0ELb1ELb0ELb0ELb0ELb1ELb0EEENS1_21CollectiveEpilogueFwdINS6_IJS8_S8_S9_EEENS6_IJNS7_ILi1EEESH_SH_EEESB_SD_Li128ELb0ELb1ELb0ELb0EEENS1_19SingleTileSchedulerILb0ELb0ELb1ELi128EEEEEEEEEvNT_6ParamsE)
        /*0110*/ 	.word	0x00000080


	//----- nvinfo : EIATTR_REGCOUNT
	.align		4
.L_56:
        /*0114*/ 	.byte	0x04, 0x2f
        /*0116*/ 	.short	(.L_58 - .L_57)
	.align		4
.L_57:
        /*0118*/ 	.word	index@(_ZN7cutlass13device_kernelIN5flash19enable_sm80_to_sm89INS1_16FlashAttnFwdSm80INS1_25CollectiveMainloopFwdSm80ILi8ELi1ELb1EN4cute5tupleIJNS5_1CILi128EEES8_S8_EEELi128ENS_10bfloat16_tEfNS_4arch4Sm80ELb1ELb0ELb1ELb1ELb0ELb1ELb1ELb0EEENS1_21CollectiveEpilogueFwdIS9_NS6_IJNS7_ILi1EEESF_SF_EEESA_SC_Li256ELb1ELb1ELb0ELb0EEENS1_19SingleTileSchedulerILb1ELb0ELb1ELi128EEEEEEEEEvNT_6ParamsE)
        /*011c*/ 	.word	0x000000ff


	//----- nvinfo : EIATTR_FRAME_SIZE
	.align		4
.L_58:
        /*0120*/ 	.byte	0x04, 0x11
        /*0122*/ 	.short	(.L_60 - .L_59)
	.align		4
.L_59:
        /*0124*/ 	.word	index@(_ZN7cutlass13device_kernelIN5flash19enable_sm80_to_sm89INS1_16FlashAttnFwdSm80INS1_25CollectiveMainloopFwdSm80ILi8ELi1ELb1EN4cute5tupleIJNS5_1CILi128EEES8_S8_EEELi128ENS_10bfloat16_tEfNS_4arch4Sm80ELb1ELb0ELb1ELb1ELb0ELb1ELb1ELb0EEENS1_21CollectiveEpilogueFwdIS9_NS6_IJNS7_ILi1EEESF_SF_EEESA_SC_Li256ELb1ELb1ELb0ELb0EEENS1_19SingleTileSchedulerILb1ELb0ELb1ELi128EEEEEEEEEvNT_6ParamsE)
        /*0128*/ 	.word	0x00000068


	//----- nvinfo : EIATTR_REGCOUNT
	.align		4
.L_60:
        /*012c*/ 	.byte	0x04, 0x2f
        /*012e*/ 	.short	(.L_62 - .L_61)
	.align		4
.L_61:
        /*0130*/ 	.word	index@(_ZN7cutlass13device_kernelIN5flash19enable_sm80_to_sm89INS1_16FlashAttnFwdSm80INS1_25CollectiveMainloopFwdSm80ILi8ELi1ELb1EN4cute5tupleIJNS5_1CILi128EEES8_S8_EEELi128ENS_10bfloat16_tEfNS_4arch4Sm80ELb1ELb0ELb1ELb1ELb0ELb0ELb1ELb0EEENS1_21CollectiveEpilogueFwdIS9_NS6_IJNS7_ILi1EEESF_SF_EEESA_SC_Li256ELb1ELb1ELb0ELb0EEENS1_19SingleTileSchedulerILb1ELb0ELb1ELi128EEEEEEEEEvNT_6ParamsE)
        /*0134*/ 	.word	0x000000ff


	//----- nvinfo : EIATTR_FRAME_SIZE
	.align		4
.L_62:
        /*0138*/ 	.byte	0x04, 0x11
        /*013a*/ 	.short	(.L_64 - .L_63)
	.align		4
.L_63:
        /*013c*/ 	.word	index@(_ZN7cutlass13device_kernelIN5flash19enable_sm80_to_sm89INS1_16FlashAttnFwdSm80INS1_25CollectiveMainloopFwdSm80ILi8ELi1ELb1EN4cute5tupleIJNS5_1CILi128EEES8_S8_EEELi128ENS_10bfloat16_tEfNS_4arch4Sm80ELb1ELb0ELb1ELb1ELb0ELb0ELb1ELb0EEENS1_21CollectiveEpilogueFwdIS9_NS6_IJNS7_ILi1EEESF_SF_EEESA_SC_Li256ELb1ELb1ELb0ELb0EEENS1_19SingleTileSchedulerILb1ELb0ELb1ELi128EEEEEEEEEvNT_6ParamsE)
        /*0140*/ 	.word	0x00000058


	//----- nvinfo : EIATTR_REGCOUNT
	.align		4
.L_64:
        /*0144*/ 	.byte	0x04, 0x2f
        /*0146*/ 	.short	(.L_66 - .L_65)
	.align		4
.L_65:
        /*0148*/ 	.word	index@(_ZN7cutlass13device_kernelIN5flash19enable_sm80_to_sm89INS1_16FlashAttnFwdSm80INS1_25CollectiveMainloopFwdSm80ILi8ELi1ELb1EN4cute5tupleIJNS5_1CILi128EEES8_S8_EEELi128ENS_10bfloat16_tEfNS_4arch4Sm80ELb1ELb0ELb1ELb0ELb0ELb0ELb1ELb0EEENS1_21CollectiveEpilogueFwdIS9_NS6_IJNS7_ILi1EEESF_SF_EEESA_SC_Li256ELb0ELb1ELb0ELb0EEENS1_30DynamicPersistentTileSchedulerILi256ELi256ELb0ELb1ELb0EEEEEEEEEvNT_6ParamsE)
        /*014c*/ 	.word	0x000000ff


	//----- nvinfo : EIATTR_FRAME_SIZE
	.align		4
.L_66:
        /*0150*/ 	.byte	0x04, 0x11
        /*0152*/ 	.short	(.L_68 - .L_67)
	.align		4
.L_67:
        /*0154*/ 	.word	index@($__internal_1_$__cuda_sm70_shflsync_idx_p)
        /*0158*/ 	.word	0x00000000


	//----- nvinfo : EIATTR_FRAME_SIZE
	.align		4
.L_68:
        /*015c*/ 	.byte	0x04, 0x11
        /*015e*/ 	.short	(.L_70 - .L_69)
	.align		4
.L_69:
        /*0160*/ 	.word	index@($__internal_0_$__cuda_sm70_shflsync_bfly_p)
        /*0164*/ 	.word	0x00000000


	//----- nvinfo : EIATTR_FRAME_SIZE
	.align		4
.L_70:
        /*0168*/ 	.byte	0x04, 0x11
        /*016a*/ 	.short	(.L_72 - .L_71)
	.align		4
.L_71:
        /*016c*/ 	.word	index@(_ZN7cutlass13device_kernelIN5flash19enable_sm80_to_sm89INS1_16FlashAttnFwdSm80INS1_25CollectiveMainloopFwdSm80ILi8ELi1ELb1EN4cute5tupleIJNS5_1CILi128EEES8_S8_EEELi128ENS_10bfloat16_tEfNS_4arch4Sm80ELb1ELb0ELb1ELb0ELb0ELb0ELb1ELb0EEENS1_21CollectiveEpilogueFwdIS9_NS6_IJNS7_ILi1EEESF_SF_EEESA_SC_Li256ELb0ELb1ELb0ELb0EEENS1_30DynamicPersistentTileSchedulerILi256ELi256ELb0ELb1ELb0EEEEEEEEEvNT_6ParamsE)
        /*0170*/ 	.word	0x00000078


	//----- nvinfo : EIATTR_REGCOUNT
	.align		4
.L_72:
        /*0174*/ 	.byte	0x04, 0x2f
        /*0176*/ 	.short	(.L_74 - .L_73)
	.align		4
.L_73:
        /*0178*/ 	.word	index@(_ZN7cutlass13device_kernelIN5flash19enable_sm80_to_sm89INS1_16FlashAttnFwdSm80INS1_25CollectiveMainloopFwdSm80ILi8ELi1ELb1EN4cute5tupleIJNS5_1CILi128EEENS7_ILi96EEES8_EEELi128ENS_10bfloat16_tEfNS_4arch4Sm80ELb0ELb1ELb1ELb1ELb0ELb1ELb1ELb0EEENS1_21CollectiveEpilogueFwdINS6_IJS8_S8_S9_EEENS6_IJNS7_ILi1EEESH_SH_EEESB_SD_Li256ELb1ELb1ELb0ELb0EEENS1_19SingleTileSchedulerILb1ELb0ELb1ELi128EEEEEEEEEvNT_6ParamsE)
        /*017c*/ 	.word	0x000000fe


	//----- nvinfo : EIATTR_FRAME_SIZE
	.align		4
.L_74:
        /*0180*/ 	.byte	0x04, 0x11
        /*0182*/ 	.short	(.L_76 - .L_75)
	.align		4
.L_75:
        /*0184*/ 	.word	index@(_ZN7cutlass13device_kernelIN5flash19enable_sm80_to_sm89INS1_16FlashAttnFwdSm80INS1_25CollectiveMainloopFwdSm80ILi8ELi1ELb1EN4cute5tupleIJNS5_1CILi128EEENS7_ILi96EEES8_EEELi128ENS_10bfloat16_tEfNS_4arch4Sm80ELb0ELb1ELb1ELb1ELb0ELb1ELb1ELb0EEENS1_21CollectiveEpilogueFwdINS6_IJS8_S8_S9_EEENS6_IJNS7_ILi1EEESH_SH_EEESB_SD_Li256ELb1ELb1ELb0ELb0EEENS1_19SingleTileSchedulerILb1ELb0ELb1ELi128EEEEEEEEEvNT_6ParamsE)
        /*0188*/ 	.word	0x00000000


	//----- nvinfo : EIATTR_REGCOUNT
	.align		4
.L_76:
        /*018c*/ 	.byte	0x04, 0x2f
        /*018e*/ 	.short	(.L_78 - .L_77)
	.align		4
.L_77:
        /*0190*/ 	.word	index@(_ZN7cutlass13device_kernelIN5flash19enable_sm80_to_sm89INS1_16FlashAttnFwdSm80INS1_25CollectiveMainloopFwdSm80ILi8ELi1ELb1EN4cute5tupleIJNS5_1CILi128EEENS7_ILi96EEES8_EEELi128ENS_10bfloat16_tEfNS_4arch4Sm80ELb0ELb1ELb1ELb1ELb0ELb0ELb1ELb0EEENS1_21CollectiveEpilogueFwdINS6_IJS8_S8_S9_EEENS6_IJNS7_ILi1EEESH_SH_EEESB_SD_Li256ELb1ELb1ELb0ELb0EEENS1_19SingleTileSchedulerILb1ELb0ELb1ELi128EEEEEEEEEvNT_6ParamsE)
        /*0194*/ 	.word	0x000000ff


	//----- nvinfo : EIATTR_FRAME_SIZE
	.align		4
.L_78:
        /*0198*/ 	.byte	0x04, 0x11
        /*019a*/ 	.short	(.L_80 - .L_79)
	.align		4
.L_79:
        /*019c*/ 	.word	index@(_ZN7cutlass13device_kernelIN5flash19enable_sm80_to_sm89INS1_16FlashAttnFwdSm80INS1_25CollectiveMainloopFwdSm80ILi8ELi1ELb1EN4cute5tupleIJNS5_1CILi128EEENS7_ILi96EEES8_EEELi128ENS_10bfloat16_tEfNS_4arch4Sm80ELb0ELb1ELb1ELb1ELb0ELb0ELb1ELb0EEENS1_21CollectiveEpilogueFwdINS6_IJS8_S8_S9_EEENS6_IJNS7_ILi1EEESH_SH_EEESB_SD_Li256ELb1ELb1ELb0ELb0EEENS1_19SingleTileSchedulerILb1ELb0ELb1ELi128EEEEEEEEEvNT_6ParamsE)
        /*01a0*/ 	.word	0x00000000


	//----- nvinfo : EIATTR_REGCOUNT
	.align		4
.L_80:
        /*01a4*/ 	.byte	0x04, 0x2f
        /*01a6*/ 	.short	(.L_82 - .L_81)
	.align		4
.L_81:
        /*01a8*/ 	.word	index@(_ZN7cutlass13device_kernelIN5flash19enable_sm80_to_sm89INS1_16FlashAttnFwdSm80INS1_25CollectiveMainloopFwdSm80ILi8ELi1ELb1EN4cute5tupleIJNS5_1CILi128EEENS7_ILi96EEES8_EEELi128ENS_10bfloat16_tEfNS_4arch4Sm80ELb0ELb1ELb1ELb0ELb0ELb0ELb1ELb0EEENS1_21CollectiveEpilogueFwdINS6_IJS8_S8_S9_EEENS6_IJNS7_ILi1EEESH_SH_EEESB_SD_Li256ELb0ELb1ELb0ELb0EEENS1_19SingleTileSchedulerILb0ELb0ELb1ELi128EEEEEEEEEvNT_6ParamsE)
        /*01ac*/ 	.word	0x000000ff


	//----- nvinfo : EIATTR_FRAME_SIZE
	.align		4
.L_82:
        /*01b0*/ 	.byte	0x04, 0x11
        /*01b2*/ 	.short	(.L_84 - .L_83)
	.align		4
.L_83:
        /*01b4*/ 	.word	index@(_ZN7cutlass13device_kernelIN5flash19enable_sm80_to_sm89INS1_16FlashAttnFwdSm80INS1_25CollectiveMainloopFwdSm80ILi8ELi1ELb1EN4cute5tupleIJNS5_1CILi128EEENS7_ILi96EEES8_EEELi128ENS_10bfloat16_tEfNS_4arch4Sm80ELb0ELb1ELb1ELb0ELb0ELb0ELb1ELb0EEENS1_21CollectiveEpilogueFwdINS6_IJS8_S8_S9_EEENS6_IJNS7_ILi1EEESH_SH_EEESB_SD_Li256ELb0ELb1ELb0ELb0EEENS1_19SingleTileSchedulerILb0ELb0ELb1ELi128EEEEEEEEEvNT_6ParamsE)
        /*01b8*/ 	.word	0x00000000


	//----- nvinfo : EIATTR_REGCOUNT
	.align		4
.L_84:
        /*01bc*/ 	.byte	0x04, 0x2f
        /*01be*/ 	.short	(.L_86 - .L_85)
	.align		4
.L_85:
        /*01c0*/ 	.word	index@(_ZN7cutlass13device_kernelIN5flash19enable_sm80_to_sm89INS1_16FlashAttnFwdSm80INS1_25CollectiveMainloopFwdSm80ILi8ELi1ELb1EN4cute5tupleIJNS5_1CILi128EEES8_S8_EEELi128ENS_10bfloat16_tEfNS_4arch4Sm80ELb0ELb0ELb1ELb1ELb0ELb1ELb1ELb0EEENS1_21CollectiveEpilogueFwdIS9_NS6_IJNS7_ILi1EEESF_SF_EEESA_SC_Li256ELb1ELb1ELb0ELb0EEENS1_19SingleTileSchedulerILb1ELb0ELb1ELi128EEEEEEEEEvNT_6ParamsE)
        /*01c4*/ 	.word	0x000000ff


	//----- nvinfo : EIATTR_FRAME_SIZE
	.align		4
.L_86:
        /*01c8*/ 	.byte	0x04, 0x11
        /*01ca*/ 	.short	(.L_88 - .L_87)
	.align		4
.L_87:
        /*01cc*/ 	.word	index@(_ZN7cutlass13device_kernelIN5flash19enable_sm80_to_sm89INS1_16FlashAttnFwdSm80INS1_25CollectiveMainloopFwdSm80ILi8ELi1ELb1EN4cute5tupleIJNS5_1CILi128EEES8_S8_EEELi128ENS_10bfloat16_tEfNS_4arch4Sm80ELb0ELb0ELb1ELb1ELb0ELb1ELb1ELb0EEENS1_21CollectiveEpilogueFwdIS9_NS6_IJNS7_ILi1EEESF_SF_EEESA_SC_Li256ELb1ELb1ELb0ELb0EEENS1_19SingleTileSchedulerILb1ELb0ELb1ELi128EEEEEEEEEvNT_6ParamsE)
        /*01d0*/ 	.word	0x00000050


	//----- nvinfo : EIATTR_REGCOUNT
	.align		4
.L_88:
        /*01d4*/ 	.byte	0x04, 0x2f
        /*01d6*/ 	.short	(.L_90 - .L_89)
	.align		4
.L_89:
        /*01d8*/ 	.word	index@(_ZN7cutlass13device_kernelIN5flash19enable_sm80_to_sm89INS1_16FlashAttnFwdSm80INS1_25CollectiveMainloopFwdSm80ILi8ELi1ELb1EN4cute5tupleIJNS5_1CILi128EEES8_S8_EEELi128ENS_10bfloat16_tEfNS_4arch4Sm80ELb0ELb0ELb1ELb1ELb0ELb0ELb1ELb0EEENS1_21CollectiveEpilogueFwdIS9_NS6_IJNS7_ILi1EEESF_SF_EEESA_SC_Li256ELb1ELb1ELb0ELb0EEENS1_19SingleTileSchedulerILb1ELb0ELb1ELi128EEEEEEEEEvNT_6ParamsE)
        /*01dc*/ 	.word	0x000000ff


	//----- nvinfo : EIATTR_FRAME_SIZE
	.align		4
.L_90:
        /*01e0*/ 	.byte	0x04, 0x11
        /*01e2*/ 	.short	(.L_92 - .L_91)
	.align		4
.L_91:
        /*01e4*/ 	.word	index@(_ZN7cutlass13device_kernelIN5flash19enable_sm80_to_sm89INS1_16FlashAttnFwdSm80INS1_25CollectiveMainloopFwdSm80ILi8ELi1ELb1EN4cute5tupleIJNS5_1CILi128EEES8_S8_EEELi128ENS_10bfloat16_tEfNS_4arch4Sm80ELb0ELb0ELb1ELb1ELb0ELb0ELb1ELb0EEENS1_21CollectiveEpilogueFwdIS9_NS6_IJNS7_ILi1EEESF_SF_EEESA_SC_Li256ELb1ELb1ELb0ELb0EEENS1_19SingleTileSchedulerILb1ELb0ELb1ELi128EEEEEEEEEvNT_6ParamsE)
        /*01e8*/ 	.word	0x00000018


	//----- nvinfo : EIATTR_REGCOUNT
	.align		4
.L_92:
        /*01ec*/ 	.byte	0x04, 0x2f
        /*01ee*/ 	.short	(.L_94 - .L_93)
	.align		4
.L_93:
        /*01f0*/ 	.word	index@(_ZN7cutlass13device_kernelIN5flash19enable_sm80_to_sm89INS1_16FlashAttnFwdSm80INS1_25CollectiveMainloopFwdSm80ILi8ELi1ELb1EN4cute5tupleIJNS5_1CILi128EEES8_S8_EEELi128ENS_10bfloat16_tEfNS_4arch4Sm80ELb0ELb0ELb1ELb0ELb0ELb0ELb1ELb0EEENS1_21CollectiveEpilogueFwdIS9_NS6_IJNS7_ILi1EEESF_SF_EEESA_SC_Li256ELb0ELb1ELb0ELb0EEENS1_19SingleTileSchedulerILb0ELb0ELb1ELi128EEEEEEEEEvNT_6ParamsE)
        /*01f4*/ 	.word	0x000000ff


	//----- nvinfo : EIATTR_FRAME_SIZE
	.align		4
.L_94:
        /*01f8*/ 	.byte	0x04, 0x11
        /*01fa*/ 	.short	(.L_96 - .L_95)
	.align		4
.L_95:
        /*01fc*/ 	.word	index@(_ZN7cutlass13device_kernelIN5flash19enable_sm80_to_sm89INS1_16FlashAttnFwdSm80INS1_25CollectiveMainloopFwdSm80ILi8ELi1ELb1EN4cute5tupleIJNS5_1CILi128EEES8_S8_EEELi128ENS_10bfloat16_tEfNS_4arch4Sm80ELb0ELb0ELb1ELb0ELb0ELb0ELb1ELb0EEENS1_21CollectiveEpilogueFwdIS9_NS6_IJNS7_ILi1EEESF_SF_EEESA_SC_Li256ELb0ELb1ELb0ELb0EEENS1_19SingleTileSchedulerILb0ELb0ELb1ELi128EEEEEEEEEvNT_6ParamsE)
        /*0200*/ 	.word	0x00000058


	//----- nvinfo : EIATTR_MIN_STACK_SIZE
	.align		4
.L_96:
        /*0204*/ 	.byte	0x04, 0x12
        /*0206*/ 	.short	(.L_98 - .L_97)
	.align		4
.L_97:
        /*0208*/ 	.word	index@(_ZN7cutlass13device_kernelIN5flash19enable_sm80_to_sm89INS1_16FlashAttnFwdSm80INS1_25CollectiveMainloopFwdSm80ILi8ELi1ELb1EN4cute5tupleIJNS5_1CILi128EEES8_S8_EEELi128ENS_10bfloat16_tEfNS_4arch4Sm80ELb0ELb0ELb1ELb0ELb0ELb0ELb1ELb0EEENS1_21CollectiveEpilogueFwdIS9_NS6_IJNS7_ILi1EEESF_SF_EEESA_SC_Li256ELb0ELb1ELb0ELb0EEENS1_19SingleTileSchedulerILb0ELb0ELb1ELi128EEEEEEEEEvNT_6ParamsE)
        /*020c*/ 	.word	0x00000058


	//----- nvinfo : EIATTR_MIN_STACK_SIZE
	.align		4
.L_98:
        /*0210*/ 	.byte	0x04, 0x12
        /*0212*/ 	.short	(.L_100 - .L_99)
	.align		4
.L_99:
        /*0214*/ 	.word	index@(_ZN7cutlass13device_kernelIN5flash19enable_sm80_to_sm89INS1_16FlashAttnFwdSm80INS1_25CollectiveMainloopFwdSm80ILi8ELi1ELb1EN4cute5tupleIJNS5_1CILi128EEES8_S8_EEELi128ENS_10bfloat16_tEfNS_4arch4Sm80ELb0ELb0ELb1ELb1ELb0ELb0ELb1ELb0EEENS1_21CollectiveEpilogueFwdIS9_NS6_IJNS7_ILi1EEESF_SF_EEESA_SC_Li256ELb1ELb1ELb0ELb0EEENS1_19SingleTileSchedulerILb1ELb0ELb1ELi128EEEEEEEEEvNT_6ParamsE)
        /*0218*/ 	.word	0x00000018


	//----- nvinfo : EIATTR_MIN_STACK_SIZE
	.align		4
.L_100:
        /*021c*/ 	.byte	0x04, 0x12
        /*021e*/ 	.short	(.L_102 - .L_101)
	.align		4
.L_101:
        /*0220*/ 	.word	index@(_ZN7cutlass13device_kernelIN5flash19enable_sm80_to_sm89INS1_16FlashAttnFwdSm80INS1_25CollectiveMainloopFwdSm80ILi8ELi1ELb1EN4cute5tupleIJNS5_1CILi128EEES8_S8_EEELi128ENS_10bfloat16_tEfNS_4arch4Sm80ELb0ELb0ELb1ELb1ELb0ELb1ELb1ELb0EEENS1_21CollectiveEpilogueFwdIS9_NS6_IJNS7_ILi1EEESF_SF_EEESA_SC_Li256ELb1ELb1ELb0ELb0EEENS1_19SingleTileSchedulerILb1ELb0ELb1ELi128EEEEEEEEEvNT_6ParamsE)
        /*0224*/ 	.word	0x00000050


	//----- nvinfo : EIATTR_MIN_STACK_SIZE
	.align		4
.L_102:
        /*0228*/ 	.byte	0x04, 0x12
        /*022a*/ 	.short	(.L_104 - .L_103)
	.align		4
.L_103:
        /*022c*/ 	.word	index@(_ZN7cutlass13device_kernelIN5flash19enable_sm80_to_sm89INS1_16FlashAttnFwdSm80INS1_25CollectiveMainloopFwdSm80ILi8ELi1ELb1EN4cute5tupleIJNS5_1CILi128EEENS7_ILi96EEES8_EEELi128ENS_10bfloat16_tEfNS_4arch4Sm80ELb0ELb1ELb1ELb0ELb0ELb0ELb1ELb0EEENS1_21CollectiveEpilogueFwdINS6_IJS8_S8_S9_EEENS6_IJNS7_ILi1EEESH_SH_EEESB_SD_Li256ELb0ELb1ELb0ELb0EEENS1_19SingleTileSchedulerILb0ELb0ELb1ELi128EEEEEEEEEvNT_6ParamsE)
        /*0230*/ 	.word	0x00000000


	//----- nvinfo : EIATTR_MIN_STACK_SIZE
	.align		4
.L_104:
        /*0234*/ 	.byte	0x04, 0x12
        /*0236*/ 	.short	(.L_106 - .L_105)
	.align		4
.L_105:
        /*0238*/ 	.word	index@(_ZN7cutlass13device_kernelIN5flash19enable_sm80_to_sm89INS1_16FlashAttnFwdSm80INS1_25CollectiveMainloopFwdSm80ILi8ELi1ELb1EN4cute5tupleIJNS5_1CILi128EEENS7_ILi96EEES8_EEELi128ENS_10bfloat16_tEfNS_4arch4Sm80ELb0ELb1ELb1ELb1ELb0ELb0ELb1ELb0EEENS1_21CollectiveEpilogueFwdINS6_IJS8_S8_S9_EEENS6_IJNS7_ILi1EEESH_SH_EEESB_SD_Li256ELb1ELb1ELb0ELb0EEENS1_19SingleTileSchedulerILb1ELb0ELb1ELi128EEEEEEEEEvNT_6ParamsE)
        /*023c*/ 	.word	0x00000000


	//----- nvinfo : EIATTR_MIN_STACK_SIZE
	.align		4
.L_106:
        /*0240*/ 	.byte	0x04, 0x12
        /*0242*/ 	.short	(.L_108 - .L_107)
	.align		4
.L_107:
        /*0244*/ 	.word	index@(_ZN7cutlass13device_kernelIN5flash19enable_sm80_to_sm89INS1_16FlashAttnFwdSm80INS1_25CollectiveMainloopFwdSm80ILi8ELi1ELb1EN4cute5tupleIJNS5_1CILi128EEENS7_ILi96EEES8_EEELi128ENS_10bfloat16_tEfNS_4arch4Sm80ELb0ELb1ELb1ELb1ELb0ELb1ELb1ELb0EEENS1_21CollectiveEpilogueFwdINS6_IJS8_S8_S9_EEENS6_IJNS7_ILi1EEESH_SH_EEESB_SD_Li256ELb1ELb1ELb0ELb0EEENS1_19SingleTileSchedulerILb1ELb0ELb1ELi128EEEEEEEEEvNT_6ParamsE)
        /*0248*/ 	.word	0x00000000


	//----- nvinfo : EIATTR_MIN_STACK_SIZE
	.align		4
.L_108:
        /*024c*/ 	.byte	0x04, 0x12
        /*024e*/ 	.short	(.L_110 - .L_109)
	.align		4
.L_109:
        /*0250*/ 	.word	index@(_ZN7cutlass13device_kernelIN5flash19enable_sm80_to_sm89INS1_16FlashAttnFwdSm80INS1_25CollectiveMainloopFwdSm80ILi8ELi1ELb1EN4cute5tupleIJNS5_1CILi128EEES8_S8_EEELi128ENS_10bfloat16_tEfNS_4arch4Sm80ELb1ELb0ELb1ELb0ELb0ELb0ELb1ELb0EEENS1_21CollectiveEpilogueFwdIS9_NS6_IJNS7_ILi1EEESF_SF_EEESA_SC_Li256ELb0ELb1ELb0ELb0EEENS1_30DynamicPersistentTileSchedulerILi256ELi256ELb0ELb1ELb0EEEEEEEEEvNT_6ParamsE)
        /*0254*/ 	.word	0x00000078


	//----- nvinfo : EIATTR_MIN_STACK_SIZE
	.align		4
.L_110:
        /*0258*/ 	.byte	0x04, 0x12
        /*025a*/ 	.short	(.L_112 - .L_111)
	.align		4
.L_111:
        /*025c*/ 	.word	index@(_ZN7cutlass13device_kernelIN5flash19enable_sm80_to_sm89INS1_16FlashAttnFwdSm80INS1_25CollectiveMainloopFwdSm80ILi8ELi1ELb1EN4cute5tupleIJNS5_1CILi128EEES8_S8_EEELi128ENS_10bfloat16_tEfNS_4arch4Sm80ELb1ELb0ELb1ELb1ELb0ELb0ELb1ELb0EEENS1_21CollectiveEpilogueFwdIS9_NS6_IJNS7_ILi1EEESF_SF_EEESA_SC_Li256ELb1ELb1ELb0ELb0EEENS1_19SingleTileSchedulerILb1ELb0ELb1ELi128EEEEEEEEEvNT_6ParamsE)
        /*0260*/ 	.word	0x00000058


	//----- nvinfo : EIATTR_MIN_STACK_SIZE
	.align		4
.L_112:
        /*0264*/ 	.byte	0x04, 0x12
        /*0266*/ 	.short	(.L_114 - .L_113)
	.align		4
.L_113:
        /*0268*/ 	.word	index@(_ZN7cutlass13device_kernelIN5flash19enable_sm80_to_sm89INS1_16FlashAttnFwdSm80INS1_25CollectiveMainloopFwdSm80ILi8ELi1ELb1EN4cute5tupleIJNS5_1CILi128EEES8_S8_EEELi128ENS_10bfloat16_tEfNS_4arch4Sm80ELb1ELb0ELb1ELb1ELb0ELb1ELb1ELb0EEENS1_21CollectiveEpilogueFwdIS9_NS6_IJNS7_ILi1EEESF_SF_EEESA_SC_Li256ELb1ELb1ELb0ELb0EEENS1_19SingleTileSchedulerILb1ELb0ELb1ELi128EEEEEEEEEvNT_6ParamsE)
        /*026c*/ 	.word	0x00000068


	//----- nvinfo : EIATTR_MIN_STACK_SIZE
	.align		4
.L_114:
        /*0270*/ 	.byte	0x04, 0x12
        /*0272*/ 	.short	(.L_116 - .L_115)
	.align		4
.L_115:
        /*0274*/ 	.word	index@(_ZN7cutlass13device_kernelIN5flash19enable_sm80_to_sm89INS1_16FlashAttnFwdSm80INS1_25CollectiveMainloopFwdSm80ILi4ELi1ELb0EN4cute5tupleIJNS5_1CILi128EEENS7_ILi64EEES8_EEELi128ENS_10bfloat16_tEfNS_4arch4Sm80ELb0ELb0ELb1ELb0ELb0ELb0ELb1ELb0EEENS1_21CollectiveEpilogueFwdINS6_IJS8_S8_S9_EEENS6_IJNS7_ILi1EEESH_SH_EEESB_SD_Li128ELb0ELb1ELb0ELb0EEENS1_19SingleTileSchedulerILb0ELb0ELb1ELi128EEEEEEEEEvNT_6ParamsE)
        /*0278*/ 	.word	0x00000080


	//----- nvinfo : EIATTR_MIN_STACK_SIZE
	.align		4
.L_116:
        /*027c*/ 	.byte	0x04, 0x12
        /*027e*/ 	.short	(.L_118 - .L_117)
	.align		4
.L_117:
        /*0280*/ 	.word	index@(_ZN7cutlass13device_kernelIN5flash19enable_sm80_to_sm89INS1_16FlashAttnFwdSm80INS1_25CollectiveMainloopFwdSm80ILi4ELi1ELb0EN4cute5tupleIJNS5_1CILi128EEENS7_ILi64EEES8_EEELi128ENS_10bfloat16_tEfNS_4arch4Sm80ELb0ELb0ELb1ELb1ELb0ELb0ELb1ELb0EEENS1_21CollectiveEpilogueFwdINS6_IJS8_S8_S9_EEENS6_IJNS7_ILi1EEESH_SH_EEESB_SD_Li128ELb1ELb1ELb0ELb0EEENS1_19SingleTileSchedulerILb1ELb0ELb1ELi128EEEEEEEEEvNT_6ParamsE)
        /*0284*/ 	.word	0x00000098


	//----- nvinfo : EIATTR_MIN_STACK_SIZE
	.align		4
.L_118:
        /*0288*/ 	.byte	0x04, 0x12
        /*028a*/ 	.short	(.L_120 - .L_119)
	.align		4
.L_119:
        /*028c*/ 	.word	index@(_ZN7cutlass13device_kernelIN5flash19enable_sm80_to_sm89INS1_16FlashAttnFwdSm80INS1_25CollectiveMainloopFwdSm80ILi4ELi1ELb0EN4cute5tupleIJNS5_1CILi128EEENS7_ILi64EEES8_EEELi128ENS_10bfloat16_tEfNS_4arch4Sm80ELb0ELb0ELb1ELb1ELb0ELb1ELb1ELb0EEENS1_21CollectiveEpilogueFwdINS6_IJS8_S8_S9_EEENS6_IJNS7_ILi1EEESH_SH_EEESB_SD_Li128ELb1ELb1ELb0ELb0EEENS1_19SingleTileSchedulerILb1ELb0ELb1ELi128EEEEEEEEEvNT_6ParamsE)
        /*0290*/ 	.word	0x00000098


	//----- nvinfo : EIATTR_MIN_STACK_SIZE
	.align		4
.L_120:
        /*0294*/ 	.byte	0x04, 0x12
        /*0296*/ 	.short	(.L_122 - .L_121)
	.align		4
.L_121:
        /*0298*/ 	.word	index@(_ZN7cutlass13device_kernelIN5flash19enable_sm80_to_sm89INS1_16FlashAttnFwdSm80INS1_25CollectiveMainloopFwdSm80ILi4ELi1ELb0EN4cute5tupleIJNS5_1CILi128EEENS7_ILi48EEES8_EEELi128ENS_10bfloat16_tEfNS_4arch4Sm80ELb0ELb1ELb1ELb0ELb0ELb0ELb1ELb0EEENS1_21CollectiveEpilogueFwdINS6_IJS8_S8_S9_EEENS6_IJNS7_ILi1EEESH_SH_EEESB_SD_Li128ELb0ELb1ELb0ELb0EEENS1_19SingleTileSchedulerILb0ELb0ELb1ELi128EEEEEEEEEvNT_6ParamsE)
        /*029c*/ 	.word	0x00000068


	//----- nvinfo : EIATTR_MIN_STACK_SIZE
	.align		4
.L_122:
        /*02a0*/ 	.byte	0x04, 0x12
        /*02a2*/ 	.short	(.L_124 - .L_123)
	.align		4
.L_123:
        /*02a4*/ 	.word	index@(_ZN7cutlass13device_kernelIN5flash19enable_sm80_to_sm89INS1_16FlashAttnFwdSm80INS1_25CollectiveMainloopFwdSm80ILi4ELi1ELb0EN4cute5tupleIJNS5_1CILi128EEENS7_ILi48EEES8_EEELi128ENS_10bfloat16_tEfNS_4arch4Sm80ELb0ELb1ELb1ELb1ELb0ELb0ELb1ELb0EEENS1_21CollectiveEpilogueFwdINS6_IJS8_S8_S9_EEENS6_IJNS7_ILi1EEESH_SH_EEESB_SD_Li128ELb1ELb1ELb0ELb0EEENS1_19SingleTileSchedulerILb1ELb0ELb1ELi128EEEEEEEEEvNT_6ParamsE)
        /*02a8*/ 	.word	0x00000070


	//----- nvinfo : EIATTR_MIN_STACK_SIZE
	.align		4
.L_124:
        /*02ac*/ 	.byte	0x04, 0x12
        /*02ae*/ 	.short	(.L_126 - .L_125)
	.align		4
.L_125:
        /*02b0*/ 	.word	index@(_ZN7cutlass13device_kernelIN5flash19enable_sm80_to_sm89INS1_16FlashAttnFwdSm80INS1_25CollectiveMainloopFwdSm80ILi4ELi1ELb0EN4cute5tupleIJNS5_1CILi128EEENS7_ILi48EEES8_EEELi128ENS_10bfloat16_tEfNS_4arch4Sm80ELb0ELb1ELb1ELb1ELb0ELb1ELb1ELb0EEENS1_21CollectiveEpilogueFwdINS6_IJS8_S8_S9_EEENS6_IJNS7_ILi1EEESH_SH_EEESB_SD_Li128ELb1ELb1ELb0ELb0EEENS1_19SingleTileSchedulerILb1ELb0ELb1ELi128EEEEEEEEEvNT_6ParamsE)
        /*02b4*/ 	.word	0x00000100


	//----- nvinfo : EIATTR_MIN_STACK_SIZE
	.align		4
.L_126:
        /*02b8*/ 	.byte	0x04, 0x12
        /*02ba*/ 	.short	(.L_128 - .L_127)
	.align		4
.L_127:
        /*02bc*/ 	.word	index@(_ZN7cutlass13device_kernelIN5flash19enable_sm80_to_sm89INS1_16FlashAttnFwdSm80INS1_25CollectiveMainloopFwdSm80ILi4ELi1ELb0EN4cute5tupleIJNS5_1CILi128EEENS7_ILi64EEES8_EEELi128ENS_10bfloat16_tEfNS_4arch4Sm80ELb1ELb0ELb1ELb0ELb0ELb0ELb1ELb0EEENS1_21CollectiveEpilogueFwdINS6_IJS8_S8_S9_EEENS6_IJNS7_ILi1EEESH_SH_EEESB_SD_Li128ELb0ELb1ELb0ELb0EEENS1_30DynamicPersistentTileSchedulerILi128ELi128ELb0ELb1ELb0EEEEEEEEEvNT_6ParamsE)
        /*02c0*/ 	.word	0x000000d8


	//----- nvinfo : EIATTR_MIN_STACK_SIZE
	.align		4
.L_128:
        /*02c4*/ 	.byte	0x04, 0x12
        /*02c6*/ 	.short	(.L_130 - .L_129)
	.align		4
.L_129:
        /*02c8*/ 	.word	index@(_ZN7cutlass13device_kernelIN5flash19enable_sm80_to_sm89INS1_16FlashAttnFwdSm80INS1_25CollectiveMainloopFwdSm80ILi4ELi1ELb0EN4cute5tupleIJNS5_1CILi128EEENS7_ILi64EEES8_EEELi128ENS_10bfloat16_tEfNS_4arch4Sm80ELb1ELb0ELb1ELb1ELb0ELb0ELb1ELb0EEENS1_21CollectiveEpilogueFwdINS6_IJS8_S8_S9_EEENS6_IJNS7_ILi1EEESH_SH_EEESB_SD_Li128ELb1ELb1ELb0ELb0EEENS1_19SingleTileSchedulerILb1ELb0ELb1ELi128EEEEEEEEEvNT_6ParamsE)
        /*02cc*/ 	.word	0x000000b0


	//----- nvinfo : EIATTR_MIN_STACK_SIZE
	.align		4
.L_130:
        /*02d0*/ 	.byte	0x04, 0x12
        /*02d2*/ 	.short	(.L_132 - .L_131)
	.align		4
.L_131:
        /*02d4*/ 	.word	index@(_ZN7cutlass13device_kernelIN5flash19enable_sm80_to_sm89INS1_16FlashAttnFwdSm80INS1_25CollectiveMainloopFwdSm80ILi4ELi1ELb0EN4cute5tupleIJNS5_1CILi128EEENS7_ILi64EEES8_EEELi128ENS_10bfloat16_tEfNS_4arch4Sm80ELb1ELb0ELb1ELb1ELb0ELb1ELb1ELb0EEENS1_21CollectiveEpilogueFwdINS6_IJS8_S8_S9_EEENS6_IJNS7_ILi1EEESH_SH_EEESB_SD_Li128ELb1ELb1ELb0ELb0EEENS1_19SingleTileSchedulerILb1ELb0ELb1ELi128EEEEEEEEEvNT_6ParamsE)
        /*02d8*/ 	.word	0x000000a0
.L_132:


//--------------------- .nv.info._ZN7cutlass13device_kernelIN5flash19enable_sm80_to_sm89INS1_16FlashAttnFwdSm80INS1_25CollectiveMainloopFwdSm80ILi8ELi1ELb1EN4cute5tupleIJNS5_1CILi128EEES8_S8_EEELi128ENS_10bfloat16_tEfNS_4arch4Sm80ELb0ELb0ELb1ELb0ELb0ELb0ELb1ELb0EEENS1_21CollectiveEpilogueFwdIS9_NS6_IJNS7_ILi1EEESF_SF_EEESA_SC_Li256ELb0ELb1ELb0ELb0EEENS1_19SingleTileSchedulerILb0ELb0ELb1ELi128EEEEEEEEEvNT_6ParamsE --------------------------
	.section	.nv.info._ZN7cutlass13device_kernelIN5flash19enable_sm80_to_sm89INS1_16FlashAttnFwdSm80INS1_25CollectiveMainloopFwdSm80ILi8ELi1ELb1EN4cute5tupleIJNS5_1CILi128EEES8_S8_EEELi128ENS_10bfloat16_tEfNS_4arch4Sm80ELb0ELb0ELb1ELb0ELb0ELb0ELb1ELb0EEENS1_21CollectiveEpilogueFwdIS9_NS6_IJNS7_ILi1EEESF_SF_EEESA_SC_Li256ELb0ELb1ELb0ELb0EEENS1_19SingleTileSchedulerILb0ELb0ELb1ELi128EEEEEEEEEvNT_6ParamsE,"",@"SHT_CUDA_INFO"
	.sectionflags	@""
	.align	4


	//----- nvinfo : EIATTR_CUDA_API_VERSION
	.align		4
        /*0000*/ 	.byte	0x04, 0x37
        /*0002*/ 	.short	(.L_134 - .L_133)
.L_133:
        /*0004*/ 	.word	0x00000082


	//----- nvinfo : EIATTR_SW2861232_WAR
	.align		4
.L_134:
        /*0008*/ 	.byte	0x01, 0x35
	.zero		2


	//----- nvinfo : EIATTR_PARAM_CBANK
	.align		4
        /*000c*/ 	.byte	0x04, 0x0a
        /*000e*/ 	.short	(.L_136 - .L_135)
	.align		4
.L_135:
        /*0010*/ 	.word	index@(.nv.constant0._ZN7cutlass13device_kernelIN5flash19enable_sm80_to_sm89INS1_16FlashAttnFwdSm80INS1_25CollectiveMainloopFwdSm80ILi8ELi1ELb1EN4cute5tupleIJNS5_1CILi128EEES8_S8_EEELi128ENS_10bfloat16_tEfNS_4arch4Sm80ELb0ELb0ELb1ELb0ELb0ELb0ELb1ELb0EEENS1_21CollectiveEpilogueFwdIS9_NS6_IJNS7_ILi1EEESF_SF_EEESA_SC_Li256ELb0ELb1ELb0ELb0EEENS1_19SingleTileSchedulerILb0ELb0ELb1ELi128EEEEEEEEEvNT_6ParamsE)
        /*0014*/ 	.short	0x0160
        /*0016*/ 	.short	0x0418


	//----- nvinfo : EIATTR_CBANK_PARAM_SIZE
	.align		4
.L_136:
        /*0018*/ 	.byte	0x03, 0x19
        /*001a*/ 	.short	0x0418


	//----- nvinfo : EIATTR_KPARAM_INFO
	.align		4
        /*001c*/ 	.byte	0x04, 0x17
        /*001e*/ 	.short	(.L_138 - .L_137)
.L_137:
        /*0020*/ 	.word	0x00000000
        /*0024*/ 	.short	0x0000
        /*0026*/ 	.short	0x0000
        /*0028*/ 	.byte	0x00, 0xf0, 0x61, 0x10


	//----- nvinfo : EIATTR_MAXREG_COUNT
	.align		4
.L_138:
        /*002c*/ 	.byte	0x03, 0x1b
        /*002e*/ 	.short	0x00ff


	//----- nvinfo : EIATTR_NUM_BARRIERS
	.align		4
        /*0030*/ 	.byte	0x02, 0x4c
        /*0032*/ 	.byte	0x02
	.zero		1


	//----- nvinfo : EIATTR_ANNOTATIONS
	.align		4
        /*0034*/ 	.byte	0x04, 0x55
        /*0036*/ 	.short	(.L_140 - .L_139)


	//   ....[0]....
.L_139:
        /*0038*/ 	.word	0x00000001
        /*003c*/ 	.byte	0x50, 0x03, 0x00, 0x00, 0x01, 0x00, 0x00, 0x00, 0x10, 0x04, 0x00, 0x00, 0x01, 0x00, 0x00, 0x00
        /* <DEDUP_REMOVED lines=19> */
        /*017c*/ 	.byte	0xb0, 0x9b, 0x00, 0x00


	//----- nvinfo : EIATTR_MERCURY_ISA_VERSION
	.align		4
.L_140:
        /*0180*/ 	.byte	0x03, 0x5f
        /*0182*/ 	.short	0x0000


	//----- nvinfo : EIATTR_INT_WARP_WIDE_INSTR_OFFSETS
	.align		4
        /*0184*/ 	.byte	0x04, 0x31
        /*0186*/ 	.short	(.L_142 - .L_141)


	//   ....[0]....
.L_141:
        /*0188*/ 	.word	0x00000b00


	//----- nvinfo : EIATTR_COOP_GROUP_MASK_REGIDS
	.align		4
.L_142:
        /*018c*/ 	.byte	0x04, 0x29
        /*018e*/ 	.short	(.L_144 - .L_143)


	//   ....[0]....
.L_143:
        /*0190*/ 	.word	0xffffffff


	//   ....[1]....
        /*0194*/ 	.word	0xffffffff


	//   ....[2]....
        /*0198*/ 	.word	0xffffffff


	//   ....[3]....
        /*019c*/ 	.word	0xffffffff


	//   ....[4]....
        /*01a0*/ 	.word	0xffffffff


	//   ....[5]....
        /*01a4*/ 	.word	0xffffffff


	//   ....[6]....
        /*01a8*/ 	.word	0xffffffff


	//   ....[7]....
        /*01ac*/ 	.word	0xffffffff


	//   ....[8]....
        /*01b0*/ 	.word	0xffffffff


	//   ....[9]....
        /*01b4*/ 	.word	0xffffffff


	//   ....[10]....
        /*01b8*/ 	.word	0xffffffff


	//   ....[11]....
        /*01bc*/ 	.word	0xffffffff


	//   ....[12]....
        /*01c0*/ 	.word	0xffffffff


	//   ....[13]....
        /*01c4*/ 	.word	0xffffffff


	//   ....[14]....
        /*01c8*/ 	.word	0xffffffff


	//   ....[15]....
        /*01cc*/ 	.word	0xffffffff


	//   ....[16]....
        /*01d0*/ 	.word	0xffffffff


	//   ....[17]....
        /*01d4*/ 	.word	0xffffffff


	//   ....[18]....
        /*01d8*/ 	.word	0xffffffff


	//   ....[19]....
        /*01dc*/ 	.word	0xffffffff


	//   ....[20]....
        /*01e0*/ 	.word	0xffffffff


	//   ....[21]....
        /*01e4*/ 	.word	0xffffffff


	//   ....[22]....
        /*01e8*/ 	.word	0xffffffff


	//   ....[23]....
        /*01ec*/ 	.word	0xffffffff


	//   ....[24]....
        /*01f0*/ 	.word	0xffffffff


	//   ....[25]....
        /*01f4*/ 	.word	0xffffffff


	//   ....[26]....
        /*01f8*/ 	.word	0xffffffff


	//   ....[27]....
        /*01fc*/ 	.word	0xffffffff


	//   ....[28]....
        /*0200*/ 	.word	0xffffffff


	//   ....[29]....
        /*0204*/ 	.word	0xffffffff


	//   ....[30]....
        /*0208*/ 	.word	0xffffffff


	//   ....[31]....
        /*020c*/ 	.word	0xffffffff


	//----- nvinfo : EIATTR_COOP_GROUP_INSTR_OFFSETS
	.align		4
.L_144:
        /*0210*/ 	.byte	0x04, 0x28
        /*0212*/ 	.short	(.L_146 - .L_145)


	//   ....[0]....
.L_145:
        /*0214*/ 	.word	0x00000600


	//   ....[1]....
        /*0218*/ 	.word	0x00000650


	//   ....[2]....
        /*021c*/ 	.word	0x00000690


	//   ....[3]....
        /*0220*/ 	.word	0x000006d0


	//   ....[4]....
        /*0224*/ 	.word	0x00000700


	//   ....[5]....
        /*0228*/ 	.word	0x00000750


	//   ....[6]....
        /*022c*/ 	.word	0x00000770


	//   ....[7]....
        /*0230*/ 	.word	0x00000820


	//   ....[8]....
        /*0234*/ 	.word	0x00003740


	//   ....[9]....
        /*0238*/ 	.word	0x00003810


	//   ....[10]....
        /*023c*/ 	.word	0x00003820


	//   ....[11]....
        /*0240*/ 	.word	0x00003850


	//   ....[12]....
        /*0244*/ 	.word	0x00007250


	//   ....[13]....
        /*0248*/ 	.word	0x000072b0


	//   ....[14]....
        /*024c*/ 	.word	0x000072d0


	//   ....[15]....
        /*0250*/ 	.word	0x000072f0


	//   ....[16]....
        /*0254*/ 	.word	0x000096b0


	//   ....[17]....
        /*0258*/ 	.word	0x000096c0


	//   ....[18]....
        /*025c*/ 	.word	0x00009700


	//   ....[19]....
        /*0260*/ 	.word	0x00009710


	//   ....[20]....
        /*0264*/ 	.word	0x0000a670


	//   ....[21]....
        /*0268*/ 	.word	0x0000a680


	//   ....[22]....
        /*026c*/ 	.word	0x0000a6a0


	//   ....[23]....
        /*0270*/ 	.word	0x0000a6b0


	//   ....[24]....
        /*0274*/ 	.word	0x0000a790


	//   ....[25]....
        /*0278*/ 	.word	0x0000a7b0


	//   ....[26]....
        /*027c*/ 	.word	0x0000a8a0


	//   ....[27]....
        /*0280*/ 	.word	0x0000a8d0


	//   ....[28]....
        /*0284*/ 	.word	0x0000a9a0


	//   ....[29]....
        /*0288*/ 	.word	0x0000a9d0


	//   ....[30]....
        /*028c*/ 	.word	0x0000aaa0


	//   ....[31]....
        /*0290*/ 	.word	0x0000aac0


	//----- nvinfo : EIATTR_EXIT_INSTR_OFFSETS
	.align		4
.L_146:
        /*0294*/ 	.byte	0x04, 0x1c
        /*0296*/ 	.short	(.L_148 - .L_147)


	//   ....[0]....
.L_147:
        /*0298*/ 	.word	0x00000040


	//   ....[1]....
        /*029c*/ 	.word	0x0000aad0


	//   ....[2]....
        /*02a0*/ 	.word	0x0000ab20


	//   ....[3]....
        /*02a4*/ 	.word	0x0000ab80


	//----- nvinfo : EIATTR_CTAIDZ_USED
	.align		4
.L_148:
        /*02a8*/ 	.byte	0x01, 0x04
	.zero		2


	//----- nvinfo : EIATTR_MAX_THREADS
	.align		4
        /*02ac*/ 	.byte	0x04, 0x05
        /*02ae*/ 	.short	(.L_150 - .L_149)
.L_149:
        /*02b0*/ 	.word	0x00000100
        /*02b4*/ 	.word	0x00000001
        /*02b8*/ 	.word	0x00000001


	//----- nvinfo : EIATTR_CRS_STACK_SIZE
	.align		4
.L_150:
        /*02bc*/ 	.byte	0x04, 0x1e
        /*02be*/ 	.short	(.L_152 - .L_151)
.L_151:
        /*02c0*/ 	.word	0x00000000
.L_152:


//--------------------- .nv.info._ZN7cutlass13device_kernelIN5flash19enable_sm80_to_sm89INS1_16FlashAttnFwdSm80INS1_25CollectiveMainloopFwdSm80ILi8ELi1ELb1EN4cute5tupleIJNS5_1CILi128EEES8_S8_EEELi128ENS_10bfloat16_tEfNS_4arch4Sm80ELb0ELb0ELb1ELb1ELb0ELb0ELb1ELb0EEENS1_21CollectiveEpilogueFwdIS9_NS6_IJNS7_ILi1EEESF_SF_EEESA_SC_Li256ELb1ELb1ELb0ELb0EEENS1_19SingleTileSchedulerILb1ELb0ELb1ELi128EEEEEEEEEvNT_6ParamsE --------------------------
	.section	.nv.info._ZN7cutlass13device_kernelIN5flash19enable_sm80_to_sm89INS1_16FlashAttnFwdSm80INS1_25CollectiveMainloopFwdSm80ILi8ELi1ELb1EN4cute5tupleIJNS5_1CILi128EEES8_S8_EEELi128ENS_10bfloat16_tEfNS_4arch4Sm80ELb0ELb0ELb1ELb1ELb0ELb0ELb1ELb0EEENS1_21CollectiveEpilogueFwdIS9_NS6_IJNS7_ILi1EEESF_SF_EEESA_SC_Li256ELb1ELb1ELb0ELb0EEENS1_19SingleTileSchedulerILb1ELb0ELb1ELi128EEEEEEEEEvNT_6ParamsE,"",@"SHT_CUDA_INFO"
	.sectionflags	@""
	.align	4


	//----- nvinfo : EIATTR_CUDA_API_VERSION
	.align		4
        /*0000*/ 	.byte	0x04, 0x37
        /*0002*/ 	.short	(.L_154 - .L_153)
.L_153:
        /*0004*/ 	.word	0x00000082


	//----- nvinfo : EIATTR_SW2861232_WAR
	.align		4
.L_154:
        /*0008*/ 	.byte	0x01, 0x35
	.zero		2


	//----- nvinfo : EIATTR_PARAM_CBANK
	.align		4
        /*000c*/ 	.byte	0x04, 0x0a
        /*000e*/ 	.short	(.L_156 - .L_155)
	.align		4
.L_155:
        /*0010*/ 	.word	index@(.nv.constant0._ZN7cutlass13device_kernelIN5flash19enable_sm80_to_sm89INS1_16FlashAttnFwdSm80INS1_25CollectiveMainloopFwdSm80ILi8ELi1ELb1EN4cute5tupleIJNS5_1CILi128EEES8_S8_EEELi128ENS_10bfloat16_tEfNS_4arch4Sm80ELb0ELb0ELb1ELb1ELb0ELb0ELb1ELb0EEENS1_21CollectiveEpilogueFwdIS9_NS6_IJNS7_ILi1EEESF_SF_EEESA_SC_Li256ELb1ELb1ELb0ELb0EEENS1_19SingleTileSchedulerILb1ELb0ELb1ELi128EEEEEEEEEvNT_6ParamsE)
        /*0014*/ 	.short	0x0160
        /*0016*/ 	.short	0x0418


	//----- nvinfo : EIATTR_CBANK_PARAM_SIZE
	.align		4
.L_156:
        /*0018*/ 	.byte	0x03, 0x19
        /*001a*/ 	.short	0x0418


	//----- nvinfo : EIATTR_KPARAM_INFO
	.align		4
        /*001c*/ 	.byte	0x04, 0x17
        /*001e*/ 	.short	(.L_158 - .L_157)
.L_157:
        /*0020*/ 	.word	0x00000000
        /*0024*/ 	.short	0x0000
        /*0026*/ 	.short	0x0000
        /*0028*/ 	.byte	0x00, 0xf0, 0x61, 0x10


	//----- nvinfo : EIATTR_MAXREG_COUNT
	.align		4
.L_158:
        /*002c*/ 	.byte	0x03, 0x1b
        /*002e*/ 	.short	0x00ff


	//----- nvinfo : EIATTR_NUM_BARRIERS
	.align		4
        /*0030*/ 	.byte	0x02, 0x4c
        /*0032*/ 	.byte	0x02
	.zero		1


	//----- nvinfo : EIATTR_ANNOTATIONS
	.align		4
        /*0034*/ 	.byte	0x04, 0x55
        /*0036*/ 	.short	(.L_160 - .L_159)


	//   ....[0]....
.L_159:
        /*0038*/ 	.word	0x00000001
        /*003c*/ 	.byte	0x00, 0x59, 0x00, 0x00, 0x01, 0x00, 0x00, 0x00, 0x20, 0x59, 0x00, 0x00, 0x01, 0x00, 0x00, 0x00
        /*004c*/ 	.byte	0xb0, 0x59, 0x00, 0x00, 0x01, 0x00, 0x00, 0x00, 0xf0, 0x59, 0x00, 0x00, 0x01, 0x00, 0x00, 0x00
        /*005c*/ 	.byte	0x20, 0x5a, 0x00, 0x00, 0x01, 0x00, 0x00, 0x00, 0x30, 0x5a, 0x00, 0x00, 0x01, 0x00, 0x00, 0x00
        /*006c*/ 	.byte	0x50, 0x5a, 0x00, 0x00, 0x01, 0x00, 0x00, 0x00, 0xf0, 0x6a, 0x00, 0x00, 0x01, 0x00, 0x00, 0x00
        /*007c*/ 	.byte	0xe0, 0x7e, 0x00, 0x00, 0x01, 0x00, 0x00, 0x00, 0xe0, 0x91, 0x00, 0x00, 0x01, 0x00, 0x00, 0x00
        /*008c*/ 	.byte	0x20, 0x98, 0x00, 0x00, 0x01, 0x00, 0x00, 0x00, 0x40, 0x98, 0x00, 0x00, 0x01, 0x00, 0x00, 0x00
        /*009c*/ 	.byte	0x70, 0x98, 0x00, 0x00, 0x01, 0x00, 0x00, 0x00, 0x80, 0x98, 0x00, 0x00


	//----- nvinfo : EIATTR_MERCURY_ISA_VERSION
	.align		4
.L_160:
        /*00a8*/ 	.byte	0x03, 0x5f
        /*00aa*/ 	.short	0x0000


	//----- nvinfo : EIATTR_INT_WARP_WIDE_INSTR_OFFSETS
	.align		4
        /*00ac*/ 	.byte	0x04, 0x31
        /*00ae*/ 	.short	(.L_162 - .L_161)


	//   ....[0]....
.L_161:
        /*00b0*/ 	.word	0x000013a0


	//----- nvinfo : EIATTR_COOP_GROUP_MASK_REGIDS
	.align		4
.L_162:
        /*00b4*/ 	.byte	0x04, 0x29
        /*00b6*/ 	.short	(.L_164 - .L_163)


	//   ....[0]....
.L_163:
        /*00b8*/ 	.word	0xffffffff


	//   ....[1]....
        /*00bc*/ 	.word	0xffffffff


	//   ....[2]....
        /*00c0*/ 	.word	0xffffffff


	//   ....[3]....
        /*00c4*/ 	.word	0xffffffff


	//   ....[4]....
        /*00c8*/ 	.word	0xffffffff


	//   ....[5]....
        /*00cc*/ 	.word	0xffffffff


	//   ....[6]....
        /*00d0*/ 	.word	0xffffffff


	//   ....[7]....
        /*00d4*/ 	.word	0xffffffff


	//   ....[8]....
        /*00d8*/ 	.word	0xffffffff


	//   ....[9]....
        /*00dc*/ 	.word	0xffffffff


	//   ....[10]....
        /*00e0*/ 	.word	0xffffffff


	//   ....[11]....
        /*00e4*/ 	.word	0xffffffff


	//   ....[12]....
        /*00e8*/ 	.word	0xffffffff


	//   ....[13]....
        /*00ec*/ 	.word	0xffffffff


	//   ....[14]....
        /*00f0*/ 	.word	0xffffffff


	//   ....[15]....
        /*00f4*/ 	.word	0xffffffff


	//   ....[16]....
        /*00f8*/ 	.word	0xffffffff


	//   ....[17]....
        /*00fc*/ 	.word	0xffffffff


	//   ....[18]....
        /*0100*/ 	.word	0xffffffff


	//   ....[19]....
        /*0104*/ 	.word	0xffffffff


	//   ....[20]....
        /*0108*/ 	.word	0xffffffff


	//   ....[21]....
        /*010c*/ 	.word	0xffffffff


	//   ....[22]....
        /*0110*/ 	.word	0xffffffff


	//   ....[23]....
        /*0114*/ 	.word	0xffffffff


	//   ....[24]....
        /*0118*/ 	.word	0xffffffff


	//   ....[25]....
        /*011c*/ 	.word	0xffffffff


	//   ....[26]....
        /*0120*/ 	.word	0xffffffff


	//   ....[27]....
        /*0124*/ 	.word	0xffffffff


	//   ....[28]....
        /*0128*/ 	.word	0xffffffff


	//   ....[29]....
        /*012c*/ 	.word	0xffffffff


	//   ....[30]....
        /*0130*/ 	.word	0xffffffff


	//   ....[31]....
        /*0134*/ 	.word	0xffffffff


	//   ....[32]....
        /*0138*/ 	.word	0xffffffff


	//   ....[33]....
        /*013c*/ 	.word	0xffffffff


	//   ....[34]....
        /*0140*/ 	.word	0xffffffff


	//   ....[35]....
        /*0144*/ 	.word	0xffffffff


	//   ....[36]....
        /*0148*/ 	.word	0xffffffff


	//   ....[37]....
        /*014c*/ 	.word	0xffffffff


	//   ....[38]....
        /*0150*/ 	.word	0xffffffff


	//   ....[39]....
        /*0154*/ 	.word	0xffffffff


	//   ....[40]....
        /*0158*/ 	.word	0xffffffff


	//----- nvinfo : EIATTR_COOP_GROUP_INSTR_OFFSETS
	.align		4
.L_164:
        /*015c*/ 	.byte	0x04, 0x28
        /*015e*/ 	.short	(.L_166 - .L_165)


	//   ....[0]....
.L_165:
        /*0160*/ 	.word	0x00000090


	//   ....[1]....
        /*0164*/ 	.word	0x00000d90


	//   ....[2]....
        /*0168*/ 	.word	0x00000dd0


	//   ....[3]....
        /*016c*/ 	.word	0x00000e10


	//   ....[4]....
        /*0170*/ 	.word	0x00000e60


	//   ....[5]....
        /*0174*/ 	.word	0x00000ea0


	//   ....[6]....
        /*0178*/ 	.word	0x00000ed0


	//   ....[7]....
        /*017c*/ 	.word	0x00000f00


	//   ....[8]....
        /*0180*/ 	.word	0x00000f20


	//   ....[9]....
        /*0184*/ 	.word	0x00003e60


	//   ....[10]....
        /*0188*/ 	.word	0x00003f10


	//   ....[11]....
        /*018c*/ 	.word	0x00003f20


	//   ....[12]....
        /*0190*/ 	.word	0x00003f50


	//   ....[13]....
        /*0194*/ 	.word	0x00007670


	//   ....[14]....
        /*0198*/ 	.word	0x00007690


	//   ....[15]....
        /*019c*/ 	.word	0x000076b0


	//   ....[16]....
        /*01a0*/ 	.word	0x000076d0


	//   ....[17]....
        /*01a4*/ 	.word	0x000098a0


	//   ....[18]....
        /*01a8*/ 	.word	0x000098b0


	//   ....[19]....
        /*01ac*/ 	.word	0x000098f0


	//   ....[20]....
        /*01b0*/ 	.word	0x00009910


	//   ....[21]....
        /*01b4*/ 	.word	0x0000aa70


	//   ....[22]....
        /*01b8*/ 	.word	0x0000aaa0


	//   ....[23]....
        /*01bc*/ 	.word	0x0000aae0


	//   ....[24]....
        /*01c0*/ 	.word	0x0000ab20


	//   ....[25]....
        /*01c4*/ 	.word	0x0000ace0


	//   ....[26]....
        /*01c8*/ 	.word	0x0000acf0


	//   ....[27]....
        /*01cc*/ 	.word	0x0000ade0


	//   ....[28]....
        /*01d0*/ 	.word	0x0000ae10


	//   ....[29]....
        /*01d4*/ 	.word	0x0000aee0


	//   ....[30]....
        /*01d8*/ 	.word	0x0000af10


	//   ....[31]....
        /*01dc*/ 	.word	0x0000afe0


	//   ....[32]....
        /*01e0*/ 	.word	0x0000b000


	//   ....[33]....
        /*01e4*/ 	.word	0x0000b780


	//   ....[34]....
        /*01e8*/ 	.word	0x0000b7a0


	//   ....[35]....
        /*01ec*/ 	.word	0x0000b870


	//   ....[36]....
        /*01f0*/ 	.word	0x0000b8a0


	//   ....[37]....
        /*01f4*/ 	.word	0x0000b970


	//   ....[38]....
        /*01f8*/ 	.word	0x0000b9a0


	//   ....[39]....
        /*01fc*/ 	.word	0x0000ba70


	//   ....[40]....
        /*0200*/ 	.word	0x0000ba90


	//----- nvinfo : EIATTR_EXIT_INSTR_OFFSETS
	.align		4
.L_166:
        /*0204*/ 	.byte	0x04, 0x1c
        /*0206*/ 	.short	(.L_168 - .L_167)


	//   ....[0]....
.L_167:
        /*0208*/ 	.word	0x00000320


	//   ....[1]....
        /*020c*/ 	.word	0x0000b010


	//   ....[2]....
        /*0210*/ 	.word	0x0000b060


	//   ....[3]....
        /*0214*/ 	.word	0x0000b0c0


	//   ....[4]....
        /*0218*/ 	.word	0x0000baa0


	//   ....[5]....
        /*021c*/ 	.word	0x0000baf0


	//   ....[6]....
        /*0220*/ 	.word	0x0000bb50


	//----- nvinfo : EIATTR_CTAIDZ_USED
	.align		4
.L_168:
        /*0224*/ 	.byte	0x01, 0x04
	.zero		2


	//----- nvinfo : EIATTR_MAX_THREADS
	.align		4
        /*0228*/ 	.byte	0x04, 0x05
        /*022a*/ 	.short	(.L_170 - .L_169)
.L_169:
        /*022c*/ 	.word	0x00000100
        /*0230*/ 	.word	0x00000001
        /*0234*/ 	.word	0x00000001


	//----- nvinfo : EIATTR_CRS_STACK_SIZE
	.align		4
.L_170:
        /*0238*/ 	.byte	0x04, 0x1e
        /*023a*/ 	.short	(.L_172 - .L_171)
.L_171:
        /*023c*/ 	.word	0x00000000
.L_172:


//--------------------- .nv.info._ZN7cutlass13device_kernelIN5flash19enable_sm80_to_sm89INS1_16FlashAttnFwdSm80INS1_25CollectiveMainloopFwdSm80ILi8ELi1ELb1EN4cute5tupleIJNS5_1CILi128EEES8_S8_EEELi128ENS_10bfloat16_tEfNS_4arch4Sm80ELb0ELb0ELb1ELb1ELb0ELb1ELb1ELb0EEENS1_21CollectiveEpilogueFwdIS9_NS6_IJNS7_ILi1EEESF_SF_EEESA_SC_Li256ELb1ELb1ELb0ELb0EEENS1_19SingleTileSchedulerILb1ELb0ELb1ELi128EEEEEEEEEvNT_6ParamsE --------------------------
	.section	.nv.info._ZN7cutlass13device_kernelIN5flash19enable_sm80_to_sm89INS1_16FlashAttnFwdSm80INS1_25CollectiveMainloopFwdSm80ILi8ELi1ELb1EN4cute5tupleIJNS5_1CILi128EEES8_S8_EEELi128ENS_10bfloat16_tEfNS_4arch4Sm80ELb0ELb0ELb1ELb1ELb0ELb1ELb1ELb0EEENS1_21CollectiveEpilogueFwdIS9_NS6_IJNS7_ILi1EEESF_SF_EEESA_SC_Li256ELb1ELb1ELb0ELb0EEENS1_19SingleTileSchedulerILb1ELb0ELb1ELi128EEEEEEEEEvNT_6ParamsE,"",@"SHT_CUDA_INFO"
	.sectionflags	@""
	.align	4


	//----- nvinfo : EIATTR_CUDA_API_VERSION
	.align		4
        /*0000*/ 	.byte	0x04, 0x37
        /*0002*/ 	.short	(.L_174 - .L_173)
.L_173:
        /*0004*/ 	.word	0x00000082


	//----- nvinfo : EIATTR_SW2861232_WAR
	.align		4
.L_174:
        /*0008*/ 	.byte	0x01, 0x35
	.zero		2


	//----- nvinfo : EIATTR_PARAM_CBANK
	.align		4
        /*000c*/ 	.byte	0x04, 0x0a
        /*000e*/ 	.short	(.L_176 - .L_175)
	.align		4
.L_175:
        /*0010*/ 	.word	index@(.nv.constant0._ZN7cutlass13device_kernelIN5flash19enable_sm80_to_sm89INS1_16FlashAttnFwdSm80INS1_25CollectiveMainloopFwdSm80ILi8ELi1ELb1EN4cute5tupleIJNS5_1CILi128EEES8_S8_EEELi128ENS_10bfloat16_tEfNS_4arch4Sm80ELb0ELb0ELb1ELb1ELb0ELb1ELb1ELb0EEENS1_21CollectiveEpilogueFwdIS9_NS6_IJNS7_ILi1EEESF_SF_EEESA_SC_Li256ELb1ELb1ELb0ELb0EEENS1_19SingleTileSchedulerILb1ELb0ELb1ELi128EEEEEEEEEvNT_6ParamsE)
        /*0014*/ 	.short	0x0160
        /*0016*/ 	.short	0x0418


	//----- nvinfo : EIATTR_CBANK_PARAM_SIZE
	.align		4
.L_176:
        /*0018*/ 	.byte	0x03, 0x19
        /*001a*/ 	.short	0x0418


	//----- nvinfo : EIATTR_KPARAM_INFO
	.align		4
        /*001c*/ 	.byte	0x04, 0x17
        /*001e*/ 	.short	(.L_178 - .L_177)
.L_177:
        /*0020*/ 	.word	0x00000000
        /*0024*/ 	.short	0x0000
        /*0026*/ 	.short	0x0000
        /*0028*/ 	.byte	0x00, 0xf0, 0x61, 0x10


	//----- nvinfo : EIATTR_MAXREG_COUNT
	.align		4
.L_178:
        /*002c*/ 	.byte	0x03, 0x1b
        /*002e*/ 	.short	0x00ff


	//----- nvinfo : EIATTR_NUM_BARRIERS
	.align		4
        /*0030*/ 	.byte	0x02, 0x4c
        /*0032*/ 	.byte	0x02
	.zero		1


	//----- nvinfo : EIATTR_ANNOTATIONS
	.align		4
        /*0034*/ 	.byte	0x04, 0x55
        /*0036*/ 	.short	(.L_180 - .L_179)


	//   ....[0]....
.L_179:
        /* <DEDUP_REMOVED lines=24> */


	//----- nvinfo : EIATTR_MERCURY_ISA_VERSION
	.align		4
.L_180:
        /*01a0*/ 	.byte	0x03, 0x5f
        /*01a2*/ 	.short	0x0000


	//----- nvinfo : EIATTR_COOP_GROUP_MASK_REGIDS
	.align		4
        /*01a4*/ 	.byte	0x04, 0x29
        /*01a6*/ 	.short	(.L_182 - .L_181)


	//   ....[0]....
.L_181:
        /*01a8*/ 	.word	0xffffffff


	//   ....[1]....
        /*01ac*/ 	.word	0xffffffff


	//   ....[2]....
        /*01b0*/ 	.word	0xffffffff


	//   ....[3]....
        /*01b4*/ 	.word	0xffffffff


	//   ....[4]....
        /*01b8*/ 	.word	0xffffffff


	//   ....[5]....
        /*01bc*/ 	.word	0xffffffff


	//   ....[6]....
        /*01c0*/ 	.word	0xffffffff


	//   ....[7]....
        /*01c4*/ 	.word	0xffffffff


	//   ....[8]....
        /*01c8*/ 	.word	0xffffffff


	//   ....[9]....
        /*01cc*/ 	.word	0xffffffff


	//   ....[10]....
        /*01d0*/ 	.word	0xffffffff


	//   ....[11]....
        /*01d4*/ 	.word	0xffffffff


	//   ....[12]....
        /*01d8*/ 	.word	0xffffffff


	//   ....[13]....
        /*01dc*/ 	.word	0xffffffff


	//   ....[14]....
        /*01e0*/ 	.word	0xffffffff


	//   ....[15]....
        /*01e4*/ 	.word	0xffffffff


	//   ....[16]....
        /*01e8*/ 	.word	0xffffffff


	//   ....[17]....
        /*01ec*/ 	.word	0xffffffff


	//   ....[18]....
        /*01f0*/ 	.word	0xffffffff


	//   ....[19]....
        /*01f4*/ 	.word	0xffffffff


	//   ....[20]....
        /*01f8*/ 	.word	0xffffffff


	//   ....[21]....
        /*01fc*/ 	.word	0xffffffff


	//   ....[22]....
        /*0200*/ 	.word	0xffffffff


	//   ....[23]....
        /*0204*/ 	.word	0xffffffff


	//   ....[24]....
        /*0208*/ 	.word	0xffffffff


	//   ....[25]....
        /*020c*/ 	.word	0xffffffff


	//   ....[26]....
        /*0210*/ 	.word	0xffffffff


	//   ....[27]....
        /*0214*/ 	.word	0xffffffff


	//   ....[28]....
        /*0218*/ 	.word	0xffffffff


	//   ....[29]....
        /*021c*/ 	.word	0xffffffff


	//   ....[30]....
        /*0220*/ 	.word	0xffffffff


	//   ....[31]....
        /*0224*/ 	.word	0xffffffff


	//   ....[32]....
        /*0228*/ 	.word	0xffffffff


	//   ....[33]....
        /*022c*/ 	.word	0xffffffff


	//   ....[34]....
        /*0230*/ 	.word	0xffffffff


	//   ....[35]....
        /*0234*/ 	.word	0xffffffff


	//   ....[36]....
        /*0238*/ 	.word	0xffffffff


	//   ....[37]....
        /*023c*/ 	.word	0xffffffff


	//   ....[38]....
        /*0240*/ 	.word	0xffffffff


	//   ....[39]....
        /*0244*/ 	.word	0xffffffff


	//   ....[40]....
        /*0248*/ 	.word	0xffffffff


	//----- nvinfo : EIATTR_COOP_GROUP_INSTR_OFFSETS
	.align		4
.L_182:
        /*024c*/ 	.byte	0x04, 0x28
        /*024e*/ 	.short	(.L_184 - .L_183)


	//   ....[0]....
.L_183:
        /*0250*/ 	.word	0x00000090


	//   ....[1]....
        /*0254*/ 	.word	0x00008140


	//   ....[2]....
        /*0258*/ 	.word	0x00008180


	//   ....[3]....
        /*025c*/ 	.word	0x00008230


	//   ....[4]....
        /*0260*/ 	.word	0x00008260


	//   ....[5]....
        /*0264*/ 	.word	0x000083d0


	//   ....[6]....
        /*0268*/ 	.word	0x00008410


	//   ....[7]....
        /*026c*/ 	.word	0x00008520


	//   ....[8]....
        /*0270*/ 	.word	0x00008560


	//   ....[9]....
        /*0274*/ 	.word	0x0000e980


	//   ....[10]....
        /*0278*/ 	.word	0x0000ea80


	//   ....[11]....
        /*027c*/ 	.word	0x0000ea90


	//   ....[12]....
        /*0280*/ 	.word	0x0000eac0


	//   ....[13]....
        /*0284*/ 	.word	0x000123a0


	//   ....[14]....
        /*0288*/ 	.word	0x000124f0


	//   ....[15]....
        /*028c*/ 	.word	0x00012660


	//   ....[16]....
        /*0290*/ 	.word	0x00012770


	//   ....[17]....
        /*0294*/ 	.word	0x00014940


	//   ....[18]....
        /*0298*/ 	.word	0x00014950


	//   ....[19]....
        /*029c*/ 	.word	0x00014980


	//   ....[20]....
        /*02a0*/ 	.word	0x000149a0


	//   ....[21]....
        /*02a4*/ 	.word	0x00015b50


	//   ....[22]....
        /*02a8*/ 	.word	0x00015b80


	//   ....[23]....
        /*02ac*/ 	.word	0x00015bb0


	//   ....[24]....
        /*02b0*/ 	.word	0x00015be0


	//   ....[25]....
        /*02b4*/ 	.word	0x00015da0


	//   ....[26]....
        /*02b8*/ 	.word	0x00015db0


	//   ....[27]....
        /*02bc*/ 	.word	0x00015ea0


	//   ....[28]....
        /*02c0*/ 	.word	0x00015ed0


	//   ....[29]....
        /*02c4*/ 	.word	0x00015fa0


	//   ....[30]....
        /*02c8*/ 	.word	0x00015fd0


	//   ....[31]....
        /*02cc*/ 	.word	0x000160a0


	//   ....[32]....
        /*02d0*/ 	.word	0x000160c0


	//   ....[33]....
        /*02d4*/ 	.word	0x00016800


	//   ....[34]....
        /*02d8*/ 	.word	0x00016820


	//   ....[35]....
        /*02dc*/ 	.word	0x00016900


	//   ....[36]....
        /*02e0*/ 	.word	0x00016930


	//   ....[37]....
        /*02e4*/ 	.word	0x00016a00


	//   ....[38]....
        /*02e8*/ 	.word	0x00016a30


	//   ....[39]....
        /*02ec*/ 	.word	0x00016b00


	//   ....[40]....
        /*02f0*/ 	.word	0x00016b20


	//----- nvinfo : EIATTR_EXIT_INSTR_OFFSETS
	.align		4
.L_184:
        /*02f4*/ 	.byte	0x04, 0x1c
        /*02f6*/ 	.short	(.L_186 - .L_185)


	//   ....[0]....
.L_185:
        /*02f8*/ 	.word	0x00000350


	//   ....[1]....
        /*02fc*/ 	.word	0x000160d0


	//   ....[2]....
        /*0300*/ 	.word	0x00016120


	//   ....[3]....
        /*0304*/ 	.word	0x00016180


	//   ....[4]....
        /*0308*/ 	.word	0x00016b30


	//   ....[5]....
        /*030c*/ 	.word	0x00016b80


	//   ....[6]....
        /*0310*/ 	.word	0x00016be0


	//----- nvinfo : EIATTR_CTAIDZ_USED
	.align		4
.L_186:
        /*0314*/ 	.byte	0x01, 0x04
	.zero		2


	//----- nvinfo : EIATTR_MAX_THREADS
	.align		4
        /*0318*/ 	.byte	0x04, 0x05
        /*031a*/ 	.short	(.L_188 - .L_187)
.L_187:
        /*031c*/ 	.word	0x00000100
        /*0320*/ 	.word	0x00000001
        /*0324*/ 	.word	0x00000001


	//----- nvinfo : EIATTR_CRS_STACK_SIZE
	.align		4
.L_188:
        /*0328*/ 	.byte	0x04, 0x1e
        /*032a*/ 	.short	(.L_190 - .L_189)
.L_189:
        /*032c*/ 	.word	0x00000000
.L_190:


//--------------------- .nv.info._ZN7cutlass13device_kernelIN5flash19enable_sm80_to_sm89INS1_16FlashAttnFwdSm80INS1_25CollectiveMainloopFwdSm80ILi8ELi1ELb1EN4cute5tupleIJNS5_1CILi128EEENS7_ILi96EEES8_EEELi128ENS_10bfloat16_tEfNS_4arch4Sm80ELb0ELb1ELb1ELb0ELb0ELb0ELb1ELb0EEENS1_21CollectiveEpilogueFwdINS6_IJS8_S8_S9_EEENS6_IJNS7_ILi1EEESH_SH_EEESB_SD_Li256ELb0ELb1ELb0ELb0EEENS1_19SingleTileSchedulerILb0ELb0ELb1ELi128EEEEEEEEEvNT_6ParamsE --------------------------
	.section	.nv.info._ZN7cutlass13device_kernelIN5flash19enable_sm80_to_sm89INS1_16FlashAttnFwdSm80INS1_25CollectiveMainloopFwdSm80ILi8ELi1ELb1EN4cute5tupleIJNS5_1CILi128EEENS7_ILi96EEES8_EEELi128ENS_10bfloat16_tEfNS_4arch4Sm80ELb0ELb1ELb1ELb0ELb0ELb0ELb1ELb0EEENS1_21CollectiveEpilogueFwdINS6_IJS8_S8_S9_EEENS6_IJNS7_ILi1EEESH_SH_EEESB_SD_Li256ELb0ELb1ELb0ELb0EEENS1_19SingleTileSchedulerILb0ELb0ELb1ELi128EEEEEEEEEvNT_6ParamsE,"",@"SHT_CUDA_INFO"
	.sectionflags	@""
	.align	4


	//----- nvinfo : EIATTR_CUDA_API_VERSION
	.align		4
        /*0000*/ 	.byte	0x04, 0x37
        /*0002*/ 	.short	(.L_192 - .L_191)
.L_191:
        /*0004*/ 	.word	0x00000082


	//----- nvinfo : EIATTR_SW2861232_WAR
	.align		4
.L_192:
        /*0008*/ 	.byte	0x01, 0x35
	.zero		2


	//----- nvinfo : EIATTR_PARAM_CBANK
	.align		4
        /*000c*/ 	.byte	0x04, 0x0a
        /*000e*/ 	.short	(.L_194 - .L_193)
	.align		4
.L_193:
        /*0010*/ 	.word	index@(.nv.constant0._ZN7cutlass13device_kernelIN5flash19enable_sm80_to_sm89INS1_16FlashAttnFwdSm80INS1_25CollectiveMainloopFwdSm80ILi8ELi1ELb1EN4cute5tupleIJNS5_1CILi128EEENS7_ILi96EEES8_EEELi128ENS_10bfloat16_tEfNS_4arch4Sm80ELb0ELb1ELb1ELb0ELb0ELb0ELb1ELb0EEENS1_21CollectiveEpilogueFwdINS6_IJS8_S8_S9_EEENS6_IJNS7_ILi1EEESH_SH_EEESB_SD_Li256ELb0ELb1ELb0ELb0EEENS1_19SingleTileSchedulerILb0ELb0ELb1ELi128EEEEEEEEEvNT_6ParamsE)
        /*0014*/ 	.short	0x0160
        /*0016*/ 	.short	0x0418


	//----- nvinfo : EIATTR_CBANK_PARAM_SIZE
	.align		4
.L_194:
        /*0018*/ 	.byte	0x03, 0x19
        /*001a*/ 	.short	0x0418


	//----- nvinfo : EIATTR_KPARAM_INFO
	.align		4
        /*001c*/ 	.byte	0x04, 0x17
        /*001e*/ 	.short	(.L_196 - .L_195)
.L_195:
        /*0020*/ 	.word	0x00000000
        /*0024*/ 	.short	0x0000
        /*0026*/ 	.short	0x0000
        /*0028*/ 	.byte	0x00, 0xf0, 0x61, 0x10


	//----- nvinfo : EIATTR_MAXREG_COUNT
	.align		4
.L_196:
        /*002c*/ 	.byte	0x03, 0x1b
        /*002e*/ 	.short	0x00ff


	//----- nvinfo : EIATTR_NUM_BARRIERS
	.align		4
        /*0030*/ 	.byte	0x02, 0x4c
        /*0032*/ 	.byte	0x02
	.zero		1


	//----- nvinfo : EIATTR_MERCURY_ISA_VERSION
	.align		4
        /*0034*/ 	.byte	0x03, 0x5f
        /*0036*/ 	.short	0x0000


	//----- nvinfo : EIATTR_COOP_GROUP_MASK_REGIDS
	.align		4
        /*0038*/ 	.byte	0x04, 0x29
        /*003a*/ 	.short	(.L_198 - .L_197)


	//   ....[0]....
.L_197:
        /*003c*/ 	.word	0xffffffff


	//   ....[1]....
        /*0040*/ 	.word	0xffffffff


	//   ....[2]....
        /*0044*/ 	.word	0xffffffff


	//   ....[3]....
        /*0048*/ 	.word	0xffffffff


	//   ....[4]....
        /*004c*/ 	.word	0xffffffff


	//   ....[5]....
        /*0050*/ 	.word	0xffffffff


	//   ....[6]....
        /*0054*/ 	.word	0xffffffff


	//   ....[7]....
        /*0058*/ 	.word	0xffffffff


	//   ....[8]....
        /*005c*/ 	.word	0xffffffff


	//   ....[9]....
        /*0060*/ 	.word	0xffffffff


	//   ....[10]....
        /*0064*/ 	.word	0xffffffff


	//   ....[11]....
        /*0068*/ 	.word	0xffffffff


	//   ....[12]....
        /*006c*/ 	.word	0xffffffff


	//   ....[13]....
        /*0070*/ 	.word	0xffffffff


	//   ....[14]....
        /*0074*/ 	.word	0xffffffff


	//   ....[15]....
        /*0078*/ 	.word	0xffffffff


	//   ....[16]....
        /*007c*/ 	.word	0xffffffff


	//   ....[17]....
        /*0080*/ 	.word	0xffffffff


	//   ....[18]....
        /*0084*/ 	.word	0xffffffff


	//   ....[19]....
        /*0088*/ 	.word	0xffffffff


	//   ....[20]....
        /*008c*/ 	.word	0xffffffff


	//   ....[21]....
        /*0090*/ 	.word	0xffffffff


	//   ....[22]....
        /*0094*/ 	.word	0xffffffff


	//   ....[23]....
        /*0098*/ 	.word	0xffffffff


	//   ....[24]....
        /*009c*/ 	.word	0xffffffff


	//   ....[25]....
        /*00a0*/ 	.word	0xffffffff


	//   ....[26]....
        /*00a4*/ 	.word	0xffffffff


	//   ....[27]....
        /*00a8*/ 	.word	0xffffffff


	//   ....[28]....
        /*00ac*/ 	.word	0xffffffff


	//   ....[29]....
        /*00b0*/ 	.word	0xffffffff


	//   ....[30]....
        /*00b4*/ 	.word	0xffffffff


	//   ....[31]....
        /*00b8*/ 	.word	0xffffffff


	//   ....[32]....
        /*00bc*/ 	.word	0xffffffff


	//   ....[33]....
        /*00c0*/ 	.word	0xffffffff


	//   ....[34]....
        /*00c4*/ 	.word	0xffffffff


	//   ....[35]....
        /*00c8*/ 	.word	0xffffffff


	//   ....[36]....
        /*00cc*/ 	.word	0xffffffff


	//   ....[37]....
        /*00d0*/ 	.word	0xffffffff


	//   ....[38]....
        /*00d4*/ 	.word	0xffffffff


	//   ....[39]....
        /*00d8*/ 	.word	0xffffffff


	//   ....[40]....
        /*00dc*/ 	.word	0xffffffff


	//   ....[41]....
        /*00e0*/ 	.word	0xffffffff


	//   ....[42]....
        /*00e4*/ 	.word	0xffffffff


	//   ....[43]....
        /*00e8*/ 	.word	0xffffffff


	//   ....[44]....
        /*00ec*/ 	.word	0xffffffff


	//   ....[45]....
        /*00f0*/ 	.word	0xffffffff


	//   ....[46]....
        /*00f4*/ 	.word	0xffffffff


	//   ....[47]....
        /*00f8*/ 	.word	0xffffffff


	//   ....[48]....
        /*00fc*/ 	.word	0xffffffff


	//   ....[49]....
        /*0100*/ 	.word	0xffffffff


	//   ....[50]....
        /*0104*/ 	.word	0xffffffff


	//   ....[51]....
        /*0108*/ 	.word	0xffffffff


	//   ....[52]....
        /*010c*/ 	.word	0xffffffff


	//   ....[53]....
        /*0110*/ 	.word	0xffffffff


	//----- nvinfo : EIATTR_COOP_GROUP_INSTR_OFFSETS
	.align		4
.L_198:
        /*0114*/ 	.byte	0x04, 0x28
        /*0116*/ 	.short	(.L_200 - .L_199)


	//   ....[0]....
.L_199:
        /*0118*/ 	.word	0x00000ae0


	//   ....[1]....
        /*011c*/ 	.word	0x00000b20


	//   ....[2]....
        /*0120*/ 	.word	0x00000b50


	//   ....[3]....
        /*0124*/ 	.word	0x00000b90


	//   ....[4]....
        /*0128*/ 	.word	0x00000bc0


	//   ....[5]....
        /*012c*/ 	.word	0x00000c60


	//   ....[6]....
        /*0130*/ 	.word	0x00000f40


	//   ....[7]....
        /*0134*/ 	.word	0x00000f70


	//   ....[8]....
        /*0138*/ 	.word	0x00002710


	//   ....[9]....
        /*013c*/ 	.word	0x00002a80


	//   ....[10]....
        /*0140*/ 	.word	0x00003fc0


	//   ....[11]....
        /*0144*/ 	.word	0x00004010


	//   ....[12]....
        /*0148*/ 	.word	0x00004020


	//   ....[13]....
        /*014c*/ 	.word	0x00004050


	//   ....[14]....
        /*0150*/ 	.word	0x00006830


	//   ....[15]....
        /*0154*/ 	.word	0x00006bb0


	//   ....[16]....
        /*0158*/ 	.word	0x00007c20


	//   ....[17]....
        /*015c*/ 	.word	0x00007d10


	//   ....[18]....
        /*0160*/ 	.word	0x00007f90


	//   ....[19]....
        /*0164*/ 	.word	0x00008080


	//   ....[20]....
        /*0168*/ 	.word	0x0000aef0


	//   ....[21]....
        /*016c*/ 	.word	0x0000af10


	//   ....[22]....
        /*0170*/ 	.word	0x0000af40


	//   ....[23]....
        /*0174*/ 	.word	0x0000af70


	//   ....[24]....
        /*0178*/ 	.word	0x0000dd10


	//   ....[25]....
        /*017c*/ 	.word	0x0000e340


	//   ....[26]....
        /*0180*/ 	.word	0x0000f0e0


	//   ....[27]....
        /*0184*/ 	.word	0x0000f3e0


	//   ....[28]....
        /*0188*/ 	.word	0x0000f430


	//   ....[29]....
        /*018c*/ 	.word	0x0000f4f0


	//   ....[30]....
        /*0190*/ 	.word	0x00010d00


	//   ....[31]....
        /*0194*/ 	.word	0x00010d30


	//   ....[32]....
        /*0198*/ 	.word	0x00010d70


	//   ....[33]....
        /*019c*/ 	.word	0x00010d80


	//   ....[34]....
        /*01a0*/ 	.word	0x00011ea0


	//   ....[35]....
        /*01a4*/ 	.word	0x00011eb0


	//   ....[36]....
        /*01a8*/ 	.word	0x00011ed0


	//   ....[37]....
        /*01ac*/ 	.word	0x00011ef0


	//   ....[38]....
        /*01b0*/ 	.word	0x00011f10


	//   ....[39]....
        /*01b4*/ 	.word	0x00011f30


	//   ....[40]....
        /*01b8*/ 	.word	0x000120b0


	//   ....[41]....
        /*01bc*/ 	.word	0x000120e0


	//   ....[42]....
        /*01c0*/ 	.word	0x000121b0


	//   ....[43]....
        /*01c4*/ 	.word	0x000121e0


	//   ....[44]....
        /*01c8*/ 	.word	0x000122b0


	//   ....[45]....
        /*01cc*/ 	.word	0x000122d0


	//   ....[46]....
        /*01d0*/ 	.word	0x000128d0


	//   ....[47]....
        /*01d4*/ 	.word	0x000128f0


	//   ....[48]....
        /*01d8*/ 	.word	0x000129c0


	//   ....[49]....
        /*01dc*/ 	.word	0x000129f0


	//   ....[50]....
        /*01e0*/ 	.word	0x00012ac0


	//   ....[51]....
        /*01e4*/ 	.word	0x00012af0


	//   ....[52]....
        /*01e8*/ 	.word	0x00012bc0


	//   ....[53]....
        /*01ec*/ 	.word	0x00012be0


	//----- nvinfo : EIATTR_EXIT_INSTR_OFFSETS
	.align		4
.L_200:
        /*01f0*/ 	.byte	0x04, 0x1c
        /*01f2*/ 	.short	(.L_202 - .L_201)


	//   ....[0]....
.L_201:
        /*01f4*/ 	.word	0x00000030


	//   ....[1]....
        /*01f8*/ 	.word	0x000122e0


	//   ....[2]....
        /*01fc*/ 	.word	0x00012330


	//   ....[3]....
        /*0200*/ 	.word	0x00012390


	//   ....[4]....
        /*0204*/ 	.word	0x00012bf0


	//   ....[5]....
        /*0208*/ 	.word	0x00012c40


	//   ....[6]....
        /*020c*/ 	.word	0x00012ca0


	//----- nvinfo : EIATTR_CTAIDZ_USED
	.align		4
.L_202:
        /*0210*/ 	.byte	0x01, 0x04
	.zero		2


	//----- nvinfo : EIATTR_MAX_THREADS
	.align		4
        /*0214*/ 	.byte	0x04, 0x05
        /*0216*/ 	.short	(.L_204 - .L_203)
.L_203:
        /*0218*/ 	.word	0x00000100
        /*021c*/ 	.word	0x00000001
        /*0220*/ 	.word	0x00000001


	//----- nvinfo : EIATTR_CRS_STACK_SIZE
	.align		4
.L_204:
        /*0224*/ 	.byte	0x04, 0x1e
        /*0226*/ 	.short	(.L_206 - .L_205)
.L_205:
        /*0228*/ 	.word	0x00000000
.L_206:


//--------------------- .nv.info._ZN7cutlass13device_kernelIN5flash19enable_sm80_to_sm89INS1_16FlashAttnFwdSm80INS1_25CollectiveMainloopFwdSm80ILi8ELi1ELb1EN4cute5tupleIJNS5_1CILi128EEENS7_ILi96EEES8_EEELi128ENS_10bfloat16_tEfNS_4arch4Sm80ELb0ELb1ELb1ELb1ELb0ELb0ELb1ELb0EEENS1_21CollectiveEpilogueFwdINS6_IJS8_S8_S9_EEENS6_IJNS7_ILi1EEESH_SH_EEESB_SD_Li256ELb1ELb1ELb0ELb0EEENS1_19SingleTileSchedulerILb1ELb0ELb1ELi128EEEEEEEEEvNT_6ParamsE --------------------------
	.section	.nv.info._ZN7cutlass13device_kernelIN5flash19enable_sm80_to_sm89INS1_16FlashAttnFwdSm80INS1_25CollectiveMainloopFwdSm80ILi8ELi1ELb1EN4cute5tupleIJNS5_1CILi128EEENS7_ILi96EEES8_EEELi128ENS_10bfloat16_tEfNS_4arch4Sm80ELb0ELb1ELb1ELb1ELb0ELb0ELb1ELb0EEENS1_21CollectiveEpilogueFwdINS6_IJS8_S8_S9_EEENS6_IJNS7_ILi1EEESH_SH_EEESB_SD_Li256ELb1ELb1ELb0ELb0EEENS1_19SingleTileSchedulerILb1ELb0ELb1ELi128EEEEEEEEEvNT_6ParamsE,"",@"SHT_CUDA_INFO"
	.sectionflags	@""
	.align	4


	//----- nvinfo : EIATTR_CUDA_API_VERSION
	.align		4
        /*0000*/ 	.byte	0x04, 0x37
        /*0002*/ 	.short	(.L_208 - .L_207)
.L_207:
        /*0004*/ 	.word	0x00000082


	//----- nvinfo : EIATTR_SW2861232_WAR
	.align		4
.L_208:
        /*0008*/ 	.byte	0x01, 0x35
	.zero		2


	//----- nvinfo : EIATTR_PARAM_CBANK
	.align		4
        /*000c*/ 	.byte	0x04, 0x0a
        /*000e*/ 	.short	(.L_210 - .L_209)
	.align		4
.L_209:
        /*0010*/ 	.word	index@(.nv.constant0._ZN7cutlass13device_kernelIN5flash19enable_sm80_to_sm89INS1_16FlashAttnFwdSm80INS1_25CollectiveMainloopFwdSm80ILi8ELi1ELb1EN4cute5tupleIJNS5_1CILi128EEENS7_ILi96EEES8_EEELi128ENS_10bfloat16_tEfNS_4arch4Sm80ELb0ELb1ELb1ELb1ELb0ELb0ELb1ELb0EEENS1_21CollectiveEpilogueFwdINS6_IJS8_S8_S9_EEENS6_IJNS7_ILi1EEESH_SH_EEESB_SD_Li256ELb1ELb1ELb0ELb0EEENS1_19SingleTileSchedulerILb1ELb0ELb1ELi128EEEEEEEEEvNT_6ParamsE)
        /*0014*/ 	.short	0x0160
        /*0016*/ 	.short	0x0418


	//----- nvinfo : EIATTR_CBANK_PARAM_SIZE
	.align		4
.L_210:
        /*0018*/ 	.byte	0x03, 0x19
        /*001a*/ 	.short	0x0418


	//----- nvinfo : EIATTR_KPARAM_INFO
	.align		4
        /*001c*/ 	.byte	0x04, 0x17
        /*001e*/ 	.short	(.L_212 - .L_211)
.L_211:
        /*0020*/ 	.word	0x00000000
        /*0024*/ 	.short	0x0000
        /*0026*/ 	.short	0x0000
        /*0028*/ 	.byte	0x00, 0xf0, 0x61, 0x10


	//----- nvinfo : EIATTR_MAXREG_COUNT
	.align		4
.L_212:
        /*002c*/ 	.byte	0x03, 0x1b
        /*002e*/ 	.short	0x00ff


	//----- nvinfo : EIATTR_NUM_BARRIERS
	.align		4
        /*0030*/ 	.byte	0x02, 0x4c
        /*0032*/ 	.byte	0x02
	.zero		1


	//----- nvinfo : EIATTR_MERCURY_ISA_VERSION
	.align		4
        /*0034*/ 	.byte	0x03, 0x5f
        /*0036*/ 	.short	0x0000


	//----- nvinfo : EIATTR_COOP_GROUP_MASK_REGIDS
	.align		4
        /*0038*/ 	.byte	0x04, 0x29
        /*003a*/ 	.short	(.L_214 - .L_213)


	//   ....[0]....
.L_213:
        /*003c*/ 	.word	0xffffffff


	//   ....[1]....
        /*0040*/ 	.word	0xffffffff


	//   ....[2]....
        /*0044*/ 	.word	0xffffffff


	//   ....[3]....
        /*0048*/ 	.word	0xffffffff


	//   ....[4]....
        /*004c*/ 	.word	0xffffffff


	//   ....[5]....
        /*0050*/ 	.word	0xffffffff


	//   ....[6]....
        /*0054*/ 	.word	0xffffffff


	//   ....[7]....
        /*0058*/ 	.word	0xffffffff


	//   ....[8]....
        /*005c*/ 	.word	0xffffffff


	//   ....[9]....
        /*0060*/ 	.word	0xffffffff


	//   ....[10]....
        /*0064*/ 	.word	0xffffffff


	//   ....[11]....
        /*0068*/ 	.word	0xffffffff


	//   ....[12]....
        /*006c*/ 	.word	0xffffffff


	//   ....[13]....
        /*0070*/ 	.word	0xffffffff


	//   ....[14]....
        /*0074*/ 	.word	0xffffffff


	//   ....[15]....
        /*0078*/ 	.word	0xffffffff


	//   ....[16]....
        /*007c*/ 	.word	0xffffffff


	//   ....[17]....
        /*0080*/ 	.word	0xffffffff


	//   ....[18]....
        /*0084*/ 	.word	0xffffffff


	//   ....[19]....
        /*0088*/ 	.word	0xffffffff


	//   ....[20]....
        /*008c*/ 	.word	0xffffffff


	//   ....[21]....
        /*0090*/ 	.word	0xffffffff


	//   ....[22]....
        /*0094*/ 	.word	0xffffffff


	//   ....[23]....
        /*0098*/ 	.word	0xffffffff


	//   ....[24]....
        /*009c*/ 	.word	0xffffffff


	//   ....[25]....
        /*00a0*/ 	.word	0xffffffff


	//   ....[26]....
        /*00a4*/ 	.word	0xffffffff


	//   ....[27]....
        /*00a8*/ 	.word	0xffffffff


	//   ....[28]....
        /*00ac*/ 	.word	0xffffffff


	//   ....[29]....
        /*00b0*/ 	.word	0xffffffff


	//   ....[30]....
        /*00b4*/ 	.word	0xffffffff


	//   ....[31]....
        /*00b8*/ 	.word	0xffffffff


	//   ....[32]....
        /*00bc*/ 	.word	0xffffffff


	//   ....[33]....
        /*00c0*/ 	.word	0xffffffff


	//   ....[34]....
        /*00c4*/ 	.word	0xffffffff


	//   ....[35]....
        /*00c8*/ 	.word	0xffffffff


	//   ....[36]....
        /*00cc*/ 	.word	0xffffffff


	//   ....[37]....
        /*00d0*/ 	.word	0xffffffff


	//   ....[38]....
        /*00d4*/ 	.word	0xffffffff


	//   ....[39]....
        /*00d8*/ 	.word	0xffffffff


	//   ....[40]....
        /*00dc*/ 	.word	0xffffffff


	//   ....[41]....
        /*00e0*/ 	.word	0xffffffff


	//   ....[42]....
        /*00e4*/ 	.word	0xffffffff


	//   ....[43]....
        /*00e8*/ 	.word	0xffffffff


	//   ....[44]....
        /*00ec*/ 	.word	0xffffffff


	//   ....[45]....
        /*00f0*/ 	.word	0xffffffff


	//   ....[46]....
        /*00f4*/ 	.word	0xffffffff


	//   ....[47]....
        /*00f8*/ 	.word	0xffffffff


	//   ....[48]....
        /*00fc*/ 	.word	0xffffffff


	//   ....[49]....
        /*0100*/ 	.word	0xffffffff


	//   ....[50]....
        /*0104*/ 	.word	0xffffffff


	//   ....[51]....
        /*0108*/ 	.word	0xffffffff


	//   ....[52]....
        /*010c*/ 	.word	0xffffffff


	//   ....[53]....
        /*0110*/ 	.word	0xffffffff


	//   ....[54]....
        /*0114*/ 	.word	0xffffffff


	//----- nvinfo : EIATTR_COOP_GROUP_INSTR_OFFSETS
	.align		4
.L_214:
        /*0118*/ 	.byte	0x04, 0x28
        /*011a*/ 	.short	(.L_216 - .L_215)


	//   ....[0]....
.L_215:
        /*011c*/ 	.word	0x00000080


	//   ....[1]....
        /*0120*/ 	.word	0x00001000


	//   ....[2]....
        /*0124*/ 	.word	0x00001050


	//   ....[3]....
        /*0128*/ 	.word	0x00001090


	//   ....[4]....
        /*012c*/ 	.word	0x000010f0


	//   ....[5]....
        /*0130*/ 	.word	0x00001290


	//   ....[6]....
        /*0134*/ 	.word	0x000012d0


	//   ....[7]....
        /*0138*/ 	.word	0x00001360


	//   ....[8]....
        /*013c*/ 	.word	0x000013a0


	//   ....[9]....
        /*0140*/ 	.word	0x00002ca0


	//   ....[10]....
        /*0144*/ 	.word	0x00002f90


	//   ....[11]....
        /*0148*/ 	.word	0x000044a0


	//   ....[12]....
        /*014c*/ 	.word	0x000044f0


	//   ....[13]....
        /*0150*/ 	.word	0x00004500


	//   ....[14]....
        /*0154*/ 	.word	0x00004530


	//   ....[15]....
        /*0158*/ 	.word	0x00006b80


	//   ....[16]....
        /*015c*/ 	.word	0x00007060


	//   ....[17]....
        /*0160*/ 	.word	0x000080c0


	//   ....[18]....
        /*0164*/ 	.word	0x000081b0


	//   ....[19]....
        /*0168*/ 	.word	0x00008430


	//   ....[20]....
        /*016c*/ 	.word	0x00008520


	//   ....[21]....
        /*0170*/ 	.word	0x0000b380


	//   ....[22]....
        /*0174*/ 	.word	0x0000b3a0


	//   ....[23]....
        /*0178*/ 	.word	0x0000b3d0


	//   ....[24]....
        /*017c*/ 	.word	0x0000b400


	//   ....[25]....
        /*0180*/ 	.word	0x0000e1c0


	//   ....[26]....
        /*0184*/ 	.word	0x0000e7b0


	//   ....[27]....
        /*0188*/ 	.word	0x0000f540


	//   ....[28]....
        /*018c*/ 	.word	0x0000f840


	//   ....[29]....
        /*0190*/ 	.word	0x0000f890


	//   ....[30]....
        /*0194*/ 	.word	0x0000f950


	//   ....[31]....
        /*0198*/ 	.word	0x00011160


	//   ....[32]....
        /*019c*/ 	.word	0x00011190


	//   ....[33]....
        /*01a0*/ 	.word	0x000111d0


	//   ....[34]....
        /*01a4*/ 	.word	0x000111e0


	//   ....[35]....
        /*01a8*/ 	.word	0x000122e0


	//   ....[36]....
        /*01ac*/ 	.word	0x00012320


	//   ....[37]....
        /*01b0*/ 	.word	0x00012360


	//   ....[38]....
        /*01b4*/ 	.word	0x000123a0


	//   ....[39]....
        /*01b8*/ 	.word	0x000125a0


	//   ....[40]....
        /*01bc*/ 	.word	0x000125b0


	//   ....[41]....
        /*01c0*/ 	.word	0x000126a0


	//   ....[42]....
        /*01c4*/ 	.word	0x000126d0


	//   ....[43]....
        /*01c8*/ 	.word	0x000127a0


	//   ....[44]....
        /*01cc*/ 	.word	0x000127d0


	//   ....[45]....
        /*01d0*/ 	.word	0x000128a0


	//   ....[46]....
        /*01d4*/ 	.word	0x000128c0


	//   ....[47]....
        /*01d8*/ 	.word	0x00013040


	//   ....[48]....
        /*01dc*/ 	.word	0x00013060


	//   ....[49]....
        /*01e0*/ 	.word	0x00013130


	//   ....[50]....
        /*01e4*/ 	.word	0x00013160


	//   ....[51]....
        /*01e8*/ 	.word	0x00013230


	//   ....[52]....
        /*01ec*/ 	.word	0x00013260


	//   ....[53]....
        /*01f0*/ 	.word	0x00013330


	//   ....[54]....
        /*01f4*/ 	.word	0x00013350


	//----- nvinfo : EIATTR_EXIT_INSTR_OFFSETS
	.align		4
.L_216:
        /*01f8*/ 	.byte	0x04, 0x1c
        /*01fa*/ 	.short	(.L_218 - .L_217)


	//   ....[0]....
.L_217:
        /*01fc*/ 	.word	0x00000330


	//   ....[1]....
        /*0200*/ 	.word	0x000128d0


	//   ....[2]....
        /*0204*/ 	.word	0x00012920


	//   ....[3]....
        /*0208*/ 	.word	0x00012980


	//   ....[4]....
        /*020c*/ 	.word	0x00013360


	//   ....[5]....
        /*0210*/ 	.word	0x000133b0


	//   ....[6]....
        /*0214*/ 	.word	0x00013410


	//----- nvinfo : EIATTR_CTAIDZ_USED
	.align		4
.L_218:
        /*0218*/ 	.byte	0x01, 0x04
	.zero		2


	//----- nvinfo : EIATTR_MAX_THREADS
	.align		4
        /*021c*/ 	.byte	0x04, 0x05
        /*021e*/ 	.short	(.L_220 - .L_219)
.L_219:
        /*0220*/ 	.word	0x00000100
        /*0224*/ 	.word	0x00000001
        /*0228*/ 	.word	0x00000001


	//----- nvinfo : EIATTR_CRS_STACK_SIZE
	.align		4
.L_220:
        /*022c*/ 	.byte	0x04, 0x1e
        /*022e*/ 	.short	(.L_222 - .L_221)
.L_221:
        /*0230*/ 	.word	0x00000000
.L_222:


//--------------------- .nv.info._ZN7cutlass13device_kernelIN5flash19enable_sm80_to_sm89INS1_16FlashAttnFwdSm80INS1_25CollectiveMainloopFwdSm80ILi8ELi1ELb1EN4cute5tupleIJNS5_1CILi128EEENS7_ILi96EEES8_EEELi128ENS_10bfloat16_tEfNS_4arch4Sm80ELb0ELb1ELb1ELb1ELb0ELb1ELb1ELb0EEENS1_21CollectiveEpilogueFwdINS6_IJS8_S8_S9_EEENS6_IJNS7_ILi1EEESH_SH_EEESB_SD_Li256ELb1ELb1ELb0ELb0EEENS1_19SingleTileSchedulerILb1ELb0ELb1ELi128EEEEEEEEEvNT_6ParamsE --------------------------
	.section	.nv.info._ZN7cutlass13device_kernelIN5flash19enable_sm80_to_sm89INS1_16FlashAttnFwdSm80INS1_25CollectiveMainloopFwdSm80ILi8ELi1ELb1EN4cute5tupleIJNS5_1CILi128EEENS7_ILi96EEES8_EEELi128ENS_10bfloat16_tEfNS_4arch4Sm80ELb0ELb1ELb1ELb1ELb0ELb1ELb1ELb0EEENS1_21CollectiveEpilogueFwdINS6_IJS8_S8_S9_EEENS6_IJNS7_ILi1EEESH_SH_EEESB_SD_Li256ELb1ELb1ELb0ELb0EEENS1_19SingleTileSchedulerILb1ELb0ELb1ELi128EEEEEEEEEvNT_6ParamsE,"",@"SHT_CUDA_INFO"
	.sectionflags	@""
	.align	4


	//----- nvinfo : EIATTR_CUDA_API_VERSION
	.align		4
        /*0000*/ 	.byte	0x04, 0x37
        /*0002*/ 	.short	(.L_224 - .L_223)
.L_223:
        /*0004*/ 	.word	0x00000082


	//----- nvinfo : EIATTR_SW2861232_WAR
	.align		4
.L_224:
        /*0008*/ 	.byte	0x01, 0x35
	.zero		2


	//----- nvinfo : EIATTR_PARAM_CBANK
	.align		4
        /*000c*/ 	.byte	0x04, 0x0a
        /*000e*/ 	.short	(.L_226 - .L_225)
	.align		4
.L_225:
        /*0010*/ 	.word	index@(.nv.constant0._ZN7cutlass13device_kernelIN5flash19enable_sm80_to_sm89INS1_16FlashAttnFwdSm80INS1_25CollectiveMainloopFwdSm80ILi8ELi1ELb1EN4cute5tupleIJNS5_1CILi128EEENS7_ILi96EEES8_EEELi128ENS_10bfloat16_tEfNS_4arch4Sm80ELb0ELb1ELb1ELb1ELb0ELb1ELb1ELb0EEENS1_21CollectiveEpilogueFwdINS6_IJS8_S8_S9_EEENS6_IJNS7_ILi1EEESH_SH_EEESB_SD_Li256ELb1ELb1ELb0ELb0EEENS1_19SingleTileSchedulerILb1ELb0ELb1ELi128EEEEEEEEEvNT_6ParamsE)
        /*0014*/ 	.short	0x0160
        /*0016*/ 	.short	0x0418


	//----- nvinfo : EIATTR_CBANK_PARAM_SIZE
	.align		4
.L_226:
        /*0018*/ 	.byte	0x03, 0x19
        /*001a*/ 	.short	0x0418


	//----- nvinfo : EIATTR_KPARAM_INFO
	.align		4
        /*001c*/ 	.byte	0x04, 0x17
        /*001e*/ 	.short	(.L_228 - .L_227)
.L_227:
        /*0020*/ 	.word	0x00000000
        /*0024*/ 	.short	0x0000
        /*0026*/ 	.short	0x0000
        /*0028*/ 	.byte	0x00, 0xf0, 0x61, 0x10


	//----- nvinfo : EIATTR_MAXREG_COUNT
	.align		4
.L_228:
        /*002c*/ 	.byte	0x03, 0x1b
        /*002e*/ 	.short	0x00ff


	//----- nvinfo : EIATTR_NUM_BARRIERS
	.align		4
        /*0030*/ 	.byte	0x02, 0x4c
        /*0032*/ 	.byte	0x02
	.zero		1


	//----- nvinfo : EIATTR_MERCURY_ISA_VERSION
	.align		4
        /*0034*/ 	.byte	0x03, 0x5f
        /*0036*/ 	.short	0x0000


	//----- nvinfo : EIATTR_COOP_GROUP_MASK_REGIDS
	.align		4
        /*0038*/ 	.byte	0x04, 0x29
        /*003a*/ 	.short	(.L_230 - .L_229)


	//   ....[0]....
.L_229:
        /*003c*/ 	.word	0xffffffff


	//   ....[1]....
        /*0040*/ 	.word	0xffffffff


	//   ....[2]....
        /*0044*/ 	.word	0xffffffff


	//   ....[3]....
        /*0048*/ 	.word	0xffffffff


	//   ....[4]....
        /*004c*/ 	.word	0xffffffff


	//   ....[5]....
        /*0050*/ 	.word	0xffffffff


	//   ....[6]....
        /*0054*/ 	.word	0xffffffff


	//   ....[7]....
        /*0058*/ 	.word	0xffffffff


	//   ....[8]....
        /*005c*/ 	.word	0xffffffff


	//   ....[9]....
        /*0060*/ 	.word	0xffffffff


	//   ....[10]....
        /*0064*/ 	.word	0xffffffff


	//   ....[11]....
        /*0068*/ 	.word	0xffffffff


	//   ....[12]....
        /*006c*/ 	.word	0xffffffff


	//   ....[13]....
        /*0070*/ 	.word	0xffffffff


	//   ....[14]....
        /*0074*/ 	.word	0xffffffff


	//   ....[15]....
        /*0078*/ 	.word	0xffffffff


	//   ....[16]....
        /*007c*/ 	.word	0xffffffff


	//   ....[17]....
        /*0080*/ 	.word	0xffffffff


	//   ....[18]....
        /*0084*/ 	.word	0xffffffff


	//   ....[19]....
        /*0088*/ 	.word	0xffffffff


	//   ....[20]....
        /*008c*/ 	.word	0xffffffff


	//   ....[21]....
        /*0090*/ 	.word	0xffffffff


	//   ....[22]....
        /*0094*/ 	.word	0xffffffff


	//   ....[23]....
        /*0098*/ 	.word	0xffffffff


	//   ....[24]....
        /*009c*/ 	.word	0xffffffff


	//   ....[25]....
        /*00a0*/ 	.word	0xffffffff


	//   ....[26]....
        /*00a4*/ 	.word	0xffffffff


	//   ....[27]....
        /*00a8*/ 	.word	0xffffffff


	//   ....[28]....
        /*00ac*/ 	.word	0xffffffff


	//   ....[29]....
        /*00b0*/ 	.word	0xffffffff


	//   ....[30]....
        /*00b4*/ 	.word	0xffffffff


	//   ....[31]....
        /*00b8*/ 	.word	0xffffffff


	//   ....[32]....
        /*00bc*/ 	.word	0xffffffff


	//   ....[33]....
        /*00c0*/ 	.word	0xffffffff


	//   ....[34]....
        /*00c4*/ 	.word	0xffffffff


	//   ....[35]....
        /*00c8*/ 	.word	0xffffffff


	//   ....[36]....
        /*00cc*/ 	.word	0xffffffff


	//   ....[37]....
        /*00d0*/ 	.word	0xffffffff


	//   ....[38]....
        /*00d4*/ 	.word	0xffffffff


	//   ....[39]....
        /*00d8*/ 	.word	0xffffffff


	//   ....[40]....
        /*00dc*/ 	.word	0xffffffff


	//   ....[41]....
        /*00e0*/ 	.word	0xffffffff


	//   ....[42]....
        /*00e4*/ 	.word	0xffffffff


	//   ....[43]....
        /*00e8*/ 	.word	0xffffffff


	//   ....[44]....
        /*00ec*/ 	.word	0xffffffff


	//   ....[45]....
        /*00f0*/ 	.word	0xffffffff


	//   ....[46]....
        /*00f4*/ 	.word	0xffffffff


	//   ....[47]....
        /*00f8*/ 	.word	0xffffffff


	//   ....[48]....
        /*00fc*/ 	.word	0xffffffff


	//   ....[49]....
        /*0100*/ 	.word	0xffffffff


	//   ....[50]....
        /*0104*/ 	.word	0xffffffff


	//   ....[51]....
        /*0108*/ 	.word	0xffffffff


	//   ....[52]....
        /*010c*/ 	.word	0xffffffff


	//   ....[53]....
        /*0110*/ 	.word	0xffffffff


	//   ....[54]....
        /*0114*/ 	.word	0xffffffff


	//   ....[55]....
        /*0118*/ 	.word	0xffffffff


	//   ....[56]....
        /*011c*/ 	.word	0xffffffff


	//   ....[57]....
        /*0120*/ 	.word	0xffffffff


	//   ....[58]....
        /*0124*/ 	.word	0xffffffff


	//   ....[59]....
        /*0128*/ 	.word	0xffffffff


	//   ....[60]....
        /*012c*/ 	.word	0xffffffff


	//   ....[61]....
        /*0130*/ 	.word	0xffffffff


	//   ....[62]....
        /*0134*/ 	.word	0xffffffff


	//   ....[63]....
        /*0138*/ 	.word	0xffffffff


	//   ....[64]....
        /*013c*/ 	.word	0xffffffff


	//   ....[65]....
        /*0140*/ 	.word	0xffffffff


	//   ....[66]....
        /*0144*/ 	.word	0xffffffff


	//   ....[67]....
        /*0148*/ 	.word	0xffffffff


	//   ....[68]....
        /*014c*/ 	.word	0xffffffff


	//   ....[69]....
        /*0150*/ 	.word	0xffffffff


	//   ....[70]....
        /*0154*/ 	.word	0xffffffff


	//   ....[71]....
        /*0158*/ 	.word	0xffffffff


	//   ....[72]....
        /*015c*/ 	.word	0xffffffff


	//   ....[73]....
        /*0160*/ 	.word	0xffffffff


	//   ....[74]....
        /*0164*/ 	.word	0xffffffff


	//   ....[75]....
        /*0168*/ 	.word	0xffffffff


	//   ....[76]....
        /*016c*/ 	.word	0xffffffff


	//   ....[77]....
        /*0170*/ 	.word	0xffffffff


	//   ....[78]....
        /*0174*/ 	.word	0xffffffff


	//   ....[79]....
        /*0178*/ 	.word	0xffffffff


	//   ....[80]....
        /*017c*/ 	.word	0xffffffff


	//   ....[81]....
        /*0180*/ 	.word	0xffffffff


	//   ....[82]....
        /*0184*/ 	.word	0xffffffff


	//   ....[83]....
        /*0188*/ 	.word	0xffffffff


	//   ....[84]....
        /*018c*/ 	.word	0xffffffff


	//   ....[85]....
        /*0190*/ 	.word	0xffffffff


	//   ....[86]....
        /*0194*/ 	.word	0xffffffff


	//----- nvinfo : EIATTR_COOP_GROUP_INSTR_OFFSETS
	.align		4
.L_230:
        /*0198*/ 	.byte	0x04, 0x28
        /*019a*/ 	.short	(.L_232 - .L_231)


	//   ....[0]....
.L_231:
        /*019c*/ 	.word	0x00000080


	//   ....[1]....
        /*01a0*/ 	.word	0x00006c70


	//   ....[2]....
        /*01a4*/ 	.word	0x00006cb0


	//   ....[3]....
        /*01a8*/ 	.word	0x00006ce0


	//   ....[4]....
        /*01ac*/ 	.word	0x00006d10


	//   ....[5]....
        /*01b0*/ 	.word	0x00006d90


	//   ....[6]....
        /*01b4*/ 	.word	0x00006dc0


	//   ....[7]....
        /*01b8*/ 	.word	0x00006de0


	//   ....[8]....
        /*01bc*/ 	.word	0x00006df0


	//   ....[9]....
        /*01c0*/ 	.word	0x000078d0


	//   ....[10]....
        /*01c4*/ 	.word	0x00007940


	//   ....[11]....
        /*01c8*/ 	.word	0x00007960


	//   ....[12]....
        /*01cc*/ 	.word	0x00007980


	//   ....[13]....
        /*01d0*/ 	.word	0x00007ae0


	//   ....[14]....
        /*01d4*/ 	.word	0x00007ba0


	//   ....[15]....
        /*01d8*/ 	.word	0x00007be0


	//   ....[16]....
        /*01dc*/ 	.word	0x00007c20


	//   ....[17]....
        /*01e0*/ 	.word	0x00007da0


	//   ....[18]....
        /*01e4*/ 	.word	0x00007e60


	//   ....[19]....
        /*01e8*/ 	.word	0x00007ea0


	//   ....[20]....
        /*01ec*/ 	.word	0x00007ee0


	//   ....[21]....
        /*01f0*/ 	.word	0x00008080


	//   ....[22]....
        /*01f4*/ 	.word	0x00008140


	//   ....[23]....
        /*01f8*/ 	.word	0x00008180


	//   ....[24]....
        /*01fc*/ 	.word	0x000081c0


	//   ....[25]....
        /*0200*/ 	.word	0x00009f30


	//   ....[26]....
        /*0204*/ 	.word	0x00009fa0


	//   ....[27]....
        /*0208*/ 	.word	0x00009ff0


	//   ....[28]....
        /*020c*/ 	.word	0x0000a010


	//   ....[29]....
        /*0210*/ 	.word	0x0000a140


	//   ....[30]....
        /*0214*/ 	.word	0x0000a170


	//   ....[31]....
        /*0218*/ 	.word	0x0000a180


	//   ....[32]....
        /*021c*/ 	.word	0x0000a190


	//   ....[33]....
        /*0220*/ 	.word	0x0000a300


	//   ....[34]....
        /*0224*/ 	.word	0x0000a340


	//   ....[35]....
        /*0228*/ 	.word	0x0000a380


	//   ....[36]....
        /*022c*/ 	.word	0x0000a3a0


	//   ....[37]....
        /*0230*/ 	.word	0x0000a510


	//   ....[38]....
        /*0234*/ 	.word	0x0000a530


	//   ....[39]....
        /*0238*/ 	.word	0x0000a550


	//   ....[40]....
        /*023c*/ 	.word	0x0000a570


	//   ....[41]....
        /*0240*/ 	.word	0x0000d8f0


	//   ....[42]....
        /*0244*/ 	.word	0x0000dca0


	//   ....[43]....
        /*0248*/ 	.word	0x0000f180


	//   ....[44]....
        /*024c*/ 	.word	0x0000f1c0


	//   ....[45]....
        /*0250*/ 	.word	0x0000f1e0


	//   ....[46]....
        /*0254*/ 	.word	0x0000f200


	//   ....[47]....
        /*0258*/ 	.word	0x00011820


	//   ....[48]....
        /*025c*/ 	.word	0x00011d70


	//   ....[49]....
        /*0260*/ 	.word	0x00012d50


	//   ....[50]....
        /*0264*/ 	.word	0x00012e10


	//   ....[51]....
        /*0268*/ 	.word	0x000130d0


	//   ....[52]....
        /*026c*/ 	.word	0x000131d0


	//   ....[53]....
        /*0270*/ 	.word	0x00016030


	//   ....[54]....
        /*0274*/ 	.word	0x00016050


	//   ....[55]....
        /*0278*/ 	.word	0x00016080


	//   ....[56]....
        /*027c*/ 	.word	0x000160b0


	//   ....[57]....
        /*0280*/ 	.word	0x00018ed0


	//   ....[58]....
        /*0284*/ 	.word	0x00019500


	//   ....[59]....
        /*0288*/ 	.word	0x0001a200


	//   ....[60]....
        /*028c*/ 	.word	0x0001a500


	//   ....[61]....
        /*0290*/ 	.word	0x0001a510


	//   ....[62]....
        /*0294*/ 	.word	0x0001a570


	//   ....[63]....
        /*0298*/ 	.word	0x0001bde0


	//   ....[64]....
        /*029c*/ 	.word	0x0001be10


	//   ....[65]....
        /*02a0*/ 	.word	0x0001be60


	//   ....[66]....
        /*02a4*/ 	.word	0x0001be70


	//   ....[67]....
        /*02a8*/ 	.word	0x0001cf70


	//   ....[68]....
        /*02ac*/ 	.word	0x0001cfa0


	//   ....[69]....
        /*02b0*/ 	.word	0x0001cfe0


	//   ....[70]....
        /*02b4*/ 	.word	0x0001d020


	//   ....[71]....
        /*02b8*/ 	.word	0x0001d200


	//   ....[72]....
        /*02bc*/ 	.word	0x0001d210


	//   ....[73]....
        /*02c0*/ 	.word	0x0001d300


	//   ....[74]....
        /*02c4*/ 	.word	0x0001d330


	//   ....[75]....
        /*02c8*/ 	.word	0x0001d400


	//   ....[76]....
        /*02cc*/ 	.word	0x0001d430


	//   ....[77]....
        /*02d0*/ 	.word	0x0001d500


	//   ....[78]....
        /*02d4*/ 	.word	0x0001d520


	//   ....[79]....
        /*02d8*/ 	.word	0x0001dc60


	//   ....[80]....
        /*02dc*/ 	.word	0x0001dc80


	//   ....[81]....
        /*02e0*/ 	.word	0x0001dd50


	//   ....[82]....
        /*02e4*/ 	.word	0x0001dd80


	//   ....[83]....
        /*02e8*/ 	.word	0x0001de50


	//   ....[84]....
        /*02ec*/ 	.word	0x0001de80


	//   ....[85]....
        /*02f0*/ 	.word	0x0001df50


	//   ....[86]....
        /*02f4*/ 	.word	0x0001df70


	//----- nvinfo : EIATTR_EXIT_INSTR_OFFSETS
	.align		4
.L_232:
        /*02f8*/ 	.byte	0x04, 0x1c
        /*02fa*/ 	.short	(.L_234 - .L_233)


	//   ....[0]....
.L_233:
        /*02fc*/ 	.word	0x00000330


	//   ....[1]....
        /*0300*/ 	.word	0x0001d530


	//   ....[2]....
        /*0304*/ 	.word	0x0001d580


	//   ....[3]....
        /*0308*/ 	.word	0x0001d5e0


	//   ....[4]....
        /*030c*/ 	.word	0x0001df80


	//   ....[5]....
        /*0310*/ 	.word	0x0001dfd0


	//   ....[6]....
        /*0314*/ 	.word	0x0001e030


	//----- nvinfo : EIATTR_CTAIDZ_USED
	.align		4
.L_234:
        /*0318*/ 	.byte	0x01, 0x04
	.zero		2


	//----- nvinfo : EIATTR_MAX_THREADS
	.align		4
        /*031c*/ 	.byte	0x04, 0x05
        /*031e*/ 	.short	(.L_236 - .L_235)
.L_235:
        /*0320*/ 	.word	0x00000100
        /*0324*/ 	.word	0x00000001
        /*0328*/ 	.word	0x00000001


	//----- nvinfo : EIATTR_CRS_STACK_SIZE
	.align		4
.L_236:
        /*032c*/ 	.byte	0x04, 0x1e
        /*032e*/ 	.short	(.L_238 - .L_237)
.L_237:
        /*0330*/ 	.word	0x00000000
.L_238:


//--------------------- .nv.info._ZN7cutlass13device_kernelIN5flash19enable_sm80_to_sm89INS1_16FlashAttnFwdSm80INS1_25CollectiveMainloopFwdSm80ILi8ELi1ELb1EN4cute5tupleIJNS5_1CILi128EEES8_S8_EEELi128ENS_10bfloat16_tEfNS_4arch4Sm80ELb1ELb0ELb1ELb0ELb0ELb0ELb1ELb0EEENS1_21CollectiveEpilogueFwdIS9_NS6_IJNS7_ILi1EEESF_SF_EEESA_SC_Li256ELb0ELb1ELb0ELb0EEENS1_30DynamicPersistentTileSchedulerILi256ELi256ELb0ELb1ELb0EEEEEEEEEvNT_6ParamsE --------------------------
	.section	.nv.info._ZN7cutlass13device_kernelIN5flash19enable_sm80_to_sm89INS1_16FlashAttnFwdSm80INS1_25CollectiveMainloopFwdSm80ILi8ELi1ELb1EN4cute5tupleIJNS5_1CILi128EEES8_S8_EEELi128ENS_10bfloat16_tEfNS_4arch4Sm80ELb1ELb0ELb1ELb0ELb0ELb0ELb1ELb0EEENS1_21CollectiveEpilogueFwdIS9_NS6_IJNS7_ILi1EEESF_SF_EEESA_SC_Li256ELb0ELb1ELb0ELb0EEENS1_30DynamicPersistentTileSchedulerILi256ELi256ELb0ELb1ELb0EEEEEEEEEvNT_6ParamsE,"",@"SHT_CUDA_INFO"
	.sectionflags	@""
	.align	4


	//----- nvinfo : EIATTR_CUDA_API_VERSION
	.align		4
        /*0000*/ 	.byte	0x04, 0x37
        /*0002*/ 	.short	(.L_240 - .L_239)
.L_239:
        /*0004*/ 	.word	0x00000082


	//----- nvinfo : EIATTR_SW2861232_WAR
	.align		4
.L_240:
        /*0008*/ 	.byte	0x01, 0x35
	.zero		2


	//----- nvinfo : EIATTR_PARAM_CBANK
	.align		4
        /*000c*/ 	.byte	0x04, 0x0a
        /*000e*/ 	.short	(.L_242 - .L_241)
	.align		4
.L_241:
        /*0010*/ 	.word	index@(.nv.constant0._ZN7cutlass13device_kernelIN5flash19enable_sm80_to_sm89INS1_16FlashAttnFwdSm80INS1_25CollectiveMainloopFwdSm80ILi8ELi1ELb1EN4cute5tupleIJNS5_1CILi128EEES8_S8_EEELi128ENS_10bfloat16_tEfNS_4arch4Sm80ELb1ELb0ELb1ELb0ELb0ELb0ELb1ELb0EEENS1_21CollectiveEpilogueFwdIS9_NS6_IJNS7_ILi1EEESF_SF_EEESA_SC_Li256ELb0ELb1ELb0ELb0EEENS1_30DynamicPersistentTileSchedulerILi256ELi256ELb0ELb1ELb0EEEEEEEEEvNT_6ParamsE)
        /*0014*/ 	.short	0x0160
        /*0016*/ 	.short	0x0428


	//----- nvinfo : EIATTR_CBANK_PARAM_SIZE
	.align		4
.L_242:
        /*0018*/ 	.byte	0x03, 0x19
        /*001a*/ 	.short	0x0428


	//----- nvinfo : EIATTR_KPARAM_INFO
	.align		4
        /*001c*/ 	.byte	0x04, 0x17
        /*001e*/ 	.short	(.L_244 - .L_243)
.L_243:
        /*0020*/ 	.word	0x00000000
        /*0024*/ 	.short	0x0000
        /*0026*/ 	.short	0x0000
        /*0028*/ 	.byte	0x00, 0xf0, 0xa1, 0x10


	//----- nvinfo : EIATTR_MAXREG_COUNT
	.align		4
.L_244:
        /*002c*/ 	.byte	0x03, 0x1b
        /*002e*/ 	.short	0x00ff


	//----- nvinfo : EIATTR_NUM_BARRIERS
	.align		4
        /*0030*/ 	.byte	0x02, 0x4c
        /*0032*/ 	.byte	0x06
	.zero		1


	//----- nvinfo : EIATTR_ANNOTATIONS
	.align		4
        /*0034*/ 	.byte	0x04, 0x55
        /*0036*/ 	.short	(.L_246 - .L_245)


	//   ....[0]....
.L_245:
        /* <DEDUP_REMOVED lines=52> */


	//----- nvinfo : EIATTR_MERCURY_ISA_VERSION
	.align		4
.L_246:
        /*0360*/ 	.byte	0x03, 0x5f
        /*0362*/ 	.short	0x0000


	//----- nvinfo : EIATTR_INT_WARP_WIDE_INSTR_OFFSETS
	.align		4
        /*0364*/ 	.byte	0x04, 0x31
        /*0366*/ 	.short	(.L_248 - .L_247)


	//   ....[0]....
.L_247:
        /*0368*/ 	.word	0x0000ee00


	//   ....[1]....
        /*036c*/ 	.word	0x0000ee80


	//----- nvinfo : EIATTR_COOP_GROUP_MASK_REGIDS
	.align		4
.L_248:
        /*0370*/ 	.byte	0x04, 0x29
        /*0372*/ 	.short	(.L_250 - .L_249)


	//   ....[0]....
.L_249:
        /*0374*/ 	.word	0xffffffff


	//   ....[1]....
        /*0378*/ 	.word	0xffffffff


	//   ....[2]....
        /*037c*/ 	.word	0xffffffff


	//   ....[3]....
        /*0380*/ 	.word	0xffffffff


	//   ....[4]....
        /*0384*/ 	.word	0xffffffff


	//   ....[5]....
        /*0388*/ 	.word	0xffffffff


	//   ....[6]....
        /*038c*/ 	.word	0xffffffff


	//   ....[7]....
        /*0390*/ 	.word	0xffffffff


	//   ....[8]....
        /*0394*/ 	.word	0xffffffff


	//   ....[9]....
        /*0398*/ 	.word	0xffffffff


	//   ....[10]....
        /*039c*/ 	.word	0xffffffff


	//   ....[11]....
        /*03a0*/ 	.word	0xffffffff


	//   ....[12]....
        /*03a4*/ 	.word	0xffffffff


	//   ....[13]....
        /*03a8*/ 	.word	0xffffffff


	//   ....[14]....
        /*03ac*/ 	.word	0xffffffff


	//   ....[15]....
        /*03b0*/ 	.word	0xffffffff


	//   ....[16]....
        /*03b4*/ 	.word	0xffffffff


	//   ....[17]....
        /*03b8*/ 	.word	0xffffffff


	//   ....[18]....
        /*03bc*/ 	.word	0xffffffff


	//   ....[19]....
        /*03c0*/ 	.word	0xffffffff


	//   ....[20]....
        /*03c4*/ 	.word	0xffffffff


	//   ....[21]....
        /*03c8*/ 	.word	0xffffffff


	//   ....[22]....
        /*03cc*/ 	.word	0xffffffff


	//   ....[23]....
        /*03d0*/ 	.word	0xffffffff


	//   ....[24]....
        /*03d4*/ 	.word	0xffffffff


	//   ....[25]....
        /*03d8*/ 	.word	0xffffffff


	//   ....[26]....
        /*03dc*/ 	.word	0xffffffff


	//   ....[27]....
        /*03e0*/ 	.word	0xffffffff


	//   ....[28]....
        /*03e4*/ 	.word	0xffffffff


	//   ....[29]....
        /*03e8*/ 	.word	0xffffffff


	//   ....[30]....
        /*03ec*/ 	.word	0xffffffff


	//   ....[31]....
        /*03f0*/ 	.word	0xffffffff


	//   ....[32]....
        /*03f4*/ 	.word	0xffffffff


	//   ....[33]....
        /*03f8*/ 	.word	0xffffffff


	//   ....[34]....
        /*03fc*/ 	.word	0xffffffff


	//   ....[35]....
        /*0400*/ 	.word	0xffffffff


	//   ....[36]....
        /*0404*/ 	.word	0xffffffff


	//   ....[37]....
        /*0408*/ 	.word	0xffffffff


	//   ....[38]....
        /*040c*/ 	.word	0xffffffff


	//   ....[39]....
        /*0410*/ 	.word	0xffffffff


	//   ....[40]....
        /*0414*/ 	.word	0xffffffff


	//   ....[41]....
        /*0418*/ 	.word	0xffffffff


	//   ....[42]....
        /*041c*/ 	.word	0xffffffff


	//   ....[43]....
        /*0420*/ 	.word	0xffffffff


	//   ....[44]....
        /*0424*/ 	.word	0xffffffff


	//   ....[45]....
        /*0428*/ 	.word	0xffffffff


	//   ....[46]....
        /*042c*/ 	.word	0xffffffff


	//   ....[47]....
        /*0430*/ 	.word	0xffffffff


	//   ....[48]....
        /*0434*/ 	.word	0xffffffff


	//   ....[49]....
        /*0438*/ 	.word	0xffffffff


	//   ....[50]....
        /*043c*/ 	.word	0xffffffff


	//   ....[51]....
        /*0440*/ 	.word	0xffffffff


	//   ....[52]....
        /*0444*/ 	.word	0xffffffff


	//   ....[53]....
        /*0448*/ 	.word	0xffffffff


	//   ....[54]....
        /*044c*/ 	.word	0xffffffff


	//   ....[55]....
        /*0450*/ 	.word	0xffffffff


	//   ....[56]....
        /*0454*/ 	.word	0xffffffff


	//   ....[57]....
        /*0458*/ 	.word	0xffffffff


	//   ....[58]....
        /*045c*/ 	.word	0xffffffff


	//   ....[59]....
        /*0460*/ 	.word	0xffffffff


	//   ....[60]....
        /*0464*/ 	.word	0xffffffff


	//   ....[61]....
        /*0468*/ 	.word	0xffffffff


	//   ....[62]....
        /*046c*/ 	.word	0xffffffff


	//   ....[63]....
        /*0470*/ 	.word	0xffffffff


	//----- nvinfo : EIATTR_COOP_GROUP_INSTR_OFFSETS
	.align		4
.L_250:
        /*0474*/ 	.byte	0x04, 0x28
        /*0476*/ 	.short	(.L_252 - .L_251)


	//   ....[0]....
.L_251:
        /*0478*/ 	.word	0x00000050


	//   ....[1]....
        /*047c*/ 	.word	0x00001640


	//   ....[2]....
        /*0480*/ 	.word	0x00001660


	//   ....[3]....
        /*0484*/ 	.word	0x00001680


	//   ....[4]....
        /*0488*/ 	.word	0x000016a0


	//   ....[5]....
        /*048c*/ 	.word	0x000016c0


	//   ....[6]....
        /*0490*/ 	.word	0x000016e0


	//   ....[7]....
        /*0494*/ 	.word	0x00001720


	//   ....[8]....
        /*0498*/ 	.word	0x00001780


	//   ....[9]....
        /*049c*/ 	.word	0x000035f0


	//   ....[10]....
        /*04a0*/ 	.word	0x00003600


	//   ....[11]....
        /*04a4*/ 	.word	0x00004220


	//   ....[12]....
        /*04a8*/ 	.word	0x000042b0


	//   ....[13]....
        /*04ac*/ 	.word	0x000042d0


	//   ....[14]....
        /*04b0*/ 	.word	0x000042f0


	//   ....[15]....
        /*04b4*/ 	.word	0x000065f0


	//   ....[16]....
        /*04b8*/ 	.word	0x000071a0


	//   ....[17]....
        /*04bc*/ 	.word	0x00008170


	//   ....[18]....
        /*04c0*/ 	.word	0x00008380


	//   ....[19]....
        /*04c4*/ 	.word	0x000083d0


	//   ....[20]....
        /*04c8*/ 	.word	0x00008470


	//   ....[21]....
        /*04cc*/ 	.word	0x0000c350


	//   ....[22]....
        /*04d0*/ 	.word	0x0000c3c0


	//   ....[23]....
        /*04d4*/ 	.word	0x0000c3f0


	//   ....[24]....
        /*04d8*/ 	.word	0x0000c480


	//   ....[25]....
        /*04dc*/ 	.word	0x0000e7b0


	//   ....[26]....
        /*04e0*/ 	.word	0x0000e800


	//   ....[27]....
        /*04e4*/ 	.word	0x0000e820


	//   ....[28]....
        /*04e8*/ 	.word	0x0000e840


	//   ....[29]....
        /*04ec*/ 	.word	0x0000f460


	//   ....[30]....
        /*04f0*/ 	.word	0x0000f7e0


	//   ....[31]....
        /*04f4*/ 	.word	0x0000f810


	//   ....[32]....
        /*04f8*/ 	.word	0x0000f830


	//   ....[33]....
        /*04fc*/ 	.word	0x0000f850


	//   ....[34]....
        /*0500*/ 	.word	0x0000fa60


	//   ....[35]....
        /*0504*/ 	.word	0x0000fa70


	//   ....[36]....
        /*0508*/ 	.word	0x0000fb50


	//   ....[37]....
        /*050c*/ 	.word	0x0000fb80


	//   ....[38]....
        /*0510*/ 	.word	0x0000fc40


	//   ....[39]....
        /*0514*/ 	.word	0x0000fc70


	//   ....[40]....
        /*0518*/ 	.word	0x0000fd30


	//   ....[41]....
        /*051c*/ 	.word	0x0000fd50


	//   ....[42]....
        /*0520*/ 	.word	0x000102c0


	//   ....[43]....
        /*0524*/ 	.word	0x000102e0


	//   ....[44]....
        /*0528*/ 	.word	0x00010410


	//   ....[45]....
        /*052c*/ 	.word	0x00010420


	//   ....[46]....
        /*0530*/ 	.word	0x00010540


	//   ....[47]....
        /*0534*/ 	.word	0x00010560


	//   ....[48]....
        /*0538*/ 	.word	0x00010680


	//   ....[49]....
        /*053c*/ 	.word	0x00010690


	//   ....[50]....
        /*0540*/ 	.word	0x00010820


	//   ....[51]....
        /*0544*/ 	.word	0x00010900


	//   ....[52]....
        /*0548*/ 	.word	0x00010960


	//   ....[53]....
        /*054c*/ 	.word	0x000109b0


	//   ....[54]....
        /*0550*/ 	.word	0x00010a00


	//   ....[55]....
        /*0554*/ 	.word	0x00010a70


	//   ....[56]....
        /*0558*/ 	.word	0x00010ae0


	//   ....[57]....
        /*055c*/ 	.word	0x00010b40


	//   ....[58]....
        /*0560*/ 	.word	0x00010ba0


	//   ....[59]....
        /*0564*/ 	.word	0x00010c00


	//   ....[60]....
        /*0568*/ 	.word	0x00010c70


	//   ....[61]....
        /*056c*/ 	.word	0x00010cd0


	//   ....[62]....
        /*0570*/ 	.word	0x00010d30


	//   ....[63]....
        /*0574*/ 	.word	0x00010da0


	//----- nvinfo : EIATTR_EXIT_INSTR_OFFSETS
	.align		4
.L_252:
        /*0578*/ 	.byte	0x04, 0x1c
        /*057a*/ 	.short	(.L_254 - .L_253)


	//   ....[0]....
.L_253:
        /*057c*/ 	.word	0x000000a0


	//   ....[1]....
        /*0580*/ 	.word	0x000108c0


	//----- nvinfo : EIATTR_MAX_THREADS
	.align		4
.L_254:
        /*0584*/ 	.byte	0x04, 0x05
        /*0586*/ 	.short	(.L_256 - .L_255)
.L_255:
        /*0588*/ 	.word	0x00000100
        /*058c*/ 	.word	0x00000001
        /*0590*/ 	.word	0x00000001


	//----- nvinfo : EIATTR_CRS_STACK_SIZE
	.align		4
.L_256:
        /*0594*/ 	.byte	0x04, 0x1e
        /*0596*/ 	.short	(.L_258 - .L_257)
.L_257:
        /*0598*/ 	.word	0x00000000
.L_258:


//--------------------- .nv.info._ZN7cutlass13device_kernelIN5flash19enable_sm80_to_sm89INS1_16FlashAttnFwdSm80INS1_25CollectiveMainloopFwdSm80ILi8ELi1ELb1EN4cute5tupleIJNS5_1CILi128EEES8_S8_EEELi128ENS_10bfloat16_tEfNS_4arch4Sm80ELb1ELb0ELb1ELb1ELb0ELb0ELb1ELb0EEENS1_21CollectiveEpilogueFwdIS9_NS6_IJNS7_ILi1EEESF_SF_EEESA_SC_Li256ELb1ELb1ELb0ELb0EEENS1_19SingleTileSchedulerILb1ELb0ELb1ELi128EEEEEEEEEvNT_6ParamsE --------------------------
	.section	.nv.info._ZN7cutlass13device_kernelIN5flash19enable_sm80_to_sm89INS1_16FlashAttnFwdSm80INS1_25CollectiveMainloopFwdSm80ILi8ELi1ELb1EN4cute5tupleIJNS5_1CILi128EEES8_S8_EEELi128ENS_10bfloat16_tEfNS_4arch4Sm80ELb1ELb0ELb1ELb1ELb0ELb0ELb1ELb0EEENS1_21CollectiveEpilogueFwdIS9_NS6_IJNS7_ILi1EEESF_SF_EEESA_SC_Li256ELb1ELb1ELb0ELb0EEENS1_19SingleTileSchedulerILb1ELb0ELb1ELi128EEEEEEEEEvNT_6ParamsE,"",@"SHT_CUDA_INFO"
	.sectionflags	@""
	.align	4


	//----- nvinfo : EIATTR_CUDA_API_VERSION
	.align		4
        /*0000*/ 	.byte	0x04, 0x37
        /*0002*/ 	.short	(.L_260 - .L_259)
.L_259:
        /*0004*/ 	.word	0x00000082


	//----- nvinfo : EIATTR_SW2861232_WAR
	.align		4
.L_260:
        /*0008*/ 	.byte	0x01, 0x35
	.zero		2


	//----- nvinfo : EIATTR_PARAM_CBANK
	.align		4
        /*000c*/ 	.byte	0x04, 0x0a
        /*000e*/ 	.short	(.L_262 - .L_261)
	.align		4
.L_261:
        /*0010*/ 	.word	index@(.nv.constant0._ZN7cutlass13device_kernelIN5flash19enable_sm80_to_sm89INS1_16FlashAttnFwdSm80INS1_25CollectiveMainloopFwdSm80ILi8ELi1ELb1EN4cute5tupleIJNS5_1CILi128EEES8_S8_EEELi128ENS_10bfloat16_tEfNS_4arch4Sm80ELb1ELb0ELb1ELb1ELb0ELb0ELb1ELb0EEENS1_21CollectiveEpilogueFwdIS9_NS6_IJNS7_ILi1EEESF_SF_EEESA_SC_Li256ELb1ELb1ELb0ELb0EEENS1_19SingleTileSchedulerILb1ELb0ELb1ELi128EEEEEEEEEvNT_6ParamsE)
        /*0014*/ 	.short	0x0160
        /*0016*/ 	.short	0x0418


	//----- nvinfo : EIATTR_CBANK_PARAM_SIZE
	.align		4
.L_262:
        /*0018*/ 	.byte	0x03, 0x19
        /*001a*/ 	.short	0x0418


	//----- nvinfo : EIATTR_KPARAM_INFO
	.align		4
        /*001c*/ 	.byte	0x04, 0x17
        /*001e*/ 	.short	(.L_264 - .L_263)
.L_263:
        /*0020*/ 	.word	0x00000000
        /*0024*/ 	.short	0x0000
        /*0026*/ 	.short	0x0000
        /*0028*/ 	.byte	0x00, 0xf0, 0x61, 0x10


	//----- nvinfo : EIATTR_MAXREG_COUNT
	.align		4
.L_264:
        /*002c*/ 	.byte	0x03, 0x1b
        /*002e*/ 	.short	0x00ff


	//----- nvinfo : EIATTR_NUM_BARRIERS
	.align		4
        /*0030*/ 	.byte	0x02, 0x4c
        /*0032*/ 	.byte	0x02
	.zero		1


	//----- nvinfo : EIATTR_ANNOTATIONS
	.align		4
        /*0034*/ 	.byte	0x04, 0x55
        /*0036*/ 	.short	(.L_266 - .L_265)


	//   ....[0]....
.L_265:
        /* <DEDUP_REMOVED lines=32> */


	//----- nvinfo : EIATTR_MERCURY_ISA_VERSION
	.align		4
.L_266:
        /*0220*/ 	.byte	0x03, 0x5f
        /*0222*/ 	.short	0x0000


	//----- nvinfo : EIATTR_INT_WARP_WIDE_INSTR_OFFSETS
	.align		4
        /*0224*/ 	.byte	0x04, 0x31
        /*0226*/ 	.short	(.L_268 - .L_267)


	//   ....[0]....
.L_267:
        /*0228*/ 	.word	0x00001600


	//----- nvinfo : EIATTR_COOP_GROUP_MASK_REGIDS
	.align		4
.L_268:
        /*022c*/ 	.byte	0x04, 0x29
        /*022e*/ 	.short	(.L_270 - .L_269)


	//   ....[0]....
.L_269:
        /*0230*/ 	.word	0xffffffff


	//   ....[1]....
        /*0234*/ 	.word	0xffffffff


	//   ....[2]....
        /*0238*/ 	.word	0xffffffff


	//   ....[3]....
        /*023c*/ 	.word	0xffffffff


	//   ....[4]....
        /*0240*/ 	.word	0xffffffff


	//   ....[5]....
        /*0244*/ 	.word	0xffffffff


	//   ....[6]....
        /*0248*/ 	.word	0xffffffff


	//   ....[7]....
        /*024c*/ 	.word	0xffffffff


	//   ....[8]....
        /*0250*/ 	.word	0xffffffff


	//   ....[9]....
        /*0254*/ 	.word	0xffffffff


	//   ....[10]....
        /*0258*/ 	.word	0xffffffff


	//   ....[11]....
        /*025c*/ 	.word	0xffffffff


	//   ....[12]....
        /*0260*/ 	.word	0xffffffff


	//   ....[13]....
        /*0264*/ 	.word	0xffffffff


	//   ....[14]....
        /*0268*/ 	.word	0xffffffff


	//   ....[15]....
        /*026c*/ 	.word	0xffffffff


	//   ....[16]....
        /*0270*/ 	.word	0xffffffff


	//   ....[17]....
        /*0274*/ 	.word	0xffffffff


	//   ....[18]....
        /*0278*/ 	.word	0xffffffff


	//   ....[19]....
        /*027c*/ 	.word	0xffffffff


	//   ....[20]....
        /*0280*/ 	.word	0xffffffff


	//   ....[21]....
        /*0284*/ 	.word	0xffffffff


	//   ....[22]....
        /*0288*/ 	.word	0xffffffff


	//   ....[23]....
        /*028c*/ 	.word	0xffffffff


	//   ....[24]....
        /*0290*/ 	.word	0xffffffff


	//   ....[25]....
        /*0294*/ 	.word	0xffffffff


	//   ....[26]....
        /*0298*/ 	.word	0xffffffff


	//   ....[27]....
        /*029c*/ 	.word	0xffffffff


	//   ....[28]....
        /*02a0*/ 	.word	0xffffffff


	//   ....[29]....
        /*02a4*/ 	.word	0xffffffff


	//   ....[30]....
        /*02a8*/ 	.word	0xffffffff


	//   ....[31]....
        /*02ac*/ 	.word	0xffffffff


	//   ....[32]....
        /*02b0*/ 	.word	0xffffffff


	//   ....[33]....
        /*02b4*/ 	.word	0xffffffff


	//   ....[34]....
        /*02b8*/ 	.word	0xffffffff


	//   ....[35]....
        /*02bc*/ 	.word	0xffffffff


	//   ....[36]....
        /*02c0*/ 	.word	0xffffffff


	//   ....[37]....
        /*02c4*/ 	.word	0xffffffff


	//   ....[38]....
        /*02c8*/ 	.word	0xffffffff


	//   ....[39]....
        /*02cc*/ 	.word	0xffffffff


	//   ....[40]....
        /*02d0*/ 	.word	0xffffffff


	//   ....[41]....
        /*02d4*/ 	.word	0xffffffff


	//   ....[42]....
        /*02d8*/ 	.word	0xffffffff


	//   ....[43]....
        /*02dc*/ 	.word	0xffffffff


	//   ....[44]....
        /*02e0*/ 	.word	0xffffffff


	//   ....[45]....
        /*02e4*/ 	.word	0xffffffff


	//   ....[46]....
        /*02e8*/ 	.word	0xffffffff


	//   ....[47]....
        /*02ec*/ 	.word	0xffffffff


	//   ....[48]....
        /*02f0*/ 	.word	0xffffffff


	//----- nvinfo : EIATTR_COOP_GROUP_INSTR_OFFSETS
	.align		4
.L_270:
        /*02f4*/ 	.byte	0x04, 0x28
        /*02f6*/ 	.short	(.L_272 - .L_271)


	//   ....[0]....
.L_271:
        /*02f8*/ 	.word	0x00000090


	//   ....[1]....
        /*02fc*/ 	.word	0x00000fc0


	//   ....[2]....
        /*0300*/ 	.word	0x00001070


	//   ....[3]....
        /*0304*/ 	.word	0x00001120


	//   ....[4]....
        /*0308*/ 	.word	0x00001140


	//   ....[5]....
        /*030c*/ 	.word	0x00001200


	//   ....[6]....
        /*0310*/ 	.word	0x00001240


	//   ....[7]....
        /*0314*/ 	.word	0x000013d0


	//   ....[8]....
        /*0318*/ 	.word	0x000013e0


	//   ....[9]....
        /*031c*/ 	.word	0x00003760


	//   ....[10]....
        /*0320*/ 	.word	0x00003780


	//   ....[11]....
        /*0324*/ 	.word	0x000044d0


	//   ....[12]....
        /*0328*/ 	.word	0x00004560


	//   ....[13]....
        /*032c*/ 	.word	0x00004580


	//   ....[14]....
        /*0330*/ 	.word	0x000045a0


	//   ....[15]....
        /*0334*/ 	.word	0x00006d70


	//   ....[16]....
        /*0338*/ 	.word	0x00007710


	//   ....[17]....
        /*033c*/ 	.word	0x00008780


	//   ....[18]....
        /*0340*/ 	.word	0x000088f0


	//   ....[19]....
        /*0344*/ 	.word	0x00008940


	//   ....[20]....
        /*0348*/ 	.word	0x000089d0


	//   ....[21]....
        /*034c*/ 	.word	0x0000c9e0


	//   ....[22]....
        /*0350*/ 	.word	0x0000ca00


	//   ....[23]....
        /*0354*/ 	.word	0x0000ca30


	//   ....[24]....
        /*0358*/ 	.word	0x0000ca40


	//   ....[25]....
        /*035c*/ 	.word	0x0000ed40


	//   ....[26]....
        /*0360*/ 	.word	0x0000ed50


	//   ....[27]....
        /*0364*/ 	.word	0x0000ed80


	//   ....[28]....
        /*0368*/ 	.word	0x0000eda0


	//   ....[29]....
        /*036c*/ 	.word	0x0000ff40


	//   ....[30]....
        /*0370*/ 	.word	0x0000ff80


	//   ....[31]....
        /*0374*/ 	.word	0x0000ffb0


	//   ....[32]....
        /*0378*/ 	.word	0x0000ffd0


	//   ....[33]....
        /*037c*/ 	.word	0x00010190


	//   ....[34]....
        /*0380*/ 	.word	0x000101a0


	//   ....[35]....
        /*0384*/ 	.word	0x00010290


	//   ....[36]....
        /*0388*/ 	.word	0x000102c0


	//   ....[37]....
        /*038c*/ 	.word	0x00010390


	//   ....[38]....
        /*0390*/ 	.word	0x000103c0


	//   ....[39]....
        /*0394*/ 	.word	0x00010490


	//   ....[40]....
        /*0398*/ 	.word	0x000104b0


	//   ....[41]....
        /*039c*/ 	.word	0x00010c30


	//   ....[42]....
        /*03a0*/ 	.word	0x00010c50


	//   ....[43]....
        /*03a4*/ 	.word	0x00010d30


	//   ....[44]....
        /*03a8*/ 	.word	0x00010d60


	//   ....[45]....
        /*03ac*/ 	.word	0x00010e30


	//   ....[46]....
        /*03b0*/ 	.word	0x00010e60


	//   ....[47]....
        /*03b4*/ 	.word	0x00010f30


	//   ....[48]....
        /*03b8*/ 	.word	0x00010f50


	//----- nvinfo : EIATTR_EXIT_INSTR_OFFSETS
	.align		4
.L_272:
        /*03bc*/ 	.byte	0x04, 0x1c
        /*03be*/ 	.short	(.L_274 - .L_273)


	//   ....[0]....
.L_273:
        /*03c0*/ 	.word	0x00000390


	//   ....[1]....
        /*03c4*/ 	.word	0x000104c0


	//   ....[2]....
        /*03c8*/ 	.word	0x00010510


	//   ....[3]....
        /*03cc*/ 	.word	0x00010570


	//   ....[4]....
        /*03d0*/ 	.word	0x00010f60


	//   ....[5]....
        /*03d4*/ 	.word	0x00010fb0


	//   ....[6]....
        /*03d8*/ 	.word	0x00011010


	//----- nvinfo : EIATTR_CTAIDZ_USED
	.align		4
.L_274:
        /*03dc*/ 	.byte	0x01, 0x04
	.zero		2


	//----- nvinfo : EIATTR_MAX_THREADS
	.align		4
        /*03e0*/ 	.byte	0x04, 0x05
        /*03e2*/ 	.short	(.L_276 - .L_275)
.L_275:
        /*03e4*/ 	.word	0x00000100
        /*03e8*/ 	.word	0x00000001
        /*03ec*/ 	.word	0x00000001


	//----- nvinfo : EIATTR_CRS_STACK_SIZE
	.align		4
.L_276:
        /*03f0*/ 	.byte	0x04, 0x1e
        /*03f2*/ 	.short	(.L_278 - .L_277)
.L_277:
        /*03f4*/ 	.word	0x00000000
.L_278:


//--------------------- .nv.info._ZN7cutlass13device_kernelIN5flash19enable_sm80_to_sm89INS1_16FlashAttnFwdSm80INS1_25CollectiveMainloopFwdSm80ILi8ELi1ELb1EN4cute5tupleIJNS5_1CILi128EEES8_S8_EEELi128ENS_10bfloat16_tEfNS_4arch4Sm80ELb1ELb0ELb1ELb1ELb0ELb1ELb1ELb0EEENS1_21CollectiveEpilogueFwdIS9_NS6_IJNS7_ILi1EEESF_SF_EEESA_SC_Li256ELb1ELb1ELb0ELb0EEENS1_19SingleTileSchedulerILb1ELb0ELb1ELi128EEEEEEEEEvNT_6ParamsE --------------------------
	.section	.nv.info._ZN7cutlass13device_kernelIN5flash19enable_sm80_to_sm89INS1_16FlashAttnFwdSm80INS1_25CollectiveMainloopFwdSm80ILi8ELi1ELb1EN4cute5tupleIJNS5_1CILi128EEES8_S8_EEELi128ENS_10bfloat16_tEfNS_4arch4Sm80ELb1ELb0ELb1ELb1ELb0ELb1ELb1ELb0EEENS1_21CollectiveEpilogueFwdIS9_NS6_IJNS7_ILi1EEESF_SF_EEESA_SC_Li256ELb1ELb1ELb0ELb0EEENS1_19SingleTileSchedulerILb1ELb0ELb1ELi128EEEEEEEEEvNT_6ParamsE,"",@"SHT_CUDA_INFO"
	.sectionflags	@""
	.align	4


	//----- nvinfo : EIATTR_CUDA_API_VERSION
	.align		4
        /*0000*/ 	.byte	0x04, 0x37
        /*0002*/ 	.short	(.L_280 - .L_279)
.L_279:
        /*0004*/ 	.word	0x00000082


	//----- nvinfo : EIATTR_SW2861232_WAR
	.align		4
.L_280:
        /*0008*/ 	.byte	0x01, 0x35
	.zero		2


	//----- nvinfo : EIATTR_PARAM_CBANK
	.align		4
        /*000c*/ 	.byte	0x04, 0x0a
        /*000e*/ 	.short	(.L_282 - .L_281)
	.align		4
.L_281:
        /*0010*/ 	.word	index@(.nv.constant0._ZN7cutlass13device_kernelIN5flash19enable_sm80_to_sm89INS1_16FlashAttnFwdSm80INS1_25CollectiveMainloopFwdSm80ILi8ELi1ELb1EN4cute5tupleIJNS5_1CILi128EEES8_S8_EEELi128ENS_10bfloat16_tEfNS_4arch4Sm80ELb1ELb0ELb1ELb1ELb0ELb1ELb1ELb0EEENS1_21CollectiveEpilogueFwdIS9_NS6_IJNS7_ILi1EEESF_SF_EEESA_SC_Li256ELb1ELb1ELb0ELb0EEENS1_19SingleTileSchedulerILb1ELb0ELb1ELi128EEEEEEEEEvNT_6ParamsE)
        /*0014*/ 	.short	0x0160
        /*0016*/ 	.short	0x0418


	//----- nvinfo : EIATTR_CBANK_PARAM_SIZE
	.align		4
.L_282:
        /*0018*/ 	.byte	0x03, 0x19
        /*001a*/ 	.short	0x0418


	//----- nvinfo : EIATTR_KPARAM_INFO
	.align		4
        /*001c*/ 	.byte	0x04, 0x17
        /*001e*/ 	.short	(.L_284 - .L_283)
.L_283:
        /*0020*/ 	.word	0x00000000
        /*0024*/ 	.short	0x0000
        /*0026*/ 	.short	0x0000
        /*0028*/ 	.byte	0x00, 0xf0, 0x61, 0x10


	//----- nvinfo : EIATTR_MAXREG_COUNT
	.align		4
.L_284:
        /*002c*/ 	.byte	0x03, 0x1b
        /*002e*/ 	.short	0x00ff


	//----- nvinfo : EIATTR_NUM_BARRIERS
	.align		4
        /*0030*/ 	.byte	0x02, 0x4c
        /*0032*/ 	.byte	0x02
	.zero		1


	//----- nvinfo : EIATTR_ANNOTATIONS
	.align		4
        /*0034*/ 	.byte	0x04, 0x55
        /*0036*/ 	.short	(.L_286 - .L_285)


	//   ....[0]....
.L_285:
        /* <DEDUP_REMOVED lines=44> */


	//----- nvinfo : EIATTR_MERCURY_ISA_VERSION
	.align		4
.L_286:
        /*02e0*/ 	.byte	0x03, 0x5f
        /*02e2*/ 	.short	0x0000


	//----- nvinfo : EIATTR_COOP_GROUP_MASK_REGIDS
	.align		4
        /*02e4*/ 	.byte	0x04, 0x29
        /*02e6*/ 	.short	(.L_288 - .L_287)


	//   ....[0]....
.L_287:
        /*02e8*/ 	.word	0xffffffff


	//   ....[1]....
        /*02ec*/ 	.word	0xffffffff


	//   ....[2]....
        /*02f0*/ 	.word	0xffffffff


	//   ....[3]....
        /*02f4*/ 	.word	0xffffffff


	//   ....[4]....
        /*02f8*/ 	.word	0xffffffff


	//   ....[5]....
        /*02fc*/ 	.word	0xffffffff


	//   ....[6]....
        /*0300*/ 	.word	0xffffffff


	//   ....[7]....
        /*0304*/ 	.word	0xffffffff


	//   ....[8]....
        /*0308*/ 	.word	0xffffffff


	//   ....[9]....
        /*030c*/ 	.word	0xffffffff


	//   ....[10]....
        /*0310*/ 	.word	0xffffffff


	//   ....[11]....
        /*0314*/ 	.word	0xffffffff


	//   ....[12]....
        /*0318*/ 	.word	0xffffffff


	//   ....[13]....
        /*031c*/ 	.word	0xffffffff


	//   ....[14]....
        /*0320*/ 	.word	0xffffffff


	//   ....[15]....
        /*0324*/ 	.word	0xffffffff


	//   ....[16]....
        /*0328*/ 	.word	0xffffffff


	//   ....[17]....
        /*032c*/ 	.word	0xffffffff


	//   ....[18]....
        /*0330*/ 	.word	0xffffffff


	//   ....[19]....
        /*0334*/ 	.word	0xffffffff


	//   ....[20]....
        /*0338*/ 	.word	0xffffffff


	//   ....[21]....
        /*033c*/ 	.word	0xffffffff


	//   ....[22]....
        /*0340*/ 	.word	0xffffffff


	//   ....[23]....
        /*0344*/ 	.word	0xffffffff


	//   ....[24]....
        /*0348*/ 	.word	0xffffffff


	//   ....[25]....
        /*034c*/ 	.word	0xffffffff


	//   ....[26]....
        /*0350*/ 	.word	0xffffffff


	//   ....[27]....
        /*0354*/ 	.word	0xffffffff


	//   ....[28]....
        /*0358*/ 	.word	0xffffffff


	//   ....[29]....
        /*035c*/ 	.word	0xffffffff


	//   ....[30]....
        /*0360*/ 	.word	0xffffffff


	//   ....[31]....
        /*0364*/ 	.word	0xffffffff


	//   ....[32]....
        /*0368*/ 	.word	0xffffffff


	//   ....[33]....
        /*036c*/ 	.word	0xffffffff


	//   ....[34]....
        /*0370*/ 	.word	0xffffffff


	//   ....[35]....
        /*0374*/ 	.word	0xffffffff


	//   ....[36]....
        /*0378*/ 	.word	0xffffffff


	//   ....[37]....
        /*037c*/ 	.word	0xffffffff


	//   ....[38]....
        /*0380*/ 	.word	0xffffffff


	//   ....[39]....
        /*0384*/ 	.word	0xffffffff


	//   ....[40]....
        /*0388*/ 	.word	0xffffffff


	//   ....[41]....
        /*038c*/ 	.word	0xffffffff


	//   ....[42]....
        /*0390*/ 	.word	0xffffffff


	//   ....[43]....
        /*0394*/ 	.word	0xffffffff


	//   ....[44]....
        /*0398*/ 	.word	0xffffffff


	//   ....[45]....
        /*039c*/ 	.word	0xffffffff


	//   ....[46]....
        /*03a0*/ 	.word	0xffffffff


	//   ....[47]....
        /*03a4*/ 	.word	0xffffffff


	//   ....[48]....
        /*03a8*/ 	.word	0xffffffff


	//   ....[49]....
        /*03ac*/ 	.word	0xffffffff


	//   ....[50]....
        /*03b0*/ 	.word	0xffffffff


	//   ....[51]....
        /*03b4*/ 	.word	0xffffffff


	//   ....[52]....
        /*03b8*/ 	.word	0xffffffff


	//   ....[53]....
        /*03bc*/ 	.word	0xffffffff


	//   ....[54]....
        /*03c0*/ 	.word	0xffffffff


	//   ....[55]....
        /*03c4*/ 	.word	0xffffffff


	//   ....[56]....
        /*03c8*/ 	.word	0xffffffff


	//   ....[57]....
        /*03cc*/ 	.word	0xffffffff


	//   ....[58]....
        /*03d0*/ 	.word	0xffffffff


	//   ....[59]....
        /*03d4*/ 	.word	0xffffffff


	//   ....[60]....
        /*03d8*/ 	.word	0xffffffff


	//   ....[61]....
        /*03dc*/ 	.word	0xffffffff


	//   ....[62]....
        /*03e0*/ 	.word	0xffffffff


	//   ....[63]....
        /*03e4*/ 	.word	0xffffffff


	//   ....[64]....
        /*03e8*/ 	.word	0xffffffff


	//   ....[65]....
        /*03ec*/ 	.word	0xffffffff


	//   ....[66]....
        /*03f0*/ 	.word	0xffffffff


	//   ....[67]....
        /*03f4*/ 	.word	0xffffffff


	//   ....[68]....
        /*03f8*/ 	.word	0xffffffff


	//   ....[69]....
        /*03fc*/ 	.word	0xffffffff


	//   ....[70]....
        /*0400*/ 	.word	0xffffffff


	//   ....[71]....
        /*0404*/ 	.word	0xffffffff


	//   ....[72]....
        /*0408*/ 	.word	0xffffffff


	//   ....[73]....
        /*040c*/ 	.word	0xffffffff


	//   ....[74]....
        /*0410*/ 	.word	0xffffffff


	//   ....[75]....
        /*0414*/ 	.word	0xffffffff


	//   ....[76]....
        /*0418*/ 	.word	0xffffffff


	//   ....[77]....
        /*041c*/ 	.word	0xffffffff


	//   ....[78]....
        /*0420*/ 	.word	0xffffffff


	//   ....[79]....
        /*0424*/ 	.word	0xffffffff


	//   ....[80]....
        /*0428*/ 	.word	0xffffffff


	//----- nvinfo : EIATTR_COOP_GROUP_INSTR_OFFSETS
	.align		4
.L_288:
        /*042c*/ 	.byte	0x04, 0x28
        /*042e*/ 	.short	(.L_290 - .L_289)


	//   ....[0]....
.L_289:
        /*0430*/ 	.word	0x00000090


	//   ....[1]....
        /*0434*/ 	.word	0x00008440


	//   ....[2]....
        /*0438*/ 	.word	0x00008480


	//   ....[3]....
        /*043c*/ 	.word	0x00008490


	//   ....[4]....
        /*0440*/ 	.word	0x000084c0


	//   ....[5]....
        /*0444*/ 	.word	0x00008770


	//   ....[6]....
        /*0448*/ 	.word	0x000087a0


	//   ....[7]....
        /*044c*/ 	.word	0x000087d0


	//   ....[8]....
        /*0450*/ 	.word	0x00008800


	//   ....[9]....
        /*0454*/ 	.word	0x00009150


	//   ....[10]....
        /*0458*/ 	.word	0x00009170


	//   ....[11]....
        /*045c*/ 	.word	0x000091c0


	//   ....[12]....
        /*0460*/ 	.word	0x000091d0


	//   ....[13]....
        /*0464*/ 	.word	0x00009350


	//   ....[14]....
        /*0468*/ 	.word	0x000093e0


	//   ....[15]....
        /*046c*/ 	.word	0x00009420


	//   ....[16]....
        /*0470*/ 	.word	0x00009450


	//   ....[17]....
        /*0474*/ 	.word	0x000095d0


	//   ....[18]....
        /*0478*/ 	.word	0x00009660


	//   ....[19]....
        /*047c*/ 	.word	0x000096a0


	//   ....[20]....
        /*0480*/ 	.word	0x000096e0


	//   ....[21]....
        /*0484*/ 	.word	0x00009880


	//   ....[22]....
        /*0488*/ 	.word	0x00009910


	//   ....[23]....
        /*048c*/ 	.word	0x00009950


	//   ....[24]....
        /*0490*/ 	.word	0x00009980


	//   ....[25]....
        /*0494*/ 	.word	0x0000b690


	//   ....[26]....
        /*0498*/ 	.word	0x0000b6e0


	//   ....[27]....
        /*049c*/ 	.word	0x0000b700


	//   ....[28]....
        /*04a0*/ 	.word	0x0000b780


	//   ....[29]....
        /*04a4*/ 	.word	0x0000b7f0


	//   ....[30]....
        /*04a8*/ 	.word	0x0000b810


	//   ....[31]....
        /*04ac*/ 	.word	0x0000b830


	//   ....[32]....
        /*04b0*/ 	.word	0x0000b870


	//   ....[33]....
        /*04b4*/ 	.word	0x0000ba30


	//   ....[34]....
        /*04b8*/ 	.word	0x0000ba70


	//   ....[35]....
        /*04bc*/ 	.word	0x0000ba90


	//   ....[36]....
        /*04c0*/ 	.word	0x0000baa0


	//   ....[37]....
        /*04c4*/ 	.word	0x0000bb80


	//   ....[38]....
        /*04c8*/ 	.word	0x0000bbe0


	//   ....[39]....
        /*04cc*/ 	.word	0x0000bc20


	//   ....[40]....
        /*04d0*/ 	.word	0x0000bc30


	//   ....[41]....
        /*04d4*/ 	.word	0x0000fa80


	//   ....[42]....
        /*04d8*/ 	.word	0x0000fab0


	//   ....[43]....
        /*04dc*/ 	.word	0x000107c0


	//   ....[44]....
        /*04e0*/ 	.word	0x000107e0


	//   ....[45]....
        /*04e4*/ 	.word	0x00010800


	//   ....[46]....
        /*04e8*/ 	.word	0x00010820


	//   ....[47]....
        /*04ec*/ 	.word	0x000133c0


	//   ....[48]....
        /*04f0*/ 	.word	0x00013c60


	//   ....[49]....
        /*04f4*/ 	.word	0x00014c60


	//   ....[50]....
        /*04f8*/ 	.word	0x00014dd0


	//   ....[51]....
        /*04fc*/ 	.word	0x00014e70


	//   ....[52]....
        /*0500*/ 	.word	0x00014f50


	//   ....[53]....
        /*0504*/ 	.word	0x00019000


	//   ....[54]....
        /*0508*/ 	.word	0x00019020


	//   ....[55]....
        /*050c*/ 	.word	0x00019050


	//   ....[56]....
        /*0510*/ 	.word	0x00019060


	//   ....[57]....
        /*0514*/ 	.word	0x0001b370


	//   ....[58]....
        /*0518*/ 	.word	0x0001b380


	//   ....[59]....
        /*051c*/ 	.word	0x0001b3b0


	//   ....[60]....
        /*0520*/ 	.word	0x0001b3d0


	//   ....[61]....
        /*0524*/ 	.word	0x0001c570


	//   ....[62]....
        /*0528*/ 	.word	0x0001c5a0


	//   ....[63]....
        /*052c*/ 	.word	0x0001c5d0


	//   ....[64]....
        /*0530*/ 	.word	0x0001c600


	//   ....[65]....
        /*0534*/ 	.word	0x0001c7c0


	//   ....[66]....
        /*0538*/ 	.word	0x0001c7d0


	//   ....[67]....
        /*053c*/ 	.word	0x0001c8c0


	//   ....[68]....
        /*0540*/ 	.word	0x0001c8f0


	//   ....[69]....
        /*0544*/ 	.word	0x0001c9c0


	//   ....[70]....
        /*0548*/ 	.word	0x0001c9f0


	//   ....[71]....
        /*054c*/ 	.word	0x0001cac0


	//   ....[72]....
        /*0550*/ 	.word	0x0001cae0


	//   ....[73]....
        /*0554*/ 	.word	0x0001d220


	//   ....[74]....
        /*0558*/ 	.word	0x0001d240


	//   ....[75]....
        /*055c*/ 	.word	0x0001d320


	//   ....[76]....
        /*0560*/ 	.word	0x0001d350


	//   ....[77]....
        /*0564*/ 	.word	0x0001d420


	//   ....[78]....
        /*0568*/ 	.word	0x0001d450


	//   ....[79]....
        /*056c*/ 	.word	0x0001d520


	//   ....[80]....
        /*0570*/ 	.word	0x0001d540


	//----- nvinfo : EIATTR_EXIT_INSTR_OFFSETS
	.align		4
.L_290:
        /*0574*/ 	.byte	0x04, 0x1c
        /*0576*/ 	.short	(.L_292 - .L_291)


	//   ....[0]....
.L_291:
        /*0578*/ 	.word	0x00000370


	//   ....[1]....
        /*057c*/ 	.word	0x0001caf0


	//   ....[2]....
        /*0580*/ 	.word	0x0001cb40


	//   ....[3]....
        /*0584*/ 	.word	0x0001cba0


	//   ....[4]....
        /*0588*/ 	.word	0x0001d550


	//   ....[5]....
        /*058c*/ 	.word	0x0001d5a0


	//   ....[6]....
        /*0590*/ 	.word	0x0001d600


	//----- nvinfo : EIATTR_CTAIDZ_USED
	.align		4
.L_292:
        /*0594*/ 	.byte	0x01, 0x04
	.zero		2


	//----- nvinfo : EIATTR_MAX_THREADS
	.align		4
        /*0598*/ 	.byte	0x04, 0x05
        /*059a*/ 	.short	(.L_294 - .L_293)
.L_293:
        /*059c*/ 	.word	0x00000100
        /*05a0*/ 	.word	0x00000001
        /*05a4*/ 	.word	0x00000001


	//----- nvinfo : EIATTR_CRS_STACK_SIZE
	.align		4
.L_294:
        /*05a8*/ 	.byte	0x04, 0x1e
        /*05aa*/ 	.short	(.L_296 - .L_295)
.L_295:
        /*05ac*/ 	.word	0x00000000
.L_296:


//--------------------- .nv.info._ZN7cutlass13device_kernelIN5flash19enable_sm80_to_sm89INS1_16FlashAttnFwdSm80INS1_25CollectiveMainloopFwdSm80ILi4ELi1ELb0EN4cute5tupleIJNS5_1CILi128EEENS7_ILi64EEES8_EEELi128ENS_10bfloat16_tEfNS_4arch4Sm80ELb0ELb0ELb1ELb0ELb0ELb0ELb1ELb0EEENS1_21CollectiveEpilogueFwdINS6_IJS8_S8_S9_EEENS6_IJNS7_ILi1EEESH_SH_EEESB_SD_Li128ELb0ELb1ELb0ELb0EEENS1_19SingleTileSchedulerILb0ELb0ELb1ELi128EEEEEEEEEvNT_6ParamsE --------------------------
	.section	.nv.info._ZN7cutlass13device_kernelIN5flash19enable_sm80_to_sm89INS1_16FlashAttnFwdSm80INS1_25CollectiveMainloopFwdSm80ILi4ELi1ELb0EN4cute5tupleIJNS5_1CILi128EEENS7_ILi64EEES8_EEELi128ENS_10bfloat16_tEfNS_4arch4Sm80ELb0ELb0ELb1ELb0ELb0ELb0ELb1ELb0EEENS1_21CollectiveEpilogueFwdINS6_IJS8_S8_S9_EEENS6_IJNS7_ILi1EEESH_SH_EEESB_SD_Li128ELb0ELb1ELb0ELb0EEENS1_19SingleTileSchedulerILb0ELb0ELb1ELi128EEEEEEEEEvNT_6ParamsE,"",@"SHT_CUDA_INFO"
	.sectionflags	@""
	.align	4


	//----- nvinfo : EIATTR_CUDA_API_VERSION
	.align		4
        /*0000*/ 	.byte	0x04, 0x37
        /*0002*/ 	.short	(.L_298 - .L_297)
.L_297:
        /*0004*/ 	.word	0x00000082


	//----- nvinfo : EIATTR_SW2861232_WAR
	.align		4
.L_298:
        /*0008*/ 	.byte	0x01, 0x35
	.zero		2


	//----- nvinfo : EIATTR_PARAM_CBANK
	.align		4
        /*000c*/ 	.byte	0x04, 0x0a
        /*000e*/ 	.short	(.L_300 - .L_299)
	.align		4
.L_299:
        /*0010*/ 	.word	index@(.nv.constant0._ZN7cutlass13device_kernelIN5flash19enable_sm80_to_sm89INS1_16FlashAttnFwdSm80INS1_25CollectiveMainloopFwdSm80ILi4ELi1ELb0EN4cute5tupleIJNS5_1CILi128EEENS7_ILi64EEES8_EEELi128ENS_10bfloat16_tEfNS_4arch4Sm80ELb0ELb0ELb1ELb0ELb0ELb0ELb1ELb0EEENS1_21CollectiveEpilogueFwdINS6_IJS8_S8_S9_EEENS6_IJNS7_ILi1EEESH_SH_EEESB_SD_Li128ELb0ELb1ELb0ELb0EEENS1_19SingleTileSchedulerILb0ELb0ELb1ELi128EEEEEEEEEvNT_6ParamsE)
        /*0014*/ 	.short	0x0160
        /*0016*/ 	.short	0x0418


	//----- nvinfo : EIATTR_CBANK_PARAM_SIZE
	.align		4
.L_300:
        /*0018*/ 	.byte	0x03, 0x19
        /*001a*/ 	.short	0x0418


	//----- nvinfo : EIATTR_KPARAM_INFO
	.align		4
        /*001c*/ 	.byte	0x04, 0x17
        /*001e*/ 	.short	(.L_302 - .L_301)
.L_301:
        /*0020*/ 	.word	0x00000000
        /*0024*/ 	.short	0x0000
        /*0026*/ 	.short	0x0000
        /*0028*/ 	.byte	0x00, 0xf0, 0x61, 0x10


	//----- nvinfo : EIATTR_MAXREG_COUNT
	.align		4
.L_302:
        /*002c*/ 	.byte	0x03, 0x1b
        /*002e*/ 	.short	0x00ff


	//----- nvinfo : EIATTR_NUM_BARRIERS
	.align		4
        /*0030*/ 	.byte	0x02, 0x4c
        /*0032*/ 	.byte	0x02
	.zero		1


	//----- nvinfo : EIATTR_ANNOTATIONS
	.align		4
        /*0034*/ 	.byte	0x04, 0x55
        /*0036*/ 	.short	(.L_304 - .L_303)


	//   ....[0]....
.L_303:
        /* <DEDUP_REMOVED lines=42> */


	//----- nvinfo : EIATTR_MERCURY_ISA_VERSION
	.align		4
.L_304:
        /*02c0*/ 	.byte	0x03, 0x5f
        /*02c2*/ 	.short	0x0000


	//----- nvinfo : EIATTR_INT_WARP_WIDE_INSTR_OFFSETS
	.align		4
        /*02c4*/ 	.byte	0x04, 0x31
        /*02c6*/ 	.short	(.L_306 - .L_305)


	//   ....[0]....
.L_305:
        /*02c8*/ 	.word	0x00000db0


	//----- nvinfo : EIATTR_COOP_GROUP_MASK_REGIDS
	.align		4
.L_306:
        /*02cc*/ 	.byte	0x04, 0x29
        /*02ce*/ 	.short	(.L_308 - .L_307)


	//   ....[0]....
.L_307:
        /*02d0*/ 	.word	0xffffffff


	//   ....[1]....
        /*02d4*/ 	.word	0xffffffff


	//   ....[2]....
        /*02d8*/ 	.word	0xffffffff


	//   ....[3]....
        /*02dc*/ 	.word	0xffffffff


	//   ....[4]....
        /*02e0*/ 	.word	0xffffffff


	//   ....[5]....
        /*02e4*/ 	.word	0xffffffff


	//   ....[6]....
        /*02e8*/ 	.word	0xffffffff


	//   ....[7]....
        /*02ec*/ 	.word	0xffffffff


	//   ....[8]....
        /*02f0*/ 	.word	0xffffffff


	//   ....[9]....
        /*02f4*/ 	.word	0xffffffff


	//   ....[10]....
        /*02f8*/ 	.word	0xffffffff


	//   ....[11]....
        /*02fc*/ 	.word	0xffffffff


	//   ....[12]....
        /*0300*/ 	.word	0xffffffff


	//   ....[13]....
        /*0304*/ 	.word	0xffffffff


	//   ....[14]....
        /*0308*/ 	.word	0xffffffff


	//   ....[15]....
        /*030c*/ 	.word	0xffffffff


	//   ....[16]....
        /*0310*/ 	.word	0xffffffff


	//   ....[17]....
        /*0314*/ 	.word	0xffffffff


	//   ....[18]....
        /*0318*/ 	.word	0xffffffff


	//   ....[19]....
        /*031c*/ 	.word	0xffffffff


	//   ....[20]....
        /*0320*/ 	.word	0xffffffff


	//   ....[21]....
        /*0324*/ 	.word	0xffffffff


	//   ....[22]....
        /*0328*/ 	.word	0xffffffff


	//   ....[23]....
        /*032c*/ 	.word	0xffffffff


	//   ....[24]....
        /*0330*/ 	.word	0xffffffff


	//   ....[25]....
        /*0334*/ 	.word	0xffffffff


	//   ....[26]....
        /*0338*/ 	.word	0xffffffff


	//   ....[27]....
        /*033c*/ 	.word	0xffffffff


	//   ....[28]....
        /*0340*/ 	.word	0xffffffff


	//   ....[29]....
        /*0344*/ 	.word	0xffffffff


	//   ....[30]....
        /*0348*/ 	.word	0xffffffff


	//   ....[31]....
        /*034c*/ 	.word	0xffffffff


	//   ....[32]....
        /*0350*/ 	.word	0xffffffff


	//   ....[33]....
        /*0354*/ 	.word	0xffffffff


	//   ....[34]....
        /*0358*/ 	.word	0xffffffff


	//   ....[35]....
        /*035c*/ 	.word	0xffffffff


	//   ....[36]....
        /*0360*/ 	.word	0xffffffff


	//   ....[37]....
        /*0364*/ 	.word	0xffffffff


	//   ....[38]....
        /*0368*/ 	.word	0xffffffff


	//   ....[39]....
        /*036c*/ 	.word	0xffffffff


	//   ....[40]....
        /*0370*/ 	.word	0xffffffff


	//   ....[41]....
        /*0374*/ 	.word	0xffffffff


	//   ....[42]....
        /*0378*/ 	.word	0xffffffff


	//   ....[43]....
        /*037c*/ 	.word	0xffffffff


	//   ....[44]....
        /*0380*/ 	.word	0xffffffff


	//   ....[45]....
        /*0384*/ 	.word	0xffffffff


	//   ....[46]....
        /*0388*/ 	.word	0xffffffff


	//   ....[47]....
        /*038c*/ 	.word	0xffffffff


	//   ....[48]....
        /*0390*/ 	.word	0xffffffff


	//   ....[49]....
        /*0394*/ 	.word	0xffffffff


	//   ....[50]....
        /*0398*/ 	.word	0xffffffff


	//   ....[51]....
        /*039c*/ 	.word	0xffffffff


	//   ....[52]....
        /*03a0*/ 	.word	0xffffffff


	//   ....[53]....
        /*03a4*/ 	.word	0xffffffff


	//   ....[54]....
        /*03a8*/ 	.word	0xffffffff


	//   ....[55]....
        /*03ac*/ 	.word	0xffffffff


	//   ....[56]....
        /*03b0*/ 	.word	0xffffffff


	//   ....[57]....
        /*03b4*/ 	.word	0xffffffff


	//   ....[58]....
        /*03b8*/ 	.word	0xffffffff


	//   ....[59]....
        /*03bc*/ 	.word	0xffffffff


	//   ....[60]....
        /*03c0*/ 	.word	0xffffffff


	//   ....[61]....
        /*03c4*/ 	.word	0xffffffff


	//   ....[62]....
        /*03c8*/ 	.word	0xffffffff


	//   ....[63]....
        /*03cc*/ 	.word	0xffffffff


	//----- nvinfo : EIATTR_COOP_GROUP_INSTR_OFFSETS
	.align		4
.L_308:
        /*03d0*/ 	.byte	0x04, 0x28
        /*03d2*/ 	.short	(.L_310 - .L_309)


	//   ....[0]....
.L_309:
        /*03d4*/ 	.word	0x00000500


	//   ....[1]....
        /*03d8*/ 	.word	0x00000540


	//   ....[2]....
        /*03dc*/ 	.word	0x00000570


	//   ....[3]....
        /*03e0*/ 	.word	0x000005a0


	//   ....[4]....
        /*03e4*/ 	.word	0x00000620


	//   ....[5]....
        /*03e8*/ 	.word	0x00000650


	//   ....[6]....
        /*03ec*/ 	.word	0x00000780


	//   ....[7]....
        /*03f0*/ 	.word	0x000007c0


	//   ....[8]....
        /*03f4*/ 	.word	0x00000890


	//   ....[9]....
        /*03f8*/ 	.word	0x000008b0


	//   ....[10]....
        /*03fc*/ 	.word	0x000008e0


	//   ....[11]....
        /*0400*/ 	.word	0x000009a0


	//   ....[12]....
        /*0404*/ 	.word	0x000009e0


	//   ....[13]....
        /*0408*/ 	.word	0x00000a50


	//   ....[14]....
        /*040c*/ 	.word	0x00000b40


	//   ....[15]....
        /*0410*/ 	.word	0x00000b70


	//   ....[16]....
        /*0414*/ 	.word	0x00003560


	//   ....[17]....
        /*0418*/ 	.word	0x00003680


	//   ....[18]....
        /*041c*/ 	.word	0x00003930


	//   ....[19]....
        /*0420*/ 	.word	0x00003940


	//   ....[20]....
        /*0424*/ 	.word	0x00003970


	//   ....[21]....
        /*0428*/ 	.word	0x00003a10


	//   ....[22]....
        /*042c*/ 	.word	0x00003b40


	//   ....[23]....
        /*0430*/ 	.word	0x00003ba0


	//   ....[24]....
        /*0434*/ 	.word	0x00007a90


	//   ....[25]....
        /*0438*/ 	.word	0x00007b00


	//   ....[26]....
        /*043c*/ 	.word	0x00007b30


	//   ....[27]....
        /*0440*/ 	.word	0x00007b50


	//   ....[28]....
        /*0444*/ 	.word	0x00007b80


	//   ....[29]....
        /*0448*/ 	.word	0x00007bc0


	//   ....[30]....
        /*044c*/ 	.word	0x00007c10


	//   ....[31]....
        /*0450*/ 	.word	0x00007c50


	//   ....[32]....
        /*0454*/ 	.word	0x0000adf0


	//   ....[33]....
        /*0458*/ 	.word	0x0000ae00


	//   ....[34]....
        /*045c*/ 	.word	0x0000ae10


	//   ....[35]....
        /*0460*/ 	.word	0x0000ae20


	//   ....[36]....
        /*0464*/ 	.word	0x0000ae70


	//   ....[37]....
        /*0468*/ 	.word	0x0000ae90


	//   ....[38]....
        /*046c*/ 	.word	0x0000aea0


	//   ....[39]....
        /*0470*/ 	.word	0x0000aeb0


	//   ....[40]....
        /*0474*/ 	.word	0x0000c820


	//   ....[41]....
        /*0478*/ 	.word	0x0000c830


	//   ....[42]....
        /*047c*/ 	.word	0x0000c850


	//   ....[43]....
        /*0480*/ 	.word	0x0000c860


	//   ....[44]....
        /*0484*/ 	.word	0x0000c870


	//   ....[45]....
        /*0488*/ 	.word	0x0000c880


	//   ....[46]....
        /*048c*/ 	.word	0x0000c890


	//   ....[47]....
        /*0490*/ 	.word	0x0000c8a0


	//   ....[48]....
        /*0494*/ 	.word	0x0000ca20


	//   ....[49]....
        /*0498*/ 	.word	0x0000ca40


	//   ....[50]....
        /*049c*/ 	.word	0x0000cb30


	//   ....[51]....
        /*04a0*/ 	.word	0x0000cb60


	//   ....[52]....
        /*04a4*/ 	.word	0x0000cc30


	//   ....[53]....
        /*04a8*/ 	.word	0x0000cc60


	//   ....[54]....
        /*04ac*/ 	.word	0x0000cd30


	//   ....[55]....
        /*04b0*/ 	.word	0x0000cd60


	//   ....[56]....
        /*04b4*/ 	.word	0x0000ce30


	//   ....[57]....
        /*04b8*/ 	.word	0x0000ce60


	//   ....[58]....
        /*04bc*/ 	.word	0x0000cf30


	//   ....[59]....
        /*04c0*/ 	.word	0x0000cf60


	//   ....[60]....
        /*04c4*/ 	.word	0x0000d030


	//   ....[61]....
        /*04c8*/ 	.word	0x0000d060


	//   ....[62]....
        /*04cc*/ 	.word	0x0000d130


	//   ....[63]....
        /*04d0*/ 	.word	0x0000d150


	//----- nvinfo : EIATTR_EXIT_INSTR_OFFSETS
	.align		4
.L_310:
        /*04d4*/ 	.byte	0x04, 0x1c
        /*04d6*/ 	.short	(.L_312 - .L_311)


	//   ....[0]....
.L_311:
        /*04d8*/ 	.word	0x00000040


	//   ....[1]....
        /*04dc*/ 	.word	0x0000d160


	//   ....[2]....
        /*04e0*/ 	.word	0x0000d1b0


	//   ....[3]....
        /*04e4*/ 	.word	0x0000d210


	//----- nvinfo : EIATTR_CTAIDZ_USED
	.align		4
.L_312:
        /*04e8*/ 	.byte	0x01, 0x04
	.zero		2


	//----- nvinfo : EIATTR_MAX_THREADS
	.align		4
        /*04ec*/ 	.byte	0x04, 0x05
        /*04ee*/ 	.short	(.L_314 - .L_313)
.L_313:
        /*04f0*/ 	.word	0x00000080
        /*04f4*/ 	.word	0x00000001
        /*04f8*/ 	.word	0x00000001


	//----- nvinfo : EIATTR_CRS_STACK_SIZE
	.align		4
.L_314:
        /*04fc*/ 	.byte	0x04, 0x1e
        /*04fe*/ 	.short	(.L_316 - .L_315)
.L_315:
        /*0500*/ 	.word	0x00000000
.L_316:


//--------------------- .nv.info._ZN7cutlass13device_kernelIN5flash19enable_sm80_to_sm89INS1_16FlashAttnFwdSm80INS1_25CollectiveMainloopFwdSm80ILi4ELi1ELb0EN4cute5tupleIJNS5_1CILi128EEENS7_ILi64EEES8_EEELi128ENS_10bfloat16_tEfNS_4arch4Sm80ELb0ELb0ELb1ELb1ELb0ELb0ELb1ELb0EEENS1_21CollectiveEpilogueFwdINS6_IJS8_S8_S9_EEENS6_IJNS7_ILi1EEESH_SH_EEESB_SD_Li128ELb1ELb1ELb0ELb0EEENS1_19SingleTileSchedulerILb1ELb0ELb1ELi128EEEEEEEEEvNT_6ParamsE --------------------------
	.section	.nv.info._ZN7cutlass13device_kernelIN5flash19enable_sm80_to_sm89INS1_16FlashAttnFwdSm80INS1_25CollectiveMainloopFwdSm80ILi4ELi1ELb0EN4cute5tupleIJNS5_1CILi128EEENS7_ILi64EEES8_EEELi128ENS_10bfloat16_tEfNS_4arch4Sm80ELb0ELb0ELb1ELb1ELb0ELb0ELb1ELb0EEENS1_21CollectiveEpilogueFwdINS6_IJS8_S8_S9_EEENS6_IJNS7_ILi1EEESH_SH_EEESB_SD_Li128ELb1ELb1ELb0ELb0EEENS1_19SingleTileSchedulerILb1ELb0ELb1ELi128EEEEEEEEEvNT_6ParamsE,"",@"SHT_CUDA_INFO"
	.sectionflags	@""
	.align	4


	//----- nvinfo : EIATTR_CUDA_API_VERSION
	.align		4
        /*0000*/ 	.byte	0x04, 0x37
        /*0002*/ 	.short	(.L_318 - .L_317)
.L_317:
        /*0004*/ 	.word	0x00000082


	//----- nvinfo : EIATTR_SW2861232_WAR
	.align		4
.L_318:
        /*0008*/ 	.byte	0x01, 0x35
	.zero		2


	//----- nvinfo : EIATTR_PARAM_CBANK
	.align		4
        /*000c*/ 	.byte	0x04, 0x0a
        /*000e*/ 	.short	(.L_320 - .L_319)
	.align		4
.L_319:
        /*0010*/ 	.word	index@(.nv.constant0._ZN7cutlass13device_kernelIN5flash19enable_sm80_to_sm89INS1_16FlashAttnFwdSm80INS1_25CollectiveMainloopFwdSm80ILi4ELi1ELb0EN4cute5tupleIJNS5_1CILi128EEENS7_ILi64EEES8_EEELi128ENS_10bfloat16_tEfNS_4arch4Sm80ELb0ELb0ELb1ELb1ELb0ELb0ELb1ELb0EEENS1_21CollectiveEpilogueFwdINS6_IJS8_S8_S9_EEENS6_IJNS7_ILi1EEESH_SH_EEESB_SD_Li128ELb1ELb1ELb0ELb0EEENS1_19SingleTileSchedulerILb1ELb0ELb1ELi128EEEEEEEEEvNT_6ParamsE)
        /*0014*/ 	.short	0x0160
        /*0016*/ 	.short	0x0418


	//----- nvinfo : EIATTR_CBANK_PARAM_SIZE
	.align		4
.L_320:
        /*0018*/ 	.byte	0x03, 0x19
        /*001a*/ 	.short	0x0418


	//----- nvinfo : EIATTR_KPARAM_INFO
	.align		4
        /*001c*/ 	.byte	0x04, 0x17
        /*001e*/ 	.short	(.L_322 - .L_321)
.L_321:
        /*0020*/ 	.word	0x00000000
        /*0024*/ 	.short	0x0000
        /*0026*/ 	.short	0x0000
        /*0028*/ 	.byte	0x00, 0xf0, 0x61, 0x10


	//----- nvinfo : EIATTR_MAXREG_COUNT
	.align		4
.L_322:
        /*002c*/ 	.byte	0x03, 0x1b
        /*002e*/ 	.short	0x00ff


	//----- nvinfo : EIATTR_NUM_BARRIERS
	.align		4
        /*0030*/ 	.byte	0x02, 0x4c
        /*0032*/ 	.byte	0x02
	.zero		1


	//----- nvinfo : EIATTR_ANNOTATIONS
	.align		4
        /*0034*/ 	.byte	0x04, 0x55
        /*0036*/ 	.short	(.L_324 - .L_323)


	//   ....[0]....
.L_323:
        /* <DEDUP_REMOVED lines=54> */
        /*038c*/ 	.byte	0x20, 0xcb, 0x00, 0x00, 0x01, 0x00, 0x00, 0x00, 0x80, 0xe7, 0x00, 0x00


	//----- nvinfo : EIATTR_MERCURY_ISA_VERSION
	.align		4
.L_324:
        /*0398*/ 	.byte	0x03, 0x5f
        /*039a*/ 	.short	0x0000


	//----- nvinfo : EIATTR_INT_WARP_WIDE_INSTR_OFFSETS
	.align		4
        /*039c*/ 	.byte	0x04, 0x31
        /*039e*/ 	.short	(.L_326 - .L_325)


	//   ....[0]....
.L_325:
        /*03a0*/ 	.word	0x00001d70


	//----- nvinfo : EIATTR_COOP_GROUP_MASK_REGIDS
	.align		4
.L_326:
        /*03a4*/ 	.byte	0x04, 0x29
        /*03a6*/ 	.short	(.L_328 - .L_327)


	//   ....[0]....
.L_327:
        /*03a8*/ 	.word	0xffffffff


	//   ....[1]....
        /*03ac*/ 	.word	0xffffffff


	//   ....[2]....
        /*03b0*/ 	.word	0xffffffff


	//   ....[3]....
        /*03b4*/ 	.word	0xffffffff


	//   ....[4]....
        /*03b8*/ 	.word	0xffffffff


	//   ....[5]....
        /*03bc*/ 	.word	0xffffffff


	//   ....[6]....
        /*03c0*/ 	.word	0xffffffff


	//   ....[7]....
        /*03c4*/ 	.word	0xffffffff


	//   ....[8]....
        /*03c8*/ 	.word	0xffffffff


	//   ....[9]....
        /*03cc*/ 	.word	0xffffffff


	//   ....[10]....
        /*03d0*/ 	.word	0xffffffff


	//   ....[11]....
        /*03d4*/ 	.word	0xffffffff


	//   ....[12]....
        /*03d8*/ 	.word	0xffffffff


	//   ....[13]....
        /*03dc*/ 	.word	0xffffffff


	//   ....[14]....
        /*03e0*/ 	.word	0xffffffff


	//   ....[15]....
        /*03e4*/ 	.word	0xffffffff


	//   ....[16]....
        /*03e8*/ 	.word	0xffffffff


	//   ....[17]....
        /*03ec*/ 	.word	0xffffffff


	//   ....[18]....
        /*03f0*/ 	.word	0xffffffff


	//   ....[19]....
        /*03f4*/ 	.word	0xffffffff


	//   ....[20]....
        /*03f8*/ 	.word	0xffffffff


	//   ....[21]....
        /*03fc*/ 	.word	0xffffffff


	//   ....[22]....
        /*0400*/ 	.word	0xffffffff


	//   ....[23]....
        /*0404*/ 	.word	0xffffffff


	//   ....[24]....
        /*0408*/ 	.word	0xffffffff


	//   ....[25]....
        /*040c*/ 	.word	0xffffffff


	//   ....[26]....
        /*0410*/ 	.word	0xffffffff


	//   ....[27]....
        /*0414*/ 	.word	0xffffffff


	//   ....[28]....
        /*0418*/ 	.word	0xffffffff


	//   ....[29]....
        /*041c*/ 	.word	0xffffffff


	//   ....[30]....
        /*0420*/ 	.word	0xffffffff


	//   ....[31]....
        /*0424*/ 	.word	0xffffffff


	//   ....[32]....
        /*0428*/ 	.word	0xffffffff


	//   ....[33]....
        /*042c*/ 	.word	0xffffffff


	//   ....[34]....
        /*0430*/ 	.word	0xffffffff


	//   ....[35]....
        /*0434*/ 	.word	0xffffffff


	//   ....[36]....
        /*0438*/ 	.word	0xffffffff


	//   ....[37]....
        /*043c*/ 	.word	0xffffffff


	//   ....[38]....
        /*0440*/ 	.word	0xffffffff


	//   ....[39]....
        /*0444*/ 	.word	0xffffffff


	//   ....[40]....
        /*0448*/ 	.word	0xffffffff


	//   ....[41]....
        /*044c*/ 	.word	0xffffffff


	//   ....[42]....
        /*0450*/ 	.word	0xffffffff


	//   ....[43]....
        /*0454*/ 	.word	0xffffffff


	//   ....[44]....
        /*0458*/ 	.word	0xffffffff


	//   ....[45]....
        /*045c*/ 	.word	0xffffffff


	//   ....[46]....
        /*0460*/ 	.word	0xffffffff


	//   ....[47]....
        /*0464*/ 	.word	0xffffffff


	//   ....[48]....
        /*0468*/ 	.word	0xffffffff


	//   ....[49]....
        /*046c*/ 	.word	0xffffffff


	//   ....[50]....
        /*0470*/ 	.word	0xffffffff


	//   ....[51]....
        /*0474*/ 	.word	0xffffffff


	//   ....[52]....
        /*0478*/ 	.word	0xffffffff


	//   ....[53]....
        /*047c*/ 	.word	0xffffffff


	//   ....[54]....
        /*0480*/ 	.word	0xffffffff


	//   ....[55]....
        /*0484*/ 	.word	0xffffffff


	//   ....[56]....
        /*0488*/ 	.word	0xffffffff


	//   ....[57]....
        /*048c*/ 	.word	0xffffffff


	//   ....[58]....
        /*0490*/ 	.word	0xffffffff


	//   ....[59]....
        /*0494*/ 	.word	0xffffffff


	//   ....[60]....
        /*0498*/ 	.word	0xffffffff


	//   ....[61]....
        /*049c*/ 	.word	0xffffffff


	//   ....[62]....
        /*04a0*/ 	.word	0xffffffff


	//   ....[63]....
        /*04a4*/ 	.word	0xffffffff


	//   ....[64]....
        /*04a8*/ 	.word	0xffffffff


	//   ....[65]....
        /*04ac*/ 	.word	0xffffffff


	//   ....[66]....
        /*04b0*/ 	.word	0xffffffff


	//   ....[67]....
        /*04b4*/ 	.word	0xffffffff


	//   ....[68]....
        /*04b8*/ 	.word	0xffffffff


	//   ....[69]....
        /*04bc*/ 	.word	0xffffffff


	//   ....[70]....
        /*04c0*/ 	.word	0xffffffff


	//   ....[71]....
        /*04c4*/ 	.word	0xffffffff


	//   ....[72]....
        /*04c8*/ 	.word	0xffffffff


	//   ....[73]....
        /*04cc*/ 	.word	0xffffffff


	//   ....[74]....
        /*04d0*/ 	.word	0xffffffff


	//   ....[75]....
        /*04d4*/ 	.word	0xffffffff


	//   ....[76]....
        /*04d8*/ 	.word	0xffffffff


	//   ....[77]....
        /*04dc*/ 	.word	0xffffffff


	//   ....[78]....
        /*04e0*/ 	.word	0xffffffff


	//   ....[79]....
        /*04e4*/ 	.word	0xffffffff


	//   ....[80]....
        /*04e8*/ 	.word	0xffffffff


	//----- nvinfo : EIATTR_COOP_GROUP_INSTR_OFFSETS
	.align		4
.L_328:
        /*04ec*/ 	.byte	0x04, 0x28
        /*04ee*/ 	.short	(.L_330 - .L_329)


	//   ....[0]....
.L_329:
        /*04f0*/ 	.word	0x00000090


	//   ....[1]....
        /*04f4*/ 	.word	0x00001190


	//   ....[2]....
        /*04f8*/ 	.word	0x000011c0


	//   ....[3]....
        /*04fc*/ 	.word	0x00001450


	//   ....[4]....
        /*0500*/ 	.word	0x00001480


	//   ....[5]....
        /*0504*/ 	.word	0x00001560


	//   ....[6]....
        /*0508*/ 	.word	0x00001590


	//   ....[7]....
        /*050c*/ 	.word	0x00001670


	//   ....[8]....
        /*0510*/ 	.word	0x000016a0


	//   ....[9]....
        /*0514*/ 	.word	0x00001780


	//   ....[10]....
        /*0518*/ 	.word	0x000017b0


	//   ....[11]....
        /*051c*/ 	.word	0x00001890


	//   ....[12]....
        /*0520*/ 	.word	0x000018c0


	//   ....[13]....
        /*0524*/ 	.word	0x000019a0


	//   ....[14]....
        /*0528*/ 	.word	0x000019d0


	//   ....[15]....
        /*052c*/ 	.word	0x00001aa0


	//   ....[16]....
        /*0530*/ 	.word	0x00001ae0


	//   ....[17]....
        /*0534*/ 	.word	0x00004380


	//   ....[18]....
        /*0538*/ 	.word	0x00004480


	//   ....[19]....
        /*053c*/ 	.word	0x00004660


	//   ....[20]....
        /*0540*/ 	.word	0x00004680


	//   ....[21]....
        /*0544*/ 	.word	0x00004820


	//   ....[22]....
        /*0548*/ 	.word	0x000048b0


	//   ....[23]....
        /*054c*/ 	.word	0x00004b70


	//   ....[24]....
        /*0550*/ 	.word	0x00004c70


	//   ....[25]....
        /*0554*/ 	.word	0x00008e40


	//   ....[26]....
        /*0558*/ 	.word	0x00008e90


	//   ....[27]....
        /*055c*/ 	.word	0x00008f60


	//   ....[28]....
        /*0560*/ 	.word	0x00008fc0


	//   ....[29]....
        /*0564*/ 	.word	0x000090a0


	//   ....[30]....
        /*0568*/ 	.word	0x000090d0


	//   ....[31]....
        /*056c*/ 	.word	0x00009260


	//   ....[32]....
        /*0570*/ 	.word	0x00009720


	//   ....[33]....
        /*0574*/ 	.word	0x0000c010


	//   ....[34]....
        /*0578*/ 	.word	0x0000c020


	//   ....[35]....
        /*057c*/ 	.word	0x0000c030


	//   ....[36]....
        /*0580*/ 	.word	0x0000c040


	//   ....[37]....
        /*0584*/ 	.word	0x0000c070


	//   ....[38]....
        /*0588*/ 	.word	0x0000c090


	//   ....[39]....
        /*058c*/ 	.word	0x0000c0b0


	//   ....[40]....
        /*0590*/ 	.word	0x0000c0c0


	//   ....[41]....
        /*0594*/ 	.word	0x0000dc00


	//   ....[42]....
        /*0598*/ 	.word	0x0000dc20


	//   ....[43]....
        /*059c*/ 	.word	0x0000dc50


	//   ....[44]....
        /*05a0*/ 	.word	0x0000dc70


	//   ....[45]....
        /*05a4*/ 	.word	0x0000dc90


	//   ....[46]....
        /*05a8*/ 	.word	0x0000dcb0


	//   ....[47]....
        /*05ac*/ 	.word	0x0000dcc0


	//   ....[48]....
        /*05b0*/ 	.word	0x0000dcd0


	//   ....[49]....
        /*05b4*/ 	.word	0x0000df10


	//   ....[50]....
        /*05b8*/ 	.word	0x0000df20


	//   ....[51]....
        /*05bc*/ 	.word	0x0000e020


	//   ....[52]....
        /*05c0*/ 	.word	0x0000e050


	//   ....[53]....
        /*05c4*/ 	.word	0x0000e130


	//   ....[54]....
        /*05c8*/ 	.word	0x0000e160


	//   ....[55]....
        /*05cc*/ 	.word	0x0000e240


	//   ....[56]....
        /*05d0*/ 	.word	0x0000e270


	//   ....[57]....
        /*05d4*/ 	.word	0x0000e350


	//   ....[58]....
        /*05d8*/ 	.word	0x0000e380


	//   ....[59]....
        /*05dc*/ 	.word	0x0000e460


	//   ....[60]....
        /*05e0*/ 	.word	0x0000e490


	//   ....[61]....
        /*05e4*/ 	.word	0x0000e570


	//   ....[62]....
        /*05e8*/ 	.word	0x0000e5a0


	//   ....[63]....
        /*05ec*/ 	.word	0x0000e680


	//   ....[64]....
        /*05f0*/ 	.word	0x0000e6a0


	//   ....[65]....
        /*05f4*/ 	.word	0x0000ee50


	//   ....[66]....
        /*05f8*/ 	.word	0x0000ee60


	//   ....[67]....
        /*05fc*/ 	.word	0x0000ef30


	//   ....[68]....
        /*0600*/ 	.word	0x0000ef60


	//   ....[69]....
        /*0604*/ 	.word	0x0000f030


	//   ....[70]....
        /*0608*/ 	.word	0x0000f060


	//   ....[71]....
        /*060c*/ 	.word	0x0000f130


	//   ....[72]....
        /*0610*/ 	.word	0x0000f160


	//   ....[73]....
        /*0614*/ 	.word	0x0000f230


	//   ....[74]....
        /*0618*/ 	.word	0x0000f260


	//   ....[75]....
        /*061c*/ 	.word	0x0000f330


	//   ....[76]....
        /*0620*/ 	.word	0x0000f360


	//   ....[77]....
        /*0624*/ 	.word	0x0000f430


	//   ....[78]....
        /*0628*/ 	.word	0x0000f460


	//   ....[79]....
        /*062c*/ 	.word	0x0000f530


	//   ....[80]....
        /*0630*/ 	.word	0x0000f550


	//----- nvinfo : EIATTR_EXIT_INSTR_OFFSETS
	.align		4
.L_330:
        /*0634*/ 	.byte	0x04, 0x1c
        /*0636*/ 	.short	(.L_332 - .L_331)


	//   ....[0]....
.L_331:
        /*0638*/ 	.word	0x00000350


	//   ....[1]....
        /*063c*/ 	.word	0x0000e6b0


	//   ....[2]....
        /*0640*/ 	.word	0x0000e710


	//   ....[3]....
        /*0644*/ 	.word	0x0000e770


	//   ....[4]....
        /*0648*/ 	.word	0x0000f560


	//   ....[5]....
        /*064c*/ 	.word	0x0000f5b0


	//   ....[6]....
        /*0650*/ 	.word	0x0000f610


	//----- nvinfo : EIATTR_CTAIDZ_USED
	.align		4
.L_332:
        /*0654*/ 	.byte	0x01, 0x04
	.zero		2


	//----- nvinfo : EIATTR_MAX_THREADS
	.align		4
        /*0658*/ 	.byte	0x04, 0x05
        /*065a*/ 	.short	(.L_334 - .L_333)
.L_333:
        /*065c*/ 	.word	0x00000080
        /*0660*/ 	.word	0x00000001
        /*0664*/ 	.word	0x00000001


	//----- nvinfo : EIATTR_CRS_STACK_SIZE
	.align		4
.L_334:
        /*0668*/ 	.byte	0x04, 0x1e
        /*066a*/ 	.short	(.L_336 - .L_335)
.L_335:
        /*066c*/ 	.word	0x00000000
.L_336:


//--------------------- .nv.info._ZN7cutlass13device_kernelIN5flash19enable_sm80_to_sm89INS1_16FlashAttnFwdSm80INS1_25CollectiveMainloopFwdSm80ILi4ELi1ELb0EN4cute5tupleIJNS5_1CILi128EEENS7_ILi64EEES8_EEELi128ENS_10bfloat16_tEfNS_4arch4Sm80ELb0ELb0ELb1ELb1ELb0ELb1ELb1ELb0EEENS1_21CollectiveEpilogueFwdINS6_IJS8_S8_S9_EEENS6_IJNS7_ILi1EEESH_SH_EEESB_SD_Li128ELb1ELb1ELb0ELb0EEENS1_19SingleTileSchedulerILb1ELb0ELb1ELi128EEEEEEEEEvNT_6ParamsE --------------------------
	.section	.nv.info._ZN7cutlass13device_kernelIN5flash19enable_sm80_to_sm89INS1_16FlashAttnFwdSm80INS1_25CollectiveMainloopFwdSm80ILi4ELi1ELb0EN4cute5tupleIJNS5_1CILi128EEENS7_ILi64EEES8_EEELi128ENS_10bfloat16_tEfNS_4arch4Sm80ELb0ELb0ELb1ELb1ELb0ELb1ELb1ELb0EEENS1_21CollectiveEpilogueFwdINS6_IJS8_S8_S9_EEENS6_IJNS7_ILi1EEESH_SH_EEESB_SD_Li128ELb1ELb1ELb0ELb0EEENS1_19SingleTileSchedulerILb1ELb0ELb1ELi128EEEEEEEEEvNT_6ParamsE,"",@"SHT_CUDA_INFO"
	.sectionflags	@""
	.align	4


	//----- nvinfo : EIATTR_CUDA_API_VERSION
	.align		4
        /*0000*/ 	.byte	0x04, 0x37
        /*0002*/ 	.short	(.L_338 - .L_337)
.L_337:
        /*0004*/ 	.word	0x00000082


	//----- nvinfo : EIATTR_SW2861232_WAR
	.align		4
.L_338:
        /*0008*/ 	.byte	0x01, 0x35
	.zero		2


	//----- nvinfo : EIATTR_PARAM_CBANK
	.align		4
        /*000c*/ 	.byte	0x04, 0x0a
        /*000e*/ 	.short	(.L_340 - .L_339)
	.align		4
.L_339:
        /*0010*/ 	.word	index@(.nv.constant0._ZN7cutlass13device_kernelIN5flash19enable_sm80_to_sm89INS1_16FlashAttnFwdSm80INS1_25CollectiveMainloopFwdSm80ILi4ELi1ELb0EN4cute5tupleIJNS5_1CILi128EEENS7_ILi64EEES8_EEELi128ENS_10bfloat16_tEfNS_4arch4Sm80ELb0ELb0ELb1ELb1ELb0ELb1ELb1ELb0EEENS1_21CollectiveEpilogueFwdINS6_IJS8_S8_S9_EEENS6_IJNS7_ILi1EEESH_SH_EEESB_SD_Li128ELb1ELb1ELb0ELb0EEENS1_19SingleTileSchedulerILb1ELb0ELb1ELi128EEEEEEEEEvNT_6ParamsE)
        /*0014*/ 	.short	0x0160
        /*0016*/ 	.short	0x0418


	//----- nvinfo : EIATTR_CBANK_PARAM_SIZE
	.align		4
.L_340:
        /*0018*/ 	.byte	0x03, 0x19
        /*001a*/ 	.short	0x0418


	//----- nvinfo : EIATTR_KPARAM_INFO
	.align		4
        /*001c*/ 	.byte	0x04, 0x17
        /*001e*/ 	.short	(.L_342 - .L_341)
.L_341:
        /*0020*/ 	.word	0x00000000
        /*0024*/ 	.short	0x0000
        /*0026*/ 	.short	0x0000
        /*0028*/ 	.byte	0x00, 0xf0, 0x61, 0x10


	//----- nvinfo : EIATTR_MAXREG_COUNT
	.align		4
.L_342:
        /*002c*/ 	.byte	0x03, 0x1b
        /*002e*/ 	.short	0x00ff


	//----- nvinfo : EIATTR_NUM_BARRIERS
	.align		4
        /*0030*/ 	.byte	0x02, 0x4c
        /*0032*/ 	.byte	0x02
	.zero		1


	//----- nvinfo : EIATTR_ANNOTATIONS
	.align		4
        /*0034*/ 	.byte	0x04, 0x55
        /*0036*/ 	.short	(.L_344 - .L_343)


	//   ....[0]....
.L_343:
        /* <DEDUP_REMOVED lines=54> */


	//----- nvinfo : EIATTR_MERCURY_ISA_VERSION
	.align		4
.L_344:
        /*0388*/ 	.byte	0x03, 0x5f
        /*038a*/ 	.short	0x0000


	//----- nvinfo : EIATTR_COOP_GROUP_MASK_REGIDS
	.align		4
        /*038c*/ 	.byte	0x04, 0x29
        /*038e*/ 	.short	(.L_346 - .L_345)


	//   ....[0]....
.L_345:
        /*0390*/ 	.word	0xffffffff


	//   ....[1]....
        /*0394*/ 	.word	0xffffffff


	//   ....[2]....
        /*0398*/ 	.word	0xffffffff


	//   ....[3]....
        /*039c*/ 	.word	0xffffffff


	//   ....[4]....
        /*03a0*/ 	.word	0xffffffff


	//   ....[5]....
        /*03a4*/ 	.word	0xffffffff


	//   ....[6]....
        /*03a8*/ 	.word	0xffffffff


	//   ....[7]....
        /*03ac*/ 	.word	0xffffffff


	//   ....[8]....
        /*03b0*/ 	.word	0xffffffff


	//   ....[9]....
        /*03b4*/ 	.word	0xffffffff


	//   ....[10]....
        /*03b8*/ 	.word	0xffffffff


	//   ....[11]....
        /*03bc*/ 	.word	0xffffffff


	//   ....[12]....
        /*03c0*/ 	.word	0xffffffff


	//   ....[13]....
        /*03c4*/ 	.word	0xffffffff


	//   ....[14]....
        /*03c8*/ 	.word	0xffffffff


	//   ....[15]....
        /*03cc*/ 	.word	0xffffffff


	//   ....[16]....
        /*03d0*/ 	.word	0xffffffff


	//   ....[17]....
        /*03d4*/ 	.word	0xffffffff


	//   ....[18]....
        /*03d8*/ 	.word	0xffffffff


	//   ....[19]....
        /*03dc*/ 	.word	0xffffffff


	//   ....[20]....
        /*03e0*/ 	.word	0xffffffff


	//   ....[21]....
        /*03e4*/ 	.word	0xffffffff


	//   ....[22]....
        /*03e8*/ 	.word	0xffffffff


	//   ....[23]....
        /*03ec*/ 	.word	0xffffffff


	//   ....[24]....
        /*03f0*/ 	.word	0xffffffff


	//   ....[25]....
        /*03f4*/ 	.word	0xffffffff


	//   ....[26]....
        /*03f8*/ 	.word	0xffffffff


	//   ....[27]....
        /*03fc*/ 	.word	0xffffffff


	//   ....[28]....
        /*0400*/ 	.word	0xffffffff


	//   ....[29]....
        /*0404*/ 	.word	0xffffffff


	//   ....[30]....
        /*0408*/ 	.word	0xffffffff


	//   ....[31]....
        /*040c*/ 	.word	0xffffffff


	//   ....[32]....
        /*0410*/ 	.word	0xffffffff


	//   ....[33]....
        /*0414*/ 	.word	0xffffffff


	//   ....[34]....
        /*0418*/ 	.word	0xffffffff


	//   ....[35]....
        /*041c*/ 	.word	0xffffffff


	//   ....[36]....
        /*0420*/ 	.word	0xffffffff


	//   ....[37]....
        /*0424*/ 	.word	0xffffffff


	//   ....[38]....
        /*0428*/ 	.word	0xffffffff


	//   ....[39]....
        /*042c*/ 	.word	0xffffffff


	//   ....[40]....
        /*0430*/ 	.word	0xffffffff


	//   ....[41]....
        /*0434*/ 	.word	0xffffffff


	//   ....[42]....
        /*0438*/ 	.word	0xffffffff


	//   ....[43]....
        /*043c*/ 	.word	0xffffffff


	//   ....[44]....
        /*0440*/ 	.word	0xffffffff


	//   ....[45]....
        /*0444*/ 	.word	0xffffffff


	//   ....[46]....
        /*0448*/ 	.word	0xffffffff


	//   ....[47]....
        /*044c*/ 	.word	0xffffffff


	//   ....[48]....
        /*0450*/ 	.word	0xffffffff


	//   ....[49]....
        /*0454*/ 	.word	0xffffffff


	//   ....[50]....
        /*0458*/ 	.word	0xffffffff


	//   ....[51]....
        /*045c*/ 	.word	0xffffffff


	//   ....[52]....
        /*0460*/ 	.word	0xffffffff


	//   ....[53]....
        /*0464*/ 	.word	0xffffffff


	//   ....[54]....
        /*0468*/ 	.word	0xffffffff


	//   ....[55]....
        /*046c*/ 	.word	0xffffffff


	//   ....[56]....
        /*0470*/ 	.word	0xffffffff


	//   ....[57]....
        /*0474*/ 	.word	0xffffffff


	//   ....[58]....
        /*0478*/ 	.word	0xffffffff


	//   ....[59]....
        /*047c*/ 	.word	0xffffffff


	//   ....[60]....
        /*0480*/ 	.word	0xffffffff


	//   ....[61]....
        /*0484*/ 	.word	0xffffffff


	//   ....[62]....
        /*0488*/ 	.word	0xffffffff


	//   ....[63]....
        /*048c*/ 	.word	0xffffffff


	//   ....[64]....
        /*0490*/ 	.word	0xffffffff


	//   ....[65]....
        /*0494*/ 	.word	0xffffffff


	//   ....[66]....
        /*0498*/ 	.word	0xffffffff


	//   ....[67]....
        /*049c*/ 	.word	0xffffffff


	//   ....[68]....
        /*04a0*/ 	.word	0xffffffff


	//   ....[69]....
        /*04a4*/ 	.word	0xffffffff


	//   ....[70]....
        /*04a8*/ 	.word	0xffffffff


	//   ....[71]....
        /*04ac*/ 	.word	0xffffffff


	//   ....[72]....
        /*04b0*/ 	.word	0xffffffff


	//   ....[73]....
        /*04b4*/ 	.word	0xffffffff


	//   ....[74]....
        /*04b8*/ 	.word	0xffffffff


	//   ....[75]....
        /*04bc*/ 	.word	0xffffffff


	//   ....[76]....
        /*04c0*/ 	.word	0xffffffff


	//   ....[77]....
        /*04c4*/ 	.word	0xffffffff


	//   ....[78]....
        /*04c8*/ 	.word	0xffffffff


	//   ....[79]....
        /*04cc*/ 	.word	0xffffffff


	//   ....[80]....
        /*04d0*/ 	.word	0xffffffff


	//----- nvinfo : EIATTR_COOP_GROUP_INSTR_OFFSETS
	.align		4
.L_346:
        /*04d4*/ 	.byte	0x04, 0x28
        /*04d6*/ 	.short	(.L_348 - .L_347)


	//   ....[0]....
.L_347:
        /*04d8*/ 	.word	0x00000090


	//   ....[1]....
        /*04dc*/ 	.word	0x000084b0


	//   ....[2]....
        /*04e0*/ 	.word	0x000084f0


	//   ....[3]....
        /*04e4*/ 	.word	0x00008520


	//   ....[4]....
        /*04e8*/ 	.word	0x00008560


	//   ....[5]....
        /*04ec*/ 	.word	0x00008590


	//   ....[6]....
        /*04f0*/ 	.word	0x00008600


	//   ....[7]....
        /*04f4*/ 	.word	0x00008660


	//   ....[8]....
        /*04f8*/ 	.word	0x00008720


	//   ....[9]....
        /*04fc*/ 	.word	0x000087d0


	//   ....[10]....
        /*0500*/ 	.word	0x000087f0


	//   ....[11]....
        /*0504*/ 	.word	0x00008860


	//   ....[12]....
        /*0508*/ 	.word	0x000088f0


	//   ....[13]....
        /*050c*/ 	.word	0x000089d0


	//   ....[14]....
        /*0510*/ 	.word	0x000089f0


	//   ....[15]....
        /*0514*/ 	.word	0x00008bc0


	//   ....[16]....
        /*0518*/ 	.word	0x00008c00


	//   ....[17]....
        /*051c*/ 	.word	0x00011aa0


	//   ....[18]....
        /*0520*/ 	.word	0x00011bc0


	//   ....[19]....
        /*0524*/ 	.word	0x00011e50


	//   ....[20]....
        /*0528*/ 	.word	0x00011e70


	//   ....[21]....
        /*052c*/ 	.word	0x00011eb0


	//   ....[22]....
        /*0530*/ 	.word	0x00011f40


	//   ....[23]....
        /*0534*/ 	.word	0x000120b0


	//   ....[24]....
        /*0538*/ 	.word	0x00012130


	//   ....[25]....
        /*053c*/ 	.word	0x00016150


	//   ....[26]....
        /*0540*/ 	.word	0x00016180


	//   ....[27]....
        /*0544*/ 	.word	0x000161c0


	//   ....[28]....
        /*0548*/ 	.word	0x000161f0


	//   ....[29]....
        /*054c*/ 	.word	0x00016280


	//   ....[30]....
        /*0550*/ 	.word	0x000162e0


	//   ....[31]....
        /*0554*/ 	.word	0x00016720


	//   ....[32]....
        /*0558*/ 	.word	0x00016870


	//   ....[33]....
        /*055c*/ 	.word	0x00019340


	//   ....[34]....
        /*0560*/ 	.word	0x00019350


	//   ....[35]....
        /*0564*/ 	.word	0x00019360


	//   ....[36]....
        /*0568*/ 	.word	0x00019370


	//   ....[37]....
        /*056c*/ 	.word	0x000193a0


	//   ....[38]....
        /*0570*/ 	.word	0x000193c0


	//   ....[39]....
        /*0574*/ 	.word	0x000193e0


	//   ....[40]....
        /*0578*/ 	.word	0x000193f0


	//   ....[41]....
        /*057c*/ 	.word	0x0001af00


	//   ....[42]....
        /*0580*/ 	.word	0x0001af40


	//   ....[43]....
        /*0584*/ 	.word	0x0001af70


	//   ....[44]....
        /*0588*/ 	.word	0x0001af90


	//   ....[45]....
        /*058c*/ 	.word	0x0001afb0


	//   ....[46]....
        /*0590*/ 	.word	0x0001afd0


	//   ....[47]....
        /*0594*/ 	.word	0x0001afe0


	//   ....[48]....
        /*0598*/ 	.word	0x0001aff0


	//   ....[49]....
        /*059c*/ 	.word	0x0001b230


	//   ....[50]....
        /*05a0*/ 	.word	0x0001b240


	//   ....[51]....
        /*05a4*/ 	.word	0x0001b340


	//   ....[52]....
        /*05a8*/ 	.word	0x0001b370


	//   ....[53]....
        /*05ac*/ 	.word	0x0001b450


	//   ....[54]....
        /*05b0*/ 	.word	0x0001b480


	//   ....[55]....
        /*05b4*/ 	.word	0x0001b560


	//   ....[56]....
        /*05b8*/ 	.word	0x0001b590


	//   ....[57]....
        /*05bc*/ 	.word	0x0001b670


	//   ....[58]....
        /*05c0*/ 	.word	0x0001b6a0


	//   ....[59]....
        /*05c4*/ 	.word	0x0001b780


	//   ....[60]....
        /*05c8*/ 	.word	0x0001b7b0


	//   ....[61]....
        /*05cc*/ 	.word	0x0001b890


	//   ....[62]....
        /*05d0*/ 	.word	0x0001b8c0


	//   ....[63]....
        /*05d4*/ 	.word	0x0001b9a0


	//   ....[64]....
        /*05d8*/ 	.word	0x0001b9c0


	//   ....[65]....
        /*05dc*/ 	.word	0x0001c130


	//   ....[66]....
        /*05e0*/ 	.word	0x0001c140


	//   ....[67]....
        /*05e4*/ 	.word	0x0001c210


	//   ....[68]....
        /*05e8*/ 	.word	0x0001c240


	//   ....[69]....
        /*05ec*/ 	.word	0x0001c310


	//   ....[70]....
        /*05f0*/ 	.word	0x0001c340


	//   ....[71]....
        /*05f4*/ 	.word	0x0001c410


	//   ....[72]....
        /*05f8*/ 	.word	0x0001c440


	//   ....[73]....
        /*05fc*/ 	.word	0x0001c510


	//   ....[74]....
        /*0600*/ 	.word	0x0001c540


	//   ....[75]....
        /*0604*/ 	.word	0x0001c610


	//   ....[76]....
        /*0608*/ 	.word	0x0001c640


	//   ....[77]....
        /*060c*/ 	.word	0x0001c710


	//   ....[78]....
        /*0610*/ 	.word	0x0001c740


	//   ....[79]....
        /*0614*/ 	.word	0x0001c810


	//   ....[80]....
        /*0618*/ 	.word	0x0001c830


	//----- nvinfo : EIATTR_EXIT_INSTR_OFFSETS
	.align		4
.L_348:
        /*061c*/ 	.byte	0x04, 0x1c
        /*061e*/ 	.short	(.L_350 - .L_349)


	//   ....[0]....
.L_349:
        /*0620*/ 	.word	0x00000350


	//   ....[1]....
        /*0624*/ 	.word	0x0001b9d0


	//   ....[2]....
        /*0628*/ 	.word	0x0001ba30


	//   ....[3]....
        /*062c*/ 	.word	0x0001ba90


	//   ....[4]....
        /*0630*/ 	.word	0x0001c840


	//   ....[5]....
        /*0634*/ 	.word	0x0001c890


	//   ....[6]....
        /*0638*/ 	.word	0x0001c8f0


	//----- nvinfo : EIATTR_CTAIDZ_USED
	.align		4
.L_350:
        /*063c*/ 	.byte	0x01, 0x04
	.zero		2


	//----- nvinfo : EIATTR_MAX_THREADS
	.align		4
        /*0640*/ 	.byte	0x04, 0x05
        /*0642*/ 	.short	(.L_352 - .L_351)
.L_351:
        /*0644*/ 	.word	0x00000080
        /*0648*/ 	.word	0x00000001
        /*064c*/ 	.word	0x00000001


	//----- nvinfo : EIATTR_CRS_STACK_SIZE
	.align		4
.L_352:
        /*0650*/ 	.byte	0x04, 0x1e
        /*0652*/ 	.short	(.L_354 - .L_353)
.L_353:
        /*0654*/ 	.word	0x00000000
.L_354:


//--------------------- .nv.info._ZN7cutlass13device_kernelIN5flash19enable_sm80_to_sm89INS1_16FlashAttnFwdSm80INS1_25CollectiveMainloopFwdSm80ILi4ELi1ELb0EN4cute5tupleIJNS5_1CILi128EEENS7_ILi48EEES8_EEELi128ENS_10bfloat16_tEfNS_4arch4Sm80ELb0ELb1ELb1ELb0ELb0ELb0ELb1ELb0EEENS1_21CollectiveEpilogueFwdINS6_IJS8_S8_S9_EEENS6_IJNS7_ILi1EEESH_SH_EEESB_SD_Li128ELb0ELb1ELb0ELb0EEENS1_19SingleTileSchedulerILb0ELb0ELb1ELi128EEEEEEEEEvNT_6ParamsE --------------------------
	.section	.nv.info._ZN7cutlass13device_kernelIN5flash19enable_sm80_to_sm89INS1_16FlashAttnFwdSm80INS1_25CollectiveMainloopFwdSm80ILi4ELi1ELb0EN4cute5tupleIJNS5_1CILi128EEENS7_ILi48EEES8_EEELi128ENS_10bfloat16_tEfNS_4arch4Sm80ELb0ELb1ELb1ELb0ELb0ELb0ELb1ELb0EEENS1_21CollectiveEpilogueFwdINS6_IJS8_S8_S9_EEENS6_IJNS7_ILi1EEESH_SH_EEESB_SD_Li128ELb0ELb1ELb0ELb0EEENS1_19SingleTileSchedulerILb0ELb0ELb1ELi128EEEEEEEEEvNT_6ParamsE,"",@"SHT_CUDA_INFO"
	.sectionflags	@""
	.align	4


	//----- nvinfo : EIATTR_CUDA_API_VERSION
	.align		4
        /*0000*/ 	.byte	0x04, 0x37
        /*0002*/ 	.short	(.L_356 - .L_355)
.L_355:
        /*0004*/ 	.word	0x00000082


	//----- nvinfo : EIATTR_SW2861232_WAR
	.align		4
.L_356:
        /*0008*/ 	.byte	0x01, 0x35
	.zero		2


	//----- nvinfo : EIATTR_PARAM_CBANK
	.align		4
        /*000c*/ 	.byte	0x04, 0x0a
        /*000e*/ 	.short	(.L_358 - .L_357)
	.align		4
.L_357:
        /*0010*/ 	.word	index@(.nv.constant0._ZN7cutlass13device_kernelIN5flash19enable_sm80_to_sm89INS1_16FlashAttnFwdSm80INS1_25CollectiveMainloopFwdSm80ILi4ELi1ELb0EN4cute5tupleIJNS5_1CILi128EEENS7_ILi48EEES8_EEELi128ENS_10bfloat16_tEfNS_4arch4Sm80ELb0ELb1ELb1ELb0ELb0ELb0ELb1ELb0EEENS1_21CollectiveEpilogueFwdINS6_IJS8_S8_S9_EEENS6_IJNS7_ILi1EEESH_SH_EEESB_SD_Li128ELb0ELb1ELb0ELb0EEENS1_19SingleTileSchedulerILb0ELb0ELb1ELi128EEEEEEEEEvNT_6ParamsE)
        /*0014*/ 	.short	0x0160
        /*0016*/ 	.short	0x0418


	//----- nvinfo : EIATTR_CBANK_PARAM_SIZE
	.align		4
.L_358:
        /*0018*/ 	.byte	0x03, 0x19
        /*001a*/ 	.short	0x0418


	//----- nvinfo : EIATTR_KPARAM_INFO
	.align		4
        /*001c*/ 	.byte	0x04, 0x17
        /*001e*/ 	.short	(.L_360 - .L_359)
.L_359:
        /*0020*/ 	.word	0x00000000
        /*0024*/ 	.short	0x0000
        /*0026*/ 	.short	0x0000
        /*0028*/ 	.byte	0x00, 0xf0, 0x61, 0x10


	//----- nvinfo : EIATTR_MAXREG_COUNT
	.align		4
.L_360:
        /*002c*/ 	.byte	0x03, 0x1b
        /*002e*/ 	.short	0x00ff


	//----- nvinfo : EIATTR_NUM_BARRIERS
	.align		4
        /*0030*/ 	.byte	0x02, 0x4c
        /*0032*/ 	.byte	0x02
	.zero		1


	//----- nvinfo : EIATTR_ANNOTATIONS
	.align		4
        /*0034*/ 	.byte	0x04, 0x55
        /*0036*/ 	.short	(.L_362 - .L_361)


	//   ....[0]....
.L_361:
        /* <DEDUP_REMOVED lines=39> */


	//----- nvinfo : EIATTR_MERCURY_ISA_VERSION
	.align		4
.L_362:
        /*0290*/ 	.byte	0x03, 0x5f
        /*0292*/ 	.short	0x0000


	//----- nvinfo : EIATTR_COOP_GROUP_MASK_REGIDS
	.align		4
        /*0294*/ 	.byte	0x04, 0x29
        /*0296*/ 	.short	(.L_364 - .L_363)


	//   ....[0]....
.L_363:
        /*0298*/ 	.word	0xffffffff


	//   ....[1]....
        /*029c*/ 	.word	0xffffffff


	//   ....[2]....
        /*02a0*/ 	.word	0xffffffff


	//   ....[3]....
        /*02a4*/ 	.word	0xffffffff


	//   ....[4]....
        /*02a8*/ 	.word	0xffffffff


	//   ....[5]....
        /*02ac*/ 	.word	0xffffffff


	//   ....[6]....
        /*02b0*/ 	.word	0xffffffff


	//   ....[7]....
        /*02b4*/ 	.word	0xffffffff


	//   ....[8]....
        /*02b8*/ 	.word	0xffffffff


	//   ....[9]....
        /*02bc*/ 	.word	0xffffffff


	//   ....[10]....
        /*02c0*/ 	.word	0xffffffff


	//   ....[11]....
        /*02c4*/ 	.word	0xffffffff


	//   ....[12]....
        /*02c8*/ 	.word	0xffffffff


	//   ....[13]....
        /*02cc*/ 	.word	0xffffffff


	//   ....[14]....
        /*02d0*/ 	.word	0xffffffff


	//   ....[15]....
        /*02d4*/ 	.word	0xffffffff


	//   ....[16]....
        /*02d8*/ 	.word	0xffffffff


	//   ....[17]....
        /*02dc*/ 	.word	0xffffffff


	//   ....[18]....
        /*02e0*/ 	.word	0xffffffff


	//   ....[19]....
        /*02e4*/ 	.word	0xffffffff


	//   ....[20]....
        /*02e8*/ 	.word	0xffffffff


	//   ....[21]....
        /*02ec*/ 	.word	0xffffffff


	//   ....[22]....
        /*02f0*/ 	.word	0xffffffff


	//   ....[23]....
        /*02f4*/ 	.word	0xffffffff


	//   ....[24]....
        /*02f8*/ 	.word	0xffffffff


	//   ....[25]....
        /*02fc*/ 	.word	0xffffffff


	//   ....[26]....
        /*0300*/ 	.word	0xffffffff


	//   ....[27]....
        /*0304*/ 	.word	0xffffffff


	//   ....[28]....
        /*0308*/ 	.word	0xffffffff


	//   ....[29]....
        /*030c*/ 	.word	0xffffffff


	//   ....[30]....
        /*0310*/ 	.word	0xffffffff


	//   ....[31]....
        /*0314*/ 	.word	0xffffffff


	//   ....[32]....
        /*0318*/ 	.word	0xffffffff


	//   ....[33]....
        /*031c*/ 	.word	0xffffffff


	//   ....[34]....
        /*0320*/ 	.word	0xffffffff


	//   ....[35]....
        /*0324*/ 	.word	0xffffffff


	//   ....[36]....
        /*0328*/ 	.word	0xffffffff


	//   ....[37]....
        /*032c*/ 	.word	0xffffffff


	//   ....[38]....
        /*0330*/ 	.word	0xffffffff


	//   ....[39]....
        /*0334*/ 	.word	0xffffffff


	//   ....[40]....
        /*0338*/ 	.word	0xffffffff


	//   ....[41]....
        /*033c*/ 	.word	0xffffffff


	//   ....[42]....
        /*0340*/ 	.word	0xffffffff


	//   ....[43]....
        /*0344*/ 	.word	0xffffffff


	//   ....[44]....
        /*0348*/ 	.word	0xffffffff


	//   ....[45]....
        /*034c*/ 	.word	0xffffffff


	//   ....[46]....
        /*0350*/ 	.word	0xffffffff


	//   ....[47]....
        /*0354*/ 	.word	0xffffffff


	//   ....[48]....
        /*0358*/ 	.word	0xffffffff


	//   ....[49]....
        /*035c*/ 	.word	0xffffffff


	//   ....[50]....
        /*0360*/ 	.word	0xffffffff


	//   ....[51]....
        /*0364*/ 	.word	0xffffffff


	//   ....[52]....
        /*0368*/ 	.word	0xffffffff


	//   ....[53]....
        /*036c*/ 	.word	0xffffffff


	//   ....[54]....
        /*0370*/ 	.word	0xffffffff


	//   ....[55]....
        /*0374*/ 	.word	0xffffffff


	//   ....[56]....
        /*0378*/ 	.word	0xffffffff


	//   ....[57]....
        /*037c*/ 	.word	0xffffffff


	//   ....[58]....
        /*0380*/ 	.word	0xffffffff


	//   ....[59]....
        /*0384*/ 	.word	0xffffffff


	//   ....[60]....
        /*0388*/ 	.word	0xffffffff


	//   ....[61]....
        /*038c*/ 	.word	0xffffffff


	//   ....[62]....
        /*0390*/ 	.word	0xffffffff


	//   ....[63]....
        /*0394*/ 	.word	0xffffffff


	//   ....[64]....
        /*0398*/ 	.word	0xffffffff


	//   ....[65]....
        /*039c*/ 	.word	0xffffffff


	//   ....[66]....
        /*03a0*/ 	.word	0xffffffff


	//   ....[67]....
        /*03a4*/ 	.word	0xffffffff


	//   ....[68]....
        /*03a8*/ 	.word	0xffffffff


	//   ....[69]....
        /*03ac*/ 	.word	0xffffffff


	//   ....[70]....
        /*03b0*/ 	.word	0xffffffff


	//   ....[71]....
        /*03b4*/ 	.word	0xffffffff


	//   ....[72]....
        /*03b8*/ 	.word	0xffffffff


	//   ....[73]....
        /*03bc*/ 	.word	0xffffffff


	//   ....[74]....
        /*03c0*/ 	.word	0xffffffff


	//   ....[75]....
        /*03c4*/ 	.word	0xffffffff


	//   ....[76]....
        /*03c8*/ 	.word	0xffffffff


	//   ....[77]....
        /*03cc*/ 	.word	0xffffffff


	//   ....[78]....
        /*03d0*/ 	.word	0xffffffff


	//   ....[79]....
        /*03d4*/ 	.word	0xffffffff


	//   ....[80]....
        /*03d8*/ 	.word	0xffffffff


	//   ....[81]....
        /*03dc*/ 	.word	0xffffffff


	//   ....[82]....
        /*03e0*/ 	.word	0xffffffff


	//   ....[83]....
        /*03e4*/ 	.word	0xffffffff


	//   ....[84]....
        /*03e8*/ 	.word	0xffffffff


	//   ....[85]....
        /*03ec*/ 	.word	0xffffffff


	//   ....[86]....
        /*03f0*/ 	.word	0xffffffff


	//   ....[87]....
        /*03f4*/ 	.word	0xffffffff


	//   ....[88]....
        /*03f8*/ 	.word	0xffffffff


	//   ....[89]....
        /*03fc*/ 	.word	0xffffffff


	//   ....[90]....
        /*0400*/ 	.word	0xffffffff


	//   ....[91]....
        /*0404*/ 	.word	0xffffffff


	//   ....[92]....
        /*0408*/ 	.word	0xffffffff


	//   ....[93]....
        /*040c*/ 	.word	0xffffffff


	//   ....[94]....
        /*0410*/ 	.word	0xffffffff


	//   ....[95]....
        /*0414*/ 	.word	0xffffffff


	//   ....[96]....
        /*0418*/ 	.word	0xffffffff


	//   ....[97]....
        /*041c*/ 	.word	0xffffffff


	//   ....[98]....
        /*0420*/ 	.word	0xffffffff


	//   ....[99]....
        /*0424*/ 	.word	0xffffffff


	//   ....[100]....
        /*0428*/ 	.word	0xffffffff


	//   ....[101]....
        /*042c*/ 	.word	0xffffffff


	//   ....[102]....
        /*0430*/ 	.word	0xffffffff


	//   ....[103]....
        /*0434*/ 	.word	0xffffffff


	//   ....[104]....
        /*0438*/ 	.word	0xffffffff


	//   ....[105]....
        /*043c*/ 	.word	0xffffffff


	//   ....[106]....
        /*0440*/ 	.word	0xffffffff


	//   ....[107]....
        /*0444*/ 	.word	0xffffffff


	//----- nvinfo : EIATTR_COOP_GROUP_INSTR_OFFSETS
	.align		4
.L_364:
        /*0448*/ 	.byte	0x04, 0x28
        /*044a*/ 	.short	(.L_366 - .L_365)


	//   ....[0]....
.L_365:
        /*044c*/ 	.word	0x00000ed0


	//   ....[1]....
        /*0450*/ 	.word	0x00000f10


	//   ....[2]....
        /*0454*/ 	.word	0x00000f40


	//   ....[3]....
        /*0458*/ 	.word	0x00000f70


	//   ....[4]....
        /*045c*/ 	.word	0x00001020


	//   ....[5]....
        /*0460*/ 	.word	0x00001080


	//   ....[6]....
        /*0464*/ 	.word	0x00001100


	//   ....[7]....
        /*0468*/ 	.word	0x00001140


	//   ....[8]....
        /*046c*/ 	.word	0x00001200


	//   ....[9]....
        /*0470*/ 	.word	0x00001260


	//   ....[10]....
        /*0474*/ 	.word	0x000012d0


	//   ....[11]....
        /*0478*/ 	.word	0x000013b0


	//   ....[12]....
        /*047c*/ 	.word	0x000013e0


	//   ....[13]....
        /*0480*/ 	.word	0x00001410


	//   ....[14]....
        /*0484*/ 	.word	0x00001450


	//   ....[15]....
        /*0488*/ 	.word	0x00001470


	//   ....[16]....
        /*048c*/ 	.word	0x00002d00


	//   ....[17]....
        /*0490*/ 	.word	0x00002fb0


	//   ....[18]....
        /*0494*/ 	.word	0x00003660


	//   ....[19]....
        /*0498*/ 	.word	0x00004040


	//   ....[20]....
        /*049c*/ 	.word	0x000044a0


	//   ....[21]....
        /*04a0*/ 	.word	0x000045d0


	//   ....[22]....
        /*04a4*/ 	.word	0x000046b0


	//   ....[23]....
        /*04a8*/ 	.word	0x000047d0


	//   ....[24]....
        /*04ac*/ 	.word	0x00004c10


	//   ....[25]....
        /*04b0*/ 	.word	0x00004c60


	//   ....[26]....
        /*04b4*/ 	.word	0x00004d20


	//   ....[27]....
        /*04b8*/ 	.word	0x00004ea0


	//   ....[28]....
        /*04bc*/ 	.word	0x00007e80


	//   ....[29]....
        /*04c0*/ 	.word	0x000080b0


	//   ....[30]....
        /*04c4*/ 	.word	0x00008620


	//   ....[31]....
        /*04c8*/ 	.word	0x00008ad0


	//   ....[32]....
        /*04cc*/ 	.word	0x00009150


	//   ....[33]....
        /*04d0*/ 	.word	0x00009250


	//   ....[34]....
        /*04d4*/ 	.word	0x00009360


	//   ....[35]....
        /*04d8*/ 	.word	0x000093b0


	//   ....[36]....
        /*04dc*/ 	.word	0x000094a0


	//   ....[37]....
        /*04e0*/ 	.word	0x000095c0


	//   ....[38]....
        /*04e4*/ 	.word	0x00009690


	//   ....[39]....
        /*04e8*/ 	.word	0x000097c0


	//   ....[40]....
        /*04ec*/ 	.word	0x0000cae0


	//   ....[41]....
        /*04f0*/ 	.word	0x0000cb80


	//   ....[42]....
        /*04f4*/ 	.word	0x0000cbf0


	//   ....[43]....
        /*04f8*/ 	.word	0x0000cd20


	//   ....[44]....
        /*04fc*/ 	.word	0x0000cdb0


	//   ....[45]....
        /*0500*/ 	.word	0x0000cde0


	//   ....[46]....
        /*0504*/ 	.word	0x0000cf70


	//   ....[47]....
        /*0508*/ 	.word	0x0000d450


	//   ....[48]....
        /*050c*/ 	.word	0x00010280


	//   ....[49]....
        /*0510*/ 	.word	0x000109b0


	//   ....[50]....
        /*0514*/ 	.word	0x00010bc0


	//   ....[51]....
        /*0518*/ 	.word	0x00011060


	//   ....[52]....
        /*051c*/ 	.word	0x00011740


	//   ....[53]....
        /*0520*/ 	.word	0x00011850


	//   ....[54]....
        /*0524*/ 	.word	0x000118a0


	//   ....[55]....
        /*0528*/ 	.word	0x00011960


	//   ....[56]....
        /*052c*/ 	.word	0x00011a50


	//   ....[57]....
        /*0530*/ 	.word	0x00011b60


	//   ....[58]....
        /*0534*/ 	.word	0x00011c10


	//   ....[59]....
        /*0538*/ 	.word	0x00011d20


	//   ....[60]....
        /*053c*/ 	.word	0x00013c30


	//   ....[61]....
        /*0540*/ 	.word	0x00013c40


	//   ....[62]....
        /*0544*/ 	.word	0x00013c50


	//   ....[63]....
        /*0548*/ 	.word	0x00013c60


	//   ....[64]....
        /*054c*/ 	.word	0x00013c90


	//   ....[65]....
        /*0550*/ 	.word	0x00013cb0


	//   ....[66]....
        /*0554*/ 	.word	0x00013cd0


	//   ....[67]....
        /*0558*/ 	.word	0x00013ce0


	//   ....[68]....
        /*055c*/ 	.word	0x00015190


	//   ....[69]....
        /*0560*/ 	.word	0x000157e0


	//   ....[70]....
        /*0564*/ 	.word	0x00015800


	//   ....[71]....
        /*0568*/ 	.word	0x00015810


	//   ....[72]....
        /*056c*/ 	.word	0x00015820


	//   ....[73]....
        /*0570*/ 	.word	0x00015830


	//   ....[74]....
        /*0574*/ 	.word	0x00015840


	//   ....[75]....
        /*0578*/ 	.word	0x00015850


	//   ....[76]....
        /*057c*/ 	.word	0x000159b0


	//   ....[77]....
        /*0580*/ 	.word	0x000159c0


	//   ....[78]....
        /*0584*/ 	.word	0x00015ac0


	//   ....[79]....
        /*0588*/ 	.word	0x00015af0


	//   ....[80]....
        /*058c*/ 	.word	0x00015bd0


	//   ....[81]....
        /*0590*/ 	.word	0x00015c00


	//   ....[82]....
        /*0594*/ 	.word	0x00015ce0


	//   ....[83]....
        /*0598*/ 	.word	0x00015d10


	//   ....[84]....
        /*059c*/ 	.word	0x00015df0


	//   ....[85]....
        /*05a0*/ 	.word	0x00015e20


	//   ....[86]....
        /*05a4*/ 	.word	0x00015f00


	//   ....[87]....
        /*05a8*/ 	.word	0x00015f30


	//   ....[88]....
        /*05ac*/ 	.word	0x00016010


	//   ....[89]....
        /*05b0*/ 	.word	0x00016040


	//   ....[90]....
        /*05b4*/ 	.word	0x00016120


	//   ....[91]....
        /*05b8*/ 	.word	0x00016140


	//   ....[92]....
        /*05bc*/ 	.word	0x00016770


	//   ....[93]....
        /*05c0*/ 	.word	0x00016780


	//   ....[94]....
        /*05c4*/ 	.word	0x00016850


	//   ....[95]....
        /*05c8*/ 	.word	0x00016880


	//   ....[96]....
        /*05cc*/ 	.word	0x00016950


	//   ....[97]....
        /*05d0*/ 	.word	0x00016980


	//   ....[98]....
        /*05d4*/ 	.word	0x00016a50


	//   ....[99]....
        /*05d8*/ 	.word	0x00016a80


	//   ....[100]....
        /*05dc*/ 	.word	0x00016b50


	//   ....[101]....
        /*05e0*/ 	.word	0x00016b80


	//   ....[102]....
        /*05e4*/ 	.word	0x00016c50


	//   ....[103]....
        /*05e8*/ 	.word	0x00016c80


	//   ....[104]....
        /*05ec*/ 	.word	0x00016d50


	//   ....[105]....
        /*05f0*/ 	.word	0x00016d80


	//   ....[106]....
        /*05f4*/ 	.word	0x00016e50


	//   ....[107]....
        /*05f8*/ 	.word	0x00016e70


	//----- nvinfo : EIATTR_EXIT_INSTR_OFFSETS
	.align		4
.L_366:
        /*05fc*/ 	.byte	0x04, 0x1c
        /*05fe*/ 	.short	(.L_368 - .L_367)


	//   ....[0]....
.L_367:
        /*0600*/ 	.word	0x00000040


	//   ....[1]....
        /*0604*/ 	.word	0x00016150


	//   ....[2]....
        /*0608*/ 	.word	0x000161b0


	//   ....[3]....
        /*060c*/ 	.word	0x00016210


	//   ....[4]....
        /*0610*/ 	.word	0x00016e80


	//   ....[5]....
        /*0614*/ 	.word	0x00016ed0


	//   ....[6]....
        /*0618*/ 	.word	0x00016f30


	//----- nvinfo : EIATTR_CTAIDZ_USED
	.align		4
.L_368:
        /*061c*/ 	.byte	0x01, 0x04
	.zero		2


	//----- nvinfo : EIATTR_MAX_THREADS
	.align		4
        /*0620*/ 	.byte	0x04, 0x05
        /*0622*/ 	.short	(.L_370 - .L_369)
.L_369:
        /*0624*/ 	.word	0x00000080
        /*0628*/ 	.word	0x00000001
        /*062c*/ 	.word	0x00000001


	//----- nvinfo : EIATTR_CRS_STACK_SIZE
	.align		4
.L_370:
        /*0630*/ 	.byte	0x04, 0x1e
        /*0632*/ 	.short	(.L_372 - .L_371)
.L_371:
        /*0634*/ 	.word	0x00000000
.L_372:


//--------------------- .nv.info._ZN7cutlass13device_kernelIN5flash19enable_sm80_to_sm89INS1_16FlashAttnFwdSm80INS1_25CollectiveMainloopFwdSm80ILi4ELi1ELb0EN4cute5tupleIJNS5_1CILi128EEENS7_ILi48EEES8_EEELi128ENS_10bfloat16_tEfNS_4arch4Sm80ELb0ELb1ELb1ELb1ELb0ELb0ELb1ELb0EEENS1_21CollectiveEpilogueFwdINS6_IJS8_S8_S9_EEENS6_IJNS7_ILi1EEESH_SH_EEESB_SD_Li128ELb1ELb1ELb0ELb0EEENS1_19SingleTileSchedulerILb1ELb0ELb1ELi128EEEEEEEEEvNT_6ParamsE --------------------------
	.section	.nv.info._ZN7cutlass13device_kernelIN5flash19enable_sm80_to_sm89INS1_16FlashAttnFwdSm80INS1_25CollectiveMainloopFwdSm80ILi4ELi1ELb0EN4cute5tupleIJNS5_1CILi128EEENS7_ILi48EEES8_EEELi128ENS_10bfloat16_tEfNS_4arch4Sm80ELb0ELb1ELb1ELb1ELb0ELb0ELb1ELb0EEENS1_21CollectiveEpilogueFwdINS6_IJS8_S8_S9_EEENS6_IJNS7_ILi1EEESH_SH_EEESB_SD_Li128ELb1ELb1ELb0ELb0EEENS1_19SingleTileSchedulerILb1ELb0ELb1ELi128EEEEEEEEEvNT_6ParamsE,"",@"SHT_CUDA_INFO"
	.sectionflags	@""
	.align	4


	//----- nvinfo : EIATTR_CUDA_API_VERSION
	.align		4
        /*0000*/ 	.byte	0x04, 0x37
        /*0002*/ 	.short	(.L_374 - .L_373)
.L_373:
        /*0004*/ 	.word	0x00000082


	//----- nvinfo : EIATTR_SW2861232_WAR
	.align		4
.L_374:
        /*0008*/ 	.byte	0x01, 0x35
	.zero		2


	//----- nvinfo : EIATTR_PARAM_CBANK
	.align		4
        /*000c*/ 	.byte	0x04, 0x0a
        /*000e*/ 	.short	(.L_376 - .L_375)
	.align		4
.L_375:
        /*0010*/ 	.word	index@(.nv.constant0._ZN7cutlass13device_kernelIN5flash19enable_sm80_to_sm89INS1_16FlashAttnFwdSm80INS1_25CollectiveMainloopFwdSm80ILi4ELi1ELb0EN4cute5tupleIJNS5_1CILi128EEENS7_ILi48EEES8_EEELi128ENS_10bfloat16_tEfNS_4arch4Sm80ELb0ELb1ELb1ELb1ELb0ELb0ELb1ELb0EEENS1_21CollectiveEpilogueFwdINS6_IJS8_S8_S9_EEENS6_IJNS7_ILi1EEESH_SH_EEESB_SD_Li128ELb1ELb1ELb0ELb0EEENS1_19SingleTileSchedulerILb1ELb0ELb1ELi128EEEEEEEEEvNT_6ParamsE)
        /*0014*/ 	.short	0x0160
        /*0016*/ 	.short	0x0418


	//----- nvinfo : EIATTR_CBANK_PARAM_SIZE
	.align		4
.L_376:
        /*0018*/ 	.byte	0x03, 0x19
        /*001a*/ 	.short	0x0418


	//----- nvinfo : EIATTR_KPARAM_INFO
	.align		4
        /*001c*/ 	.byte	0x04, 0x17
        /*001e*/ 	.short	(.L_378 - .L_377)
.L_377:
        /*0020*/ 	.word	0x00000000
        /*0024*/ 	.short	0x0000
        /*0026*/ 	.short	0x0000
        /*0028*/ 	.byte	0x00, 0xf0, 0x61, 0x10


	//----- nvinfo : EIATTR_MAXREG_COUNT
	.align		4
.L_378:
        /*002c*/ 	.byte	0x03, 0x1b
        /*002e*/ 	.short	0x00ff


	//----- nvinfo : EIATTR_NUM_BARRIERS
	.align		4
        /*0030*/ 	.byte	0x02, 0x4c
        /*0032*/ 	.byte	0x02
	.zero		1


	//----- nvinfo : EIATTR_ANNOTATIONS
	.align		4
        /*0034*/ 	.byte	0x04, 0x55
        /*0036*/ 	.short	(.L_380 - .L_379)


	//   ....[0]....
.L_379:
        /* <DEDUP_REMOVED lines=45> */


	//----- nvinfo : EIATTR_MERCURY_ISA_VERSION
	.align		4
.L_380:
        /*02f8*/ 	.byte	0x03, 0x5f
        /*02fa*/ 	.short	0x0000


	//----- nvinfo : EIATTR_COOP_GROUP_MASK_REGIDS
	.align		4
        /*02fc*/ 	.byte	0x04, 0x29
        /*02fe*/ 	.short	(.L_382 - .L_381)


	//   ....[0]....
.L_381:
        /*0300*/ 	.word	0xffffffff


	//   ....[1]....
        /*0304*/ 	.word	0xffffffff


	//   ....[2]....
        /*0308*/ 	.word	0xffffffff


	//   ....[3]....
        /*030c*/ 	.word	0xffffffff


	//   ....[4]....
        /*0310*/ 	.word	0xffffffff


	//   ....[5]....
        /*0314*/ 	.word	0xffffffff


	//   ....[6]....
        /*0318*/ 	.word	0xffffffff


	//   ....[7]....
        /*031c*/ 	.word	0xffffffff


	//   ....[8]....
        /*0320*/ 	.word	0xffffffff


	//   ....[9]....
        /*0324*/ 	.word	0xffffffff


	//   ....[10]....
        /*0328*/ 	.word	0xffffffff


	//   ....[11]....
        /*032c*/ 	.word	0xffffffff


	//   ....[12]....
        /*0330*/ 	.word	0xffffffff


	//   ....[13]....
        /*0334*/ 	.word	0xffffffff


	//   ....[14]....
        /*0338*/ 	.word	0xffffffff


	//   ....[15]....
        /*033c*/ 	.word	0xffffffff


	//   ....[16]....
        /*0340*/ 	.word	0xffffffff


	//   ....[17]....
        /*0344*/ 	.word	0xffffffff


	//   ....[18]....
        /*0348*/ 	.word	0xffffffff


	//   ....[19]....
        /*034c*/ 	.word	0xffffffff


	//   ....[20]....
        /*0350*/ 	.word	0xffffffff


	//   ....[21]....
        /*0354*/ 	.word	0xffffffff


	//   ....[22]....
        /*0358*/ 	.word	0xffffffff


	//   ....[23]....
        /*035c*/ 	.word	0xffffffff


	//   ....[24]....
        /*0360*/ 	.word	0xffffffff


	//   ....[25]....
        /*0364*/ 	.word	0xffffffff


	//   ....[26]....
        /*0368*/ 	.word	0xffffffff


	//   ....[27]....
        /*036c*/ 	.word	0xffffffff


	//   ....[28]....
        /*0370*/ 	.word	0xffffffff


	//   ....[29]....
        /*0374*/ 	.word	0xffffffff


	//   ....[30]....
        /*0378*/ 	.word	0xffffffff


	//   ....[31]....
        /*037c*/ 	.word	0xffffffff


	//   ....[32]....
        /*0380*/ 	.word	0xffffffff


	//   ....[33]....
        /*0384*/ 	.word	0xffffffff


	//   ....[34]....
        /*0388*/ 	.word	0xffffffff


	//   ....[35]....
        /*038c*/ 	.word	0xffffffff


	//   ....[36]....
        /*0390*/ 	.word	0xffffffff


	//   ....[37]....
        /*0394*/ 	.word	0xffffffff


	//   ....[38]....
        /*0398*/ 	.word	0xffffffff


	//   ....[39]....
        /*039c*/ 	.word	0xffffffff


	//   ....[40]....
        /*03a0*/ 	.word	0xffffffff


	//   ....[41]....
        /*03a4*/ 	.word	0xffffffff


	//   ....[42]....
        /*03a8*/ 	.word	0xffffffff


	//   ....[43]....
        /*03ac*/ 	.word	0xffffffff


	//   ....[44]....
        /*03b0*/ 	.word	0xffffffff


	//   ....[45]....
        /*03b4*/ 	.word	0xffffffff


	//   ....[46]....
        /*03b8*/ 	.word	0xffffffff


	//   ....[47]....
        /*03bc*/ 	.word	0xffffffff


	//   ....[48]....
        /*03c0*/ 	.word	0xffffffff


	//   ....[49]....
        /*03c4*/ 	.word	0xffffffff


	//   ....[50]....
        /*03c8*/ 	.word	0xffffffff


	//   ....[51]....
        /*03cc*/ 	.word	0xffffffff


	//   ....[52]....
        /*03d0*/ 	.word	0xffffffff


	//   ....[53]....
        /*03d4*/ 	.word	0xffffffff


	//   ....[54]....
        /*03d8*/ 	.word	0xffffffff


	//   ....[55]....
        /*03dc*/ 	.word	0xffffffff


	//   ....[56]....
        /*03e0*/ 	.word	0xffffffff


	//   ....[57]....
        /*03e4*/ 	.word	0xffffffff


	//   ....[58]....
        /*03e8*/ 	.word	0xffffffff


	//   ....[59]....
        /*03ec*/ 	.word	0xffffffff


	//   ....[60]....
        /*03f0*/ 	.word	0xffffffff


	//   ....[61]....
        /*03f4*/ 	.word	0xffffffff


	//   ....[62]....
        /*03f8*/ 	.word	0xffffffff


	//   ....[63]....
        /*03fc*/ 	.word	0xffffffff


	//   ....[64]....
        /*0400*/ 	.word	0xffffffff


	//   ....[65]....
        /*0404*/ 	.word	0xffffffff


	//   ....[66]....
        /*0408*/ 	.word	0xffffffff


	//   ....[67]....
        /*040c*/ 	.word	0xffffffff


	//   ....[68]....
        /*0410*/ 	.word	0xffffffff


	//   ....[69]....
        /*0414*/ 	.word	0xffffffff


	//   ....[70]....
        /*0418*/ 	.word	0xffffffff


	//   ....[71]....
        /*041c*/ 	.word	0xffffffff


	//   ....[72]....
        /*0420*/ 	.word	0xffffffff


	//   ....[73]....
        /*0424*/ 	.word	0xffffffff


	//   ....[74]....
        /*0428*/ 	.word	0xffffffff


	//   ....[75]....
        /*042c*/ 	.word	0xffffffff


	//   ....[76]....
        /*0430*/ 	.word	0xffffffff


	//   ....[77]....
        /*0434*/ 	.word	0xffffffff


	//   ....[78]....
        /*0438*/ 	.word	0xffffffff


	//   ....[79]....
        /*043c*/ 	.word	0xffffffff


	//   ....[80]....
        /*0440*/ 	.word	0xffffffff


	//   ....[81]....
        /*0444*/ 	.word	0xffffffff


	//   ....[82]....
        /*0448*/ 	.word	0xffffffff


	//   ....[83]....
        /*044c*/ 	.word	0xffffffff


	//   ....[84]....
        /*0450*/ 	.word	0xffffffff


	//   ....[85]....
        /*0454*/ 	.word	0xffffffff


	//   ....[86]....
        /*0458*/ 	.word	0xffffffff


	//   ....[87]....
        /*045c*/ 	.word	0xffffffff


	//   ....[88]....
        /*0460*/ 	.word	0xffffffff


	//   ....[89]....
        /*0464*/ 	.word	0xffffffff


	//   ....[90]....
        /*0468*/ 	.word	0xffffffff


	//   ....[91]....
        /*046c*/ 	.word	0xffffffff


	//   ....[92]....
        /*0470*/ 	.word	0xffffffff


	//   ....[93]....
        /*0474*/ 	.word	0xffffffff


	//   ....[94]....
        /*0478*/ 	.word	0xffffffff


	//   ....[95]....
        /*047c*/ 	.word	0xffffffff


	//   ....[96]....
        /*0480*/ 	.word	0xffffffff


	//   ....[97]....
        /*0484*/ 	.word	0xffffffff


	//   ....[98]....
        /*0488*/ 	.word	0xffffffff


	//   ....[99]....
        /*048c*/ 	.word	0xffffffff


	//   ....[100]....
        /*0490*/ 	.word	0xffffffff


	//   ....[101]....
        /*0494*/ 	.word	0xffffffff


	//   ....[102]....
        /*0498*/ 	.word	0xffffffff


	//   ....[103]....
        /*049c*/ 	.word	0xffffffff


	//   ....[104]....
        /*04a0*/ 	.word	0xffffffff


	//   ....[105]....
        /*04a4*/ 	.word	0xffffffff


	//   ....[106]....
        /*04a8*/ 	.word	0xffffffff


	//   ....[107]....
        /*04ac*/ 	.word	0xffffffff


	//   ....[108]....
        /*04b0*/ 	.word	0xffffffff


	//----- nvinfo : EIATTR_COOP_GROUP_INSTR_OFFSETS
	.align		4
.L_382:
        /*04b4*/ 	.byte	0x04, 0x28
        /*04b6*/ 	.short	(.L_384 - .L_383)


	//   ....[0]....
.L_383:
        /*04b8*/ 	.word	0x00000090


	//   ....[1]....
        /*04bc*/ 	.word	0x00001650


	//   ....[2]....
        /*04c0*/ 	.word	0x00001680


	//   ....[3]....
        /*04c4*/ 	.word	0x00001900


	//   ....[4]....
        /*04c8*/ 	.word	0x00001930


	//   ....[5]....
        /*04cc*/ 	.word	0x00001a10


	//   ....[6]....
        /*04d0*/ 	.word	0x00001a40


	//   ....[7]....
        /*04d4*/ 	.word	0x00001b20


	//   ....[8]....
        /*04d8*/ 	.word	0x00001b50


	//   ....[9]....
        /*04dc*/ 	.word	0x00001c30


	//   ....[10]....
        /*04e0*/ 	.word	0x00001c60


	//   ....[11]....
        /*04e4*/ 	.word	0x00001d40


	//   ....[12]....
        /*04e8*/ 	.word	0x00001d70


	//   ....[13]....
        /*04ec*/ 	.word	0x00001e50


	//   ....[14]....
        /*04f0*/ 	.word	0x00001e80


	//   ....[15]....
        /*04f4*/ 	.word	0x00001f60


	//   ....[16]....
        /*04f8*/ 	.word	0x00001fa0


	//   ....[17]....
        /*04fc*/ 	.word	0x000036a0


	//   ....[18]....
        /*0500*/ 	.word	0x00003ef0


	//   ....[19]....
        /*0504*/ 	.word	0x00004640


	//   ....[20]....
        /*0508*/ 	.word	0x00004d90


	//   ....[21]....
        /*050c*/ 	.word	0x000051e0


	//   ....[22]....
        /*0510*/ 	.word	0x00005220


	//   ....[23]....
        /*0514*/ 	.word	0x00005390


	//   ....[24]....
        /*0518*/ 	.word	0x000053d0


	//   ....[25]....
        /*051c*/ 	.word	0x000059a0


	//   ....[26]....
        /*0520*/ 	.word	0x00005a70


	//   ....[27]....
        /*0524*/ 	.word	0x00005ac0


	//   ....[28]....
        /*0528*/ 	.word	0x00005cf0


	//   ....[29]....
        /*052c*/ 	.word	0x00008a40


	//   ....[30]....
        /*0530*/ 	.word	0x00008d10


	//   ....[31]....
        /*0534*/ 	.word	0x00009330


	//   ....[32]....
        /*0538*/ 	.word	0x00009930


	//   ....[33]....
        /*053c*/ 	.word	0x0000a160


	//   ....[34]....
        /*0540*/ 	.word	0x0000a1d0


	//   ....[35]....
        /*0544*/ 	.word	0x0000a300


	//   ....[36]....
        /*0548*/ 	.word	0x0000a350


	//   ....[37]....
        /*054c*/ 	.word	0x0000a750


	//   ....[38]....
        /*0550*/ 	.word	0x0000a790


	//   ....[39]....
        /*0554*/ 	.word	0x0000a810


	//   ....[40]....
        /*0558*/ 	.word	0x0000a8d0


	//   ....[41]....
        /*055c*/ 	.word	0x0000db50


	//   ....[42]....
        /*0560*/ 	.word	0x0000dbe0


	//   ....[43]....
        /*0564*/ 	.word	0x0000dc60


	//   ....[44]....
        /*0568*/ 	.word	0x0000dda0


	//   ....[45]....
        /*056c*/ 	.word	0x0000de30


	//   ....[46]....
        /*0570*/ 	.word	0x0000de60


	//   ....[47]....
        /*0574*/ 	.word	0x0000dff0


	//   ....[48]....
        /*0578*/ 	.word	0x0000e4c0


	//   ....[49]....
        /*057c*/ 	.word	0x00011440


	//   ....[50]....
        /*0580*/ 	.word	0x00011810


	//   ....[51]....
        /*0584*/ 	.word	0x00011e20


	//   ....[52]....
        /*0588*/ 	.word	0x00012410


	//   ....[53]....
        /*058c*/ 	.word	0x00012c30


	//   ....[54]....
        /*0590*/ 	.word	0x00012ca0


	//   ....[55]....
        /*0594*/ 	.word	0x00012dd0


	//   ....[56]....
        /*0598*/ 	.word	0x00012e20


	//   ....[57]....
        /*059c*/ 	.word	0x00013220


	//   ....[58]....
        /*05a0*/ 	.word	0x00013260


	//   ....[59]....
        /*05a4*/ 	.word	0x000132e0


	//   ....[60]....
        /*05a8*/ 	.word	0x000133a0


	//   ....[61]....
        /*05ac*/ 	.word	0x00015160


	//   ....[62]....
        /*05b0*/ 	.word	0x00015170


	//   ....[63]....
        /*05b4*/ 	.word	0x00015180


	//   ....[64]....
        /*05b8*/ 	.word	0x00015190


	//   ....[65]....
        /*05bc*/ 	.word	0x000151c0


	//   ....[66]....
        /*05c0*/ 	.word	0x000151e0


	//   ....[67]....
        /*05c4*/ 	.word	0x00015200


	//   ....[68]....
        /*05c8*/ 	.word	0x00015210


	//   ....[69]....
        /*05cc*/ 	.word	0x00016d90


	//   ....[70]....
        /*05d0*/ 	.word	0x00016db0


	//   ....[71]....
        /*05d4*/ 	.word	0x00016de0


	//   ....[72]....
        /*05d8*/ 	.word	0x00016e00


	//   ....[73]....
        /*05dc*/ 	.word	0x00016e20


	//   ....[74]....
        /*05e0*/ 	.word	0x00016e40


	//   ....[75]....
        /*05e4*/ 	.word	0x00016e50


	//   ....[76]....
        /*05e8*/ 	.word	0x00016e60


	//   ....[77]....
        /*05ec*/ 	.word	0x000170a0


	//   ....[78]....
        /*05f0*/ 	.word	0x000170b0


	//   ....[79]....
        /*05f4*/ 	.word	0x000171b0


	//   ....[80]....
        /*05f8*/ 	.word	0x000171e0


	//   ....[81]....
        /*05fc*/ 	.word	0x000172c0


	//   ....[82]....
        /*0600*/ 	.word	0x000172f0


	//   ....[83]....
        /*0604*/ 	.word	0x000173d0


	//   ....[84]....
        /*0608*/ 	.word	0x00017400


	//   ....[85]....
        /*060c*/ 	.word	0x000174e0


	//   ....[86]....
        /*0610*/ 	.word	0x00017510


	//   ....[87]....
        /*0614*/ 	.word	0x000175f0


	//   ....[88]....
        /*0618*/ 	.word	0x00017620


	//   ....[89]....
        /*061c*/ 	.word	0x00017700


	//   ....[90]....
        /*0620*/ 	.word	0x00017730


	//   ....[91]....
        /*0624*/ 	.word	0x00017810


	//   ....[92]....
        /*0628*/ 	.word	0x00017830


	//   ....[93]....
        /*062c*/ 	.word	0x00017fe0


	//   ....[94]....
        /*0630*/ 	.word	0x00017ff0


	//   ....[95]....
        /*0634*/ 	.word	0x000180c0


	//   ....[96]....
        /*0638*/ 	.word	0x000180f0


	//   ....[97]....
        /*063c*/ 	.word	0x000181c0


	//   ....[98]....
        /*0640*/ 	.word	0x000181f0


	//   ....[99]....
        /*0644*/ 	.word	0x000182c0


	//   ....[100]....
        /*0648*/ 	.word	0x000182f0


	//   ....[101]....
        /*064c*/ 	.word	0x000183c0


	//   ....[102]....
        /*0650*/ 	.word	0x000183f0


	//   ....[103]....
        /*0654*/ 	.word	0x000184c0


	//   ....[104]....
        /*0658*/ 	.word	0x000184f0


	//   ....[105]....
        /*065c*/ 	.word	0x000185c0


	//   ....[106]....
        /*0660*/ 	.word	0x000185f0


	//   ....[107]....
        /*0664*/ 	.word	0x000186c0


	//   ....[108]....
        /*0668*/ 	.word	0x000186e0


	//----- nvinfo : EIATTR_EXIT_INSTR_OFFSETS
	.align		4
.L_384:
        /*066c*/ 	.byte	0x04, 0x1c
        /*066e*/ 	.short	(.L_386 - .L_385)


	//   ....[0]....
.L_385:
        /*0670*/ 	.word	0x00000350


	//   ....[1]....
        /*0674*/ 	.word	0x00017840


	//   ....[2]....
        /*0678*/ 	.word	0x000178a0


	//   ....[3]....
        /*067c*/ 	.word	0x00017900


	//   ....[4]....
        /*0680*/ 	.word	0x000186f0


	//   ....[5]....
        /*0684*/ 	.word	0x00018740


	//   ....[6]....
        /*0688*/ 	.word	0x000187a0


	//----- nvinfo : EIATTR_CTAIDZ_USED
	.align		4
.L_386:
        /*068c*/ 	.byte	0x01, 0x04
	.zero		2


	//----- nvinfo : EIATTR_MAX_THREADS
	.align		4
        /*0690*/ 	.byte	0x04, 0x05
        /*0692*/ 	.short	(.L_388 - .L_387)
.L_387:
        /*0694*/ 	.word	0x00000080
        /*0698*/ 	.word	0x00000001
        /*069c*/ 	.word	0x00000001


	//----- nvinfo : EIATTR_CRS_STACK_SIZE
	.align		4
.L_388:
        /*06a0*/ 	.byte	0x04, 0x1e
        /*06a2*/ 	.short	(.L_390 - .L_389)
.L_389:
        /*06a4*/ 	.word	0x00000000
.L_390:


//--------------------- .nv.info._ZN7cutlass13device_kernelIN5flash19enable_sm80_to_sm89INS1_16FlashAttnFwdSm80INS1_25CollectiveMainloopFwdSm80ILi4ELi1ELb0EN4cute5tupleIJNS5_1CILi128EEENS7_ILi48EEES8_EEELi128ENS_10bfloat16_tEfNS_4arch4Sm80ELb0ELb1ELb1ELb1ELb0ELb1ELb1ELb0EEENS1_21CollectiveEpilogueFwdINS6_IJS8_S8_S9_EEENS6_IJNS7_ILi1EEESH_SH_EEESB_SD_Li128ELb1ELb1ELb0ELb0EEENS1_19SingleTileSchedulerILb1ELb0ELb1ELi128EEEEEEEEEvNT_6ParamsE --------------------------
	.section	.nv.info._ZN7cutlass13device_kernelIN5flash19enable_sm80_to_sm89INS1_16FlashAttnFwdSm80INS1_25CollectiveMainloopFwdSm80ILi4ELi1ELb0EN4cute5tupleIJNS5_1CILi128EEENS7_ILi48EEES8_EEELi128ENS_10bfloat16_tEfNS_4arch4Sm80ELb0ELb1ELb1ELb1ELb0ELb1ELb1ELb0EEENS1_21CollectiveEpilogueFwdINS6_IJS8_S8_S9_EEENS6_IJNS7_ILi1EEESH_SH_EEESB_SD_Li128ELb1ELb1ELb0ELb0EEENS1_19SingleTileSchedulerILb1ELb0ELb1ELi128EEEEEEEEEvNT_6ParamsE,"",@"SHT_CUDA_INFO"
	.sectionflags	@""
	.align	4


	//----- nvinfo : EIATTR_CUDA_API_VERSION
	.align		4
        /*0000*/ 	.byte	0x04, 0x37
        /*0002*/ 	.short	(.L_392 - .L_391)
.L_391:
        /*0004*/ 	.word	0x00000082


	//----- nvinfo : EIATTR_SW2861232_WAR
	.align		4
.L_392:
        /*0008*/ 	.byte	0x01, 0x35
	.zero		2


	//----- nvinfo : EIATTR_PARAM_CBANK
	.align		4
        /*000c*/ 	.byte	0x04, 0x0a
        /*000e*/ 	.short	(.L_394 - .L_393)
	.align		4
.L_393:
        /*0010*/ 	.word	index@(.nv.constant0._ZN7cutlass13device_kernelIN5flash19enable_sm80_to_sm89INS1_16FlashAttnFwdSm80INS1_25CollectiveMainloopFwdSm80ILi4ELi1ELb0EN4cute5tupleIJNS5_1CILi128EEENS7_ILi48EEES8_EEELi128ENS_10bfloat16_tEfNS_4arch4Sm80ELb0ELb1ELb1ELb1ELb0ELb1ELb1ELb0EEENS1_21CollectiveEpilogueFwdINS6_IJS8_S8_S9_EEENS6_IJNS7_ILi1EEESH_SH_EEESB_SD_Li128ELb1ELb1ELb0ELb0EEENS1_19SingleTileSchedulerILb1ELb0ELb1ELi128EEEEEEEEEvNT_6ParamsE)
        /*0014*/ 	.short	0x0160
        /*0016*/ 	.short	0x0418


	//----- nvinfo : EIATTR_CBANK_PARAM_SIZE
	.align		4
.L_394:
        /*0018*/ 	.byte	0x03, 0x19
        /*001a*/ 	.short	0x0418


	//----- nvinfo : EIATTR_KPARAM_INFO
	.align		4
        /*001c*/ 	.byte	0x04, 0x17
        /*001e*/ 	.short	(.L_396 - .L_395)
.L_395:
        /*0020*/ 	.word	0x00000000
        /*0024*/ 	.short	0x0000
        /*0026*/ 	.short	0x0000
        /*0028*/ 	.byte	0x00, 0xf0, 0x61, 0x10


	//----- nvinfo : EIATTR_MAXREG_COUNT
	.align		4
.L_396:
        /*002c*/ 	.byte	0x03, 0x1b
        /*002e*/ 	.short	0x00ff


	//----- nvinfo : EIATTR_NUM_BARRIERS
	.align		4
        /*0030*/ 	.byte	0x02, 0x4c
        /*0032*/ 	.byte	0x02
	.zero		1


	//----- nvinfo : EIATTR_ANNOTATIONS
	.align		4
        /*0034*/ 	.byte	0x04, 0x55
        /*0036*/ 	.short	(.L_398 - .L_397)


	//   ....[0]....
.L_397:
        /* <DEDUP_REMOVED lines=69> */


	//----- nvinfo : EIATTR_MERCURY_ISA_VERSION
	.align		4
.L_398:
        /*0470*/ 	.byte	0x03, 0x5f
        /*0472*/ 	.short	0x0000


	//----- nvinfo : EIATTR_COOP_GROUP_MASK_REGIDS
	.align		4
        /*0474*/ 	.byte	0x04, 0x29
        /*0476*/ 	.short	(.L_400 - .L_399)


	//   ....[0]....
.L_399:
        /*0478*/ 	.word	0xffffffff


	//   ....[1]....
        /*047c*/ 	.word	0xffffffff


	//   ....[2]....
        /*0480*/ 	.word	0xffffffff


	//   ....[3]....
        /*0484*/ 	.word	0xffffffff


	//   ....[4]....
        /*0488*/ 	.word	0xffffffff


	//   ....[5]....
        /*048c*/ 	.word	0xffffffff


	//   ....[6]....
        /*0490*/ 	.word	0xffffffff


	//   ....[7]....
        /*0494*/ 	.word	0xffffffff


	//   ....[8]....
        /*0498*/ 	.word	0xffffffff


	//   ....[9]....
        /*049c*/ 	.word	0xffffffff


	//   ....[10]....
        /*04a0*/ 	.word	0xffffffff


	//   ....[11]....
        /*04a4*/ 	.word	0xffffffff


	//   ....[12]....
        /*04a8*/ 	.word	0xffffffff


	//   ....[13]....
        /*04ac*/ 	.word	0xffffffff


	//   ....[14]....
        /*04b0*/ 	.word	0xffffffff


	//   ....[15]....
        /*04b4*/ 	.word	0xffffffff


	//   ....[16]....
        /*04b8*/ 	.word	0xffffffff


	//   ....[17]....
        /*04bc*/ 	.word	0xffffffff


	//   ....[18]....
        /*04c0*/ 	.word	0xffffffff


	//   ....[19]....
        /*04c4*/ 	.word	0xffffffff


	//   ....[20]....
        /*04c8*/ 	.word	0xffffffff


	//   ....[21]....
        /*04cc*/ 	.word	0xffffffff


	//   ....[22]....
        /*04d0*/ 	.word	0xffffffff


	//   ....[23]....
        /*04d4*/ 	.word	0xffffffff


	//   ....[24]....
        /*04d8*/ 	.word	0xffffffff


	//   ....[25]....
        /*04dc*/ 	.word	0xffffffff


	//   ....[26]....
        /*04e0*/ 	.word	0xffffffff


	//   ....[27]....
        /*04e4*/ 	.word	0xffffffff


	//   ....[28]....
        /*04e8*/ 	.word	0xffffffff


	//   ....[29]....
        /*04ec*/ 	.word	0xffffffff


	//   ....[30]....
        /*04f0*/ 	.word	0xffffffff


	//   ....[31]....
        /*04f4*/ 	.word	0xffffffff


	//   ....[32]....
        /*04f8*/ 	.word	0xffffffff


	//   ....[33]....
        /*04fc*/ 	.word	0xffffffff


	//   ....[34]....
        /*0500*/ 	.word	0xffffffff


	//   ....[35]....
        /*0504*/ 	.word	0xffffffff


	//   ....[36]....
        /*0508*/ 	.word	0xffffffff


	//   ....[37]....
        /*050c*/ 	.word	0xffffffff


	//   ....[38]....
        /*0510*/ 	.word	0xffffffff


	//   ....[39]....
        /*0514*/ 	.word	0xffffffff


	//   ....[40]....
        /*0518*/ 	.word	0xffffffff


	//   ....[41]....
        /*051c*/ 	.word	0xffffffff


	//   ....[42]....
        /*0520*/ 	.word	0xffffffff


	//   ....[43]....
        /*0524*/ 	.word	0xffffffff


	//   ....[44]....
        /*0528*/ 	.word	0xffffffff


	//   ....[45]....
        /*052c*/ 	.word	0xffffffff


	//   ....[46]....
        /*0530*/ 	.word	0xffffffff


	//   ....[47]....
        /*0534*/ 	.word	0xffffffff


	//   ....[48]....
        /*0538*/ 	.word	0xffffffff


	//   ....[49]....
        /*053c*/ 	.word	0xffffffff


	//   ....[50]....
        /*0540*/ 	.word	0xffffffff


	//   ....[51]....
        /*0544*/ 	.word	0xffffffff


	//   ....[52]....
        /*0548*/ 	.word	0xffffffff


	//   ....[53]....
        /*054c*/ 	.word	0xffffffff


	//   ....[54]....
        /*0550*/ 	.word	0xffffffff


	//   ....[55]....
        /*0554*/ 	.word	0xffffffff


	//   ....[56]....
        /*0558*/ 	.word	0xffffffff


	//   ....[57]....
        /*055c*/ 	.word	0xffffffff


	//   ....[58]....
        /*0560*/ 	.word	0xffffffff


	//   ....[59]....
        /*0564*/ 	.word	0xffffffff


	//   ....[60]....
        /*0568*/ 	.word	0xffffffff


	//   ....[61]....
        /*056c*/ 	.word	0xffffffff


	//   ....[62]....
        /*0570*/ 	.word	0xffffffff


	//   ....[63]....
        /*0574*/ 	.word	0xffffffff


	//   ....[64]....
        /*0578*/ 	.word	0xffffffff


	//   ....[65]....
        /*057c*/ 	.word	0xffffffff


	//   ....[66]....
        /*0580*/ 	.word	0xffffffff


	//   ....[67]....
        /*0584*/ 	.word	0xffffffff


	//   ....[68]....
        /*0588*/ 	.word	0xffffffff


	//   ....[69]....
        /*058c*/ 	.word	0xffffffff


	//   ....[70]....
        /*0590*/ 	.word	0xffffffff


	//   ....[71]....
        /*0594*/ 	.word	0xffffffff


	//   ....[72]....
        /*0598*/ 	.word	0xffffffff


	//   ....[73]....
        /*059c*/ 	.word	0xffffffff


	//   ....[74]....
        /*05a0*/ 	.word	0xffffffff


	//   ....[75]....
        /*05a4*/ 	.word	0xffffffff


	//   ....[76]....
        /*05a8*/ 	.word	0xffffffff


	//   ....[77]....
        /*05ac*/ 	.word	0xffffffff


	//   ....[78]....
        /*05b0*/ 	.word	0xffffffff


	//   ....[79]....
        /*05b4*/ 	.word	0xffffffff


	//   ....[80]....
        /*05b8*/ 	.word	0xffffffff


	//   ....[81]....
        /*05bc*/ 	.word	0xffffffff


	//   ....[82]....
        /*05c0*/ 	.word	0xffffffff


	//   ....[83]....
        /*05c4*/ 	.word	0xffffffff


	//   ....[84]....
        /*05c8*/ 	.word	0xffffffff


	//   ....[85]....
        /*05cc*/ 	.word	0xffffffff


	//   ....[86]....
        /*05d0*/ 	.word	0xffffffff


	//   ....[87]....
        /*05d4*/ 	.word	0xffffffff


	//   ....[88]....
        /*05d8*/ 	.word	0xffffffff


	//   ....[89]....
        /*05dc*/ 	.word	0xffffffff


	//   ....[90]....
        /*05e0*/ 	.word	0xffffffff


	//   ....[91]....
        /*05e4*/ 	.word	0xffffffff


	//   ....[92]....
        /*05e8*/ 	.word	0xffffffff


	//   ....[93]....
        /*05ec*/ 	.word	0xffffffff


	//   ....[94]....
        /*05f0*/ 	.word	0xffffffff


	//   ....[95]....
        /*05f4*/ 	.word	0xffffffff


	//   ....[96]....
        /*05f8*/ 	.word	0xffffffff


	//   ....[97]....
        /*05fc*/ 	.word	0xffffffff


	//   ....[98]....
        /*0600*/ 	.word	0xffffffff


	//   ....[99]....
        /*0604*/ 	.word	0xffffffff


	//   ....[100]....
        /*0608*/ 	.word	0xffffffff


	//   ....[101]....
        /*060c*/ 	.word	0xffffffff


	//   ....[102]....
        /*0610*/ 	.word	0xffffffff


	//   ....[103]....
        /*0614*/ 	.word	0xffffffff


	//   ....[104]....
        /*0618*/ 	.word	0xffffffff


	//   ....[105]....
        /*061c*/ 	.word	0xffffffff


	//   ....[106]....
        /*0620*/ 	.word	0xffffffff


	//   ....[107]....
        /*0624*/ 	.word	0xffffffff


	//   ....[108]....
        /*0628*/ 	.word	0xffffffff


	//   ....[109]....
        /*062c*/ 	.word	0xffffffff


	//   ....[110]....
        /*0630*/ 	.word	0xffffffff


	//   ....[111]....
        /*0634*/ 	.word	0xffffffff


	//   ....[112]....
        /*0638*/ 	.word	0xffffffff


	//   ....[113]....
        /*063c*/ 	.word	0xffffffff


	//   ....[114]....
        /*0640*/ 	.word	0xffffffff


	//   ....[115]....
        /*0644*/ 	.word	0xffffffff


	//   ....[116]....
        /*0648*/ 	.word	0xffffffff


	//   ....[117]....
        /*064c*/ 	.word	0xffffffff


	//   ....[118]....
        /*0650*/ 	.word	0xffffffff


	//   ....[119]....
        /*0654*/ 	.word	0xffffffff


	//   ....[120]....
        /*0658*/ 	.word	0xffffffff


	//   ....[121]....
        /*065c*/ 	.word	0xffffffff


	//   ....[122]....
        /*0660*/ 	.word	0xffffffff


	//   ....[123]....
        /*0664*/ 	.word	0xffffffff


	//   ....[124]....
        /*0668*/ 	.word	0xffffffff


	//   ....[125]....
        /*066c*/ 	.word	0xffffffff


	//   ....[126]....
        /*0670*/ 	.word	0xffffffff


	//   ....[127]....
        /*0674*/ 	.word	0xffffffff


	//   ....[128]....
        /*0678*/ 	.word	0xffffffff


	//   ....[129]....
        /*067c*/ 	.word	0xffffffff


	//   ....[130]....
        /*0680*/ 	.word	0xffffffff


	//   ....[131]....
        /*0684*/ 	.word	0xffffffff


	//   ....[132]....
        /*0688*/ 	.word	0xffffffff


	//   ....[133]....
        /*068c*/ 	.word	0xffffffff


	//   ....[134]....
        /*0690*/ 	.word	0xffffffff


	//   ....[135]....
        /*0694*/ 	.word	0xffffffff


	//   ....[136]....
        /*0698*/ 	.word	0xffffffff


	//   ....[137]....
        /*069c*/ 	.word	0xffffffff


	//   ....[138]....
        /*06a0*/ 	.word	0xffffffff


	//   ....[139]....
        /*06a4*/ 	.word	0xffffffff


	//   ....[140]....
        /*06a8*/ 	.word	0xffffffff


	//   ....[141]....
        /*06ac*/ 	.word	0xffffffff


	//   ....[142]....
        /*06b0*/ 	.word	0xffffffff


	//   ....[143]....
        /*06b4*/ 	.word	0xffffffff


	//   ....[144]....
        /*06b8*/ 	.word	0xffffffff


	//   ....[145]....
        /*06bc*/ 	.word	0xffffffff


	//   ....[146]....
        /*06c0*/ 	.word	0xffffffff


	//   ....[147]....
        /*06c4*/ 	.word	0xffffffff


	//   ....[148]....
        /*06c8*/ 	.word	0xffffffff


	//   ....[149]....
        /*06cc*/ 	.word	0xffffffff


	//   ....[150]....
        /*06d0*/ 	.word	0xffffffff


	//   ....[151]....
        /*06d4*/ 	.word	0xffffffff


	//   ....[152]....
        /*06d8*/ 	.word	0xffffffff


	//   ....[153]....
        /*06dc*/ 	.word	0xffffffff


	//   ....[154]....
        /*06e0*/ 	.word	0xffffffff


	//   ....[155]....
        /*06e4*/ 	.word	0xffffffff


	//   ....[156]....
        /*06e8*/ 	.word	0xffffffff


	//   ....[157]....
        /*06ec*/ 	.word	0xffffffff


	//   ....[158]....
        /*06f0*/ 	.word	0xffffffff


	//   ....[159]....
        /*06f4*/ 	.word	0xffffffff


	//   ....[160]....
        /*06f8*/ 	.word	0xffffffff


	//   ....[161]....
        /*06fc*/ 	.word	0xffffffff


	//   ....[162]....
        /*0700*/ 	.word	0xffffffff


	//   ....[163]....
        /*0704*/ 	.word	0xffffffff


	//   ....[164]....
        /*0708*/ 	.word	0xffffffff


	//   ....[165]....
        /*070c*/ 	.word	0xffffffff


	//   ....[166]....
        /*0710*/ 	.word	0xffffffff


	//   ....[167]....
        /*0714*/ 	.word	0xffffffff


	//   ....[168]....
        /*0718*/ 	.word	0xffffffff


	//   ....[169]....
        /*071c*/ 	.word	0xffffffff


	//   ....[170]....
        /*0720*/ 	.word	0xffffffff


	//   ....[171]....
        /*0724*/ 	.word	0xffffffff


	//   ....[172]....
        /*0728*/ 	.word	0xffffffff


	//   ....[173]....
        /*072c*/ 	.word	0xffffffff


	//   ....[174]....
        /*0730*/ 	.word	0xffffffff


	//   ....[175]....
        /*0734*/ 	.word	0xffffffff


	//   ....[176]....
        /*0738*/ 	.word	0xffffffff


	//   ....[177]....
        /*073c*/ 	.word	0xffffffff


	//   ....[178]....
        /*0740*/ 	.word	0xffffffff


	//   ....[179]....
        /*0744*/ 	.word	0xffffffff


	//   ....[180]....
        /*0748*/ 	.word	0xffffffff


	//   ....[181]....
        /*074c*/ 	.word	0xffffffff


	//   ....[182]....
        /*0750*/ 	.word	0xffffffff


	//   ....[183]....
        /*0754*/ 	.word	0xffffffff


	//   ....[184]....
        /*0758*/ 	.word	0xffffffff


	//   ....[185]....
        /*075c*/ 	.word	0xffffffff


	//   ....[186]....
        /*0760*/ 	.word	0xffffffff


	//   ....[187]....
        /*0764*/ 	.word	0xffffffff


	//   ....[188]....
        /*0768*/ 	.word	0xffffffff


	//   ....[189]....
        /*076c*/ 	.word	0xffffffff


	//   ....[190]....
        /*0770*/ 	.word	0xffffffff


	//   ....[191]....
        /*0774*/ 	.word	0xffffffff


	//   ....[192]....
        /*0778*/ 	.word	0xffffffff


	//   ....[193]....
        /*077c*/ 	.word	0xffffffff


	//   ....[194]....
        /*0780*/ 	.word	0xffffffff


	//   ....[195]....
        /*0784*/ 	.word	0xffffffff


	//   ....[196]....
        /*0788*/ 	.word	0xffffffff


	//   ....[197]....
        /*078c*/ 	.word	0xffffffff


	//   ....[198]....
        /*0790*/ 	.word	0xffffffff


	//   ....[199]....
        /*0794*/ 	.word	0xffffffff


	//   ....[200]....
        /*0798*/ 	.word	0xffffffff


	//   ....[201]....
        /*079c*/ 	.word	0xffffffff


	//   ....[202]....
        /*07a0*/ 	.word	0xffffffff


	//   ....[203]....
        /*07a4*/ 	.word	0xffffffff


	//   ....[204]....
        /*07a8*/ 	.word	0xffffffff


	//   ....[205]....
        /*07ac*/ 	.word	0xffffffff


	//   ....[206]....
        /*07b0*/ 	.word	0xffffffff


	//   ....[207]....
        /*07b4*/ 	.word	0xffffffff


	//   ....[208]....
        /*07b8*/ 	.word	0xffffffff


	//   ....[209]....
        /*07bc*/ 	.word	0xffffffff


	//   ....[210]....
        /*07c0*/ 	.word	0xffffffff


	//   ....[211]....
        /*07c4*/ 	.word	0xffffffff


	//   ....[212]....
        /*07c8*/ 	.word	0xffffffff


	//   ....[213]....
        /*07cc*/ 	.word	0xffffffff


	//   ....[214]....
        /*07d0*/ 	.word	0xffffffff


	//   ....[215]....
        /*07d4*/ 	.word	0xffffffff


	//   ....[216]....
        /*07d8*/ 	.word	0xffffffff


	//   ....[217]....
        /*07dc*/ 	.word	0xffffffff


	//   ....[218]....
        /*07e0*/ 	.word	0xffffffff


	//   ....[219]....
        /*07e4*/ 	.word	0xffffffff


	//   ....[220]....
        /*07e8*/ 	.word	0xffffffff


	//   ....[221]....
        /*07ec*/ 	.word	0xffffffff


	//   ....[222]....
        /*07f0*/ 	.word	0xffffffff


	//   ....[223]....
        /*07f4*/ 	.word	0xffffffff


	//   ....[224]....
        /*07f8*/ 	.word	0xffffffff


	//   ....[225]....
        /*07fc*/ 	.word	0xffffffff


	//   ....[226]....
        /*0800*/ 	.word	0xffffffff


	//   ....[227]....
        /*0804*/ 	.word	0xffffffff


	//   ....[228]....
        /*0808*/ 	.word	0xffffffff


	//   ....[229]....
        /*080c*/ 	.word	0xffffffff


	//   ....[230]....
        /*0810*/ 	.word	0xffffffff


	//   ....[231]....
        /*0814*/ 	.word	0xffffffff


	//   ....[232]....
        /*0818*/ 	.word	0xffffffff


	//   ....[233]....
        /*081c*/ 	.word	0xffffffff


	//   ....[234]....
        /*0820*/ 	.word	0xffffffff


	//   ....[235]....
        /*0824*/ 	.word	0xffffffff


	//   ....[236]....
        /*0828*/ 	.word	0xffffffff


	//   ....[237]....
        /*082c*/ 	.word	0xffffffff


	//   ....[238]....
        /*0830*/ 	.word	0xffffffff


	//   ....[239]....
        /*0834*/ 	.word	0xffffffff


	//   ....[240]....
        /*0838*/ 	.word	0xffffffff


	//   ....[241]....
        /*083c*/ 	.word	0xffffffff


	//   ....[242]....
        /*0840*/ 	.word	0xffffffff


	//   ....[243]....
        /*0844*/ 	.word	0xffffffff


	//   ....[244]....
        /*0848*/ 	.word	0xffffffff


	//   ....[245]....
        /*084c*/ 	.word	0xffffffff


	//   ....[246]....
        /*0850*/ 	.word	0xffffffff


	//   ....[247]....
        /*0854*/ 	.word	0xffffffff


	//   ....[248]....
        /*0858*/ 	.word	0xffffffff


	//   ....[249]....
        /*085c*/ 	.word	0xffffffff


	//   ....[250]....
        /*0860*/ 	.word	0xffffffff


	//   ....[251]....
        /*0864*/ 	.word	0xffffffff


	//   ....[252]....
        /*0868*/ 	.word	0xffffffff


	//   ....[253]....
        /*086c*/ 	.word	0xffffffff


	//   ....[254]....
        /*0870*/ 	.word	0xffffffff


	//   ....[255]....
        /*0874*/ 	.word	0xffffffff


	//   ....[0]....
        /*0878*/ 	.word	0xffffffff


	//   ....[1]....
        /*087c*/ 	.word	0xffffffff


	//   ....[2]....
        /*0880*/ 	.word	0xffffffff


	//   ....[3]....
        /*0884*/ 	.word	0xffffffff


	//   ....[4]....
        /*0888*/ 	.word	0xffffffff


	//   ....[5]....
        /*088c*/ 	.word	0xffffffff


	//   ....[6]....
        /*0890*/ 	.word	0xffffffff


	//   ....[7]....
        /*0894*/ 	.word	0xffffffff


	//   ....[8]....
        /*0898*/ 	.word	0xffffffff


	//   ....[9]....
        /*089c*/ 	.word	0xffffffff


	//   ....[10]....
        /*08a0*/ 	.word	0xffffffff


	//   ....[11]....
        /*08a4*/ 	.word	0xffffffff


	//   ....[12]....
        /*08a8*/ 	.word	0xffffffff


	//   ....[13]....
        /*08ac*/ 	.word	0xffffffff


	//   ....[14]....
        /*08b0*/ 	.word	0xffffffff


	//   ....[15]....
        /*08b4*/ 	.word	0xffffffff


	//   ....[16]....
        /*08b8*/ 	.word	0xffffffff


	//   ....[17]....
        /*08bc*/ 	.word	0xffffffff


	//   ....[18]....
        /*08c0*/ 	.word	0xffffffff


	//   ....[19]....
        /*08c4*/ 	.word	0xffffffff


	//   ....[20]....
        /*08c8*/ 	.word	0xffffffff


	//----- nvinfo : EIATTR_COOP_GROUP_INSTR_OFFSETS
	.align		4
.L_400:
        /*08cc*/ 	.byte	0x04, 0x28
        /*08ce*/ 	.short	(.L_402 - .L_401)


	//   ....[0]....
.L_401:
        /*08d0*/ 	.word	0x00000090


	//   ....[1]....
        /*08d4*/ 	.word	0x00007530


	//   ....[2]....
        /*08d8*/ 	.word	0x00007550


	//   ....[3]....
        /*08dc*/ 	.word	0x000076e0


	//   ....[4]....
        /*08e0*/ 	.word	0x000076f0


	//   ....[5]....
        /*08e4*/ 	.word	0x00007870


	//   ....[6]....
        /*08e8*/ 	.word	0x00007890


	//   ....[7]....
        /*08ec*/ 	.word	0x00007a10


	//   ....[8]....
        /*08f0*/ 	.word	0x00007a20


	//   ....[9]....
        /*08f4*/ 	.word	0x00007ba0


	//   ....[10]....
        /*08f8*/ 	.word	0x00007bc0


	//   ....[11]....
        /*08fc*/ 	.word	0x00007d40


	//   ....[12]....
        /*0900*/ 	.word	0x00007d50


	//   ....[13]....
        /*0904*/ 	.word	0x00007ed0


	//   ....[14]....
        /*0908*/ 	.word	0x00007ef0


	//   ....[15]....
        /*090c*/ 	.word	0x00008070


	//   ....[16]....
        /*0910*/ 	.word	0x00008080


	//   ....[17]....
        /*0914*/ 	.word	0x00009bf0


	//   ....[18]....
        /*0918*/ 	.word	0x00009e60


	//   ....[19]....
        /*091c*/ 	.word	0x0000a4c0


	//   ....[20]....
        /*0920*/ 	.word	0x0000aa60


	//   ....[21]....
        /*0924*/ 	.word	0x0000b210


	//   ....[22]....
        /*0928*/ 	.word	0x0000b310


	//   ....[23]....
        /*092c*/ 	.word	0x0000b400


	//   ....[24]....
        /*0930*/ 	.word	0x0000b560


	//   ....[25]....
        /*0934*/ 	.word	0x0000b630


	//   ....[26]....
        /*0938*/ 	.word	0x0000b760


	//   ....[27]....
        /*093c*/ 	.word	0x0000b940


	//   ....[28]....
        /*0940*/ 	.word	0x0000bae0


	//   ....[29]....
        /*0944*/ 	.word	0x0000de80


	//   ....[30]....
        /*0948*/ 	.word	0x0000ea90


	//   ....[31]....
        /*094c*/ 	.word	0x0000efd0


	//   ....[32]....
        /*0950*/ 	.word	0x0000f6c0


	//   ....[33]....
        /*0954*/ 	.word	0x0000fa50


	//   ....[34]....
        /*0958*/ 	.word	0x0000fb80


	//   ....[35]....
        /*095c*/ 	.word	0x0000fbd0


	//   ....[36]....
        /*0960*/ 	.word	0x0000fcc0


	//   ....[37]....
        /*0964*/ 	.word	0x0000fd40


	//   ....[38]....
        /*0968*/ 	.word	0x0000fe50


	//   ....[39]....
        /*096c*/ 	.word	0x0000ffc0


	//   ....[40]....
        /*0970*/ 	.word	0x000100f0


	//   ....[41]....
        /*0974*/ 	.word	0x000134c0


	//   ....[42]....
        /*0978*/ 	.word	0x00013550


	//   ....[43]....
        /*097c*/ 	.word	0x000135a0


	//   ....[44]....
        /*0980*/ 	.word	0x00013710


	//   ....[45]....
        /*0984*/ 	.word	0x000137a0


	//   ....[46]....
        /*0988*/ 	.word	0x000137d0


	//   ....[47]....
        /*098c*/ 	.word	0x00013990


	//   ....[48]....
        /*0990*/ 	.word	0x00013da0


	//   ....[49]....
        /*0994*/ 	.word	0x00016eb0


	//   ....[50]....
        /*0998*/ 	.word	0x000176e0


	//   ....[51]....
        /*099c*/ 	.word	0x000178c0


	//   ....[52]....
        /*09a0*/ 	.word	0x00017d30


	//   ....[53]....
        /*09a4*/ 	.word	0x00018320


	//   ....[54]....
        /*09a8*/ 	.word	0x00018400


	//   ....[55]....
        /*09ac*/ 	.word	0x00018450


	//   ....[56]....
        /*09b0*/ 	.word	0x00018510


	//   ....[57]....
        /*09b4*/ 	.word	0x000187c0


	//   ....[58]....
        /*09b8*/ 	.word	0x00018810


	//   ....[59]....
        /*09bc*/ 	.word	0x000188f0


	//   ....[60]....
        /*09c0*/ 	.word	0x00018a20


	//   ....[61]....
        /*09c4*/ 	.word	0x0001a780


	//   ....[62]....
        /*09c8*/ 	.word	0x0001a7f0


	//   ....[63]....
        /*09cc*/ 	.word	0x0001a800


	//   ....[64]....
        /*09d0*/ 	.word	0x0001a810


	//   ....[65]....
        /*09d4*/ 	.word	0x0001a840


	//   ....[66]....
        /*09d8*/ 	.word	0x0001a860


	//   ....[67]....
        /*09dc*/ 	.word	0x0001a870


	//   ....[68]....
        /*09e0*/ 	.word	0x0001a880


	//   ....[69]....
        /*09e4*/ 	.word	0x0001c3e0


	//   ....[70]....
        /*09e8*/ 	.word	0x0001c420


	//   ....[71]....
        /*09ec*/ 	.word	0x0001c450


	//   ....[72]....
        /*09f0*/ 	.word	0x0001c470


	//   ....[73]....
        /*09f4*/ 	.word	0x0001c490


	//   ....[74]....
        /*09f8*/ 	.word	0x0001c4b0


	//   ....[75]....
        /*09fc*/ 	.word	0x0001c4c0


	//   ....[76]....
        /*0a00*/ 	.word	0x0001c4d0


	//   ....[77]....
        /*0a04*/ 	.word	0x0001c710


	//   ....[78]....
        /*0a08*/ 	.word	0x0001c720


	//   ....[79]....
        /*0a0c*/ 	.word	0x0001c820


	//   ....[80]....
        /*0a10*/ 	.word	0x0001c850


	//   ....[81]....
        /*0a14*/ 	.word	0x0001c930


	//   ....[82]....
        /*0a18*/ 	.word	0x0001c960


	//   ....[83]....
        /*0a1c*/ 	.word	0x0001ca40


	//   ....[84]....
        /*0a20*/ 	.word	0x0001ca70


	//   ....[85]....
        /*0a24*/ 	.word	0x0001cb50


	//   ....[86]....
        /*0a28*/ 	.word	0x0001cb80


	//   ....[87]....
        /*0a2c*/ 	.word	0x0001cc60


	//   ....[88]....
        /*0a30*/ 	.word	0x0001cc90


	//   ....[89]....
        /*0a34*/ 	.word	0x0001cd70


	//   ....[90]....
        /*0a38*/ 	.word	0x0001cda0


	//   ....[91]....
        /*0a3c*/ 	.word	0x0001ce80


	//   ....[92]....
        /*0a40*/ 	.word	0x0001cea0


	//   ....[93]....
        /*0a44*/ 	.word	0x0001d620


	//   ....[94]....
        /*0a48*/ 	.word	0x0001d640


	//   ....[95]....
        /*0a4c*/ 	.word	0x0001d750


	//   ....[96]....
        /*0a50*/ 	.word	0x0001d760


	//   ....[97]....
        /*0a54*/ 	.word	0x0001d870


	//   ....[98]....
        /*0a58*/ 	.word	0x0001d890


	//   ....[99]....
        /*0a5c*/ 	.word	0x0001d9a0


	//   ....[100]....
        /*0a60*/ 	.word	0x0001d9b0


	//   ....[101]....
        /*0a64*/ 	.word	0x0001dac0


	//   ....[102]....
        /*0a68*/ 	.word	0x0001dae0


	//   ....[103]....
        /*0a6c*/ 	.word	0x0001dbf0


	//   ....[104]....
        /*0a70*/ 	.word	0x0001dc00


	//   ....[105]....
        /*0a74*/ 	.word	0x0001dd10


	//   ....[106]....
        /*0a78*/ 	.word	0x0001dd30


	//   ....[107]....
        /*0a7c*/ 	.word	0x0001de40


	//   ....[108]....
        /*0a80*/ 	.word	0x0001de50


	//   ....[109]....
        /*0a84*/ 	.word	0x0001dfa0


	//   ....[110]....
        /*0a88*/ 	.word	0x0001e020


	//   ....[111]....
        /*0a8c*/ 	.word	0x0001e0a0


	//   ....[112]....
        /*0a90*/ 	.word	0x0001e110


	//   ....[113]....
        /*0a94*/ 	.word	0x0001e190


	//   ....[114]....
        /*0a98*/ 	.word	0x0001e210


	//   ....[115]....
        /*0a9c*/ 	.word	0x0001e290


	//   ....[116]....
        /*0aa0*/ 	.word	0x0001e300


	//   ....[117]....
        /*0aa4*/ 	.word	0x0001e380


	//   ....[118]....
        /*0aa8*/ 	.word	0x0001e400


	//   ....[119]....
        /*0aac*/ 	.word	0x0001e480


	//   ....[120]....
        /*0ab0*/ 	.word	0x0001e4f0


	//   ....[121]....
        /*0ab4*/ 	.word	0x0001e570


	//   ....[122]....
        /*0ab8*/ 	.word	0x0001e5f0


	//   ....[123]....
        /*0abc*/ 	.word	0x0001e670


	//   ....[124]....
        /*0ac0*/ 	.word	0x0001e6e0


	//   ....[125]....
        /*0ac4*/ 	.word	0x0001e740


	//   ....[126]....
        /*0ac8*/ 	.word	0x0001e7a0


	//   ....[127]....
        /*0acc*/ 	.word	0x0001e7f0


	//   ....[128]....
        /*0ad0*/ 	.word	0x0001e850


	//   ....[129]....
        /*0ad4*/ 	.word	0x0001e8a0


	//   ....[130]....
        /*0ad8*/ 	.word	0x0001e900


	//   ....[131]....
        /*0adc*/ 	.word	0x0001e950


	//   ....[132]....
        /*0ae0*/ 	.word	0x0001e9b0


	//   ....[133]....
        /*0ae4*/ 	.word	0x0001ea20


	//   ....[134]....
        /*0ae8*/ 	.word	0x0001eaa0


	//   ....[135]....
        /*0aec*/ 	.word	0x0001eb20


	//   ....[136]....
        /*0af0*/ 	.word	0x0001eb90


	//   ....[137]....
        /*0af4*/ 	.word	0x0001ec10


	//   ....[138]....
        /*0af8*/ 	.word	0x0001ec90


	//   ....[139]....
        /*0afc*/ 	.word	0x0001ed10


	//   ....[140]....
        /*0b00*/ 	.word	0x0001ed80


	//   ....[141]....
        /*0b04*/ 	.word	0x0001ee00


	//   ....[142]....
        /*0b08*/ 	.word	0x0001ee80


	//   ....[143]....
        /*0b0c*/ 	.word	0x0001ef00


	//   ....[144]....
        /*0b10*/ 	.word	0x0001ef70


	//   ....[145]....
        /*0b14*/ 	.word	0x0001eff0


	//   ....[146]....
        /*0b18*/ 	.word	0x0001f070


	//   ....[147]....
        /*0b1c*/ 	.word	0x0001f0f0


	//   ....[148]....
        /*0b20*/ 	.word	0x0001f160


	//   ....[149]....
        /*0b24*/ 	.word	0x0001f630


	//   ....[150]....
        /*0b28*/ 	.word	0x0001f650


	//   ....[151]....
        /*0b2c*/ 	.word	0x0001f670


	//   ....[152]....
        /*0b30*/ 	.word	0x0001f680


	//   ....[153]....
        /*0b34*/ 	.word	0x0001f930


	//   ....[154]....
        /*0b38*/ 	.word	0x0001f940


	//   ....[155]....
        /*0b3c*/ 	.word	0x0001f950


	//   ....[156]....
        /*0b40*/ 	.word	0x0001f960


	//   ....[157]....
        /*0b44*/ 	.word	0x0001fbf0


	//   ....[158]....
        /*0b48*/ 	.word	0x0001fc10


	//   ....[159]....
        /*0b4c*/ 	.word	0x0001fc30


	//   ....[160]....
        /*0b50*/ 	.word	0x0001fc40


	//   ....[161]....
        /*0b54*/ 	.word	0x0001fef0


	//   ....[162]....
        /*0b58*/ 	.word	0x0001ff00


	//   ....[163]....
        /*0b5c*/ 	.word	0x0001ff10


	//   ....[164]....
        /*0b60*/ 	.word	0x0001ff20


	//   ....[165]....
        /*0b64*/ 	.word	0x000201b0


	//   ....[166]....
        /*0b68*/ 	.word	0x000201d0


	//   ....[167]....
        /*0b6c*/ 	.word	0x000201f0


	//   ....[168]....
        /*0b70*/ 	.word	0x00020200


	//   ....[169]....
        /*0b74*/ 	.word	0x000204c0


	//   ....[170]....
        /*0b78*/ 	.word	0x000204e0


	//   ....[171]....
        /*0b7c*/ 	.word	0x00020500


	//   ....[172]....
        /*0b80*/ 	.word	0x00020510


	//   ....[173]....
        /*0b84*/ 	.word	0x000207b0


	//   ....[174]....
        /*0b88*/ 	.word	0x00020810


	//   ....[175]....
        /*0b8c*/ 	.word	0x00020820


	//   ....[176]....
        /*0b90*/ 	.word	0x00020830


	//   ....[177]....
        /*0b94*/ 	.word	0x00020af0


	//   ....[178]....
        /*0b98*/ 	.word	0x00020b50


	//   ....[179]....
        /*0b9c*/ 	.word	0x00020b60


	//   ....[180]....
        /*0ba0*/ 	.word	0x00020b70


	//   ....[181]....
        /*0ba4*/ 	.word	0x00024570


	//   ....[182]....
        /*0ba8*/ 	.word	0x00024590


	//   ....[183]....
        /*0bac*/ 	.word	0x000245b0


	//   ....[184]....
        /*0bb0*/ 	.word	0x000245c0


	//   ....[185]....
        /*0bb4*/ 	.word	0x000247d0


	//   ....[186]....
        /*0bb8*/ 	.word	0x000247e0


	//   ....[187]....
        /*0bbc*/ 	.word	0x000247f0


	//   ....[188]....
        /*0bc0*/ 	.word	0x00024800


	//   ....[189]....
        /*0bc4*/ 	.word	0x00024a30


	//   ....[190]....
        /*0bc8*/ 	.word	0x00024a50


	//   ....[191]....
        /*0bcc*/ 	.word	0x00024a70


	//   ....[192]....
        /*0bd0*/ 	.word	0x00024a80


	//   ....[193]....
        /*0bd4*/ 	.word	0x00024c60


	//   ....[194]....
        /*0bd8*/ 	.word	0x00024c70


	//   ....[195]....
        /*0bdc*/ 	.word	0x00024c80


	//   ....[196]....
        /*0be0*/ 	.word	0x00024c90


	//   ....[197]....
        /*0be4*/ 	.word	0x00024ec0


	//   ....[198]....
        /*0be8*/ 	.word	0x00024ee0


	//   ....[199]....
        /*0bec*/ 	.word	0x00024f00


	//   ....[200]....
        /*0bf0*/ 	.word	0x00024f10


	//   ....[201]....
        /*0bf4*/ 	.word	0x000250f0


	//   ....[202]....
        /*0bf8*/ 	.word	0x00025100


	//   ....[203]....
        /*0bfc*/ 	.word	0x00025110


	//   ....[204]....
        /*0c00*/ 	.word	0x00025120


	//   ....[205]....
        /*0c04*/ 	.word	0x00025350


	//   ....[206]....
        /*0c08*/ 	.word	0x00025370


	//   ....[207]....
        /*0c0c*/ 	.word	0x00025390


	//   ....[208]....
        /*0c10*/ 	.word	0x000253a0


	//   ....[209]....
        /*0c14*/ 	.word	0x000255e0


	//   ....[210]....
        /*0c18*/ 	.word	0x000255f0


	//   ....[211]....
        /*0c1c*/ 	.word	0x00025600


	//   ....[212]....
        /*0c20*/ 	.word	0x00025610


	//   ....[213]....
        /*0c24*/ 	.word	0x000293c0


	//   ....[214]....
        /*0c28*/ 	.word	0x00029440


	//   ....[215]....
        /*0c2c*/ 	.word	0x000294c0


	//   ....[216]....
        /*0c30*/ 	.word	0x00029530


	//   ....[217]....
        /*0c34*/ 	.word	0x000295b0


	//   ....[218]....
        /*0c38*/ 	.word	0x00029620


	//   ....[219]....
        /*0c3c*/ 	.word	0x000296a0


	//   ....[220]....
        /*0c40*/ 	.word	0x00029710


	//   ....[221]....
        /*0c44*/ 	.word	0x00029790


	//   ....[222]....
        /*0c48*/ 	.word	0x00029810


	//   ....[223]....
        /*0c4c*/ 	.word	0x00029890


	//   ....[224]....
        /*0c50*/ 	.word	0x00029900


	//   ....[225]....
        /*0c54*/ 	.word	0x00029980


	//   ....[226]....
        /*0c58*/ 	.word	0x000299f0


	//   ....[227]....
        /*0c5c*/ 	.word	0x00029a70


	//   ....[228]....
        /*0c60*/ 	.word	0x00029ae0


	//   ....[229]....
        /*0c64*/ 	.word	0x00029b60


	//   ....[230]....
        /*0c68*/ 	.word	0x00029be0


	//   ....[231]....
        /*0c6c*/ 	.word	0x00029c60


	//   ....[232]....
        /*0c70*/ 	.word	0x00029cd0


	//   ....[233]....
        /*0c74*/ 	.word	0x00029d50


	//   ....[234]....
        /*0c78*/ 	.word	0x00029dd0


	//   ....[235]....
        /*0c7c*/ 	.word	0x00029e50


	//   ....[236]....
        /*0c80*/ 	.word	0x00029ec0


	//   ....[237]....
        /*0c84*/ 	.word	0x00029f40


	//   ....[238]....
        /*0c88*/ 	.word	0x00029fc0


	//   ....[239]....
        /*0c8c*/ 	.word	0x0002a030


	//   ....[240]....
        /*0c90*/ 	.word	0x0002a0a0


	//   ....[241]....
        /*0c94*/ 	.word	0x0002a120


	//   ....[242]....
        /*0c98*/ 	.word	0x0002a1a0


	//   ....[243]....
        /*0c9c*/ 	.word	0x0002a210


	//   ....[244]....
        /*0ca0*/ 	.word	0x0002a280


	//   ....[245]....
        /*0ca4*/ 	.word	0x0002a300


	//   ....[246]....
        /*0ca8*/ 	.word	0x0002a380


	//   ....[247]....
        /*0cac*/ 	.word	0x0002a400


	//   ....[248]....
        /*0cb0*/ 	.word	0x0002a470


	//   ....[249]....
        /*0cb4*/ 	.word	0x0002a4f0


	//   ....[250]....
        /*0cb8*/ 	.word	0x0002a560


	//   ....[251]....
        /*0cbc*/ 	.word	0x0002a5e0


	//   ....[252]....
        /*0cc0*/ 	.word	0x0002a650


	//   ....[253]....
        /*0cc4*/ 	.word	0x0002a6d0


	//   ....[254]....
        /*0cc8*/ 	.word	0x0002a750


	//   ....[255]....
        /*0ccc*/ 	.word	0x0002a7d0


	//   ....[0]....
        /*0cd0*/ 	.word	0x0002a840


	//   ....[1]....
        /*0cd4*/ 	.word	0x0002a8c0


	//   ....[2]....
        /*0cd8*/ 	.word	0x0002a930


	//   ....[3]....
        /*0cdc*/ 	.word	0x0002a9b0


	//   ....[4]....
        /*0ce0*/ 	.word	0x0002aa20


	//   ....[5]....
        /*0ce4*/ 	.word	0x0002aaa0


	//   ....[6]....
        /*0ce8*/ 	.word	0x0002ab20


	//   ....[7]....
        /*0cec*/ 	.word	0x0002aba0


	//   ....[8]....
        /*0cf0*/ 	.word	0x0002ac10


	//   ....[9]....
        /*0cf4*/ 	.word	0x0002ac90


	//   ....[10]....
        /*0cf8*/ 	.word	0x0002ad00


	//   ....[11]....
        /*0cfc*/ 	.word	0x0002ad80


	//   ....[12]....
        /*0d00*/ 	.word	0x0002adf0


	//   ....[13]....
        /*0d04*/ 	.word	0x0002ae70


	//   ....[14]....
        /*0d08*/ 	.word	0x0002aef0


	//   ....[15]....
        /*0d0c*/ 	.word	0x0002af70


	//   ....[16]....
        /*0d10*/ 	.word	0x0002afe0


	//   ....[17]....
        /*0d14*/ 	.word	0x0002b060


	//   ....[18]....
        /*0d18*/ 	.word	0x0002b0d0


	//   ....[19]....
        /*0d1c*/ 	.word	0x0002b140


	//   ....[20]....
        /*0d20*/ 	.word	0x0002b1b0


	//----- nvinfo : EIATTR_EXIT_INSTR_OFFSETS
	.align		4
.L_402:
        /*0d24*/ 	.byte	0x04, 0x1c
        /*0d26*/ 	.short	(.L_404 - .L_403)


	//   ....[0]....
.L_403:
        /*0d28*/ 	.word	0x00000350


	//   ....[1]....
        /*0d2c*/ 	.word	0x0001ceb0


	//   ....[2]....
        /*0d30*/ 	.word	0x0001cf10


	//   ....[3]....
        /*0d34*/ 	.word	0x0001cf70


	//   ....[4]....
        /*0d38*/ 	.word	0x0001de90


	//   ....[5]....
        /*0d3c*/ 	.word	0x0001dee0


	//   ....[6]....
        /*0d40*/ 	.word	0x0001df40


	//----- nvinfo : EIATTR_CTAIDZ_USED
	.align		4
.L_404:
        /*0d44*/ 	.byte	0x01, 0x04
	.zero		2


	//----- nvinfo : EIATTR_MAX_THREADS
	.align		4
        /*0d48*/ 	.byte	0x04, 0x05
        /*0d4a*/ 	.short	(.L_406 - .L_405)
.L_405:
        /*0d4c*/ 	.word	0x00000080
        /*0d50*/ 	.word	0x00000001
        /*0d54*/ 	.word	0x00000001


	//----- nvinfo : EIATTR_CRS_STACK_SIZE
	.align		4
.L_406:
        /*0d58*/ 	.byte	0x04, 0x1e
        /*0d5a*/ 	.short	(.L_408 - .L_407)
.L_407:
        /*0d5c*/ 	.word	0x00000000
.L_408:


//--------------------- .nv.info._ZN7cutlass13device_kernelIN5flash19enable_sm80_to_sm89INS1_16FlashAttnFwdSm80INS1_25CollectiveMainloopFwdSm80ILi4ELi1ELb0EN4cute5tupleIJNS5_1CILi128EEENS7_ILi64EEES8_EEELi128ENS_10bfloat16_tEfNS_4arch4Sm80ELb1ELb0ELb1ELb0ELb0ELb0ELb1ELb0EEENS1_21CollectiveEpilogueFwdINS6_IJS8_S8_S9_EEENS6_IJNS7_ILi1EEESH_SH_EEESB_SD_Li128ELb0ELb1ELb0ELb0EEENS1_30DynamicPersistentTileSchedulerILi128ELi128ELb0ELb1ELb0EEEEEEEEEvNT_6ParamsE --------------------------
	.section	.nv.info._ZN7cutlass13device_kernelIN5flash19enable_sm80_to_sm89INS1_16FlashAttnFwdSm80INS1_25CollectiveMainloopFwdSm80ILi4ELi1ELb0EN4cute5tupleIJNS5_1CILi128EEENS7_ILi64EEES8_EEELi128ENS_10bfloat16_tEfNS_4arch4Sm80ELb1ELb0ELb1ELb0ELb0ELb0ELb1ELb0EEENS1_21CollectiveEpilogueFwdINS6_IJS8_S8_S9_EEENS6_IJNS7_ILi1EEESH_SH_EEESB_SD_Li128ELb0ELb1ELb0ELb0EEENS1_30DynamicPersistentTileSchedulerILi128ELi128ELb0ELb1ELb0EEEEEEEEEvNT_6ParamsE,"",@"SHT_CUDA_INFO"
	.sectionflags	@""
	.align	4


	//----- nvinfo : EIATTR_CUDA_API_VERSION
	.align		4
        /*0000*/ 	.byte	0x04, 0x37
        /*0002*/ 	.short	(.L_410 - .L_409)
.L_409:
        /*0004*/ 	.word	0x00000082


	//----- nvinfo : EIATTR_SW2861232_WAR
	.align		4
.L_410:
        /*0008*/ 	.byte	0x01, 0x35
	.zero		2


	//----- nvinfo : EIATTR_PARAM_CBANK
	.align		4
        /*000c*/ 	.byte	0x04, 0x0a
        /*000e*/ 	.short	(.L_412 - .L_411)
	.align		4
.L_411:
        /*0010*/ 	.word	index@(.nv.constant0._ZN7cutlass13device_kernelIN5flash19enable_sm80_to_sm89INS1_16FlashAttnFwdSm80INS1_25CollectiveMainloopFwdSm80ILi4ELi1ELb0EN4cute5tupleIJNS5_1CILi128EEENS7_ILi64EEES8_EEELi128ENS_10bfloat16_tEfNS_4arch4Sm80ELb1ELb0ELb1ELb0ELb0ELb0ELb1ELb0EEENS1_21CollectiveEpilogueFwdINS6_IJS8_S8_S9_EEENS6_IJNS7_ILi1EEESH_SH_EEESB_SD_Li128ELb0ELb1ELb0ELb0EEENS1_30DynamicPersistentTileSchedulerILi128ELi128ELb0ELb1ELb0EEEEEEEEEvNT_6ParamsE)
        /*0014*/ 	.short	0x0160
        /*0016*/ 	.short	0x0428


	//----- nvinfo : EIATTR_CBANK_PARAM_SIZE
	.align		4
.L_412:
        /*0018*/ 	.byte	0x03, 0x19
        /*001a*/ 	.short	0x0428


	//----- nvinfo : EIATTR_KPARAM_INFO
	.align		4
        /*001c*/ 	.byte	0x04, 0x17
        /*001e*/ 	.short	(.L_414 - .L_413)
.L_413:
        /*0020*/ 	.word	0x00000000
        /*0024*/ 	.short	0x0000
        /*0026*/ 	.short	0x0000
        /*0028*/ 	.byte	0x00, 0xf0, 0xa1, 0x10


	//----- nvinfo : EIATTR_MAXREG_COUNT
	.align		4
.L_414:
        /*002c*/ 	.byte	0x03, 0x1b
        /*002e*/ 	.short	0x00ff


	//----- nvinfo : EIATTR_NUM_BARRIERS
	.align		4
        /*0030*/ 	.byte	0x02, 0x4c
        /*0032*/ 	.byte	0x06
	.zero		1


	//----- nvinfo : EIATTR_ANNOTATIONS
	.align		4
        /*0034*/ 	.byte	0x04, 0x55
        /*0036*/ 	.short	(.L_416 - .L_415)


	//   ....[0]....
.L_415:
        /* <DEDUP_REMOVED lines=108> */


	//----- nvinfo : EIATTR_MERCURY_ISA_VERSION
	.align		4
.L_416:
        /*06e8*/ 	.byte	0x03, 0x5f
        /*06ea*/ 	.short	0x0000


	//----- nvinfo : EIATTR_INT_WARP_WIDE_INSTR_OFFSETS
	.align		4
        /*06ec*/ 	.byte	0x04, 0x31
        /*06ee*/ 	.short	(.L_418 - .L_417)


	//   ....[0]....
.L_417:
        /*06f0*/ 	.word	0x00011a90


	//   ....[1]....
        /*06f4*/ 	.word	0x00011b10


	//----- nvinfo : EIATTR_COOP_GROUP_MASK_REGIDS
	.align		4
.L_418:
        /*06f8*/ 	.byte	0x04, 0x29
        /*06fa*/ 	.short	(.L_420 - .L_419)


	//   ....[0]....
.L_419:
        /*06fc*/ 	.word	0xffffffff


	//   ....[1]....
        /*0700*/ 	.word	0xffffffff


	//   ....[2]....
        /*0704*/ 	.word	0xffffffff


	//   ....[3]....
        /*0708*/ 	.word	0xffffffff


	//   ....[4]....
        /*070c*/ 	.word	0xffffffff


	//   ....[5]....
        /*0710*/ 	.word	0xffffffff


	//   ....[6]....
        /*0714*/ 	.word	0xffffffff


	//   ....[7]....
        /*0718*/ 	.word	0xffffffff


	//   ....[8]....
        /*071c*/ 	.word	0xffffffff


	//   ....[9]....
        /*0720*/ 	.word	0xffffffff


	//   ....[10]....
        /*0724*/ 	.word	0xffffffff


	//   ....[11]....
        /*0728*/ 	.word	0xffffffff


	//   ....[12]....
        /*072c*/ 	.word	0xffffffff


	//   ....[13]....
        /*0730*/ 	.word	0xffffffff


	//   ....[14]....
        /*0734*/ 	.word	0xffffffff


	//   ....[15]....
        /*0738*/ 	.word	0xffffffff


	//   ....[16]....
        /*073c*/ 	.word	0xffffffff


	//   ....[17]....
        /*0740*/ 	.word	0xffffffff


	//   ....[18]....
        /*0744*/ 	.word	0xffffffff


	//   ....[19]....
        /*0748*/ 	.word	0xffffffff


	//   ....[20]....
        /*074c*/ 	.word	0xffffffff


	//   ....[21]....
        /*0750*/ 	.word	0xffffffff


	//   ....[22]....
        /*0754*/ 	.word	0xffffffff


	//   ....[23]....
        /*0758*/ 	.word	0xffffffff


	//   ....[24]....
        /*075c*/ 	.word	0xffffffff


	//   ....[25]....
        /*0760*/ 	.word	0xffffffff


	//   ....[26]....
        /*0764*/ 	.word	0xffffffff


	//   ....[27]....
        /*0768*/ 	.word	0xffffffff


	//   ....[28]....
        /*076c*/ 	.word	0xffffffff


	//   ....[29]....
        /*0770*/ 	.word	0xffffffff


	//   ....[30]....
        /*0774*/ 	.word	0xffffffff


	//   ....[31]....
        /*0778*/ 	.word	0xffffffff


	//   ....[32]....
        /*077c*/ 	.word	0xffffffff


	//   ....[33]....
        /*0780*/ 	.word	0xffffffff


	//   ....[34]....
        /*0784*/ 	.word	0xffffffff


	//   ....[35]....
        /*0788*/ 	.word	0xffffffff


	//   ....[36]....
        /*078c*/ 	.word	0xffffffff


	//   ....[37]....
        /*0790*/ 	.word	0xffffffff


	//   ....[38]....
        /*0794*/ 	.word	0xffffffff


	//   ....[39]....
        /*0798*/ 	.word	0xffffffff


	//   ....[40]....
        /*079c*/ 	.word	0xffffffff


	//   ....[41]....
        /*07a0*/ 	.word	0xffffffff


	//   ....[42]....
        /*07a4*/ 	.word	0xffffffff


	//   ....[43]....
        /*07a8*/ 	.word	0xffffffff


	//   ....[44]....
        /*07ac*/ 	.word	0xffffffff


	//   ....[45]....
        /*07b0*/ 	.word	0xffffffff


	//   ....[46]....
        /*07b4*/ 	.word	0xffffffff


	//   ....[47]....
        /*07b8*/ 	.word	0xffffffff


	//   ....[48]....
        /*07bc*/ 	.word	0xffffffff


	//   ....[49]....
        /*07c0*/ 	.word	0xffffffff


	//   ....[50]....
        /*07c4*/ 	.word	0xffffffff


	//   ....[51]....
        /*07c8*/ 	.word	0xffffffff


	//   ....[52]....
        /*07cc*/ 	.word	0xffffffff


	//   ....[53]....
        /*07d0*/ 	.word	0xffffffff


	//   ....[54]....
        /*07d4*/ 	.word	0xffffffff


	//   ....[55]....
        /*07d8*/ 	.word	0xffffffff


	//   ....[56]....
        /*07dc*/ 	.word	0xffffffff


	//   ....[57]....
        /*07e0*/ 	.word	0xffffffff


	//   ....[58]....
        /*07e4*/ 	.word	0xffffffff


	//   ....[59]....
        /*07e8*/ 	.word	0xffffffff


	//   ....[60]....
        /*07ec*/ 	.word	0xffffffff


	//   ....[61]....
        /*07f0*/ 	.word	0xffffffff


	//   ....[62]....
        /*07f4*/ 	.word	0xffffffff


	//   ....[63]....
        /*07f8*/ 	.word	0xffffffff


	//   ....[64]....
        /*07fc*/ 	.word	0xffffffff


	//   ....[65]....
        /*0800*/ 	.word	0xffffffff


	//   ....[66]....
        /*0804*/ 	.word	0xffffffff


	//   ....[67]....
        /*0808*/ 	.word	0xffffffff


	//   ....[68]....
        /*080c*/ 	.word	0xffffffff


	//   ....[69]....
        /*0810*/ 	.word	0xffffffff


	//   ....[70]....
        /*0814*/ 	.word	0xffffffff


	//   ....[71]....
        /*0818*/ 	.word	0xffffffff


	//   ....[72]....
        /*081c*/ 	.word	0xffffffff


	//   ....[73]....
        /*0820*/ 	.word	0xffffffff


	//   ....[74]....
        /*0824*/ 	.word	0xffffffff


	//   ....[75]....
        /*0828*/ 	.word	0xffffffff


	//   ....[76]....
        /*082c*/ 	.word	0xffffffff


	//   ....[77]....
        /*0830*/ 	.word	0xffffffff


	//   ....[78]....
        /*0834*/ 	.word	0xffffffff


	//   ....[79]....
        /*0838*/ 	.word	0xffffffff


	//   ....[80]....
        /*083c*/ 	.word	0xffffffff


	//   ....[81]....
        /*0840*/ 	.word	0xffffffff


	//   ....[82]....
        /*0844*/ 	.word	0xffffffff


	//   ....[83]....
        /*0848*/ 	.word	0xffffffff


	//   ....[84]....
        /*084c*/ 	.word	0xffffffff


	//   ....[85]....
        /*0850*/ 	.word	0xffffffff


	//   ....[86]....
        /*0854*/ 	.word	0xffffffff


	//   ....[87]....
        /*0858*/ 	.word	0xffffffff


	//   ....[88]....
        /*085c*/ 	.word	0xffffffff


	//   ....[89]....
        /*0860*/ 	.word	0xffffffff


	//   ....[90]....
        /*0864*/ 	.word	0xffffffff


	//   ....[91]....
        /*0868*/ 	.word	0xffffffff


	//   ....[92]....
        /*086c*/ 	.word	0xffffffff


	//   ....[93]....
        /*0870*/ 	.word	0xffffffff


	//   ....[94]....
        /*0874*/ 	.word	0xffffffff


	//   ....[95]....
        /*0878*/ 	.word	0xffffffff


	//   ....[96]....
        /*087c*/ 	.word	0xffffffff


	//   ....[97]....
        /*0880*/ 	.word	0xffffffff


	//   ....[98]....
        /*0884*/ 	.word	0xffffffff


	//   ....[99]....
        /*0888*/ 	.word	0xffffffff


	//   ....[100]....
        /*088c*/ 	.word	0xffffffff


	//   ....[101]....
        /*0890*/ 	.word	0xffffffff


	//   ....[102]....
        /*0894*/ 	.word	0xffffffff


	//   ....[103]....
        /*0898*/ 	.word	0xffffffff


	//   ....[104]....
        /*089c*/ 	.word	0xffffffff


	//   ....[105]....
        /*08a0*/ 	.word	0xffffffff


	//   ....[106]....
        /*08a4*/ 	.word	0xffffffff


	//   ....[107]....
        /*08a8*/ 	.word	0xffffffff


	//   ....[108]....
        /*08ac*/ 	.word	0xffffffff


	//   ....[109]....
        /*08b0*/ 	.word	0xffffffff


	//   ....[110]....
        /*08b4*/ 	.word	0xffffffff


	//   ....[111]....
        /*08b8*/ 	.word	0xffffffff


	//   ....[112]....
        /*08bc*/ 	.word	0xffffffff


	//   ....[113]....
        /*08c0*/ 	.word	0xffffffff


	//   ....[114]....
        /*08c4*/ 	.word	0xffffffff


	//   ....[115]....
        /*08c8*/ 	.word	0xffffffff


	//   ....[116]....
        /*08cc*/ 	.word	0xffffffff


	//   ....[117]....
        /*08d0*/ 	.word	0xffffffff


	//   ....[118]....
        /*08d4*/ 	.word	0xffffffff


	//   ....[119]....
        /*08d8*/ 	.word	0xffffffff


	//   ....[120]....
        /*08dc*/ 	.word	0xffffffff


	//   ....[121]....
        /*08e0*/ 	.word	0xffffffff


	//   ....[122]....
        /*08e4*/ 	.word	0xffffffff


	//   ....[123]....
        /*08e8*/ 	.word	0xffffffff


	//   ....[124]....
        /*08ec*/ 	.word	0xffffffff


	//   ....[125]....
        /*08f0*/ 	.word	0xffffffff


	//   ....[126]....
        /*08f4*/ 	.word	0xffffffff


	//   ....[127]....
        /*08f8*/ 	.word	0xffffffff


	//   ....[128]....
        /*08fc*/ 	.word	0xffffffff


	//   ....[129]....
        /*0900*/ 	.word	0xffffffff


	//   ....[130]....
        /*0904*/ 	.word	0xffffffff


	//   ....[131]....
        /*0908*/ 	.word	0xffffffff


	//   ....[132]....
        /*090c*/ 	.word	0xffffffff


	//   ....[133]....
        /*0910*/ 	.word	0xffffffff


	//   ....[134]....
        /*0914*/ 	.word	0xffffffff


	//   ....[135]....
        /*0918*/ 	.word	0xffffffff


	//   ....[136]....
        /*091c*/ 	.word	0xffffffff


	//   ....[137]....
        /*0920*/ 	.word	0xffffffff


	//   ....[138]....
        /*0924*/ 	.word	0xffffffff


	//   ....[139]....
        /*0928*/ 	.word	0xffffffff


	//----- nvinfo : EIATTR_COOP_GROUP_INSTR_OFFSETS
	.align		4
.L_420:
        /*092c*/ 	.byte	0x04, 0x28
        /*092e*/ 	.short	(.L_422 - .L_421)


	//   ....[0]....
.L_421:
        /*0930*/ 	.word	0x00000050


	//   ....[1]....
        /*0934*/ 	.word	0x00001840


	//   ....[2]....
        /*0938*/ 	.word	0x00001860


	//   ....[3]....
        /*093c*/ 	.word	0x000019a0


	//   ....[4]....
        /*0940*/ 	.word	0x000019b0


	//   ....[5]....
        /*0944*/ 	.word	0x00001ae0


	//   ....[6]....
        /*0948*/ 	.word	0x00001b00


	//   ....[7]....
        /*094c*/ 	.word	0x00001c30


	//   ....[8]....
        /*0950*/ 	.word	0x00001c40


	//   ....[9]....
        /*0954*/ 	.word	0x00001d70


	//   ....[10]....
        /*0958*/ 	.word	0x00001d90


	//   ....[11]....
        /*095c*/ 	.word	0x00001ec0


	//   ....[12]....
        /*0960*/ 	.word	0x00001ed0


	//   ....[13]....
        /*0964*/ 	.word	0x00002000


	//   ....[14]....
        /*0968*/ 	.word	0x00002020


	//   ....[15]....
        /*096c*/ 	.word	0x00002150


	//   ....[16]....
        /*0970*/ 	.word	0x00002160


	//   ....[17]....
        /*0974*/ 	.word	0x00003f30


	//   ....[18]....
        /*0978*/ 	.word	0x00003f50


	//   ....[19]....
        /*097c*/ 	.word	0x00004540


	//   ....[20]....
        /*0980*/ 	.word	0x00004570


	//   ....[21]....
        /*0984*/ 	.word	0x000045a0


	//   ....[22]....
        /*0988*/ 	.word	0x000045f0


	//   ....[23]....
        /*098c*/ 	.word	0x00004660


	//   ....[24]....
        /*0990*/ 	.word	0x000047d0


	//   ....[25]....
        /*0994*/ 	.word	0x00004c20


	//   ....[26]....
        /*0998*/ 	.word	0x00004e50


	//   ....[27]....
        /*099c*/ 	.word	0x00004e70


	//   ....[28]....
        /*09a0*/ 	.word	0x00004f30


	//   ....[29]....
        /*09a4*/ 	.word	0x00007450


	//   ....[30]....
        /*09a8*/ 	.word	0x00007460


	//   ....[31]....
        /*09ac*/ 	.word	0x00008100


	//   ....[32]....
        /*09b0*/ 	.word	0x00008130


	//   ....[33]....
        /*09b4*/ 	.word	0x000090c0


	//   ....[34]....
        /*09b8*/ 	.word	0x00009130


	//   ....[35]....
        /*09bc*/ 	.word	0x00009190


	//   ....[36]....
        /*09c0*/ 	.word	0x000091b0


	//   ....[37]....
        /*09c4*/ 	.word	0x000091f0


	//   ....[38]....
        /*09c8*/ 	.word	0x00009210


	//   ....[39]....
        /*09cc*/ 	.word	0x00009250


	//   ....[40]....
        /*09d0*/ 	.word	0x00009290


	//   ....[41]....
        /*09d4*/ 	.word	0x0000da90


	//   ....[42]....
        /*09d8*/ 	.word	0x0000dac0


	//   ....[43]....
        /*09dc*/ 	.word	0x0000db10


	//   ....[44]....
        /*09e0*/ 	.word	0x0000db90


	//   ....[45]....
        /*09e4*/ 	.word	0x0000dc10


	//   ....[46]....
        /*09e8*/ 	.word	0x0000dc40


	//   ....[47]....
        /*09ec*/ 	.word	0x0000e160


	//   ....[48]....
        /*09f0*/ 	.word	0x0000e390


	//   ....[49]....
        /*09f4*/ 	.word	0x00010e90


	//   ....[50]....
        /*09f8*/ 	.word	0x00010f00


	//   ....[51]....
        /*09fc*/ 	.word	0x00010f10


	//   ....[52]....
        /*0a00*/ 	.word	0x00010f20


	//   ....[53]....
        /*0a04*/ 	.word	0x00010f50


	//   ....[54]....
        /*0a08*/ 	.word	0x00010f70


	//   ....[55]....
        /*0a0c*/ 	.word	0x00010f80


	//   ....[56]....
        /*0a10*/ 	.word	0x00010f90


	//   ....[57]....
        /*0a14*/ 	.word	0x000124e0


	//   ....[58]....
        /*0a18*/ 	.word	0x00012900


	//   ....[59]....
        /*0a1c*/ 	.word	0x00012920


	//   ....[60]....
        /*0a20*/ 	.word	0x00012940


	//   ....[61]....
        /*0a24*/ 	.word	0x00012950


	//   ....[62]....
        /*0a28*/ 	.word	0x00012960


	//   ....[63]....
        /*0a2c*/ 	.word	0x00012970


	//   ....[64]....
        /*0a30*/ 	.word	0x00012980


	//   ....[65]....
        /*0a34*/ 	.word	0x00012990


	//   ....[66]....
        /*0a38*/ 	.word	0x00012c20


	//   ....[67]....
        /*0a3c*/ 	.word	0x00012c30


	//   ....[68]....
        /*0a40*/ 	.word	0x00012d10


	//   ....[69]....
        /*0a44*/ 	.word	0x00012d40


	//   ....[70]....
        /*0a48*/ 	.word	0x00012e00


	//   ....[71]....
        /*0a4c*/ 	.word	0x00012e30


	//   ....[72]....
        /*0a50*/ 	.word	0x00012ef0


	//   ....[73]....
        /*0a54*/ 	.word	0x00012f20


	//   ....[74]....
        /*0a58*/ 	.word	0x00012fe0


	//   ....[75]....
        /*0a5c*/ 	.word	0x00013010


	//   ....[76]....
        /*0a60*/ 	.word	0x000130d0


	//   ....[77]....
        /*0a64*/ 	.word	0x00013100


	//   ....[78]....
        /*0a68*/ 	.word	0x000131c0


	//   ....[79]....
        /*0a6c*/ 	.word	0x000131f0


	//   ....[80]....
        /*0a70*/ 	.word	0x000132b0


	//   ....[81]....
        /*0a74*/ 	.word	0x000132d0


	//   ....[82]....
        /*0a78*/ 	.word	0x00013840


	//   ....[83]....
        /*0a7c*/ 	.word	0x00013860


	//   ....[84]....
        /*0a80*/ 	.word	0x00013990


	//   ....[85]....
        /*0a84*/ 	.word	0x000139a0


	//   ....[86]....
        /*0a88*/ 	.word	0x00013ac0


	//   ....[87]....
        /*0a8c*/ 	.word	0x00013ae0


	//   ....[88]....
        /*0a90*/ 	.word	0x00013c00


	//   ....[89]....
        /*0a94*/ 	.word	0x00013c10


	//   ....[90]....
        /*0a98*/ 	.word	0x00013d30


	//   ....[91]....
        /*0a9c*/ 	.word	0x00013d50


	//   ....[92]....
        /*0aa0*/ 	.word	0x00013e70


	//   ....[93]....
        /*0aa4*/ 	.word	0x00013e80


	//   ....[94]....
        /*0aa8*/ 	.word	0x00013fa0


	//   ....[95]....
        /*0aac*/ 	.word	0x00013fc0


	//   ....[96]....
        /*0ab0*/ 	.word	0x000140e0


	//   ....[97]....
        /*0ab4*/ 	.word	0x000140f0


	//   ....[98]....
        /*0ab8*/ 	.word	0x00014280


	//   ....[99]....
        /*0abc*/ 	.word	0x00014370


	//   ....[100]....
        /*0ac0*/ 	.word	0x000143e0


	//   ....[101]....
        /*0ac4*/ 	.word	0x00014440


	//   ....[102]....
        /*0ac8*/ 	.word	0x000144a0


	//   ....[103]....
        /*0acc*/ 	.word	0x00014500


	//   ....[104]....
        /*0ad0*/ 	.word	0x00014570


	//   ....[105]....
        /*0ad4*/ 	.word	0x000145d0


	//   ....[106]....
        /*0ad8*/ 	.word	0x00014630


	//   ....[107]....
        /*0adc*/ 	.word	0x00014690


	//   ....[108]....
        /*0ae0*/ 	.word	0x00014700


	//   ....[109]....
        /*0ae4*/ 	.word	0x00014760


	//   ....[110]....
        /*0ae8*/ 	.word	0x000147c0


	//   ....[111]....
        /*0aec*/ 	.word	0x00014820


	//   ....[112]....
        /*0af0*/ 	.word	0x00014890


	//   ....[113]....
        /*0af4*/ 	.word	0x000148f0


	//   ....[114]....
        /*0af8*/ 	.word	0x00014950


	//   ....[115]....
        /*0afc*/ 	.word	0x000149b0


	//   ....[116]....
        /*0b00*/ 	.word	0x00014a10


	//   ....[117]....
        /*0b04*/ 	.word	0x00014a60


	//   ....[118]....
        /*0b08*/ 	.word	0x00014ac0


	//   ....[119]....
        /*0b0c*/ 	.word	0x00014b10


	//   ....[120]....
        /*0b10*/ 	.word	0x00014b70


	//   ....[121]....
        /*0b14*/ 	.word	0x00014bc0


	//   ....[122]....
        /*0b18*/ 	.word	0x00014c20


	//   ....[123]....
        /*0b1c*/ 	.word	0x00014c80


	//   ....[124]....
        /*0b20*/ 	.word	0x00014cf0


	//   ....[125]....
        /*0b24*/ 	.word	0x00014d50


	//   ....[126]....
        /*0b28*/ 	.word	0x00014db0


	//   ....[127]....
        /*0b2c*/ 	.word	0x00014e10


	//   ....[128]....
        /*0b30*/ 	.word	0x00014e80


	//   ....[129]....
        /*0b34*/ 	.word	0x00014ee0


	//   ....[130]....
        /*0b38*/ 	.word	0x00014f40


	//   ....[131]....
        /*0b3c*/ 	.word	0x00014fa0


	//   ....[132]....
        /*0b40*/ 	.word	0x00015010


	//   ....[133]....
        /*0b44*/ 	.word	0x00015070


	//   ....[134]....
        /*0b48*/ 	.word	0x000150d0


	//   ....[135]....
        /*0b4c*/ 	.word	0x00015130


	//   ....[136]....
        /*0b50*/ 	.word	0x000151a0


	//   ....[137]....
        /*0b54*/ 	.word	0x00015200


	//   ....[138]....
        /*0b58*/ 	.word	0x00015260


	//   ....[139]....
        /*0b5c*/ 	.word	0x000152d0


	//----- nvinfo : EIATTR_EXIT_INSTR_OFFSETS
	.align		4
.L_422:
        /*0b60*/ 	.byte	0x04, 0x1c
        /*0b62*/ 	.short	(.L_424 - .L_423)


	//   ....[0]....
.L_423:
        /*0b64*/ 	.word	0x000000a0


	//   ....[1]....
        /*0b68*/ 	.word	0x00014320


	//----- nvinfo : EIATTR_MAX_THREADS
	.align		4
.L_424:
        /*0b6c*/ 	.byte	0x04, 0x05
        /*0b6e*/ 	.short	(.L_426 - .L_425)
.L_425:
        /*0b70*/ 	.word	0x00000080
        /*0b74*/ 	.word	0x00000001
        /*0b78*/ 	.word	0x00000001


	//----- nvinfo : EIATTR_CRS_STACK_SIZE
	.align		4
.L_426:
        /*0b7c*/ 	.byte	0x04, 0x1e
        /*0b7e*/ 	.short	(.L_428 - .L_427)
.L_427:
        /*0b80*/ 	.word	0x00000000
.L_428:


//--------------------- .nv.info._ZN7cutlass13device_kernelIN5flash19enable_sm80_to_sm89INS1_16FlashAttnFwdSm80INS1_25CollectiveMainloopFwdSm80ILi4ELi1ELb0EN4cute5tupleIJNS5_1CILi128EEENS7_ILi64EEES8_EEELi128ENS_10bfloat16_tEfNS_4arch4Sm80ELb1ELb0ELb1ELb1ELb0ELb0ELb1ELb0EEENS1_21CollectiveEpilogueFwdINS6_IJS8_S8_S9_EEENS6_IJNS7_ILi1EEESH_SH_EEESB_SD_Li128ELb1ELb1ELb0ELb0EEENS1_19SingleTileSchedulerILb1ELb0ELb1ELi128EEEEEEEEEvNT_6ParamsE --------------------------
	.section	.nv.info._ZN7cutlass13device_kernelIN5flash19enable_sm80_to_sm89INS1_16FlashAttnFwdSm80INS1_25CollectiveMainloopFwdSm80ILi4ELi1ELb0EN4cute5tupleIJNS5_1CILi128EEENS7_ILi64EEES8_EEELi128ENS_10bfloat16_tEfNS_4arch4Sm80ELb1ELb0ELb1ELb1ELb0ELb0ELb1ELb0EEENS1_21CollectiveEpilogueFwdINS6_IJS8_S8_S9_EEENS6_IJNS7_ILi1EEESH_SH_EEESB_SD_Li128ELb1ELb1ELb0ELb0EEENS1_19SingleTileSchedulerILb1ELb0ELb1ELi128EEEEEEEEEvNT_6ParamsE,"",@"SHT_CUDA_INFO"
	.sectionflags	@""
	.align	4


	//----- nvinfo : EIATTR_CUDA_API_VERSION
	.align		4
        /*0000*/ 	.byte	0x04, 0x37
        /*0002*/ 	.short	(.L_430 - .L_429)
.L_429:
        /*0004*/ 	.word	0x00000082


	//----- nvinfo : EIATTR_SW2861232_WAR
	.align		4
.L_430:
        /*0008*/ 	.byte	0x01, 0x35
	.zero		2


	//----- nvinfo : EIATTR_PARAM_CBANK
	.align		4
        /*000c*/ 	.byte	0x04, 0x0a
        /*000e*/ 	.short	(.L_432 - .L_431)
	.align		4
.L_431:
        /*0010*/ 	.word	index@(.nv.constant0._ZN7cutlass13device_kernelIN5flash19enable_sm80_to_sm89INS1_16FlashAttnFwdSm80INS1_25CollectiveMainloopFwdSm80ILi4ELi1ELb0EN4cute5tupleIJNS5_1CILi128EEENS7_ILi64EEES8_EEELi128ENS_10bfloat16_tEfNS_4arch4Sm80ELb1ELb0ELb1ELb1ELb0ELb0ELb1ELb0EEENS1_21CollectiveEpilogueFwdINS6_IJS8_S8_S9_EEENS6_IJNS7_ILi1EEESH_SH_EEESB_SD_Li128ELb1ELb1ELb0ELb0EEENS1_19SingleTileSchedulerILb1ELb0ELb1ELi128EEEEEEEEEvNT_6ParamsE)
        /*0014*/ 	.short	0x0160
        /*0016*/ 	.short	0x0418


	//----- nvinfo : EIATTR_CBANK_PARAM_SIZE
	.align		4
.L_432:
        /*0018*/ 	.byte	0x03, 0x19
        /*001a*/ 	.short	0x0418


	//----- nvinfo : EIATTR_KPARAM_INFO
	.align		4
        /*001c*/ 	.byte	0x04, 0x17
        /*001e*/ 	.short	(.L_434 - .L_433)
.L_433:
        /*0020*/ 	.word	0x00000000
        /*0024*/ 	.short	0x0000
        /*0026*/ 	.short	0x0000
        /*0028*/ 	.byte	0x00, 0xf0, 0x61, 0x10


	//----- nvinfo : EIATTR_MAXREG_COUNT
	.align		4
.L_434:
        /*002c*/ 	.byte	0x03, 0x1b
        /*002e*/ 	.short	0x00ff


	//----- nvinfo : EIATTR_NUM_BARRIERS
	.align		4
        /*0030*/ 	.byte	0x02, 0x4c
        /*0032*/ 	.byte	0x02
	.zero		1


	//----- nvinfo : EIATTR_ANNOTATIONS
	.align		4
        /*0034*/ 	.byte	0x04, 0x55
        /*0036*/ 	.short	(.L_436 - .L_435)


	//   ....[0]....
.L_435:
        /* <DEDUP_REMOVED lines=81> */


	//----- nvinfo : EIATTR_MERCURY_ISA_VERSION
	.align		4
.L_436:
        /*0530*/ 	.byte	0x03, 0x5f
        /*0532*/ 	.short	0x0000


	//----- nvinfo : EIATTR_INT_WARP_WIDE_INSTR_OFFSETS
	.align		4
        /*0534*/ 	.byte	0x04, 0x31
        /*0536*/ 	.short	(.L_438 - .L_437)


	//   ....[0]....
.L_437:
        /*0538*/ 	.word	0x00001e80


	//----- nvinfo : EIATTR_COOP_GROUP_MASK_REGIDS
	.align		4
.L_438:
        /*053c*/ 	.byte	0x04, 0x29
        /*053e*/ 	.short	(.L_440 - .L_439)


	//   ....[0]....
.L_439:
        /*0540*/ 	.word	0xffffffff


	//   ....[1]....
        /*0544*/ 	.word	0xffffffff


	//   ....[2]....
        /*0548*/ 	.word	0xffffffff


	//   ....[3]....
        /*054c*/ 	.word	0xffffffff


	//   ....[4]....
        /*0550*/ 	.word	0xffffffff


	//   ....[5]....
        /*0554*/ 	.word	0xffffffff


	//   ....[6]....
        /*0558*/ 	.word	0xffffffff


	//   ....[7]....
        /*055c*/ 	.word	0xffffffff


	//   ....[8]....
        /*0560*/ 	.word	0xffffffff


	//   ....[9]....
        /*0564*/ 	.word	0xffffffff


	//   ....[10]....
        /*0568*/ 	.word	0xffffffff


	//   ....[11]....
        /*056c*/ 	.word	0xffffffff


	//   ....[12]....
        /*0570*/ 	.word	0xffffffff


	//   ....[13]....
        /*0574*/ 	.word	0xffffffff


	//   ....[14]....
        /*0578*/ 	.word	0xffffffff


	//   ....[15]....
        /*057c*/ 	.word	0xffffffff


	//   ....[16]....
        /*0580*/ 	.word	0xffffffff


	//   ....[17]....
        /*0584*/ 	.word	0xffffffff


	//   ....[18]....
        /*0588*/ 	.word	0xffffffff


	//   ....[19]....
        /*058c*/ 	.word	0xffffffff


	//   ....[20]....
        /*0590*/ 	.word	0xffffffff


	//   ....[21]....
        /*0594*/ 	.word	0xffffffff


	//   ....[22]....
        /*0598*/ 	.word	0xffffffff


	//   ....[23]....
        /*059c*/ 	.word	0xffffffff


	//   ....[24]....
        /*05a0*/ 	.word	0xffffffff


	//   ....[25]....
        /*05a4*/ 	.word	0xffffffff


	//   ....[26]....
        /*05a8*/ 	.word	0xffffffff


	//   ....[27]....
        /*05ac*/ 	.word	0xffffffff


	//   ....[28]....
        /*05b0*/ 	.word	0xffffffff


	//   ....[29]....
        /*05b4*/ 	.word	0xffffffff


	//   ....[30]....
        /*05b8*/ 	.word	0xffffffff


	//   ....[31]....
        /*05bc*/ 	.word	0xffffffff


	//   ....[32]....
        /*05c0*/ 	.word	0xffffffff


	//   ....[33]....
        /*05c4*/ 	.word	0xffffffff


	//   ....[34]....
        /*05c8*/ 	.word	0xffffffff


	//   ....[35]....
        /*05cc*/ 	.word	0xffffffff


	//   ....[36]....
        /*05d0*/ 	.word	0xffffffff


	//   ....[37]....
        /*05d4*/ 	.word	0xffffffff


	//   ....[38]....
        /*05d8*/ 	.word	0xffffffff


	//   ....[39]....
        /*05dc*/ 	.word	0xffffffff


	//   ....[40]....
        /*05e0*/ 	.word	0xffffffff


	//   ....[41]....
        /*05e4*/ 	.word	0xffffffff


	//   ....[42]....
        /*05e8*/ 	.word	0xffffffff


	//   ....[43]....
        /*05ec*/ 	.word	0xffffffff


	//   ....[44]....
        /*05f0*/ 	.word	0xffffffff


	//   ....[45]....
        /*05f4*/ 	.word	0xffffffff


	//   ....[46]....
        /*05f8*/ 	.word	0xffffffff


	//   ....[47]....
        /*05fc*/ 	.word	0xffffffff


	//   ....[48]....
        /*0600*/ 	.word	0xffffffff


	//   ....[49]....
        /*0604*/ 	.word	0xffffffff


	//   ....[50]....
        /*0608*/ 	.word	0xffffffff


	//   ....[51]....
        /*060c*/ 	.word	0xffffffff


	//   ....[52]....
        /*0610*/ 	.word	0xffffffff


	//   ....[53]....
        /*0614*/ 	.word	0xffffffff


	//   ....[54]....
        /*0618*/ 	.word	0xffffffff


	//   ....[55]....
        /*061c*/ 	.word	0xffffffff


	//   ....[56]....
        /*0620*/ 	.word	0xffffffff


	//   ....[57]....
        /*0624*/ 	.word	0xffffffff


	//   ....[58]....
        /*0628*/ 	.word	0xffffffff


	//   ....[59]....
        /*062c*/ 	.word	0xffffffff


	//   ....[60]....
        /*0630*/ 	.word	0xffffffff


	//   ....[61]....
        /*0634*/ 	.word	0xffffffff


	//   ....[62]....
        /*0638*/ 	.word	0xffffffff


	//   ....[63]....
        /*063c*/ 	.word	0xffffffff


	//   ....[64]....
        /*0640*/ 	.word	0xffffffff


	//   ....[65]....
        /*0644*/ 	.word	0xffffffff


	//   ....[66]....
        /*0648*/ 	.word	0xffffffff


	//   ....[67]....
        /*064c*/ 	.word	0xffffffff


	//   ....[68]....
        /*0650*/ 	.word	0xffffffff


	//   ....[69]....
        /*0654*/ 	.word	0xffffffff


	//   ....[70]....
        /*0658*/ 	.word	0xffffffff


	//   ....[71]....
        /*065c*/ 	.word	0xffffffff


	//   ....[72]....
        /*0660*/ 	.word	0xffffffff


	//   ....[73]....
        /*0664*/ 	.word	0xffffffff


	//   ....[74]....
        /*0668*/ 	.word	0xffffffff


	//   ....[75]....
        /*066c*/ 	.word	0xffffffff


	//   ....[76]....
        /*0670*/ 	.word	0xffffffff


	//   ....[77]....
        /*0674*/ 	.word	0xffffffff


	//   ....[78]....
        /*0678*/ 	.word	0xffffffff


	//   ....[79]....
        /*067c*/ 	.word	0xffffffff


	//   ....[80]....
        /*0680*/ 	.word	0xffffffff


	//   ....[81]....
        /*0684*/ 	.word	0xffffffff


	//   ....[82]....
        /*0688*/ 	.word	0xffffffff


	//   ....[83]....
        /*068c*/ 	.word	0xffffffff


	//   ....[84]....
        /*0690*/ 	.word	0xffffffff


	//   ....[85]....
        /*0694*/ 	.word	0xffffffff


	//   ....[86]....
        /*0698*/ 	.word	0xffffffff


	//   ....[87]....
        /*069c*/ 	.word	0xffffffff


	//   ....[88]....
        /*06a0*/ 	.word	0xffffffff


	//   ....[89]....
        /*06a4*/ 	.word	0xffffffff


	//   ....[90]....
        /*06a8*/ 	.word	0xffffffff


	//   ....[91]....
        /*06ac*/ 	.word	0xffffffff


	//   ....[92]....
        /*06b0*/ 	.word	0xffffffff


	//   ....[93]....
        /*06b4*/ 	.word	0xffffffff


	//   ....[94]....
        /*06b8*/ 	.word	0xffffffff


	//   ....[95]....
        /*06bc*/ 	.word	0xffffffff


	//   ....[96]....
        /*06c0*/ 	.word	0xffffffff


	//----- nvinfo : EIATTR_COOP_GROUP_INSTR_OFFSETS
	.align		4
.L_440:
        /*06c4*/ 	.byte	0x04, 0x28
        /*06c6*/ 	.short	(.L_442 - .L_441)


	//   ....[0]....
.L_441:
        /*06c8*/ 	.word	0x00000090


	//   ....[1]....
        /*06cc*/ 	.word	0x000012c0


	//   ....[2]....
        /*06d0*/ 	.word	0x000012f0


	//   ....[3]....
        /*06d4*/ 	.word	0x00001580


	//   ....[4]....
        /*06d8*/ 	.word	0x000015b0


	//   ....[5]....
        /*06dc*/ 	.word	0x00001690


	//   ....[6]....
        /*06e0*/ 	.word	0x000016c0


	//   ....[7]....
        /*06e4*/ 	.word	0x000017a0


	//   ....[8]....
        /*06e8*/ 	.word	0x000017d0


	//   ....[9]....
        /*06ec*/ 	.word	0x000018b0


	//   ....[10]....
        /*06f0*/ 	.word	0x000018e0


	//   ....[11]....
        /*06f4*/ 	.word	0x000019c0


	//   ....[12]....
        /*06f8*/ 	.word	0x000019f0


	//   ....[13]....
        /*06fc*/ 	.word	0x00001ad0


	//   ....[14]....
        /*0700*/ 	.word	0x00001b00


	//   ....[15]....
        /*0704*/ 	.word	0x00001be0


	//   ....[16]....
        /*0708*/ 	.word	0x00001c30


	//   ....[17]....
        /*070c*/ 	.word	0x00003d90


	//   ....[18]....
        /*0710*/ 	.word	0x00003dd0


	//   ....[19]....
        /*0714*/ 	.word	0x00004510


	//   ....[20]....
        /*0718*/ 	.word	0x00004620


	//   ....[21]....
        /*071c*/ 	.word	0x00004630


	//   ....[22]....
        /*0720*/ 	.word	0x00004670


	//   ....[23]....
        /*0724*/ 	.word	0x000046a0


	//   ....[24]....
        /*0728*/ 	.word	0x000046d0


	//   ....[25]....
        /*072c*/ 	.word	0x00004e80


	//   ....[26]....
        /*0730*/ 	.word	0x00004fe0


	//   ....[27]....
        /*0734*/ 	.word	0x000050b0


	//   ....[28]....
        /*0738*/ 	.word	0x00005310


	//   ....[29]....
        /*073c*/ 	.word	0x00008000


	//   ....[30]....
        /*0740*/ 	.word	0x00008020


	//   ....[31]....
        /*0744*/ 	.word	0x00008940


	//   ....[32]....
        /*0748*/ 	.word	0x00008a30


	//   ....[33]....
        /*074c*/ 	.word	0x000097b0


	//   ....[34]....
        /*0750*/ 	.word	0x000098a0


	//   ....[35]....
        /*0754*/ 	.word	0x00009910


	//   ....[36]....
        /*0758*/ 	.word	0x00009ae0


	//   ....[37]....
        /*075c*/ 	.word	0x00009b60


	//   ....[38]....
        /*0760*/ 	.word	0x00009e60


	//   ....[39]....
        /*0764*/ 	.word	0x00009f70


	//   ....[40]....
        /*0768*/ 	.word	0x0000a170


	//   ....[41]....
        /*076c*/ 	.word	0x0000e340


	//   ....[42]....
        /*0770*/ 	.word	0x0000e5f0


	//   ....[43]....
        /*0774*/ 	.word	0x0000e6d0


	//   ....[44]....
        /*0778*/ 	.word	0x0000e7a0


	//   ....[45]....
        /*077c*/ 	.word	0x0000e850


	//   ....[46]....
        /*0780*/ 	.word	0x0000e880


	//   ....[47]....
        /*0784*/ 	.word	0x0000ea10


	//   ....[48]....
        /*0788*/ 	.word	0x0000eea0


	//   ....[49]....
        /*078c*/ 	.word	0x000115d0


	//   ....[50]....
        /*0790*/ 	.word	0x000115e0


	//   ....[51]....
        /*0794*/ 	.word	0x000115f0


	//   ....[52]....
        /*0798*/ 	.word	0x00011600


	//   ....[53]....
        /*079c*/ 	.word	0x00011630


	//   ....[54]....
        /*07a0*/ 	.word	0x00011650


	//   ....[55]....
        /*07a4*/ 	.word	0x00011670


	//   ....[56]....
        /*07a8*/ 	.word	0x00011680


	//   ....[57]....
        /*07ac*/ 	.word	0x000131c0


	//   ....[58]....
        /*07b0*/ 	.word	0x000131e0


	//   ....[59]....
        /*07b4*/ 	.word	0x00013210


	//   ....[60]....
        /*07b8*/ 	.word	0x00013230


	//   ....[61]....
        /*07bc*/ 	.word	0x00013250


	//   ....[62]....
        /*07c0*/ 	.word	0x00013270


	//   ....[63]....
        /*07c4*/ 	.word	0x00013280


	//   ....[64]....
        /*07c8*/ 	.word	0x00013290


	//   ....[65]....
        /*07cc*/ 	.word	0x000134d0


	//   ....[66]....
        /*07d0*/ 	.word	0x000134e0


	//   ....[67]....
        /*07d4*/ 	.word	0x000135e0


	//   ....[68]....
        /*07d8*/ 	.word	0x00013610


	//   ....[69]....
        /*07dc*/ 	.word	0x000136f0


	//   ....[70]....
        /*07e0*/ 	.word	0x00013720


	//   ....[71]....
        /*07e4*/ 	.word	0x00013800


	//   ....[72]....
        /*07e8*/ 	.word	0x00013830


	//   ....[73]....
        /*07ec*/ 	.word	0x00013910


	//   ....[74]....
        /*07f0*/ 	.word	0x00013940


	//   ....[75]....
        /*07f4*/ 	.word	0x00013a20


	//   ....[76]....
        /*07f8*/ 	.word	0x00013a50


	//   ....[77]....
        /*07fc*/ 	.word	0x00013b30


	//   ....[78]....
        /*0800*/ 	.word	0x00013b60


	//   ....[79]....
        /*0804*/ 	.word	0x00013c40


	//   ....[80]....
        /*0808*/ 	.word	0x00013c60


	//   ....[81]....
        /*080c*/ 	.word	0x00014410


	//   ....[82]....
        /*0810*/ 	.word	0x00014420


	//   ....[83]....
        /*0814*/ 	.word	0x000144f0


	//   ....[84]....
        /*0818*/ 	.word	0x00014520


	//   ....[85]....
        /*081c*/ 	.word	0x000145f0


	//   ....[86]....
        /*0820*/ 	.word	0x00014620


	//   ....[87]....
        /*0824*/ 	.word	0x000146f0


	//   ....[88]....
        /*0828*/ 	.word	0x00014720


	//   ....[89]....
        /*082c*/ 	.word	0x000147f0


	//   ....[90]....
        /*0830*/ 	.word	0x00014820


	//   ....[91]....
        /*0834*/ 	.word	0x000148f0


	//   ....[92]....
        /*0838*/ 	.word	0x00014920


	//   ....[93]....
        /*083c*/ 	.word	0x000149f0


	//   ....[94]....
        /*0840*/ 	.word	0x00014a20


	//   ....[95]....
        /*0844*/ 	.word	0x00014af0


	//   ....[96]....
        /*0848*/ 	.word	0x00014b10


	//----- nvinfo : EIATTR_EXIT_INSTR_OFFSETS
	.align		4
.L_442:
        /*084c*/ 	.byte	0x04, 0x1c
        /*084e*/ 	.short	(.L_444 - .L_443)


	//   ....[0]....
.L_443:
        /*0850*/ 	.word	0x00000350


	//   ....[1]....
        /*0854*/ 	.word	0x00013c70


	//   ....[2]....
        /*0858*/ 	.word	0x00013cd0


	//   ....[3]....
        /*085c*/ 	.word	0x00013d30


	//   ....[4]....
        /*0860*/ 	.word	0x00014b20


	//   ....[5]....
        /*0864*/ 	.word	0x00014b70


	//   ....[6]....
        /*0868*/ 	.word	0x00014bd0


	//----- nvinfo : EIATTR_CTAIDZ_USED
	.align		4
.L_444:
        /*086c*/ 	.byte	0x01, 0x04
	.zero		2


	//----- nvinfo : EIATTR_MAX_THREADS
	.align		4
        /*0870*/ 	.byte	0x04, 0x05
        /*0872*/ 	.short	(.L_446 - .L_445)
.L_445:
        /*0874*/ 	.word	0x00000080
        /*0878*/ 	.word	0x00000001
        /*087c*/ 	.word	0x00000001


	//----- nvinfo : EIATTR_CRS_STACK_SIZE
	.align		4
.L_446:
        /*0880*/ 	.byte	0x04, 0x1e
        /*0882*/ 	.short	(.L_448 - .L_447)
.L_447:
        /*0884*/ 	.word	0x00000000
.L_448:


//--------------------- .nv.info._ZN7cutlass13device_kernelIN5flash19enable_sm80_to_sm89INS1_16FlashAttnFwdSm80INS1_25CollectiveMainloopFwdSm80ILi4ELi1ELb0EN4cute5tupleIJNS5_1CILi128EEENS7_ILi64EEES8_EEELi128ENS_10bfloat16_tEfNS_4arch4Sm80ELb1ELb0ELb1ELb1ELb0ELb1ELb1ELb0EEENS1_21CollectiveEpilogueFwdINS6_IJS8_S8_S9_EEENS6_IJNS7_ILi1EEESH_SH_EEESB_SD_Li128ELb1ELb1ELb0ELb0EEENS1_19SingleTileSchedulerILb1ELb0ELb1ELi128EEEEEEEEEvNT_6ParamsE --------------------------
	.section	.nv.info._ZN7cutlass13device_kernelIN5flash19enable_sm80_to_sm89INS1_16FlashAttnFwdSm80INS1_25CollectiveMainloopFwdSm80ILi4ELi1ELb0EN4cute5tupleIJNS5_1CILi128EEENS7_ILi64EEES8_EEELi128ENS_10bfloat16_tEfNS_4arch4Sm80ELb1ELb0ELb1ELb1ELb0ELb1ELb1ELb0EEENS1_21CollectiveEpilogueFwdINS6_IJS8_S8_S9_EEENS6_IJNS7_ILi1EEESH_SH_EEESB_SD_Li128ELb1ELb1ELb0ELb0EEENS1_19SingleTileSchedulerILb1ELb0ELb1ELi128EEEEEEEEEvNT_6ParamsE,"",@"SHT_CUDA_INFO"
	.sectionflags	@""
	.align	4


	//----- nvinfo : EIATTR_CUDA_API_VERSION
	.align		4
        /*0000*/ 	.byte	0x04, 0x37
        /*0002*/ 	.short	(.L_450 - .L_449)
.L_449:
        /*0004*/ 	.word	0x00000082


	//----- nvinfo : EIATTR_SW2861232_WAR
	.align		4
.L_450:
        /*0008*/ 	.byte	0x01, 0x35
	.zero		2


	//----- nvinfo : EIATTR_PARAM_CBANK
	.align		4
        /*000c*/ 	.byte	0x04, 0x0a
        /*000e*/ 	.short	(.L_452 - .L_451)
	.align		4
.L_451:
        /*0010*/ 	.word	index@(.nv.constant0._ZN7cutlass13device_kernelIN5flash19enable_sm80_to_sm89INS1_16FlashAttnFwdSm80INS1_25CollectiveMainloopFwdSm80ILi4ELi1ELb0EN4cute5tupleIJNS5_1CILi128EEENS7_ILi64EEES8_EEELi128ENS_10bfloat16_tEfNS_4arch4Sm80ELb1ELb0ELb1ELb1ELb0ELb1ELb1ELb0EEENS1_21CollectiveEpilogueFwdINS6_IJS8_S8_S9_EEENS6_IJNS7_ILi1EEESH_SH_EEESB_SD_Li128ELb1ELb1ELb0ELb0EEENS1_19SingleTileSchedulerILb1ELb0ELb1ELi128EEEEEEEEEvNT_6ParamsE)
        /*0014*/ 	.short	0x0160
        /*0016*/ 	.short	0x0418


	//----- nvinfo : EIATTR_CBANK_PARAM_SIZE
	.align		4
.L_452:
        /*0018*/ 	.byte	0x03, 0x19
        /*001a*/ 	.short	0x0418


	//----- nvinfo : EIATTR_KPARAM_INFO
	.align		4
        /*001c*/ 	.byte	0x04, 0x17
        /*001e*/ 	.short	(.L_454 - .L_453)
.L_453:
        /*0020*/ 	.word	0x00000000
        /*0024*/ 	.short	0x0000
        /*0026*/ 	.short	0x0000
        /*0028*/ 	.byte	0x00, 0xf0, 0x61, 0x10


	//----- nvinfo : EIATTR_MAXREG_COUNT
	.align		4
.L_454:
        /*002c*/ 	.byte	0x03, 0x1b
        /*002e*/ 	.short	0x00ff


	//----- nvinfo : EIATTR_NUM_BARRIERS
	.align		4
        /*0030*/ 	.byte	0x02, 0x4c
        /*0032*/ 	.byte	0x02
	.zero		1


	//----- nvinfo : EIATTR_ANNOTATIONS
	.align		4
        /*0034*/ 	.byte	0x04, 0x55
        /*0036*/ 	.short	(.L_456 - .L_455)


	//   ....[0]....
.L_455:
        /* <DEDUP_REMOVED lines=74> */


	//----- nvinfo : EIATTR_MERCURY_ISA_VERSION
	.align		4
.L_456:
        /*04c0*/ 	.byte	0x03, 0x5f
        /*04c2*/ 	.short	0x0000


	//----- nvinfo : EIATTR_INT_WARP_WIDE_INSTR_OFFSETS
	.align		4
        /*04c4*/ 	.byte	0x04, 0x31
        /*04c6*/ 	.short	(.L_458 - .L_457)


	//   ....[0]....
.L_457:
        /*04c8*/ 	.word	0x00009ef0


	//----- nvinfo : EIATTR_COOP_GROUP_MASK_REGIDS
	.align		4
.L_458:
        /*04cc*/ 	.byte	0x04, 0x29
        /*04ce*/ 	.short	(.L_460 - .L_459)


	//   ....[0]....
.L_459:
        /*04d0*/ 	.word	0xffffffff


	//   ....[1]....
        /*04d4*/ 	.word	0xffffffff


	//   ....[2]....
        /*04d8*/ 	.word	0xffffffff


	//   ....[3]....
        /*04dc*/ 	.word	0xffffffff


	//   ....[4]....
        /*04e0*/ 	.word	0xffffffff


	//   ....[5]....
        /*04e4*/ 	.word	0xffffffff


	//   ....[6]....
        /*04e8*/ 	.word	0xffffffff


	//   ....[7]....
        /*04ec*/ 	.word	0xffffffff


	//   ....[8]....
        /*04f0*/ 	.word	0xffffffff


	//   ....[9]....
        /*04f4*/ 	.word	0xffffffff


	//   ....[10]....
        /*04f8*/ 	.word	0xffffffff


	//   ....[11]....
        /*04fc*/ 	.word	0xffffffff


	//   ....[12]....
        /*0500*/ 	.word	0xffffffff


	//   ....[13]....
        /*0504*/ 	.word	0xffffffff


	//   ....[14]....
        /*0508*/ 	.word	0xffffffff


	//   ....[15]....
        /*050c*/ 	.word	0xffffffff


	//   ....[16]....
        /*0510*/ 	.word	0xffffffff


	//   ....[17]....
        /*0514*/ 	.word	0xffffffff


	//   ....[18]....
        /*0518*/ 	.word	0xffffffff


	//   ....[19]....
        /*051c*/ 	.word	0xffffffff


	//   ....[20]....
        /*0520*/ 	.word	0xffffffff


	//   ....[21]....
        /*0524*/ 	.word	0xffffffff


	//   ....[22]....
        /*0528*/ 	.word	0xffffffff


	//   ....[23]....
        /*052c*/ 	.word	0xffffffff


	//   ....[24]....
        /*0530*/ 	.word	0xffffffff


	//   ....[25]....
        /*0534*/ 	.word	0xffffffff


	//   ....[26]....
        /*0538*/ 	.word	0xffffffff


	//   ....[27]....
        /*053c*/ 	.word	0xffffffff


	//   ....[28]....
        /*0540*/ 	.word	0xffffffff


	//   ....[29]....
        /*0544*/ 	.word	0xffffffff


	//   ....[30]....
        /*0548*/ 	.word	0xffffffff


	//   ....[31]....
        /*054c*/ 	.word	0xffffffff


	//   ....[32]....
        /*0550*/ 	.word	0xffffffff


	//   ....[33]....
        /*0554*/ 	.word	0xffffffff


	//   ....[34]....
        /*0558*/ 	.word	0xffffffff


	//   ....[35]....
        /*055c*/ 	.word	0xffffffff


	//   ....[36]....
        /*0560*/ 	.word	0xffffffff


	//   ....[37]....
        /*0564*/ 	.word	0xffffffff


	//   ....[38]....
        /*0568*/ 	.word	0xffffffff


	//   ....[39]....
        /*056c*/ 	.word	0xffffffff


	//   ....[40]....
        /*0570*/ 	.word	0xffffffff


	//   ....[41]....
        /*0574*/ 	.word	0xffffffff


	//   ....[42]....
        /*0578*/ 	.word	0xffffffff


	//   ....[43]....
        /*057c*/ 	.word	0xffffffff


	//   ....[44]....
        /*0580*/ 	.word	0xffffffff


	//   ....[45]....
        /*0584*/ 	.word	0xffffffff


	//   ....[46]....
        /*0588*/ 	.word	0xffffffff


	//   ....[47]....
        /*058c*/ 	.word	0xffffffff


	//   ....[48]....
        /*0590*/ 	.word	0xffffffff


	//   ....[49]....
        /*0594*/ 	.word	0xffffffff


	//   ....[50]....
        /*0598*/ 	.word	0xffffffff


	//   ....[51]....
        /*059c*/ 	.word	0xffffffff


	//   ....[52]....
        /*05a0*/ 	.word	0xffffffff


	//   ....[53]....
        /*05a4*/ 	.word	0xffffffff


	//   ....[54]....
        /*05a8*/ 	.word	0xffffffff


	//   ....[55]....
        /*05ac*/ 	.word	0xffffffff


	//   ....[56]....
        /*05b0*/ 	.word	0xffffffff


	//   ....[57]....
        /*05b4*/ 	.word	0xffffffff


	//   ....[58]....
        /*05b8*/ 	.word	0xffffffff


	//   ....[59]....
        /*05bc*/ 	.word	0xffffffff


	//   ....[60]....
        /*05c0*/ 	.word	0xffffffff


	//   ....[61]....
        /*05c4*/ 	.word	0xffffffff


	//   ....[62]....
        /*05c8*/ 	.word	0xffffffff


	//   ....[63]....
        /*05cc*/ 	.word	0xffffffff


	//   ....[64]....
        /*05d0*/ 	.word	0xffffffff


	//   ....[65]....
        /*05d4*/ 	.word	0xffffffff


	//   ....[66]....
        /*05d8*/ 	.word	0xffffffff


	//   ....[67]....
        /*05dc*/ 	.word	0xffffffff


	//   ....[68]....
        /*05e0*/ 	.word	0xffffffff


	//   ....[69]....
        /*05e4*/ 	.word	0xffffffff


	//   ....[70]....
        /*05e8*/ 	.word	0xffffffff


	//   ....[71]....
        /*05ec*/ 	.word	0xffffffff


	//   ....[72]....
        /*05f0*/ 	.word	0xffffffff


	//   ....[73]....
        /*05f4*/ 	.word	0xffffffff


	//   ....[74]....
        /*05f8*/ 	.word	0xffffffff


	//   ....[75]....
        /*05fc*/ 	.word	0xffffffff


	//   ....[76]....
        /*0600*/ 	.word	0xffffffff


	//   ....[77]....
        /*0604*/ 	.word	0xffffffff


	//   ....[78]....
        /*0608*/ 	.word	0xffffffff


	//   ....[79]....
        /*060c*/ 	.word	0xffffffff


	//   ....[80]....
        /*0610*/ 	.word	0xffffffff


	//   ....[81]....
        /*0614*/ 	.word	0xffffffff


	//   ....[82]....
        /*0618*/ 	.word	0xffffffff


	//   ....[83]....
        /*061c*/ 	.word	0xffffffff


	//   ....[84]....
        /*0620*/ 	.word	0xffffffff


	//   ....[85]....
        /*0624*/ 	.word	0xffffffff


	//   ....[86]....
        /*0628*/ 	.word	0xffffffff


	//   ....[87]....
        /*062c*/ 	.word	0xffffffff


	//   ....[88]....
        /*0630*/ 	.word	0xffffffff


	//   ....[89]....
        /*0634*/ 	.word	0xffffffff


	//   ....[90]....
        /*0638*/ 	.word	0xffffffff


	//   ....[91]....
        /*063c*/ 	.word	0xffffffff


	//   ....[92]....
        /*0640*/ 	.word	0xffffffff


	//   ....[93]....
        /*0644*/ 	.word	0xffffffff


	//   ....[94]....
        /*0648*/ 	.word	0xffffffff


	//   ....[95]....
        /*064c*/ 	.word	0xffffffff


	//   ....[96]....
        /*0650*/ 	.word	0xffffffff


	//   ....[97]....
        /*0654*/ 	.word	0xffffffff


	//   ....[98]....
        /*0658*/ 	.word	0xffffffff


	//   ....[99]....
        /*065c*/ 	.word	0xffffffff


	//   ....[100]....
        /*0660*/ 	.word	0xffffffff


	//   ....[101]....
        /*0664*/ 	.word	0xffffffff


	//   ....[102]....
        /*0668*/ 	.word	0xffffffff


	//   ....[103]....
        /*066c*/ 	.word	0xffffffff


	//   ....[104]....
        /*0670*/ 	.word	0xffffffff


	//   ....[105]....
        /*0674*/ 	.word	0xffffffff


	//   ....[106]....
        /*0678*/ 	.word	0xffffffff


	//   ....[107]....
        /*067c*/ 	.word	0xffffffff


	//   ....[108]....
        /*0680*/ 	.word	0xffffffff


	//   ....[109]....
        /*0684*/ 	.word	0xffffffff


	//   ....[110]....
        /*0688*/ 	.word	0xffffffff


	//   ....[111]....
        /*068c*/ 	.word	0xffffffff


	//   ....[112]....
        /*0690*/ 	.word	0xffffffff


	//   ....[113]....
        /*0694*/ 	.word	0xffffffff


	//   ....[114]....
        /*0698*/ 	.word	0xffffffff


	//   ....[115]....
        /*069c*/ 	.word	0xffffffff


	//   ....[116]....
        /*06a0*/ 	.word	0xffffffff


	//   ....[117]....
        /*06a4*/ 	.word	0xffffffff


	//   ....[118]....
        /*06a8*/ 	.word	0xffffffff


	//   ....[119]....
        /*06ac*/ 	.word	0xffffffff


	//   ....[120]....
        /*06b0*/ 	.word	0xffffffff


	//   ....[121]....
        /*06b4*/ 	.word	0xffffffff


	//   ....[122]....
        /*06b8*/ 	.word	0xffffffff


	//   ....[123]....
        /*06bc*/ 	.word	0xffffffff


	//   ....[124]....
        /*06c0*/ 	.word	0xffffffff


	//   ....[125]....
        /*06c4*/ 	.word	0xffffffff


	//   ....[126]....
        /*06c8*/ 	.word	0xffffffff


	//   ....[127]....
        /*06cc*/ 	.word	0xffffffff


	//   ....[128]....
        /*06d0*/ 	.word	0xffffffff


	//   ....[129]....
        /*06d4*/ 	.word	0xffffffff


	//   ....[130]....
        /*06d8*/ 	.word	0xffffffff


	//   ....[131]....
        /*06dc*/ 	.word	0xffffffff


	//   ....[132]....
        /*06e0*/ 	.word	0xffffffff


	//   ....[133]....
        /*06e4*/ 	.word	0xffffffff


	//   ....[134]....
        /*06e8*/ 	.word	0xffffffff


	//   ....[135]....
        /*06ec*/ 	.word	0xffffffff


	//   ....[136]....
        /*06f0*/ 	.word	0xffffffff


	//   ....[137]....
        /*06f4*/ 	.word	0xffffffff


	//   ....[138]....
        /*06f8*/ 	.word	0xffffffff


	//   ....[139]....
        /*06fc*/ 	.word	0xffffffff


	//   ....[140]....
        /*0700*/ 	.word	0xffffffff


	//   ....[141]....
        /*0704*/ 	.word	0xffffffff


	//   ....[142]....
        /*0708*/ 	.word	0xffffffff


	//   ....[143]....
        /*070c*/ 	.word	0xffffffff


	//   ....[144]....
        /*0710*/ 	.word	0xffffffff


	//   ....[145]....
        /*0714*/ 	.word	0xffffffff


	//   ....[146]....
        /*0718*/ 	.word	0xffffffff


	//   ....[147]....
        /*071c*/ 	.word	0xffffffff


	//   ....[148]....
        /*0720*/ 	.word	0xffffffff


	//   ....[149]....
        /*0724*/ 	.word	0xffffffff


	//   ....[150]....
        /*0728*/ 	.word	0xffffffff


	//   ....[151]....
        /*072c*/ 	.word	0xffffffff


	//   ....[152]....
        /*0730*/ 	.word	0xffffffff


	//   ....[153]....
        /*0734*/ 	.word	0xffffffff


	//   ....[154]....
        /*0738*/ 	.word	0xffffffff


	//   ....[155]....
        /*073c*/ 	.word	0xffffffff


	//   ....[156]....
        /*0740*/ 	.word	0xffffffff


	//   ....[157]....
        /*0744*/ 	.word	0xffffffff


	//   ....[158]....
        /*0748*/ 	.word	0xffffffff


	//   ....[159]....
        /*074c*/ 	.word	0xffffffff


	//   ....[160]....
        /*0750*/ 	.word	0xffffffff


	//----- nvinfo : EIATTR_COOP_GROUP_INSTR_OFFSETS
	.align		4
.L_460:
        /*0754*/ 	.byte	0x04, 0x28
        /*0756*/ 	.short	(.L_462 - .L_461)


	//   ....[0]....
.L_461:
        /*0758*/ 	.word	0x000000a0


	//   ....[1]....
        /*075c*/ 	.word	0x00009250


	//   ....[2]....
        /*0760*/ 	.word	0x00009360


	//   ....[3]....
        /*0764*/ 	.word	0x000094b0


	//   ....[4]....
        /*0768*/ 	.word	0x000094e0


	//   ....[5]....
        /*076c*/ 	.word	0x000095d0


	//   ....[6]....
        /*0770*/ 	.word	0x00009600


	//   ....[7]....
        /*0774*/ 	.word	0x000096f0


	//   ....[8]....
        /*0778*/ 	.word	0x00009720


	//   ....[9]....
        /*077c*/ 	.word	0x00009810


	//   ....[10]....
        /*0780*/ 	.word	0x00009840


	//   ....[11]....
        /*0784*/ 	.word	0x00009930


	//   ....[12]....
        /*0788*/ 	.word	0x00009960


	//   ....[13]....
        /*078c*/ 	.word	0x00009a50


	//   ....[14]....
        /*0790*/ 	.word	0x00009a80


	//   ....[15]....
        /*0794*/ 	.word	0x00009b60


	//   ....[16]....
        /*0798*/ 	.word	0x00009ba0


	//   ....[17]....
        /*079c*/ 	.word	0x0000a3b0


	//   ....[18]....
        /*07a0*/ 	.word	0x0000a3f0


	//   ....[19]....
        /*07a4*/ 	.word	0x0000a430


	//   ....[20]....
        /*07a8*/ 	.word	0x0000a450


	//   ....[21]....
        /*07ac*/ 	.word	0x0000a600


	//   ....[22]....
        /*07b0*/ 	.word	0x0000a690


	//   ....[23]....
        /*07b4*/ 	.word	0x0000a6d0


	//   ....[24]....
        /*07b8*/ 	.word	0x0000a700


	//   ....[25]....
        /*07bc*/ 	.word	0x0000a890


	//   ....[26]....
        /*07c0*/ 	.word	0x0000a920


	//   ....[27]....
        /*07c4*/ 	.word	0x0000a960


	//   ....[28]....
        /*07c8*/ 	.word	0x0000a9a0


	//   ....[29]....
        /*07cc*/ 	.word	0x0000ab40


	//   ....[30]....
        /*07d0*/ 	.word	0x0000abd0


	//   ....[31]....
        /*07d4*/ 	.word	0x0000ac10


	//   ....[32]....
        /*07d8*/ 	.word	0x0000ac40


	//   ....[33]....
        /*07dc*/ 	.word	0x0000add0


	//   ....[34]....
        /*07e0*/ 	.word	0x0000ae60


	//   ....[35]....
        /*07e4*/ 	.word	0x0000aea0


	//   ....[36]....
        /*07e8*/ 	.word	0x0000aee0


	//   ....[37]....
        /*07ec*/ 	.word	0x0000b080


	//   ....[38]....
        /*07f0*/ 	.word	0x0000b110


	//   ....[39]....
        /*07f4*/ 	.word	0x0000b150


	//   ....[40]....
        /*07f8*/ 	.word	0x0000b180


	//   ....[41]....
        /*07fc*/ 	.word	0x0000b310


	//   ....[42]....
        /*0800*/ 	.word	0x0000b3a0


	//   ....[43]....
        /*0804*/ 	.word	0x0000b3e0


	//   ....[44]....
        /*0808*/ 	.word	0x0000b420


	//   ....[45]....
        /*080c*/ 	.word	0x0000b5b0


	//   ....[46]....
        /*0810*/ 	.word	0x0000b640


	//   ....[47]....
        /*0814*/ 	.word	0x0000b680


	//   ....[48]....
        /*0818*/ 	.word	0x0000b6b0


	//   ....[49]....
        /*081c*/ 	.word	0x0000edf0


	//   ....[50]....
        /*0820*/ 	.word	0x0000ee40


	//   ....[51]....
        /*0824*/ 	.word	0x0000ee70


	//   ....[52]....
        /*0828*/ 	.word	0x0000eec0


	//   ....[53]....
        /*082c*/ 	.word	0x0000ef40


	//   ....[54]....
        /*0830*/ 	.word	0x0000ef60


	//   ....[55]....
        /*0834*/ 	.word	0x0000ef80


	//   ....[56]....
        /*0838*/ 	.word	0x0000efa0


	//   ....[57]....
        /*083c*/ 	.word	0x0000f1a0


	//   ....[58]....
        /*0840*/ 	.word	0x0000f1e0


	//   ....[59]....
        /*0844*/ 	.word	0x0000f210


	//   ....[60]....
        /*0848*/ 	.word	0x0000f260


	//   ....[61]....
        /*084c*/ 	.word	0x0000f2f0


	//   ....[62]....
        /*0850*/ 	.word	0x0000f3b0


	//   ....[63]....
        /*0854*/ 	.word	0x0000f3d0


	//   ....[64]....
        /*0858*/ 	.word	0x0000f3f0


	//   ....[65]....
        /*085c*/ 	.word	0x0000f5c0


	//   ....[66]....
        /*0860*/ 	.word	0x0000f600


	//   ....[67]....
        /*0864*/ 	.word	0x0000f630


	//   ....[68]....
        /*0868*/ 	.word	0x0000f680


	//   ....[69]....
        /*086c*/ 	.word	0x0000f710


	//   ....[70]....
        /*0870*/ 	.word	0x0000f7d0


	//   ....[71]....
        /*0874*/ 	.word	0x0000f7f0


	//   ....[72]....
        /*0878*/ 	.word	0x0000f810


	//   ....[73]....
        /*087c*/ 	.word	0x0000f9e0


	//   ....[74]....
        /*0880*/ 	.word	0x0000fa20


	//   ....[75]....
        /*0884*/ 	.word	0x0000fa40


	//   ....[76]....
        /*0888*/ 	.word	0x0000fa50


	//   ....[77]....
        /*088c*/ 	.word	0x0000fb30


	//   ....[78]....
        /*0890*/ 	.word	0x0000fb70


	//   ....[79]....
        /*0894*/ 	.word	0x0000fb80


	//   ....[80]....
        /*0898*/ 	.word	0x0000fba0


	//   ....[81]....
        /*089c*/ 	.word	0x000156d0


	//   ....[82]....
        /*08a0*/ 	.word	0x00015770


	//   ....[83]....
        /*08a4*/ 	.word	0x00015e10


	//   ....[84]....
        /*08a8*/ 	.word	0x00015ee0


	//   ....[85]....
        /*08ac*/ 	.word	0x00015f30


	//   ....[86]....
        /*08b0*/ 	.word	0x00015f70


	//   ....[87]....
        /*08b4*/ 	.word	0x00015fc0


	//   ....[88]....
        /*08b8*/ 	.word	0x00015fd0


	//   ....[89]....
        /*08bc*/ 	.word	0x00016810


	//   ....[90]....
        /*08c0*/ 	.word	0x000169a0


	//   ....[91]....
        /*08c4*/ 	.word	0x00016a10


	//   ....[92]....
        /*08c8*/ 	.word	0x00016be0


	//   ....[93]....
        /*08cc*/ 	.word	0x00019a60


	//   ....[94]....
        /*08d0*/ 	.word	0x00019a80


	//   ....[95]....
        /*08d4*/ 	.word	0x0001a280


	//   ....[96]....
        /*08d8*/ 	.word	0x0001a2b0


	//   ....[97]....
        /*08dc*/ 	.word	0x0001ae00


	//   ....[98]....
        /*08e0*/ 	.word	0x0001af80


	//   ....[99]....
        /*08e4*/ 	.word	0x0001b3a0


	//   ....[100]....
        /*08e8*/ 	.word	0x0001b520


	//   ....[101]....
        /*08ec*/ 	.word	0x0001b6a0


	//   ....[102]....
        /*08f0*/ 	.word	0x0001b820


	//   ....[103]....
        /*08f4*/ 	.word	0x0001b9c0


	//   ....[104]....
        /*08f8*/ 	.word	0x0001ba00


	//   ....[105]....
        /*08fc*/ 	.word	0x00020080


	//   ....[106]....
        /*0900*/ 	.word	0x00020130


	//   ....[107]....
        /*0904*/ 	.word	0x00020170


	//   ....[108]....
        /*0908*/ 	.word	0x000201f0


	//   ....[109]....
        /*090c*/ 	.word	0x00020340


	//   ....[110]....
        /*0910*/ 	.word	0x00020400


	//   ....[111]....
        /*0914*/ 	.word	0x000207c0


	//   ....[112]....
        /*0918*/ 	.word	0x00020910


	//   ....[113]....
        /*091c*/ 	.word	0x00023190


	//   ....[114]....
        /*0920*/ 	.word	0x000231a0


	//   ....[115]....
        /*0924*/ 	.word	0x000231b0


	//   ....[116]....
        /*0928*/ 	.word	0x000231c0


	//   ....[117]....
        /*092c*/ 	.word	0x000231f0


	//   ....[118]....
        /*0930*/ 	.word	0x00023210


	//   ....[119]....
        /*0934*/ 	.word	0x00023230


	//   ....[120]....
        /*0938*/ 	.word	0x00023240


	//   ....[121]....
        /*093c*/ 	.word	0x00024ef0


	//   ....[122]....
        /*0940*/ 	.word	0x00024f30


	//   ....[123]....
        /*0944*/ 	.word	0x00024f60


	//   ....[124]....
        /*0948*/ 	.word	0x00024f90


	//   ....[125]....
        /*094c*/ 	.word	0x00024fd0


	//   ....[126]....
        /*0950*/ 	.word	0x00025010


	//   ....[127]....
        /*0954*/ 	.word	0x00025030


	//   ....[128]....
        /*0958*/ 	.word	0x00025040


	//   ....[129]....
        /*095c*/ 	.word	0x00025200


	//   ....[130]....
        /*0960*/ 	.word	0x00025210


	//   ....[131]....
        /*0964*/ 	.word	0x00025310


	//   ....[132]....
        /*0968*/ 	.word	0x00025340


	//   ....[133]....
        /*096c*/ 	.word	0x00025420


	//   ....[134]....
        /*0970*/ 	.word	0x00025450


	//   ....[135]....
        /*0974*/ 	.word	0x00025530


	//   ....[136]....
        /*0978*/ 	.word	0x00025560


	//   ....[137]....
        /*097c*/ 	.word	0x00025640


	//   ....[138]....
        /*0980*/ 	.word	0x00025670


	//   ....[139]....
        /*0984*/ 	.word	0x00025750


	//   ....[140]....
        /*0988*/ 	.word	0x00025780


	//   ....[141]....
        /*098c*/ 	.word	0x00025860


	//   ....[142]....
        /*0990*/ 	.word	0x00025890


	//   ....[143]....
        /*0994*/ 	.word	0x00025970


	//   ....[144]....
        /*0998*/ 	.word	0x00025990


	//   ....[145]....
        /*099c*/ 	.word	0x000262b0


	//   ....[146]....
        /*09a0*/ 	.word	0x000262c0


	//   ....[147]....
        /*09a4*/ 	.word	0x00026390


	//   ....[148]....
        /*09a8*/ 	.word	0x000263c0


	//   ....[149]....
        /*09ac*/ 	.word	0x00026490


	//   ....[150]....
        /*09b0*/ 	.word	0x000264c0


	//   ....[151]....
        /*09b4*/ 	.word	0x00026590


	//   ....[152]....
        /*09b8*/ 	.word	0x000265c0


	//   ....[153]....
        /*09bc*/ 	.word	0x00026690


	//   ....[154]....
        /*09c0*/ 	.word	0x000266c0


	//   ....[155]....
        /*09c4*/ 	.word	0x00026790


	//   ....[156]....
        /*09c8*/ 	.word	0x000267c0


	//   ....[157]....
        /*09cc*/ 	.word	0x00026890


	//   ....[158]....
        /*09d0*/ 	.word	0x000268c0


	//   ....[159]....
        /*09d4*/ 	.word	0x00026990


	//   ....[160]....
        /*09d8*/ 	.word	0x000269b0


	//----- nvinfo : EIATTR_EXIT_INSTR_OFFSETS
	.align		4
.L_462:
        /*09dc*/ 	.byte	0x04, 0x1c
        /*09de*/ 	.short	(.L_464 - .L_463)


	//   ....[0]....
.L_463:
        /*09e0*/ 	.word	0x000003b0


	//   ....[1]....
        /*09e4*/ 	.word	0x000259a0


	//   ....[2]....
        /*09e8*/ 	.word	0x00025a00


	//   ....[3]....
        /*09ec*/ 	.word	0x00025a60


	//   ....[4]....
        /*09f0*/ 	.word	0x000269c0


	//   ....[5]....
        /*09f4*/ 	.word	0x00026a10


	//   ....[6]....
        /*09f8*/ 	.word	0x00026a70


	//----- nvinfo : EIATTR_CTAIDZ_USED
	.align		4
.L_464:
        /*09fc*/ 	.byte	0x01, 0x04
	.zero		2


	//----- nvinfo : EIATTR_MAX_THREADS
	.align		4
        /*0a00*/ 	.byte	0x04, 0x05
        /*0a02*/ 	.short	(.L_466 - .L_465)
.L_465:
        /*0a04*/ 	.word	0x00000080
        /*0a08*/ 	.word	0x00000001
        /*0a0c*/ 	.word	0x00000001


	//----- nvinfo : EIATTR_CRS_STACK_SIZE
	.align		4
.L_466:
        /*0a10*/ 	.byte	0x04, 0x1e
        /*0a12*/ 	.short	(.L_468 - .L_467)
.L_467:
        /*0a14*/ 	.word	0x00000000
.L_468:


//--------------------- .nv.callgraph             --------------------------
	.section	.nv.callgraph,"",@"SHT_CUDA_CALLGRAPH"
	.align	4
	.sectionentsize	8
	.align		4
        /*0000*/ 	.word	0x00000000
	.align		4
        /*0004*/ 	.word	0xffffffff
	.align		4
        /*0008*/ 	.word	0x00000000
	.align		4
        /*000c*/ 	.word	0xfffffffe
	.align		4
        /*0010*/ 	.word	0x00000000
	.align		4
        /*0014*/ 	.word	0xfffffffd
	.align		4
        /*0018*/ 	.word	0x00000000
	.align		4
        /*001c*/ 	.word	0xfffffffc


//--------------------- .nv.rel.action            --------------------------
	.section	.nv.rel.action,"",@"SHT_CUDA_RELOCINFO"
	.align	8
	.sectionentsize	8
        /*0000*/ 	.byte	0x73, 0x00, 0x00, 0x00, 0x00, 0x00, 0x00, 0x00, 0x00, 0x00, 0x00, 0x11, 0x25, 0x00, 0x05, 0x36


//--------------------- .nv.constant4             --------------------------
	.section	.nv.constant4,"a",@progbits
	.align	8
	.align		8
.nv.constant4:
        /*0000*/ 	.dword	_ZN74_INTERNAL_133b9422_38_flash_fwd_hdim128_bf16_softcap_sm80_cu_3fbc093a_28054cuda3std3__45__cpo5beginE
	.align		8
        /*0008*/ 	.dword	_ZN74_INTERNAL_133b9422_38_flash_fwd_hdim128_bf16_softcap_sm80_cu_3fbc093a_28054cuda3std3__45__cpo3endE
	.align		8
        /*0010*/ 	.dword	_ZN74_INTERNAL_133b9422_38_flash_fwd_hdim128_bf16_softcap_sm80_cu_3fbc093a_28054cuda3std3__45__cpo6cbeginE
	.align		8
        /*0018*/ 	.dword	_ZN74_INTERNAL_133b9422_38_flash_fwd_hdim128_bf16_softcap_sm80_cu_3fbc093a_28054cuda3std3__45__cpo4cendE
	.align		8
        /*0020*/ 	.dword	_ZN74_INTERNAL_133b9422_38_flash_fwd_hdim128_bf16_softcap_sm80_cu_3fbc093a_28054cuda3std3__476_GLOBAL__N__133b9422_38_flash_fwd_hdim128_bf16_softcap_sm80_cu_3fbc093a_28056ignoreE
	.align		8
        /*0028*/ 	.dword	_ZN74_INTERNAL_133b9422_38_flash_fwd_hdim128_bf16_softcap_sm80_cu_3fbc093a_28054cuda3std3__419piecewise_constructE
	.align		8
        /*0030*/ 	.dword	_ZN74_INTERNAL_133b9422_38_flash_fwd_hdim128_bf16_softcap_sm80_cu_3fbc093a_28054cuda3std3__48in_placeE
	.align		8
        /*0038*/ 	.dword	_ZN74_INTERNAL_133b9422_38_flash_fwd_hdim128_bf16_softcap_sm80_cu_3fbc093a_28054cuda3std6ranges3__45__cpo4swapE
	.align		8
        /*0040*/ 	.dword	_ZN74_INTERNAL_133b9422_38_flash_fwd_hdim128_bf16_softcap_sm80_cu_3fbc093a_28054cuda3std6ranges3__45__cpo9iter_moveE
	.align		8
        /*0048*/ 	.dword	_ZN74_INTERNAL_133b9422_38_flash_fwd_hdim128_bf16_softcap_sm80_cu_3fbc093a_28054cute7productE
	.align		8
        /*0050*/ 	.dword	_ZN74_INTERNAL_133b9422_38_flash_fwd_hdim128_bf16_softcap_sm80_cu_3fbc093a_28054cute1_E


//--------------------- .nv.constant0._ZN7cutlass13device_kernelIN5flash19enable_sm80_to_sm89INS1_16FlashAttnFwdSm80INS1_25CollectiveMainloopFwdSm80ILi8ELi1ELb1EN4cute5tupleIJNS5_1CILi128EEES8_S8_EEELi128ENS_10bfloat16_tEfNS_4arch4Sm80ELb0ELb0ELb1ELb0ELb0ELb0ELb1ELb0EEENS1_21CollectiveEpilogueFwdIS9_NS6_IJNS7_ILi1EEESF_SF_EEESA_SC_Li256ELb0ELb1ELb0ELb0EEENS1_19SingleTileSchedulerILb0ELb0ELb1ELi128EEEEEEEEEvNT_6ParamsE --------------------------
	.section	.nv.constant0._ZN7cutlass13device_kernelIN5flash19enable_sm80_to_sm89INS1_16FlashAttnFwdSm80INS1_25CollectiveMainloopFwdSm80ILi8ELi1ELb1EN4cute5tupleIJNS5_1CILi128EEES8_S8_EEELi128ENS_10bfloat16_tEfNS_4arch4Sm80ELb0ELb0ELb1ELb0ELb0ELb0ELb1ELb0EEENS1_21CollectiveEpilogueFwdIS9_NS6_IJNS7_ILi1EEESF_SF_EEESA_SC_Li256ELb0ELb1ELb0ELb0EEENS1_19SingleTileSchedulerILb0ELb0ELb1ELi128EEEEEEEEEvNT_6ParamsE,"a",@progbits
	.sectionflags	@""
	.align	4
.nv.constant0._ZN7cutlass13device_kernelIN5flash19enable_sm80_to_sm89INS1_16FlashAttnFwdSm80INS1_25CollectiveMainloopFwdSm80ILi8ELi1ELb1EN4cute5tupleIJNS5_1CILi128EEES8_S8_EEELi128ENS_10bfloat16_tEfNS_4arch4Sm80ELb0ELb0ELb1ELb0ELb0ELb0ELb1ELb0EEENS1_21CollectiveEpilogueFwdIS9_NS6_IJNS7_ILi1EEESF_SF_EEESA_SC_Li256ELb0ELb1ELb0ELb0EEENS1_19SingleTileSchedulerILb0ELb0ELb1ELi128EEEEEEEEEvNT_6ParamsE:
	.zero		1400


//--------------------- .nv.constant0._ZN7cutlass13device_kernelIN5flash19enable_sm80_to_sm89INS1_16FlashAttnFwdSm80INS1_25CollectiveMainloopFwdSm80ILi8ELi1ELb1EN4cute5tupleIJNS5_1CILi128EEES8_S8_EEELi128ENS_10bfloat16_tEfNS_4arch4Sm80ELb0ELb0ELb1ELb1ELb0ELb0ELb1ELb0EEENS1_21CollectiveEpilogueFwdIS9_NS6_IJNS7_ILi1EEESF_SF_EEESA_SC_Li256ELb1ELb1ELb0ELb0EEENS1_19SingleTileSchedulerILb1ELb0ELb1ELi128EEEEEEEEEvNT_6ParamsE --------------------------
	.section	.nv.constant0._ZN7cutlass13device_kernelIN5flash19enable_sm80_to_sm89INS1_16FlashAttnFwdSm80INS1_25CollectiveMainloopFwdSm80ILi8ELi1ELb1EN4cute5tupleIJNS5_1CILi128EEES8_S8_EEELi128ENS_10bfloat16_tEfNS_4arch4Sm80ELb0ELb0ELb1ELb1ELb0ELb0ELb1ELb0EEENS1_21CollectiveEpilogueFwdIS9_NS6_IJNS7_ILi1EEESF_SF_EEESA_SC_Li256ELb1ELb1ELb0ELb0EEENS1_19SingleTileSchedulerILb1ELb0ELb1ELi128EEEEEEEEEvNT_6ParamsE,"a",@progbits
	.sectionflags	@""
	.align	4
.nv.constant0._ZN7cutlass13device_kernelIN5flash19enable_sm80_to_sm89INS1_16FlashAttnFwdSm80INS1_25CollectiveMainloopFwdSm80ILi8ELi1ELb1EN4cute5tupleIJNS5_1CILi128EEES8_S8_EEELi128ENS_10bfloat16_tEfNS_4arch4Sm80ELb0ELb0ELb1ELb1ELb0ELb0ELb1ELb0EEENS1_21CollectiveEpilogueFwdIS9_NS6_IJNS7_ILi1EEESF_SF_EEESA_SC_Li256ELb1ELb1ELb0ELb0EEENS1_19SingleTileSchedulerILb1ELb0ELb1ELi128EEEEEEEEEvNT_6ParamsE:
	.zero		1400


//--------------------- .nv.constant0._ZN7cutlass13device_kernelIN5flash19enable_sm80_to_sm89INS1_16FlashAttnFwdSm80INS1_25CollectiveMainloopFwdSm80ILi8ELi1ELb1EN4cute5tupleIJNS5_1CILi128EEES8_S8_EEELi128ENS_10bfloat16_tEfNS_4arch4Sm80ELb0ELb0ELb1ELb1ELb0ELb1ELb1ELb0EEENS1_21CollectiveEpilogueFwdIS9_NS6_IJNS7_ILi1EEESF_SF_EEESA_SC_Li256ELb1ELb1ELb0ELb0EEENS1_19SingleTileSchedulerILb1ELb0ELb1ELi128EEEEEEEEEvNT_6ParamsE --------------------------
	.section	.nv.constant0._ZN7cutlass13device_kernelIN5flash19enable_sm80_to_sm89INS1_16FlashAttnFwdSm80INS1_25CollectiveMainloopFwdSm80ILi8ELi1ELb1EN4cute5tupleIJNS5_1CILi128EEES8_S8_EEELi128ENS_10bfloat16_tEfNS_4arch4Sm80ELb0ELb0ELb1ELb1ELb0ELb1ELb1ELb0EEENS1_21CollectiveEpilogueFwdIS9_NS6_IJNS7_ILi1EEESF_SF_EEESA_SC_Li256ELb1ELb1ELb0ELb0EEENS1_19SingleTileSchedulerILb1ELb0ELb1ELi128EEEEEEEEEvNT_6ParamsE,"a",@progbits
	.sectionflags	@""
	.align	4
.nv.constant0._ZN7cutlass13device_kernelIN5flash19enable_sm80_to_sm89INS1_16FlashAttnFwdSm80INS1_25CollectiveMainloopFwdSm80ILi8ELi1ELb1EN4cute5tupleIJNS5_1CILi128EEES8_S8_EEELi128ENS_10bfloat16_tEfNS_4arch4Sm80ELb0ELb0ELb1ELb1ELb0ELb1ELb1ELb0EEENS1_21CollectiveEpilogueFwdIS9_NS6_IJNS7_ILi1EEESF_SF_EEESA_SC_Li256ELb1ELb1ELb0ELb0EEENS1_19SingleTileSchedulerILb1ELb0ELb1ELi128EEEEEEEEEvNT_6ParamsE:
	.zero		1400


//--------------------- .nv.constant0._ZN7cutlass13device_kernelIN5flash19enable_sm80_to_sm89INS1_16FlashAttnFwdSm80INS1_25CollectiveMainloopFwdSm80ILi8ELi1ELb1EN4cute5tupleIJNS5_1CILi128EEENS7_ILi96EEES8_EEELi128ENS_10bfloat16_tEfNS_4arch4Sm80ELb0ELb1ELb1ELb0ELb0ELb0ELb1ELb0EEENS1_21CollectiveEpilogueFwdINS6_IJS8_S8_S9_EEENS6_IJNS7_ILi1EEESH_SH_EEESB_SD_Li256ELb0ELb1ELb0ELb0EEENS1_19SingleTileSchedulerILb0ELb0ELb1ELi128EEEEEEEEEvNT_6ParamsE --------------------------
	.section	.nv.constant0._ZN7cutlass13device_kernelIN5flash19enable_sm80_to_sm89INS1_16FlashAttnFwdSm80INS1_25CollectiveMainloopFwdSm80ILi8ELi1ELb1EN4cute5tupleIJNS5_1CILi128EEENS7_ILi96EEES8_EEELi128ENS_10bfloat16_tEfNS_4arch4Sm80ELb0ELb1ELb1ELb0ELb0ELb0ELb1ELb0EEENS1_21CollectiveEpilogueFwdINS6_IJS8_S8_S9_EEENS6_IJNS7_ILi1EEESH_SH_EEESB_SD_Li256ELb0ELb1ELb0ELb0EEENS1_19SingleTileSchedulerILb0ELb0ELb1ELi128EEEEEEEEEvNT_6ParamsE,"a",@progbits
	.sectionflags	@""
	.align	4
.nv.constant0._ZN7cutlass13device_kernelIN5flash19enable_sm80_to_sm89INS1_16FlashAttnFwdSm80INS1_25CollectiveMainloopFwdSm80ILi8ELi1ELb1EN4cute5tupleIJNS5_1CILi128EEENS7_ILi96EEES8_EEELi128ENS_10bfloat16_tEfNS_4arch4Sm80ELb0ELb1ELb1ELb0ELb0ELb0ELb1ELb0EEENS1_21CollectiveEpilogueFwdINS6_IJS8_S8_S9_EEENS6_IJNS7_ILi1EEESH_SH_EEESB_SD_Li256ELb0ELb1ELb0ELb0EEENS1_19SingleTileSchedulerILb0ELb0ELb1ELi128EEEEEEEEEvNT_6ParamsE:
	.zero		1400


//--------------------- .nv.constant0._ZN7cutlass13device_kernelIN5flash19enable_sm80_to_sm89INS1_16FlashAttnFwdSm80INS1_25CollectiveMainloopFwdSm80ILi8ELi1ELb1EN4cute5tupleIJNS5_1CILi128EEENS7_ILi96EEES8_EEELi128ENS_10bfloat16_tEfNS_4arch4Sm80ELb0ELb1ELb1ELb1ELb0ELb0ELb1ELb0EEENS1_21CollectiveEpilogueFwdINS6_IJS8_S8_S9_EEENS6_IJNS7_ILi1EEESH_SH_EEESB_SD_Li256ELb1ELb1ELb0ELb0EEENS1_19SingleTileSchedulerILb1ELb0ELb1ELi128EEEEEEEEEvNT_6ParamsE --------------------------
	.section	.nv.constant0._ZN7cutlass13device_kernelIN5flash19enable_sm80_to_sm89INS1_16FlashAttnFwdSm80INS1_25CollectiveMainloopFwdSm80ILi8ELi1ELb1EN4cute5tupleIJNS5_1CILi128EEENS7_ILi96EEES8_EEELi128ENS_10bfloat16_tEfNS_4arch4Sm80ELb0ELb1ELb1ELb1ELb0ELb0ELb1ELb0EEENS1_21CollectiveEpilogueFwdINS6_IJS8_S8_S9_EEENS6_IJNS7_ILi1EEESH_SH_EEESB_SD_Li256ELb1ELb1ELb0ELb0EEENS1_19SingleTileSchedulerILb1ELb0ELb1ELi128EEEEEEEEEvNT_6ParamsE,"a",@progbits
	.sectionflags	@""
	.align	4
.nv.constant0._ZN7cutlass13device_kernelIN5flash19enable_sm80_to_sm89INS1_16FlashAttnFwdSm80INS1_25CollectiveMainloopFwdSm80ILi8ELi1ELb1EN4cute5tupleIJNS5_1CILi128EEENS7_ILi96EEES8_EEELi128ENS_10bfloat16_tEfNS_4arch4Sm80ELb0ELb1ELb1ELb1ELb0ELb0ELb1ELb0EEENS1_21CollectiveEpilogueFwdINS6_IJS8_S8_S9_EEENS6_IJNS7_ILi1EEESH_SH_EEESB_SD_Li256ELb1ELb1ELb0ELb0EEENS1_19SingleTileSchedulerILb1ELb0ELb1ELi128EEEEEEEEEvNT_6ParamsE:
	.zero		1400


//--------------------- .nv.constant0._ZN7cutlass13device_kernelIN5flash19enable_sm80_to_sm89INS1_16FlashAttnFwdSm80INS1_25CollectiveMainloopFwdSm80ILi8ELi1ELb1EN4cute5tupleIJNS5_1CILi128EEENS7_ILi96EEES8_EEELi128ENS_10bfloat16_tEfNS_4arch4Sm80ELb0ELb1ELb1ELb1ELb0ELb1ELb1ELb0EEENS1_21CollectiveEpilogueFwdINS6_IJS8_S8_S9_EEENS6_IJNS7_ILi1EEESH_SH_EEESB_SD_Li256ELb1ELb1ELb0ELb0EEENS1_19SingleTileSchedulerILb1ELb0ELb1ELi128EEEEEEEEEvNT_6ParamsE --------------------------
	.section	.nv.constant0._ZN7cutlass13device_kernelIN5flash19enable_sm80_to_sm89INS1_16FlashAttnFwdSm80INS1_25CollectiveMainloopFwdSm80ILi8ELi1ELb1EN4cute5tupleIJNS5_1CILi128EEENS7_ILi96EEES8_EEELi128ENS_10bfloat16_tEfNS_4arch4Sm80ELb0ELb1ELb1ELb1ELb0ELb1ELb1ELb0EEENS1_21CollectiveEpilogueFwdINS6_IJS8_S8_S9_EEENS6_IJNS7_ILi1EEESH_SH_EEESB_SD_Li256ELb1ELb1ELb0ELb0EEENS1_19SingleTileSchedulerILb1ELb0ELb1ELi128EEEEEEEEEvNT_6ParamsE,"a",@progbits
	.sectionflags	@""
	.align	4
.nv.constant0._ZN7cutlass13device_kernelIN5flash19enable_sm80_to_sm89INS1_16FlashAttnFwdSm80INS1_25CollectiveMainloopFwdSm80ILi8ELi1ELb1EN4cute5tupleIJNS5_1CILi128EEENS7_ILi96EEES8_EEELi128ENS_10bfloat16_tEfNS_4arch4Sm80ELb0ELb1ELb1ELb1ELb0ELb1ELb1ELb0EEENS1_21CollectiveEpilogueFwdINS6_IJS8_S8_S9_EEENS6_IJNS7_ILi1EEESH_SH_EEESB_SD_Li256ELb1ELb1ELb0ELb0EEENS1_19SingleTileSchedulerILb1ELb0ELb1ELi128EEEEEEEEEvNT_6ParamsE:
	.zero		1400


//--------------------- .nv.constant0._ZN7cutlass13device_kernelIN5flash19enable_sm80_to_sm89INS1_16FlashAttnFwdSm80INS1_25CollectiveMainloopFwdSm80ILi8ELi1ELb1EN4cute5tupleIJNS5_1CILi128EEES8_S8_EEELi128ENS_10bfloat16_tEfNS_4arch4Sm80ELb1ELb0ELb1ELb0ELb0ELb0ELb1ELb0EEENS1_21CollectiveEpilogueFwdIS9_NS6_IJNS7_ILi1EEESF_SF_EEESA_SC_Li256ELb0ELb1ELb0ELb0EEENS1_30DynamicPersistentTileSchedulerILi256ELi256ELb0ELb1ELb0EEEEEEEEEvNT_6ParamsE --------------------------
	.section	.nv.constant0._ZN7cutlass13device_kernelIN5flash19enable_sm80_to_sm89INS1_16FlashAttnFwdSm80INS1_25CollectiveMainloopFwdSm80ILi8ELi1ELb1EN4cute5tupleIJNS5_1CILi128EEES8_S8_EEELi128ENS_10bfloat16_tEfNS_4arch4Sm80ELb1ELb0ELb1ELb0ELb0ELb0ELb1ELb0EEENS1_21CollectiveEpilogueFwdIS9_NS6_IJNS7_ILi1EEESF_SF_EEESA_SC_Li256ELb0ELb1ELb0ELb0EEENS1_30DynamicPersistentTileSchedulerILi256ELi256ELb0ELb1ELb0EEEEEEEEEvNT_6ParamsE,"a",@progbits
	.sectionflags	@""
	.align	4
.nv.constant0._ZN7cutlass13device_kernelIN5flash19enable_sm80_to_sm89INS1_16FlashAttnFwdSm80INS1_25CollectiveMainloopFwdSm80ILi8ELi1ELb1EN4cute5tupleIJNS5_1CILi128EEES8_S8_EEELi128ENS_10bfloat16_tEfNS_4arch4Sm80ELb1ELb0ELb1ELb0ELb0ELb0ELb1ELb0EEENS1_21CollectiveEpilogueFwdIS9_NS6_IJNS7_ILi1EEESF_SF_EEESA_SC_Li256ELb0ELb1ELb0ELb0EEENS1_30DynamicPersistentTileSchedulerILi256ELi256ELb0ELb1ELb0EEEEEEEEEvNT_6ParamsE:
	.zero		1416


//--------------------- .nv.constant0._ZN7cutlass13device_kernelIN5flash19enable_sm80_to_sm89INS1_16FlashAttnFwdSm80INS1_25CollectiveMainloopFwdSm80ILi8ELi1ELb1EN4cute5tupleIJNS5_1CILi128EEES8_S8_EEELi128ENS_10bfloat16_tEfNS_4arch4Sm80ELb1ELb0ELb1ELb1ELb0ELb0ELb1ELb0EEENS1_21CollectiveEpilogueFwdIS9_NS6_IJNS7_ILi1EEESF_SF_EEESA_SC_Li256ELb1ELb1ELb0ELb0EEENS1_19SingleTileSchedulerILb1ELb0ELb1ELi128EEEEEEEEEvNT_6ParamsE --------------------------
	.section	.nv.constant0._ZN7cutlass13device_kernelIN5flash19enable_sm80_to_sm89INS1_16FlashAttnFwdSm80INS1_25CollectiveMainloopFwdSm80ILi8ELi1ELb1EN4cute5tupleIJNS5_1CILi128EEES8_S8_EEELi128ENS_10bfloat16_tEfNS_4arch4Sm80ELb1ELb0ELb1ELb1ELb0ELb0ELb1ELb0EEENS1_21CollectiveEpilogueFwdIS9_NS6_IJNS7_ILi1EEESF_SF_EEESA_SC_Li256ELb1ELb1ELb0ELb0EEENS1_19SingleTileSchedulerILb1ELb0ELb1ELi128EEEEEEEEEvNT_6ParamsE,"a",@progbits
	.sectionflags	@""
	.align	4
.nv.constant0._ZN7cutlass13device_kernelIN5flash19enable_sm80_to_sm89INS1_16FlashAttnFwdSm80INS1_25CollectiveMainloopFwdSm80ILi8ELi1ELb1EN4cute5tupleIJNS5_1CILi128EEES8_S8_EEELi128ENS_10bfloat16_tEfNS_4arch4Sm80ELb1ELb0ELb1ELb1ELb0ELb0ELb1ELb0EEENS1_21CollectiveEpilogueFwdIS9_NS6_IJNS7_ILi1EEESF_SF_EEESA_SC_Li256ELb1ELb1ELb0ELb0EEENS1_19SingleTileSchedulerILb1ELb0ELb1ELi128EEEEEEEEEvNT_6ParamsE:
	.zero		1400


//--------------------- .nv.constant0._ZN7cutlass13device_kernelIN5flash19enable_sm80_to_sm89INS1_16FlashAttnFwdSm80INS1_25CollectiveMainloopFwdSm80ILi8ELi1ELb1EN4cute5tupleIJNS5_1CILi128EEES8_S8_EEELi128ENS_10bfloat16_tEfNS_4arch4Sm80ELb1ELb0ELb1ELb1ELb0ELb1ELb1ELb0EEENS1_21CollectiveEpilogueFwdIS9_NS6_IJNS7_ILi1EEESF_SF_EEESA_SC_Li256ELb1ELb1ELb0ELb0EEENS1_19SingleTileSchedulerILb1ELb0ELb1ELi128EEEEEEEEEvNT_6ParamsE --------------------------
	.section	.nv.constant0._ZN7cutlass13device_kernelIN5flash19enable_sm80_to_sm89INS1_16FlashAttnFwdSm80INS1_25CollectiveMainloopFwdSm80ILi8ELi1ELb1EN4cute5tupleIJNS5_1CILi128EEES8_S8_EEELi128ENS_10bfloat16_tEfNS_4arch4Sm80ELb1ELb0ELb1ELb1ELb0ELb1ELb1ELb0EEENS1_21CollectiveEpilogueFwdIS9_NS6_IJNS7_ILi1EEESF_SF_EEESA_SC_Li256ELb1ELb1ELb0ELb0EEENS1_19SingleTileSchedulerILb1ELb0ELb1ELi128EEEEEEEEEvNT_6ParamsE,"a",@progbits
	.sectionflags	@""
	.align	4
.nv.constant0._ZN7cutlass13device_kernelIN5flash19enable_sm80_to_sm89INS1_16FlashAttnFwdSm80INS1_25CollectiveMainloopFwdSm80ILi8ELi1ELb1EN4cute5tupleIJNS5_1CILi128EEES8_S8_EEELi128ENS_10bfloat16_tEfNS_4arch4Sm80ELb1ELb0ELb1ELb1ELb0ELb1ELb1ELb0EEENS1_21CollectiveEpilogueFwdIS9_NS6_IJNS7_ILi1EEESF_SF_EEESA_SC_Li256ELb1ELb1ELb0ELb0EEENS1_19SingleTileSchedulerILb1ELb0ELb1ELi128EEEEEEEEEvNT_6ParamsE:
	.zero		1400


//--------------------- .nv.constant0._ZN7cutlass13device_kernelIN5flash19enable_sm80_to_sm89INS1_16FlashAttnFwdSm80INS1_25CollectiveMainloopFwdSm80ILi4ELi1ELb0EN4cute5tupleIJNS5_1CILi128EEENS7_ILi64EEES8_EEELi128ENS_10bfloat16_tEfNS_4arch4Sm80ELb0ELb0ELb1ELb0ELb0ELb0ELb1ELb0EEENS1_21CollectiveEpilogueFwdINS6_IJS8_S8_S9_EEENS6_IJNS7_ILi1EEESH_SH_EEESB_SD_Li128ELb0ELb1ELb0ELb0EEENS1_19SingleTileSchedulerILb0ELb0ELb1ELi128EEEEEEEEEvNT_6ParamsE --------------------------
	.section	.nv.constant0._ZN7cutlass13device_kernelIN5flash19enable_sm80_to_sm89INS1_16FlashAttnFwdSm80INS1_25CollectiveMainloopFwdSm80ILi4ELi1ELb0EN4cute5tupleIJNS5_1CILi128EEENS7_ILi64EEES8_EEELi128ENS_10bfloat16_tEfNS_4arch4Sm80ELb0ELb0ELb1ELb0ELb0ELb0ELb1ELb0EEENS1_21CollectiveEpilogueFwdINS6_IJS8_S8_S9_EEENS6_IJNS7_ILi1EEESH_SH_EEESB_SD_Li128ELb0ELb1ELb0ELb0EEENS1_19SingleTileSchedulerILb0ELb0ELb1ELi128EEEEEEEEEvNT_6ParamsE,"a",@progbits
	.sectionflags	@""
	.align	4
.nv.constant0._ZN7cutlass13device_kernelIN5flash19enable_sm80_to_sm89INS1_16FlashAttnFwdSm80INS1_25CollectiveMainloopFwdSm80ILi4ELi1ELb0EN4cute5tupleIJNS5_1CILi128EEENS7_ILi64EEES8_EEELi128ENS_10bfloat16_tEfNS_4arch4Sm80ELb0ELb0ELb1ELb0ELb0ELb0ELb1ELb0EEENS1_21CollectiveEpilogueFwdINS6_IJS8_S8_S9_EEENS6_IJNS7_ILi1EEESH_SH_EEESB_SD_Li128ELb0ELb1ELb0ELb0EEENS1_19SingleTileSchedulerILb0ELb0ELb1ELi128EEEEEEEEEvNT_6ParamsE:
	.zero		1400


//--------------------- .nv.constant0._ZN7cutlass13device_kernelIN5flash19enable_sm80_to_sm89INS1_16FlashAttnFwdSm80INS1_25CollectiveMainloopFwdSm80ILi4ELi1ELb0EN4cute5tupleIJNS5_1CILi128EEENS7_ILi64EEES8_EEELi128ENS_10bfloat16_tEfNS_4arch4Sm80ELb0ELb0ELb1ELb1ELb0ELb0ELb1ELb0EEENS1_21CollectiveEpilogueFwdINS6_IJS8_S8_S9_EEENS6_IJNS7_ILi1EEESH_SH_EEESB_SD_Li128ELb1ELb1ELb0ELb0EEENS1_19SingleTileSchedulerILb1ELb0ELb1ELi128EEEEEEEEEvNT_6ParamsE --------------------------
	.section	.nv.constant0._ZN7cutlass13device_kernelIN5flash19enable_sm80_to_sm89INS1_16FlashAttnFwdSm80INS1_25CollectiveMainloopFwdSm80ILi4ELi1ELb0EN4cute5tupleIJNS5_1CILi128EEENS7_ILi64EEES8_EEELi128ENS_10bfloat16_tEfNS_4arch4Sm80ELb0ELb0ELb1ELb1ELb0ELb0ELb1ELb0EEENS1_21CollectiveEpilogueFwdINS6_IJS8_S8_S9_EEENS6_IJNS7_ILi1EEESH_SH_EEESB_SD_Li128ELb1ELb1ELb0ELb0EEENS1_19SingleTileSchedulerILb1ELb0ELb1ELi128EEEEEEEEEvNT_6ParamsE,"a",@progbits
	.sectionflags	@""
	.align	4
.nv.constant0._ZN7cutlass13device_kernelIN5flash19enable_sm80_to_sm89INS1_16FlashAttnFwdSm80INS1_25CollectiveMainloopFwdSm80ILi4ELi1ELb0EN4cute5tupleIJNS5_1CILi128EEENS7_ILi64EEES8_EEELi128ENS_10bfloat16_tEfNS_4arch4Sm80ELb0ELb0ELb1ELb1ELb0ELb0ELb1ELb0EEENS1_21CollectiveEpilogueFwdINS6_IJS8_S8_S9_EEENS6_IJNS7_ILi1EEESH_SH_EEESB_SD_Li128ELb1ELb1ELb0ELb0EEENS1_19SingleTileSchedulerILb1ELb0ELb1ELi128EEEEEEEEEvNT_6ParamsE:
	.zero		1400


//--------------------- .nv.constant0._ZN7cutlass13device_kernelIN5flash19enable_sm80_to_sm89INS1_16FlashAttnFwdSm80INS1_25CollectiveMainloopFwdSm80ILi4ELi1ELb0EN4cute5tupleIJNS5_1CILi128EEENS7_ILi64EEES8_EEELi128ENS_10bfloat16_tEfNS_4arch4Sm80ELb0ELb0ELb1ELb1ELb0ELb1ELb1ELb0EEENS1_21CollectiveEpilogueFwdINS6_IJS8_S8_S9_EEENS6_IJNS7_ILi1EEESH_SH_EEESB_SD_Li128ELb1ELb1ELb0ELb0EEENS1_19SingleTileSchedulerILb1ELb0ELb1ELi128EEEEEEEEEvNT_6ParamsE --------------------------
	.section	.nv.constant0._ZN7cutlass13device_kernelIN5flash19enable_sm80_to_sm89INS1_16FlashAttnFwdSm80INS1_25CollectiveMainloopFwdSm80ILi4ELi1ELb0EN4cute5tupleIJNS5_1CILi128EEENS7_ILi64EEES8_EEELi128ENS_10bfloat16_tEfNS_4arch4Sm80ELb0ELb0ELb1ELb1ELb0ELb1ELb1ELb0EEENS1_21CollectiveEpilogueFwdINS6_IJS8_S8_S9_EEENS6_IJNS7_ILi1EEESH_SH_EEESB_SD_Li128ELb1ELb1ELb0ELb0EEENS1_19SingleTileSchedulerILb1ELb0ELb1ELi128EEEEEEEEEvNT_6ParamsE,"a",@progbits
	.sectionflags	@""
	.align	4
.nv.constant0._ZN7cutlass13device_kernelIN5flash19enable_sm80_to_sm89INS1_16FlashAttnFwdSm80INS1_25CollectiveMainloopFwdSm80ILi4ELi1ELb0EN4cute5tupleIJNS5_1CILi128EEENS7_ILi64EEES8_EEELi128ENS_10bfloat16_tEfNS_4arch4Sm80ELb0ELb0ELb1ELb1ELb0ELb1ELb1ELb0EEENS1_21CollectiveEpilogueFwdINS6_IJS8_S8_S9_EEENS6_IJNS7_ILi1EEESH_SH_EEESB_SD_Li128ELb1ELb1ELb0ELb0EEENS1_19SingleTileSchedulerILb1ELb0ELb1ELi128EEEEEEEEEvNT_6ParamsE:
	.zero		1400


//--------------------- .nv.constant0._ZN7cutlass13device_kernelIN5flash19enable_sm80_to_sm89INS1_16FlashAttnFwdSm80INS1_25CollectiveMainloopFwdSm80ILi4ELi1ELb0EN4cute5tupleIJNS5_1CILi128EEENS7_ILi48EEES8_EEELi128ENS_10bfloat16_tEfNS_4arch4Sm80ELb0ELb1ELb1ELb0ELb0ELb0ELb1ELb0EEENS1_21CollectiveEpilogueFwdINS6_IJS8_S8_S9_EEENS6_IJNS7_ILi1EEESH_SH_EEESB_SD_Li128ELb0ELb1ELb0ELb0EEENS1_19SingleTileSchedulerILb0ELb0ELb1ELi128EEEEEEEEEvNT_6ParamsE --------------------------
	.section	.nv.constant0._ZN7cutlass13device_kernelIN5flash19enable_sm80_to_sm89INS1_16FlashAttnFwdSm80INS1_25CollectiveMainloopFwdSm80ILi4ELi1ELb0EN4cute5tupleIJNS5_1CILi128EEENS7_ILi48EEES8_EEELi128ENS_10bfloat16_tEfNS_4arch4Sm80ELb0ELb1ELb1ELb0ELb0ELb0ELb1ELb0EEENS1_21CollectiveEpilogueFwdINS6_IJS8_S8_S9_EEENS6_IJNS7_ILi1EEESH_SH_EEESB_SD_Li128ELb0ELb1ELb0ELb0EEENS1_19SingleTileSchedulerILb0ELb0ELb1ELi128EEEEEEEEEvNT_6ParamsE,"a",@progbits
	.sectionflags	@""
	.align	4
.nv.constant0._ZN7cutlass13device_kernelIN5flash19enable_sm80_to_sm89INS1_16FlashAttnFwdSm80INS1_25CollectiveMainloopFwdSm80ILi4ELi1ELb0EN4cute5tupleIJNS5_1CILi128EEENS7_ILi48EEES8_EEELi128ENS_10bfloat16_tEfNS_4arch4Sm80ELb0ELb1ELb1ELb0ELb0ELb0ELb1ELb0EEENS1_21CollectiveEpilogueFwdINS6_IJS8_S8_S9_EEENS6_IJNS7_ILi1EEESH_SH_EEESB_SD_Li128ELb0ELb1ELb0ELb0EEENS1_19SingleTileSchedulerILb0ELb0ELb1ELi128EEEEEEEEEvNT_6ParamsE:
	.zero		1400


//--------------------- .nv.constant0._ZN7cutlass13device_kernelIN5flash19enable_sm80_to_sm89INS1_16FlashAttnFwdSm80INS1_25CollectiveMainloopFwdSm80ILi4ELi1ELb0EN4cute5tupleIJNS5_1CILi128EEENS7_ILi48EEES8_EEELi128ENS_10bfloat16_tEfNS_4arch4Sm80ELb0ELb1ELb1ELb1ELb0ELb0ELb1ELb0EEENS1_21CollectiveEpilogueFwdINS6_IJS8_S8_S9_EEENS6_IJNS7_ILi1EEESH_SH_EEESB_SD_Li128ELb1ELb1ELb0ELb0EEENS1_19SingleTileSchedulerILb1ELb0ELb1ELi128EEEEEEEEEvNT_6ParamsE --------------------------
	.section	.nv.constant0._ZN7cutlass13device_kernelIN5flash19enable_sm80_to_sm89INS1_16FlashAttnFwdSm80INS1_25CollectiveMainloopFwdSm80ILi4ELi1ELb0EN4cute5tupleIJNS5_1CILi128EEENS7_ILi48EEES8_EEELi128ENS_10bfloat16_tEfNS_4arch4Sm80ELb0ELb1ELb1ELb1ELb0ELb0ELb1ELb0EEENS1_21CollectiveEpilogueFwdINS6_IJS8_S8_S9_EEENS6_IJNS7_ILi1EEESH_SH_EEESB_SD_Li128ELb1ELb1ELb0ELb0EEENS1_19SingleTileSchedulerILb1ELb0ELb1ELi128EEEEEEEEEvNT_6ParamsE,"a",@progbits
	.sectionflags	@""
	.align	4
.nv.constant0._ZN7cutlass13device_kernelIN5flash19enable_sm80_to_sm89INS1_16FlashAttnFwdSm80INS1_25CollectiveMainloopFwdSm80ILi4ELi1ELb0EN4cute5tupleIJNS5_1CILi128EEENS7_ILi48EEES8_EEELi128ENS_10bfloat16_tEfNS_4arch4Sm80ELb0ELb1ELb1ELb1ELb0ELb0ELb1ELb0EEENS1_21CollectiveEpilogueFwdINS6_IJS8_S8_S9_EEENS6_IJNS7_ILi1EEESH_SH_EEESB_SD_Li128ELb1ELb1ELb0ELb0EEENS1_19SingleTileSchedulerILb1ELb0ELb1ELi128EEEEEEEEEvNT_6ParamsE:
	.zero		1400


//--------------------- .nv.constant0._ZN7cutlass13device_kernelIN5flash19enable_sm80_to_sm89INS1_16FlashAttnFwdSm80INS1_25CollectiveMainloopFwdSm80ILi4ELi1ELb0EN4cute5tupleIJNS5_1CILi128EEENS7_ILi48EEES8_EEELi128ENS_10bfloat16_tEfNS_4arch4Sm80ELb0ELb1ELb1ELb1ELb0ELb1ELb1ELb0EEENS1_21CollectiveEpilogueFwdINS6_IJS8_S8_S9_EEENS6_IJNS7_ILi1EEESH_SH_EEESB_SD_Li128ELb1ELb1ELb0ELb0EEENS1_19SingleTileSchedulerILb1ELb0ELb1ELi128EEEEEEEEEvNT_6ParamsE --------------------------
	.section	.nv.constant0._ZN7cutlass13device_kernelIN5flash19enable_sm80_to_sm89INS1_16FlashAttnFwdSm80INS1_25CollectiveMainloopFwdSm80ILi4ELi1ELb0EN4cute5tupleIJNS5_1CILi128EEENS7_ILi48EEES8_EEELi128ENS_10bfloat16_tEfNS_4arch4Sm80ELb0ELb1ELb1ELb1ELb0ELb1ELb1ELb0EEENS1_21CollectiveEpilogueFwdINS6_IJS8_S8_S9_EEENS6_IJNS7_ILi1EEESH_SH_EEESB_SD_Li128ELb1ELb1ELb0ELb0EEENS1_19SingleTileSchedulerILb1ELb0ELb1ELi128EEEEEEEEEvNT_6ParamsE,"a",@progbits
	.sectionflags	@""
	.align	4
.nv.constant0._ZN7cutlass13device_kernelIN5flash19enable_sm80_to_sm89INS1_16FlashAttnFwdSm80INS1_25CollectiveMainloopFwdSm80ILi4ELi1ELb0EN4cute5tupleIJNS5_1CILi128EEENS7_ILi48EEES8_EEELi128ENS_10bfloat16_tEfNS_4arch4Sm80ELb0ELb1ELb1ELb1ELb0ELb1ELb1ELb0EEENS1_21CollectiveEpilogueFwdINS6_IJS8_S8_S9_EEENS6_IJNS7_ILi1EEESH_SH_EEESB_SD_Li128ELb1ELb1ELb0ELb0EEENS1_19SingleTileSchedulerILb1ELb0ELb1ELi128EEEEEEEEEvNT_6ParamsE:
	.zero		1400


//--------------------- .nv.constant0._ZN7cutlass13device_kernelIN5flash19enable_sm80_to_sm89INS1_16FlashAttnFwdSm80INS1_25CollectiveMainloopFwdSm80ILi4ELi1ELb0EN4cute5tupleIJNS5_1CILi128EEENS7_ILi64EEES8_EEELi128ENS_10bfloat16_tEfNS_4arch4Sm80ELb1ELb0ELb1ELb0ELb0ELb0ELb1ELb0EEENS1_21CollectiveEpilogueFwdINS6_IJS8_S8_S9_EEENS6_IJNS7_ILi1EEESH_SH_EEESB_SD_Li128ELb0ELb1ELb0ELb0EEENS1_30DynamicPersistentTileSchedulerILi128ELi128ELb0ELb1ELb0EEEEEEEEEvNT_6ParamsE --------------------------
	.section	.nv.constant0._ZN7cutlass13device_kernelIN5flash19enable_sm80_to_sm89INS1_16FlashAttnFwdSm80INS1_25CollectiveMainloopFwdSm80ILi4ELi1ELb0EN4cute5tupleIJNS5_1CILi128EEENS7_ILi64EEES8_EEELi128ENS_10bfloat16_tEfNS_4arch4Sm80ELb1ELb0ELb1ELb0ELb0ELb0ELb1ELb0EEENS1_21CollectiveEpilogueFwdINS6_IJS8_S8_S9_EEENS6_IJNS7_ILi1EEESH_SH_EEESB_SD_Li128ELb0ELb1ELb0ELb0EEENS1_30DynamicPersistentTileSchedulerILi128ELi128ELb0ELb1ELb0EEEEEEEEEvNT_6ParamsE,"a",@progbits
	.sectionflags	@""
	.align	4
.nv.constant0._ZN7cutlass13device_kernelIN5flash19enable_sm80_to_sm89INS1_16FlashAttnFwdSm80INS1_25CollectiveMainloopFwdSm80ILi4ELi1ELb0EN4cute5tupleIJNS5_1CILi128EEENS7_ILi64EEES8_EEELi128ENS_10bfloat16_tEfNS_4arch4Sm80ELb1ELb0ELb1ELb0ELb0ELb0ELb1ELb0EEENS1_21CollectiveEpilogueFwdINS6_IJS8_S8_S9_EEENS6_IJNS7_ILi1EEESH_SH_EEESB_SD_Li128ELb0ELb1ELb0ELb0EEENS1_30DynamicPersistentTileSchedulerILi128ELi128ELb0ELb1ELb0EEEEEEEEEvNT_6ParamsE:
	.zero		1416


//--------------------- .nv.constant0._ZN7cutlass13device_kernelIN5flash19enable_sm80_to_sm89INS1_16FlashAttnFwdSm80INS1_25CollectiveMainloopFwdSm80ILi4ELi1ELb0EN4cute5tupleIJNS5_1CILi128EEENS7_ILi64EEES8_EEELi128ENS_10bfloat16_tEfNS_4arch4Sm80ELb1ELb0ELb1ELb1ELb0ELb0ELb1ELb0EEENS1_21CollectiveEpilogueFwdINS6_IJS8_S8_S9_EEENS6_IJNS7_ILi1EEESH_SH_EEESB_SD_Li128ELb1ELb1ELb0ELb0EEENS1_19SingleTileSchedulerILb1ELb0ELb1ELi128EEEEEEEEEvNT_6ParamsE --------------------------
	.section	.nv.constant0._ZN7cutlass13device_kernelIN5flash19enable_sm80_to_sm89INS1_16FlashAttnFwdSm80INS1_25CollectiveMainloopFwdSm80ILi4ELi1ELb0EN4cute5tupleIJNS5_1CILi128EEENS7_ILi64EEES8_EEELi128ENS_10bfloat16_tEfNS_4arch4Sm80ELb1ELb0ELb1ELb1ELb0ELb0ELb1ELb0EEENS1_21CollectiveEpilogueFwdINS6_IJS8_S8_S9_EEENS6_IJNS7_ILi1EEESH_SH_EEESB_SD_Li128ELb1ELb1ELb0ELb0EEENS1_19SingleTileSchedulerILb1ELb0ELb1ELi128EEEEEEEEEvNT_6ParamsE,"a",@progbits
	.sectionflags	@""
	.align	4
.nv.constant0._ZN7cutlass13device_kernelIN5flash19enable_sm80_to_sm89INS1_16FlashAttnFwdSm80INS1_25CollectiveMainloopFwdSm80ILi4ELi1ELb0EN4cute5tupleIJNS5_1CILi128EEENS7_ILi64EEES8_EEELi128ENS_10bfloat16_tEfNS_4arch4Sm80ELb1ELb0ELb1ELb1ELb0ELb0ELb1ELb0EEENS1_21CollectiveEpilogueFwdINS6_IJS8_S8_S9_EEENS6_IJNS7_ILi1EEESH_SH_EEESB_SD_Li128ELb1ELb1ELb0ELb0EEENS1_19SingleTileSchedulerILb1ELb0ELb1ELi128EEEEEEEEEvNT_6ParamsE:
	.zero		1400


//--------------------- .nv.constant0._ZN7cutlass13device_kernelIN5flash19enable_sm80_to_sm89INS1_16FlashAttnFwdSm80INS1_25CollectiveMainloopFwdSm80ILi4ELi1ELb0EN4cute5tupleIJNS5_1CILi128EEENS7_ILi64EEES8_EEELi128ENS_10bfloat16_tEfNS_4arch4Sm80ELb1ELb0ELb1ELb1ELb0ELb1ELb1ELb0EEENS1_21CollectiveEpilogueFwdINS6_IJS8_S8_S9_EEENS6_IJNS7_ILi1EEESH_SH_EEESB_SD_Li128ELb1ELb1ELb0ELb0EEENS1_19SingleTileSchedulerILb1ELb0ELb1ELi128EEEEEEEEEvNT_6ParamsE --------------------------
	.section	.nv.constant0._ZN7cutlass13device_kernelIN5flash19enable_sm80_to_sm89INS1_16FlashAttnFwdSm80INS1_25CollectiveMainloopFwdSm80ILi4ELi1ELb0EN4cute5tupleIJNS5_1CILi128EEENS7_ILi64EEES8_EEELi128ENS_10bfloat16_tEfNS_4arch4Sm80ELb1ELb0ELb1ELb1ELb0ELb1ELb1ELb0EEENS1_21CollectiveEpilogueFwdINS6_IJS8_S8_S9_EEENS6_IJNS7_ILi1EEESH_SH_EEESB_SD_Li128ELb1ELb1ELb0ELb0EEENS1_19SingleTileSchedulerILb1ELb0ELb1ELi128EEEEEEEEEvNT_6ParamsE,"a",@progbits
	.sectionflags	@""
	.align	4
.nv.constant0._ZN7cutlass13device_kernelIN5flash19enable_sm80_to_sm89INS1_16FlashAttnFwdSm80INS1_25CollectiveMainloopFwdSm80ILi4ELi1ELb0EN4cute5tupleIJNS5_1CILi128EEENS7_ILi64EEES8_EEELi128ENS_10bfloat16_tEfNS_4arch4Sm80ELb1ELb0ELb1ELb1ELb0ELb1ELb1ELb0EEENS1_21CollectiveEpilogueFwdINS6_IJS8_S8_S9_EEENS6_IJNS7_ILi1EEESH_SH_EEESB_SD_Li128ELb1ELb1ELb0ELb0EEENS1_19SingleTileSchedulerILb1ELb0ELb1ELi128EEEEEEEEEvNT_6ParamsE:
	.zero		1400


//--------------------- .text._ZN7cutlass13device_kernelIN5flash19enable_sm80_to_sm89INS1_16FlashAttnFwdSm80INS1_25CollectiveMainloopFwdSm80ILi8ELi1ELb1EN4cute5tupleIJNS5_1CILi128EEES8_S8_EEELi128ENS_10bfloat16_tEfNS_4arch4Sm80ELb0ELb0ELb1ELb0ELb0ELb0ELb1ELb0EEENS1_21CollectiveEpilogueFwdIS9_NS6_IJNS7_ILi1EEESF_SF_EEESA_SC_Li256ELb0ELb1ELb0ELb0EEENS1_19SingleTileSchedulerILb0ELb0ELb1ELi128EEEEEEEEEvNT_6ParamsE --------------------------
	.section	.text._ZN7cutlass13device_kernelIN5flash19enable_sm80_to_sm89INS1_16FlashAttnFwdSm80INS1_25CollectiveMainloopFwdSm80ILi8ELi1ELb1EN4cute5tupleIJNS5_1CILi128EEES8_S8_EEELi128ENS_10bfloat16_tEfNS_4arch4Sm80ELb0ELb0ELb1ELb0ELb0ELb0ELb1ELb0EEENS1_21CollectiveEpilogueFwdIS9_NS6_IJNS7_ILi1EEESF_SF_EEESA_SC_Li256ELb0ELb1ELb0ELb0EEENS1_19SingleTileSchedulerILb0ELb0ELb1ELi128EEEEEEEEEvNT_6ParamsE,"ax",@progbits
	.sectioninfo	@"SHI_REGISTERS=255"
	.align	128
.text._ZN7cutlass13device_kernelIN5flash19enable_sm80_to_sm89INS1_16FlashAttnFwdSm80INS1_25CollectiveMainloopFwdSm80ILi8ELi1ELb1EN4cute5tupleIJNS5_1CILi128EEES8_S8_EEELi128ENS_10bfloat16_tEfNS_4arch4Sm80ELb0ELb0ELb1ELb0ELb0ELb0ELb1ELb0EEENS1_21CollectiveEpilogueFwdIS9_NS6_IJNS7_ILi1EEESF_SF_EEESA_SC_Li256ELb0ELb1ELb0ELb0EEENS1_19SingleTileSchedulerILb0ELb0ELb1ELi128EEEEEEEEEvNT_6ParamsE:
        .type           _ZN7cutlass13device_kernelIN5flash19enable_sm80_to_sm89INS1_16FlashAttnFwdSm80INS1_25CollectiveMainloopFwdSm80ILi8ELi1ELb1EN4cute5tupleIJNS5_1CILi128EEES8_S8_EEELi128ENS_10bfloat16_tEfNS_4arch4Sm80ELb0ELb0ELb1ELb0ELb0ELb0ELb1ELb0EEENS1_21CollectiveEpilogueFwdIS9_NS6_IJNS7_ILi1EEESF_SF_EEESA_SC_Li256ELb0ELb1ELb0ELb0EEENS1_19SingleTileSchedulerILb0ELb0ELb1ELi128EEEEEEEEEvNT_6ParamsE,@function
        .size           _ZN7cutlass13device_kernelIN5flash19enable_sm80_to_sm89INS1_16FlashAttnFwdSm80INS1_25CollectiveMainloopFwdSm80ILi8ELi1ELb1EN4cute5tupleIJNS5_1CILi128EEES8_S8_EEELi128ENS_10bfloat16_tEfNS_4arch4Sm80ELb0ELb0ELb1ELb0ELb0ELb0ELb1ELb0EEENS1_21CollectiveEpilogueFwdIS9_NS6_IJNS7_ILi1EEESF_SF_EEESA_SC_Li256ELb0ELb1ELb0ELb0EEENS1_19SingleTileSchedulerILb0ELb0ELb1ELi128EEEEEEEEEvNT_6ParamsE,(.L_x_1824 - _ZN7cutlass13device_kernelIN5flash19enable_sm80_to_sm89INS1_16FlashAttnFwdSm80INS1_25CollectiveMainloopFwdSm80ILi8ELi1ELb1EN4cute5tupleIJNS5_1CILi128EEES8_S8_EEELi128ENS_10bfloat16_tEfNS_4arch4Sm80ELb0ELb0ELb1ELb0ELb0ELb0ELb1ELb0EEENS1_21CollectiveEpilogueFwdIS9_NS6_IJNS7_ILi1EEESF_SF_EEESA_SC_Li256ELb0ELb1ELb0ELb0EEENS1_19SingleTileSchedulerILb0ELb0ELb1ELi128EEEEEEEEEvNT_6ParamsE)
        .other          _ZN7cutlass13device_kernelIN5flash19enable_sm80_to_sm89INS1_16FlashAttnFwdSm80INS1_25CollectiveMainloopFwdSm80ILi8ELi1ELb1EN4cute5tupleIJNS5_1CILi128EEES8_S8_EEELi128ENS_10bfloat16_tEfNS_4arch4Sm80ELb0ELb0ELb1ELb0ELb0ELb0ELb1ELb0EEENS1_21CollectiveEpilogueFwdIS9_NS6_IJNS7_ILi1EEESF_SF_EEESA_SC_Li256ELb0ELb1ELb0ELb0EEENS1_19SingleTileSchedulerILb0ELb0ELb1ELi128EEEEEEEEEvNT_6ParamsE,@"STO_CUDA_ENTRY STV_DEFAULT"
_ZN7cutlass13device_kernelIN5flash19enable_sm80_to_sm89INS1_16FlashAttnFwdSm80INS1_25CollectiveMainloopFwdSm80ILi8ELi1ELb1EN4cute5tupleIJNS5_1CILi128EEES8_S8_EEELi128ENS_10bfloat16_tEfNS_4arch4Sm80ELb0ELb0ELb1ELb0ELb0ELb0ELb1ELb0EEENS1_21CollectiveEpilogueFwdIS9_NS6_IJNS7_ILi1EEESF_SF_EEESA_SC_Li256ELb0ELb1ELb0ELb0EEENS1_19SingleTileSchedulerILb0ELb0ELb1ELi128EEEEEEEEEvNT_6ParamsE:
[----:B------:R-:W-:-:S03]  /*0000*/  MOV R1, c[0x0][0x28] ;  /* 0x00000a0000017a02 */ /* 0x000fc60000000f00 */
[----:B------:R-:W1:Y:S01]  /*0010*/  S2R R15, SR_CTAID.Z ;  /* 0x00000000000f7919 */ /* 0x000e620000002700 */
[----:B------:R-:W-:Y:S02]  /*0020*/  IADD3 R1, R1, -0x58, RZ ;  /* 0xffffffa801017810 */ /* 0x000fe40007ffe0ff */
[----:B-1----:R-:W-:-:S13]  /*0030*/  ISETP.GE.AND P0, PT, R15, RZ, PT ;  /* 0x000000ff0f00720c */ /* 0x002fda0003f06270 */
[----:B------:R-:W-:Y:S05]  /*0040*/  @!P0 EXIT ;  /* 0x000000000000894d */ /* 0x000fea0003800000 */
[----:B------:R-:W-:Y:S01]  /*0050*/  ISETP.NE.U32.AND P2, PT, RZ, c[0x0][0x340], PT ;  /* 0x0000d000ff007a0c */ /* 0x000fe20003f45070 */
[----:B------:R-:W-:Y:S01]  /*0060*/  ULDC.64 UR22, c[0x0][0x118] ;  /* 0x0000460000167ab9 */ /* 0x000fe20000000a00 */
[----:B------:R-:W1:Y:S04]  /*0070*/  S2R R28, SR_TID.X ;  /* 0x00000000001c7919 */ /* 0x000e680000002100 */
[----:B------:R-:W2:Y:S01]  /*0080*/  S2R R29, SR_CTAID.Y ;  /* 0x00000000001d7919 */ /* 0x000ea20000002600 */
[----:B------:R-:W-:-:S03]  /*0090*/  ISETP.NE.AND.EX P2, PT, RZ, c[0x0][0x344], PT, P2 ;  /* 0x0000d100ff007a0c */ /* 0x000fc60003f45320 */
[----:B------:R-:W3:Y:S01]  /*00a0*/  S2R R6, SR_CTAID.X ;  /* 0x0000000000067919 */ /* 0x000ee20000002500 */
[----:B------:R-:W-:Y:S01]  /*00b0*/  IMAD.MOV.U32 R7, RZ, RZ, c[0x0][0x2c4] ;  /* 0x0000b100ff077624 */ /* 0x000fe200078e00ff */
[----:B------:R-:W-:Y:S01]  /*00c0*/  SHF.R.S32.HI R16, RZ, 0x1f, R15 ;  /* 0x0000001fff107819 */ /* 0x000fe2000001140f */
[----:B------:R-:W-:Y:S02]  /*00d0*/  ULDC UR8, c[0x0][0x1d0] ;  /* 0x0000740000087ab9 */ /* 0x000fe40000000800 */
[----:B------:R-:W-:Y:S02]  /*00e0*/  UMOV UR9, 0x7 ;  /* 0x0000000700097882 */ /* 0x000fe40000000000 */
[----:B------:R-:W-:-:S03]  /*00f0*/  ULDC.64 UR6, c[0x0][0x1e0] ;  /* 0x0000780000067ab9 */ /* 0x000fc60000000a00 */
[----:B------:R-:W-:-:S04]  /*0100*/  @P2 IMAD.MOV.U32 R2, RZ, RZ, 0x4 ;  /* 0x00000004ff022424 */ /* 0x000fc800078e00ff */
[----:B------:R-:W-:-:S05]  /*0110*/  @P2 IMAD.WIDE R2, R15, R2, c[0x0][0x340] ;  /* 0x0000d0000f022625 */ /* 0x000fca00078e0202 */
[----:B------:R4:W5:Y:S01]  /*0120*/  @P2 LDG.E R20, [R2.64] ;  /* 0x0000001602142981 */ /* 0x000962000c1e1900 */
[----:B-1----:R-:W-:Y:S01]  /*0130*/  SHF.R.S32.HI R27, RZ, 0x1f, R28 ;  /* 0x0000001fff1b7819 */ /* 0x002fe2000001141c */
[----:B--2---:R-:W-:Y:S01]  /*0140*/  IMAD.WIDE.U32 R4, R29, c[0x0][0x1b8], RZ ;  /* 0x00006e001d047a25 */ /* 0x004fe200078e00ff */
[----:B------:R-:W-:Y:S01]  /*0150*/  SHF.R.S32.HI R30, RZ, 0x1f, R29 ;  /* 0x0000001fff1e7819 */ /* 0x000fe2000001141d */
[----:B------:R-:W-:Y:S01]  /*0160*/  UIADD3 UR4, UR8, 0x7f, URZ ;  /* 0x0000007f08047890 */ /* 0x000fe2000fffe03f */
[C---:B------:R-:W-:Y:S01]  /*0170*/  ISETP.NE.AND P0, PT, R7.reuse, 0x1, PT ;  /* 0x000000010700780c */ /* 0x040fe20003f05270 */
[----:B------:R-:W-:Y:S01]  /*0180*/  IMAD R7, R7, c[0x0][0x168], RZ ;  /* 0x00005a0007077a24 */ /* 0x000fe200078e02ff */
[----:B------:R-:W-:Y:S01]  /*0190*/  LEA.HI R25, R27, R28, RZ, 0x4 ;  /* 0x0000001c1b197211 */ /* 0x000fe200078f20ff */
[----:B------:R-:W-:Y:S02]  /*01a0*/  USHF.R.S32.HI UR18, URZ, 0x1f, UR4 ;  /* 0x0000001f3f127899 */ /* 0x000fe40008011404 */
[----:B------:R-:W-:Y:S01]  /*01b0*/  USHF.L.U64.HI UR9, UR6, UR9, UR7 ;  /* 0x0000000906097299 */ /* 0x000fe20008010207 */
[----:B------:R-:W-:Y:S01]  /*01c0*/  SHF.R.S32.HI R14, RZ, 0x4, R25 ;  /* 0x00000004ff0e7819 */ /* 0x000fe20000011419 */
[----:B------:R-:W-:-:S02]  /*01d0*/  ULEA.HI UR18, UR18, UR4, URZ, 0x7 ;  /* 0x0000000412127291 */ /* 0x000fc4000f8f383f */
[----:B------:R-:W-:Y:S02]  /*01e0*/  USHF.L.U32 UR10, UR6, 0x7, URZ ;  /* 0x00000007060a7899 */ /* 0x000fe4000800063f */
[----:B------:R-:W-:Y:S02]  /*01f0*/  ULEA.HI.SX32 UR13, UR18, 0xffffffff, 0x19 ;  /* 0xffffffff120d7891 */ /* 0x000fe4000f8fca3f */
[----:B------:R-:W-:Y:S02]  /*0200*/  UIMAD.WIDE.U32 UR20, UR6, 0x40, URZ ;  /* 0x00000040061478a5 */ /* 0x000fe4000f8e003f */
[----:B------:R-:W-:Y:S02]  /*0210*/  USHF.R.S32.HI UR12, URZ, 0x1f, UR13 ;  /* 0x0000001f3f0c7899 */ /* 0x000fe4000801140d */
[----:B------:R-:W-:Y:S02]  /*0220*/  UIMAD UR4, UR9, UR13, URZ ;  /* 0x0000000d090472a4 */ /* 0x000fe4000f8e023f */
[----:B------:R-:W-:Y:S01]  /*0230*/  USHF.L.U32 UR14, UR7, 0x6, URZ ;  /* 0x00000006070e7899 */ /* 0x000fe2000800063f */
[----:B----4-:R-:W-:Y:S01]  /*0240*/  LEA.HI R3, R27, R28, RZ, 0x3 ;  /* 0x0000001c1b037211 */ /* 0x010fe200078f18ff */
[----:B------:R-:W-:Y:S01]  /*0250*/  IMAD R2, R30, c[0x0][0x1b8], RZ ;  /* 0x00006e001e027a24 */ /* 0x000fe200078e02ff */
[----:B------:R-:W-:-:S02]  /*0260*/  UIMAD UR4, UR12, UR10, UR4 ;  /* 0x0000000a0c0472a4 */ /* 0x000fc4000f8e0204 */
[----:B------:R-:W-:Y:S01]  /*0270*/  LOP3.LUT R0, R3, 0xfffffff8, RZ, 0xc0, !PT ;  /* 0xfffffff803007812 */ /* 0x000fe200078ec0ff */
[----:B------:R-:W-:Y:S01]  /*0280*/  IMAD R2, R29, c[0x0][0x1bc], R2 ;  /* 0x00006f001d027a24 */ /* 0x000fe200078e0202 */
[----:B------:R-:W-:Y:S01]  /*0290*/  SHF.R.S32.HI R23, RZ, 0x3, R3 ;  /* 0x00000003ff177819 */ /* 0x000fe20000011403 */
[----:B------:R-:W-:Y:S02]  /*02a0*/  UIADD3 UR14, UR21, UR14, URZ ;  /* 0x0000000e150e7290 */ /* 0x000fe4000fffe03f */
[----:B------:R-:W-:Y:S01]  /*02b0*/  IMAD.IADD R32, R28, 0x1, -R0 ;  /* 0x000000011c207824 */ /* 0x000fe200078e0a00 */
[--C-:B------:R-:W-:Y:S01]  /*02c0*/  SHF.R.S32.HI R26, RZ, 0x1f, R23.reuse ;  /* 0x0000001fff1a7819 */ /* 0x100fe20000011417 */
[----:B------:R-:W-:Y:S01]  /*02d0*/  IMAD.IADD R3, R5, 0x1, R2 ;  /* 0x0000000105037824 */ /* 0x000fe200078e0202 */
[----:B------:R-:W-:Y:S01]  /*02e0*/  IADD3 R22, -R23, c[0x0][0x1d0], RZ ;  /* 0x0000740017167a10 */ /* 0x000fe20007ffe1ff */
[----:B------:R-:W-:Y:S01]  /*02f0*/  IMAD R0, R32, 0x20, R23 ;  /* 0x0000002020007824 */ /* 0x000fe200078e0217 */
[----:B------:R-:W-:Y:S01]  /*0300*/  UMOV UR11, 0x40 ;  /* 0x00000040000b7882 */ /* 0x000fe20000000000 */
[----:B------:R-:W-:-:S02]  /*0310*/  IMAD R5, R16, c[0x0][0x1c0], RZ ;  /* 0x0000700010057a24 */ /* 0x000fc400078e02ff */
[----:B---3--:R-:W-:Y:S02]  /*0320*/  IMAD R9, R6, 0x80, R0 ;  /* 0x0000008006097824 */ /* 0x008fe400078e0200 */
[----:B------:R-:W-:Y:S02]  /*0330*/  IMAD.MOV.U32 R2, RZ, RZ, R4 ;  /* 0x000000ffff027224 */ /* 0x000fe400078e0004 */
[----:B------:R-:W-:Y:S01]  /*0340*/  IMAD R4, R15, c[0x0][0x1c4], R5 ;  /* 0x000071000f047a24 */ /* 0x000fe200078e0205 */
[----:B------:R1:W-:Y:S01]  /*0350*/  STL [R1+0x48], R9 ;  /* 0x0000480901007387 */ /* 0x0003e20000100800 */
[----:B------:R-:W-:-:S04]  /*0360*/  @P0 IMAD.HI.U32 R5, R9, c[0x0][0x2c8], RZ ;  /* 0x0000b20009050a27 */ /* 0x000fc800078e00ff */
[----:B------:R-:W-:Y:S01]  /*0370*/  IMAD.MOV.U32 R0, RZ, RZ, R9 ;  /* 0x000000ffff007224 */ /* 0x000fe200078e0009 */
[----:B------:R-:W-:Y:S01]  /*0380*/  @P0 SHF.R.U32.HI R0, RZ, c[0x0][0x2cc], R5 ;  /* 0x0000b300ff000a19 */ /* 0x000fe20000011605 */
[----:B------:R-:W-:-:S04]  /*0390*/  IMAD.WIDE.U32 R2, R15, c[0x0][0x1c0], R2 ;  /* 0x000070000f027a25 */ /* 0x000fc800078e0002 */
[----:B------:R-:W-:Y:S02]  /*03a0*/  IMAD R8, R6, 0x80, R23 ;  /* 0x0000008006087824 */ /* 0x000fe400078e0217 */
[----:B------:R-:W-:Y:S01]  /*03b0*/  IMAD.IADD R3, R3, 0x1, R4 ;  /* 0x0000000103037824 */ /* 0x000fe200078e0204 */
[----:B------:R-:W-:Y:S01]  /*03c0*/  SHF.R.S32.HI R4, RZ, 0x1f, R0 ;  /* 0x0000001fff047819 */ /* 0x000fe20000011400 */
[----:B------:R-:W-:Y:S01]  /*03d0*/  IMAD.SHL.U32 R34, R32, 0x8, RZ ;  /* 0x0000000820227824 */ /* 0x000fe200078e00ff */
[----:B------:R-:W-:Y:S01]  /*03e0*/  IADD3 R6, R8, 0x20, RZ ;  /* 0x0000002008067810 */ /* 0x000fe20007ffe0ff */
[----:B------:R-:W-:Y:S01]  /*03f0*/  IMAD.WIDE.U32 R2, R0, c[0x0][0x1b0], R2 ;  /* 0x00006c0000027a25 */ /* 0x000fe200078e0002 */
[----:B------:R-:W-:Y:S01]  /*0400*/  IADD3 R5, R8, 0x40, RZ ;  /* 0x0000004008057810 */ /* 0x000fe20007ffe0ff */
[----:B------:R2:W-:Y:S01]  /*0410*/  STL [R1+0x4c], R8 ;  /* 0x00004c0801007387 */ /* 0x0005e20000100800 */
[-C--:B------:R-:W-:Y:S01]  /*0420*/  ISETP.GE.AND P6, PT, R6, R7.reuse, PT ;  /* 0x000000070600720c */ /* 0x080fe20003fc6270 */
[----:B------:R-:W-:Y:S01]  /*0430*/  IMAD R4, R4, c[0x0][0x1b0], RZ ;  /* 0x00006c0004047a24 */ /* 0x000fe200078e02ff */
[-C--:B------:R-:W-:Y:S01]  /*0440*/  ISETP.GE.AND P5, PT, R5, R7.reuse, PT ;  /* 0x000000070500720c */ /* 0x080fe20003fa6270 */
[----:B------:R-:W-:Y:S01]  /*0450*/  IMAD.MOV R6, RZ, RZ, -R0 ;  /* 0x000000ffff067224 */ /* 0x000fe200078e0a00 */
[----:B------:R-:W-:Y:S01]  /*0460*/  IADD3 R5, R8, 0x60, RZ ;  /* 0x0000006008057810 */ /* 0x000fe20007ffe0ff */
[----:B------:R-:W-:Y:S01]  /*0470*/  IMAD R4, R0, c[0x0][0x1b4], R4 ;  /* 0x00006d0000047a24 */ /* 0x000fe200078e0204 */
[-C--:B------:R-:W-:Y:S01]  /*0480*/  ISETP.GE.AND P4, PT, R8, R7.reuse, PT ;  /* 0x000000070800720c */ /* 0x080fe20003f86270 */
[----:B------:R-:W-:Y:S01]  /*0490*/  IMAD R0, R6, c[0x0][0x2c4], R9 ;  /* 0x0000b10006007a24 */ /* 0x000fe200078e0209 */
[----:B------:R-:W-:Y:S01]  /*04a0*/  ISETP.GE.AND P1, PT, R5, R7, PT ;  /* 0x000000070500720c */ /* 0x000fe20003f26270 */
[----:B------:R-:W-:Y:S01]  /*04b0*/  IMAD.IADD R3, R3, 0x1, R4 ;  /* 0x0000000103037824 */ /* 0x000fe200078e0204 */
[----:B------:R-:W-:Y:S01]  /*04c0*/  SHF.R.S32.HI R35, RZ, 0x1f, R34 ;  /* 0x0000001fff237819 */ /* 0x000fe20000011422 */
[----:B------:R-:W-:Y:S01]  /*04d0*/  IMAD.SHL.U32 R5, R23, 0x40, RZ ;  /* 0x0000004017057824 */ /* 0x000fe200078e00ff */
[----:B------:R-:W-:Y:S01]  /*04e0*/  SHF.R.S32.HI R4, RZ, 0x1f, R0 ;  /* 0x0000001fff047819 */ /* 0x000fe20000011400 */
[----:B------:R-:W-:Y:S01]  /*04f0*/  IMAD.WIDE.U32 R2, R0, c[0x0][0x1a8], R2 ;  /* 0x00006a0000027a25 */ /* 0x000fe200078e0002 */
[----:B-1----:R-:W-:Y:S01]  /*0500*/  LEA.HI R9, R27, R28, RZ, 0x6 ;  /* 0x0000001c1b097211 */ /* 0x002fe200078f30ff */
[----:B------:R-:W-:Y:S01]  /*0510*/  STL.64 [R1+0x20], R34 ;  /* 0x0000202201007387 */ /* 0x000fe20000100a00 */
[----:B------:R-:W-:Y:S01]  /*0520*/  LOP3.LUT R5, R5, 0x1c0, RZ, 0xc0, !PT ;  /* 0x000001c005057812 */ /* 0x000fe200078ec0ff */
[----:B------:R-:W-:Y:S01]  /*0530*/  IMAD R4, R4, c[0x0][0x1a8], RZ ;  /* 0x00006a0004047a24 */ /* 0x000fe200078e02ff */
[----:B------:R-:W-:Y:S01]  /*0540*/  LEA R12, P0, R2, c[0x0][0x160], 0x1 ;  /* 0x00005800020c7a11 */ /* 0x000fe200078008ff */
[----:B------:R-:W-:Y:S01]  /*0550*/  IMAD.U32 R7, RZ, RZ, UR13 ;  /* 0x0000000dff077e24 */ /* 0x000fe2000f8e00ff */
[----:B------:R-:W-:Y:S01]  /*0560*/  IADD3 R31, R34, 0x40, RZ ;  /* 0x00000040221f7810 */ /* 0x000fe20007ffe0ff */
[----:B------:R-:W-:Y:S01]  /*0570*/  IMAD R6, R0, c[0x0][0x1ac], R4 ;  /* 0x00006b0000067a24 */ /* 0x000fe200078e0204 */
[----:B------:R-:W-:Y:S01]  /*0580*/  SHF.R.U32.HI R0, RZ, 0x3, R5 ;  /* 0x00000003ff007819 */ /* 0x000fe20000011605 */
[----:B------:R-:W-:Y:S01]  /*0590*/  IMAD R10, R26, c[0x0][0x1e0], RZ ;  /* 0x000078001a0a7a24 */ /* 0x000fe200078e02ff */
[----:B------:R-:W-:Y:S01]  /*05a0*/  LOP3.LUT R4, R5, 0x38, R34, 0xf8, !PT ;  /* 0x0000003805047812 */ /* 0x000fe200078ef822 */
[----:B------:R-:W-:Y:S01]  /*05b0*/  IMAD R22, R7, -0x80, R22 ;  /* 0xffffff8007167824 */ /* 0x000fe200078e0216 */
[----:B--2---:R-:W-:Y:S01]  /*05c0*/  LEA.HI R8, R25, R14, RZ, 0x1 ;  /* 0x0000000e19087211 */ /* 0x004fe200078f08ff */
[----:B------:R-:W-:Y:S01]  /*05d0*/  IMAD R10, R23, c[0x0][0x1e4], R10 ;  /* 0x00007900170a7a24 */ /* 0x000fe200078e020a */
[----:B------:R-:W-:Y:S01]  /*05e0*/  LOP3.LUT R13, R4, R0, RZ, 0x3c, !PT ;  /* 0x00000000040d7212 */ /* 0x000fe200078e3cff */
[----:B------:R-:W-:Y:S01]  /*05f0*/  IMAD.IADD R0, R3, 0x1, R6 ;  /* 0x0000000103007824 */ /* 0x000fe200078e0206 */
[----:B------:R-:W-:Y:S01]  /*0600*/  SHFL.IDX PT, R4, R12, RZ, 0x181f ;  /* 0x00181fff0c047589 */ /* 0x000fe200000e0000 */
[----:B------:R-:W-:Y:S01]  /*0610*/  IMAD.WIDE.U32 R6, R23, c[0x0][0x1e0], R34 ;  /* 0x0000780017067a25 */ /* 0x000fe200078e0022 */
[----:B------:R-:W-:-:S02]  /*0620*/  LOP3.LUT R8, R8, 0xfffffffe, RZ, 0xc0, !PT ;  /* 0xfffffffe08087812 */ /* 0x000fc400078ec0ff */
[----:B------:R-:W-:Y:S01]  /*0630*/  LEA.HI.X R0, R2, c[0x0][0x164], R0, 0x1, P0 ;  /* 0x0000590002007a11 */ /* 0x000fe200000f0c00 */
[----:B------:R-:W-:Y:S01]  /*0640*/  IMAD.IADD R11, R7, 0x1, R10 ;  /* 0x00000001070b7824 */ /* 0x000fe200078e020a */
[----:B------:R-:W-:Y:S01]  /*0650*/  SHFL.IDX PT, R2, R12, 0x1, 0x181f ;  /* 0x00381f000c027f89 */ /* 0x000fe200000e0000 */
[----:B------:R-:W-:Y:S01]  /*0660*/  IMAD.SHL.U32 R9, R9, 0x8, RZ ;  /* 0x0000000809097824 */ /* 0x000fe200078e00ff */
[----:B------:R-:W-:Y:S01]  /*0670*/  ISETP.GE.AND P0, PT, R34, c[0x0][0x198], PT ;  /* 0x0000660022007a0c */ /* 0x000fe20003f06270 */
[----:B------:R-:W-:Y:S01]  /*0680*/  IMAD.MOV.U32 R10, RZ, RZ, R6 ;  /* 0x000000ffff0a7224 */ /* 0x000fe200078e0006 */
[----:B------:R-:W-:Y:S01]  /*0690*/  SHFL.IDX PT, R5, R0, RZ, 0x181f ;  /* 0x00181fff00057589 */ /* 0x000fe200000e0000 */
[----:B------:R-:W-:Y:S01]  /*06a0*/  @!P4 SHF.R.S32.HI R6, RZ, 0x1f, R31 ;  /* 0x0000001fff06c819 */ /* 0x000fe2000001141f */
[----:B------:R-:W-:Y:S01]  /*06b0*/  IMAD.IADD R24, R14, 0x1, -R8 ;  /* 0x000000010e187824 */ /* 0x000fe200078e0a08 */
[----:B------:R-:W-:Y:S01]  /*06c0*/  LOP3.LUT R135, R13, 0xfffffe00, R9, 0xf8, !PT ;  /* 0xfffffe000d877812 */ /* 0x000fe200078ef809 */
[----:B------:R-:W1:Y:S01]  /*06d0*/  SHFL.IDX PT, R3, R0, 0x1, 0x181f ;  /* 0x00381f0000037f89 */ /* 0x000e6200000e0000 */
[----:B------:R-:W-:-:S02]  /*06e0*/  @!P4 LEA.HI R9, R6, R31, RZ, 0x3 ;  /* 0x0000001f0609c211 */ /* 0x000fc400078f18ff */
[----:B------:R-:W-:Y:S01]  /*06f0*/  @!P6 SHF.R.S32.HI R8, RZ, 0x1f, R31 ;  /* 0x0000001fff08e819 */ /* 0x000fe2000001141f */
[----:B------:R-:W2:Y:S04]  /*0700*/  SHFL.IDX PT, R6, R12, 0x2, 0x181f ;  /* 0x00581f000c067f89 */ /* 0x000ea800000e0000 */
[----:B------:R-:W-:Y:S01]  /*0710*/  BAR.SYNC.DEFER_BLOCKING 0x0 ;  /* 0x0000000000007b1d */ /* 0x000fe20000010000 */
[----:B------:R-:W-:Y:S02]  /*0720*/  @!P6 LEA.HI R8, R8, R31, RZ, 0x3 ;  /* 0x0000001f0808e211 */ /* 0x000fe400078f18ff */
[----:B------:R-:W-:Y:S02]  /*0730*/  ISETP.GE.AND P3, PT, R31, c[0x0][0x198], PT ;  /* 0x000066001f007a0c */ /* 0x000fe40003f66270 */
[----:B------:R-:W-:Y:S01]  /*0740*/  @!P4 LOP3.LUT R9, R9, 0xfffffff8, RZ, 0xc0, !PT ;  /* 0xfffffff80909c812 */ /* 0x000fe200078ec0ff */
[----:B------:R-:W3:Y:S01]  /*0750*/  SHFL.IDX PT, R7, R0, 0x2, 0x181f ;  /* 0x00581f0000077f89 */ /* 0x000ee200000e0000 */
[----:B------:R-:W-:-:S03]  /*0760*/  @!P6 LOP3.LUT R13, R8, 0xfffffff8, RZ, 0xc0, !PT ;  /* 0xfffffff8080de812 */ /* 0x000fc600078ec0ff */
[----:B------:R4:W-:Y:S04]  /*0770*/  SHFL.IDX PT, R17, R0, 0x3, 0x181f ;  /* 0x00781f0000117f89 */ /* 0x0009e800000e0000 */
[----:B------:R-:W-:Y:S01]  /*0780*/  STL [R1+0x18], R31 ;  /* 0x0000181f01007387 */ /* 0x000fe20000100800 */
[----:B-1----:R-:W-:-:S03]  /*0790*/  @!P6 IMAD.WIDE R18, R13, 0x2, R2 ;  /* 0x000000020d12e825 */ /* 0x002fc600078e0202 */
[----:B------:R-:W-:Y:S01]  /*07a0*/  STL [R1+0x44], R135 ;  /* 0x0000448701007387 */ /* 0x000fe20000100800 */
[C---:B------:R-:W-:Y:S02]  /*07b0*/  @!P1 IMAD.SHL.U32 R13, R135.reuse, 0x2, RZ ;  /* 0x00000002870d9824 */ /* 0x040fe400078e00ff */
[----:B----4-:R-:W-:Y:S01]  /*07c0*/  @!P5 IMAD.SHL.U32 R0, R135, 0x2, RZ ;  /* 0x000000028700d824 */ /* 0x010fe200078e00ff */
[----:B-----5:R-:W-:Y:S01]  /*07d0*/  @P2 SHF.R.S32.HI R21, RZ, 0x1f, R20 ;  /* 0x0000001fff152819 */ /* 0x020fe20000011414 */
[----:B------:R-:W-:Y:S02]  /*07e0*/  @!P2 IMAD.MOV.U32 R20, RZ, RZ, R15 ;  /* 0x000000ffff14a224 */ /* 0x000fe400078e000f */
[----:B------:R-:W-:Y:S01]  /*07f0*/  @!P2 IMAD.MOV.U32 R21, RZ, RZ, R16 ;  /* 0x000000ffff15a224 */ /* 0x000fe200078e0010 */
[C---:B------:R-:W-:Y:S01]  /*0800*/  @!P4 LEA R8, P2, R34.reuse, R4, 0x1 ;  /* 0x000000042208c211 */ /* 0x040fe200078408ff */
[----:B------:R-:W-:Y:S01]  /*0810*/  @!P4 IMAD.WIDE R14, R9, 0x2, R4 ;  /* 0x00000002090ec825 */ /* 0x000fe200078e0204 */
[----:B------:R1:W4:Y:S02]  /*0820*/  SHFL.IDX PT, R16, R12, 0x3, 0x181f ;  /* 0x00781f000c107f89 */ /* 0x00032400000e0000 */
[----:B------:R-:W-:Y:S01]  /*0830*/  @!P4 LEA.HI.X R9, R34, R5, R35, 0x1, P2 ;  /* 0x000000052209c211 */ /* 0x000fe200010f0c23 */
[----:B------:R-:W-:Y:S01]  /*0840*/  @!P4 IMAD.SHL.U32 R4, R135, 0x2, RZ ;  /* 0x000000028704c824 */ /* 0x000fe200078e00ff */
[----:B------:R-:W-:-:S04]  /*0850*/  @!P5 SHF.R.S32.HI R5, RZ, 0x1f, R31 ;  /* 0x0000001fff05d819 */ /* 0x000fc8000001141f */
[----:B------:R5:W-:Y:S04]  /*0860*/  @!P4 LDGSTS.E.BYPASS.LTC128B.128 [R4+0x100], [R8.64], !P0 ;  /* 0x001000000804cfae */ /* 0x000be8000c101d56 */
[----:B------:R2:W-:Y:S01]  /*0870*/  @!P4 LDGSTS.E.BYPASS.LTC128B.128 [R4+0x4100], [R14.64], !P3 ;  /* 0x041000000e04cfae */ /* 0x0005e2000d901d56 */
[----:B-1----:R-:W-:Y:S01]  /*0880*/  @!P6 IMAD.SHL.U32 R12, R135, 0x2, RZ ;  /* 0x00000002870ce824 */ /* 0x002fe200078e00ff */
[----:B-----5:R-:W-:Y:S02]  /*0890*/  @!P5 LEA.HI R8, R5, R31, RZ, 0x3 ;  /* 0x0000001f0508d211 */ /* 0x020fe400078f18ff */
[----:B--2---:R-:W-:Y:S02]  /*08a0*/  @!P6 LEA R4, P4, R34, R2, 0x1 ;  /* 0x000000022204e211 */ /* 0x004fe400078808ff */
[----:B------:R-:W-:-:S02]  /*08b0*/  @!P5 LOP3.LUT R8, R8, 0xfffffff8, RZ, 0xc0, !PT ;  /* 0xfffffff80808d812 */ /* 0x000fc400078ec0ff */
[C---:B------:R-:W-:Y:S02]  /*08c0*/  @!P5 LEA R2, P2, R34.reuse, R6, 0x1 ;  /* 0x000000062202d211 */ /* 0x040fe400078408ff */
[----:B------:R-:W-:Y:S01]  /*08d0*/  @!P6 LEA.HI.X R5, R34, R3, R35, 0x1, P4 ;  /* 0x000000032205e211 */ /* 0x000fe200020f0c23 */
[----:B---3--:R-:W-:Y:S01]  /*08e0*/  @!P5 IMAD.WIDE R8, R8, 0x2, R6 ;  /* 0x000000020808d825 */ /* 0x008fe200078e0206 */
[----:B------:R-:W-:Y:S02]  /*08f0*/  @!P5 LEA.HI.X R3, R34, R7, R35, 0x1, P2 ;  /* 0x000000072203d211 */ /* 0x000fe400010f0c23 */
[C---:B------:R-:W-:Y:S01]  /*0900*/  ISETP.GE.AND P4, PT, R22.reuse, 0x41, PT ;  /* 0x000000411600780c */ /* 0x040fe20003f86270 */
[----:B------:R1:W-:Y:S01]  /*0910*/  @!P6 LDGSTS.E.BYPASS.LTC128B.128 [R12+0x1100], [R4.64], !P0 ;  /* 0x01100000040cefae */ /* 0x0003e2000c101d56 */
[----:B------:R-:W-:Y:S02]  /*0920*/  IMAD R6, R21, c[0x0][0x1f0], RZ ;  /* 0x00007c0015067a24 */ /* 0x000fe400078e02ff */
[----:B------:R-:W-:Y:S01]  /*0930*/  IMAD.SHL.U32 R7, R23, 0x8, RZ ;  /* 0x0000000817077824 */ /* 0x000fe200078e00ff */
[----:B------:R2:W-:Y:S01]  /*0940*/  @!P6 LDGSTS.E.BYPASS.LTC128B.128 [R12+0x5100], [R18.64], !P3 ;  /* 0x05100000120cefae */ /* 0x0005e2000d901d56 */
[----:B------:R-:W-:Y:S01]  /*0950*/  ISETP.GE.AND P6, PT, R22, 0x1, PT ;  /* 0x000000011600780c */ /* 0x000fe20003fc6270 */
[----:B------:R-:W-:-:S02]  /*0960*/  IMAD R6, R20, c[0x0][0x1f4], R6 ;  /* 0x00007d0014067a24 */ /* 0x000fc400078e0206 */
[----:B------:R3:W-:Y:S04]  /*0970*/  @!P5 LDGSTS.E.BYPASS.LTC128B.128 [R0+0x2100], [R2.64], !P0 ;  /* 0x021000000200dfae */ /* 0x0007e8000c101d56 */
[----:B------:R5:W-:Y:S01]  /*0980*/  @!P5 LDGSTS.E.BYPASS.LTC128B.128 [R0+0x6100], [R8.64], !P3 ;  /* 0x061000000800dfae */ /* 0x000be2000d901d56 */
[----:B------:R-:W-:Y:S01]  /*0990*/  ISETP.GE.AND P5, PT, R22, 0x21, PT ;  /* 0x000000211600780c */ /* 0x000fe20003fa6270 */
[----:B-1----:R-:W-:Y:S02]  /*09a0*/  IMAD R4, R30, c[0x0][0x1e8], RZ ;  /* 0x00007a001e047a24 */ /* 0x002fe400078e02ff */
[----:B---3--:R-:W-:-:S04]  /*09b0*/  IMAD.WIDE.U32 R2, R29, c[0x0][0x1e8], R10 ;  /* 0x00007a001d027a25 */ /* 0x008fc800078e000a */
[----:B-----5:R-:W-:Y:S01]  /*09c0*/  IMAD R0, R29, c[0x0][0x1ec], R4 ;  /* 0x00007b001d007a24 */ /* 0x020fe200078e0204 */
[----:B----4-:R-:W-:-:S03]  /*09d0*/  @!P1 LEA R4, P2, R34, R16, 0x1 ;  /* 0x0000001022049211 */ /* 0x010fc600078408ff */
[----:B------:R-:W-:Y:S01]  /*09e0*/  IMAD.IADD R3, R3, 0x1, R0 ;  /* 0x0000000103037824 */ /* 0x000fe200078e0200 */
[----:B------:R-:W-:Y:S01]  /*09f0*/  @!P1 LEA.HI.X R5, R34, R17, R35, 0x1, P2 ;  /* 0x0000001122059211 */ /* 0x000fe200010f0c23 */
[----:B------:R-:W-:Y:S01]  /*0a00*/  IMAD.SHL.U32 R0, R32, 0x40, RZ ;  /* 0x0000004020007824 */ /* 0x000fe200078e00ff */
[----:B------:R-:W-:Y:S01]  /*0a10*/  ISETP.GE.AND P2, PT, R22, 0x61, PT ;  /* 0x000000611600780c */ /* 0x000fe20003f46270 */
[----:B------:R-:W-:Y:S02]  /*0a20*/  IMAD.WIDE.U32 R36, R20, c[0x0][0x1f0], R2 ;  /* 0x00007c0014247a25 */ /* 0x000fe400078e0002 */
[----:B------:R1:W-:Y:S01]  /*0a30*/  @!P1 LDGSTS.E.BYPASS.LTC128B.128 [R13+0x3100], [R4.64], !P0 ;  /* 0x03100000040d9fae */ /* 0x0003e2000c101d56 */
[----:B------:R-:W-:Y:S01]  /*0a40*/  LOP3.LUT R0, R0, 0x1c0, RZ, 0xc0, !PT ;  /* 0x000001c000007812 */ /* 0x000fe200078ec0ff */
[----:B------:R-:W-:Y:S02]  /*0a50*/  IMAD.IADD R137, R37, 0x1, R6 ;  /* 0x0000000125897824 */ /* 0x000fe400078e0206 */
[----:B------:R-:W-:Y:S01]  /*0a60*/  IMAD.U32 R2, RZ, RZ, UR13 ;  /* 0x0000000dff027e24 */ /* 0x000fe2000f8e00ff */
[----:B------:R-:W-:Y:S01]  /*0a70*/  LOP3.LUT R3, R0, 0x8, R7, 0xf8, !PT ;  /* 0x0000000800037812 */ /* 0x000fe200078ef807 */
[----:B------:R-:W-:Y:S01]  /*0a80*/  IMAD.MOV.U32 R136, RZ, RZ, R36 ;  /* 0x000000ffff887224 */ /* 0x000fe200078e0024 */
[----:B------:R-:W-:Y:S01]  /*0a90*/  SHF.R.U32.HI R0, RZ, 0x3, R0 ;  /* 0x00000003ff007819 */ /* 0x000fe20000011600 */
[----:B------:R-:W-:Y:S01]  /*0aa0*/  IMAD.U32 R7, RZ, RZ, UR6 ;  /* 0x00000006ff077e24 */ /* 0x000fe2000f8e00ff */
[----:B------:R3:W-:Y:S01]  /*0ab0*/  STL.64 [R1+0x38], R36 ;  /* 0x0000382401007387 */ /* 0x0007e20000100a00 */
[----:B------:R-:W-:Y:S01]  /*0ac0*/  IMAD.U32 R6, RZ, RZ, UR7 ;  /* 0x00000007ff067e24 */ /* 0x000fe2000f8e00ff */
[----:B--2---:R-:W-:Y:S01]  /*0ad0*/  LOP3.LUT R18, R3, R0, RZ, 0x3c, !PT ;  /* 0x0000000003127212 */ /* 0x004fe200078e3cff */
[----:B------:R-:W-:Y:S01]  /*0ae0*/  IMAD.WIDE.U32 R2, R2, UR10, R136 ;  /* 0x0000000a02027c25 */ /* 0x000fe2000f8e0088 */
[----:B------:R-:W-:Y:S01]  /*0af0*/  LOP3.LUT R0, R25, 0xfffffff0, RZ, 0xc0, !PT ;  /* 0xfffffff019007812 */ /* 0x000fe200078ec0ff */
[----:B------:R-:W-:Y:S01]  /*0b00*/  VOTEU.ANY UP0, P2 ;  /* 0x00000000003f7886 */ /* 0x000fe20001000100 */
[----:B------:R3:W-:Y:S02]  /*0b10*/  STL.64 [R1+0x28], R136 ;  /* 0x0000288801007387 */ /* 0x0007e40000100a00 */
[----:B------:R-:W-:Y:S01]  /*0b20*/  IADD3 R3, R3, UR4, RZ ;  /* 0x0000000403037c10 */ /* 0x000fe2000fffe0ff */
[----:B------:R-:W-:Y:S01]  /*0b30*/  IMAD.IADD R0, R28, 0x1, -R0 ;  /* 0x000000011c007824 */ /* 0x000fe200078e0a00 */
[----:B------:R-:W-:Y:S01]  /*0b40*/  @P6 LEA R10, P0, R2, c[0x0][0x1c8], 0x1 ;  /* 0x00007200020a6a11 */ /* 0x000fe200078008ff */
[----:B------:R-:W-:-:S02]  /*0b50*/  @UP0 UIMAD UR4, UR7, 0x60, URZ ;  /* 0x00000060070408a4 */ /* 0x000fc4000f8e023f */
[----:B------:R-:W-:Y:S01]  /*0b60*/  UISETP.GE.AND UP0, UPT, UR8, 0x1, UPT ;  /* 0x000000010800788c */ /* 0x000fe2000bf06270 */
[----:B------:R-:W-:Y:S02]  /*0b70*/  @P6 LEA.HI.X R11, R2, c[0x0][0x1cc], R3, 0x1, P0 ;  /* 0x00007300020b6a11 */ /* 0x000fe400000f0c03 */
[----:B------:R-:W-:Y:S01]  /*0b80*/  SHF.R.S32.HI R15, RZ, 0x1f, R0 ;  /* 0x0000001fff0f7819 */ /* 0x000fe20000011400 */
[----:B-1----:R-:W-:Y:S01]  /*0b90*/  IMAD.U32 R4, RZ, RZ, UR6 ;  /* 0x00000006ff047e24 */ /* 0x002fe2000f8e00ff */
[----:B------:R-:W-:Y:S02]  /*0ba0*/  @!P1 SHF.R.S32.HI R5, RZ, 0x1f, R31 ;  /* 0x0000001fff059819 */ /* 0x000fe4000001141f */
[----:B------:R-:W-:Y:S02]  /*0bb0*/  LEA.HI R15, R15, R0, RZ, 0x3 ;  /* 0x000000000f0f7211 */ /* 0x000fe400078f18ff */
[----:B------:R-:W-:Y:S02]  /*0bc0*/  @P5 LEA R4, P0, R4, R2, 0x5 ;  /* 0x0000000204045211 */ /* 0x000fe400078028ff */
[----:B------:R-:W-:-:S02]  /*0bd0*/  LOP3.LUT R12, R15, 0xfffffff8, RZ, 0xc0, !PT ;  /* 0xfffffff80f0c7812 */ /* 0x000fc400078ec0ff */
[----:B------:R-:W-:Y:S02]  /*0be0*/  @P5 LEA.HI.X R6, R7, R3, R6, 0x5, P0 ;  /* 0x0000000307065211 */ /* 0x000fe400000f2c06 */
[----:B------:R-:W-:Y:S01]  /*0bf0*/  @P5 LEA R8, P0, R4, c[0x0][0x1c8], 0x1 ;  /* 0x0000720004085a11 */ /* 0x000fe200078008ff */
[----:B------:R-:W-:Y:S01]  /*0c00*/  IMAD.IADD R14, R0, 0x1, -R12 ;  /* 0x00000001000e7824 */ /* 0x000fe200078e0a0c */
[----:B------:R-:W-:Y:S01]  /*0c10*/  @!P1 LEA.HI R5, R5, R31, RZ, 0x3 ;  /* 0x0000001f05059211 */ /* 0x000fe200078f18ff */
[----:B------:R-:W-:Y:S01]  /*0c20*/  IMAD.U32 R12, RZ, RZ, UR6 ;  /* 0x00000006ff0c7e24 */ /* 0x000fe2000f8e00ff */
[----:B------:R-:W-:Y:S02]  /*0c30*/  @P5 LEA.HI.X R9, R4, c[0x0][0x1cc], R6, 0x1, P0 ;  /* 0x0000730004095a11 */ /* 0x000fe400000f0c06 */
[----:B------:R-:W-:Y:S02]  /*0c40*/  @P4 IADD3 R7, P0, R2, UR20, RZ ;  /* 0x0000001402074c10 */ /* 0x000fe4000ff1e0ff */
[----:B------:R-:W-:-:S02]  /*0c50*/  @!P1 LOP3.LUT R5, R5, 0xfffffff8, RZ, 0xc0, !PT ;  /* 0xfffffff805059812 */ /* 0x000fc400078ec0ff */
[----:B------:R-:W-:Y:S01]  /*0c60*/  @P4 IADD3.X R0, R3, UR14, RZ, P0, !PT ;  /* 0x0000000e03004c10 */ /* 0x000fe200087fe4ff */
[----:B------:R-:W-:Y:S01]  /*0c70*/  @P2 IMAD.WIDE.U32 R2, R12, 0x60, R2 ;  /* 0x000000600c022825 */ /* 0x000fe200078e0002 */
[----:B------:R-:W-:-:S03]  /*0c80*/  @P4 LEA R6, P0, R7, c[0x0][0x1c8], 0x1 ;  /* 0x0000720007064a11 */ /* 0x000fc600078008ff */
[----:B------:R-:W-:Y:S01]  /*0c90*/  @!P1 IMAD.WIDE R4, R5, 0x2, R16 ;  /* 0x0000000205049825 */ /* 0x000fe200078e0210 */
[----:B------:R-:W-:Y:S02]  /*0ca0*/  @P4 LEA.HI.X R7, R7, c[0x0][0x1cc], R0, 0x1, P0 ;  /* 0x0000730007074a11 */ /* 0x000fe400000f0c00 */
[----:B------:R-:W-:Y:S01]  /*0cb0*/  ISETP.GE.AND P0, PT, R31, c[0x0][0x1d4], PT ;  /* 0x000075001f007a0c */ /* 0x000fe20003f06270 */
[----:B------:R-:W-:Y:S01]  /*0cc0*/  IMAD.SHL.U32 R0, R14, 0x40, RZ ;  /* 0x000000400e007824 */ /* 0x000fe200078e00ff */
[----:B------:R1:W-:Y:S01]  /*0cd0*/  @!P1 LDGSTS.E.BYPASS.LTC128B.128 [R13+0x7100], [R4.64], !P3 ;  /* 0x07100000040d9fae */ /* 0x0003e2000d901d56 */
[----:B------:R-:W-:Y:S01]  /*0ce0*/  IMAD.SHL.U32 R12, R24, 0x8, RZ ;  /* 0x00000008180c7824 */ /* 0x000fe200078e00ff */
[----:B------:R-:W-:Y:S02]  /*0cf0*/  ISETP.GE.AND P3, PT, R34, c[0x0][0x1d4], PT ;  /* 0x0000750022007a0c */ /* 0x000fe40003f66270 */
[----:B------:R-:W-:Y:S01]  /*0d00*/  LOP3.LUT R0, R0, 0x1c0, RZ, 0xc0, !PT ;  /* 0x000001c000007812 */ /* 0x000fe200078ec0ff */
[----:B------:R-:W0:Y:S03]  /*0d10*/  LDGDEPBAR ;  /* 0x00000000000079af */ /* 0x000e260000000000 */
[----:B-1----:R-:W-:-:S02]  /*0d20*/  LOP3.LUT R13, R0, 0x8, R12, 0xf8, !PT ;  /* 0x00000008000d7812 */ /* 0x002fc400078ef80c */
[----:B------:R-:W-:Y:S01]  /*0d30*/  SHF.R.U32.HI R5, RZ, 0x3, R0 ;  /* 0x00000003ff057819 */ /* 0x000fe20000011600 */
[----:B------:R-:W-:Y:S01]  /*0d40*/  IMAD R0, R24, 0x200, R18 ;  /* 0x0000020018007824 */ /* 0x000fe200078e0212 */
[----:B------:R-:W-:Y:S01]  /*0d50*/  @P2 IADD3 R12, R3, UR4, RZ ;  /* 0x00000004030c2c10 */ /* 0x000fe2000fffe0ff */
[----:B------:R-:W-:Y:S01]  /*0d60*/  @P6 IMAD.SHL.U32 R3, R135, 0x2, RZ ;  /* 0x0000000287036824 */ /* 0x000fe200078e00ff */
[----:B------:R-:W-:Y:S01]  /*0d70*/  @P2 LEA R4, P1, R2, c[0x0][0x1c8], 0x1 ;  /* 0x0000720002042a11 */ /* 0x000fe200078208ff */
[----:B------:R-:W-:Y:S01]  /*0d80*/  IMAD.SHL.U32 R212, R0, 0x2, RZ ;  /* 0x0000000200d47824 */ /* 0x000fe200078e00ff */
[----:B------:R-:W-:Y:S01]  /*0d90*/  LOP3.LUT R13, R13, R5, RZ, 0x3c, !PT ;  /* 0x000000050d0d7212 */ /* 0x000fe200078e3cff */
[----:B------:R-:W-:Y:S01]  /*0da0*/  ULDC.64 UR4, c[0x0][0x208] ;  /* 0x0000820000047ab9 */ /* 0x000fe20000000a00 */
[----:B------:R-:W-:Y:S01]  /*0db0*/  @P2 LEA.HI.X R5, R2, c[0x0][0x1cc], R12, 0x1, P1 ;  /* 0x0000730002052a11 */ /* 0x000fe200008f0c0c */
[----:B------:R-:W-:Y:S01]  /*0dc0*/  @P5 IMAD.SHL.U32 R2, R135, 0x2, RZ ;  /* 0x0000000287025824 */ /* 0x000fe200078e00ff */
[----:B------:R1:W-:Y:S01]  /*0dd0*/  @P6 LDGSTS.E.BYPASS.LTC128B.128 [R3+0x8100], [R10.64], !P3 ;  /* 0x081000000a036fae */ /* 0x0003e2000d901d56 */
[C---:B------:R-:W-:Y:S01]  /*0de0*/  IADD3 R0, R212.reuse, 0x8100, RZ ;  /* 0x00008100d4007810 */ /* 0x040fe20007ffe0ff */
[----:B------:R-:W-:Y:S01]  /*0df0*/  UIMAD.WIDE.U32 UR16, UR11, UR4, URZ ;  /* 0x000000040b1072a5 */ /* 0x000fe2000f8e003f */
[----:B------:R-:W-:Y:S01]  /*0e00*/  IADD3 R219, R212, 0x8120, RZ ;  /* 0x00008120d4db7810 */ /* 0x000fe20007ffe0ff */
[----:B------:R1:W-:Y:S01]  /*0e10*/  @P6 LDGSTS.E.BYPASS.LTC128B.128 [R3+0xc100], [R10.64+0x80], !P0 ;  /* 0x0c1000800a036fae */ /* 0x0003e2000c101d56 */
[----:B------:R-:W-:-:S03]  /*0e20*/  UIMAD UR11, UR11, UR5, URZ ;  /* 0x000000050b0b72a4 */ /* 0x000fc6000f8e023f */
[----:B------:R2:W-:Y:S01]  /*0e30*/  @P5 LDGSTS.E.BYPASS.LTC128B.128 [R2+0x9100], [R8.64], !P3 ;  /* 0x0910000008025fae */ /* 0x0005e2000d901d56 */
[----:B------:R-:W-:-:S03]  /*0e40*/  UIADD3 UR11, UR17, UR11, URZ ;  /* 0x0000000b110b7290 */ /* 0x000fc6000fffe03f */
[----:B------:R2:W-:Y:S01]  /*0e50*/  @P5 LDGSTS.E.BYPASS.LTC128B.128 [R2+0xd100], [R8.64+0x80], !P0 ;  /* 0x0d10008008025fae */ /* 0x0005e2000c101d56 */
[----:B-1----:R-:W-:-:S05]  /*0e60*/  @P4 IMAD.SHL.U32 R3, R135, 0x2, RZ ;  /* 0x0000000287034824 */ /* 0x002fca00078e00ff */
[----:B------:R1:W-:Y:S01]  /*0e70*/  @P4 LDGSTS.E.BYPASS.LTC128B.128 [R3+0xa100], [R6.64], !P3 ;  /* 0x0a10000006034fae */ /* 0x0003e2000d901d56 */
[----:B--2---:R-:W-:-:S03]  /*0e80*/  @P2 IMAD.SHL.U32 R2, R135, 0x2, RZ ;  /* 0x0000000287022824 */ /* 0x004fc600078e00ff */
[----:B------:R1:W-:Y:S01]  /*0e90*/  @P4 LDGSTS.E.BYPASS.LTC128B.128 [R3+0xe100], [R6.64+0x80], !P0 ;  /* 0x0e10008006034fae */ /* 0x0003e2000c101d56 */
[----:B------:R-:W-:-:S03]  /*0ea0*/  LOP3.LUT P4, RZ, R32, 0x2, RZ, 0xc0, !PT ;  /* 0x0000000220ff7812 */ /* 0x000fc6000788c0ff */
[----:B------:R2:W-:Y:S04]  /*0eb0*/  @P2 LDGSTS.E.BYPASS.LTC128B.128 [R2+0xb100], [R4.64], !P3 ;  /* 0x0b10000004022fae */ /* 0x0005e8000d901d56 */
[----:B------:R2:W-:Y:S01]  /*0ec0*/  @P2 LDGSTS.E.BYPASS.LTC128B.128 [R2+0xf100], [R4.64+0x80], !P0 ;  /* 0x0f10008004022fae */ /* 0x0005e2000c101d56 */
[----:B------:R-:W-:-:S03]  /*0ed0*/  R2P PR, R14, 0x6 ;  /* 0x000000060e007804 */ /* 0x000fc60000000000 */
[----:B------:R-:W0:Y:S02]  /*0ee0*/  LDGDEPBAR ;  /* 0x00000000000079af */ /* 0x000e240000000000 */
[----:B------:R-:W-:-:S04]  /*0ef0*/  @P4 IADD3 R219, R0, -0x20, RZ ;  /* 0xffffffe000db4810 */ /* 0x000fc80007ffe0ff */
[C---:B------:R-:W-:Y:S02]  /*0f00*/  IADD3 R234, R219.reuse, 0x800, RZ ;  /* 0x00000800dbea7810 */ /* 0x040fe40007ffe0ff */
[C---:B------:R-:W-:Y:S02]  /*0f10*/  IADD3 R233, R219.reuse, 0x1000, RZ ;  /* 0x00001000dbe97810 */ /* 0x040fe40007ffe0ff */
[C---:B------:R-:W-:Y:S02]  /*0f20*/  IADD3 R232, R219.reuse, 0x1800, RZ ;  /* 0x00001800dbe87810 */ /* 0x040fe40007ffe0ff */
[C---:B------:R-:W-:Y:S02]  /*0f30*/  IADD3 R231, R219.reuse, 0x2000, RZ ;  /* 0x00002000dbe77810 */ /* 0x040fe40007ffe0ff */
[----:B------:R-:W-:Y:S01]  /*0f40*/  IADD3 R230, R219, 0x2800, RZ ;  /* 0x00002800dbe67810 */ /* 0x000fe20007ffe0ff */
[----:B-1----:R-:W-:Y:S01]  /*0f50*/  IMAD.MOV.U32 R3, RZ, RZ, 0x20 ;  /* 0x00000020ff037424 */ /* 0x002fe200078e00ff */
[----:B------:R-:W-:-:S02]  /*0f60*/  LEA.HI R7, R27, R28, RZ, 0x5 ;  /* 0x0000001c1b077211 */ /* 0x000fc400078f28ff */
[----:B------:R-:W-:Y:S02]  /*0f70*/  IADD3 R229, R219, 0x3000, RZ ;  /* 0x00003000dbe57810 */ /* 0x000fe40007ffe0ff */
[----:B------:R-:W-:Y:S02]  /*0f80*/  SHF.R.S32.HI R188, RZ, 0x5, R7 ;  /* 0x00000005ffbc7819 */ /* 0x000fe40000011407 */
[----:B------:R-:W-:Y:S01]  /*0f90*/  SEL R0, R3, 0xffffffe0, !P2 ;  /* 0xffffffe003007807 */ /* 0x000fe20005000000 */
[----:B--2---:R-:W-:Y:S01]  /*0fa0*/  IMAD.SHL.U32 R4, R15, 0x40, RZ ;  /* 0x000000400f047824 */ /* 0x004fe200078e00ff */
[----:B------:R-:W-:-:S04]  /*0fb0*/  DEPBAR.LE SB0, 0x1 ;  /* 0x000080400000791a */ /* 0x000fc80000000000 */
[----:B------:R-:W-:Y:S01]  /*0fc0*/  LOP3.LUT R4, R13, 0xfffffe00, R4, 0xf8, !PT ;  /* 0xfffffe000d047812 */ /* 0x000fe200078ef804 */
[----:B------:R-:W-:Y:S01]  /*0fd0*/  IMAD.MOV.U32 R5, RZ, RZ, 0x10 ;  /* 0x00000010ff057424 */ /* 0x000fe200078e00ff */
[----:B------:R-:W-:Y:S01]  /*0fe0*/  LOP3.LUT R7, R7, 0xffffffe0, RZ, 0xc0, !PT ;  /* 0xffffffe007077812 */ /* 0x000fe200078ec0ff */
[----:B------:R-:W-:Y:S01]  /*0ff0*/  IMAD R2, R26, c[0x0][0x208], RZ ;  /* 0x000082001a027a24 */ /* 0x000fe200078e02ff */
[----:B------:R-:W-:Y:S01]  /*1000*/  BAR.SYNC.DEFER_BLOCKING 0x0 ;  /* 0x0000000000007b1d */ /* 0x000fe20000010000 */
[----:B------:R-:W-:Y:S01]  /*1010*/  IMAD R188, R188, 0x400, R4 ;  /* 0x00000400bcbc7824 */ /* 0x000fe200078e0204 */
[----:B------:R-:W-:Y:S01]  /*1020*/  SEL R5, R5, 0xfffffff0, !P1 ;  /* 0xfffffff005057807 */ /* 0x000fe20004800000 */
[----:B------:R-:W-:Y:S01]  /*1030*/  IMAD R6, R23, c[0x0][0x20c], R2 ;  /* 0x0000830017067a24 */ /* 0x000fe200078e0202 */
[----:B------:R-:W-:Y:S01]  /*1040*/  PLOP3.LUT P1, PT, PT, PT, UP0, 0x80, 0x0 ;  /* 0x000000000000781c */ /* 0x000fe20003f2f008 */
[----:B------:R-:W-:Y:S01]  /*1050*/  IMAD.SHL.U32 R188, R188, 0x2, RZ ;  /* 0x00000002bcbc7824 */ /* 0x000fe200078e00ff */
[----:B------:R-:W-:Y:S01]  /*1060*/  IADD3 R228, R219, 0x3800, RZ ;  /* 0x00003800dbe47810 */ /* 0x000fe20007ffe0ff */
[----:B------:R-:W-:-:S04]  /*1070*/  IMAD.WIDE.U32 R2, R23, c[0x0][0x208], R34 ;  /* 0x0000820017027a25 */ /* 0x000fc800078e0022 */
[--C-:B------:R-:W-:Y:S02]  /*1080*/  IMAD R196, R5, 0x2, R188.reuse ;  /* 0x0000000205c47824 */ /* 0x100fe400078e02bc */
[C---:B------:R-:W-:Y:S02]  /*1090*/  IMAD R200, R0.reuse, 0x2, R188 ;  /* 0x0000000200c87824 */ /* 0x040fe400078e02bc */
[----:B------:R-:W-:Y:S02]  /*10a0*/  IMAD R208, R0, 0x2, R196 ;  /* 0x0000000200d07824 */ /* 0x000fe400078e02c4 */
[----:B------:R-:W-:Y:S02]  /*10b0*/  IMAD.IADD R3, R3, 0x1, R6 ;  /* 0x0000000103037824 */ /* 0x000fe400078e0206 */
[----:B------:R-:W-:Y:S02]  /*10c0*/  IMAD R6, R30, c[0x0][0x210], RZ ;  /* 0x000084001e067a24 */ /* 0x000fe400078e02ff */
[C---:B------:R-:W-:Y:S01]  /*10d0*/  IMAD.WIDE.U32 R2, R29.reuse, c[0x0][0x210], R2 ;  /* 0x000084001d027a25 */ /* 0x040fe200078e0002 */
[----:B------:R3:W1:Y:S03]  /*10e0*/  LDSM.16.M88.4 R140, [R188+0x100] ;  /* 0x00010000bc8c783b */ /* 0x0006660000000200 */
[----:B------:R-:W-:-:S02]  /*10f0*/  IMAD R6, R29, c[0x0][0x214], R6 ;  /* 0x000085001d067a24 */ /* 0x000fc400078e0206 */
[----:B------:R-:W-:Y:S01]  /*1100*/  IMAD.IADD R132, R28, 0x1, -R7 ;  /* 0x000000011c847824 */ /* 0x000fe200078e0a07 */
[----:B------:R3:W2:Y:S01]  /*1110*/  LDSM.16.M88.4 R144, [R196+0x100] ;  /* 0x00010000c490783b */ /* 0x0006a20000000200 */
[----:B------:R-:W-:Y:S02]  /*1120*/  IMAD.IADD R3, R3, 0x1, R6 ;  /* 0x0000000103037824 */ /* 0x000fe400078e0206 */
[----:B------:R-:W-:Y:S01]  /*1130*/  IMAD R6, R21, c[0x0][0x218], RZ ;  /* 0x0000860015067a24 */ /* 0x000fe200078e02ff */
[----:B------:R3:W4:Y:S01]  /*1140*/  LDSM.16.M88.4 R164, [R200+0x100] ;  /* 0x00010000c8a4783b */ /* 0x0007220000000200 */
[----:B------:R-:W-:-:S03]  /*1150*/  IMAD.WIDE.U32 R10, R20, c[0x0][0x218], R2 ;  /* 0x00008600140a7a25 */ /* 0x000fc600078e0002 */
[----:B------:R3:W1:Y:S01]  /*1160*/  LDSM.16.M88.4 R184, [R208+0x100] ;  /* 0x00010000d0b8783b */ /* 0x0006620000000200 */
[----:B------:R-:W-:-:S03]  /*1170*/  IMAD R6, R20, c[0x0][0x21c], R6 ;  /* 0x0000870014067a24 */ /* 0x000fc600078e0206 */
[----:B------:R-:W1:Y:S01]  /*1180*/  LDSM.16.M88.4 R188, [R188+0x4100] ;  /* 0x00410000bcbc783b */ /* 0x000e620000000200 */
[----:B------:R-:W-:-:S03]  /*1190*/  IMAD.IADD R8, R11, 0x1, R6 ;  /* 0x000000010b087824 */ /* 0x000fc600078e0206 */
[----:B------:R-:W1:Y:S04]  /*11a0*/  LDSM.16.M88.4 R196, [R196+0x4100] ;  /* 0x00410000c4c4783b */ /* 0x000e680000000200 */
[----:B------:R-:W1:Y:S04]  /*11b0*/  LDSM.16.M88.4 R200, [R200+0x4100] ;  /* 0x00410000c8c8783b */ /* 0x000e680000000200 */
[----:B------:R-:W1:Y:S04]  /*11c0*/  LDSM.16.M88.4 R208, [R208+0x4100] ;  /* 0x00410000d0d0783b */ /* 0x000e680000000200 */
[----:B------:R-:W-:Y:S06]  /*11d0*/  BAR.SYNC.DEFER_BLOCKING 0x0 ;  /* 0x0000000000007b1d */ /* 0x000fec0000010000 */
[----:B------:R3:W-:Y:S04]  /*11e0*/  STL.64 [R1+0x30], R10 ;  /* 0x0000300a01007387 */ /* 0x0007e80000100a00 */
[----:B------:R3:W-:Y:S01]  /*11f0*/  STL [R1+0x40], R8 ;  /* 0x0000400801007387 */ /* 0x0007e20000100800 */
[----:B------:R-:W-:-:S04]  /*1200*/  DEPBAR.LE SB0, 0x0 ;  /* 0x000080000000791a */ /* 0x000fc80000000000 */
[----:B------:R-:W-:Y:S06]  /*1210*/  BAR.SYNC.DEFER_BLOCKING 0x0 ;  /* 0x0000000000007b1d */ /* 0x000fec0000010000 */
[----:B------:R3:W1:Y:S04]  /*1220*/  LDSM.16.M88.4 R24, [R212+0x8100] ;  /* 0x00810000d418783b */ /* 0x0006680000000200 */
[----:B------:R3:W1:Y:S04]  /*1230*/  LDSM.16.M88.4 R16, [R212+0x8900] ;  /* 0x00890000d410783b */ /* 0x0006680000000200 */
[----:B------:R3:W1:Y:S04]  /*1240*/  LDSM.16.M88.4 R36, [R212+0x9100] ;  /* 0x00910000d424783b */ /* 0x0006680000000200 */
[----:B------:R3:W1:Y:S04]  /*1250*/  LDSM.16.M88.4 R48, [R212+0x9900] ;  /* 0x00990000d430783b */ /* 0x0006680000000200 */
[----:B------:R3:W1:Y:S04]  /*1260*/  LDSM.16.M88.4 R52, [R212+0xa100] ;  /* 0x00a10000d434783b */ /* 0x0006680000000200 */
[----:B------:R3:W1:Y:S04]  /*1270*/  LDSM.16.M88.4 R60, [R212+0xa900] ;  /* 0x00a90000d43c783b */ /* 0x0006680000000200 */
[----:B------:R3:W1:Y:S04]  /*1280*/  LDSM.16.M88.4 R80, [R212+0xb100] ;  /* 0x00b10000d450783b */ /* 0x0006680000000200 */
[----:B------:R3:W1:Y:S04]  /*1290*/  LDSM.16.M88.4 R84, [R212+0xb900] ;  /* 0x00b90000d454783b */ /* 0x0006680000000200 */
[----:B------:R3:W1:Y:S04]  /*12a0*/  LDSM.16.M88.4 R40, [R219] ;  /* 0x00000000db28783b */ /* 0x0006680000000200 */
[----:B------:R3:W1:Y:S04]  /*12b0*/  LDSM.16.M88.4 R56, [R219+0x800] ;  /* 0x00080000db38783b */ /* 0x0006680000000200 */
[----:B------:R3:W1:Y:S04]  /*12c0*/  LDSM.16.M88.4 R44, [R219+0x1000] ;  /* 0x00100000db2c783b */ /* 0x0006680000000200 */
[----:B------:R3:W1:Y:S04]  /*12d0*/  LDSM.16.M88.4 R88, [R219+0x1800] ;  /* 0x00180000db58783b */ /* 0x0006680000000200 */
[----:B------:R3:W1:Y:S04]  /*12e0*/  LDSM.16.M88.4 R124, [R219+0x2000] ;  /* 0x00200000db7c783b */ /* 0x0006680000000200 */
[----:B------:R3:W1:Y:S04]  /*12f0*/  LDSM.16.M88.4 R92, [R219+0x2800] ;  /* 0x00280000db5c783b */ /* 0x0006680000000200 */
[----:B------:R3:W1:Y:S04]  /*1300*/  LDSM.16.M88.4 R112, [R219+0x3000] ;  /* 0x00300000db70783b */ /* 0x0006680000000200 */
[----:B------:R3:W1:Y:S01]  /*1310*/  LDSM.16.M88.4 R104, [R219+0x3800] ;  /* 0x00380000db68783b */ /* 0x0006620000000200 */
[----:B------:R-:W-:Y:S05]  /*1320*/  @!P1 BRA `(.L_x_0) ;  /* 0x0000031000009947 */ /* 0x000fea0003800000 */
[----:B--2-4-:R-:W-:Y:S01]  /*1330*/  ULDC.64 UR4, c[0x0][0x208] ;  /* 0x0000820000047ab9 */ /* 0x014fe20000000a00 */
[----:B------:R-:W-:Y:S01]  /*1340*/  IMAD.SHL.U32 R12, R135, 0x2, RZ ;  /* 0x00000002870c7824 */ /* 0x000fe200078e00ff */
[----:B------:R-:W-:-:S02]  /*1350*/  UIMAD UR12, UR12, UR4, URZ ;  /* 0x000000040c0c72a4 */ /* 0x000fc4000f8e023f */
[----:B------:R-:W-:Y:S02]  /*1360*/  UIMAD.WIDE.U32 UR24, UR13, UR4, URZ ;  /* 0x000000040d1872a5 */ /* 0x000fe4000f8e003f */
[----:B------:R-:W-:Y:S02]  /*1370*/  UIMAD UR5, UR13, UR5, UR12 ;  /* 0x000000050d0572a4 */ /* 0x000fe4000f8e020c */
[----:B------:R-:W-:Y:S02]  /*1380*/  UIMAD UR4, UR13, -0x80, UR8 ;  /* 0xffffff800d0478a4 */ /* 0x000fe4000f8e0208 */
[----:B------:R-:W-:Y:S01]  /*1390*/  UIADD3 UR5, UR25, UR5, URZ ;  /* 0x0000000519057290 */ /* 0x000fe2000fffe03f */
[----:B------:R-:W-:Y:S02]  /*13a0*/  IMAD.U32 R6, RZ, RZ, UR24 ;  /* 0x00000018ff067e24 */ /* 0x000fe4000f8e00ff */
[----:B------:R-:W-:Y:S01]  /*13b0*/  IMAD.U32 R7, RZ, RZ, UR25 ;  /* 0x00000019ff077e24 */ /* 0x000fe2000f8e00ff */
[----:B------:R-:W-:-:S02]  /*13c0*/  IADD3 R2, -R23, UR4, RZ ;  /* 0x0000000417027c10 */ /* 0x000fc4000fffe1ff */
[----:B------:R-:W-:Y:S01]  /*13d0*/  IMAD.U32 R7, RZ, RZ, UR5 ;  /* 0x00000005ff077e24 */ /* 0x000fe2000f8e00ff */
[----:B------:R-:W-:Y:S01]  /*13e0*/  LEA R3, P1, R6, R10, 0x7 ;  /* 0x0000000a06037211 */ /* 0x000fe200078238ff */
[----:B------:R-:W-:Y:S01]  /*13f0*/  UIADD3 UR5, UP0, UR16, 0x80, URZ ;  /* 0x0000008010057890 */ /* 0x000fe2000ff1e03f */
[C---:B------:R-:W-:Y:S02]  /*1400*/  ISETP.LT.OR P4, PT, R2.reuse, 0x1, P3 ;  /* 0x000000010200780c */ /* 0x040fe40001f81670 */
[----:B------:R-:W-:Y:S01]  /*1410*/  ISETP.LT.OR P2, PT, R2, 0x1, P0 ;  /* 0x000000010200780c */ /* 0x000fe20000741670 */
[----:B------:R-:W-:Y:S01]  /*1420*/  UIADD3.X UR4, URZ, UR11, URZ, UP0, !UPT ;  /* 0x0000000b3f047290 */ /* 0x000fe200087fe43f */
[----:B------:R-:W-:Y:S02]  /*1430*/  LEA.HI.X R7, R6, R8, R7, 0x7, P1 ;  /* 0x0000000806077211 */ /* 0x000fe400008f3c07 */
[----:B------:R-:W-:Y:S02]  /*1440*/  LEA R6, P1, R3, c[0x0][0x1f8], 0x1 ;  /* 0x00007e0003067a11 */ /* 0x000fe400078208ff */
[----:B------:R-:W-:-:S02]  /*1450*/  ISETP.LT.OR P6, PT, R2, 0x21, P3 ;  /* 0x000000210200780c */ /* 0x000fc40001fc1670 */
[----:B------:R-:W-:Y:S01]  /*1460*/  LEA.HI.X R7, R3, c[0x0][0x1fc], R7, 0x1, P1 ;  /* 0x00007f0003077a11 */ /* 0x000fe200008f0c07 */
[----:B------:R-:W-:Y:S01]  /*1470*/  IMAD.U32 R3, RZ, RZ, UR16 ;  /* 0x00000010ff037e24 */ /* 0x000fe2000f8e00ff */
[----:B------:R-:W-:Y:S02]  /*1480*/  ISETP.LT.OR P1, PT, R2, 0x21, P0 ;  /* 0x000000210200780c */ /* 0x000fe40000721670 */
[----:B---3--:R-:W-:Y:S01]  /*1490*/  IADD3 R8, P5, R6, UR16, RZ ;  /* 0x0000001006087c10 */ /* 0x008fe2000ffbe0ff */
[----:B------:R-:W-:Y:S01]  /*14a0*/  @!PT LDS RZ, [RZ] ;  /* 0x00000000fffff984 */ /* 0x000fe20000000800 */
[----:B------:R-:W-:Y:S01]  /*14b0*/  @!PT LDS RZ, [RZ] ;  /* 0x00000000fffff984 */ /* 0x000fe20000000800 */
[----:B------:R-:W-:Y:S01]  /*14c0*/  @!PT LDS RZ, [RZ] ;  /* 0x00000000fffff984 */ /* 0x000fe20000000800 */
[----:B------:R2:W-:Y:S03]  /*14d0*/  LDGSTS.E.BYPASS.LTC128B.128 [R12+0x100], [R6.64], !P4 ;  /* 0x00100000060c7fae */ /* 0x0005e6000e101d56 */
[----:B------:R-:W-:Y:S01]  /*14e0*/  IADD3.X R9, R7, UR11, RZ, P5, !PT ;  /* 0x0000000b07097c10 */ /* 0x000fe2000affe4ff */
[----:B------:R2:W-:Y:S01]  /*14f0*/  LDGSTS.E.BYPASS.LTC128B.128 [R12+0x4100], [R6.64+0x80], !P2 ;  /* 0x04100080060c7fae */ /* 0x0005e2000d101d56 */
[----:B------:R-:W-:-:S02]  /*1500*/  IADD3 R10, P4, P2, R3, 0x80, R6 ;  /* 0x00000080030a7810 */ /* 0x000fc40007a9e006 */
[C---:B------:R-:W-:Y:S01]  /*1510*/  ISETP.LT.OR P5, PT, R2.reuse, 0x41, P0 ;  /* 0x000000410200780c */ /* 0x040fe200007a1670 */
[----:B------:R3:W-:Y:S01]  /*1520*/  LDGSTS.E.BYPASS.LTC128B.128 [R12+0x1100], [R8.64], !P6 ;  /* 0x01100000080c7fae */ /* 0x0007e2000f101d56 */
[----:B------:R-:W-:Y:S02]  /*1530*/  IADD3.X R11, RZ, UR11, R7, P4, P2 ;  /* 0x0000000bff0b7c10 */ /* 0x000fe4000a7e4407 */
[----:B------:R-:W-:-:S03]  /*1540*/  ISETP.LT.OR P6, PT, R2, 0x41, P3 ;  /* 0x000000410200780c */ /* 0x000fc60001fc1670 */
[----:B------:R4:W-:Y:S01]  /*1550*/  LDGSTS.E.BYPASS.LTC128B.128 [R12+0x5100], [R10.64], !P1 ;  /* 0x051000000a0c7fae */ /* 0x0009e2000c901d56 */
[----:B--2---:R-:W-:-:S04]  /*1560*/  IADD3 R6, P4, R8, UR16, RZ ;  /* 0x0000001008067c10 */ /* 0x004fc8000ff9e0ff */
[----:B------:R-:W-:Y:S02]  /*1570*/  IADD3.X R7, R9, UR11, RZ, P4, !PT ;  /* 0x0000000b09077c10 */ /* 0x000fe4000a7fe4ff */
[----:B------:R-:W-:-:S03]  /*1580*/  ISETP.LT.OR P4, PT, R2, 0x61, P3 ;  /* 0x000000610200780c */ /* 0x000fc60001f81670 */
[----:B------:R2:W-:Y:S01]  /*1590*/  LDGSTS.E.BYPASS.LTC128B.128 [R12+0x2100], [R6.64], !P6 ;  /* 0x02100000060c7fae */ /* 0x0005e2000f101d56 */
[----:B----4-:R-:W-:Y:S02]  /*15a0*/  IADD3 R10, P2, R8, UR5, RZ ;  /* 0x00000005080a7c10 */ /* 0x010fe4000ff5e0ff */
[----:B---3--:R-:W-:Y:S02]  /*15b0*/  IADD3 R8, P1, R6, UR16, RZ ;  /* 0x0000001006087c10 */ /* 0x008fe4000ff3e0ff */
[----:B------:R-:W-:Y:S02]  /*15c0*/  IADD3.X R11, R9, UR4, RZ, P2, !PT ;  /* 0x00000004090b7c10 */ /* 0x000fe400097fe4ff */
[----:B------:R-:W-:Y:S02]  /*15d0*/  ISETP.LT.OR P2, PT, R2, 0x61, P0 ;  /* 0x000000610200780c */ /* 0x000fe40000741670 */
[----:B------:R-:W-:Y:S01]  /*15e0*/  IADD3.X R9, R7, UR11, RZ, P1, !PT ;  /* 0x0000000b07097c10 */ /* 0x000fe20008ffe4ff */
[----:B------:R2:W-:Y:S01]  /*15f0*/  LDGSTS.E.BYPASS.LTC128B.128 [R12+0x6100], [R10.64], !P5 ;  /* 0x061000000a0c7fae */ /* 0x0005e2000e901d56 */
[----:B------:R-:W-:-:S03]  /*1600*/  IADD3 R2, P1, R6, UR5, RZ ;  /* 0x0000000506027c10 */ /* 0x000fc6000ff3e0ff */
[----:B------:R2:W-:Y:S01]  /*1610*/  LDGSTS.E.BYPASS.LTC128B.128 [R12+0x3100], [R8.64], !P4 ;  /* 0x03100000080c7fae */ /* 0x0005e2000e101d56 */
[----:B------:R-:W-:-:S05]  /*1620*/  IADD3.X R3, R7, UR4, RZ, P1, !PT ;  /* 0x0000000407037c10 */ /* 0x000fca0008ffe4ff */
[----:B------:R2:W-:Y:S04]  /*1630*/  LDGSTS.E.BYPASS.LTC128B.128 [R12+0x7100], [R2.64], !P2 ;  /* 0x07100000020c7fae */ /* 0x0005e8000d101d56 */
.L_x_0:
[C---:B-12-4-:R-:W-:Y:S01]  /*1640*/  HMMA.16816.F32.BF16 R28, R140.reuse, R24, RZ ;  /* 0x000000188c1c723c */ /* 0x056fe200000418ff */
[----:B------:R-:W-:Y:S01]  /*1650*/  LOP3.LUT P1, RZ, R32, 0x4, RZ, 0xc0, !PT ;  /* 0x0000000420ff7812 */ /* 0x000fe2000782c0ff */
[----:B------:R-:W0:Y:S01]  /*1660*/  LDGDEPBAR ;  /* 0x00000000000079af */ /* 0x000e220000000000 */
[----:B------:R-:W-:Y:S01]  /*1670*/  MOV R2, 0x40 ;  /* 0x0000004000027802 */ /* 0x000fe20000000f00 */
[----:B------:R-:W-:Y:S01]  /*1680*/  UISETP.GE.AND UP0, UPT, UR8, 0x81, UPT ;  /* 0x000000810800788c */ /* 0x000fe2000bf06270 */
[C---:B------:R-:W-:Y:S02]  /*1690*/  IADD3 R227, R219.reuse, 0x4000, RZ ;  /* 0x00004000dbe37810 */ /* 0x040fe40007ffe0ff */
[----:B------:R-:W-:Y:S01]  /*16a0*/  SEL R2, R2, 0xffffffc0, !P1 ;  /* 0xffffffc002027807 */ /* 0x000fe20004800000 */
[----:B------:R-:W-:Y:S01]  /*16b0*/  HMMA.16816.F32.BF16 R24, R140, R26, RZ ;  /* 0x0000001a8c18723c */ /* 0x000fe200000418ff */
[----:B------:R-:W-:Y:S02]  /*16c0*/  IADD3 R226, R219, 0x4800, RZ ;  /* 0x00004800dbe27810 */ /* 0x000fe40007ffe0ff */
[----:B------:R-:W-:-:S02]  /*16d0*/  IADD3 R218, R212, R2, RZ ;  /* 0x00000002d4da7210 */ /* 0x000fc40007ffe0ff */
[C---:B------:R-:W-:Y:S02]  /*16e0*/  IADD3 R215, R219.reuse, R2, RZ ;  /* 0x00000002dbd77210 */ /* 0x040fe40007ffe0ff */
[----:B------:R-:W-:Y:S01]  /*16f0*/  PLOP3.LUT P1, PT, PT, PT, UP0, 0x80, 0x0 ;  /* 0x000000000000781c */ /* 0x000fe20003f2f008 */
[C---:B------:R-:W-:Y:S01]  /*1700*/  HMMA.16816.F32.BF16 R12, R140.reuse, R36, RZ ;  /* 0x000000248c0c723c */ /* 0x040fe200000418ff */
[C---:B------:R-:W-:Y:S02]  /*1710*/  IADD3 R225, R219.reuse, 0x5000, RZ ;  /* 0x00005000dbe17810 */ /* 0x040fe40007ffe0ff */
[C---:B------:R-:W-:Y:S02]  /*1720*/  IADD3 R224, R219.reuse, 0x5800, RZ ;  /* 0x00005800dbe07810 */ /* 0x040fe40007ffe0ff */
[C---:B------:R-:W-:Y:S02]  /*1730*/  IADD3 R223, R219.reuse, 0x6000, RZ ;  /* 0x00006000dbdf7810 */ /* 0x040fe40007ffe0ff */
[C---:B------:R-:W-:Y:S01]  /*1740*/  IADD3 R222, R219.reuse, 0x6800, RZ ;  /* 0x00006800dbde7810 */ /* 0x040fe20007ffe0ff */
[----:B---3--:R-:W-:Y:S01]  /*1750*/  HMMA.16816.F32.BF16 R8, R140, R38, RZ ;  /* 0x000000268c08723c */ /* 0x008fe200000418ff */
[----:B------:R-:W-:-:S02]  /*1760*/  IADD3 R221, R219, 0x7000, RZ ;  /* 0x00007000dbdd7810 */ /* 0x000fc40007ffe0ff */
[----:B------:R-:W-:-:S05]  /*1770*/  IADD3 R220, R219, 0x7800, RZ ;  /* 0x00007800dbdc7810 */ /* 0x000fca0007ffe0ff */
[C---:B------:R-:W-:Y:S08]  /*1780*/  HMMA.16816.F32.BF16 R20, R140.reuse, R16, RZ ;  /* 0x000000108c14723c */ /* 0x040ff000000418ff */
[C---:B------:R-:W-:Y:S08]  /*1790*/  HMMA.16816.F32.BF16 R16, R140.reuse, R18, RZ ;  /* 0x000000128c10723c */ /* 0x040ff000000418ff */
[----:B------:R-:W-:Y:S08]  /*17a0*/  HMMA.16816.F32.BF16 R36, R140, R52, RZ ;  /* 0x000000348c24723c */ /* 0x000ff000000418ff */
[C---:B------:R-:W-:Y:S08]  /*17b0*/  HMMA.16816.F32.BF16 R72, R144.reuse, R42, R24 ;  /* 0x0000002a9048723c */ /* 0x040ff00000041818 */
[C---:B------:R-:W-:Y:S08]  /*17c0*/  HMMA.16816.F32.BF16 R68, R144.reuse, R44, R12 ;  /* 0x0000002c9044723c */ /* 0x040ff0000004180c */
[----:B------:R-:W-:Y:S08]  /*17d0*/  HMMA.16816.F32.BF16 R128, R144, R46, R8 ;  /* 0x0000002e9080723c */ /* 0x000ff00000041808 */
[----:B------:R-:W-:Y:S01]  /*17e0*/  HMMA.16816.F32.BF16 R32, R140, R54, RZ ;  /* 0x000000368c20723c */ /* 0x000fe200000418ff */
[----:B------:R-:W1:Y:S07]  /*17f0*/  LDSM.16.M88.4 R52, [R218+0x8900] ;  /* 0x00890000da34783b */ /* 0x000e6e0000000200 */
[----:B------:R-:W-:Y:S08]  /*1800*/  HMMA.16816.F32.BF16 R64, R144, R56, R20 ;  /* 0x000000389040723c */ /* 0x000ff00000041814 */
[C---:B------:R-:W-:Y:S08]  /*1810*/  HMMA.16816.F32.BF16 R44, R140.reuse, R48, RZ ;  /* 0x000000308c2c723c */ /* 0x040ff000000418ff */
[C---:B------:R-:W-:Y:S08]  /*1820*/  HMMA.16816.F32.BF16 R24, R140.reuse, R62, RZ ;  /* 0x0000003e8c18723c */ /* 0x040ff000000418ff */
[C---:B------:R-:W-:Y:S08]  /*1830*/  HMMA.16816.F32.BF16 R20, R140.reuse, R80, RZ ;  /* 0x000000508c14723c */ /* 0x040ff000000418ff */
[----:B------:R-:W-:Y:S08]  /*1840*/  HMMA.16816.F32.BF16 R12, R140, R84, RZ ;  /* 0x000000548c0c723c */ /* 0x000ff000000418ff */
[C---:B------:R-:W-:Y:S08]  /*1850*/  HMMA.16816.F32.BF16 R76, R144.reuse, R40, R28 ;  /* 0x00000028904c723c */ /* 0x040ff0000004181c */
[----:B------:R-:W-:Y:S08]  /*1860*/  HMMA.16816.F32.BF16 R56, R144, R58, R16 ;  /* 0x0000003a9038723c */ /* 0x000ff00000041810 */
[C---:B------:R-:W-:Y:S01]  /*1870*/  HMMA.16816.F32.BF16 R40, R140.reuse, R50, RZ ;  /* 0x000000328c28723c */ /* 0x040fe200000418ff */
[----:B------:R-:W2:Y:S07]  /*1880*/  LDSM.16.M88.4 R48, [R218+0x8100] ;  /* 0x00810000da30783b */ /* 0x000eae0000000200 */
[C---:B------:R-:W-:Y:S08]  /*1890*/  HMMA.16816.F32.BF16 R8, R140.reuse, R86, RZ ;  /* 0x000000568c08723c */ /* 0x040ff000000418ff */
[C---:B------:R-:W-:Y:S08]  /*18a0*/  HMMA.16816.F32.BF16 R28, R140.reuse, R60, RZ ;  /* 0x0000003c8c1c723c */ /* 0x040ff000000418ff */
[----:B------:R-:W-:Y:S08]  /*18b0*/  HMMA.16816.F32.BF16 R16, R140, R82, RZ ;  /* 0x000000528c10723c */ /* 0x000ff000000418ff */
[C---:B------:R-:W-:Y:S08]  /*18c0*/  HMMA.16816.F32.BF16 R36, R144.reuse, R124, R36 ;  /* 0x0000007c9024723c */ /* 0x040ff00000041824 */
[C---:B------:R-:W-:Y:S08]  /*18d0*/  HMMA.16816.F32.BF16 R124, R144.reuse, R126, R32 ;  /* 0x0000007e907c723c */ /* 0x040ff00000041820 */
[C---:B------:R-:W-:Y:S01]  /*18e0*/  HMMA.16816.F32.BF16 R60, R144.reuse, R88, R44 ;  /* 0x00000058903c723c */ /* 0x040fe2000004182c */
[----:B------:R-:W3:Y:S07]  /*18f0*/  LDSM.16.M88.4 R44, [R218+0x9100] ;  /* 0x00910000da2c783b */ /* 0x000eee0000000200 */
[C---:B------:R-:W-:Y:S01]  /*1900*/  HMMA.16816.F32.BF16 R32, R144.reuse, R94, R24 ;  /* 0x0000005e9020723c */ /* 0x040fe20000041818 */
[----:B------:R-:W4:Y:S07]  /*1910*/  LDSM.16.M88.4 R24, [R218+0x9900] ;  /* 0x00990000da18783b */ /* 0x000f2e0000000200 */
[C---:B------:R-:W-:Y:S01]  /*1920*/  HMMA.16816.F32.BF16 R116, R144.reuse, R112, R20 ;  /* 0x000000709074723c */ /* 0x040fe20000041814 */
[----:B------:R-:W5:Y:S07]  /*1930*/  LDSM.16.M88.4 R20, [R218+0xa100] ;  /* 0x00a10000da14783b */ /* 0x000f6e0000000200 */
[C---:B------:R-:W-:Y:S01]  /*1940*/  HMMA.16816.F32.BF16 R108, R144.reuse, R104, R12 ;  /* 0x00000068906c723c */ /* 0x040fe2000004180c */
[----:B------:R-:W2:Y:S07]  /*1950*/  LDSM.16.M88.4 R12, [R218+0xb100] ;  /* 0x00b10000da0c783b */ /* 0x000eae0000000200 */
[C---:B------:R-:W-:Y:S08]  /*1960*/  HMMA.16816.F32.BF16 R40, R144.reuse, R90, R40 ;  /* 0x0000005a9028723c */ /* 0x040ff00000041828 */
[C---:B------:R-:W-:Y:S01]  /*1970*/  HMMA.16816.F32.BF16 R104, R144.reuse, R106, R8 ;  /* 0x0000006a9068723c */ /* 0x040fe20000041808 */
[----:B------:R-:W3:Y:S07]  /*1980*/  LDSM.16.M88.4 R8, [R218+0xb900] ;  /* 0x00b90000da08783b */ /* 0x000eee0000000200 */
[C---:B------:R-:W-:Y:S01]  /*1990*/  HMMA.16816.F32.BF16 R120, R144.reuse, R92, R28 ;  /* 0x0000005c9078723c */ /* 0x040fe2000004181c */
[----:B------:R-:W4:Y:S07]  /*19a0*/  LDSM.16.M88.4 R28, [R215] ;  /* 0x00000000d71c783b */ /* 0x000f2e0000000200 */
[----:B------:R-:W-:Y:S01]  /*19b0*/  HMMA.16816.F32.BF16 R112, R144, R114, R16 ;  /* 0x000000729070723c */ /* 0x000fe20000041810 */
[----:B------:R-:W5:Y:S07]  /*19c0*/  LDSM.16.M88.4 R16, [R218+0xa900] ;  /* 0x00a90000da10783b */ /* 0x000f6e0000000200 */
[C---:B-1----:R-:W-:Y:S01]  /*19d0*/  HMMA.16816.F32.BF16 R88, R164.reuse, R54, R56 ;  /* 0x00000036a458723c */ /* 0x042fe20000041838 */
[----:B------:R-:W1:Y:S07]  /*19e0*/  LDSM.16.M88.4 R56, [R215+0x2000] ;  /* 0x00200000d738783b */ /* 0x000e6e0000000200 */
[C---:B--2---:R-:W-:Y:S01]  /*19f0*/  HMMA.16816.F32.BF16 R100, R164.reuse, R48, R76 ;  /* 0x00000030a464723c */ /* 0x044fe2000004184c */
[----:B------:R-:W-:Y:S07]  /*1a00*/  LDSM.16.M88.4 R76, [R215+0x800] ;  /* 0x00080000d74c783b */ /* 0x000fee0000000200 */
[C---:B------:R-:W-:Y:S08]  /*1a10*/  HMMA.16816.F32.BF16 R92, R164.reuse, R50, R72 ;  /* 0x00000032a45c723c */ /* 0x040ff00000041848 */
[C---:B---3--:R-:W-:Y:S08]  /*1a20*/  HMMA.16816.F32.BF16 R84, R164.reuse, R44, R68 ;  /* 0x0000002ca454723c */ /* 0x048ff00000041844 */
[C---:B----4-:R-:W-:Y:S01]  /*1a30*/  HMMA.16816.F32.BF16 R72, R164.reuse, R24, R60 ;  /* 0x00000018a448723c */ /* 0x050fe2000004183c */
[----:B------:R-:W-:Y:S07]  /*1a40*/  LDSM.16.M88.4 R60, [R215+0x1800] ;  /* 0x00180000d73c783b */ /* 0x000fee0000000200 */
[C---:B------:R-:W-:Y:S08]  /*1a50*/  HMMA.16816.F32.BF16 R48, R164.reuse, R26, R40 ;  /* 0x0000001aa430723c */ /* 0x040ff00000041828 */
[C---:B-----5:R-:W-:Y:S08]  /*1a60*/  HMMA.16816.F32.BF16 R40, R164.reuse, R22, R124 ;  /* 0x00000016a428723c */ /* 0x060ff0000004187c */
[C---:B------:R-:W-:Y:S08]  /*1a70*/  HMMA.16816.F32.BF16 R68, R164.reuse, R12, R116 ;  /* 0x0000000ca444723c */ /* 0x040ff00000041874 */
[C---:B------:R-:W-:Y:S01]  /*1a80*/  HMMA.16816.F32.BF16 R24, R164.reuse, R14, R112 ;  /* 0x0000000ea418723c */ /* 0x040fe20000041870 */
[----:B------:R-:W2:Y:S07]  /*1a90*/  LDSM.16.M88.4 R12, [R212+0xc100] ;  /* 0x00c10000d40c783b */ /* 0x000eae0000000200 */
[C---:B------:R-:W-:Y:S08]  /*1aa0*/  HMMA.16816.F32.BF16 R108, R164.reuse, R8, R108 ;  /* 0x00000008a46c723c */ /* 0x040ff0000004186c */
[----:B------:R-:W-:Y:S08]  /*1ab0*/  HMMA.16816.F32.BF16 R104, R164, R10, R104 ;  /* 0x0000000aa468723c */ /* 0x000ff00000041868 */
[----:B------:R-:W-:Y:S08]  /*1ac0*/  HMMA.16816.F32.BF16 R8, R184, R28, R100 ;  /* 0x0000001cb808723c */ /* 0x000ff00000041864 */
[C---:B------:R-:W-:Y:S08]  /*1ad0*/  HMMA.16816.F32.BF16 R80, R164.reuse, R46, R128 ;  /* 0x0000002ea450723c */ /* 0x040ff00000041880 */
[C---:B------:R-:W-:Y:S01]  /*1ae0*/  HMMA.16816.F32.BF16 R44, R164.reuse, R20, R36 ;  /* 0x00000014a42c723c */ /* 0x040fe20000041824 */
[----:B------:R-:W-:Y:S07]  /*1af0*/  LDSM.16.M88.4 R20, [R215+0x3000] ;  /* 0x00300000d714783b */ /* 0x000fee0000000200 */
[C---:B------:R-:W-:Y:S08]  /*1b00*/  HMMA.16816.F32.BF16 R36, R164.reuse, R16, R120 ;  /* 0x00000010a424723c */ /* 0x040ff00000041878 */
[----:B------:R-:W-:Y:S08]  /*1b10*/  HMMA.16816.F32.BF16 R32, R164, R18, R32 ;  /* 0x00000012a420723c */ /* 0x000ff00000041820 */
[C---:B------:R-:W-:Y:S01]  /*1b20*/  HMMA.16816.F32.BF16 R16, R184.reuse, R30, R92 ;  /* 0x0000001eb810723c */ /* 0x040fe2000004185c */
[----:B------:R-:W-:Y:S07]  /*1b30*/  LDSM.16.M88.4 R28, [R218+0xc100] ;  /* 0x00c10000da1c783b */ /* 0x000fee0000000200 */
[----:B-1----:R-:W-:Y:S01]  /*1b40*/  HMMA.16816.F32.BF16 R92, R184, R58, R40 ;  /* 0x0000003ab85c723c */ /* 0x002fe20000041828 */
[----:B------:R-:W1:Y:S07]  /*1b50*/  LDSM.16.M88.4 R40, [R219+0x4000] ;  /* 0x00400000db28783b */ /* 0x000e6e0000000200 */
[----:B------:R-:W-:Y:S01]  /*1b60*/  HMMA.16816.F32.BF16 R96, R164, R52, R64 ;  /* 0x00000034a460723c */ /* 0x000fe20000041840 */
[----:B------:R-:W3:Y:S04]  /*1b70*/  LDSM.16.M88.4 R64, [R215+0x1000] ;  /* 0x00100000d740783b */ /* 0x000ee80000000200 */
[----:B------:R-:W4:Y:S03]  /*1b80*/  LDSM.16.M88.4 R52, [R215+0x2800] ;  /* 0x00280000d734783b */ /* 0x000f260000000200 */
[C---:B--2---:R-:W-:Y:S08]  /*1b90*/  HMMA.16816.F32.BF16 R8, R188.reuse, R12, R8 ;  /* 0x0000000cbc08723c */ /* 0x044ff00000041808 */
[----:B------:R-:W-:Y:S01]  /*1ba0*/  HMMA.16816.F32.BF16 R12, R188, R14, R16 ;  /* 0x0000000ebc0c723c */ /* 0x000fe20000041810 */
[----:B------:R-:W2:Y:S07]  /*1bb0*/  LDSM.16.M88.4 R16, [R212+0xc900] ;  /* 0x00c90000d410783b */ /* 0x000eae0000000200 */
[C---:B------:R-:W-:Y:S08]  /*1bc0*/  HMMA.16816.F32.BF16 R96, R184.reuse, R76, R96 ;  /* 0x0000004cb860723c */ /* 0x040ff00000041860 */
[----:B------:R-:W-:Y:S08]  /*1bd0*/  HMMA.16816.F32.BF16 R88, R184, R78, R88 ;  /* 0x0000004eb858723c */ /* 0x000ff00000041858 */
[----:B-1----:R-:W-:Y:S08]  /*1be0*/  HMMA.16816.F32.BF16 R8, R196, R40, R8 ;  /* 0x00000028c408723c */ /* 0x002ff00000041808 */
[C---:B---3--:R-:W-:Y:S08]  /*1bf0*/  HMMA.16816.F32.BF16 R84, R184.reuse, R64, R84 ;  /* 0x00000040b854723c */ /* 0x048ff00000041854 */
[C---:B------:R-:W-:Y:S08]  /*1c00*/  HMMA.16816.F32.BF16 R64, R184.reuse, R66, R80 ;  /* 0x00000042b840723c */ /* 0x040ff00000041850 */
[C---:B------:R-:W-:Y:S01]  /*1c10*/  HMMA.16816.F32.BF16 R76, R184.reuse, R62, R48 ;  /* 0x0000003eb84c723c */ /* 0x040fe20000041830 */
[----:B------:R-:W-:Y:S07]  /*1c20*/  LDSM.16.M88.4 R48, [R215+0x4000] ;  /* 0x00400000d730783b */ /* 0x000fee0000000200 */
[----:B------:R-:W-:Y:S01]  /*1c30*/  HMMA.16816.F32.BF16 R80, R184, R56, R44 ;  /* 0x00000038b850723c */ /* 0x000fe2000004182c */
[----:B------:R-:W1:Y:S07]  /*1c40*/  LDSM.16.M88.4 R44, [R215+0x3800] ;  /* 0x00380000d72c783b */ /* 0x000e6e0000000200 */
[----:B------:R-:W-:Y:S01]  /*1c50*/  HMMA.16816.F32.BF16 R12, R196, R42, R12 ;  /* 0x0000002ac40c723c */ /* 0x000fe2000004180c */
[----:B------:R-:W3:Y:S07]  /*1c60*/  LDSM.16.M88.4 R40, [R219+0x4800] ;  /* 0x00480000db28783b */ /* 0x000eee0000000200 */
[C---:B----4-:R-:W-:Y:S01]  /*1c70*/  HMMA.16816.F32.BF16 R112, R184.reuse, R54, R32 ;  /* 0x00000036b870723c */ /* 0x050fe20000041820 */
[----:B------:R-:W4:Y:S07]  /*1c80*/  LDSM.16.M88.4 R32, [R212+0xd100] ;  /* 0x00d10000d420783b */ /* 0x000f2e0000000200 */
[C---:B------:R-:W-:Y:S08]  /*1c90*/  HMMA.16816.F32.BF16 R116, R184.reuse, R20, R68 ;  /* 0x00000014b874723c */ /* 0x040ff00000041844 */
[----:B------:R-:W-:Y:S08]  /*1ca0*/  HMMA.16816.F32.BF16 R120, R184, R22, R24 ;  /* 0x00000016b878723c */ /* 0x000ff00000041818 */
[----:B------:R-:W-:Y:S08]  /*1cb0*/  HMMA.16816.F32.BF16 R8, R200, R28, R8 ;  /* 0x0000001cc808723c */ /* 0x000ff00000041808 */
[C---:B--2---:R-:W-:Y:S08]  /*1cc0*/  HMMA.16816.F32.BF16 R20, R188.reuse, R16, R96 ;  /* 0x00000010bc14723c */ /* 0x044ff00000041860 */
[----:B------:R-:W-:Y:S08]  /*1cd0*/  HMMA.16816.F32.BF16 R24, R188, R18, R88 ;  /* 0x00000012bc18723c */ /* 0x000ff00000041858 */
[----:B------:R-:W-:Y:S01]  /*1ce0*/  HMMA.16816.F32.BF16 R12, R200, R30, R12 ;  /* 0x0000001ec80c723c */ /* 0x000fe2000004180c */
[----:B------:R-:W2:Y:S07]  /*1cf0*/  LDSM.16.M88.4 R28, [R218+0xc900] ;  /* 0x00c90000da1c783b */ /* 0x000eae0000000200 */
[C---:B-1----:R-:W-:Y:S08]  /*1d00*/  HMMA.16816.F32.BF16 R108, R184.reuse, R44, R108 ;  /* 0x0000002cb86c723c */ /* 0x042ff0000004186c */
[----:B------:R-:W-:Y:S01]  /*1d10*/  HMMA.16816.F32.BF16 R124, R184, R46, R104 ;  /* 0x0000002eb87c723c */ /* 0x000fe20000041868 */
[----:B------:R-:W1:Y:S07]  /*1d20*/  LDSM.16.M88.4 R44, [R219+0x5000] ;  /* 0x00500000db2c783b */ /* 0x000e6e0000000200 */
[----:B------:R-:W-:Y:S08]  /*1d30*/  HMMA.16816.F32.BF16 R16, R208, R48, R8 ;  /* 0x00000030d010723c */ /* 0x000ff00000041808 */
[----:B---3--:R-:W-:Y:S08]  /*1d40*/  HMMA.16816.F32.BF16 R8, R196, R40, R20 ;  /* 0x00000028c408723c */ /* 0x008ff00000041814 */
[----:B------:R-:W-:Y:S01]  /*1d50*/  HMMA.16816.F32.BF16 R100, R184, R52, R36 ;  /* 0x00000034b864723c */ /* 0x000fe20000041824 */
[----:B------:R-:W3:Y:S04]  /*1d60*/  LDSM.16.M88.4 R36, [R212+0xd900] ;  /* 0x00d90000d424783b */ /* 0x000ee80000000200 */
[----:B------:R-:W-:Y:S03]  /*1d70*/  LDSM.16.M88.4 R52, [R218+0xd100] ;  /* 0x00d10000da34783b */ /* 0x000fe60000000200 */
[----:B------:R-:W-:Y:S01]  /*1d80*/  HMMA.16816.F32.BF16 R20, R196, R42, R24 ;  /* 0x0000002ac414723c */ /* 0x000fe20000041818 */
[----:B------:R-:W5:Y:S01]  /*1d90*/  LDSM.16.M88.4 R40, [R215+0x4800] ;  /* 0x00480000d728783b */ /* 0x000f620000000200 */
[----:B------:R-:W-:-:S03]  /*1da0*/  FMUL.FTZ R2, R16, c[0x0][0x320] ;  /* 0x0000c80010027a20 */ /* 0x000fc60000410000 */
[----:B------:R-:W1:Y:S01]  /*1db0*/  LDSM.16.M88.4 R24, [R219+0x5800] ;  /* 0x00580000db18783b */ /* 0x000e620000000200 */
[----:B------:R2:W1:Y:S02]  /*1dc0*/  MUFU.TANH R134, R2 ;  /* 0x0000000200867308 */ /* 0x0004640000002400 */
[----:B----4-:R-:W-:Y:S08]  /*1dd0*/  HMMA.16816.F32.BF16 R56, R188, R32, R84 ;  /* 0x00000020bc38723c */ /* 0x010ff00000041854 */
[----:B------:R-:W-:Y:S01]  /*1de0*/  HMMA.16816.F32.BF16 R72, R184, R60, R72 ;  /* 0x0000003cb848723c */ /* 0x000fe20000041848 */
[----:B------:R-:W4:Y:S01]  /*1df0*/  LDSM.16.M88.4 R60, [R212+0xe100] ;  /* 0x00e10000d43c783b */ /* 0x000f220000000200 */
[----:B--2---:R-:W-:-:S06]  /*1e00*/  FMUL.FTZ R2, R17, c[0x0][0x320] ;  /* 0x0000c80011027a20 */ /* 0x004fcc0000410000 */
[----:B------:R-:W-:Y:S01]  /*1e10*/  HMMA.16816.F32.BF16 R8, R200, R28, R8 ;  /* 0x0000001cc808723c */ /* 0x000fe20000041808 */
[----:B------:R2:W1:Y:S07]  /*1e20*/  MUFU.TANH R133, R2 ;  /* 0x0000000200857308 */ /* 0x00046e0000002400 */
[----:B------:R-:W-:Y:S08]  /*1e30*/  HMMA.16816.F32.BF16 R64, R188, R34, R64 ;  /* 0x00000022bc40723c */ /* 0x000ff00000041840 */
[----:B------:R-:W-:Y:S01]  /*1e40*/  HMMA.16816.F32.BF16 R32, R208, R50, R12 ;  /* 0x00000032d020723c */ /* 0x000fe2000004180c */
[----:B------:R-:W4:Y:S01]  /*1e50*/  LDSM.16.M88.4 R48, [R212+0xe900] ;  /* 0x00e90000d430783b */ /* 0x000f220000000200 */
[----:B--2---:R-:W-:-:S04]  /*1e60*/  FMUL.FTZ R2, R18, c[0x0][0x320] ;  /* 0x0000c80012027a20 */ /* 0x004fc80000410000 */
[----:B------:R2:W2:Y:S02]  /*1e70*/  MUFU.TANH R131, R2 ;  /* 0x0000000200837308 */ /* 0x0004a40000002400 */
[----:B-1----:R-:W-:Y:S01]  /*1e80*/  HMMA.16816.F32.BF16 R12, R196, R44, R56 ;  /* 0x0000002cc40c723c */ /* 0x002fe20000041838 */
[----:B------:R-:W-:Y:S07]  /*1e90*/  LDSM.16.M88.4 R56, [R218+0xd900] ;  /* 0x00d90000da38783b */ /* 0x000fee0000000200 */
[----:B---3--:R-:W-:Y:S01]  /*1ea0*/  HMMA.16816.F32.BF16 R68, R188, R36, R72 ;  /* 0x00000024bc44723c */ /* 0x008fe20000041848 */
[----:B--2---:R-:W-:-:S07]  /*1eb0*/  FMUL.FTZ R2, R19, c[0x0][0x320] ;  /* 0x0000c80013027a20 */ /* 0x004fce0000410000 */
[----:B------:R-:W-:Y:S01]  /*1ec0*/  HMMA.16816.F32.BF16 R16, R200, R30, R20 ;  /* 0x0000001ec810723c */ /* 0x000fe20000041814 */
[----:B------:R1:W2:Y:S07]  /*1ed0*/  MUFU.TANH R130, R2 ;  /* 0x0000000200827308 */ /* 0x0002ae0000002400 */
[----:B------:R-:W-:Y:S01]  /*1ee0*/  HMMA.16816.F32.BF16 R76, R188, R38, R76 ;  /* 0x00000026bc4c723c */ /* 0x000fe2000004184c */
[----:B------:R-:W-:Y:S07]  /*1ef0*/  LDSM.16.M88.4 R36, [R215+0x5000] ;  /* 0x00500000d724783b */ /* 0x000fee0000000200 */
[----:B-----5:R-:W-:Y:S01]  /*1f00*/  HMMA.16816.F32.BF16 R20, R208, R40, R8 ;  /* 0x00000028d014723c */ /* 0x020fe20000041808 */
[----:B-1----:R-:W-:-:S04]  /*1f10*/  FMUL.FTZ R2, R32, c[0x0][0x320] ;  /* 0x0000c80020027a20 */ /* 0x002fc80000410000 */
[----:B------:R1:W3:Y:S03]  /*1f20*/  MUFU.TANH R129, R2 ;  /* 0x0000000200817308 */ /* 0x0002e60000002400 */
[----:B------:R-:W-:Y:S08]  /*1f30*/  HMMA.16816.F32.BF16 R8, R200, R52, R12 ;  /* 0x00000034c808723c */ /* 0x000ff0000004180c */
[----:B------:R-:W-:Y:S01]  /*1f40*/  HMMA.16816.F32.BF16 R28, R196, R46, R64 ;  /* 0x0000002ec41c723c */ /* 0x000fe20000041840 */
[----:B------:R-:W-:Y:S01]  /*1f50*/  LDSM.16.M88.4 R44, [R215+0x5800] ;  /* 0x00580000d72c783b */ /* 0x000fe20000000200 */
[----:B-1----:R-:W-:-:S06]  /*1f60*/  FMUL.FTZ R2, R33, c[0x0][0x320] ;  /* 0x0000c80021027a20 */ /* 0x002fcc0000410000 */
[----:B------:R-:W-:Y:S01]  /*1f70*/  HMMA.16816.F32.BF16 R12, R208, R42, R16 ;  /* 0x0000002ad00c723c */ /* 0x000fe20000041810 */
[----:B------:R-:W-:Y:S01]  /*1f80*/  LDSM.16.M88.4 R40, [R219+0x6800] ;  /* 0x00680000db28783b */ /* 0x000fe20000000200 */
[----:B------:R1:W1:Y:S06]  /*1f90*/  MUFU.TANH R128, R2 ;  /* 0x0000000200807308 */ /* 0x00026c0000002400 */
[----:B------:R-:W-:Y:S08]  /*1fa0*/  HMMA.16816.F32.BF16 R16, R196, R24, R68 ;  /* 0x00000018c410723c */ /* 0x000ff00000041844 */
[----:B----4-:R-:W-:Y:S01]  /*1fb0*/  HMMA.16816.F32.BF16 R80, R188, R60, R80 ;  /* 0x0000003cbc50723c */ /* 0x010fe20000041850 */
[----:B-1----:R-:W-:-:S04]  /*1fc0*/  FMUL.FTZ R2, R34, c[0x0][0x320] ;  /* 0x0000c80022027a20 */ /* 0x002fc80000410000 */
[----:B------:R1:W4:Y:S03]  /*1fd0*/  MUFU.TANH R107, R2 ;  /* 0x00000002006b7308 */ /* 0x0003260000002400 */
[----:B------:R-:W-:Y:S01]  /*1fe0*/  HMMA.16816.F32.BF16 R72, R188, R62, R92 ;  /* 0x0000003ebc48723c */ /* 0x000fe2000004185c */
[----:B------:R-:W5:Y:S07]  /*1ff0*/  LDSM.16.M88.4 R60, [R212+0xf100] ;  /* 0x00f10000d43c783b */ /* 0x000f6e0000000200 */
[----:B------:R-:W-:Y:S01]  /*2000*/  HMMA.16816.F32.BF16 R24, R196, R26, R76 ;  /* 0x0000001ac418723c */ /* 0x000fe2000004184c */
[----:B-1----:R-:W-:-:S02]  /*2010*/  FMUL.FTZ R2, R35, c[0x0][0x320] ;  /* 0x0000c80023027a20 */ /* 0x002fc40000410000 */
[----:B------:R-:W1:Y:S05]  /*2020*/  LDSM.16.M88.4 R32, [R219+0x6000] ;  /* 0x00600000db20783b */ /* 0x000e6a0000000200 */
[C---:B------:R-:W-:Y:S01]  /*2030*/  HMMA.16816.F32.BF16 R64, R188.reuse, R48, R100 ;  /* 0x00000030bc40723c */ /* 0x040fe20000041864 */
[----:B------:R2:W1:Y:S07]  /*2040*/  MUFU.TANH R106, R2 ;  /* 0x00000002006a7308 */ /* 0x00046e0000002400 */
[----:B------:R-:W-:Y:S01]  /*2050*/  HMMA.16816.F32.BF16 R68, R188, R50, R112 ;  /* 0x00000032bc44723c */ /* 0x000fe20000041870 */
[----:B------:R-:W-:Y:S01]  /*2060*/  LDSM.16.M88.4 R48, [R218+0xe900] ;  /* 0x00e90000da30783b */ /* 0x000fe20000000200 */
[----:B--2---:R-:W-:-:S04]  /*2070*/  FMUL.FTZ R2, R20, c[0x0][0x320] ;  /* 0x0000c80014027a20 */ /* 0x004fc80000410000 */
[----:B------:R2:W1:Y:S02]  /*2080*/  MUFU.TANH R105, R2 ;  /* 0x0000000200697308 */ /* 0x0004640000002400 */
[----:B-----5:R-:W-:Y:S01]  /*2090*/  HMMA.16816.F32.BF16 R76, R188, R60, R116 ;  /* 0x0000003cbc4c723c */ /* 0x020fe20000041874 */
[----:B--2---:R-:W-:-:S05]  /*20a0*/  FMUL.FTZ R2, R21, c[0x0][0x320] ;  /* 0x0000c80015027a20 */ /* 0x004fca0000410000 */
[----:B------:R2:W1:Y:S02]  /*20b0*/  MUFU.TANH R104, R2 ;  /* 0x0000000200687308 */ /* 0x0004640000002400 */
[----:B--2---:R-:W-:-:S06]  /*20c0*/  FMUL.FTZ R2, R22, c[0x0][0x320] ;  /* 0x0000c80016027a20 */ /* 0x004fcc0000410000 */
[----:B------:R2:W1:Y:S02]  /*20d0*/  MUFU.TANH R99, R2 ;  /* 0x0000000200637308 */ /* 0x0004640000002400 */
[----:B--2---:R-:W-:Y:S02]  /*20e0*/  FMUL.FTZ R2, R23, c[0x0][0x320] ;  /* 0x0000c80017027a20 */ /* 0x004fe40000410000 */
[----:B------:R-:W-:Y:S04]  /*20f0*/  HMMA.16816.F32.BF16 R20, R208, R36, R8 ;  /* 0x00000024d014723c */ /* 0x000fe80000041808 */
[----:B------:R2:W1:Y:S04]  /*2100*/  MUFU.TANH R98, R2 ;  /* 0x0000000200627308 */ /* 0x0004680000002400 */
[----:B------:R-:W-:Y:S01]  /*2110*/  HMMA.16816.F32.BF16 R8, R200, R54, R28 ;  /* 0x00000036c808723c */ /* 0x000fe2000004181c */
[----:B------:R-:W-:Y:S01]  /*2120*/  LDSM.16.M88.4 R52, [R215+0x6000] ;  /* 0x00600000d734783b */ /* 0x000fe20000000200 */
[----:B--2---:R-:W-:-:S04]  /*2130*/  FMUL.FTZ R2, R12, c[0x0][0x320] ;  /* 0x0000c8000c027a20 */ /* 0x004fc80000410000 */
[----:B------:R2:W1:Y:S11]  /*2140*/  MUFU.TANH R97, R2 ;  /* 0x0000000200617308 */ /* 0x0004760000002400 */
[----:B------:R-:W-:Y:S07]  /*2150*/  @!UPT UIADD3 URZ, URZ, URZ, URZ ;  /* 0x0000003f3f3ff290 */ /* 0x000fee000fffe03f */
[----:B------:R-:W-:Y:S01]  /*2160*/  HMMA.16816.F32.BF16 R8, R208, R38, R8 ;  /* 0x00000026d008723c */ /* 0x000fe20000041808 */
[----:B------:R-:W5:Y:S01]  /*2170*/  LDSM.16.M88.4 R36, [R218+0xe100] ;  /* 0x00e10000da24783b */ /* 0x000f620000000200 */
[----:B--2---:R-:W-:-:S04]  /*2180*/  FMUL.FTZ R2, R13, c[0x0][0x320] ;  /* 0x0000c8000d027a20 */ /* 0x004fc80000410000 */
[----:B------:R2:W1:Y:S02]  /*2190*/  MUFU.TANH R96, R2 ;  /* 0x0000000200607308 */ /* 0x0004640000002400 */
[----:B--2---:R-:W-:-:S06]  /*21a0*/  FMUL.FTZ R2, R14, c[0x0][0x320] ;  /* 0x0000c8000e027a20 */ /* 0x004fcc0000410000 */
[----:B------:R2:W1:Y:S02]  /*21b0*/  MUFU.TANH R95, R2 ;  /* 0x00000002005f7308 */ /* 0x0004640000002400 */
[----:B--2---:R-:W-:Y:S02]  /*21c0*/  FMUL.FTZ R2, R15, c[0x0][0x320] ;  /* 0x0000c8000f027a20 */ /* 0x004fe40000410000 */
[----:B------:R-:W-:Y:S04]  /*21d0*/  HMMA.16816.F32.BF16 R12, R200, R56, R16 ;  /* 0x00000038c80c723c */ /* 0x000fe80000041810 */
[----:B------:R2:W2:Y:S04]  /*21e0*/  MUFU.TANH R94, R2 ;  /* 0x00000002005e7308 */ /* 0x0004a80000002400 */
[----:B-1----:R-:W-:Y:S01]  /*21f0*/  HMMA.16816.F32.BF16 R16, R196, R32, R80 ;  /* 0x00000020c410723c */ /* 0x002fe20000041850 */
[----:B--2---:R-:W-:-:S04]  /*2200*/  FMUL.FTZ R2, R20, c[0x0][0x320] ;  /* 0x0000c80014027a20 */ /* 0x004fc80000410000 */
[----:B------:R1:W2:Y:S11]  /*2210*/  MUFU.TANH R93, R2 ;  /* 0x00000002005d7308 */ /* 0x0002b60000002400 */
[----:B------:R-:W-:Y:S08]  /*2220*/  HMMA.16816.F32.BF16 R28, R208, R44, R12 ;  /* 0x0000002cd01c723c */ /* 0x000ff0000004180c */
[----:B------:R-:W-:Y:S01]  /*2230*/  HMMA.16816.F32.BF16 R12, R200, R58, R24 ;  /* 0x0000003ac80c723c */ /* 0x000fe20000041818 */
[----:B-1----:R-:W-:-:S07]  /*2240*/  FMUL.FTZ R2, R21, c[0x0][0x320] ;  /* 0x0000c80015027a20 */ /* 0x002fce0000410000 */
[----:B------:R-:W-:Y:S01]  /*2250*/  HMMA.16816.F32.BF16 R24, R196, R34, R72 ;  /* 0x00000022c418723c */ /* 0x000fe20000041848 */
[----:B------:R-:W-:Y:S01]  /*2260*/  LDSM.16.M88.4 R32, [R219+0x7000] ;  /* 0x00700000db20783b */ /* 0x000fe20000000200 */
[----:B------:R1:W1:Y:S02]  /*2270*/  MUFU.TANH R92, R2 ;  /* 0x00000002005c7308 */ /* 0x0002640000002400 */
[----:B-1----:R-:W-:-:S06]  /*2280*/  FMUL.FTZ R2, R22, c[0x0][0x320] ;  /* 0x0000c80016027a20 */ /* 0x002fcc0000410000 */
[----:B------:R1:W1:Y:S02]  /*2290*/  MUFU.TANH R91, R2 ;  /* 0x00000002005b7308 */ /* 0x0002640000002400 */
[----:B-1----:R-:W-:Y:S02]  /*22a0*/  FMUL.FTZ R2, R23, c[0x0][0x320] ;  /* 0x0000c80017027a20 */ /* 0x002fe40000410000 */
[----:B-----5:R-:W-:Y:S04]  /*22b0*/  HMMA.16816.F32.BF16 R20, R200, R36, R16 ;  /* 0x00000024c814723c */ /* 0x020fe80000041810 */
[----:B------:R1:W1:Y:S04]  /*22c0*/  MUFU.TANH R90, R2 ;  /* 0x00000002005a7308 */ /* 0x0002680000002400 */
[----:B------:R-:W-:Y:S01]  /*22d0*/  HMMA.16816.F32.BF16 R16, R196, R40, R64 ;  /* 0x00000028c410723c */ /* 0x000fe20000041840 */
[----:B------:R-:W5:Y:S01]  /*22e0*/  LDSM.16.M88.4 R64, [R212+0xf900] ;  /* 0x00f90000d440783b */ /* 0x000f620000000200 */
[----:B-1----:R-:W-:-:S04]  /*22f0*/  FMUL.FTZ R2, R8, c[0x0][0x320] ;  /* 0x0000c80008027a20 */ /* 0x002fc80000410000 */
[----:B------:R1:W1:Y:S02]  /*2300*/  MUFU.TANH R89, R2 ;  /* 0x0000000200597308 */ /* 0x0002640000002400 */
[----:B-1----:R-:W-:-:S06]  /*2310*/  FMUL.FTZ R2, R9, c[0x0][0x320] ;  /* 0x0000c80009027a20 */ /* 0x002fcc0000410000 */
[----:B------:R1:W1:Y:S01]  /*2320*/  MUFU.TANH R88, R2 ;  /* 0x0000000200587308 */ /* 0x0002620000002400 */
[----:B-----5:R-:W-:Y:S01]  /*2330*/  HMMA.16816.F32.BF16 R56, R188, R64, R108 ;  /* 0x00000040bc38723c */ /* 0x020fe2000004186c */
[----:B-1----:R-:W-:-:S06]  /*2340*/  FMUL.FTZ R2, R10, c[0x0][0x320] ;  /* 0x0000c8000a027a20 */ /* 0x002fcc0000410000 */
[----:B------:R1:W1:Y:S02]  /*2350*/  MUFU.TANH R87, R2 ;  /* 0x0000000200577308 */ /* 0x0002640000002400 */
[----:B-1----:R-:W-:Y:S02]  /*2360*/  FMUL.FTZ R2, R11, c[0x0][0x320] ;  /* 0x0000c8000b027a20 */ /* 0x002fe40000410000 */
[----:B------:R-:W-:Y:S04]  /*2370*/  HMMA.16816.F32.BF16 R8, R208, R46, R12 ;  /* 0x0000002ed008723c */ /* 0x000fe8000004180c */
[----:B------:R1:W1:Y:S04]  /*2380*/  MUFU.TANH R86, R2 ;  /* 0x0000000200567308 */ /* 0x0002680000002400 */
[----:B------:R-:W-:Y:S01]  /*2390*/  HMMA.16816.F32.BF16 R12, R200, R38, R24 ;  /* 0x00000026c80c723c */ /* 0x000fe20000041818 */
[----:B------:R-:W5:Y:S07]  /*23a0*/  LDSM.16.M88.4 R36, [R215+0x6800] ;  /* 0x00680000d724783b */ /* 0x000f6e0000000200 */
[----:B------:R-:W-:Y:S01]  /*23b0*/  HMMA.16816.F32.BF16 R24, R196, R42, R68 ;  /* 0x0000002ac418723c */ /* 0x000fe20000041844 */
[----:B------:R-:W-:Y:S01]  /*23c0*/  LDSM.16.M88.4 R40, [R215+0x7000] ;  /* 0x00700000d728783b */ /* 0x000fe20000000200 */
[----:B-1----:R-:W-:-:S04]  /*23d0*/  FMUL.FTZ R2, R28, c[0x0][0x320] ;  /* 0x0000c8001c027a20 */ /* 0x002fc80000410000 */
[----:B------:R1:W1:Y:S02]  /*23e0*/  MUFU.TANH R85, R2 ;  /* 0x0000000200557308 */ /* 0x0002640000002400 */
[----:B------:R-:W-:Y:S01]  /*23f0*/  HMMA.16816.F32.BF16 R44, R188, R62, R120 ;  /* 0x0000003ebc2c723c */ /* 0x000fe20000041878 */
[----:B-1----:R-:W-:-:S05]  /*2400*/  FMUL.FTZ R2, R29, c[0x0][0x320] ;  /* 0x0000c8001d027a20 */ /* 0x002fca0000410000 */
[----:B------:R1:W1:Y:S02]  /*2410*/  MUFU.TANH R84, R2 ;  /* 0x0000000200547308 */ /* 0x0002640000002400 */
[----:B-1----:R-:W-:-:S06]  /*2420*/  FMUL.FTZ R2, R30, c[0x0][0x320] ;  /* 0x0000c8001e027a20 */ /* 0x002fcc0000410000 */
[----:B------:R1:W1:Y:S02]  /*2430*/  MUFU.TANH R83, R2 ;  /* 0x0000000200537308 */ /* 0x0002640000002400 */
[----:B-1----:R-:W-:Y:S02]  /*2440*/  FMUL.FTZ R2, R31, c[0x0][0x320] ;  /* 0x0000c8001f027a20 */ /* 0x002fe40000410000 */
[----:B------:R-:W-:Y:S04]  /*2450*/  HMMA.16816.F32.BF16 R28, R208, R52, R20 ;  /* 0x00000034d01c723c */ /* 0x000fe80000041814 */
[----:B------:R1:W1:Y:S04]  /*2460*/  MUFU.TANH R82, R2 ;  /* 0x0000000200527308 */ /* 0x0002680000002400 */
[----:B------:R-:W-:Y:S08]  /*2470*/  HMMA.16816.F32.BF16 R20, R200, R48, R16 ;  /* 0x00000030c814723c */ /* 0x000ff00000041810 */
[----:B------:R-:W-:Y:S01]  /*2480*/  HMMA.16816.F32.BF16 R16, R196, R32, R76 ;  /* 0x00000020c410723c */ /* 0x000fe2000004184c */
[----:B-1----:R-:W-:-:S04]  /*2490*/  FMUL.FTZ R2, R8, c[0x0][0x320] ;  /* 0x0000c80008027a20 */ /* 0x002fc80000410000 */
[----:B------:R1:W1:Y:S02]  /*24a0*/  MUFU.TANH R81, R2 ;  /* 0x0000000200517308 */ /* 0x0002640000002400 */
[----:B-1----:R-:W-:-:S06]  /*24b0*/  FMUL.FTZ R2, R9, c[0x0][0x320] ;  /* 0x0000c80009027a20 */ /* 0x002fcc0000410000 */
[----:B------:R1:W1:Y:S02]  /*24c0*/  MUFU.TANH R80, R2 ;  /* 0x0000000200507308 */ /* 0x0002640000002400 */
[----:B-1----:R-:W-:-:S06]  /*24d0*/  FMUL.FTZ R2, R10, c[0x0][0x320] ;  /* 0x0000c8000a027a20 */ /* 0x002fcc0000410000 */
[----:B------:R1:W1:Y:S02]  /*24e0*/  MUFU.TANH R75, R2 ;  /* 0x00000002004b7308 */ /* 0x0002640000002400 */
[----:B-1----:R-:W-:Y:S02]  /*24f0*/  FMUL.FTZ R2, R11, c[0x0][0x320] ;  /* 0x0000c8000b027a20 */ /* 0x002fe40000410000 */
[----:B------:R-:W-:Y:S01]  /*2500*/  HMMA.16816.F32.BF16 R8, R208, R54, R12 ;  /* 0x00000036d008723c */ /* 0x000fe2000004180c */
[----:B------:R-:W1:Y:S03]  /*2510*/  LDSM.16.M88.4 R52, [R218+0xf100] ;  /* 0x00f10000da34783b */ /* 0x000e660000000200 */
[----:B------:R2:W1:Y:S04]  /*2520*/  MUFU.TANH R74, R2 ;  /* 0x00000002004a7308 */ /* 0x0004680000002400 */
[----:B------:R-:W-:Y:S01]  /*2530*/  HMMA.16816.F32.BF16 R12, R200, R50, R24 ;  /* 0x00000032c80c723c */ /* 0x000fe20000041818 */
[----:B------:R-:W3:Y:S07]  /*2540*/  LDSM.16.M88.4 R48, [R219+0x7800] ;  /* 0x00780000db30783b */ /* 0x000eee0000000200 */
[----:B-----5:R-:W-:Y:S01]  /*2550*/  HMMA.16816.F32.BF16 R24, R208, R36, R20 ;  /* 0x00000024d018723c */ /* 0x020fe20000041814 */
[----:B--2---:R-:W-:-:S04]  /*2560*/  FMUL.FTZ R2, R28, c[0x0][0x320] ;  /* 0x0000c8001c027a20 */ /* 0x004fc80000410000 */
[----:B------:R2:W1:Y:S11]  /*2570*/  MUFU.TANH R73, R2 ;  /* 0x0000000200497308 */ /* 0x0004760000002400 */
[----:B------:R-:W-:Y:S01]  /*2580*/  HMMA.16816.F32.BF16 R12, R208, R38, R12 ;  /* 0x00000026d00c723c */ /* 0x000fe2000004180c */
[----:B------:R-:W5:Y:S01]  /*2590*/  LDSM.16.M88.4 R36, [R218+0xf900] ;  /* 0x00f90000da24783b */ /* 0x000f620000000200 */
[----:B--2---:R-:W-:-:S06]  /*25a0*/  FMUL.FTZ R2, R29, c[0x0][0x320] ;  /* 0x0000c8001d027a20 */ /* 0x004fcc0000410000 */
[----:B------:R-:W-:Y:S01]  /*25b0*/  FMUL.FTZ R25, R25, c[0x0][0x320] ;  /* 0x0000c80019197a20 */ /* 0x000fe20000410000 */
[----:B-1----:R-:W-:Y:S01]  /*25c0*/  HMMA.16816.F32.BF16 R20, R200, R52, R16 ;  /* 0x00000034c814723c */ /* 0x002fe20000041810 */
[----:B------:R1:W2:Y:S01]  /*25d0*/  MUFU.TANH R72, R2 ;  /* 0x0000000200487308 */ /* 0x0002a20000002400 */
[----:B------:R-:W-:Y:S02]  /*25e0*/  FMUL.FTZ R26, R26, c[0x0][0x320] ;  /* 0x0000c8001a1a7a20 */ /* 0x000fe40000410000 */
[----:B------:R-:W-:-:S04]  /*25f0*/  FMUL.FTZ R27, R27, c[0x0][0x320] ;  /* 0x0000c8001b1b7a20 */ /* 0x000fc80000410000 */
[----:B---3--:R-:W-:Y:S01]  /*2600*/  HMMA.16816.F32.BF16 R16, R196, R48, R56 ;  /* 0x00000030c410723c */ /* 0x008fe20000041838 */
[----:B------:R-:W3:Y:S06]  /*2610*/  MUFU.TANH R52, R25 ;  /* 0x0000001900347308 */ /* 0x000eec0000002400 */
[----:B------:R-:W-:Y:S02]  /*2620*/  FMUL.FTZ R12, R12, c[0x0][0x320] ;  /* 0x0000c8000c0c7a20 */ /* 0x000fe40000410000 */
[----:B-1----:R-:W-:Y:S01]  /*2630*/  FMUL.FTZ R2, R30, c[0x0][0x320] ;  /* 0x0000c8001e027a20 */ /* 0x002fe20000410000 */
[----:B------:R-:W1:Y:S01]  /*2640*/  MUFU.TANH R49, R26 ;  /* 0x0000001a00317308 */ /* 0x000e620000002400 */
[----:B------:R-:W-:-:S02]  /*2650*/  FMUL.FTZ R13, R13, c[0x0][0x320] ;  /* 0x0000c8000d0d7a20 */ /* 0x000fc40000410000 */
[----:B------:R-:W-:Y:S02]  /*2660*/  FMUL.FTZ R14, R14, c[0x0][0x320] ;  /* 0x0000c8000e0e7a20 */ /* 0x000fe40000410000 */
[----:B------:R-:W-:-:S03]  /*2670*/  FMUL.FTZ R15, R15, c[0x0][0x320] ;  /* 0x0000c8000f0f7a20 */ /* 0x000fc60000410000 */
[----:B------:R1:W1:Y:S06]  /*2680*/  MUFU.TANH R65, R2 ;  /* 0x0000000200417308 */ /* 0x00026c0000002400 */
[----:B-----5:R-:W-:Y:S02]  /*2690*/  HMMA.16816.F32.BF16 R16, R200, R36, R16 ;  /* 0x00000024c810723c */ /* 0x020fe40000041810 */
[----:B------:R-:W2:Y:S01]  /*26a0*/  MUFU.TANH R48, R27 ;  /* 0x0000001b00307308 */ /* 0x000ea20000002400 */
[----:B-1----:R-:W-:-:S05]  /*26b0*/  FMUL.FTZ R2, R31, c[0x0][0x320] ;  /* 0x0000c8001f027a20 */ /* 0x002fca0000410000 */
[----:B------:R-:W-:Y:S01]  /*26c0*/  HMMA.16816.F32.BF16 R28, R196, R34, R44 ;  /* 0x00000022c41c723c */ /* 0x000fe2000004182c */
[----:B------:R-:W1:Y:S01]  /*26d0*/  LDSM.16.M88.4 R32, [R215+0x7800] ;  /* 0x00780000d720783b */ /* 0x000e620000000200 */
[----:B------:R5:W1:Y:S01]  /*26e0*/  MUFU.TANH R64, R2 ;  /* 0x0000000200407308 */ /* 0x000a620000002400 */
[----:B------:R-:W-:-:S07]  /*26f0*/  DEPBAR.LE SB0, 0x0 ;  /* 0x000080000000791a */ /* 0x000fce0000000000 */
[----:B------:R-:W1:Y:S01]  /*2700*/  MUFU.TANH R47, R12 ;  /* 0x0000000c002f7308 */ /* 0x000e620000002400 */
[----:B-----5:R-:W-:-:S07]  /*2710*/  FMUL.FTZ R2, R8, c[0x0][0x320] ;  /* 0x0000c80008027a20 */ /* 0x020fce0000410000 */
[----:B------:R-:W1:Y:S06]  /*2720*/  MUFU.TANH R46, R13 ;  /* 0x0000000d002e7308 */ /* 0x000e6c0000002400 */
[----:B------:R-:W-:Y:S02]  /*2730*/  HMMA.16816.F32.BF16 R28, R200, R54, R28 ;  /* 0x00000036c81c723c */ /* 0x000fe4000004181c */
[----:B------:R5:W1:Y:S08]  /*2740*/  MUFU.TANH R63, R2 ;  /* 0x00000002003f7308 */ /* 0x000a700000002400 */
[----:B------:R-:W1:Y:S01]  /*2750*/  MUFU.TANH R45, R14 ;  /* 0x0000000e002d7308 */ /* 0x000e620000002400 */
[----:B-----5:R-:W-:-:S07]  /*2760*/  FMUL.FTZ R2, R9, c[0x0][0x320] ;  /* 0x0000c80009027a20 */ /* 0x020fce0000410000 */
[----:B------:R1:W1:Y:S08]  /*2770*/  MUFU.TANH R44, R15 ;  /* 0x0000000f002c7308 */ /* 0x0002700000002400 */
[----:B------:R5:W2:Y:S01]  /*2780*/  MUFU.TANH R62, R2 ;  /* 0x00000002003e7308 */ /* 0x000aa20000002400 */
[----:B-1----:R-:W-:Y:S01]  /*2790*/  HMMA.16816.F32.BF16 R12, R208, R32, R16 ;  /* 0x00000020d00c723c */ /* 0x002fe20000041810 */
[----:B-----5:R-:W-:-:S06]  /*27a0*/  FMUL.FTZ R2, R10, c[0x0][0x320] ;  /* 0x0000c8000a027a20 */ /* 0x020fcc0000410000 */
[----:B------:R1:W1:Y:S11]  /*27b0*/  MUFU.TANH R61, R2 ;  /* 0x00000002003d7308 */ /* 0x0002760000002400 */
[----:B------:R-:W-:Y:S06]  /*27c0*/  @!UPT UIADD3 URZ, URZ, URZ, URZ ;  /* 0x0000003f3f3ff290 */ /* 0x000fec000fffe03f */
[----:B------:R-:W-:Y:S02]  /*27d0*/  FMUL.FTZ R12, R12, c[0x0][0x320] ;  /* 0x0000c8000c0c7a20 */ /* 0x000fe40000410000 */
[----:B------:R-:W-:Y:S02]  /*27e0*/  FMUL.FTZ R13, R13, c[0x0][0x320] ;  /* 0x0000c8000d0d7a20 */ /* 0x000fe40000410000 */
[----:B-1----:R-:W-:Y:S01]  /*27f0*/  FMUL.FTZ R2, R11, c[0x0][0x320] ;  /* 0x0000c8000b027a20 */ /* 0x002fe20000410000 */
[----:B------:R-:W1:Y:S01]  /*2800*/  MUFU.TANH R19, R12 ;  /* 0x0000000c00137308 */ /* 0x000e620000002400 */
[----:B------:R-:W-:Y:S01]  /*2810*/  HMMA.16816.F32.BF16 R8, R188, R66, R124 ;  /* 0x00000042bc08723c */ /* 0x000fe2000004187c */
[----:B------:R-:W-:Y:S02]  /*2820*/  FMUL.FTZ R14, R14, c[0x0][0x320] ;  /* 0x0000c8000e0e7a20 */ /* 0x000fe40000410000 */
[----:B------:R-:W-:-:S04]  /*2830*/  FMUL.FTZ R15, R15, c[0x0][0x320] ;  /* 0x0000c8000f0f7a20 */ /* 0x000fc80000410000 */
[----:B------:R5:W1:Y:S08]  /*2840*/  MUFU.TANH R60, R2 ;  /* 0x00000002003c7308 */ /* 0x000a700000002400 */
[----:B------:R1:W1:Y:S01]  /*2850*/  MUFU.TANH R18, R13 ;  /* 0x0000000d00127308 */ /* 0x0002620000002400 */
[----:B-----5:R-:W-:-:S08]  /*2860*/  FMUL.FTZ R2, R24, c[0x0][0x320] ;  /* 0x0000c80018027a20 */ /* 0x020fd00000410000 */
[----:B------:R-:W-:Y:S01]  /*2870*/  HMMA.16816.F32.BF16 R8, R196, R50, R8 ;  /* 0x00000032c408723c */ /* 0x000fe20000041808 */
[----:B------:R1:W1:Y:S07]  /*2880*/  MUFU.TANH R53, R2 ;  /* 0x0000000200357308 */ /* 0x00026e0000002400 */
[C---:B------:R-:W-:Y:S08]  /*2890*/  HMMA.16816.F32.BF16 R24, R208.reuse, R40, R20 ;  /* 0x00000028d018723c */ /* 0x040ff00000041814 */
[----:B------:R-:W-:Y:S08]  /*28a0*/  HMMA.16816.F32.BF16 R20, R208, R42, R28 ;  /* 0x0000002ad014723c */ /* 0x000ff0000004181c */
[----:B------:R-:W-:Y:S08]  /*28b0*/  HMMA.16816.F32.BF16 R8, R200, R38, R8 ;  /* 0x00000026c808723c */ /* 0x000ff00000041808 */
[----:B------:R-:W-:-:S02]  /*28c0*/  FMUL.FTZ R25, R25, c[0x0][0x320] ;  /* 0x0000c80019197a20 */ /* 0x000fc40000410000 */
[----:B------:R-:W-:Y:S02]  /*28d0*/  FMUL.FTZ R26, R26, c[0x0][0x320] ;  /* 0x0000c8001a1a7a20 */ /* 0x000fe40000410000 */
[----:B------:R-:W-:Y:S01]  /*28e0*/  FMUL.FTZ R27, R27, c[0x0][0x320] ;  /* 0x0000c8001b1b7a20 */ /* 0x000fe20000410000 */
[----:B------:R1:W1:Y:S01]  /*28f0*/  MUFU.TANH R40, R25 ;  /* 0x0000001900287308 */ /* 0x0002620000002400 */
[----:B------:R-:W-:Y:S02]  /*2900*/  FMUL.FTZ R24, R24, c[0x0][0x320] ;  /* 0x0000c80018187a20 */ /* 0x000fe40000410000 */
[----:B------:R-:W-:Y:S02]  /*2910*/  FMUL.FTZ R20, R20, c[0x0][0x320] ;  /* 0x0000c80014147a20 */ /* 0x000fe40000410000 */
[----:B------:R-:W-:Y:S02]  /*2920*/  FMUL.FTZ R21, R21, c[0x0][0x320] ;  /* 0x0000c80015157a20 */ /* 0x000fe40000410000 */
[----:B------:R-:W-:Y:S01]  /*2930*/  FMUL.FTZ R22, R22, c[0x0][0x320] ;  /* 0x0000c80016167a20 */ /* 0x000fe20000410000 */
[----:B------:R1:W1:Y:S01]  /*2940*/  MUFU.TANH R37, R26 ;  /* 0x0000001a00257308 */ /* 0x0002620000002400 */
[----:B------:R-:W-:-:S02]  /*2950*/  FMUL.FTZ R23, R23, c[0x0][0x320] ;  /* 0x0000c80017177a20 */ /* 0x000fc40000410000 */
[----:B------:R-:W-:Y:S05]  /*2960*/  HMMA.16816.F32.BF16 R8, R208, R34, R8 ;  /* 0x00000022d008723c */ /* 0x000fea0000041808 */
[----:B------:R1:W1:Y:S08]  /*2970*/  MUFU.TANH R36, R27 ;  /* 0x0000001b00247308 */ /* 0x0002700000002400 */
[----:B------:R1:W1:Y:S08]  /*2980*/  MUFU.TANH R41, R24 ;  /* 0x0000001800297308 */ /* 0x0002700000002400 */
[----:B------:R1:W1:Y:S03]  /*2990*/  MUFU.TANH R27, R20 ;  /* 0x00000014001b7308 */ /* 0x0002660000002400 */
[----:B------:R-:W-:-:S02]  /*29a0*/  FMUL.FTZ R8, R8, c[0x0][0x320] ;  /* 0x0000c80008087a20 */ /* 0x000fc40000410000 */
[----:B------:R-:W-:Y:S02]  /*29b0*/  FMUL.FTZ R9, R9, c[0x0][0x320] ;  /* 0x0000c80009097a20 */ /* 0x000fe40000410000 */
[----:B------:R-:W-:Y:S01]  /*29c0*/  FMUL.FTZ R10, R10, c[0x0][0x320] ;  /* 0x0000c8000a0a7a20 */ /* 0x000fe20000410000 */
[----:B------:R1:W1:Y:S01]  /*29d0*/  MUFU.TANH R26, R21 ;  /* 0x00000015001a7308 */ /* 0x0002620000002400 */
[----:B------:R-:W-:-:S07]  /*29e0*/  FMUL.FTZ R11, R11, c[0x0][0x320] ;  /* 0x0000c8000b0b7a20 */ /* 0x000fce0000410000 */
[----:B------:R1:W1:Y:S08]  /*29f0*/  MUFU.TANH R25, R23 ;  /* 0x0000001700197308 */ /* 0x0002700000002400 */
[----:B------:R-:W1:Y:S08]  /*2a00*/  MUFU.TANH R22, R22 ;  /* 0x0000001600167308 */ /* 0x000e700000002400 */
[----:B------:R1:W1:Y:S08]  /*2a10*/  MUFU.TANH R24, R14 ;  /* 0x0000000e00187308 */ /* 0x0002700000002400 */
[----:B------:R1:W1:Y:S08]  /*2a20*/  MUFU.TANH R23, R15 ;  /* 0x0000000f00177308 */ /* 0x0002700000002400 */
[----:B------:R1:W1:Y:S08]  /*2a30*/  MUFU.TANH R17, R8 ;  /* 0x0000000800117308 */ /* 0x0002700000002400 */
[----:B------:R1:W1:Y:S08]  /*2a40*/  MUFU.TANH R16, R9 ;  /* 0x0000000900107308 */ /* 0x0002700000002400 */
[----:B------:R1:W1:Y:S08]  /*2a50*/  MUFU.TANH R21, R10 ;  /* 0x0000000a00157308 */ /* 0x0002700000002400 */
[----:B------:R1:W1:Y:S01]  /*2a60*/  MUFU.TANH R20, R11 ;  /* 0x0000000b00147308 */ /* 0x0002620000002400 */
[----:B------:R-:W-:Y:S06]  /*2a70*/  BAR.SYNC.DEFER_BLOCKING 0x0 ;  /* 0x0000000000007b1d */ /* 0x000fec0000010000 */
[----:B------:R-:W-:Y:S05]  /*2a80*/  @!P1 BRA `(.L_x_1) ;  /* 0x0000026000009947 */ /* 0x000fea0003800000 */
[----:B--234-:R-:W-:Y:S01]  /*2a90*/  ULEA.HI.SX32 UR5, UR18, 0xfffffffe, 0x19 ;  /* 0xfffffffe12057891 */ /* 0x01cfe2000f8fca3f */
[----:B-1----:R-:W-:-:S03]  /*2aa0*/  IMAD.SHL.U32 R14, R135, 0x2, RZ ;  /* 0x00000002870e7824 */ /* 0x002fc600078e00ff */
[----:B------:R-:W-:Y:S02]  /*2ab0*/  USHF.R.S32.HI UR4, URZ, 0x1f, UR5 ;  /* 0x0000001f3f047899 */ /* 0x000fe40008011405 */
[----:B------:R-:W-:Y:S01]  /*2ac0*/  UIMAD UR9, UR9, UR5, URZ ;  /* 0x00000005090972a4 */ /* 0x000fe2000f8e023f */
[----:B------:R-:W-:Y:S01]  /*2ad0*/  IMAD.U32 R6, RZ, RZ, UR5 ;  /* 0x00000005ff067e24 */ /* 0x000fe2000f8e00ff */
[----:B------:R-:W-:Y:S02]  /*2ae0*/  USHF.L.U32 UR5, UR6, 0x6, URZ ;  /* 0x0000000606057899 */ /* 0x000fe4000800063f */
[----:B------:R-:W-:Y:S01]  /*2af0*/  UIMAD UR4, UR4, UR10, UR9 ;  /* 0x0000000a040472a4 */ /* 0x000fe2000f8e0209 */
[----:B------:R-:W-:Y:S01]  /*2b00*/  IMAD.WIDE.U32 R6, R6, UR10, R136 ;  /* 0x0000000a06067c25 */ /* 0x000fe2000f8e0088 */
[----:B------:R-:W-:Y:S02]  /*2b10*/  USHF.L.U64.HI UR6, UR6, 0x6, UR7 ;  /* 0x0000000606067899 */ /* 0x000fe40008010207 */
[----:B------:R-:W-:Y:S01]  /*2b20*/  UIADD3 UR7, UP0, UR20, 0x80, URZ ;  /* 0x0000008014077890 */ /* 0x000fe2000ff1e03f */
[----:B------:R-:W-:Y:S01]  /*2b30*/  IMAD.U32 R12, RZ, RZ, UR5 ;  /* 0x00000005ff0c7e24 */ /* 0x000fe2000f8e00ff */
[----:B------:R-:W-:-:S02]  /*2b40*/  IADD3 R3, R7, UR4, RZ ;  /* 0x0000000407037c10 */ /* 0x000fc4000fffe0ff */
[----:B------:R-:W-:Y:S01]  /*2b50*/  LEA R2, P2, R6, c[0x0][0x1c8], 0x1 ;  /* 0x0000720006027a11 */ /* 0x000fe200078408ff */
[----:B------:R-:W-:-:S03]  /*2b60*/  UIADD3.X UR4, URZ, UR14, URZ, UP0, !UPT ;  /* 0x0000000e3f047290 */ /* 0x000fc600087fe43f */
[----:B------:R-:W-:Y:S02]  /*2b70*/  LEA.HI.X R3, R6, c[0x0][0x1cc], R3, 0x1, P2 ;  /* 0x0000730006037a11 */ /* 0x000fe400010f0c03 */
[----:B------:R-:W-:Y:S02]  /*2b80*/  IADD3 R6, P5, R2, UR5, RZ ;  /* 0x0000000502067c10 */ /* 0x000fe4000ffbe0ff */
[----:B------:R-:W-:Y:S01]  /*2b90*/  IADD3 R12, P4, P2, R12, 0x80, R2 ;  /* 0x000000800c0c7810 */ /* 0x000fe20007a9e002 */
[----:B------:R-:W-:Y:S01]  /*2ba0*/  @!PT LDS RZ, [RZ] ;  /* 0x00000000fffff984 */ /* 0x000fe20000000800 */
[----:B------:R-:W-:Y:S01]  /*2bb0*/  @!PT LDS RZ, [RZ] ;  /* 0x00000000fffff984 */ /* 0x000fe20000000800 */
[----:B------:R-:W-:Y:S01]  /*2bc0*/  @!PT LDS RZ, [RZ] ;  /* 0x00000000fffff984 */ /* 0x000fe20000000800 */
[----:B------:R1:W-:Y:S01]  /*2bd0*/  LDGSTS.E.BYPASS.LTC128B.128 [R14+0x8100], [R2.64], !P3 ;  /* 0x08100000020e7fae */ /* 0x0003e2000d901d56 */
[----:B------:R-:W-:Y:S02]  /*2be0*/  IADD3.X R7, R3, UR6, RZ, P5, !PT ;  /* 0x0000000603077c10 */ /* 0x000fe4000affe4ff */
[----:B------:R-:W-:Y:S01]  /*2bf0*/  IADD3.X R13, RZ, UR6, R3, P4, P2 ;  /* 0x00000006ff0d7c10 */ /* 0x000fe2000a7e4403 */
[----:B------:R1:W-:Y:S01]  /*2c00*/  LDGSTS.E.BYPASS.LTC128B.128 [R14+0xc100], [R2.64+0x80], !P0 ;  /* 0x0c100080020e7fae */ /* 0x0003e2000c101d56 */
[----:B------:R-:W-:-:S03]  /*2c10*/  IADD3 R10, P5, R6, UR7, RZ ;  /* 0x00000007060a7c10 */ /* 0x000fc6000ffbe0ff */
[----:B------:R2:W-:Y:S01]  /*2c20*/  LDGSTS.E.BYPASS.LTC128B.128 [R14+0x9100], [R6.64], !P3 ;  /* 0x09100000060e7fae */ /* 0x0005e2000d901d56 */
[----:B------:R-:W-:-:S03]  /*2c30*/  IADD3.X R11, R7, UR4, RZ, P5, !PT ;  /* 0x00000004070b7c10 */ /* 0x000fc6000affe4ff */
[----:B------:R3:W-:Y:S01]  /*2c40*/  LDGSTS.E.BYPASS.LTC128B.128 [R14+0xd100], [R12.64], !P0 ;  /* 0x0d1000000c0e7fae */ /* 0x0007e2000c101d56 */
[----:B-1----:R-:W-:-:S04]  /*2c50*/  IADD3 R2, P2, R6, UR5, RZ ;  /* 0x0000000506027c10 */ /* 0x002fc8000ff5e0ff */
[----:B------:R-:W-:Y:S02]  /*2c60*/  IADD3.X R3, R7, UR6, RZ, P2, !PT ;  /* 0x0000000607037c10 */ /* 0x000fe400097fe4ff */
[C---:B------:R-:W-:Y:S02]  /*2c70*/  IADD3 R8, P4, R2.reuse, UR5, RZ ;  /* 0x0000000502087c10 */ /* 0x040fe4000ff9e0ff */
[----:B--2---:R-:W-:Y:S01]  /*2c80*/  IADD3 R6, P2, R2, UR7, RZ ;  /* 0x0000000702067c10 */ /* 0x004fe2000ff5e0ff */
[----:B------:R3:W-:Y:S01]  /*2c90*/  LDGSTS.E.BYPASS.LTC128B.128 [R14+0xa100], [R2.64], !P3 ;  /* 0x0a100000020e7fae */ /* 0x0007e2000d901d56 */
[C---:B------:R-:W-:Y:S02]  /*2ca0*/  IADD3.X R9, R3.reuse, UR6, RZ, P4, !PT ;  /* 0x0000000603097c10 */ /* 0x040fe4000a7fe4ff */
[----:B------:R-:W-:Y:S01]  /*2cb0*/  IADD3.X R7, R3, UR4, RZ, P2, !PT ;  /* 0x0000000403077c10 */ /* 0x000fe200097fe4ff */
[----:B------:R3:W-:Y:S04]  /*2cc0*/  LDGSTS.E.BYPASS.LTC128B.128 [R14+0xe100], [R10.64], !P0 ;  /* 0x0e1000000a0e7fae */ /* 0x0007e8000c101d56 */
[----:B------:R3:W-:Y:S04]  /*2cd0*/  LDGSTS.E.BYPASS.LTC128B.128 [R14+0xb100], [R8.64], !P3 ;  /* 0x0b100000080e7fae */ /* 0x0007e8000d901d56 */
[----:B------:R3:W-:Y:S02]  /*2ce0*/  LDGSTS.E.BYPASS.LTC128B.128 [R14+0xf100], [R6.64], !P0 ;  /* 0x0f100000060e7fae */ /* 0x0007e4000c101d56 */
.L_x_1:
[----:B-1234-:R-:W-:Y:S01]  /*2cf0*/  SHF.R.S32.HI R2, RZ, 0x1f, R132 ;  /* 0x0000001fff027819 */ /* 0x01efe20000011484 */
[----:B------:R-:W-:Y:S01]  /*2d00*/  UIMAD UR8, UR13, -0x80, UR8 ;  /* 0xffffff800d0878a4 */ /* 0x000fe2000f8e0208 */
[----:B------:R-:W-:Y:S01]  /*2d10*/  IMAD.SHL.U32 R213, R4, 0x2, RZ ;  /* 0x0000000204d57824 */ /* 0x000fe200078e00ff */
[----:B------:R-:W0:Y:S01]  /*2d20*/  LDGDEPBAR ;  /* 0x00000000000079af */ /* 0x000e220000000000 */
[----:B------:R-:W-:-:S02]  /*2d30*/  LEA.HI R3, R2, R132, RZ, 0x2 ;  /* 0x0000008402037211 */ /* 0x000fc400078f10ff */
[--C-:B------:R-:W-:Y:S02]  /*2d40*/  IMAD R214, R5, 0x2, R213.reuse ;  /* 0x0000000205d67824 */ /* 0x100fe400078e02d5 */
[----:B------:R-:W-:Y:S01]  /*2d50*/  LOP3.LUT R2, R3, 0x7ffffffc, RZ, 0xc0, !PT ;  /* 0x7ffffffc03027812 */ /* 0x000fe200078ec0ff */
[----:B------:R1:W-:Y:S01]  /*2d60*/  STL [R1+0x50], R3 ;  /* 0x0000500301007387 */ /* 0x0003e20000100800 */
[C---:B------:R-:W-:Y:S02]  /*2d70*/  IMAD R217, R0.reuse, 0x2, R213 ;  /* 0x0000000200d97824 */ /* 0x040fe400078e02d5 */
[----:B------:R-:W-:Y:S02]  /*2d80*/  IMAD R216, R0, 0x2, R214 ;  /* 0x0000000200d87824 */ /* 0x000fe400078e02d6 */
[----:B------:R-:W-:Y:S02]  /*2d90*/  IMAD.IADD R2, R132, 0x1, -R2 ;  /* 0x0000000184027824 */ /* 0x000fe400078e0a02 */
[----:B-1----:R-:W-:-:S04]  /*2da0*/  IMAD.U32 R3, RZ, RZ, UR8 ;  /* 0x00000008ff037e24 */ /* 0x002fc8000f8e00ff */
[----:B------:R-:W-:-:S05]  /*2db0*/  IMAD R2, R2, -0x2, R3 ;  /* 0xfffffffe02027824 */ /* 0x000fca00078e0203 */
[C---:B------:R-:W-:Y:S02]  /*2dc0*/  ISETP.GT.AND P6, PT, R2.reuse, RZ, PT ;  /* 0x000000ff0200720c */ /* 0x040fe40003fc4270 */
[C---:B------:R-:W-:Y:S02]  /*2dd0*/  ISETP.GT.AND P5, PT, R2.reuse, 0x1, PT ;  /* 0x000000010200780c */ /* 0x040fe40003fa4270 */
[----:B------:R-:W-:Y:S02]  /*2de0*/  ISETP.GT.AND P4, PT, R2, 0x8, PT ;  /* 0x000000080200780c */ /* 0x000fe40003f84270 */
[----:B------:R-:W-:Y:S02]  /*2df0*/  FSEL R8, R134, -INF , P6 ;  /* 0xff80000086087808 */ /* 0x000fe40003000000 */
[----:B------:R-:W-:Y:S02]  /*2e00*/  FSEL R9, R133, -INF , P5 ;  /* 0xff80000085097808 */ /* 0x000fe40002800000 */
[----:B------:R-:W-:-:S02]  /*2e10*/  ISETP.GT.AND P2, PT, R2, 0x9, PT ;  /* 0x000000090200780c */ /* 0x000fc40003f44270 */
[----:B------:R-:W-:Y:S02]  /*2e20*/  FSEL R10, R129, -INF , P4 ;  /* 0xff800000810a7808 */ /* 0x000fe40002000000 */
[----:B------:R-:W-:Y:S02]  /*2e30*/  FMNMX.FTZ R68, R8, R9, !PT ;  /* 0x0000000908447209 */ /* 0x000fe40007810000 */
[----:B------:R-:W-:Y:S02]  /*2e40*/  FSEL R12, R131, -INF , P6 ;  /* 0xff800000830c7808 */ /* 0x000fe40003000000 */
[----:B------:R-:W-:Y:S02]  /*2e50*/  ISETP.GT.AND P6, PT, R2, 0x10, PT ;  /* 0x000000100200780c */ /* 0x000fe40003fc4270 */
[----:B------:R-:W-:Y:S02]  /*2e60*/  FSEL R11, R128, -INF , P2 ;  /* 0xff800000800b7808 */ /* 0x000fe40001000000 */
[----:B------:R-:W-:-:S02]  /*2e70*/  FMNMX.FTZ R68, R10, R68, !PT ;  /* 0x000000440a447209 */ /* 0x000fc40007810000 */
[----:B------:R-:W-:Y:S02]  /*2e80*/  FSEL R13, R130, -INF , P5 ;  /* 0xff800000820d7808 */ /* 0x000fe40002800000 */
[C---:B------:R-:W-:Y:S02]  /*2e90*/  ISETP.GT.AND P5, PT, R2.reuse, 0x11, PT ;  /* 0x000000110200780c */ /* 0x040fe40003fa4270 */
[----:B------:R-:W-:Y:S02]  /*2ea0*/  FSEL R28, R105, -INF , P6 ;  /* 0xff800000691c7808 */ /* 0x000fe40003000000 */
[----:B------:R-:W-:Y:S02]  /*2eb0*/  FMNMX.FTZ R68, R11, R68, !PT ;  /* 0x000000440b447209 */ /* 0x000fe40007810000 */
        /* <DEDUP_REMOVED lines=9> */
[----:B------:R-:W-:Y:S02]  /*2f50*/  ISETP.GT.AND P6, PT, R2, 0x20, PT ;  /* 0x000000200200780c */ /* 0x000fe40003fc4270 */
[----:B------:R-:W-:Y:S02]  /*2f60*/  FSEL R31, R96, -INF , P2 ;  /* 0xff800000601f7808 */ /* 0x000fe40001000000 */
[----:B------:R-:W-:Y:S02]  /*2f70*/  FMNMX.FTZ R68, R30, R68, !PT ;  /* 0x000000441e447209 */ /* 0x000fe40007810000 */
[----:B------:R-:W-:Y:S02]  /*2f80*/  FSEL R33, R98, -INF , P5 ;  /* 0xff80000062217808 */ /* 0x000fe40002800000 */
[----:B------:R-:W-:-:S02]  /*2f90*/  ISETP.GT.AND P5, PT, R2, 0x21, PT ;  /* 0x000000210200780c */ /* 0x000fc40003fa4270 */
[----:B------:R-:W-:Y:S02]  /*2fa0*/  FSEL R71, R93, -INF , P6 ;  /* 0xff8000005d477808 */ /* 0x000fe40003000000 */
[----:B------:R-:W-:Y:S02]  /*2fb0*/  FMNMX.FTZ R68, R31, R68, !PT ;  /* 0x000000441f447209 */ /* 0x000fe40007810000 */
[----:B------:R-:W-:Y:S02]  /*2fc0*/  FMNMX.FTZ R3, R12, R13, !PT ;  /* 0x0000000d0c037209 */ /* 0x000fe40007810000 */
[----:B------:R-:W-:Y:S02]  /*2fd0*/  FSEL R69, R95, -INF , P4 ;  /* 0xff8000005f457808 */ /* 0x000fe40002000000 */
[----:B------:R-:W-:Y:S02]  /*2fe0*/  ISETP.GT.AND P4, PT, R2, 0x28, PT ;  /* 0x000000280200780c */ /* 0x000fe40003f84270 */
[----:B------:R-:W-:-:S02]  /*2ff0*/  FSEL R109, R92, -INF , P5 ;  /* 0xff8000005c6d7808 */ /* 0x000fc40002800000 */
[----:B------:R-:W-:Y:S02]  /*3000*/  FMNMX.FTZ R68, R71, R68, !PT ;  /* 0x0000004447447209 */ /* 0x000fe40007810000 */
[----:B------:R-:W-:Y:S02]  /*3010*/  FMNMX.FTZ R3, R14, R3, !PT ;  /* 0x000000030e037209 */ /* 0x000fe40007810000 */
[----:B------:R-:W-:Y:S02]  /*3020*/  FSEL R70, R94, -INF , P2 ;  /* 0xff8000005e467808 */ /* 0x000fe40001000000 */
[----:B------:R-:W-:Y:S02]  /*3030*/  ISETP.GT.AND P2, PT, R2, 0x29, PT ;  /* 0x000000290200780c */ /* 0x000fe40003f44270 */
[----:B------:R-:W-:Y:S02]  /*3040*/  FSEL R108, R89, -INF , P4 ;  /* 0xff800000596c7808 */ /* 0x000fe40002000000 */
[----:B------:R-:W-:-:S02]  /*3050*/  FMNMX.FTZ R68, R109, R68, !PT ;  /* 0x000000446d447209 */ /* 0x000fc40007810000 */
[----:B------:R-:W-:Y:S02]  /*3060*/  FMNMX.FTZ R3, R15, R3, !PT ;  /* 0x000000030f037209 */ /* 0x000fe40007810000 */
[----:B------:R-:W-:Y:S02]  /*3070*/  FSEL R112, R91, -INF , P6 ;  /* 0xff8000005b707808 */ /* 0x000fe40003000000 */
[----:B------:R-:W-:Y:S02]  /*3080*/  ISETP.GT.AND P6, PT, R2, 0x30, PT ;  /* 0x000000300200780c */ /* 0x000fe40003fc4270 */
[----:B------:R-:W-:Y:S02]  /*3090*/  FSEL R110, R88, -INF , P2 ;  /* 0xff800000586e7808 */ /* 0x000fe40001000000 */
[----:B------:R-:W-:Y:S02]  /*30a0*/  FMNMX.FTZ R68, R108, R68, !PT ;  /* 0x000000446c447209 */ /* 0x000fe40007810000 */
[----:B------:R-:W-:-:S02]  /*30b0*/  FMNMX.FTZ R3, R32, R3, !PT ;  /* 0x0000000320037209 */ /* 0x000fc40007810000 */
[----:B------:R-:W-:Y:S02]  /*30c0*/  FSEL R113, R90, -INF , P5 ;  /* 0xff8000005a717808 */ /* 0x000fe40002800000 */
[----:B------:R-:W-:Y:S02]  /*30d0*/  ISETP.GT.AND P5, PT, R2, 0x31, PT ;  /* 0x000000310200780c */ /* 0x000fe40003fa4270 */
[----:B------:R-:W-:Y:S02]  /*30e0*/  FSEL R136, R85, -INF , P6 ;  /* 0xff80000055887808 */ /* 0x000fe40003000000 */
[----:B------:R-:W-:Y:S02]  /*30f0*/  FMNMX.FTZ R68, R110, R68, !PT ;  /* 0x000000446e447209 */ /* 0x000fe40007810000 */
[----:B------:R-:W-:Y:S02]  /*3100*/  FMNMX.FTZ R3, R33, R3, !PT ;  /* 0x0000000321037209 */ /* 0x000fe40007810000 */
[----:B------:R-:W-:-:S02]  /*3110*/  FSEL R124, R87, -INF , P4 ;  /* 0xff800000577c7808 */ /* 0x000fc40002000000 */
[----:B------:R-:W-:Y:S02]  /*3120*/  ISETP.GT.AND P4, PT, R2, 0x38, PT ;  /* 0x000000380200780c */ /* 0x000fe40003f84270 */
[----:B------:R-:W-:Y:S02]  /*3130*/  FSEL R138, R84, -INF , P5 ;  /* 0xff800000548a7808 */ /* 0x000fe40002800000 */
[----:B------:R-:W-:Y:S02]  /*3140*/  FMNMX.FTZ R68, R136, R68, !PT ;  /* 0x0000004488447209 */ /* 0x000fe40007810000 */
        /* <DEDUP_REMOVED lines=59> */
[----:B------:R-:W-:Y:S01]  /*3500*/  FMNMX.FTZ R68, R193, R68, !PT ;  /* 0x00000044c1447209 */ /* 0x000fe20007810000 */
[----:B------:R-:W-:Y:S01]  /*3510*/  LDSM.16.MT88.4 R40, [R214+0x4100] ;  /* 0x00410000d628783b */ /* 0x000fe20000004200 */
        /* <DEDUP_REMOVED lines=12> */
[----:B------:R-:W-:Y:S01]  /*35e0*/  ISETP.GT.AND P5, PT, R2, 0x71, PT ;  /* 0x000000710200780c */ /* 0x000fe20003fa4270 */
[----:B------:R-:W-:Y:S01]  /*35f0*/  LDSM.16.MT88.4 R36, [R213+0x900] ;  /* 0x00090000d524783b */ /* 0x000fe20000004200 */
        /* <DEDUP_REMOVED lines=14> */
[----:B------:R-:W-:Y:S01]  /*36e0*/  FMNMX.FTZ R68, R244, R68, !PT ;  /* 0x00000044f4447209 */ /* 0x000fe20007810000 */
[----:B------:R-:W-:Y:S01]  /*36f0*/  LDSM.16.MT88.4 R16, [R214+0x100] ;  /* 0x00010000d610783b */ /* 0x000fe20000004200 */
[----:B------:R-:W-:Y:S02]  /*3700*/  FMNMX.FTZ R2, R206, R2, !PT ;  /* 0x00000002ce027209 */ /* 0x000fe40007810000 */
[----:B------:R-:W-:Y:S02]  /*3710*/  FMNMX.FTZ R68, R247, R68, !PT ;  /* 0x00000044f7447209 */ /* 0x000fe40007810000 */
[----:B------:R-:W-:Y:S02]  /*3720*/  FMNMX.FTZ R2, R205, R2, !PT ;  /* 0x00000002cd027209 */ /* 0x000fe40007810000 */
[----:B------:R-:W-:Y:S01]  /*3730*/  FSEL R248, R24, -INF , P6 ;  /* 0xff80000018f87808 */ /* 0x000fe20003000000 */
[----:B------:R-:W1:Y:S01]  /*3740*/  SHFL.BFLY PT, R3, R68, 0x2, 0x1f ;  /* 0x0c401f0044037f89 */ /* 0x000e6200000e0000 */
[----:B------:R-:W-:-:S02]  /*3750*/  FMNMX.FTZ R2, R207, R2, !PT ;  /* 0x00000002cf027209 */ /* 0x000fc40007810000 */
[----:B------:R-:W-:Y:S01]  /*3760*/  FSEL R250, R23, -INF , P5 ;  /* 0xff80000017fa7808 */ /* 0x000fe20002800000 */
[----:B------:R-:W-:Y:S01]  /*3770*/  LDSM.16.MT88.4 R24, [R216+0x100] ;  /* 0x00010000d818783b */ /* 0x000fe20000004200 */
[----:B------:R-:W-:Y:S02]  /*3780*/  FMNMX.FTZ R2, R235, R2, !PT ;  /* 0x00000002eb027209 */ /* 0x000fe40007810000 */
[----:B------:R-:W-:Y:S02]  /*3790*/  FSEL R249, R21, -INF , P4 ;  /* 0xff80000015f97808 */ /* 0x000fe40002000000 */
[----:B------:R-:W-:Y:S02]  /*37a0*/  FMNMX.FTZ R2, R248, R2, !PT ;  /* 0x00000002f8027209 */ /* 0x000fe40007810000 */
[----:B------:R-:W-:Y:S02]  /*37b0*/  FSEL R114, R20, -INF , P2 ;  /* 0xff80000014727808 */ /* 0x000fe40001000000 */
[----:B------:R-:W-:Y:S01]  /*37c0*/  FMNMX.FTZ R2, R250, R2, !PT ;  /* 0x00000002fa027209 */ /* 0x000fe20007810000 */
[----:B------:R-:W-:Y:S03]  /*37d0*/  LDSM.16.MT88.4 R20, [R213+0x100] ;  /* 0x00010000d514783b */ /* 0x000fe60000004200 */
[----:B------:R-:W-:-:S04]  /*37e0*/  FMNMX.FTZ R2, R249, R2, !PT ;  /* 0x00000002f9027209 */ /* 0x000fc80007810000 */
[----:B------:R-:W-:Y:S02]  /*37f0*/  FMNMX.FTZ R2, R114, R2, !PT ;  /* 0x0000000272027209 */ /* 0x000fe40007810000 */
[----:B-1----:R-:W-:-:S03]  /*3800*/  FMNMX.FTZ R68, R68, R3, !PT ;  /* 0x0000000344447209 */ /* 0x002fc60007810000 */
[----:B------:R-:W1:Y:S04]  /*3810*/  SHFL.BFLY PT, R3, R2, 0x2, 0x1f ;  /* 0x0c401f0002037f89 */ /* 0x000e6800000e0000 */
[----:B------:R-:W2:Y:S01]  /*3820*/  SHFL.BFLY PT, R6, R68, 0x1, 0x1f ;  /* 0x0c201f0044067f89 */ /* 0x000ea200000e0000 */
[----:B-1----:R-:W-:Y:S02]  /*3830*/  FMNMX.FTZ R2, R2, R3, !PT ;  /* 0x0000000302027209 */ /* 0x002fe40007810000 */
[----:B--2---:R-:W-:-:S03]  /*3840*/  FMNMX.FTZ R68, R68, R6, !PT ;  /* 0x0000000644447209 */ /* 0x004fc60007810000 */
[----:B------:R-:W1:Y:S01]  /*3850*/  SHFL.BFLY PT, R7, R2, 0x1, 0x1f ;  /* 0x0c201f0002077f89 */ /* 0x000e6200000e0000 */
[C---:B------:R-:W-:Y:S01]  /*3860*/  FSETP.NEU.FTZ.AND P2, PT, R68.reuse, -INF , PT ;  /* 0xff8000004400780b */ /* 0x040fe20003f5d000 */
[----:B------:R-:W-:-:S05]  /*3870*/  FMUL.FTZ R6, R68, c[0x0][0x2d0] ;  /* 0x0000b40044067a20 */ /* 0x000fca0000410000 */
[----:B------:R-:W-:-:S05]  /*3880*/  FSEL R6, R6, RZ, P2 ;  /* 0x000000ff06067208 */ /* 0x000fca0001000000 */
[--C-:B------:R-:W-:Y:S02]  /*3890*/  FFMA.FTZ R3, R8, c[0x0][0x2d0], -R6.reuse ;  /* 0x0000b40008037a23 */ /* 0x100fe40000010806 */
[--C-:B------:R-:W-:Y:S02]  /*38a0*/  FFMA.FTZ R0, R28, c[0x0][0x2d0], -R6.reuse ;  /* 0x0000b4001c007a23 */ /* 0x100fe40000010806 */
[----:B------:R2:W-:Y:S08]  /*38b0*/  MUFU.EX2 R163, R3 ;  /* 0x0000000300a37308 */ /* 0x0005f00000000800 */
[----:B------:R3:W-:Y:S01]  /*38c0*/  MUFU.EX2 R161, R0 ;  /* 0x0000000000a17308 */ /* 0x0007e20000000800 */
[----:B--2---:R-:W-:-:S07]  /*38d0*/  FFMA.FTZ R3, R9, c[0x0][0x2d0], -R6 ;  /* 0x0000b40009037a23 */ /* 0x004fce0000010806 */
[----:B------:R1:W2:Y:S01]  /*38e0*/  MUFU.EX2 R111, R3 ;  /* 0x00000003006f7308 */ /* 0x0002a20000000800 */
[----:B---3--:R-:W-:-:S07]  /*38f0*/  FFMA.FTZ R0, R29, c[0x0][0x2d0], -R6 ;  /* 0x0000b4001d007a23 */ /* 0x008fce0000010806 */
[----:B------:R3:W-:Y:S01]  /*3900*/  MUFU.EX2 R180, R0 ;  /* 0x0000000000b47308 */ /* 0x0007e20000000800 */
[----:B-1----:R-:W-:Y:S01]  /*3910*/  FMNMX.FTZ R3, R2, R7, !PT ;  /* 0x0000000702037209 */ /* 0x002fe20007810000 */
[--C-:B------:R-:W-:Y:S01]  /*3920*/  FFMA.FTZ R2, R10, c[0x0][0x2d0], -R6.reuse ;  /* 0x0000b4000a027a23 */ /* 0x100fe20000010806 */
[----:B--2---:R-:W-:Y:S01]  /*3930*/  F2FP.BF16.PACK_AB R8, R111, R163 ;  /* 0x000000a36f08723e */ /* 0x004fe200000010ff */
[----:B------:R-:W-:Y:S01]  /*3940*/  FFMA.FTZ R7, R11, c[0x0][0x2d0], -R6 ;  /* 0x0000b4000b077a23 */ /* 0x000fe20000010806 */
[----:B------:R-:W-:-:S03]  /*3950*/  FSETP.NEU.FTZ.AND P2, PT, R3, -INF , PT ;  /* 0xff8000000300780b */ /* 0x000fc60003f5d000 */
[----:B------:R1:W-:Y:S01]  /*3960*/  MUFU.EX2 R34, R2 ;  /* 0x0000000200227308 */ /* 0x0003e20000000800 */
[----:B---3--:R-:W-:-:S07]  /*3970*/  FFMA.FTZ R0, R30, c[0x0][0x2d0], -R6 ;  /* 0x0000b4001e007a23 */ /* 0x008fce0000010806 */
[----:B------:R2:W-:Y:S01]  /*3980*/  MUFU.EX2 R162, R7 ;  /* 0x0000000700a27308 */ /* 0x0005e20000000800 */
[----:B-1----:R-:W-:-:S07]  /*3990*/  FMUL.FTZ R2, R3, c[0x0][0x2d0] ;  /* 0x0000b40003027a20 */ /* 0x002fce0000410000 */
[----:B------:R1:W-:Y:S01]  /*39a0*/  MUFU.EX2 R179, R0 ;  /* 0x0000000000b37308 */ /* 0x0003e20000000800 */
[----:B------:R-:W-:Y:S01]  /*39b0*/  FSEL R2, R2, RZ, P2 ;  /* 0x000000ff02027208 */ /* 0x000fe20001000000 */
[----:B--2---:R-:W-:-:S04]  /*39c0*/  IMAD.MOV.U32 R7, RZ, RZ, R114 ;  /* 0x000000ffff077224 */ /* 0x004fc800078e0072 */
[----:B------:R-:W-:-:S04]  /*39d0*/  FFMA.FTZ R4, R12, c[0x0][0x2d0], -R2 ;  /* 0x0000b4000c047a23 */ /* 0x000fc80000010802 */
[----:B------:R2:W-:Y:S01]  /*39e0*/  MUFU.EX2 R169, R4 ;  /* 0x0000000400a97308 */ /* 0x0005e20000000800 */
[----:B-1----:R-:W-:Y:S02]  /*39f0*/  FFMA.FTZ R0, R31, c[0x0][0x2d0], -R6 ;  /* 0x0000b4001f007a23 */ /* 0x002fe40000010806 */
[----:B------:R-:W-:Y:S05]  /*3a00*/  LDSM.16.MT88.4 R28, [R217+0x900] ;  /* 0x00090000d91c783b */ /* 0x000fea0000004200 */
[----:B------:R1:W-:Y:S01]  /*3a10*/  MUFU.EX2 R5, R0 ;  /* 0x0000000000057308 */ /* 0x0003e20000000800 */
[----:B--2---:R-:W-:-:S07]  /*3a20*/  FFMA.FTZ R4, R13, c[0x0][0x2d0], -R2 ;  /* 0x0000b4000d047a23 */ /* 0x004fce0000010802 */
[----:B------:R2:W3:Y:S01]  /*3a30*/  MUFU.EX2 R168, R4 ;  /* 0x0000000400a87308 */ /* 0x0004e20000000800 */
[----:B-1----:R-:W-:-:S07]  /*3a40*/  FFMA.FTZ R0, R32, c[0x0][0x2d0], -R2 ;  /* 0x0000b40020007a23 */ /* 0x002fce0000010802 */
[----:B------:R1:W-:Y:S01]  /*3a50*/  MUFU.EX2 R160, R0 ;  /* 0x0000000000a07308 */ /* 0x0003e20000000800 */
[----:B--2---:R-:W-:Y:S01]  /*3a60*/  FFMA.FTZ R4, R14, c[0x0][0x2d0], -R2 ;  /* 0x0000b4000e047a23 */ /* 0x004fe20000010802 */
[----:B---3--:R-:W-:-:S06]  /*3a70*/  F2FP.BF16.PACK_AB R9, R168, R169 ;  /* 0x000000a9a809723e */ /* 0x008fcc00000010ff */
[----:B------:R2:W-:Y:S01]  /*3a80*/  MUFU.EX2 R178, R4 ;  /* 0x0000000400b27308 */ /* 0x0005e20000000800 */
[----:B-1----:R-:W-:-:S07]  /*3a90*/  FFMA.FTZ R0, R33, c[0x0][0x2d0], -R2 ;  /* 0x0000b40021007a23 */ /* 0x002fce0000010802 */
[----:B------:R1:W-:Y:S01]  /*3aa0*/  MUFU.EX2 R251, R0 ;  /* 0x0000000000fb7308 */ /* 0x0003e20000000800 */
[--C-:B--2---:R-:W-:Y:S02]  /*3ab0*/  FFMA.FTZ R4, R15, c[0x0][0x2d0], -R2.reuse ;  /* 0x0000b4000f047a23 */ /* 0x104fe40000010802 */
[----:B------:R-:W2:Y:S05]  /*3ac0*/  LDSM.16.MT88.4 R12, [R217+0x100] ;  /* 0x00010000d90c783b */ /* 0x000eaa0000004200 */
[----:B------:R3:W4:Y:S01]  /*3ad0*/  MUFU.EX2 R115, R4 ;  /* 0x0000000400737308 */ /* 0x0007220000000800 */
[----:B-1----:R-:W-:-:S07]  /*3ae0*/  FFMA.FTZ R0, R69, c[0x0][0x2d0], -R2 ;  /* 0x0000b40045007a23 */ /* 0x002fce0000010802 */
[----:B------:R1:W-:Y:S01]  /*3af0*/  MUFU.EX2 R252, R0 ;  /* 0x0000000000fc7308 */ /* 0x0003e20000000800 */
[----:B---3--:R-:W-:Y:S01]  /*3b00*/  IMAD.MOV.U32 R4, RZ, RZ, R34 ;  /* 0x000000ffff047224 */ /* 0x008fe200078e0022 */
[----:B----4-:R-:W-:Y:S01]  /*3b10*/  F2FP.BF16.PACK_AB R11, R115, R178 ;  /* 0x000000b2730b723e */ /* 0x010fe200000010ff */
[----:B------:R-:W-:Y:S03]  /*3b20*/  LDSM.16.MT88.4 R32, [R214+0x900] ;  /* 0x00090000d620783b */ /* 0x000fe60000004200 */
[----:B------:R-:W-:Y:S01]  /*3b30*/  F2FP.BF16.PACK_AB R10, R162, R4 ;  /* 0x00000004a20a723e */ /* 0x000fe200000010ff */
[----:B-1----:R-:W-:Y:S02]  /*3b40*/  FFMA.FTZ R0, R70, c[0x0][0x2d0], -R2 ;  /* 0x0000b40046007a23 */ /* 0x002fe40000010802 */
[----:B------:R-:W-:-:S04]  /*3b50*/  IMAD.MOV.U32 R70, RZ, RZ, R111 ;  /* 0x000000ffff467224 */ /* 0x000fc800078e006f */
[C---:B------:R-:W-:Y:S01]  /*3b60*/  HMMA.16816.F32.BF16 R76, R8.reuse, R20, RZ ;  /* 0x00000014084c723c */ /* 0x040fe200000418ff */
[----:B------:R1:W3:Y:S07]  /*3b70*/  MUFU.EX2 R69, R0 ;  /* 0x0000000000457308 */ /* 0x0002ee0000000800 */
[C---:B------:R-:W-:Y:S01]  /*3b80*/  HMMA.16816.F32.BF16 R64, R8.reuse, R22, RZ ;  /* 0x000000160840723c */ /* 0x040fe200000418ff */
[----:B------:R-:W4:Y:S07]  /*3b90*/  LDSM.16.MT88.4 R20, [R213+0x4100] ;  /* 0x00410000d514783b */ /* 0x000f2e0000004200 */
[----:B------:R-:W-:Y:S01]  /*3ba0*/  HMMA.16816.F32.BF16 R60, R8, R16, RZ ;  /* 0x00000010083c723c */ /* 0x000fe200000418ff */
[----:B-1----:R-:W-:-:S02]  /*3bb0*/  FFMA.FTZ R0, R71, c[0x0][0x2d0], -R6 ;  /* 0x0000b40047007a23 */ /* 0x002fc40000010806 */
[----:B------:R-:W-:Y:S02]  /*3bc0*/  IMAD.MOV.U32 R71, RZ, RZ, R115 ;  /* 0x000000ffff477224 */ /* 0x000fe400078e0073 */
[----:B------:R1:W-:Y:S03]  /*3bd0*/  MUFU.EX2 R243, R0 ;  /* 0x0000000000f37308 */ /* 0x0003e60000000800 */
[C---:B------:R-:W-:Y:S01]  /*3be0*/  HMMA.16816.F32.BF16 R56, R8.reuse, R18, RZ ;  /* 0x000000120838723c */ /* 0x040fe200000418ff */
[----:B------:R-:W5:Y:S07]  /*3bf0*/  LDSM.16.MT88.4 R16, [R217+0x4100] ;  /* 0x00410000d910783b */ /* 0x000f6e0000004200 */
[----:B--2---:R-:W-:Y:S01]  /*3c00*/  HMMA.16816.F32.BF16 R48, R8, R12, RZ ;  /* 0x0000000c0830723c */ /* 0x004fe200000418ff */
[----:B-1----:R-:W-:-:S07]  /*3c10*/  FFMA.FTZ R0, R109, c[0x0][0x2d0], -R6 ;  /* 0x0000b4006d007a23 */ /* 0x002fce0000010806 */
[C---:B------:R-:W-:Y:S01]  /*3c20*/  HMMA.16816.F32.BF16 R44, R8.reuse, R14, RZ ;  /* 0x0000000e082c723c */ /* 0x040fe200000418ff */
[----:B------:R-:W1:Y:S01]  /*3c30*/  LDSM.16.MT88.4 R12, [R216+0x4100] ;  /* 0x00410000d80c783b */ /* 0x000e620000004200 */
[----:B------:R2:W1:Y:S06]  /*3c40*/  MUFU.EX2 R241, R0 ;  /* 0x0000000000f17308 */ /* 0x00046c0000000800 */
[C---:B------:R-:W-:Y:S08]  /*3c50*/  HMMA.16816.F32.BF16 R52, R8.reuse, R24, RZ ;  /* 0x000000180834723c */ /* 0x040ff000000418ff */
[----:B------:R-:W-:Y:S01]  /*3c60*/  HMMA.16816.F32.BF16 R72, R8, R26, RZ ;  /* 0x0000001a0848723c */ /* 0x000fe200000418ff */
[----:B------:R-:W1:Y:S01]  /*3c70*/  LDSM.16.MT88.4 R24, [R216+0x900] ;  /* 0x00090000d818783b */ /* 0x000e620000004200 */
[----:B--2---:R-:W-:-:S04]  /*3c80*/  FFMA.FTZ R0, R108, c[0x0][0x2d0], -R6 ;  /* 0x0000b4006c007a23 */ /* 0x004fc80000010806 */
[----:B------:R2:W-:Y:S02]  /*3c90*/  MUFU.EX2 R240, R0 ;  /* 0x0000000000f07308 */ /* 0x0005e40000000800 */
[C---:B----4-:R-:W-:Y:S08]  /*3ca0*/  HMMA.16816.F32.BF16 R84, R8.reuse, R20, RZ ;  /* 0x000000140854723c */ /* 0x050ff000000418ff */
[----:B------:R-:W-:Y:S01]  /*3cb0*/  HMMA.16816.F32.BF16 R88, R8, R22, RZ ;  /* 0x000000160858723c */ /* 0x000fe200000418ff */
[----:B------:R-:W4:Y:S01]  /*3cc0*/  LDSM.16.MT88.4 R20, [R213+0x4900] ;  /* 0x00490000d514783b */ /* 0x000f220000004200 */
[----:B--2---:R-:W-:-:S06]  /*3cd0*/  FFMA.FTZ R0, R110, c[0x0][0x2d0], -R6 ;  /* 0x0000b4006e007a23 */ /* 0x004fcc0000010806 */
[C---:B------:R-:W-:Y:S01]  /*3ce0*/  HMMA.16816.F32.BF16 R100, R8.reuse, R40, RZ ;  /* 0x000000280864723c */ /* 0x040fe200000418ff */
[----:B------:R2:W1:Y:S07]  /*3cf0*/  MUFU.EX2 R242, R0 ;  /* 0x0000000000f27308 */ /* 0x00046e0000000800 */
[C---:B------:R-:W-:Y:S01]  /*3d00*/  HMMA.16816.F32.BF16 R104, R8.reuse, R42, RZ ;  /* 0x0000002a0868723c */ /* 0x040fe200000418ff */
[----:B------:R-:W3:Y:S07]  /*3d10*/  LDSM.16.MT88.4 R40, [R214+0x4900] ;  /* 0x00490000d628783b */ /* 0x000eee0000004200 */
[----:B-----5:R-:W-:Y:S01]  /*3d20*/  HMMA.16816.F32.BF16 R96, R8, R16, RZ ;  /* 0x000000100860723c */ /* 0x020fe200000418ff */
[----:B--2---:R-:W-:-:S04]  /*3d30*/  FFMA.FTZ R0, R112, c[0x0][0x2d0], -R2 ;  /* 0x0000b40070007a23 */ /* 0x004fc80000010802 */
[----:B------:R2:W-:Y:S03]  /*3d40*/  MUFU.EX2 R239, R0 ;  /* 0x0000000000ef7308 */ /* 0x0005e60000000800 */
[C---:B------:R-:W-:Y:S01]  /*3d50*/  HMMA.16816.F32.BF16 R92, R8.reuse, R18, RZ ;  /* 0x00000012085c723c */ /* 0x040fe200000418ff */
[----:B------:R-:W5:Y:S07]  /*3d60*/  LDSM.16.MT88.4 R16, [R217+0x4900] ;  /* 0x00490000d910783b */ /* 0x000f6e0000004200 */
[----:B-1----:R-:W-:Y:S01]  /*3d70*/  HMMA.16816.F32.BF16 R116, R8, R12, RZ ;  /* 0x0000000c0874723c */ /* 0x002fe200000418ff */
[----:B--2---:R-:W-:-:S07]  /*3d80*/  FFMA.FTZ R0, R113, c[0x0][0x2d0], -R2 ;  /* 0x0000b40071007a23 */ /* 0x004fce0000010802 */
[----:B------:R-:W-:Y:S01]  /*3d90*/  HMMA.16816.F32.BF16 R80, R8, R14, RZ ;  /* 0x0000000e0850723c */ /* 0x000fe200000418ff */
[----:B------:R-:W1:Y:S01]  /*3da0*/  LDSM.16.MT88.4 R12, [R216+0x4900] ;  /* 0x00490000d80c783b */ /* 0x000e620000004200 */
[----:B------:R2:W1:Y:S05]  /*3db0*/  MUFU.EX2 R238, R0 ;  /* 0x0000000000ee7308 */ /* 0x00046a0000000800 */
[----:B------:R-:W-:Y:S02]  /*3dc0*/  F2FP.BF16.PACK_AB R8, R180, R161 ;  /* 0x000000a1b408723e */ /* 0x000fe400000010ff */
[----:B------:R-:W-:Y:S02]  /*3dd0*/  F2FP.BF16.PACK_AB R10, R5, R179 ;  /* 0x000000b3050a723e */ /* 0x000fe400000010ff */
[----:B------:R-:W-:-:S02]  /*3de0*/  F2FP.BF16.PACK_AB R9, R251, R160 ;  /* 0x000000a0fb09723e */ /* 0x000fc400000010ff */
[----:B---3--:R-:W-:Y:S01]  /*3df0*/  F2FP.BF16.PACK_AB R11, R69, R252 ;  /* 0x000000fc450b723e */ /* 0x008fe200000010ff */
[----:B--2---:R-:W-:-:S06]  /*3e00*/  FFMA.FTZ R0, R124, c[0x0][0x2d0], -R2 ;  /* 0x0000b4007c007a23 */ /* 0x004fcc0000010802 */
[C---:B------:R-:W-:Y:S01]  /*3e10*/  HMMA.16816.F32.BF16 R128, R8.reuse, R36, R76 ;  /* 0x000000240880723c */ /* 0x040fe2000004184c */
[----:B------:R2:W-:Y:S07]  /*3e20*/  MUFU.EX2 R237, R0 ;  /* 0x0000000000ed7308 */ /* 0x0005ee0000000800 */
[C---:B------:R-:W-:Y:S01]  /*3e30*/  HMMA.16816.F32.BF16 R120, R8.reuse, R38, R64 ;  /* 0x000000260878723c */ /* 0x040fe20000041840 */
[----:B------:R-:W3:Y:S07]  /*3e40*/  LDSM.16.MT88.4 R36, [R213+0x1100] ;  /* 0x00110000d524783b */ /* 0x000eee0000004200 */
[----:B------:R-:W-:Y:S01]  /*3e50*/  HMMA.16816.F32.BF16 R76, R8, R32, R60 ;  /* 0x00000020084c723c */ /* 0x000fe2000004183c */
[----:B--2---:R-:W-:-:S04]  /*3e60*/  FFMA.FTZ R0, R132, c[0x0][0x2d0], -R2 ;  /* 0x0000b40084007a23 */ /* 0x004fc80000010802 */
[----:B------:R2:W1:Y:S03]  /*3e70*/  MUFU.EX2 R236, R0 ;  /* 0x0000000000ec7308 */ /* 0x0004660000000800 */
[C---:B------:R-:W-:Y:S01]  /*3e80*/  HMMA.16816.F32.BF16 R64, R8.reuse, R34, R56 ;  /* 0x000000220840723c */ /* 0x040fe20000041838 */
[----:B------:R-:W-:Y:S07]  /*3e90*/  LDSM.16.MT88.4 R32, [R214+0x1100] ;  /* 0x00110000d620783b */ /* 0x000fee0000004200 */
[----:B------:R-:W-:Y:S01]  /*3ea0*/  HMMA.16816.F32.BF16 R60, R8, R28, R48 ;  /* 0x0000001c083c723c */ /* 0x000fe20000041830 */
[----:B--2---:R-:W-:-:S07]  /*3eb0*/  FFMA.FTZ R0, R136, c[0x0][0x2d0], -R6 ;  /* 0x0000b40088007a23 */ /* 0x004fce0000010806 */
[C---:B------:R-:W-:Y:S01]  /*3ec0*/  HMMA.16816.F32.BF16 R48, R8.reuse, R24, R52 ;  /* 0x000000180830723c */ /* 0x040fe20000041834 */
[----:B------:R2:W-:Y:S07]  /*3ed0*/  MUFU.EX2 R192, R0 ;  /* 0x0000000000c07308 */ /* 0x0005ee0000000800 */
[C---:B------:R-:W-:Y:S01]  /*3ee0*/  HMMA.16816.F32.BF16 R56, R8.reuse, R26, R72 ;  /* 0x0000001a0838723c */ /* 0x040fe20000041848 */
[----:B------:R-:W1:Y:S07]  /*3ef0*/  LDSM.16.MT88.4 R24, [R217+0x1100] ;  /* 0x00110000d918783b */ /* 0x000e6e0000004200 */
[----:B------:R-:W-:Y:S01]  /*3f00*/  HMMA.16816.F32.BF16 R44, R8, R30, R44 ;  /* 0x0000001e082c723c */ /* 0x000fe2000004182c */
[----:B------:R-:W1:Y:S01]  /*3f10*/  LDSM.16.MT88.4 R28, [R216+0x1100] ;  /* 0x00110000d81c783b */ /* 0x000e620000004200 */
[----:B--2---:R-:W-:-:S04]  /*3f20*/  FFMA.FTZ R0, R138, c[0x0][0x2d0], -R6 ;  /* 0x0000b4008a007a23 */ /* 0x004fc80000010806 */
[----:B------:R2:W1:Y:S02]  /*3f30*/  MUFU.EX2 R182, R0 ;  /* 0x0000000000b67308 */ /* 0x0004640000000800 */
[C---:B----4-:R-:W-:Y:S08]  /*3f40*/  HMMA.16816.F32.BF16 R112, R8.reuse, R22, R88 ;  /* 0x000000160870723c */ /* 0x050ff00000041858 */
[----:B------:R-:W-:Y:S01]  /*3f50*/  HMMA.16816.F32.BF16 R124, R8, R40, R100 ;  /* 0x00000028087c723c */ /* 0x000fe20000041864 */
[----:B--2---:R-:W-:-:S07]  /*3f60*/  FFMA.FTZ R0, R137, c[0x0][0x2d0], -R6 ;  /* 0x0000b40089007a23 */ /* 0x004fce0000010806 */
[C---:B------:R-:W-:Y:S01]  /*3f70*/  HMMA.16816.F32.BF16 R108, R8.reuse, R20, R84 ;  /* 0x00000014086c723c */ /* 0x040fe20000041854 */
[----:B------:R-:W2:Y:S01]  /*3f80*/  LDSM.16.MT88.4 R20, [R213+0x5100] ;  /* 0x00510000d514783b */ /* 0x000ea20000004200 */
[----:B------:R4:W-:Y:S06]  /*3f90*/  MUFU.EX2 R181, R0 ;  /* 0x0000000000b57308 */ /* 0x0009ec0000000800 */
[C---:B------:R-:W-:Y:S08]  /*3fa0*/  HMMA.16816.F32.BF16 R132, R8.reuse, R42, R104 ;  /* 0x0000002a0884723c */ /* 0x040ff00000041868 */
[----:B-----5:R-:W-:Y:S01]  /*3fb0*/  HMMA.16816.F32.BF16 R100, R8, R16, R96 ;  /* 0x000000100864723c */ /* 0x020fe20000041860 */
[----:B----4-:R-:W-:-:S04]  /*3fc0*/  FFMA.FTZ R0, R139, c[0x0][0x2d0], -R6 ;  /* 0x0000b4008b007a23 */ /* 0x010fc80000010806 */
[----:B------:R4:W5:Y:S03]  /*3fd0*/  MUFU.EX2 R183, R0 ;  /* 0x0000000000b77308 */ /* 0x0009660000000800 */
[C---:B------:R-:W-:Y:S01]  /*3fe0*/  HMMA.16816.F32.BF16 R92, R8.reuse, R18, R92 ;  /* 0x00000012085c723c */ /* 0x040fe2000004185c */
[----:B------:R-:W-:Y:S07]  /*3ff0*/  LDSM.16.MT88.4 R16, [R217+0x5100] ;  /* 0x00510000d910783b */ /* 0x000fee0000004200 */
[----:B-1----:R-:W-:Y:S01]  /*4000*/  HMMA.16816.F32.BF16 R88, R8, R12, R116 ;  /* 0x0000000c0858723c */ /* 0x002fe20000041874 */
[----:B----4-:R-:W-:-:S07]  /*4010*/  FFMA.FTZ R0, R149, c[0x0][0x2d0], -R2 ;  /* 0x0000b40095007a23 */ /* 0x010fce0000010802 */
[----:B------:R-:W-:Y:S01]  /*4020*/  HMMA.16816.F32.BF16 R72, R8, R14, R80 ;  /* 0x0000000e0848723c */ /* 0x000fe20000041850 */
[----:B------:R-:W-:Y:S01]  /*4030*/  LDSM.16.MT88.4 R12, [R216+0x5100] ;  /* 0x00510000d80c783b */ /* 0x000fe20000004200 */
[----:B------:R-:W-:Y:S02]  /*4040*/  IMAD.MOV.U32 R119, RZ, RZ, R180 ;  /* 0x000000ffff777224 */ /* 0x000fe400078e00b4 */
[----:B------:R1:W-:Y:S01]  /*4050*/  MUFU.EX2 R180, R0 ;  /* 0x0000000000b47308 */ /* 0x0003e20000000800 */
[----:B------:R-:W-:Y:S02]  /*4060*/  IMAD.MOV.U32 R118, RZ, RZ, R179 ;  /* 0x000000ffff767224 */ /* 0x000fe400078e00b3 */
[----:B------:R-:W-:Y:S01]  /*4070*/  F2FP.BF16.PACK_AB R8, R241, R243 ;  /* 0x000000f3f108723e */ /* 0x000fe200000010ff */
[----:B------:R-:W-:Y:S01]  /*4080*/  IMAD.MOV.U32 R117, RZ, RZ, R169 ;  /* 0x000000ffff757224 */ /* 0x000fe200078e00a9 */
[----:B------:R-:W-:Y:S01]  /*4090*/  F2FP.BF16.PACK_AB R10, R242, R240 ;  /* 0x000000f0f20a723e */ /* 0x000fe200000010ff */
[----:B------:R-:W-:Y:S01]  /*40a0*/  IMAD.MOV.U32 R116, RZ, RZ, R168 ;  /* 0x000000ffff747224 */ /* 0x000fe200078e00a8 */
[----:B------:R-:W-:-:S02]  /*40b0*/  F2FP.BF16.PACK_AB R9, R238, R239 ;  /* 0x000000efee09723e */ /* 0x000fc400000010ff */
[----:B------:R-:W-:-:S07]  /*40c0*/  F2FP.BF16.PACK_AB R11, R236, R237 ;  /* 0x000000edec0b723e */ /* 0x000fce00000010ff */
[----:B---3--:R-:W-:Y:S01]  /*40d0*/  HMMA.16816.F32.BF16 R84, R8, R36, R128 ;  /* 0x000000240854723c */ /* 0x008fe20000041880 */
[----:B-1----:R-:W-:-:S04]  /*40e0*/  FFMA.FTZ R0, R148, c[0x0][0x2d0], -R2 ;  /* 0x0000b40094007a23 */ /* 0x002fc80000010802 */
[----:B------:R1:W3:Y:S02]  /*40f0*/  MUFU.EX2 R179, R0 ;  /* 0x0000000000b37308 */ /* 0x0002e40000000800 */
[----:B------:R-:W-:Y:S01]  /*4100*/  IMAD.MOV.U32 R131, RZ, RZ, R162 ;  /* 0x000000ffff837224 */ /* 0x000fe200078e00a2 */
[----:B------:R-:W-:Y:S01]  /*4110*/  HMMA.16816.F32.BF16 R80, R8, R38, R120 ;  /* 0x000000260850723c */ /* 0x000fe20000041878 */
[----:B------:R-:W4:Y:S01]  /*4120*/  LDSM.16.MT88.4 R36, [R214+0x5100] ;  /* 0x00510000d624783b */ /* 0x000f220000004200 */
[----:B------:R-:W-:Y:S02]  /*4130*/  IMAD.MOV.U32 R130, RZ, RZ, R161 ;  /* 0x000000ffff827224 */ /* 0x000fe400078e00a1 */
[----:B------:R-:W-:-:S03]  /*4140*/  IMAD.MOV.U32 R129, RZ, RZ, R160 ;  /* 0x000000ffff817224 */ /* 0x000fc600078e00a0 */
[----:B------:R-:W-:Y:S01]  /*4150*/  IMAD.MOV.U32 R122, RZ, RZ, R71 ;  /* 0x000000ffff7a7224 */ /* 0x000fe200078e0047 */
[C---:B------:R-:W-:Y:S01]  /*4160*/  HMMA.16816.F32.BF16 R52, R8.reuse, R26, R44 ;  /* 0x0000001a0834723c */ /* 0x040fe2000004182c */
[----:B------:R-:W-:Y:S02]  /*4170*/  IMAD.MOV.U32 R71, RZ, RZ, R163 ;  /* 0x000000ffff477224 */ /* 0x000fe400078e00a3 */
[----:B------:R-:W-:Y:S02]  /*4180*/  IMAD.MOV.U32 R123, RZ, RZ, R131 ;  /* 0x000000ffff7b7224 */ /* 0x000fe400078e0083 */
[----:B-1----:R-:W-:Y:S02]  /*4190*/  FFMA.FTZ R0, R150, c[0x0][0x2d0], -R2 ;  /* 0x0000b40096007a23 */ /* 0x002fe40000010802 */
[----:B------:R-:W-:Y:S01]  /*41a0*/  IMAD.MOV.U32 R131, RZ, RZ, R116 ;  /* 0x000000ffff837224 */ /* 0x000fe200078e0074 */
[C---:B------:R-:W-:Y:S08]  /*41b0*/  HMMA.16816.F32.BF16 R44, R8.reuse, R28, R48 ;  /* 0x0000001c082c723c */ /* 0x040ff00000041830 */
[C---:B------:R-:W-:Y:S01]  /*41c0*/  HMMA.16816.F32.BF16 R40, R8.reuse, R30, R56 ;  /* 0x0000001e0828723c */ /* 0x040fe20000041838 */
[----:B------:R-:W1:Y:S07]  /*41d0*/  LDSM.16.MT88.4 R28, [R213+0x1900] ;  /* 0x00190000d51c783b */ /* 0x000e6e0000004200 */
[C---:B------:R-:W-:Y:S01]  /*41e0*/  HMMA.16816.F32.BF16 R60, R8.reuse, R24, R60 ;  /* 0x00000018083c723c */ /* 0x040fe2000004183c */
[----:B------:R-:W1:Y:S07]  /*41f0*/  LDSM.16.MT88.4 R24, [R214+0x1900] ;  /* 0x00190000d618783b */ /* 0x000e6e0000004200 */
[C---:B--2---:R-:W-:Y:S08]  /*4200*/  HMMA.16816.F32.BF16 R96, R8.reuse, R20, R108 ;  /* 0x000000140860723c */ /* 0x044ff0000004186c */
[C---:B----4-:R-:W-:Y:S07]  /*4210*/  HMMA.16816.F32.BF16 R108, R8.reuse, R36, R124 ;  /* 0x00000024086c723c */ /* 0x050fee000004187c */
[----:B------:R-:W-:Y:S01]  /*4220*/  IMAD.MOV.U32 R124, RZ, RZ, R119 ;  /* 0x000000ffff7c7224 */ /* 0x000fe200078e0077 */
[----:B------:R-:W-:Y:S01]  /*4230*/  HMMA.16816.F32.BF16 R76, R8, R32, R76 ;  /* 0x00000020084c723c */ /* 0x000fe2000004184c */
[----:B------:R-:W-:-:S02]  /*4240*/  IMAD.MOV.U32 R119, RZ, RZ, R4 ;  /* 0x000000ffff777224 */ /* 0x000fc400078e0004 */
[----:B------:R2:W-:Y:S01]  /*4250*/  MUFU.EX2 R4, R0 ;  /* 0x0000000000047308 */ /* 0x0005e20000000800 */
[----:B------:R-:W-:Y:S02]  /*4260*/  IMAD.MOV.U32 R125, RZ, RZ, R118 ;  /* 0x000000ffff7d7224 */ /* 0x000fe400078e0076 */
[----:B------:R-:W-:Y:S02]  /*4270*/  IMAD.MOV.U32 R118, RZ, RZ, R178 ;  /* 0x000000ffff767224 */ /* 0x000fe400078e00b2 */
[----:B------:R-:W-:Y:S01]  /*4280*/  HMMA.16816.F32.BF16 R64, R8, R34, R64 ;  /* 0x000000220840723c */ /* 0x000fe20000041840 */
[----:B------:R-:W-:Y:S01]  /*4290*/  LDSM.16.MT88.4 R32, [R216+0x1900] ;  /* 0x00190000d820783b */ /* 0x000fe20000004200 */
[----:B------:R-:W-:Y:S02]  /*42a0*/  IMAD.MOV.U32 R128, RZ, RZ, R118 ;  /* 0x000000ffff807224 */ /* 0x000fe400078e0076 */
[----:B------:R-:W-:Y:S02]  /*42b0*/  IMAD.MOV.U32 R127, RZ, RZ, R69 ;  /* 0x000000ffff7f7224 */ /* 0x000fe400078e0045 */
[----:B------:R-:W-:-:S02]  /*42c0*/  IMAD.MOV.U32 R126, RZ, RZ, R7 ;  /* 0x000000ffff7e7224 */ /* 0x000fc400078e0007 */
[----:B------:R-:W-:Y:S01]  /*42d0*/  HMMA.16816.F32.BF16 R104, R8, R22, R112 ;  /* 0x000000160868723c */ /* 0x000fe20000041870 */
[----:B------:R-:W4:Y:S01]  /*42e0*/  LDSM.16.MT88.4 R20, [R217+0x1900] ;  /* 0x00190000d914783b */ /* 0x000f220000004200 */
[----:B--2---:R-:W-:-:S04]  /*42f0*/  FFMA.FTZ R0, R151, c[0x0][0x2d0], -R2 ;  /* 0x0000b40097007a23 */ /* 0x004fc80000010802 */
[----:B------:R2:W1:Y:S02]  /*4300*/  MUFU.EX2 R178, R0 ;  /* 0x0000000000b27308 */ /* 0x0004640000000800 */
[C---:B------:R-:W-:Y:S08]  /*4310*/  HMMA.16816.F32.BF16 R112, R8.reuse, R38, R132 ;  /* 0x000000260870723c */ /* 0x040ff00000041884 */
[----:B------:R-:W-:Y:S01]  /*4320*/  HMMA.16816.F32.BF16 R100, R8, R16, R100 ;  /* 0x000000100864723c */ /* 0x000fe20000041864 */
[----:B--2---:R-:W-:-:S07]  /*4330*/  FFMA.FTZ R0, R153, c[0x0][0x2d0], -R6 ;  /* 0x0000b40099007a23 */ /* 0x004fce0000010806 */
[C---:B------:R-:W-:Y:S01]  /*4340*/  HMMA.16816.F32.BF16 R92, R8.reuse, R18, R92 ;  /* 0x00000012085c723c */ /* 0x040fe2000004185c */
[----:B------:R-:W-:Y:S01]  /*4350*/  LDSM.16.MT88.4 R16, [R213+0x2100] ;  /* 0x00210000d510783b */ /* 0x000fe20000004200 */
[----:B------:R2:W-:Y:S06]  /*4360*/  MUFU.EX2 R169, R0 ;  /* 0x0000000000a97308 */ /* 0x0005ec0000000800 */
[C---:B------:R-:W-:Y:S08]  /*4370*/  HMMA.16816.F32.BF16 R88, R8.reuse, R12, R88 ;  /* 0x0000000c0858723c */ /* 0x040ff00000041858 */
[----:B------:R-:W-:Y:S01]  /*4380*/  HMMA.16816.F32.BF16 R72, R8, R14, R72 ;  /* 0x0000000e0848723c */ /* 0x000fe20000041848 */
[----:B------:R-:W4:Y:S01]  /*4390*/  LDSM.16.MT88.4 R12, [R213+0x5900] ;  /* 0x00590000d50c783b */ /* 0x000f220000004200 */
[----:B--2---:R-:W-:-:S05]  /*43a0*/  FFMA.FTZ R0, R154, c[0x0][0x2d0], -R6 ;  /* 0x0000b4009a007a23 */ /* 0x004fca0000010806 */
[----:B------:R-:W-:Y:S01]  /*43b0*/  F2FP.BF16.PACK_AB R8, R182, R192 ;  /* 0x000000c0b608723e */ /* 0x000fe200000010ff */
[----:B------:R2:W2:Y:S01]  /*43c0*/  MUFU.EX2 R168, R0 ;  /* 0x0000000000a87308 */ /* 0x0004a20000000800 */
[----:B-----5:R-:W-:Y:S02]  /*43d0*/  F2FP.BF16.PACK_AB R10, R183, R181 ;  /* 0x000000b5b70a723e */ /* 0x020fe400000010ff */
[----:B---3--:R-:W-:Y:S02]  /*43e0*/  F2FP.BF16.PACK_AB R9, R179, R180 ;  /* 0x000000b4b309723e */ /* 0x008fe400000010ff */
[----:B-1----:R-:W-:-:S07]  /*43f0*/  F2FP.BF16.PACK_AB R11, R178, R4 ;  /* 0x00000004b20b723e */ /* 0x002fce00000010ff */
[----:B------:R-:W-:Y:S01]  /*4400*/  HMMA.16816.F32.BF16 R84, R8, R28, R84 ;  /* 0x0000001c0854723c */ /* 0x000fe20000041854 */
[----:B--2---:R-:W-:-:S07]  /*4410*/  FFMA.FTZ R0, R152, c[0x0][0x2d0], -R6 ;  /* 0x0000b40098007a23 */ /* 0x004fce0000010806 */
[C---:B------:R-:W-:Y:S01]  /*4420*/  HMMA.16816.F32.BF16 R56, R8.reuse, R30, R80 ;  /* 0x0000001e0838723c */ /* 0x040fe20000041850 */
[----:B------:R-:W1:Y:S01]  /*4430*/  LDSM.16.MT88.4 R28, [R214+0x5900] ;  /* 0x00590000d61c783b */ /* 0x000e620000004200 */
[----:B------:R2:W-:Y:S06]  /*4440*/  MUFU.EX2 R162, R0 ;  /* 0x0000000000a27308 */ /* 0x0005ec0000000800 */
[C---:B------:R-:W-:Y:S08]  /*4450*/  HMMA.16816.F32.BF16 R76, R8.reuse, R24, R76 ;  /* 0x00000018084c723c */ /* 0x040ff0000004184c */
[----:B------:R-:W-:Y:S01]  /*4460*/  HMMA.16816.F32.BF16 R64, R8, R26, R64 ;  /* 0x0000001a0840723c */ /* 0x000fe20000041840 */
[----:B------:R-:W3:Y:S01]  /*4470*/  LDSM.16.MT88.4 R24, [R217+0x5900] ;  /* 0x00590000d918783b */ /* 0x000ee20000004200 */
[----:B--2---:R-:W-:-:S04]  /*4480*/  FFMA.FTZ R0, R155, c[0x0][0x2d0], -R6 ;  /* 0x0000b4009b007a23 */ /* 0x004fc80000010806 */
[----:B------:R2:W5:Y:S02]  /*4490*/  MUFU.EX2 R163, R0 ;  /* 0x0000000000a37308 */ /* 0x0005640000000800 */
[C---:B----4-:R-:W-:Y:S08]  /*44a0*/  HMMA.16816.F32.BF16 R60, R8.reuse, R20, R60 ;  /* 0x00000014083c723c */ /* 0x050ff0000004183c */
[----:B------:R-:W-:Y:S01]  /*44b0*/  HMMA.16816.F32.BF16 R52, R8, R22, R52 ;  /* 0x000000160834723c */ /* 0x000fe20000041834 */
[----:B------:R-:W4:Y:S01]  /*44c0*/  LDSM.16.MT88.4 R20, [R216+0x5900] ;  /* 0x00590000d814783b */ /* 0x000f220000004200 */
[----:B--2---:R-:W-:-:S06]  /*44d0*/  FFMA.FTZ R0, R156, c[0x0][0x2d0], -R2 ;  /* 0x0000b4009c007a23 */ /* 0x004fcc0000010802 */
[C---:B------:R-:W-:Y:S01]  /*44e0*/  HMMA.16816.F32.BF16 R48, R8.reuse, R32, R44 ;  /* 0x000000200830723c */ /* 0x040fe2000004182c */
[----:B------:R2:W-:Y:S07]  /*44f0*/  MUFU.EX2 R161, R0 ;  /* 0x0000000000a17308 */ /* 0x0005ee0000000800 */
[C---:B------:R-:W-:Y:S01]  /*4500*/  HMMA.16816.F32.BF16 R36, R8.reuse, R34, R40 ;  /* 0x000000220824723c */ /* 0x040fe20000041828 */
[----:B------:R-:W-:Y:S07]  /*4510*/  LDSM.16.MT88.4 R32, [R217+0x2100] ;  /* 0x00210000d920783b */ /* 0x000fee0000004200 */
[----:B------:R-:W-:Y:S01]  /*4520*/  HMMA.16816.F32.BF16 R44, R8, R12, R96 ;  /* 0x0000000c082c723c */ /* 0x000fe20000041860 */
[----:B--2---:R-:W-:-:S04]  /*4530*/  FFMA.FTZ R0, R158, c[0x0][0x2d0], -R2 ;  /* 0x0000b4009e007a23 */ /* 0x004fc80000010802 */
[----:B------:R2:W2:Y:S03]  /*4540*/  MUFU.EX2 R160, R0 ;  /* 0x0000000000a07308 */ /* 0x0004a60000000800 */
[C---:B------:R-:W-:Y:S01]  /*4550*/  HMMA.16816.F32.BF16 R40, R8.reuse, R14, R104 ;  /* 0x0000000e0828723c */ /* 0x040fe20000041868 */
[----:B------:R-:W5:Y:S07]  /*4560*/  LDSM.16.MT88.4 R12, [R214+0x2100] ;  /* 0x00210000d60c783b */ /* 0x000f6e0000004200 */
[----:B-1----:R-:W-:Y:S01]  /*4570*/  HMMA.16816.F32.BF16 R80, R8, R28, R108 ;  /* 0x0000001c0850723c */ /* 0x002fe2000004186c */
[----:B--2---:R-:W-:-:S02]  /*4580*/  FFMA.FTZ R0, R159, c[0x0][0x2d0], -R2 ;  /* 0x0000b4009f007a23 */ /* 0x004fc40000010802 */
[----:B------:R-:W-:-:S05]  /*4590*/  IMAD.MOV.U32 R159, RZ, RZ, R129 ;  /* 0x000000ffff9f7224 */ /* 0x000fca00078e0081 */
[C---:B------:R-:W-:Y:S01]  /*45a0*/  HMMA.16816.F32.BF16 R104, R8.reuse, R30, R112 ;  /* 0x0000001e0868723c */ /* 0x040fe20000041870 */
[----:B------:R1:W-:Y:S01]  /*45b0*/  MUFU.EX2 R158, R0 ;  /* 0x00000000009e7308 */ /* 0x0003e20000000800 */
[----:B------:R-:W-:Y:S01]  /*45c0*/  IMAD.MOV.U32 R129, RZ, RZ, R119 ;  /* 0x000000ffff817224 */ /* 0x000fe200078e0077 */
[----:B------:R-:W2:Y:S05]  /*45d0*/  LDSM.16.MT88.4 R28, [R216+0x2100] ;  /* 0x00210000d81c783b */ /* 0x000eaa0000004200 */
[C---:B---3--:R-:W-:Y:S08]  /*45e0*/  HMMA.16816.F32.BF16 R112, R8.reuse, R26, R92 ;  /* 0x0000001a0870723c */ /* 0x048ff0000004185c */
[----:B----4-:R-:W-:Y:S01]  /*45f0*/  HMMA.16816.F32.BF16 R108, R8, R20, R88 ;  /* 0x00000014086c723c */ /* 0x010fe20000041858 */
[----:B-1----:R-:W-:-:S02]  /*4600*/  FFMA.FTZ R0, R157, c[0x0][0x2d0], -R2 ;  /* 0x0000b4009d007a23 */ /* 0x002fc40000010802 */
[----:B------:R-:W-:Y:S02]  /*4610*/  IMAD.MOV.U32 R157, RZ, RZ, R130 ;  /* 0x000000ffff9d7224 */ /* 0x000fe400078e0082 */
[----:B------:R-:W-:Y:S01]  /*4620*/  IMAD.MOV.U32 R130, RZ, RZ, R117 ;  /* 0x000000ffff827224 */ /* 0x000fe200078e0075 */
[----:B------:R1:W3:Y:S02]  /*4630*/  MUFU.EX2 R156, R0 ;  /* 0x00000000009c7308 */ /* 0x0002e40000000800 */
[C---:B------:R-:W-:Y:S01]  /*4640*/  HMMA.16816.F32.BF16 R116, R8.reuse, R24, R100 ;  /* 0x000000180874723c */ /* 0x040fe20000041864 */
[----:B------:R-:W4:Y:S07]  /*4650*/  LDSM.16.MT88.4 R24, [R213+0x6100] ;  /* 0x00610000d518783b */ /* 0x000f2e0000004200 */
[----:B------:R-:W-:Y:S01]  /*4660*/  HMMA.16816.F32.BF16 R96, R8, R22, R72 ;  /* 0x000000160860723c */ /* 0x000fe20000041848 */
[----:B------:R-:W2:Y:S01]  /*4670*/  LDSM.16.MT88.4 R20, [R214+0x6100] ;  /* 0x00610000d614783b */ /* 0x000ea20000004200 */
[----:B-1----:R-:W-:-:S05]  /*4680*/  FFMA.FTZ R0, R170, c[0x0][0x2d0], -R6 ;  /* 0x0000b400aa007a23 */ /* 0x002fca0000010806 */
[----:B------:R-:W-:Y:S01]  /*4690*/  F2FP.BF16.PACK_AB R8, R168, R169 ;  /* 0x000000a9a808723e */ /* 0x000fe200000010ff */
[----:B------:R-:W-:Y:S01]  /*46a0*/  IMAD.MOV.U32 R170, RZ, RZ, R122 ;  /* 0x000000ffffaa7224 */ /* 0x000fe200078e007a */
[----:B-----5:R-:W-:Y:S01]  /*46b0*/  F2FP.BF16.PACK_AB R10, R163, R162 ;  /* 0x000000a2a30a723e */ /* 0x020fe200000010ff */
[----:B------:R1:W-:Y:S01]  /*46c0*/  MUFU.EX2 R155, R0 ;  /* 0x00000000009b7308 */ /* 0x0003e20000000800 */
[----:B------:R-:W-:Y:S02]  /*46d0*/  F2FP.BF16.PACK_AB R9, R160, R161 ;  /* 0x000000a1a009723e */ /* 0x000fe400000010ff */
[----:B---3--:R-:W-:-:S07]  /*46e0*/  F2FP.BF16.PACK_AB R11, R156, R158 ;  /* 0x0000009e9c0b723e */ /* 0x008fce00000010ff */
[----:B------:R-:W-:Y:S01]  /*46f0*/  HMMA.16816.F32.BF16 R100, R8, R16, R84 ;  /* 0x000000100864723c */ /* 0x000fe20000041854 */
[----:B-1----:R-:W-:-:S07]  /*4700*/  FFMA.FTZ R0, R172, c[0x0][0x2d0], -R6 ;  /* 0x0000b400ac007a23 */ /* 0x002fce0000010806 */
[----:B------:R-:W-:Y:S01]  /*4710*/  HMMA.16816.F32.BF16 R92, R8, R18, R56 ;  /* 0x00000012085c723c */ /* 0x000fe20000041838 */
[----:B------:R-:W1:Y:S01]  /*4720*/  LDSM.16.MT88.4 R16, [R217+0x6100] ;  /* 0x00610000d910783b */ /* 0x000e620000004200 */
[----:B------:R3:W5:Y:S01]  /*4730*/  MUFU.EX2 R154, R0 ;  /* 0x00000000009a7308 */ /* 0x0007620000000800 */
[----:B------:R-:W-:-:S05]  /*4740*/  IMAD.MOV.U32 R172, RZ, RZ, R123 ;  /* 0x000000ffffac7224 */ /* 0x000fca00078e007b */
[C---:B------:R-:W-:Y:S08]  /*4750*/  HMMA.16816.F32.BF16 R88, R8.reuse, R12, R76 ;  /* 0x0000000c0858723c */ /* 0x040ff0000004184c */
[----:B------:R-:W-:Y:S01]  /*4760*/  HMMA.16816.F32.BF16 R84, R8, R14, R64 ;  /* 0x0000000e0854723c */ /* 0x000fe20000041840 */
[----:B------:R-:W1:Y:S01]  /*4770*/  LDSM.16.MT88.4 R12, [R216+0x6100] ;  /* 0x00610000d80c783b */ /* 0x000e620000004200 */
[----:B---3--:R-:W-:-:S02]  /*4780*/  FFMA.FTZ R0, R171, c[0x0][0x2d0], -R6 ;  /* 0x0000b400ab007a23 */ /* 0x008fc40000010806 */
[----:B------:R-:W-:Y:S02]  /*4790*/  IMAD.MOV.U32 R171, RZ, RZ, R128 ;  /* 0x000000ffffab7224 */ /* 0x000fe400078e0080 */
[----:B------:R3:W-:Y:S02]  /*47a0*/  MUFU.EX2 R153, R0 ;  /* 0x0000000000997308 */ /* 0x0007e40000000800 */
[C---:B------:R-:W-:Y:S08]  /*47b0*/  HMMA.16816.F32.BF16 R76, R8.reuse, R32, R60 ;  /* 0x00000020084c723c */ /* 0x040ff0000004183c */
[----:B------:R-:W-:Y:S01]  /*47c0*/  HMMA.16816.F32.BF16 R72, R8, R34, R52 ;  /* 0x000000220848723c */ /* 0x000fe20000041834 */
[----:B------:R-:W1:Y:S01]  /*47d0*/  LDSM.16.MT88.4 R32, [R213+0x2900] ;  /* 0x00290000d520783b */ /* 0x000e620000004200 */
[----:B---3--:R-:W-:-:S06]  /*47e0*/  FFMA.FTZ R0, R173, c[0x0][0x2d0], -R6 ;  /* 0x0000b400ad007a23 */ /* 0x008fcc0000010806 */
[C---:B--2---:R-:W-:Y:S01]  /*47f0*/  HMMA.16816.F32.BF16 R64, R8.reuse, R28, R48 ;  /* 0x0000001c0840723c */ /* 0x044fe20000041830 */
[----:B------:R-:W-:Y:S01]  /*4800*/  IMAD.MOV.U32 R173, RZ, RZ, R129 ;  /* 0x000000ffffad7224 */ /* 0x000fe200078e0081 */
[----:B------:R2:W3:Y:S06]  /*4810*/  MUFU.EX2 R152, R0 ;  /* 0x0000000000987308 */ /* 0x0004ec0000000800 */
[C---:B----4-:R-:W-:Y:S08]  /*4820*/  HMMA.16816.F32.BF16 R44, R8.reuse, R24, R44 ;  /* 0x00000018082c723c */ /* 0x050ff0000004182c */
[----:B------:R-:W-:Y:S01]  /*4830*/  HMMA.16816.F32.BF16 R48, R8, R26, R40 ;  /* 0x0000001a0830723c */ /* 0x000fe20000041828 */
[----:B------:R-:W4:Y:S01]  /*4840*/  LDSM.16.MT88.4 R24, [R217+0x2900] ;  /* 0x00290000d918783b */ /* 0x000f220000004200 */
[----:B--2---:R-:W-:-:S02]  /*4850*/  FFMA.FTZ R0, R174, c[0x0][0x2d0], -R2 ;  /* 0x0000b400ae007a23 */ /* 0x004fc40000010802 */
[----:B------:R-:W-:Y:S02]  /*4860*/  IMAD.MOV.U32 R174, RZ, RZ, R130 ;  /* 0x000000ffffae7224 */ /* 0x000fe400078e0082 */
[----:B------:R2:W-:Y:S02]  /*4870*/  MUFU.EX2 R151, R0 ;  /* 0x0000000000977308 */ /* 0x0005e40000000800 */
[C---:B------:R-:W-:Y:S01]  /*4880*/  HMMA.16816.F32.BF16 R56, R8.reuse, R30, R36 ;  /* 0x0000001e0838723c */ /* 0x040fe20000041824 */
[----:B------:R-:W3:Y:S07]  /*4890*/  LDSM.16.MT88.4 R28, [R214+0x2900] ;  /* 0x00290000d61c783b */ /* 0x000eee0000004200 */
[----:B------:R-:W-:Y:S01]  /*48a0*/  HMMA.16816.F32.BF16 R40, R8, R20, R80 ;  /* 0x000000140828723c */ /* 0x000fe20000041850 */
[----:B--2---:R-:W-:-:S07]  /*48b0*/  FFMA.FTZ R0, R176, c[0x0][0x2d0], -R2 ;  /* 0x0000b400b0007a23 */ /* 0x004fce0000010802 */
[C---:B-1----:R-:W-:Y:S01]  /*48c0*/  HMMA.16816.F32.BF16 R60, R8.reuse, R18, R112 ;  /* 0x00000012083c723c */ /* 0x042fe20000041870 */
[----:B------:R-:W-:Y:S01]  /*48d0*/  IMAD.MOV.U32 R176, RZ, RZ, R131 ;  /* 0x000000ffffb07224 */ /* 0x000fe200078e0083 */
[----:B------:R1:W2:Y:S06]  /*48e0*/  MUFU.EX2 R150, R0 ;  /* 0x0000000000967308 */ /* 0x0002ac0000000800 */
[C---:B------:R-:W-:Y:S01]  /*48f0*/  HMMA.16816.F32.BF16 R36, R8.reuse, R22, R104 ;  /* 0x000000160824723c */ /* 0x040fe20000041868 */
[----:B------:R-:W4:Y:S07]  /*4900*/  LDSM.16.MT88.4 R20, [R216+0x2900] ;  /* 0x00290000d814783b */ /* 0x000f2e0000004200 */
[----:B------:R-:W-:Y:S01]  /*4910*/  HMMA.16816.F32.BF16 R52, R8, R16, R116 ;  /* 0x000000100834723c */ /* 0x000fe20000041874 */
[----:B------:R-:W-:Y:S01]  /*4920*/  LDSM.16.MT88.4 R16, [R214+0x6900] ;  /* 0x00690000d610783b */ /* 0x000fe20000004200 */
[----:B-1----:R-:W-:-:S02]  /*4930*/  FFMA.FTZ R0, R175, c[0x0][0x2d0], -R2 ;  /* 0x0000b400af007a23 */ /* 0x002fc40000010802 */
[----:B------:R-:W-:Y:S02]  /*4940*/  IMAD.MOV.U32 R175, RZ, RZ, R71 ;  /* 0x000000ffffaf7224 */ /* 0x000fe400078e0047 */
[----:B------:R1:W-:Y:S02]  /*4950*/  MUFU.EX2 R149, R0 ;  /* 0x0000000000957308 */ /* 0x0003e40000000800 */
[C---:B------:R-:W-:Y:S08]  /*4960*/  HMMA.16816.F32.BF16 R112, R8.reuse, R12, R108 ;  /* 0x0000000c0870723c */ /* 0x040ff0000004186c */
[----:B------:R-:W-:Y:S01]  /*4970*/  HMMA.16816.F32.BF16 R80, R8, R14, R96 ;  /* 0x0000000e0850723c */ /* 0x000fe20000041860 */
[----:B------:R-:W4:Y:S01]  /*4980*/  LDSM.16.MT88.4 R12, [R213+0x6900] ;  /* 0x00690000d50c783b */ /* 0x000f220000004200 */
[----:B-1----:R-:W-:-:S05]  /*4990*/  FFMA.FTZ R0, R177, c[0x0][0x2d0], -R2 ;  /* 0x0000b400b1007a23 */ /* 0x002fca0000010802 */
[----:B-----5:R-:W-:Y:S01]  /*49a0*/  F2FP.BF16.PACK_AB R8, R154, R155 ;  /* 0x0000009b9a08723e */ /* 0x020fe200000010ff */
[----:B------:R-:W-:Y:S01]  /*49b0*/  IMAD.MOV.U32 R177, RZ, RZ, R70 ;  /* 0x000000ffffb17224 */ /* 0x000fe200078e0046 */
[----:B---3--:R-:W-:Y:S01]  /*49c0*/  F2FP.BF16.PACK_AB R10, R152, R153 ;  /* 0x00000099980a723e */ /* 0x008fe200000010ff */
[----:B------:R-:W1:Y:S01]  /*49d0*/  MUFU.EX2 R148, R0 ;  /* 0x0000000000947308 */ /* 0x000e620000000800 */
[----:B--2---:R-:W-:Y:S02]  /*49e0*/  F2FP.BF16.PACK_AB R9, R150, R151 ;  /* 0x000000979609723e */ /* 0x004fe400000010ff */
[----:B-1----:R-:W-:Y:S01]  /*49f0*/  F2FP.BF16.PACK_AB R11, R148, R149 ;  /* 0x00000095940b723e */ /* 0x002fe200000010ff */
[----:B------:R-:W-:-:S04]  /*4a00*/  FFMA.FTZ R0, R193, c[0x0][0x2d0], -R6 ;  /* 0x0000b400c1007a23 */ /* 0x000fc80000010806 */
[----:B------:R1:W-:Y:S02]  /*4a10*/  MUFU.EX2 R139, R0 ;  /* 0x00000000008b7308 */ /* 0x0003e40000000800 */
[C---:B------:R-:W-:Y:S08]  /*4a20*/  HMMA.16816.F32.BF16 R116, R8.reuse, R34, R92 ;  /* 0x000000220874723c */ /* 0x040ff0000004185c */
[----:B----4-:R-:W-:Y:S01]  /*4a30*/  HMMA.16816.F32.BF16 R96, R8, R24, R76 ;  /* 0x000000180860723c */ /* 0x010fe2000004184c */
[----:B-1----:R-:W-:-:S07]  /*4a40*/  FFMA.FTZ R0, R194, c[0x0][0x2d0], -R6 ;  /* 0x0000b400c2007a23 */ /* 0x002fce0000010806 */
[C---:B------:R-:W-:Y:S01]  /*4a50*/  HMMA.16816.F32.BF16 R92, R8.reuse, R26, R72 ;  /* 0x0000001a085c723c */ /* 0x040fe20000041848 */
[----:B------:R-:W1:Y:S01]  /*4a60*/  LDSM.16.MT88.4 R24, [R217+0x6900] ;  /* 0x00690000d918783b */ /* 0x000e620000004200 */
[----:B------:R2:W3:Y:S06]  /*4a70*/  MUFU.EX2 R138, R0 ;  /* 0x00000000008a7308 */ /* 0x0004ec0000000800 */
[C---:B------:R-:W-:Y:S01]  /*4a80*/  HMMA.16816.F32.BF16 R108, R8.reuse, R32, R100 ;  /* 0x00000020086c723c */ /* 0x040fe20000041864 */
[----:B------:R-:W4:Y:S07]  /*4a90*/  LDSM.16.MT88.4 R32, [R216+0x6900] ;  /* 0x00690000d820783b */ /* 0x000f2e0000004200 */
[----:B------:R-:W-:Y:S01]  /*4aa0*/  HMMA.16816.F32.BF16 R104, R8, R28, R88 ;  /* 0x0000001c0868723c */ /* 0x000fe20000041858 */
[----:B--2---:R-:W-:-:S04]  /*4ab0*/  FFMA.FTZ R0, R195, c[0x0][0x2d0], -R6 ;  /* 0x0000b400c3007a23 */ /* 0x004fc80000010806 */
[----:B------:R2:W-:Y:S03]  /*4ac0*/  MUFU.EX2 R137, R0 ;  /* 0x0000000000897308 */ /* 0x0005e60000000800 */
[C---:B------:R-:W-:Y:S08]  /*4ad0*/  HMMA.16816.F32.BF16 R88, R8.reuse, R20, R64 ;  /* 0x000000140858723c */ /* 0x040ff00000041840 */
[----:B------:R-:W-:Y:S01]  /*4ae0*/  HMMA.16816.F32.BF16 R64, R8, R14, R48 ;  /* 0x0000000e0840723c */ /* 0x000fe20000041830 */
[----:B--2---:R-:W-:-:S07]  /*4af0*/  FFMA.FTZ R0, R204, c[0x0][0x2d0], -R6 ;  /* 0x0000b400cc007a23 */ /* 0x004fce0000010806 */
[C---:B------:R-:W-:Y:S01]  /*4b00*/  HMMA.16816.F32.BF16 R76, R8.reuse, R12, R44 ;  /* 0x0000000c084c723c */ /* 0x040fe2000004182c */
[----:B------:R-:W-:Y:S01]  /*4b10*/  LDSM.16.MT88.4 R12, [R216+0x3100] ;  /* 0x00310000d80c783b */ /* 0x000fe20000004200 */
[----:B------:R2:W5:Y:S06]  /*4b20*/  MUFU.EX2 R136, R0 ;  /* 0x0000000000887308 */ /* 0x00056c0000000800 */
[C---:B-1----:R-:W-:Y:S08]  /*4b30*/  HMMA.16816.F32.BF16 R48, R8.reuse, R24, R52 ;  /* 0x000000180830723c */ /* 0x042ff00000041834 */
[----:B------:R-:W-:Y:S01]  /*4b40*/  HMMA.16816.F32.BF16 R52, R8, R26, R60 ;  /* 0x0000001a0834723c */ /* 0x000fe2000004183c */
[----:B------:R-:W1:Y:S01]  /*4b50*/  LDSM.16.MT88.4 R24, [R213+0x7100] ;  /* 0x00710000d518783b */ /* 0x000e620000004200 */
[----:B--2---:R-:W-:-:S04]  /*4b60*/  FFMA.FTZ R0, R206, c[0x0][0x2d0], -R2 ;  /* 0x0000b400ce007a23 */ /* 0x004fc80000010802 */
[----:B------:R2:W-:Y:S02]  /*4b70*/  MUFU.EX2 R71, R0 ;  /* 0x0000000000477308 */ /* 0x0005e40000000800 */
[C---:B------:R-:W-:Y:S01]  /*4b80*/  HMMA.16816.F32.BF16 R100, R8.reuse, R30, R84 ;  /* 0x0000001e0864723c */ /* 0x040fe20000041854 */
[----:B------:R-:W-:Y:S07]  /*4b90*/  LDSM.16.MT88.4 R28, [R213+0x3100] ;  /* 0x00310000d51c783b */ /* 0x000fee0000004200 */
[----:B------:R-:W-:Y:S01]  /*4ba0*/  HMMA.16816.F32.BF16 R84, R8, R22, R56 ;  /* 0x000000160854723c */ /* 0x000fe20000041838 */
[----:B------:R-:W1:Y:S01]  /*4bb0*/  LDSM.16.MT88.4 R20, [R214+0x3100] ;  /* 0x00310000d614783b */ /* 0x000e620000004200 */
[----:B--2---:R-:W-:-:S06]  /*4bc0*/  FFMA.FTZ R0, R205, c[0x0][0x2d0], -R2 ;  /* 0x0000b400cd007a23 */ /* 0x004fcc0000010802 */
[C---:B------:R-:W-:Y:S01]  /*4bd0*/  HMMA.16816.F32.BF16 R56, R8.reuse, R16, R40 ;  /* 0x000000100838723c */ /* 0x040fe20000041828 */
[----:B------:R2:W1:Y:S07]  /*4be0*/  MUFU.EX2 R70, R0 ;  /* 0x0000000000467308 */ /* 0x00046e0000000800 */
[C---:B------:R-:W-:Y:S01]  /*4bf0*/  HMMA.16816.F32.BF16 R40, R8.reuse, R18, R36 ;  /* 0x000000120828723c */ /* 0x040fe20000041824 */
[----:B------:R-:W1:Y:S07]  /*4c00*/  LDSM.16.MT88.4 R16, [R217+0x3100] ;  /* 0x00310000d910783b */ /* 0x000e6e0000004200 */
[----:B----4-:R-:W-:Y:S01]  /*4c10*/  HMMA.16816.F32.BF16 R44, R8, R32, R112 ;  /* 0x00000020082c723c */ /* 0x010fe20000041870 */
[----:B--2---:R-:W-:-:S04]  /*4c20*/  FFMA.FTZ R0, R207, c[0x0][0x2d0], -R2 ;  /* 0x0000b400cf007a23 */ /* 0x004fc80000010802 */
[----:B------:R2:W-:Y:S03]  /*4c30*/  MUFU.EX2 R69, R0 ;  /* 0x0000000000457308 */ /* 0x0005e60000000800 */
[----:B------:R-:W-:Y:S01]  /*4c40*/  HMMA.16816.F32.BF16 R36, R8, R34, R80 ;  /* 0x000000220824723c */ /* 0x000fe20000041850 */
[----:B------:R-:W4:Y:S06]  /*4c50*/  LDSM.16.MT88.4 R32, [R214+0x7100] ;  /* 0x00710000d620783b */ /* 0x000f2c0000004200 */
[----:B---3--:R-:W-:-:S02]  /*4c60*/  F2FP.BF16.PACK_AB R8, R138, R139 ;  /* 0x0000008b8a08723e */ /* 0x008fc400000010ff */
[----:B-----5:R-:W-:Y:S02]  /*4c70*/  F2FP.BF16.PACK_AB R10, R136, R137 ;  /* 0x00000089880a723e */ /* 0x020fe400000010ff */
[----:B-1----:R-:W-:Y:S01]  /*4c80*/  F2FP.BF16.PACK_AB R9, R70, R71 ;  /* 0x000000474609723e */ /* 0x002fe200000010ff */
[----:B--2---:R-:W-:-:S04]  /*4c90*/  FFMA.FTZ R0, R235, c[0x0][0x2d0], -R2 ;  /* 0x0000b400eb007a23 */ /* 0x004fc80000010802 */
[----:B------:R1:W2:Y:S02]  /*4ca0*/  MUFU.EX2 R62, R0 ;  /* 0x00000000003e7308 */ /* 0x0002a40000000800 */
[----:B-1----:R-:W-:Y:S01]  /*4cb0*/  FFMA.FTZ R0, R245, c[0x0][0x2d0], -R6 ;  /* 0x0000b400f5007a23 */ /* 0x002fe20000010806 */
[----:B--2---:R-:W-:-:S05]  /*4cc0*/  F2FP.BF16.PACK_AB R11, R62, R69 ;  /* 0x000000453e0b723e */ /* 0x004fca00000010ff */
[----:B------:R1:W-:Y:S02]  /*4cd0*/  MUFU.EX2 R61, R0 ;  /* 0x00000000003d7308 */ /* 0x0003e40000000800 */
[C---:B------:R-:W-:Y:S08]  /*4ce0*/  HMMA.16816.F32.BF16 R64, R8.reuse, R26, R64 ;  /* 0x0000001a0840723c */ /* 0x040ff00000041840 */
[----:B------:R-:W-:Y:S01]  /*4cf0*/  HMMA.16816.F32.BF16 R128, R8, R24, R76 ;  /* 0x000000180880723c */ /* 0x000fe2000004184c */
[----:B------:R-:W-:Y:S01]  /*4d00*/  LDSM.16.MT88.4 R76, [R213+0x3900] ;  /* 0x00390000d54c783b */ /* 0x000fe20000004200 */
[----:B-1----:R-:W-:-:S04]  /*4d10*/  FFMA.FTZ R0, R246, c[0x0][0x2d0], -R6 ;  /* 0x0000b400f6007a23 */ /* 0x002fc80000010806 */
[----:B------:R1:W2:Y:S02]  /*4d20*/  MUFU.EX2 R60, R0 ;  /* 0x00000000003c7308 */ /* 0x0002a40000000800 */
[C---:B------:R-:W-:Y:S08]  /*4d30*/  HMMA.16816.F32.BF16 R80, R8.reuse, R20, R104 ;  /* 0x000000140850723c */ /* 0x040ff00000041868 */
[----:B------:R-:W-:Y:S01]  /*4d40*/  HMMA.16816.F32.BF16 R96, R8, R16, R96 ;  /* 0x000000100860723c */ /* 0x000fe20000041860 */
[----:B-1----:R-:W-:-:S07]  /*4d50*/  FFMA.FTZ R0, R244, c[0x0][0x2d0], -R6 ;  /* 0x0000b400f4007a23 */ /* 0x002fce0000010806 */
[C---:B------:R-:W-:Y:S01]  /*4d60*/  HMMA.16816.F32.BF16 R104, R8.reuse, R18, R92 ;  /* 0x000000120868723c */ /* 0x040fe2000004185c */
[----:B------:R-:W1:Y:S01]  /*4d70*/  LDSM.16.MT88.4 R16, [R217+0x7100] ;  /* 0x00710000d910783b */ /* 0x000e620000004200 */
[----:B--2---:R-:W-:Y:S01]  /*4d80*/  F2FP.BF16.PACK_AB R132, R60, R61 ;  /* 0x0000003d3c84723e */ /* 0x004fe200000010ff */
[----:B------:R2:W-:Y:S02]  /*4d90*/  MUFU.EX2 R26, R0 ;  /* 0x00000000001a7308 */ /* 0x0005e40000000800 */
[----:B------:R-:W-:Y:S03]  /*4da0*/  LDSM.16.MT88.4 R92, [R217+0x3900] ;  /* 0x00390000d95c783b */ /* 0x000fe60000004200 */
[C---:B------:R-:W-:Y:S08]  /*4db0*/  HMMA.16816.F32.BF16 R112, R8.reuse, R12, R88 ;  /* 0x0000000c0870723c */ /* 0x040ff00000041858 */
[----:B------:R-:W-:Y:S01]  /*4dc0*/  HMMA.16816.F32.BF16 R120, R8, R14, R84 ;  /* 0x0000000e0878723c */ /* 0x000fe20000041854 */
[----:B------:R-:W3:Y:S01]  /*4dd0*/  LDSM.16.MT88.4 R12, [R216+0x7100] ;  /* 0x00710000d80c783b */ /* 0x000ee20000004200 */
[----:B--2---:R-:W-:-:S03]  /*4de0*/  FFMA.FTZ R0, R247, c[0x0][0x2d0], -R6 ;  /* 0x0000b400f7007a23 */ /* 0x004fc60000010806 */
[----:B------:R-:W-:Y:S01]  /*4df0*/  LDSM.16.MT88.4 R84, [R214+0x3900] ;  /* 0x00390000d654783b */ /* 0x000fe20000004200 */
[----:B------:R2:W5:Y:S02]  /*4e00*/  MUFU.EX2 R25, R0 ;  /* 0x0000000000197308 */ /* 0x0005640000000800 */
[C---:B------:R-:W-:Y:S01]  /*4e10*/  HMMA.16816.F32.BF16 R20, R8.reuse, R22, R100 ;  /* 0x000000160814723c */ /* 0x040fe20000041864 */
[----:B------:R-:W3:Y:S07]  /*4e20*/  LDSM.16.MT88.4 R100, [R216+0x3900] ;  /* 0x00390000d864783b */ /* 0x000eee0000004200 */
[----:B------:R-:W-:Y:S01]  /*4e30*/  HMMA.16816.F32.BF16 R72, R8, R28, R108 ;  /* 0x0000001c0848723c */ /* 0x000fe2000004186c */
[----:B------:R-:W3:Y:S01]  /*4e40*/  LDSM.16.MT88.4 R108, [R213+0x7900] ;  /* 0x00790000d56c783b */ /* 0x000ee20000004200 */
[----:B--2---:R-:W-:-:S06]  /*4e50*/  FFMA.FTZ R0, R248, c[0x0][0x2d0], -R2 ;  /* 0x0000b400f8007a23 */ /* 0x004fcc0000010802 */
[C---:B------:R-:W-:Y:S01]  /*4e60*/  HMMA.16816.F32.BF16 R28, R8.reuse, R30, R116 ;  /* 0x0000001e081c723c */ /* 0x040fe20000041874 */
[----:B------:R-:W2:Y:S01]  /*4e70*/  LDSM.16.MT88.4 R116, [R214+0x7900] ;  /* 0x00790000d674783b */ /* 0x000ea20000004200 */
[----:B-----5:R-:W-:Y:S01]  /*4e80*/  F2FP.BF16.PACK_AB R134, R25, R26 ;  /* 0x0000001a1986723e */ /* 0x020fe200000010ff */
[----:B------:R5:W-:Y:S05]  /*4e90*/  MUFU.EX2 R24, R0 ;  /* 0x0000000000187308 */ /* 0x000bea0000000800 */
[C---:B----4-:R-:W-:Y:S08]  /*4ea0*/  HMMA.16816.F32.BF16 R56, R8.reuse, R32, R56 ;  /* 0x000000200838723c */ /* 0x050ff00000041838 */
[----:B------:R-:W-:Y:S01]  /*4eb0*/  HMMA.16816.F32.BF16 R40, R8, R34, R40 ;  /* 0x000000220828723c */ /* 0x000fe20000041828 */
[----:B-----5:R-:W-:-:S04]  /*4ec0*/  FFMA.FTZ R0, R250, c[0x0][0x2d0], -R2 ;  /* 0x0000b400fa007a23 */ /* 0x020fc80000010802 */
[----:B------:R4:W5:Y:S03]  /*4ed0*/  MUFU.EX2 R7, R0 ;  /* 0x0000000000077308 */ /* 0x0009660000000800 */
[C---:B-1----:R-:W-:Y:S08]  /*4ee0*/  HMMA.16816.F32.BF16 R48, R8.reuse, R16, R48 ;  /* 0x000000100830723c */ /* 0x042ff00000041830 */
[----:B------:R-:W-:Y:S01]  /*4ef0*/  HMMA.16816.F32.BF16 R52, R8, R18, R52 ;  /* 0x000000120834723c */ /* 0x000fe20000041834 */
[----:B----4-:R-:W-:-:S07]  /*4f00*/  FFMA.FTZ R0, R249, c[0x0][0x2d0], -R2 ;  /* 0x0000b400f9007a23 */ /* 0x010fce0000010802 */
[----:B---3--:R-:W-:Y:S01]  /*4f10*/  HMMA.16816.F32.BF16 R44, R8, R12, R44 ;  /* 0x0000000c082c723c */ /* 0x008fe2000004182c */
[----:B------:R-:W-:Y:S01]  /*4f20*/  FFMA.FTZ R2, R126, c[0x0][0x2d0], -R2 ;  /* 0x0000b4007e027a23 */ /* 0x000fe20000010802 */
[----:B-----5:R-:W-:Y:S01]  /*4f30*/  F2FP.BF16.PACK_AB R133, R7, R24 ;  /* 0x000000180785723e */ /* 0x020fe200000010ff */
[----:B------:R1:W-:Y:S01]  /*4f40*/  MUFU.EX2 R6, R0 ;  /* 0x0000000000067308 */ /* 0x0003e20000000800 */
[----:B------:R-:W-:-:S04]  /*4f50*/  IMAD.MOV.U32 R126, RZ, RZ, R5 ;  /* 0x000000ffff7e7224 */ /* 0x000fc800078e0005 */
[----:B------:R-:W-:Y:S01]  /*4f60*/  HMMA.16816.F32.BF16 R36, R8, R14, R36 ;  /* 0x0000000e0824723c */ /* 0x000fe20000041824 */
[----:B------:R-:W-:Y:S02]  /*4f70*/  LDSM.16.MT88.4 R8, [R216+0x7900] ;  /* 0x00790000d808783b */ /* 0x000fe40000004200 */
[----:B------:R3:W4:Y:S01]  /*4f80*/  MUFU.EX2 R5, R2 ;  /* 0x0000000200057308 */ /* 0x0007220000000800 */
[----:B-1----:R-:W-:-:S04]  /*4f90*/  FADD.FTZ R0, R175, R177 ;  /* 0x000000b1af007221 */ /* 0x002fc80000010000 */
[----:B------:R-:W-:Y:S02]  /*4fa0*/  FADD.FTZ R0, R173, R0 ;  /* 0x00000000ad007221 */ /* 0x000fe40000010000 */
[----:B---3--:R-:W-:Y:S01]  /*4fb0*/  FADD.FTZ R2, R174, R176 ;  /* 0x000000b0ae027221 */ /* 0x008fe20000010000 */
[----:B----4-:R-:W-:Y:S01]  /*4fc0*/  F2FP.BF16.PACK_AB R135, R5, R6 ;  /* 0x000000060587723e */ /* 0x010fe200000010ff */
[----:B------:R-:W-:Y:S02]  /*4fd0*/  FADD.FTZ R0, R172, R0 ;  /* 0x00000000ac007221 */ /* 0x000fe40000010000 */
[----:B------:R-:W-:Y:S02]  /*4fe0*/  FADD.FTZ R2, R171, R2 ;  /* 0x00000002ab027221 */ /* 0x000fe40000010000 */
[----:B------:R-:W-:Y:S02]  /*4ff0*/  FADD.FTZ R0, R157, R0 ;  /* 0x000000009d007221 */ /* 0x000fe40000010000 */
[----:B------:R-:W-:Y:S01]  /*5000*/  FADD.FTZ R2, R170, R2 ;  /* 0x00000002aa027221 */ /* 0x000fe20000010000 */
[----:B------:R-:W-:Y:S01]  /*5010*/  HMMA.16816.F32.BF16 R88, R132, R92, R96 ;  /* 0x0000005c8458723c */ /* 0x000fe20000041860 */
[----:B------:R-:W-:-:S02]  /*5020*/  FADD.FTZ R0, R124, R0 ;  /* 0x000000007c007221 */ /* 0x000fc40000010000 */
[----:B------:R-:W-:Y:S02]  /*5030*/  FADD.FTZ R2, R159, R2 ;  /* 0x000000029f027221 */ /* 0x000fe40000010000 */
[----:B------:R-:W-:Y:S02]  /*5040*/  FADD.FTZ R0, R125, R0 ;  /* 0x000000007d007221 */ /* 0x000fe40000010000 */
[----:B------:R-:W-:Y:S01]  /*5050*/  FADD.FTZ R2, R251, R2 ;  /* 0x00000002fb027221 */ /* 0x000fe20000010000 */
[----:B------:R-:W-:Y:S01]  /*5060*/  HMMA.16816.F32.BF16 R96, R132, R100, R112 ;  /* 0x000000648460723c */ /* 0x000fe20000041870 */
[----:B------:R-:W-:Y:S02]  /*5070*/  FADD.FTZ R0, R126, R0 ;  /* 0x000000007e007221 */ /* 0x000fe40000010000 */
[----:B------:R-:W-:Y:S02]  /*5080*/  FADD.FTZ R2, R252, R2 ;  /* 0x00000002fc027221 */ /* 0x000fe40000010000 */
[----:B------:R-:W-:-:S02]  /*5090*/  FADD.FTZ R0, R243, R0 ;  /* 0x00000000f3007221 */ /* 0x000fc40000010000 */
[----:B------:R-:W-:Y:S01]  /*50a0*/  FADD.FTZ R2, R127, R2 ;  /* 0x000000027f027221 */ /* 0x000fe20000010000 */
[C---:B------:R-:W-:Y:S01]  /*50b0*/  HMMA.16816.F32.BF16 R92, R132.reuse, R94, R104 ;  /* 0x0000005e845c723c */ /* 0x040fe20000041868 */
[----:B------:R-:W-:Y:S01]  /*50c0*/  FADD.FTZ R0, R241, R0 ;  /* 0x00000000f1007221 */ /* 0x000fe20000010000 */
[----:B------:R-:W1:Y:S01]  /*50d0*/  LDSM.16.MT88.4 R124, [R217+0x7900] ;  /* 0x00790000d97c783b */ /* 0x000e620000004200 */
        /* <DEDUP_REMOVED lines=13> */
[C---:B------:R-:W-:Y:S03]  /*51b0*/  HMMA.16816.F32.BF16 R80, R132.reuse, R84, R80 ;  /* 0x000000548450723c */ /* 0x040fe60000041850 */
        /* <DEDUP_REMOVED lines=8> */
[----:B--2---:R-:W-:Y:S01]  /*5240*/  HMMA.16816.F32.BF16 R112, R132, R116, R56 ;  /* 0x000000748470723c */ /* 0x004fe20000041838 */
[----:B------:R-:W-:Y:S02]  /*5250*/  FADD.FTZ R2, R162, R2 ;  /* 0x00000002a2027221 */ /* 0x000fe40000010000 */
[----:B------:R-:W-:Y:S02]  /*5260*/  FADD.FTZ R0, R158, R0 ;  /* 0x000000009e007221 */ /* 0x000fe40000010000 */
[----:B------:R-:W-:-:S02]  /*5270*/  FADD.FTZ R2, R163, R2 ;  /* 0x00000002a3027221 */ /* 0x000fc40000010000 */
[----:B------:R-:W-:Y:S01]  /*5280*/  FADD.FTZ R0, R156, R0 ;  /* 0x000000009c007221 */ /* 0x000fe20000010000 */
[C---:B-1----:R-:W-:Y:S01]  /*5290*/  HMMA.16816.F32.BF16 R120, R132.reuse, R124, R48 ;  /* 0x0000007c8478723c */ /* 0x042fe20000041830 */
        /* <DEDUP_REMOVED lines=29> */
[C---:B------:R-:W-:Y:S04]  /*5470*/  HMMA.16816.F32.BF16 R128, R132.reuse, R8, R44 ;  /* 0x000000088480723c */ /* 0x040fe8000004182c */
[----:B------:R1:W-:Y:S04]  /*5480*/  STL [R1+0x4], R0 ;  /* 0x0000040001007387 */ /* 0x0003e80000100800 */
[----:B------:R1:W-:Y:S01]  /*5490*/  STL [R1], R4 ;  /* 0x0000000401007387 */ /* 0x0003e20000100800 */
[----:B------:R-:W-:Y:S01]  /*54a0*/  HMMA.16816.F32.BF16 R132, R132, R10, R36 ;  /* 0x0000000a8484723c */ /* 0x000fe20000041824 */
[----:B------:R-:W-:Y:S07]  /*54b0*/  @!P1 BRA `(.L_x_2) ;  /* 0x000040d000009947 */ /* 0x000fee0003800000 */
[----:B------:R-:W2:Y:S04]  /*54c0*/  LDL.64 R174, [R1+0x30] ;  /* 0x0000300001ae7983 */ /* 0x000ea80000100a00 */
[----:B------:R-:W3:Y:S04]  /*54d0*/  LDL.64 R172, [R1+0x38] ;  /* 0x0000380001ac7983 */ /* 0x000ee80000100a00 */
[----:B------:R-:W4:Y:S04]  /*54e0*/  LDL R159, [R1+0x40] ;  /* 0x00004000019f7983 */ /* 0x000f280000100800 */
[----:B------:R-:W5:Y:S04]  /*54f0*/  LDL.64 R170, [R1+0x28] ;  /* 0x0000280001aa7983 */ /* 0x000f680000100a00 */
[----:B------:R-:W4:Y:S01]  /*5500*/  LDL R157, [R1+0x44] ;  /* 0x00004400019d7983 */ /* 0x000f220000100800 */
[----:B------:R-:W-:Y:S01]  /*5510*/  UIADD3 UR12, UP0, UR16, 0x80, URZ ;  /* 0x00000080100c7890 */ /* 0x000fe2000ff1e03f */
[----:B------:R-:W-:Y:S01]  /*5520*/  IMAD.MOV.U32 R70, RZ, RZ, R3 ;  /* 0x000000ffff467224 */ /* 0x000fe200078e0003 */
[----:B------:R-:W-:Y:S01]  /*5530*/  MOV R69, R68 ;  /* 0x0000004400457202 */ /* 0x000fe20000000f00 */
[----:B------:R-:W-:-:S02]  /*5540*/  UMOV UR13, 0x6 ;  /* 0x00000006000d7882 */ /* 0x000fc40000000000 */
[----:B------:R-:W-:Y:S02]  /*5550*/  ULDC.64 UR6, c[0x0][0x208] ;  /* 0x0000820000067ab9 */ /* 0x000fe40000000a00 */
[----:B------:R-:W-:Y:S02]  /*5560*/  ULEA.HI.SX32 UR18, UR18, 0xfffffffe, 0x19 ;  /* 0xfffffffe12127891 */ /* 0x000fe4000f8fca3f */
[----:B------:R-:W-:Y:S02]  /*5570*/  USHF.L.U64.HI UR15, UR6, UR13, UR7 ;  /* 0x0000000d060f7299 */ /* 0x000fe40008010207 */
[----:B------:R-:W-:Y:S02]  /*5580*/  USHF.L.U32 UR16, UR6, 0x6, URZ ;  /* 0x0000000606107899 */ /* 0x000fe4000800063f */
[----:B------:R-:W-:Y:S02]  /*5590*/  UIADD3.X UR11, URZ, UR11, URZ, UP0, !UPT ;  /* 0x0000000b3f0b7290 */ /* 0x000fe400087fe43f */
[----:B------:R-:W-:Y:S01]  /*55a0*/  ULDC.64 UR4, c[0x0][0x1e0] ;  /* 0x0000780000047ab9 */ /* 0x000fe20000000a00 */
[----:B--2---:R-:W-:-:S02]  /*55b0*/  IADD3 R2, P2, R174, 0x40, RZ ;  /* 0x00000040ae027810 */ /* 0x004fc40007f5e0ff */
[----:B-1-3--:R-:W-:-:S03]  /*55c0*/  IADD3 R0, P1, R172, 0x40, RZ ;  /* 0x00000040ac007810 */ /* 0x00afc60007f3e0ff */
[----:B------:R4:W-:Y:S04]  /*55d0*/  STL [R1+0x14], R2 ;  /* 0x0000140201007387 */ /* 0x0009e80000100800 */
[----:B------:R5:W-:Y:S01]  /*55e0*/  STL [R1+0xc], R0 ;  /* 0x00000c0001007387 */ /* 0x000be20000100800 */
[----:B----4-:R-:W-:Y:S01]  /*55f0*/  IADD3.X R2, RZ, R159, RZ, P2, !PT ;  /* 0x0000009fff027210 */ /* 0x010fe200017fe4ff */
[----:B-----5:R-:W-:-:S04]  /*5600*/  IMAD.X R0, RZ, RZ, R171, P1 ;  /* 0x000000ffff007224 */ /* 0x020fc800008e06ab */
[----:B------:R1:W-:Y:S04]  /*5610*/  STL [R1+0x10], R2 ;  /* 0x0000100201007387 */ /* 0x0003e80000100800 */
[----:B------:R1:W-:Y:S01]  /*5620*/  STL [R1+0x8], R0 ;  /* 0x0000080001007387 */ /* 0x0003e20000100800 */
[----:B------:R-:W-:-:S03]  /*5630*/  IMAD.SHL.U32 R235, R157, 0x2, RZ ;  /* 0x000000029deb7824 */ /* 0x000fc600078e00ff */
.L_x_3:
[----:B------:R-:W2:Y:S01]  /*5640*/  LDL.64 R156, [R1+0x30] ;  /* 0x00003000019c7983 */ /* 0x000ea20000100a00 */
[----:B------:R-:W-:Y:S04]  /*5650*/  DEPBAR.LE SB0, 0x0 ;  /* 0x000080000000791a */ /* 0x000fe80000000000 */
[----:B------:R-:W-:Y:S01]  /*5660*/  USHF.R.S32.HI UR8, URZ, 0x1f, UR18 ;  /* 0x0000001f3f087899 */ /* 0x000fe20008011412 */
[----:B------:R-:W3:Y:S01]  /*5670*/  LDL R3, [R1+0x40] ;  /* 0x0000400001037983 */ /* 0x000ee20000100800 */
[----:B------:R-:W-:Y:S02]  /*5680*/  UIMAD.WIDE.U32 UR24, UR18, UR6, URZ ;  /* 0x00000006121872a5 */ /* 0x000fe4000f8e003f */
[----:B------:R-:W-:Y:S01]  /*5690*/  UIMAD UR8, UR8, UR6, URZ ;  /* 0x00000006080872a4 */ /* 0x000fe2000f8e023f */
[----:B-1----:R-:W4:Y:S01]  /*56a0*/  LDL R2, [R1+0x14] ;  /* 0x0000140001027983 */ /* 0x002f220000100800 */
[----:B------:R-:W-:Y:S02]  /*56b0*/  USHF.L.U32 UR9, UR24, 0x7, URZ ;  /* 0x0000000718097899 */ /* 0x000fe4000800063f */
[----:B------:R-:W-:Y:S01]  /*56c0*/  UIMAD UR8, UR18, UR7, UR8 ;  /* 0x00000007120872a4 */ /* 0x000fe2000f8e0208 */
[----:B------:R-:W5:Y:S01]  /*56d0*/  LDL R68, [R1+0x10] ;  /* 0x0000100001447983 */ /* 0x000f620000100800 */
[----:B------:R-:W-:Y:S02]  /*56e0*/  UISETP.GT.AND UP1, UPT, UR18, URZ, UPT ;  /* 0x0000003f1200728c */ /* 0x000fe4000bf24270 */
[----:B------:R-:W-:Y:S01]  /*56f0*/  UIADD3 UR8, UR25, UR8, URZ ;  /* 0x0000000819087290 */ /* 0x000fe2000fffe03f */
[----:B------:R-:W-:Y:S01]  /*5700*/  BAR.SYNC.DEFER_BLOCKING 0x0 ;  /* 0x0000000000007b1d */ /* 0x000fe20000010000 */
[----:B------:R-:W-:Y:S02]  /*5710*/  UIADD3 UR18, UR18, -0x1, URZ ;  /* 0xffffffff12127890 */ /* 0x000fe4000fffe03f */
[----:B------:R-:W-:Y:S05]  /*5720*/  USHF.L.U64.HI UR8, UR24, 0x7, UR8 ;  /* 0x0000000718087899 */ /* 0x000fea0008010208 */
[----:B------:R-:W-:Y:S02]  /*5730*/  @UP1 USHF.L.U32 UR10, UR4, 0x6, URZ ;  /* 0x00000006040a1899 */ /* 0x000fe4000800063f */
[----:B------:R-:W-:Y:S02]  /*5740*/  @UP1 USHF.L.U64.HI UR17, UR4, UR13, UR5 ;  /* 0x0000000d04111299 */ /* 0x000fe40008010205 */
[----:B------:R-:W-:Y:S01]  /*5750*/  @UP1 UIMAD.WIDE.U32 UR24, UR18, UR4, URZ ;  /* 0x00000004121812a5 */ /* 0x000fe2000f8e003f */
[----:B------:R-:W1:Y:S08]  /*5760*/  LDSM.16.M88.4 R8, [R212+0x8100] ;  /* 0x00810000d408783b */ /* 0x000e700000000200 */
[----:B------:R-:W1:Y:S08]  /*5770*/  LDSM.16.M88.4 R16, [R212+0x8900] ;  /* 0x00890000d410783b */ /* 0x000e700000000200 */
[----:B------:R-:W1:Y:S08]  /*5780*/  LDSM.16.M88.4 R24, [R212+0x9100] ;  /* 0x00910000d418783b */ /* 0x000e700000000200 */
[----:B------:R-:W1:Y:S08]  /*5790*/  LDSM.16.M88.4 R32, [R212+0x9900] ;  /* 0x00990000d420783b */ /* 0x000e700000000200 */
[----:B------:R-:W1:Y:S02]  /*57a0*/  LDSM.16.M88.4 R40, [R212+0xa100] ;  /* 0x00a10000d428783b */ /* 0x000e640000000200 */
[C---:B-1----:R-:W-:Y:S06]  /*57b0*/  HMMA.16816.F32.BF16 R4, R140.reuse, R8, RZ ;  /* 0x000000088c04723c */ /* 0x042fec00000418ff */
[----:B------:R-:W1:Y:S02]  /*57c0*/  LDSM.16.M88.4 R48, [R212+0xa900] ;  /* 0x00a90000d430783b */ /* 0x000e640000000200 */
[C---:B------:R-:W-:Y:S06]  /*57d0*/  HMMA.16816.F32.BF16 R8, R140.reuse, R10, RZ ;  /* 0x0000000a8c08723c */ /* 0x040fec00000418ff */
[----:B------:R-:W1:Y:S02]  /*57e0*/  LDSM.16.M88.4 R56, [R212+0xb100] ;  /* 0x00b10000d438783b */ /* 0x000e640000000200 */
[C---:B------:R-:W-:Y:S06]  /*57f0*/  HMMA.16816.F32.BF16 R12, R140.reuse, R16, RZ ;  /* 0x000000108c0c723c */ /* 0x040fec00000418ff */
[----:B------:R-:W1:Y:S02]  /*5800*/  LDSM.16.M88.4 R64, [R212+0xb900] ;  /* 0x00b90000d440783b */ /* 0x000e640000000200 */
[C---:B------:R-:W-:Y:S06]  /*5810*/  HMMA.16816.F32.BF16 R16, R140.reuse, R18, RZ ;  /* 0x000000128c10723c */ /* 0x040fec00000418ff */
[----:B------:R-:W1:Y:S02]  /*5820*/  LDSM.16.M88.4 R136, [R219] ;  /* 0x00000000db88783b */ /* 0x000e640000000200 */
[C---:B------:R-:W-:Y:S06]  /*5830*/  HMMA.16816.F32.BF16 R20, R140.reuse, R24, RZ ;  /* 0x000000188c14723c */ /* 0x040fec00000418ff */
[----:B------:R-:W1:Y:S02]  /*5840*/  LDSM.16.M88.4 R148, [R234] ;  /* 0x00000000ea94783b */ /* 0x000e640000000200 */
[C---:B------:R-:W-:Y:S06]  /*5850*/  HMMA.16816.F32.BF16 R24, R140.reuse, R26, RZ ;  /* 0x0000001a8c18723c */ /* 0x040fec00000418ff */
[----:B------:R-:W1:Y:S02]  /*5860*/  LDSM.16.M88.4 R152, [R233] ;  /* 0x00000000e998783b */ /* 0x000e640000000200 */
[C---:B------:R-:W-:Y:S06]  /*5870*/  HMMA.16816.F32.BF16 R28, R140.reuse, R32, RZ ;  /* 0x000000208c1c723c */ /* 0x040fec00000418ff */
[----:B------:R-:W-:Y:S02]  /*5880*/  LDSM.16.M88.4 R160, [R228] ;  /* 0x00000000e4a0783b */ /* 0x000fe40000000200 */
[C---:B------:R-:W-:Y:S08]  /*5890*/  HMMA.16816.F32.BF16 R32, R140.reuse, R34, RZ ;  /* 0x000000228c20723c */ /* 0x040ff000000418ff */
[C---:B------:R-:W-:Y:S08]  /*58a0*/  HMMA.16816.F32.BF16 R36, R140.reuse, R40, RZ ;  /* 0x000000288c24723c */ /* 0x040ff000000418ff */
[C---:B------:R-:W-:Y:S08]  /*58b0*/  HMMA.16816.F32.BF16 R40, R140.reuse, R42, RZ ;  /* 0x0000002a8c28723c */ /* 0x040ff000000418ff */
[C---:B-1----:R-:W-:Y:S08]  /*58c0*/  HMMA.16816.F32.BF16 R44, R140.reuse, R48, RZ ;  /* 0x000000308c2c723c */ /* 0x042ff000000418ff */
[C---:B------:R-:W-:Y:S08]  /*58d0*/  HMMA.16816.F32.BF16 R48, R140.reuse, R50, RZ ;  /* 0x000000328c30723c */ /* 0x040ff000000418ff */
[C---:B------:R-:W-:Y:S08]  /*58e0*/  HMMA.16816.F32.BF16 R52, R140.reuse, R56, RZ ;  /* 0x000000388c34723c */ /* 0x040ff000000418ff */
[C---:B------:R-:W-:Y:S08]  /*58f0*/  HMMA.16816.F32.BF16 R56, R140.reuse, R58, RZ ;  /* 0x0000003a8c38723c */ /* 0x040ff000000418ff */
[C---:B------:R-:W-:Y:S08]  /*5900*/  HMMA.16816.F32.BF16 R60, R140.reuse, R64, RZ ;  /* 0x000000408c3c723c */ /* 0x040ff000000418ff */
[----:B------:R-:W-:Y:S08]  /*5910*/  HMMA.16816.F32.BF16 R64, R140, R66, RZ ;  /* 0x000000428c40723c */ /* 0x000ff000000418ff */
[C---:B------:R-:W-:Y:S08]  /*5920*/  HMMA.16816.F32.BF16 R4, R144.reuse, R136, R4 ;  /* 0x000000889004723c */ /* 0x040ff00000041804 */
[C---:B------:R-:W-:Y:S01]  /*5930*/  HMMA.16816.F32.BF16 R8, R144.reuse, R138, R8 ;  /* 0x0000008a9008723c */ /* 0x040fe20000041808 */
[----:B------:R-:W1:Y:S07]  /*5940*/  LDSM.16.M88.4 R136, [R232] ;  /* 0x00000000e888783b */ /* 0x000e6e0000000200 */
[C---:B------:R-:W-:Y:S08]  /*5950*/  HMMA.16816.F32.BF16 R12, R144.reuse, R148, R12 ;  /* 0x00000094900c723c */ /* 0x040ff0000004180c */
[C---:B------:R-:W-:Y:S01]  /*5960*/  HMMA.16816.F32.BF16 R16, R144.reuse, R150, R16 ;  /* 0x000000969010723c */ /* 0x040fe20000041810 */
[----:B------:R-:W1:Y:S07]  /*5970*/  LDSM.16.M88.4 R148, [R231] ;  /* 0x00000000e794783b */ /* 0x000e6e0000000200 */
[C---:B------:R-:W-:Y:S08]  /*5980*/  HMMA.16816.F32.BF16 R20, R144.reuse, R152, R20 ;  /* 0x000000989014723c */ /* 0x040ff00000041814 */
[C---:B------:R-:W-:Y:S01]  /*5990*/  HMMA.16816.F32.BF16 R24, R144.reuse, R154, R24 ;  /* 0x0000009a9018723c */ /* 0x040fe20000041818 */
[----:B------:R-:W2:Y:S07]  /*59a0*/  LDSM.16.M88.4 R152, [R230] ;  /* 0x00000000e698783b */ /* 0x000eae0000000200 */
[C---:B-1----:R-:W-:Y:S08]  /*59b0*/  HMMA.16816.F32.BF16 R28, R144.reuse, R136, R28 ;  /* 0x00000088901c723c */ /* 0x042ff0000004181c */
[C---:B------:R-:W-:Y:S08]  /*59c0*/  HMMA.16816.F32.BF16 R32, R144.reuse, R138, R32 ;  /* 0x0000008a9020723c */ /* 0x040ff00000041820 */
[C---:B------:R-:W-:Y:S08]  /*59d0*/  HMMA.16816.F32.BF16 R36, R144.reuse, R148, R36 ;  /* 0x000000949024723c */ /* 0x040ff00000041824 */
[C---:B------:R-:W-:Y:S08]  /*59e0*/  HMMA.16816.F32.BF16 R40, R144.reuse, R150, R40 ;  /* 0x000000969028723c */ /* 0x040ff00000041828 */
[C---:B--2---:R-:W-:Y:S08]  /*59f0*/  HMMA.16816.F32.BF16 R44, R144.reuse, R152, R44 ;  /* 0x00000098902c723c */ /* 0x044ff0000004182c */
[C---:B------:R-:W-:Y:S04]  /*5a00*/  HMMA.16816.F32.BF16 R48, R144.reuse, R154, R48 ;  /* 0x0000009a9030723c */ /* 0x040fe80000041830 */
[----:B------:R-:W-:Y:S02]  /*5a10*/  IADD3 R0, P5, R156, UR9, RZ ;  /* 0x000000099c007c10 */ /* 0x000fe4000ffbe0ff */
[----:B------:R-:W1:Y:S02]  /*5a20*/  LDSM.16.M88.4 R156, [R229] ;  /* 0x00000000e59c783b */ /* 0x000e640000000200 */
[----:B------:R-:W-:Y:S04]  /*5a30*/  LEA R168, P4, R0, c[0x0][0x1f8], 0x1 ;  /* 0x00007e0000a87a11 */ /* 0x000fe800078808ff */
[----:B---3--:R-:W-:Y:S02]  /*5a40*/  IADD3.X R3, R3, UR8, RZ, P5, !PT ;  /* 0x0000000803037c10 */ /* 0x008fe4000affe4ff */
[----:B----4-:R-:W-:Y:S01]  /*5a50*/  IADD3 R2, P2, R2, UR9, RZ ;  /* 0x0000000902027c10 */ /* 0x010fe2000ff5e0ff */
[----:B------:R-:W-:Y:S01]  /*5a60*/  @UP1 USHF.R.S32.HI UR9, URZ, 0x1f, UR18 ;  /* 0x0000001f3f091899 */ /* 0x000fe20008011412 */
[----:B------:R-:W-:Y:S02]  /*5a70*/  LEA.HI.X R169, R0, c[0x0][0x1fc], R3, 0x1, P4 ;  /* 0x00007f0000a97a11 */ /* 0x000fe400020f0c03 */
[----:B------:R-:W-:Y:S01]  /*5a80*/  LEA R170, P1, R2, c[0x0][0x1f8], 0x1 ;  /* 0x00007e0002aa7a11 */ /* 0x000fe200078208ff */
[----:B------:R-:W-:Y:S01]  /*5a90*/  @UP1 UIMAD UR9, UR9, UR4, URZ ;  /* 0x00000004090912a4 */ /* 0x000fe2000f8e023f */
[----:B-----5:R-:W-:Y:S01]  /*5aa0*/  IADD3.X R68, R68, UR8, RZ, P2, !PT ;  /* 0x0000000844447c10 */ /* 0x020fe200097fe4ff */
[----:B------:R-:W-:Y:S01]  /*5ab0*/  @!PT LDS RZ, [RZ] ;  /* 0x00000000fffff984 */ /* 0x000fe20000000800 */
[----:B------:R-:W-:Y:S01]  /*5ac0*/  @!PT LDS RZ, [RZ] ;  /* 0x00000000fffff984 */ /* 0x000fe20000000800 */
[----:B------:R-:W-:Y:S01]  /*5ad0*/  @!PT LDS RZ, [RZ] ;  /* 0x00000000fffff984 */ /* 0x000fe20000000800 */
[----:B------:R2:W-:Y:S01]  /*5ae0*/  LDGSTS.E.BYPASS.LTC128B.128 [R235+0x100], [R168.64], !P3 ;  /* 0x00100000a8eb7fae */ /* 0x0005e2000d901d56 */
[----:B------:R-:W-:Y:S02]  /*5af0*/  @UP1 USHF.L.U32 UR8, UR24, 0x7, URZ ;  /* 0x0000000718081899 */ /* 0x000fe4000800063f */
[----:B------:R-:W-:Y:S01]  /*5b00*/  LEA.HI.X R171, R2, c[0x0][0x1fc], R68, 0x1, P1 ;  /* 0x00007f0002ab7a11 */ /* 0x000fe200008f0c44 */
[----:B------:R-:W-:Y:S01]  /*5b10*/  @UP1 UIMAD UR9, UR18, UR5, UR9 ;  /* 0x00000005120912a4 */ /* 0x000fe2000f8e0209 */
[----:B------:R-:W-:Y:S03]  /*5b20*/  IADD3 R2, P1, R168, UR16, RZ ;  /* 0x00000010a8027c10 */ /* 0x000fe6000ff3e0ff */
[----:B------:R3:W-:Y:S01]  /*5b30*/  LDGSTS.E.BYPASS.LTC128B.128 [R235+0x4100], [R170.64], !P0 ;  /* 0x04100000aaeb7fae */ /* 0x0007e2000c101d56 */
[----:B------:R-:W-:Y:S01]  /*5b40*/  IADD3.X R3, R169, UR15, RZ, P1, !PT ;  /* 0x0000000fa9037c10 */ /* 0x000fe20008ffe4ff */
[----:B------:R-:W-:Y:S01]  /*5b50*/  @UP1 UIADD3 UR9, UR25, UR9, URZ ;  /* 0x0000000919091290 */ /* 0x000fe2000fffe03f */
[----:B------:R-:W-:Y:S03]  /*5b60*/  IADD3 R136, P1, R2, UR16, RZ ;  /* 0x0000001002887c10 */ /* 0x000fe6000ff3e0ff */
[----:B------:R-:W-:Y:S01]  /*5b70*/  @UP1 USHF.L.U64.HI UR9, UR24, 0x7, UR9 ;  /* 0x0000000718091899 */ /* 0x000fe20008010209 */
[----:B------:R-:W-:Y:S01]  /*5b80*/  IADD3.X R137, R3, UR15, RZ, P1, !PT ;  /* 0x0000000f03897c10 */ /* 0x000fe20008ffe4ff */
[----:B------:R4:W-:Y:S01]  /*5b90*/  LDGSTS.E.BYPASS.LTC128B.128 [R235+0x1100], [R2.64], !P3 ;  /* 0x0110000002eb7fae */ /* 0x0009e2000d901d56 */
[----:B------:R-:W-:Y:S04]  /*5ba0*/  IADD3 R138, P2, R136, UR16, RZ ;  /* 0x00000010888a7c10 */ /* 0x000fe8000ff5e0ff */
[----:B------:R-:W-:Y:S03]  /*5bb0*/  IADD3.X R139, R137, UR15, RZ, P2, !PT ;  /* 0x0000000f898b7c10 */ /* 0x000fe600097fe4ff */
[----:B------:R4:W-:Y:S01]  /*5bc0*/  LDGSTS.E.BYPASS.LTC128B.128 [R235+0x5100], [R2.64+0x80], !P0 ;  /* 0x0510008002eb7fae */ /* 0x0009e2000c101d56 */
[C---:B-1----:R-:W-:Y:S03]  /*5bd0*/  HMMA.16816.F32.BF16 R52, R144.reuse, R156, R52 ;  /* 0x0000009c9034723c */ /* 0x042fe60000041834 */
[----:B--2---:R-:W-:Y:S04]  /*5be0*/  IADD3 R168, P4, R2, UR12, RZ ;  /* 0x0000000c02a87c10 */ /* 0x004fe8000ff9e0ff */
[----:B------:R1:W-:Y:S01]  /*5bf0*/  LDGSTS.E.BYPASS.LTC128B.128 [R235+0x2100], [R136.64], !P3 ;  /* 0x0210000088eb7fae */ /* 0x0003e2000d901d56 */
[C---:B------:R-:W-:Y:S04]  /*5c00*/  HMMA.16816.F32.BF16 R56, R144.reuse, R158, R56 ;  /* 0x0000009e9038723c */ /* 0x040fe80000041838 */
[----:B------:R-:W-:Y:S04]  /*5c10*/  IADD3.X R169, R3, UR11, RZ, P4, !PT ;  /* 0x0000000b03a97c10 */ /* 0x000fe8000a7fe4ff */
[C---:B------:R-:W-:Y:S01]  /*5c20*/  HMMA.16816.F32.BF16 R60, R144.reuse, R160, R60 ;  /* 0x000000a0903c723c */ /* 0x040fe2000004183c */
[----:B------:R3:W-:Y:S07]  /*5c30*/  LDGSTS.E.BYPASS.LTC128B.128 [R235+0x6100], [R168.64], !P0 ;  /* 0x06100000a8eb7fae */ /* 0x0007ee000c101d56 */
[----:B------:R-:W-:Y:S01]  /*5c40*/  HMMA.16816.F32.BF16 R64, R144, R162, R64 ;  /* 0x000000a29040723c */ /* 0x000fe20000041840 */
[----:B------:R1:W-:Y:S03]  /*5c50*/  LDGSTS.E.BYPASS.LTC128B.128 [R235+0x3100], [R138.64], !P3 ;  /* 0x031000008aeb7fae */ /* 0x0003e6000d901d56 */
[----:B----4-:R-:W-:Y:S04]  /*5c60*/  IADD3 R2, P1, R136, UR12, RZ ;  /* 0x0000000c88027c10 */ /* 0x010fe8000ff3e0ff */
[----:B------:R-:W-:Y:S02]  /*5c70*/  IADD3.X R3, R137, UR11, RZ, P1, !PT ;  /* 0x0000000b89037c10 */ /* 0x000fe40008ffe4ff */
[----:B------:R-:W-:Y:S03]  /*5c80*/  PLOP3.LUT P1, PT, PT, PT, UP1, 0x80, 0x0 ;  /* 0x000000000000781c */ /* 0x000fe60003f2f018 */
[----:B------:R2:W-:Y:S08]  /*5c90*/  LDGSTS.E.BYPASS.LTC128B.128 [R235+0x7100], [R2.64], !P0 ;  /* 0x0710000002eb7fae */ /* 0x0005f0000c101d56 */
[----:B---3--:R-:W-:Y:S08]  /*5ca0*/  LDSM.16.M88.4 R168, [R218+0x8900] ;  /* 0x00890000daa8783b */ /* 0x008ff00000000200 */
[----:B-1----:R-:W1:Y:S08]  /*5cb0*/  LDSM.16.M88.4 R136, [R218+0x8100] ;  /* 0x00810000da88783b */ /* 0x002e700000000200 */
[----:B------:R-:W3:Y:S08]  /*5cc0*/  LDSM.16.M88.4 R172, [R218+0x9100] ;  /* 0x00910000daac783b */ /* 0x000ef00000000200 */
[----:B------:R-:W0:Y:S08]  /*5cd0*/  LDGDEPBAR ;  /* 0x00000000000079af */ /* 0x000e300000000000 */
[----:B------:R-:W4:Y:S08]  /*5ce0*/  LDSM.16.M88.4 R148, [R218+0x9900] ;  /* 0x00990000da94783b */ /* 0x000f300000000200 */
[----:B------:R-:W5:Y:S01]  /*5cf0*/  LDSM.16.M88.4 R176, [R218+0xa100] ;  /* 0x00a10000dab0783b */ /* 0x000f620000000200 */
[C---:B-1----:R-:W-:Y:S07]  /*5d00*/  HMMA.16816.F32.BF16 R4, R164.reuse, R136, R4 ;  /* 0x00000088a404723c */ /* 0x042fee0000041804 */
[----:B------:R-:W1:Y:S01]  /*5d10*/  LDSM.16.M88.4 R152, [R218+0xa900] ;  /* 0x00a90000da98783b */ /* 0x000e620000000200 */
[C---:B------:R-:W-:Y:S07]  /*5d20*/  HMMA.16816.F32.BF16 R8, R164.reuse, R138, R8 ;  /* 0x0000008aa408723c */ /* 0x040fee0000041808 */
[----:B------:R-:W1:Y:S01]  /*5d30*/  LDSM.16.M88.4 R180, [R218+0xb100] ;  /* 0x00b10000dab4783b */ /* 0x000e620000000200 */
[C---:B------:R-:W-:Y:S07]  /*5d40*/  HMMA.16816.F32.BF16 R12, R164.reuse, R168, R12 ;  /* 0x000000a8a40c723c */ /* 0x040fee000004180c */
[----:B------:R-:W1:Y:S01]  /*5d50*/  LDSM.16.M88.4 R156, [R218+0xb900] ;  /* 0x00b90000da9c783b */ /* 0x000e620000000200 */
[C---:B------:R-:W-:Y:S07]  /*5d60*/  HMMA.16816.F32.BF16 R16, R164.reuse, R170, R16 ;  /* 0x000000aaa410723c */ /* 0x040fee0000041810 */
[----:B------:R-:W1:Y:S01]  /*5d70*/  LDSM.16.M88.4 R136, [R215] ;  /* 0x00000000d788783b */ /* 0x000e620000000200 */
[C---:B---3--:R-:W-:Y:S07]  /*5d80*/  HMMA.16816.F32.BF16 R20, R164.reuse, R172, R20 ;  /* 0x000000aca414723c */ /* 0x048fee0000041814 */
[----:B------:R-:W-:Y:S01]  /*5d90*/  LDSM.16.M88.4 R160, [R215+0x1000] ;  /* 0x00100000d7a0783b */ /* 0x000fe20000000200 */
[C---:B------:R-:W-:Y:S07]  /*5da0*/  HMMA.16816.F32.BF16 R24, R164.reuse, R174, R24 ;  /* 0x000000aea418723c */ /* 0x040fee0000041818 */
[----:B------:R-:W-:Y:S01]  /*5db0*/  LDSM.16.M88.4 R168, [R215+0x1800] ;  /* 0x00180000d7a8783b */ /* 0x000fe20000000200 */
[C---:B----4-:R-:W-:Y:S07]  /*5dc0*/  HMMA.16816.F32.BF16 R28, R164.reuse, R148, R28 ;  /* 0x00000094a41c723c */ /* 0x050fee000004181c */
[----:B------:R-:W-:Y:S01]  /*5dd0*/  LDSM.16.M88.4 R172, [R215+0x2000] ;  /* 0x00200000d7ac783b */ /* 0x000fe20000000200 */
[C---:B------:R-:W-:Y:S07]  /*5de0*/  HMMA.16816.F32.BF16 R32, R164.reuse, R150, R32 ;  /* 0x00000096a420723c */ /* 0x040fee0000041820 */
[----:B------:R-:W3:Y:S01]  /*5df0*/  LDSM.16.M88.4 R148, [R215+0x800] ;  /* 0x00080000d794783b */ /* 0x000ee20000000200 */
[C---:B-----5:R-:W-:Y:S07]  /*5e00*/  HMMA.16816.F32.BF16 R36, R164.reuse, R176, R36 ;  /* 0x000000b0a424723c */ /* 0x060fee0000041824 */
[----:B------:R-:W-:Y:S01]  /*5e10*/  LDSM.16.M88.4 R192, [R212+0xc100] ;  /* 0x00c10000d4c0783b */ /* 0x000fe20000000200 */
[C---:B------:R-:W-:Y:S07]  /*5e20*/  HMMA.16816.F32.BF16 R40, R164.reuse, R178, R40 ;  /* 0x000000b2a428723c */ /* 0x040fee0000041828 */
[----:B------:R-:W-:Y:S01]  /*5e30*/  LDSM.16.M88.4 R176, [R215+0x3000] ;  /* 0x00300000d7b0783b */ /* 0x000fe20000000200 */
[C---:B-1----:R-:W-:Y:S07]  /*5e40*/  HMMA.16816.F32.BF16 R44, R164.reuse, R152, R44 ;  /* 0x00000098a42c723c */ /* 0x042fee000004182c */
[----:B------:R-:W-:Y:S01]  /*5e50*/  LDSM.16.M88.4 R204, [R218+0xf900] ;  /* 0x00f90000dacc783b */ /* 0x000fe20000000200 */
[C---:B------:R-:W-:Y:S07]  /*5e60*/  HMMA.16816.F32.BF16 R48, R164.reuse, R154, R48 ;  /* 0x0000009aa430723c */ /* 0x040fee0000041830 */
[----:B------:R-:W1:Y:S01]  /*5e70*/  LDSM.16.M88.4 R152, [R215+0x2800] ;  /* 0x00280000d798783b */ /* 0x000e620000000200 */
[C---:B------:R-:W-:Y:S08]  /*5e80*/  HMMA.16816.F32.BF16 R52, R164.reuse, R180, R52 ;  /* 0x000000b4a434723c */ /* 0x040ff00000041834 */
[C---:B------:R-:W-:Y:S01]  /*5e90*/  HMMA.16816.F32.BF16 R56, R164.reuse, R182, R56 ;  /* 0x000000b6a438723c */ /* 0x040fe20000041838 */
[----:B------:R-:W4:Y:S07]  /*5ea0*/  LDSM.16.M88.4 R180, [R215+0x3800] ;  /* 0x00380000d7b4783b */ /* 0x000f2e0000000200 */
[C---:B------:R-:W-:Y:S08]  /*5eb0*/  HMMA.16816.F32.BF16 R60, R164.reuse, R156, R60 ;  /* 0x0000009ca43c723c */ /* 0x040ff0000004183c */
[----:B------:R-:W-:Y:S01]  /*5ec0*/  HMMA.16816.F32.BF16 R64, R164, R158, R64 ;  /* 0x0000009ea440723c */ /* 0x000fe20000041840 */
[----:B------:R-:W5:Y:S07]  /*5ed0*/  LDSM.16.M88.4 R156, [R212+0xc900] ;  /* 0x00c90000d49c783b */ /* 0x000f6e0000000200 */
[C---:B------:R-:W-:Y:S08]  /*5ee0*/  HMMA.16816.F32.BF16 R4, R184.reuse, R136, R4 ;  /* 0x00000088b804723c */ /* 0x040ff00000041804 */
[C---:B------:R-:W-:Y:S01]  /*5ef0*/  HMMA.16816.F32.BF16 R8, R184.reuse, R138, R8 ;  /* 0x0000008ab808723c */ /* 0x040fe20000041808 */
[----:B------:R-:W1:Y:S07]  /*5f00*/  LDSM.16.M88.4 R136, [R212+0xd100] ;  /* 0x00d10000d488783b */ /* 0x000e6e0000000200 */
[C---:B---3--:R-:W-:Y:S08]  /*5f10*/  HMMA.16816.F32.BF16 R12, R184.reuse, R148, R12 ;  /* 0x00000094b80c723c */ /* 0x048ff0000004180c */
[C---:B------:R-:W-:Y:S01]  /*5f20*/  HMMA.16816.F32.BF16 R16, R184.reuse, R150, R16 ;  /* 0x00000096b810723c */ /* 0x040fe20000041810 */
[----:B------:R-:W3:Y:S07]  /*5f30*/  LDSM.16.M88.4 R148, [R212+0xd900] ;  /* 0x00d90000d494783b */ /* 0x000eee0000000200 */
[C---:B------:R-:W-:Y:S08]  /*5f40*/  HMMA.16816.F32.BF16 R20, R184.reuse, R160, R20 ;  /* 0x000000a0b814723c */ /* 0x040ff00000041814 */
[C---:B------:R-:W-:Y:S01]  /*5f50*/  HMMA.16816.F32.BF16 R24, R184.reuse, R162, R24 ;  /* 0x000000a2b818723c */ /* 0x040fe20000041818 */
[----:B------:R-:W2:Y:S07]  /*5f60*/  LDSM.16.M88.4 R160, [R212+0xe100] ;  /* 0x00e10000d4a0783b */ /* 0x000eae0000000200 */
[C---:B------:R-:W-:Y:S08]  /*5f70*/  HMMA.16816.F32.BF16 R28, R184.reuse, R168, R28 ;  /* 0x000000a8b81c723c */ /* 0x040ff0000004181c */
[C---:B------:R-:W-:Y:S01]  /*5f80*/  HMMA.16816.F32.BF16 R32, R184.reuse, R170, R32 ;  /* 0x000000aab820723c */ /* 0x040fe20000041820 */
[----:B------:R-:W-:Y:S07]  /*5f90*/  LDSM.16.M88.4 R168, [R212+0xf100] ;  /* 0x00f10000d4a8783b */ /* 0x000fee0000000200 */
[C---:B------:R-:W-:Y:S08]  /*5fa0*/  HMMA.16816.F32.BF16 R36, R184.reuse, R172, R36 ;  /* 0x000000acb824723c */ /* 0x040ff00000041824 */
[C---:B------:R-:W-:Y:S01]  /*5fb0*/  HMMA.16816.F32.BF16 R40, R184.reuse, R174, R40 ;  /* 0x000000aeb828723c */ /* 0x040fe20000041828 */
[----:B------:R-:W-:Y:S07]  /*5fc0*/  LDSM.16.M88.4 R172, [R212+0xf900] ;  /* 0x00f90000d4ac783b */ /* 0x000fee0000000200 */
[C---:B-1----:R-:W-:Y:S08]  /*5fd0*/  HMMA.16816.F32.BF16 R44, R184.reuse, R152, R44 ;  /* 0x00000098b82c723c */ /* 0x042ff0000004182c */
[C---:B------:R-:W-:Y:S01]  /*5fe0*/  HMMA.16816.F32.BF16 R48, R184.reuse, R154, R48 ;  /* 0x0000009ab830723c */ /* 0x040fe20000041830 */
[----:B------:R-:W1:Y:S07]  /*5ff0*/  LDSM.16.M88.4 R152, [R212+0xe900] ;  /* 0x00e90000d498783b */ /* 0x000e6e0000000200 */
[C---:B------:R-:W-:Y:S08]  /*6000*/  HMMA.16816.F32.BF16 R52, R184.reuse, R176, R52 ;  /* 0x000000b0b834723c */ /* 0x040ff00000041834 */
[C---:B------:R-:W-:Y:S01]  /*6010*/  HMMA.16816.F32.BF16 R56, R184.reuse, R178, R56 ;  /* 0x000000b2b838723c */ /* 0x040fe20000041838 */
[----:B------:R-:W1:Y:S07]  /*6020*/  LDSM.16.M88.4 R176, [R227] ;  /* 0x00000000e3b0783b */ /* 0x000e6e0000000200 */
[C---:B----4-:R-:W-:Y:S08]  /*6030*/  HMMA.16816.F32.BF16 R60, R184.reuse, R180, R60 ;  /* 0x000000b4b83c723c */ /* 0x050ff0000004183c */
[----:B------:R-:W-:Y:S01]  /*6040*/  HMMA.16816.F32.BF16 R64, R184, R182, R64 ;  /* 0x000000b6b840723c */ /* 0x000fe20000041840 */
[----:B------:R-:W4:Y:S07]  /*6050*/  LDSM.16.M88.4 R180, [R226] ;  /* 0x00000000e2b4783b */ /* 0x000f2e0000000200 */
[C---:B------:R-:W-:Y:S08]  /*6060*/  HMMA.16816.F32.BF16 R4, R188.reuse, R192, R4 ;  /* 0x000000c0bc04723c */ /* 0x040ff00000041804 */
[C---:B------:R-:W-:Y:S01]  /*6070*/  HMMA.16816.F32.BF16 R8, R188.reuse, R194, R8 ;  /* 0x000000c2bc08723c */ /* 0x040fe20000041808 */
[----:B------:R-:W1:Y:S07]  /*6080*/  LDSM.16.M88.4 R192, [R225] ;  /* 0x00000000e1c0783b */ /* 0x000e6e0000000200 */
[C---:B-----5:R-:W-:Y:S08]  /*6090*/  HMMA.16816.F32.BF16 R12, R188.reuse, R156, R12 ;  /* 0x0000009cbc0c723c */ /* 0x060ff0000004180c */
[C---:B------:R-:W-:Y:S01]  /*60a0*/  HMMA.16816.F32.BF16 R16, R188.reuse, R158, R16 ;  /* 0x0000009ebc10723c */ /* 0x040fe20000041810 */
[----:B------:R-:W5:Y:S07]  /*60b0*/  LDSM.16.M88.4 R156, [R224] ;  /* 0x00000000e09c783b */ /* 0x000f6e0000000200 */
[C---:B------:R-:W-:Y:S08]  /*60c0*/  HMMA.16816.F32.BF16 R20, R188.reuse, R136, R20 ;  /* 0x00000088bc14723c */ /* 0x040ff00000041814 */
[C---:B------:R-:W-:Y:S01]  /*60d0*/  HMMA.16816.F32.BF16 R24, R188.reuse, R138, R24 ;  /* 0x0000008abc18723c */ /* 0x040fe20000041818 */
[----:B------:R-:W4:Y:S07]  /*60e0*/  LDSM.16.M88.4 R136, [R223] ;  /* 0x00000000df88783b */ /* 0x000f2e0000000200 */
[C---:B---3--:R-:W-:Y:S08]  /*60f0*/  HMMA.16816.F32.BF16 R28, R188.reuse, R148, R28 ;  /* 0x00000094bc1c723c */ /* 0x048ff0000004181c */
[C---:B------:R-:W-:Y:S01]  /*6100*/  HMMA.16816.F32.BF16 R32, R188.reuse, R150, R32 ;  /* 0x00000096bc20723c */ /* 0x040fe20000041820 */
[----:B------:R-:W3:Y:S07]  /*6110*/  LDSM.16.M88.4 R148, [R222] ;  /* 0x00000000de94783b */ /* 0x000eee0000000200 */
[C---:B--2---:R-:W-:Y:S08]  /*6120*/  HMMA.16816.F32.BF16 R36, R188.reuse, R160, R36 ;  /* 0x000000a0bc24723c */ /* 0x044ff00000041824 */
[C---:B------:R-:W-:Y:S01]  /*6130*/  HMMA.16816.F32.BF16 R40, R188.reuse, R162, R40 ;  /* 0x000000a2bc28723c */ /* 0x040fe20000041828 */
[----:B------:R-:W-:Y:S07]  /*6140*/  LDSM.16.M88.4 R160, [R220] ;  /* 0x00000000dca0783b */ /* 0x000fee0000000200 */
[C---:B-1----:R-:W-:Y:S08]  /*6150*/  HMMA.16816.F32.BF16 R44, R188.reuse, R152, R44 ;  /* 0x00000098bc2c723c */ /* 0x042ff0000004182c */
[C---:B------:R-:W-:Y:S01]  /*6160*/  HMMA.16816.F32.BF16 R48, R188.reuse, R154, R48 ;  /* 0x0000009abc30723c */ /* 0x040fe20000041830 */
[----:B------:R-:W1:Y:S07]  /*6170*/  LDSM.16.M88.4 R152, [R221] ;  /* 0x00000000dd98783b */ /* 0x000e6e0000000200 */
[C---:B------:R-:W-:Y:S08]  /*6180*/  HMMA.16816.F32.BF16 R52, R188.reuse, R168, R52 ;  /* 0x000000a8bc34723c */ /* 0x040ff00000041834 */
[C---:B------:R-:W-:Y:S01]  /*6190*/  HMMA.16816.F32.BF16 R56, R188.reuse, R170, R56 ;  /* 0x000000aabc38723c */ /* 0x040fe20000041838 */
[----:B------:R-:W-:Y:S07]  /*61a0*/  LDSM.16.M88.4 R168, [R218+0xd100] ;  /* 0x00d10000daa8783b */ /* 0x000fee0000000200 */
[C---:B------:R-:W-:Y:S08]  /*61b0*/  HMMA.16816.F32.BF16 R60, R188.reuse, R172, R60 ;  /* 0x000000acbc3c723c */ /* 0x040ff0000004183c */
[----:B------:R-:W-:Y:S01]  /*61c0*/  HMMA.16816.F32.BF16 R64, R188, R174, R64 ;  /* 0x000000aebc40723c */ /* 0x000fe20000041840 */
[----:B------:R-:W-:Y:S07]  /*61d0*/  LDSM.16.M88.4 R172, [R218+0xd900] ;  /* 0x00d90000daac783b */ /* 0x000fee0000000200 */
[C---:B------:R-:W-:Y:S08]  /*61e0*/  HMMA.16816.F32.BF16 R4, R196.reuse, R176, R4 ;  /* 0x000000b0c404723c */ /* 0x040ff00000041804 */
[C---:B------:R-:W-:Y:S01]  /*61f0*/  HMMA.16816.F32.BF16 R8, R196.reuse, R178, R8 ;  /* 0x000000b2c408723c */ /* 0x040fe20000041808 */
[----:B------:R-:W-:Y:S07]  /*6200*/  LDSM.16.M88.4 R176, [R218+0xe100] ;  /* 0x00e10000dab0783b */ /* 0x000fee0000000200 */
[C---:B----4-:R-:W-:Y:S08]  /*6210*/  HMMA.16816.F32.BF16 R12, R196.reuse, R180, R12 ;  /* 0x000000b4c40c723c */ /* 0x050ff0000004180c */
[C---:B------:R-:W-:Y:S01]  /*6220*/  HMMA.16816.F32.BF16 R16, R196.reuse, R182, R16 ;  /* 0x000000b6c410723c */ /* 0x040fe20000041810 */
[----:B------:R-:W-:Y:S07]  /*6230*/  LDSM.16.M88.4 R180, [R218+0xe900] ;  /* 0x00e90000dab4783b */ /* 0x000fee0000000200 */
[C---:B------:R-:W-:Y:S08]  /*6240*/  HMMA.16816.F32.BF16 R20, R196.reuse, R192, R20 ;  /* 0x000000c0c414723c */ /* 0x040ff00000041814 */
[C---:B------:R-:W-:Y:S01]  /*6250*/  HMMA.16816.F32.BF16 R24, R196.reuse, R194, R24 ;  /* 0x000000c2c418723c */ /* 0x040fe20000041818 */
[----:B------:R-:W-:Y:S07]  /*6260*/  LDSM.16.M88.4 R192, [R218+0xf100] ;  /* 0x00f10000dac0783b */ /* 0x000fee0000000200 */
[C---:B-----5:R-:W-:Y:S08]  /*6270*/  HMMA.16816.F32.BF16 R28, R196.reuse, R156, R28 ;  /* 0x0000009cc41c723c */ /* 0x060ff0000004181c */
[C---:B------:R-:W-:Y:S01]  /*6280*/  HMMA.16816.F32.BF16 R32, R196.reuse, R158, R32 ;  /* 0x0000009ec420723c */ /* 0x040fe20000041820 */
[----:B------:R-:W2:Y:S07]  /*6290*/  LDSM.16.M88.4 R156, [R218+0xc100] ;  /* 0x00c10000da9c783b */ /* 0x000eae0000000200 */
[C---:B------:R-:W-:Y:S08]  /*62a0*/  HMMA.16816.F32.BF16 R36, R196.reuse, R136, R36 ;  /* 0x00000088c424723c */ /* 0x040ff00000041824 */
[C---:B------:R-:W-:Y:S01]  /*62b0*/  HMMA.16816.F32.BF16 R40, R196.reuse, R138, R40 ;  /* 0x0000008ac428723c */ /* 0x040fe20000041828 */
[----:B------:R-:W4:Y:S07]  /*62c0*/  LDSM.16.M88.4 R136, [R218+0xc900] ;  /* 0x00c90000da88783b */ /* 0x000f2e0000000200 */
[C---:B---3--:R-:W-:Y:S08]  /*62d0*/  HMMA.16816.F32.BF16 R44, R196.reuse, R148, R44 ;  /* 0x00000094c42c723c */ /* 0x048ff0000004182c */
[C---:B------:R-:W-:Y:S01]  /*62e0*/  HMMA.16816.F32.BF16 R48, R196.reuse, R150, R48 ;  /* 0x00000096c430723c */ /* 0x040fe20000041830 */
[----:B------:R-:W3:Y:S07]  /*62f0*/  LDSM.16.M88.4 R148, [R215+0x4000] ;  /* 0x00400000d794783b */ /* 0x000eee0000000200 */
[C---:B-1----:R-:W-:Y:S08]  /*6300*/  HMMA.16816.F32.BF16 R52, R196.reuse, R152, R52 ;  /* 0x00000098c434723c */ /* 0x042ff00000041834 */
[C---:B------:R-:W-:Y:S08]  /*6310*/  HMMA.16816.F32.BF16 R56, R196.reuse, R154, R56 ;  /* 0x0000009ac438723c */ /* 0x040ff00000041838 */
[C---:B------:R-:W-:Y:S08]  /*6320*/  HMMA.16816.F32.BF16 R60, R196.reuse, R160, R60 ;  /* 0x000000a0c43c723c */ /* 0x040ff0000004183c */
[----:B------:R-:W-:Y:S08]  /*6330*/  HMMA.16816.F32.BF16 R64, R196, R162, R64 ;  /* 0x000000a2c440723c */ /* 0x000ff00000041840 */
[C---:B--2---:R-:W-:Y:S08]  /*6340*/  HMMA.16816.F32.BF16 R4, R200.reuse, R156, R4 ;  /* 0x0000009cc804723c */ /* 0x044ff00000041804 */
[C---:B------:R-:W-:Y:S08]  /*6350*/  HMMA.16816.F32.BF16 R8, R200.reuse, R158, R8 ;  /* 0x0000009ec808723c */ /* 0x040ff00000041808 */
[C---:B----4-:R-:W-:Y:S08]  /*6360*/  HMMA.16816.F32.BF16 R12, R200.reuse, R136, R12 ;  /* 0x00000088c80c723c */ /* 0x050ff0000004180c */
[C---:B------:R-:W-:Y:S01]  /*6370*/  HMMA.16816.F32.BF16 R16, R200.reuse, R138, R16 ;  /* 0x0000008ac810723c */ /* 0x040fe20000041810 */
[----:B------:R-:W1:Y:S07]  /*6380*/  LDSM.16.M88.4 R136, [R215+0x4800] ;  /* 0x00480000d788783b */ /* 0x000e6e0000000200 */
[C---:B------:R-:W-:Y:S08]  /*6390*/  HMMA.16816.F32.BF16 R20, R200.reuse, R168, R20 ;  /* 0x000000a8c814723c */ /* 0x040ff00000041814 */
        /* <DEDUP_REMOVED lines=10> */
[----:B------:R-:W-:Y:S08]  /*6440*/  HMMA.16816.F32.BF16 R64, R200, R206, R64 ;  /* 0x000000cec840723c */ /* 0x000ff00000041840 */
[C---:B---3--:R-:W-:Y:S08]  /*6450*/  HMMA.16816.F32.BF16 R4, R208.reuse, R148, R4 ;  /* 0x00000094d004723c */ /* 0x048ff00000041804 */
[C---:B------:R-:W-:Y:S08]  /*6460*/  HMMA.16816.F32.BF16 R8, R208.reuse, R150, R8 ;  /* 0x00000096d008723c */ /* 0x040ff00000041808 */
[C---:B-1----:R-:W-:Y:S08]  /*6470*/  HMMA.16816.F32.BF16 R12, R208.reuse, R136, R12 ;  /* 0x00000088d00c723c */ /* 0x042ff0000004180c */
[----:B------:R-:W-:Y:S01]  /*6480*/  FMUL.FTZ R4, R4, c[0x0][0x320] ;  /* 0x0000c80004047a20 */ /* 0x000fe20000410000 */
[C---:B------:R-:W-:Y:S03]  /*6490*/  HMMA.16816.F32.BF16 R16, R208.reuse, R138, R16 ;  /* 0x0000008ad010723c */ /* 0x040fe60000041810 */
[----:B------:R-:W-:Y:S01]  /*64a0*/  MUFU.TANH R150, R4 ;  /* 0x0000000400967308 */ /* 0x000fe20000002400 */
[----:B------:R-:W-:Y:S02]  /*64b0*/  FMUL.FTZ R5, R5, c[0x0][0x320] ;  /* 0x0000c80005057a20 */ /* 0x000fe40000410000 */
[----:B------:R-:W-:Y:S02]  /*64c0*/  FMUL.FTZ R6, R6, c[0x0][0x320] ;  /* 0x0000c80006067a20 */ /* 0x000fe40000410000 */
[----:B------:R-:W-:Y:S04]  /*64d0*/  FMUL.FTZ R7, R7, c[0x0][0x320] ;  /* 0x0000c80007077a20 */ /* 0x000fe80000410000 */
[----:B------:R-:W-:Y:S01]  /*64e0*/  FMUL.FTZ R8, R8, c[0x0][0x320] ;  /* 0x0000c80008087a20 */ /* 0x000fe20000410000 */
[----:B------:R-:W-:Y:S01]  /*64f0*/  MUFU.TANH R149, R5 ;  /* 0x0000000500957308 */ /* 0x000fe20000002400 */
[----:B------:R-:W-:Y:S02]  /*6500*/  FMUL.FTZ R9, R9, c[0x0][0x320] ;  /* 0x0000c80009097a20 */ /* 0x000fe40000410000 */
[----:B------:R-:W-:Y:S02]  /*6510*/  FMUL.FTZ R10, R10, c[0x0][0x320] ;  /* 0x0000c8000a0a7a20 */ /* 0x000fe40000410000 */
[----:B------:R-:W-:Y:S02]  /*6520*/  FMUL.FTZ R11, R11, c[0x0][0x320] ;  /* 0x0000c8000b0b7a20 */ /* 0x000fe40000410000 */
[----:B------:R-:W-:Y:S02]  /*6530*/  FMUL.FTZ R15, R15, c[0x0][0x320] ;  /* 0x0000c8000f0f7a20 */ /* 0x000fe40000410000 */
[----:B------:R-:W-:Y:S01]  /*6540*/  FMUL.FTZ R13, R13, c[0x0][0x320] ;  /* 0x0000c8000d0d7a20 */ /* 0x000fe20000410000 */
[----:B------:R-:W1:Y:S01]  /*6550*/  MUFU.TANH R154, R6 ;  /* 0x00000006009a7308 */ /* 0x000e620000002400 */
[----:B------:R-:W-:Y:S02]  /*6560*/  FMUL.FTZ R14, R14, c[0x0][0x320] ;  /* 0x0000c8000e0e7a20 */ /* 0x000fe40000410000 */
[----:B------:R-:W-:Y:S02]  /*6570*/  FMUL.FTZ R16, R16, c[0x0][0x320] ;  /* 0x0000c80010107a20 */ /* 0x000fe40000410000 */
[----:B------:R-:W-:Y:S02]  /*6580*/  FMUL.FTZ R17, R17, c[0x0][0x320] ;  /* 0x0000c80011117a20 */ /* 0x000fe40000410000 */
[----:B------:R-:W-:Y:S02]  /*6590*/  FMUL.FTZ R18, R18, c[0x0][0x320] ;  /* 0x0000c80012127a20 */ /* 0x000fe40000410000 */
[----:B------:R-:W-:Y:S01]  /*65a0*/  FMUL.FTZ R19, R19, c[0x0][0x320] ;  /* 0x0000c80013137a20 */ /* 0x000fe20000410000 */
[----:B------:R2:W3:Y:S01]  /*65b0*/  MUFU.TANH R155, R7 ;  /* 0x00000007009b7308 */ /* 0x0004e20000002400 */
[----:B------:R-:W-:Y:S09]  /*65c0*/  FMUL.FTZ R12, R12, c[0x0][0x320] ;  /* 0x0000c8000c0c7a20 */ /* 0x000ff20000410000 */
[----:B------:R-:W-:Y:S01]  /*65d0*/  MUFU.TANH R151, R8 ;  /* 0x0000000800977308 */ /* 0x000fe20000002400 */
[----:B-1----:R-:W-:Y:S09]  /*65e0*/  FMNMX.FTZ R2, R154, R70, !PT ;  /* 0x000000469a027209 */ /* 0x002ff20007810000 */
[----:B------:R-:W-:Y:S01]  /*65f0*/  MUFU.TANH R148, R9 ;  /* 0x0000000900947308 */ /* 0x000fe20000002400 */
[----:B--2---:R-:W1:Y:S01]  /*6600*/  LDSM.16.M88.4 R4, [R215+0x5000] ;  /* 0x00500000d704783b */ /* 0x004e620000000200 */
[----:B---3--:R-:W-:Y:S08]  /*6610*/  FMNMX.FTZ R2, R155, R2, !PT ;  /* 0x000000029b027209 */ /* 0x008ff00007810000 */
[----:B------:R-:W2:Y:S10]  /*6620*/  MUFU.TANH R152, R10 ;  /* 0x0000000a00987308 */ /* 0x000eb40000002400 */
[----:B------:R3:W4:Y:S10]  /*6630*/  MUFU.TANH R153, R11 ;  /* 0x0000000b00997308 */ /* 0x0007340000002400 */
[----:B------:R-:W-:Y:S01]  /*6640*/  MUFU.TANH R138, R12 ;  /* 0x0000000c008a7308 */ /* 0x000fe20000002400 */
[----:B--2---:R-:W-:Y:S09]  /*6650*/  FMNMX.FTZ R2, R152, R2, !PT ;  /* 0x0000000298027209 */ /* 0x004ff20007810000 */
[----:B------:R-:W-:Y:S01]  /*6660*/  MUFU.TANH R139, R13 ;  /* 0x0000000d008b7308 */ /* 0x000fe20000002400 */
[----:B---3--:R-:W2:Y:S01]  /*6670*/  LDSM.16.M88.4 R8, [R215+0x5800] ;  /* 0x00580000d708783b */ /* 0x008ea20000000200 */
[C---:B-1----:R-:W-:Y:S03]  /*6680*/  HMMA.16816.F32.BF16 R20, R208.reuse, R4, R20 ;  /* 0x00000004d014723c */ /* 0x042fe60000041814 */
[----:B----4-:R-:W-:Y:S05]  /*6690*/  FMNMX.FTZ R2, R153, R2, !PT ;  /* 0x0000000299027209 */ /* 0x010fea0007810000 */
[----:B------:R-:W1:Y:S01]  /*66a0*/  MUFU.TANH R158, R14 ;  /* 0x0000000e009e7308 */ /* 0x000e620000002400 */
[C---:B------:R-:W-:Y:S01]  /*66b0*/  HMMA.16816.F32.BF16 R24, R208.reuse, R6, R24 ;  /* 0x00000006d018723c */ /* 0x040fe20000041818 */
[----:B------:R-:W3:Y:S08]  /*66c0*/  LDSM.16.M88.4 R4, [R215+0x6000] ;  /* 0x00600000d704783b */ /* 0x000ef00000000200 */
[----:B------:R-:W-:Y:S06]  /*66d0*/  MUFU.TANH R156, R16 ;  /* 0x00000010009c7308 */ /* 0x000fec0000002400 */
[----:B------:R-:W-:Y:S04]  /*66e0*/  FMUL.FTZ R20, R20, c[0x0][0x320] ;  /* 0x0000c80014147a20 */ /* 0x000fe80000410000 */
[----:B------:R-:W4:Y:S01]  /*66f0*/  MUFU.TANH R160, R15 ;  /* 0x0000000f00a07308 */ /* 0x000f220000002400 */
[----:B------:R-:W-:Y:S02]  /*6700*/  FMUL.FTZ R21, R21, c[0x0][0x320] ;  /* 0x0000c80015157a20 */ /* 0x000fe40000410000 */
[----:B------:R-:W-:Y:S01]  /*6710*/  FMUL.FTZ R22, R22, c[0x0][0x320] ;  /* 0x0000c80016167a20 */ /* 0x000fe20000410000 */
[----:B-1----:R-:W-:Y:S01]  /*6720*/  FMNMX.FTZ R2, R158, R2, !PT ;  /* 0x000000029e027209 */ /* 0x002fe20007810000 */
[----:B------:R-:W-:Y:S02]  /*6730*/  FMUL.FTZ R23, R23, c[0x0][0x320] ;  /* 0x0000c80017177a20 */ /* 0x000fe40000410000 */
[----:B------:R-:W-:Y:S02]  /*6740*/  FMUL.FTZ R24, R24, c[0x0][0x320] ;  /* 0x0000c80018187a20 */ /* 0x000fe40000410000 */
[----:B------:R-:W-:Y:S01]  /*6750*/  FMUL.FTZ R25, R25, c[0x0][0x320] ;  /* 0x0000c80019197a20 */ /* 0x000fe20000410000 */
[----:B------:R-:W-:Y:S01]  /*6760*/  MUFU.TANH R157, R17 ;  /* 0x00000011009d7308 */ /* 0x000fe20000002400 */
[----:B------:R-:W-:Y:S02]  /*6770*/  FMUL.FTZ R26, R26, c[0x0][0x320] ;  /* 0x0000c8001a1a7a20 */ /* 0x000fe40000410000 */
[----:B------:R-:W-:Y:S01]  /*6780*/  FMUL.FTZ R27, R27, c[0x0][0x320] ;  /* 0x0000c8001b1b7a20 */ /* 0x000fe20000410000 */
[C---:B--2---:R-:W-:Y:S06]  /*6790*/  HMMA.16816.F32.BF16 R28, R208.reuse, R8, R28 ;  /* 0x00000008d01c723c */ /* 0x044fec000004181c */
[----:B------:R-:W1:Y:S02]  /*67a0*/  MUFU.TANH R159, R18 ;  /* 0x00000012009f7308 */ /* 0x000e640000002400 */
[C---:B------:R-:W-:Y:S01]  /*67b0*/  HMMA.16816.F32.BF16 R32, R208.reuse, R10, R32 ;  /* 0x0000000ad020723c */ /* 0x040fe20000041820 */
[----:B------:R-:W2:Y:S03]  /*67c0*/  LDSM.16.M88.4 R8, [R215+0x6800] ;  /* 0x00680000d708783b */ /* 0x000ea60000000200 */
[----:B----4-:R-:W-:Y:S04]  /*67d0*/  FMNMX.FTZ R2, R160, R2, !PT ;  /* 0x00000002a0027209 */ /* 0x010fe80007810000 */
[----:B------:R-:W-:Y:S01]  /*67e0*/  MUFU.TANH R162, R20 ;  /* 0x0000001400a27308 */ /* 0x000fe20000002400 */
[C---:B---3--:R-:W-:Y:S07]  /*67f0*/  HMMA.16816.F32.BF16 R36, R208.reuse, R4, R36 ;  /* 0x00000004d024723c */ /* 0x048fee0000041824 */
[----:B------:R-:W-:Y:S01]  /*6800*/  FMUL.FTZ R28, R28, c[0x0][0x320] ;  /* 0x0000c8001c1c7a20 */ /* 0x000fe20000410000 */
[C---:B------:R-:W-:Y:S01]  /*6810*/  HMMA.16816.F32.BF16 R40, R208.reuse, R6, R40 ;  /* 0x00000006d028723c */ /* 0x040fe20000041828 */
[----:B------:R-:W3:Y:S01]  /*6820*/  MUFU.TANH R161, R19 ;  /* 0x0000001300a17308 */ /* 0x000ee20000002400 */
[----:B------:R-:W4:Y:S02]  /*6830*/  LDSM.16.M88.4 R4, [R215+0x7000] ;  /* 0x00700000d704783b */ /* 0x000f240000000200 */
[----:B------:R-:W-:Y:S01]  /*6840*/  FMUL.FTZ R29, R29, c[0x0][0x320] ;  /* 0x0000c8001d1d7a20 */ /* 0x000fe20000410000 */
[----:B-1----:R-:W-:Y:S01]  /*6850*/  FMNMX.FTZ R2, R159, R2, !PT ;  /* 0x000000029f027209 */ /* 0x002fe20007810000 */
[----:B------:R-:W-:Y:S02]  /*6860*/  FMUL.FTZ R30, R30, c[0x0][0x320] ;  /* 0x0000c8001e1e7a20 */ /* 0x000fe40000410000 */
[----:B------:R-:W-:Y:S03]  /*6870*/  FMUL.FTZ R31, R31, c[0x0][0x320] ;  /* 0x0000c8001f1f7a20 */ /* 0x000fe60000410000 */
[----:B------:R-:W-:Y:S01]  /*6880*/  MUFU.TANH R171, R21 ;  /* 0x0000001500ab7308 */ /* 0x000fe20000002400 */
[----:B------:R-:W-:Y:S02]  /*6890*/  FMUL.FTZ R33, R33, c[0x0][0x320] ;  /* 0x0000c80021217a20 */ /* 0x000fe40000410000 */
[----:B------:R-:W-:Y:S02]  /*68a0*/  FMUL.FTZ R34, R34, c[0x0][0x320] ;  /* 0x0000c80022227a20 */ /* 0x000fe40000410000 */
[----:B------:R-:W-:Y:S02]  /*68b0*/  FMUL.FTZ R36, R36, c[0x0][0x320] ;  /* 0x0000c80024247a20 */ /* 0x000fe40000410000 */
[----:B------:R-:W-:Y:S02]  /*68c0*/  FMUL.FTZ R37, R37, c[0x0][0x320] ;  /* 0x0000c80025257a20 */ /* 0x000fe40000410000 */
[----:B------:R-:W-:Y:S01]  /*68d0*/  FMUL.FTZ R38, R38, c[0x0][0x320] ;  /* 0x0000c80026267a20 */ /* 0x000fe20000410000 */
[----:B------:R-:W1:Y:S01]  /*68e0*/  MUFU.TANH R175, R22 ;  /* 0x0000001600af7308 */ /* 0x000e620000002400 */
[----:B------:R-:W-:Y:S01]  /*68f0*/  FMUL.FTZ R39, R39, c[0x0][0x320] ;  /* 0x0000c80027277a20 */ /* 0x000fe20000410000 */
[C---:B--2---:R-:W-:Y:S03]  /*6900*/  HMMA.16816.F32.BF16 R44, R208.reuse, R8, R44 ;  /* 0x00000008d02c723c */ /* 0x044fe6000004182c */
[----:B------:R-:W-:Y:S01]  /*6910*/  FMUL.FTZ R35, R35, c[0x0][0x320] ;  /* 0x0000c80023237a20 */ /* 0x000fe20000410000 */
[----:B---3--:R-:W-:Y:S01]  /*6920*/  FMNMX.FTZ R2, R161, R2, !PT ;  /* 0x00000002a1027209 */ /* 0x008fe20007810000 */
[----:B------:R-:W-:Y:S03]  /*6930*/  FMUL.FTZ R32, R32, c[0x0][0x320] ;  /* 0x0000c80020207a20 */ /* 0x000fe60000410000 */
[----:B------:R-:W-:Y:S01]  /*6940*/  MUFU.TANH R173, R24 ;  /* 0x0000001800ad7308 */ /* 0x000fe20000002400 */
[C---:B------:R-:W-:Y:S01]  /*6950*/  HMMA.16816.F32.BF16 R48, R208.reuse, R10, R48 ;  /* 0x0000000ad030723c */ /* 0x040fe20000041830 */
[----:B------:R-:W2:Y:S01]  /*6960*/  LDSM.16.M88.4 R8, [R215+0x7800] ;  /* 0x00780000d708783b */ /* 0x000ea20000000200 */
[----:B------:R-:W-:Y:S04]  /*6970*/  DEPBAR.LE SB0, 0x0 ;  /* 0x000080000000791a */ /* 0x000fe80000000000 */
[----:B------:R-:W-:Y:S02]  /*6980*/  FMUL.FTZ R41, R41, c[0x0][0x320] ;  /* 0x0000c80029297a20 */ /* 0x000fe40000410000 */
[----:B------:R-:W-:Y:S01]  /*6990*/  FMUL.FTZ R42, R42, c[0x0][0x320] ;  /* 0x0000c8002a2a7a20 */ /* 0x000fe20000410000 */
[----:B------:R-:W3:Y:S01]  /*69a0*/  MUFU.TANH R176, R23 ;  /* 0x0000001700b07308 */ /* 0x000ee20000002400 */
[C---:B----4-:R-:W-:Y:S01]  /*69b0*/  HMMA.16816.F32.BF16 R52, R208.reuse, R4, R52 ;  /* 0x00000004d034723c */ /* 0x050fe20000041834 */
[----:B------:R-:W4:Y:S04]  /*69c0*/  LDL R5, [R1+0xc] ;  /* 0x00000c0001057983 */ /* 0x000f280000100800 */
[----:B------:R-:W-:Y:S01]  /*69d0*/  FMUL.FTZ R43, R43, c[0x0][0x320] ;  /* 0x0000c8002b2b7a20 */ /* 0x000fe20000410000 */
[----:B-1----:R-:W-:Y:S01]  /*69e0*/  FMNMX.FTZ R2, R175, R2, !PT ;  /* 0x00000002af027209 */ /* 0x002fe20007810000 */
[----:B------:R-:W-:Y:S01]  /*69f0*/  FMUL.FTZ R44, R44, c[0x0][0x320] ;  /* 0x0000c8002c2c7a20 */ /* 0x000fe20000410000 */
[C---:B------:R-:W-:Y:S01]  /*6a00*/  HMMA.16816.F32.BF16 R56, R208.reuse, R6, R56 ;  /* 0x00000006d038723c */ /* 0x040fe20000041838 */
[----:B------:R-:W-:Y:S01]  /*6a10*/  MUFU.TANH R172, R25 ;  /* 0x0000001900ac7308 */ /* 0x000fe20000002400 */
[----:B------:R-:W5:Y:S02]  /*6a20*/  LDL.64 R6, [R1+0x38] ;  /* 0x0000380001067983 */ /* 0x000f640000100a00 */
[----:B------:R-:W-:Y:S02]  /*6a30*/  FMUL.FTZ R45, R45, c[0x0][0x320] ;  /* 0x0000c8002d2d7a20 */ /* 0x000fe40000410000 */
[----:B------:R-:W-:Y:S02]  /*6a40*/  FMUL.FTZ R46, R46, c[0x0][0x320] ;  /* 0x0000c8002e2e7a20 */ /* 0x000fe40000410000 */
[----:B------:R-:W-:Y:S03]  /*6a50*/  FMUL.FTZ R47, R47, c[0x0][0x320] ;  /* 0x0000c8002f2f7a20 */ /* 0x000fe60000410000 */
[----:B------:R-:W1:Y:S01]  /*6a60*/  MUFU.TANH R174, R26 ;  /* 0x0000001a00ae7308 */ /* 0x000e620000002400 */
[----:B------:R-:W-:Y:S01]  /*6a70*/  BAR.SYNC.DEFER_BLOCKING 0x0 ;  /* 0x0000000000007b1d */ /* 0x000fe20000010000 */
[----:B------:R-:W-:Y:S02]  /*6a80*/  FMUL.FTZ R49, R49, c[0x0][0x320] ;  /* 0x0000c80031317a20 */ /* 0x000fe40000410000 */
[----:B------:R-:W-:Y:S01]  /*6a90*/  FMUL.FTZ R50, R50, c[0x0][0x320] ;  /* 0x0000c80032327a20 */ /* 0x000fe20000410000 */
[----:B---3--:R-:W-:Y:S01]  /*6aa0*/  FMNMX.FTZ R2, R176, R2, !PT ;  /* 0x00000002b0027209 */ /* 0x008fe20007810000 */
[----:B------:R-:W-:Y:S02]  /*6ab0*/  FMUL.FTZ R53, R53, c[0x0][0x320] ;  /* 0x0000c80035357a20 */ /* 0x000fe40000410000 */
[----:B------:R-:W-:Y:S02]  /*6ac0*/  FMUL.FTZ R52, R52, c[0x0][0x320] ;  /* 0x0000c80034347a20 */ /* 0x000fe40000410000 */
[----:B------:R-:W3:Y:S01]  /*6ad0*/  MUFU.TANH R0, R53 ;  /* 0x0000003500007308 */ /* 0x000ee20000002400 */
[----:B------:R-:W-:Y:S01]  /*6ae0*/  FMUL.FTZ R54, R54, c[0x0][0x320] ;  /* 0x0000c80036367a20 */ /* 0x000fe20000410000 */
[C---:B--2---:R-:W-:Y:S01]  /*6af0*/  HMMA.16816.F32.BF16 R60, R208.reuse, R8, R60 ;  /* 0x00000008d03c723c */ /* 0x044fe2000004183c */
[----:B------:R-:W2:Y:S02]  /*6b00*/  LDL.64 R8, [R1+0x28] ;  /* 0x0000280001087983 */ /* 0x000ea40000100a00 */
[----:B------:R-:W-:Y:S02]  /*6b10*/  FMUL.FTZ R56, R56, c[0x0][0x320] ;  /* 0x0000c80038387a20 */ /* 0x000fe40000410000 */
[----:B------:R-:W-:Y:S02]  /*6b20*/  FMUL.FTZ R55, R55, c[0x0][0x320] ;  /* 0x0000c80037377a20 */ /* 0x000fe40000410000 */
[----:B------:R-:W-:Y:S01]  /*6b30*/  FMUL.FTZ R59, R59, c[0x0][0x320] ;  /* 0x0000c8003b3b7a20 */ /* 0x000fe20000410000 */
[----:B------:R3:W-:Y:S01]  /*6b40*/  MUFU.TANH R241, R56 ;  /* 0x0000003800f17308 */ /* 0x0007e20000002400 */
[----:B------:R-:W-:Y:S01]  /*6b50*/  HMMA.16816.F32.BF16 R64, R208, R10, R64 ;  /* 0x0000000ad040723c */ /* 0x000fe20000041840 */
[----:B------:R-:W2:Y:S02]  /*6b60*/  LDL R10, [R1+0x8] ;  /* 0x00000800010a7983 */ /* 0x000ea40000100800 */
[----:B------:R-:W-:Y:S01]  /*6b70*/  FMUL.FTZ R57, R57, c[0x0][0x320] ;  /* 0x0000c80039397a20 */ /* 0x000fe20000410000 */
[----:B-1----:R-:W-:Y:S01]  /*6b80*/  FMNMX.FTZ R2, R174, R2, !PT ;  /* 0x00000002ae027209 */ /* 0x002fe20007810000 */
[----:B------:R-:W-:Y:S02]  /*6b90*/  FMUL.FTZ R58, R58, c[0x0][0x320] ;  /* 0x0000c8003a3a7a20 */ /* 0x000fe40000410000 */
[----:B------:R-:W-:Y:S02]  /*6ba0*/  FMUL.FTZ R51, R51, c[0x0][0x320] ;  /* 0x0000c80033337a20 */ /* 0x000fe40000410000 */
[----:B------:R-:W-:Y:S03]  /*6bb0*/  MUFU.TANH R178, R28 ;  /* 0x0000001c00b27308 */ /* 0x000fe60000002400 */
[----:B------:R-:W-:Y:S02]  /*6bc0*/  FMUL.FTZ R40, R40, c[0x0][0x320] ;  /* 0x0000c80028287a20 */ /* 0x000fe40000410000 */
[----:B------:R-:W-:Y:S02]  /*6bd0*/  FMUL.FTZ R48, R48, c[0x0][0x320] ;  /* 0x0000c80030307a20 */ /* 0x000fe40000410000 */
[----:B------:R-:W-:Y:S02]  /*6be0*/  FMUL.FTZ R62, R62, c[0x0][0x320] ;  /* 0x0000c8003e3e7a20 */ /* 0x000fe40000410000 */
[----:B------:R-:W-:Y:S01]  /*6bf0*/  FMUL.FTZ R60, R60, c[0x0][0x320] ;  /* 0x0000c8003c3c7a20 */ /* 0x000fe20000410000 */
[----:B------:R-:W1:Y:S01]  /*6c00*/  MUFU.TANH R177, R27 ;  /* 0x0000001b00b17308 */ /* 0x000e620000002400 */
[----:B------:R-:W-:Y:S02]  /*6c10*/  FMUL.FTZ R61, R61, c[0x0][0x320] ;  /* 0x0000c8003d3d7a20 */ /* 0x000fe40000410000 */
[----:B------:R-:W-:Y:S01]  /*6c20*/  FMUL.FTZ R63, R63, c[0x0][0x320] ;  /* 0x0000c8003f3f7a20 */ /* 0x000fe20000410000 */
[----:B---3--:R-:W-:Y:S01]  /*6c30*/  MOV R56, R0 ;  /* 0x0000000000387202 */ /* 0x008fe20000000f00 */
[----:B------:R-:W-:Y:S01]  /*6c40*/  FMUL.FTZ R64, R64, c[0x0][0x320] ;  /* 0x0000c80040407a20 */ /* 0x000fe20000410000 */
[----:B------:R-:W-:Y:S01]  /*6c50*/  FMNMX.FTZ R0, R150, R69, !PT ;  /* 0x0000004596007209 */ /* 0x000fe20007810000 */
[----:B------:R-:W-:Y:S02]  /*6c60*/  FMUL.FTZ R65, R65, c[0x0][0x320] ;  /* 0x0000c80041417a20 */ /* 0x000fe40000410000 */
[----:B------:R-:W-:Y:S01]  /*6c70*/  FMUL.FTZ R66, R66, c[0x0][0x320] ;  /* 0x0000c80042427a20 */ /* 0x000fe20000410000 */
[----:B------:R-:W-:Y:S01]  /*6c80*/  MUFU.TANH R183, R29 ;  /* 0x0000001d00b77308 */ /* 0x000fe20000002400 */
[----:B------:R-:W-:Y:S04]  /*6c90*/  FMNMX.FTZ R0, R149, R0, !PT ;  /* 0x0000000095007209 */ /* 0x000fe80007810000 */
[----:B------:R-:W-:Y:S04]  /*6ca0*/  FMNMX.FTZ R0, R151, R0, !PT ;  /* 0x0000000097007209 */ /* 0x000fe80007810000 */
[----:B------:R-:W-:Y:S01]  /*6cb0*/  FMNMX.FTZ R0, R148, R0, !PT ;  /* 0x0000000094007209 */ /* 0x000fe20007810000 */
[----:B------:R-:W3:Y:S03]  /*6cc0*/  MUFU.TANH R204, R30 ;  /* 0x0000001e00cc7308 */ /* 0x000ee60000002400 */
[----:B------:R-:W-:Y:S02]  /*6cd0*/  FMNMX.FTZ R0, R138, R0, !PT ;  /* 0x000000008a007209 */ /* 0x000fe40007810000 */
[----:B-1----:R-:W-:Y:S02]  /*6ce0*/  FMNMX.FTZ R2, R177, R2, !PT ;  /* 0x00000002b1027209 */ /* 0x002fe40007810000 */
[----:B------:R-:W-:Y:S03]  /*6cf0*/  FMNMX.FTZ R0, R139, R0, !PT ;  /* 0x000000008b007209 */ /* 0x000fe60007810000 */
[----:B------:R-:W1:Y:S01]  /*6d00*/  MUFU.TANH R192, R32 ;  /* 0x0000002000c07308 */ /* 0x000e620000002400 */
[----:B------:R-:W-:Y:S04]  /*6d10*/  FMNMX.FTZ R0, R156, R0, !PT ;  /* 0x000000009c007209 */ /* 0x000fe80007810000 */
[----:B------:R-:W-:Y:S04]  /*6d20*/  FMNMX.FTZ R0, R157, R0, !PT ;  /* 0x000000009d007209 */ /* 0x000fe80007810000 */
[----:B------:R-:W-:Y:S01]  /*6d30*/  FMNMX.FTZ R0, R162, R0, !PT ;  /* 0x00000000a2007209 */ /* 0x000fe20007810000 */
[----:B------:R-:W1:Y:S03]  /*6d40*/  MUFU.TANH R236, R31 ;  /* 0x0000001f00ec7308 */ /* 0x000e660000002400 */
[----:B------:R-:W-:Y:S02]  /*6d50*/  FMNMX.FTZ R0, R171, R0, !PT ;  /* 0x00000000ab007209 */ /* 0x000fe40007810000 */
[----:B---3--:R-:W-:Y:S02]  /*6d60*/  FMNMX.FTZ R2, R204, R2, !PT ;  /* 0x00000002cc027209 */ /* 0x008fe40007810000 */
[----:B------:R-:W-:Y:S03]  /*6d70*/  FMNMX.FTZ R0, R173, R0, !PT ;  /* 0x00000000ad007209 */ /* 0x000fe60007810000 */
[----:B------:R-:W3:Y:S01]  /*6d80*/  MUFU.TANH R193, R33 ;  /* 0x0000002100c17308 */ /* 0x000ee20000002400 */
[----:B------:R-:W-:Y:S04]  /*6d90*/  FMNMX.FTZ R0, R172, R0, !PT ;  /* 0x00000000ac007209 */ /* 0x000fe80007810000 */
[----:B------:R-:W-:Y:S04]  /*6da0*/  FMNMX.FTZ R0, R178, R0, !PT ;  /* 0x00000000b2007209 */ /* 0x000fe80007810000 */
[----:B------:R-:W-:Y:S01]  /*6db0*/  FMNMX.FTZ R0, R183, R0, !PT ;  /* 0x00000000b7007209 */ /* 0x000fe20007810000 */
[----:B------:R-:W3:Y:S03]  /*6dc0*/  MUFU.TANH R242, R36 ;  /* 0x0000002400f27308 */ /* 0x000ee60000002400 */
[----:B-1----:R-:W-:Y:S02]  /*6dd0*/  FMNMX.FTZ R0, R192, R0, !PT ;  /* 0x00000000c0007209 */ /* 0x002fe40007810000 */
[----:B------:R-:W-:Y:S05]  /*6de0*/  FMNMX.FTZ R2, R236, R2, !PT ;  /* 0x00000002ec027209 */ /* 0x000fea0007810000 */
[----:B------:R-:W1:Y:S01]  /*6df0*/  MUFU.TANH R206, R34 ;  /* 0x0000002200ce7308 */ /* 0x000e620000002400 */
[----:B---3--:R-:W-:Y:S09]  /*6e00*/  FMNMX.FTZ R0, R193, R0, !PT ;  /* 0x00000000c1007209 */ /* 0x008ff20007810000 */
[----:B------:R-:W3:Y:S01]  /*6e10*/  MUFU.TANH R244, R37 ;  /* 0x0000002500f47308 */ /* 0x000ee20000002400 */
[----:B------:R-:W-:Y:S09]  /*6e20*/  FMNMX.FTZ R0, R242, R0, !PT ;  /* 0x00000000f2007209 */ /* 0x000ff20007810000 */
[----:B------:R-:W3:Y:S01]  /*6e30*/  MUFU.TANH R237, R35 ;  /* 0x0000002300ed7308 */ /* 0x000ee20000002400 */
[----:B-1----:R-:W-:Y:S09]  /*6e40*/  FMNMX.FTZ R2, R206, R2, !PT ;  /* 0x00000002ce027209 */ /* 0x002ff20007810000 */
[----:B------:R-:W1:Y:S01]  /*6e50*/  MUFU.TANH R247, R38 ;  /* 0x0000002600f77308 */ /* 0x000e620000002400 */
[----:B---3--:R-:W-:Y:S09]  /*6e60*/  FMNMX.FTZ R0, R244, R0, !PT ;  /* 0x00000000f4007209 */ /* 0x008ff20007810000 */
[----:B------:R-:W3:Y:S01]  /*6e70*/  MUFU.TANH R243, R40 ;  /* 0x0000002800f37308 */ /* 0x000ee20000002400 */
[----:B------:R-:W-:Y:S09]  /*6e80*/  FMNMX.FTZ R2, R237, R2, !PT ;  /* 0x00000002ed027209 */ /* 0x000ff20007810000 */
[----:B------:R3:W3:Y:S01]  /*6e90*/  MUFU.TANH R3, R57 ;  /* 0x0000003900037308 */ /* 0x0006e20000002400 */
[----:B-1----:R-:W-:Y:S09]  /*6ea0*/  FMNMX.FTZ R2, R247, R2, !PT ;  /* 0x00000002f7027209 */ /* 0x002ff20007810000 */
[----:B------:R-:W-:Y:S01]  /*6eb0*/  MUFU.TANH R12, R64 ;  /* 0x00000040000c7308 */ /* 0x000fe20000002400 */
[----:B---3--:R-:W-:Y:S09]  /*6ec0*/  FMNMX.FTZ R0, R243, R0, !PT ;  /* 0x00000000f3007209 */ /* 0x008ff20007810000 */
[----:B------:R1:W3:Y:S01]  /*6ed0*/  MUFU.TANH R4, R58 ;  /* 0x0000003a00047308 */ /* 0x0002e20000002400 */
[----:B------:R-:W-:Y:S09]  /*6ee0*/  MOV R57, R241 ;  /* 0x000000f100397202 */ /* 0x000ff20000000f00 */
[----:B------:R-:W3:Y:S10]  /*6ef0*/  MUFU.TANH R248, R39 ;  /* 0x0000002700f87308 */ /* 0x000ef40000002400 */
[----:B------:R-:W3:Y:S01]  /*6f00*/  MUFU.TANH R245, R41 ;  /* 0x0000002900f57308 */ /* 0x000ee20000002400 */
[----:B-1----:R-:W-:Y:S02]  /*6f10*/  MOV R58, R3 ;  /* 0x00000003003a7202 */ /* 0x002fe40000000f00 */
[----:B---3--:R-:W-:Y:S07]  /*6f20*/  MOV R64, R4 ;  /* 0x0000000400407202 */ /* 0x008fee0000000f00 */
[----:B------:R-:W1:Y:S01]  /*6f30*/  MUFU.TANH R250, R44 ;  /* 0x0000002c00fa7308 */ /* 0x000e620000002400 */
[----:B------:R-:W-:Y:S09]  /*6f40*/  FMNMX.FTZ R2, R248, R2, !PT ;  /* 0x00000002f8027209 */ /* 0x000ff20007810000 */
        /* <DEDUP_REMOVED lines=8> */
[----:B------:R-:W4:Y:S01]  /*6fd0*/  MUFU.TANH R179, R48 ;  /* 0x0000003000b37308 */ /* 0x000f220000002400 */
[----:B-1----:R-:W-:Y:S09]  /*6fe0*/  FMNMX.FTZ R2, R249, R2, !PT ;  /* 0x00000002f9027209 */ /* 0x002ff20007810000 */
[----:B------:R-:W1:Y:S01]  /*6ff0*/  MUFU.TANH R163, R47 ;  /* 0x0000002f00a37308 */ /* 0x000e620000002400 */
[----:B---3--:R-:W-:Y:S09]  /*7000*/  FMNMX.FTZ R2, R169, R2, !PT ;  /* 0x00000002a9027209 */ /* 0x008ff20007810000 */
[----:B------:R-:W3:Y:S01]  /*7010*/  MUFU.TANH R252, R49 ;  /* 0x0000003100fc7308 */ /* 0x000ee20000002400 */
[----:B----4-:R-:W-:Y:S02]  /*7020*/  @P1 IADD3 R5, P4, R5, UR8, RZ ;  /* 0x0000000805051c10 */ /* 0x010fe4000ff9e0ff */
[----:B------:R-:W-:Y:S07]  /*7030*/  FMNMX.FTZ R0, R179, R0, !PT ;  /* 0x00000000b3007209 */ /* 0x000fee0007810000 */
[----:B------:R-:W4:Y:S01]  /*7040*/  MUFU.TANH R239, R52 ;  /* 0x0000003400ef7308 */ /* 0x000f220000002400 */
[----:B-1----:R-:W-:Y:S09]  /*7050*/  FMNMX.FTZ R2, R163, R2, !PT ;  /* 0x00000002a3027209 */ /* 0x002ff20007810000 */
[----:B------:R-:W-:Y:S01]  /*7060*/  MUFU.TANH R13, R59 ;  /* 0x0000003b000d7308 */ /* 0x000fe20000002400 */
[----:B---3--:R-:W-:Y:S09]  /*7070*/  FMNMX.FTZ R0, R252, R0, !PT ;  /* 0x00000000fc007209 */ /* 0x008ff20007810000 */
[----:B------:R-:W1:Y:S01]  /*7080*/  MUFU.TANH R181, R50 ;  /* 0x0000003200b57308 */ /* 0x000e620000002400 */
[----:B----4-:R-:W-:Y:S09]  /*7090*/  FMNMX.FTZ R0, R239, R0, !PT ;  /* 0x00000000ef007209 */ /* 0x010ff20007810000 */
[----:B------:R-:W3:Y:S10]  /*70a0*/  MUFU.TANH R71, R51 ;  /* 0x0000003300477308 */ /* 0x000ef40000002400 */
[----:B------:R-:W4:Y:S01]  /*70b0*/  MUFU.TANH R3, R62 ;  /* 0x0000003e00037308 */ /* 0x000f220000002400 */
[----:B-1----:R-:W-:Y:S09]  /*70c0*/  FMNMX.FTZ R2, R181, R2, !PT ;  /* 0x00000002b5027209 */ /* 0x002ff20007810000 */
[----:B------:R4:W1:Y:S01]  /*70d0*/  MUFU.TANH R4, R65 ;  /* 0x0000004100047308 */ /* 0x0008620000002400 */
[----:B---3--:R-:W-:Y:S09]  /*70e0*/  MOV R59, R71 ;  /* 0x00000047003b7202 */ /* 0x008ff20000000f00 */
[----:B------:R-:W-:Y:S10]  /*70f0*/  MUFU.TANH R180, R60 ;  /* 0x0000003c00b47308 */ /* 0x000ff40000002400 */
[----:B------:R-:W-:Y:S01]  /*7100*/  MUFU.TANH R182, R61 ;  /* 0x0000003d00b67308 */ /* 0x000fe20000002400 */
[----:B----4-:R-:W-:Y:S02]  /*7110*/  MOV R65, R3 ;  /* 0x0000000300417202 */ /* 0x010fe40000000f00 */
[----:B------:R-:W-:Y:S02]  /*7120*/  FMNMX.FTZ R3, R59, R2, !PT ;  /* 0x000000023b037209 */ /* 0x000fe40007810000 */
[----:B------:R-:W-:Y:S01]  /*7130*/  FMNMX.FTZ R2, R56, R0, !PT ;  /* 0x0000000038027209 */ /* 0x000fe20007810000 */
[----:B------:R-:W-:Y:S04]  /*7140*/  FMUL.FTZ R0, R67, c[0x0][0x320] ;  /* 0x0000c80043007a20 */ /* 0x000fe80000410000 */
[----:B------:R-:W3:Y:S01]  /*7150*/  MUFU.TANH R238, R54 ;  /* 0x0000003600ee7308 */ /* 0x000ee20000002400 */
[----:B-1----:R-:W-:Y:S02]  /*7160*/  MOV R67, R4 ;  /* 0x0000000400437202 */ /* 0x002fe40000000f00 */
[----:B------:R-:W-:Y:S07]  /*7170*/  FMNMX.FTZ R2, R57, R2, !PT ;  /* 0x0000000239027209 */ /* 0x000fee0007810000 */
[----:B------:R1:W-:Y:S10]  /*7180*/  MUFU.TANH R136, R0 ;  /* 0x0000000000887308 */ /* 0x0003f40000002400 */
[----:B------:R-:W4:Y:S01]  /*7190*/  MUFU.TANH R240, R55 ;  /* 0x0000003700f07308 */ /* 0x000f220000002400 */
[----:B---3--:R-:W-:Y:S09]  /*71a0*/  FMNMX.FTZ R3, R238, R3, !PT ;  /* 0x00000003ee037209 */ /* 0x008ff20007810000 */
[----:B------:R4:W-:Y:S01]  /*71b0*/  MUFU.TANH R71, R66 ;  /* 0x0000004200477308 */ /* 0x0009e20000002400 */
[----:B-1----:R-:W-:Y:S04]  /*71c0*/  FMNMX.FTZ R0, R58, R2, !PT ;  /* 0x000000023a007209 */ /* 0x002fe80007810000 */
[----:B------:R-:W-:Y:S05]  /*71d0*/  FMNMX.FTZ R0, R180, R0, !PT ;  /* 0x00000000b4007209 */ /* 0x000fea0007810000 */
[----:B------:R-:W1:Y:S01]  /*71e0*/  MUFU.TANH R14, R63 ;  /* 0x0000003f000e7308 */ /* 0x000e620000002400 */
[----:B------:R-:W-:Y:S04]  /*71f0*/  FMNMX.FTZ R0, R182, R0, !PT ;  /* 0x00000000b6007209 */ /* 0x000fe80007810000 */
[----:B------:R-:W-:Y:S04]  /*7200*/  FMNMX.FTZ R68, R12, R0, !PT ;  /* 0x000000000c447209 */ /* 0x000fe80007810000 */
[----:B------:R-:W-:Y:S02]  /*7210*/  FMNMX.FTZ R68, R67, R68, !PT ;  /* 0x0000004443447209 */ /* 0x000fe40007810000 */
[----:B----4-:R-:W-:Y:S04]  /*7220*/  MOV R66, R240 ;  /* 0x000000f000427202 */ /* 0x010fe80000000f00 */
[----:B------:R-:W-:Y:S04]  /*7230*/  FMNMX.FTZ R3, R66, R3, !PT ;  /* 0x0000000342037209 */ /* 0x000fe80007810000 */
[----:B------:R-:W-:Y:S02]  /*7240*/  FMNMX.FTZ R2, R64, R3, !PT ;  /* 0x0000000340027209 */ /* 0x000fe40007810000 */
[----:B------:R-:W3:Y:S02]  /*7250*/  SHFL.BFLY PT, R3, R68, 0x2, 0x1f ;  /* 0x0c401f0044037f89 */ /* 0x000ee400000e0000 */
[----:B------:R-:W-:Y:S04]  /*7260*/  FMNMX.FTZ R2, R13, R2, !PT ;  /* 0x000000020d027209 */ /* 0x000fe80007810000 */
[----:B------:R-:W-:Y:S04]  /*7270*/  FMNMX.FTZ R2, R65, R2, !PT ;  /* 0x0000000241027209 */ /* 0x000fe80007810000 */
[----:B-1----:R-:W-:Y:S04]  /*7280*/  FMNMX.FTZ R0, R14, R2, !PT ;  /* 0x000000020e007209 */ /* 0x002fe80007810000 */
[----:B------:R-:W-:Y:S04]  /*7290*/  FMNMX.FTZ R0, R71, R0, !PT ;  /* 0x0000000047007209 */ /* 0x000fe80007810000 */
[----:B------:R-:W-:Y:S05]  /*72a0*/  FMNMX.FTZ R0, R136, R0, !PT ;  /* 0x0000000088007209 */ /* 0x000fea0007810000 */
[----:B------:R-:W1:Y:S01]  /*72b0*/  SHFL.BFLY PT, R2, R0, 0x2, 0x1f ;  /* 0x0c401f0000027f89 */ /* 0x000e6200000e0000 */
[----:B---3--:R-:W-:Y:S07]  /*72c0*/  FMNMX.FTZ R68, R68, R3, !PT ;  /* 0x0000000344447209 */ /* 0x008fee0007810000 */
[----:B------:R-:W3:Y:S01]  /*72d0*/  SHFL.BFLY PT, R4, R68, 0x1, 0x1f ;  /* 0x0c201f0044047f89 */ /* 0x000ee200000e0000 */
[----:B-1----:R-:W-:Y:S07]  /*72e0*/  FMNMX.FTZ R0, R0, R2, !PT ;  /* 0x0000000200007209 */ /* 0x002fee0007810000 */
[----:B------:R-:W1:Y:S01]  /*72f0*/  SHFL.BFLY PT, R3, R0, 0x1, 0x1f ;  /* 0x0c201f0000037f89 */ /* 0x000e6200000e0000 */
[----:B---3--:R-:W-:Y:S05]  /*7300*/  FMNMX.FTZ R68, R68, R4, !PT ;  /* 0x0000000444447209 */ /* 0x008fea0007810000 */
[C---:B------:R-:W-:Y:S02]  /*7310*/  FMUL.FTZ R137, R68.reuse, c[0x0][0x2d0] ;  /* 0x0000b40044897a20 */ /* 0x040fe40000410000 */
[----:B------:R-:W-:Y:S02]  /*7320*/  FADD.FTZ R2, -R68, R69 ;  /* 0x0000004544027221 */ /* 0x000fe40000010100 */
[--C-:B------:R-:W-:Y:S01]  /*7330*/  FFMA.FTZ R4, R150, c[0x0][0x2d0], -R137.reuse ;  /* 0x0000b40096047a23 */ /* 0x100fe20000010889 */
[----:B------:R-:W-:Y:S01]  /*7340*/  MOV R150, R14 ;  /* 0x0000000e00967202 */ /* 0x000fe20000000f00 */
[--C-:B-----5:R-:W-:Y:S01]  /*7350*/  FFMA.FTZ R7, R149, c[0x0][0x2d0], -R137.reuse ;  /* 0x0000b40095077a23 */ /* 0x120fe20000010889 */
[----:B------:R-:W-:Y:S01]  /*7360*/  MOV R149, R12 ;  /* 0x0000000c00957202 */ /* 0x000fe20000000f00 */
[----:B------:R3:W-:Y:S01]  /*7370*/  MUFU.EX2 R241, R4 ;  /* 0x0000000400f17308 */ /* 0x0007e20000000800 */
[--C-:B------:R-:W-:Y:S01]  /*7380*/  FFMA.FTZ R32, R138, c[0x0][0x2d0], -R137.reuse ;  /* 0x0000b4008a207a23 */ /* 0x100fe20000010889 */
[----:B------:R-:W-:Y:S01]  /*7390*/  MOV R138, R150 ;  /* 0x00000096008a7202 */ /* 0x000fe20000000f00 */
[----:B------:R-:W-:Y:S01]  /*73a0*/  FFMA.FTZ R40, R156, c[0x0][0x2d0], -R137 ;  /* 0x0000b4009c287a23 */ /* 0x000fe20000010889 */
[----:B------:R-:W-:Y:S02]  /*73b0*/  MOV R150, R182 ;  /* 0x000000b600967202 */ /* 0x000fe40000000f00 */
[----:B-1----:R-:W-:Y:S01]  /*73c0*/  FMNMX.FTZ R3, R0, R3, !PT ;  /* 0x0000000300037209 */ /* 0x002fe20007810000 */
[----:B------:R-:W-:Y:S03]  /*73d0*/  FMUL.FTZ R0, R2, c[0x0][0x2d0] ;  /* 0x0000b40002007a20 */ /* 0x000fe60000410000 */
[----:B------:R2:W-:Y:S01]  /*73e0*/  MUFU.EX2 R240, R7 ;  /* 0x0000000700f07308 */ /* 0x0005e20000000800 */
[----:B------:R-:W-:Y:S04]  /*73f0*/  FMUL.FTZ R69, R3, c[0x0][0x2d0] ;  /* 0x0000b40003457a20 */ /* 0x000fe80000410000 */
[--C-:B------:R-:W-:Y:S01]  /*7400*/  FFMA.FTZ R12, R155, c[0x0][0x2d0], -R69.reuse ;  /* 0x0000b4009b0c7a23 */ /* 0x100fe20000010845 */
[----:B------:R-:W-:Y:S01]  /*7410*/  MOV R155, R163 ;  /* 0x000000a3009b7202 */ /* 0x000fe20000000f00 */
[--C-:B------:R-:W-:Y:S03]  /*7420*/  FFMA.FTZ R48, R158, c[0x0][0x2d0], -R69.reuse ;  /* 0x0000b4009e307a23 */ /* 0x100fe60000010845 */
[----:B------:R1:W4:Y:S01]  /*7430*/  MUFU.EX2 R2, R0 ;  /* 0x0000000000027308 */ /* 0x0003220000000800 */
[----:B------:R-:W-:Y:S01]  /*7440*/  FFMA.FTZ R71, R71, c[0x0][0x2d0], -R69 ;  /* 0x0000b40047477a23 */ /* 0x000fe20000010845 */
[----:B---3--:R-:W-:Y:S04]  /*7450*/  @P1 IADD3 R4, P2, R6, UR8, RZ ;  /* 0x0000000806041c10 */ /* 0x008fe8000ff5e0ff */
[----:B------:R-:W-:Y:S04]  /*7460*/  @P1 LEA R6, P5, R4, c[0x0][0x1c8], 0x1 ;  /* 0x0000720004061a11 */ /* 0x000fe800078a08ff */
[----:B------:R3:W-:Y:S01]  /*7470*/  MUFU.EX2 R207, R32 ;  /* 0x0000002000cf7308 */ /* 0x0007e20000000800 */
[----:B--2---:R-:W-:Y:S02]  /*7480*/  @P1 IADD3.X R7, R9, UR9, RZ, P2, !PT ;  /* 0x0000000909071c10 */ /* 0x004fe400097fe4ff */
[----:B------:R-:W-:Y:S01]  /*7490*/  @P1 IADD3.X R9, R10, UR9, RZ, P4, !PT ;  /* 0x000000090a091c10 */ /* 0x000fe2000a7fe4ff */
[----:B------:R-:W-:Y:S01]  /*74a0*/  FFMA.FTZ R10, R151, c[0x0][0x2d0], -R137 ;  /* 0x0000b400970a7a23 */ /* 0x000fe20000010889 */
[----:B------:R-:W-:Y:S01]  /*74b0*/  @P1 LEA.HI.X R7, R4, c[0x0][0x1cc], R7, 0x1, P5 ;  /* 0x0000730004071a11 */ /* 0x000fe200028f0c07 */
[----:B------:R-:W-:Y:S01]  /*74c0*/  @UP1 UIADD3 UR9, UP0, UR20, 0x80, URZ ;  /* 0x0000008014091890 */ /* 0x000fe2000ff1e03f */
[----:B------:R-:W-:Y:S03]  /*74d0*/  @P1 LEA R8, P2, R5, c[0x0][0x1c8], 0x1 ;  /* 0x0000720005081a11 */ /* 0x000fe600078408ff */
[----:B------:R2:W-:Y:S01]  /*74e0*/  MUFU.EX2 R195, R40 ;  /* 0x0000002800c37308 */ /* 0x0005e20000000800 */
[----:B------:R-:W-:Y:S01]  /*74f0*/  MOV R151, R13 ;  /* 0x0000000d00977202 */ /* 0x000fe20000000f00 */
[----:B------:R5:W-:Y:S01]  /*7500*/  @P1 LDGSTS.E.BYPASS.LTC128B.128 [R235+0x8100], [R6.64], !P3 ;  /* 0x0810000006eb1fae */ /* 0x000be2000d901d56 */
[----:B-1----:R-:W-:Y:S01]  /*7510*/  FADD.FTZ R0, -R3, R70 ;  /* 0x0000004603007221 */ /* 0x002fe20000010100 */
[----:B------:R-:W-:Y:S01]  /*7520*/  MOV R70, R239 ;  /* 0x000000ef00467202 */ /* 0x000fe20000000f00 */
[----:B------:R-:W-:Y:S01]  /*7530*/  @UP1 UIADD3.X UR8, URZ, UR14, URZ, UP0, !UPT ;  /* 0x0000000e3f081290 */ /* 0x000fe200087fe43f */
[----:B------:R-:W-:Y:S01]  /*7540*/  @P1 LEA.HI.X R9, R5, c[0x0][0x1cc], R9, 0x1, P2 ;  /* 0x0000730005091a11 */ /* 0x000fe200010f0c09 */
[----:B------:R-:W-:Y:S01]  /*7550*/  FMUL.FTZ R0, R0, c[0x0][0x2d0] ;  /* 0x0000b40000007a20 */ /* 0x000fe20000410000 */
[----:B------:R-:W-:Y:S01]  /*7560*/  @P1 IADD3 R4, P2, R6, UR10, RZ ;  /* 0x0000000a06041c10 */ /* 0x000fe2000ff5e0ff */
[C---:B----4-:R-:W-:Y:S01]  /*7570*/  FMUL.FTZ R16, R2.reuse, R84 ;  /* 0x0000005402107220 */ /* 0x050fe20000410000 */
[----:B------:R1:W-:Y:S01]  /*7580*/  MUFU.EX2 R239, R10 ;  /* 0x0000000a00ef7308 */ /* 0x0003e20000000800 */
[----:B------:R4:W-:Y:S01]  /*7590*/  @P1 LDGSTS.E.BYPASS.LTC128B.128 [R235+0xc100], [R8.64], !P0 ;  /* 0x0c10000008eb1fae */ /* 0x0009e2000c101d56 */
[----:B------:R-:W-:Y:S01]  /*75a0*/  @P1 IADD3.X R5, R7, UR17, RZ, P2, !PT ;  /* 0x0000001107051c10 */ /* 0x000fe200097fe4ff */
[C---:B------:R-:W-:Y:S02]  /*75b0*/  FMUL.FTZ R17, R2.reuse, R85 ;  /* 0x0000005502117220 */ /* 0x040fe40000410000 */
[C---:B------:R-:W-:Y:S02]  /*75c0*/  FMUL.FTZ R24, R2.reuse, R92 ;  /* 0x0000005c02187220 */ /* 0x040fe40000410000 */
[C---:B------:R-:W-:Y:S02]  /*75d0*/  FMUL.FTZ R25, R2.reuse, R93 ;  /* 0x0000005d02197220 */ /* 0x040fe40000410000 */
[----:B------:R4:W-:Y:S01]  /*75e0*/  @P1 LDGSTS.E.BYPASS.LTC128B.128 [R235+0x9100], [R4.64], !P3 ;  /* 0x0910000004eb1fae */ /* 0x0009e2000d901d56 */
[----:B------:R-:W4:Y:S01]  /*75f0*/  MUFU.EX2 R0, R0 ;  /* 0x0000000000007308 */ /* 0x000f220000000800 */
[C---:B---3--:R-:W-:Y:S02]  /*7600*/  FMUL.FTZ R32, R2.reuse, R100 ;  /* 0x0000006402207220 */ /* 0x048fe40000410000 */
[C---:B------:R-:W-:Y:S02]  /*7610*/  FMUL.FTZ R33, R2.reuse, R101 ;  /* 0x0000006502217220 */ /* 0x040fe40000410000 */
[----:B------:R-:W-:Y:S01]  /*7620*/  FMUL.FTZ R41, R2, R109 ;  /* 0x0000006d02297220 */ /* 0x000fe20000410000 */
[----:B------:R-:W-:Y:S01]  /*7630*/  MOV R109, R70 ;  /* 0x00000046006d7202 */ /* 0x000fe20000000f00 */
[----:B------:R3:W-:Y:S01]  /*7640*/  @P1 LDGSTS.E.BYPASS.LTC128B.128 [R235+0xd100], [R4.64+0x80], !P0 ;  /* 0x0d10008004eb1fae */ /* 0x0007e2000c101d56 */
[----:B------:R-:W-:Y:S01]  /*7650*/  FFMA.FTZ R70, R162, c[0x0][0x2d0], -R137 ;  /* 0x0000b400a2467a23 */ /* 0x000fe20000010889 */
[----:B-----5:R-:W-:Y:S01]  /*7660*/  @P1 IADD3 R6, P2, R4, UR10, RZ ;  /* 0x0000000a04061c10 */ /* 0x020fe2000ff5e0ff */
[----:B------:R-:W-:Y:S01]  /*7670*/  FFMA.FTZ R7, R154, c[0x0][0x2d0], -R69 ;  /* 0x0000b4009a077a23 */ /* 0x000fe20000010845 */
[----:B------:R-:W-:Y:S01]  /*7680*/  MOV R154, R169 ;  /* 0x000000a9009a7202 */ /* 0x000fe20000000f00 */
[----:B--2---:R-:W-:Y:S01]  /*7690*/  FMUL.FTZ R40, R2, R108 ;  /* 0x0000006c02287220 */ /* 0x004fe20000410000 */
[----:B------:R-:W-:Y:S01]  /*76a0*/  MUFU.EX2 R169, R12 ;  /* 0x0000000c00a97308 */ /* 0x000fe20000000800 */
[--C-:B-1----:R-:W-:Y:S01]  /*76b0*/  FFMA.FTZ R10, R148, c[0x0][0x2d0], -R137.reuse ;  /* 0x0000b400940a7a23 */ /* 0x102fe20000010889 */
[----:B------:R-:W-:Y:S01]  /*76c0*/  MOV R148, R238 ;  /* 0x000000ee00947202 */ /* 0x000fe20000000f00 */
[C---:B------:R-:W-:Y:S01]  /*76d0*/  FMUL.FTZ R49, R2.reuse, R117 ;  /* 0x0000007502317220 */ /* 0x040fe20000410000 */
[----:B------:R-:W-:Y:S01]  /*76e0*/  MOV R108, R65 ;  /* 0x00000041006c7202 */ /* 0x000fe20000000f00 */
[----:B------:R-:W-:Y:S01]  /*76f0*/  FMUL.FTZ R65, R2, R133 ;  /* 0x0000008502417220 */ /* 0x000fe20000410000 */
[----:B----4-:R-:W-:Y:S04]  /*7700*/  @P1 IADD3 R8, P4, R6, UR10, RZ ;  /* 0x0000000a06081c10 */ /* 0x010fe8000ff9e0ff */
[----:B------:R1:W-:Y:S01]  /*7710*/  MUFU.EX2 R170, R7 ;  /* 0x0000000700aa7308 */ /* 0x0003e20000000800 */
[C---:B------:R-:W-:Y:S02]  /*7720*/  FMUL.FTZ R18, R0.reuse, R86 ;  /* 0x0000005600127220 */ /* 0x040fe40000410000 */
[C---:B------:R-:W-:Y:S02]  /*7730*/  FMUL.FTZ R19, R0.reuse, R87 ;  /* 0x0000005700137220 */ /* 0x040fe40000410000 */
[C---:B------:R-:W-:Y:S02]  /*7740*/  FMUL.FTZ R26, R0.reuse, R94 ;  /* 0x0000005e001a7220 */ /* 0x040fe40000410000 */
[C---:B------:R-:W-:Y:S02]  /*7750*/  FMUL.FTZ R27, R0.reuse, R95 ;  /* 0x0000005f001b7220 */ /* 0x040fe40000410000 */
[C---:B------:R-:W-:Y:S01]  /*7760*/  FMUL.FTZ R34, R0.reuse, R102 ;  /* 0x0000006600227220 */ /* 0x040fe20000410000 */
[----:B------:R2:W4:Y:S01]  /*7770*/  MUFU.EX2 R238, R10 ;  /* 0x0000000a00ee7308 */ /* 0x0005220000000800 */
[C---:B------:R-:W-:Y:S02]  /*7780*/  FMUL.FTZ R35, R0.reuse, R103 ;  /* 0x0000006700237220 */ /* 0x040fe40000410000 */
[C---:B------:R-:W-:Y:S01]  /*7790*/  FMUL.FTZ R42, R0.reuse, R110 ;  /* 0x0000006e002a7220 */ /* 0x040fe20000410000 */
[----:B------:R-:W-:Y:S01]  /*77a0*/  MOV R110, R66 ;  /* 0x00000042006e7202 */ /* 0x000fe20000000f00 */
[C---:B------:R-:W-:Y:S01]  /*77b0*/  FMUL.FTZ R43, R0.reuse, R111 ;  /* 0x0000006f002b7220 */ /* 0x040fe20000410000 */
[----:B------:R-:W-:Y:S01]  /*77c0*/  MOV R111, R148 ;  /* 0x00000094006f7202 */ /* 0x000fe20000000f00 */
[C---:B------:R-:W-:Y:S01]  /*77d0*/  FMUL.FTZ R50, R0.reuse, R118 ;  /* 0x0000007600327220 */ /* 0x040fe20000410000 */
[----:B------:R-:W-:Y:S01]  /*77e0*/  MOV R148, R67 ;  /* 0x0000004300947202 */ /* 0x000fe20000000f00 */
[C---:B------:R-:W-:Y:S01]  /*77f0*/  FMUL.FTZ R51, R0.reuse, R119 ;  /* 0x0000007700337220 */ /* 0x040fe20000410000 */
[----:B------:R5:W-:Y:S01]  /*7800*/  MUFU.EX2 R182, R70 ;  /* 0x0000004600b67308 */ /* 0x000be20000000800 */
[----:B------:R-:W-:Y:S01]  /*7810*/  MOV R119, R59 ;  /* 0x0000003b00777202 */ /* 0x000fe20000000f00 */
[C---:B------:R-:W-:Y:S01]  /*7820*/  FMUL.FTZ R59, R0.reuse, R127 ;  /* 0x0000007f003b7220 */ /* 0x040fe20000410000 */
[----:B-1----:R-:W-:Y:S01]  /*7830*/  @P1 IADD3.X R7, R5, UR17, RZ, P2, !PT ;  /* 0x0000001105071c10 */ /* 0x002fe200097fe4ff */
[C---:B------:R-:W-:Y:S02]  /*7840*/  FMUL.FTZ R66, R0.reuse, R134 ;  /* 0x0000008600427220 */ /* 0x040fe40000410000 */
[----:B------:R-:W-:Y:S01]  /*7850*/  FMUL.FTZ R67, R0, R135 ;  /* 0x0000008700437220 */ /* 0x000fe20000410000 */
[----:B------:R-:W-:Y:S01]  /*7860*/  @P1 IADD3.X R9, R7, UR17, RZ, P4, !PT ;  /* 0x0000001107091c10 */ /* 0x000fe2000a7fe4ff */
[----:B------:R1:W-:Y:S02]  /*7870*/  @P1 LDGSTS.E.BYPASS.LTC128B.128 [R235+0xa100], [R6.64], !P3 ;  /* 0x0a10000006eb1fae */ /* 0x0003e4000d901d56 */
[----:B------:R4:W-:Y:S01]  /*7880*/  MUFU.EX2 R158, R48 ;  /* 0x00000030009e7308 */ /* 0x0009e20000000800 */
[----:B--2---:R-:W-:Y:S02]  /*7890*/  @P1 IADD3 R10, P5, R4, UR9, RZ ;  /* 0x00000009040a1c10 */ /* 0x004fe4000ffbe0ff */
[----:B---3--:R-:W-:Y:S02]  /*78a0*/  @P1 IADD3 R4, P2, R6, UR9, RZ ;  /* 0x0000000906041c10 */ /* 0x008fe4000ff5e0ff */
[----:B------:R-:W-:Y:S02]  /*78b0*/  @P1 IADD3.X R11, R5, UR8, RZ, P5, !PT ;  /* 0x00000008050b1c10 */ /* 0x000fe4000affe4ff */
[----:B------:R-:W-:Y:S03]  /*78c0*/  @P1 IADD3.X R5, R7, UR8, RZ, P2, !PT ;  /* 0x0000000807051c10 */ /* 0x000fe600097fe4ff */
[----:B------:R-:W-:Y:S01]  /*78d0*/  MUFU.EX2 R71, R71 ;  /* 0x0000004700477308 */ /* 0x000fe20000000800 */
[----:B------:R2:W-:Y:S01]  /*78e0*/  @P1 LDGSTS.E.BYPASS.LTC128B.128 [R235+0xe100], [R10.64], !P0 ;  /* 0x0e1000000aeb1fae */ /* 0x0005e2000c101d56 */
[----:B-----5:R-:W-:Y:S07]  /*78f0*/  FFMA.FTZ R70, R171, c[0x0][0x2d0], -R137 ;  /* 0x0000b400ab467a23 */ /* 0x020fee0000010889 */
[----:B------:R3:W-:Y:S01]  /*7900*/  @P1 LDGSTS.E.BYPASS.LTC128B.128 [R235+0xb100], [R8.64], !P3 ;  /* 0x0b10000008eb1fae */ /* 0x0007e2000d901d56 */
[----:B----4-:R-:W-:Y:S02]  /*7910*/  FMUL.FTZ R48, R2, R116 ;  /* 0x0000007402307220 */ /* 0x010fe40000410000 */
[--C-:B-1----:R-:W-:Y:S01]  /*7920*/  FFMA.FTZ R6, R152, c[0x0][0x2d0], -R69.reuse ;  /* 0x0000b40098067a23 */ /* 0x102fe20000010845 */
[----:B------:R-:W-:Y:S01]  /*7930*/  MOV R152, R58 ;  /* 0x0000003a00987202 */ /* 0x000fe20000000f00 */
[C---:B------:R-:W-:Y:S03]  /*7940*/  FMUL.FTZ R7, R0.reuse, R75 ;  /* 0x0000004b00077220 */ /* 0x040fe60000410000 */
[----:B------:R1:W-:Y:S01]  /*7950*/  @P1 LDGSTS.E.BYPASS.LTC128B.128 [R235+0xf100], [R4.64], !P0 ;  /* 0x0f10000004eb1fae */ /* 0x0003e2000c101d56 */
[----:B------:R4:W-:Y:S01]  /*7960*/  MUFU.EX2 R168, R6 ;  /* 0x0000000600a87308 */ /* 0x0009e20000000800 */
[C---:B------:R-:W-:Y:S06]  /*7970*/  FMUL.FTZ R58, R0.reuse, R126 ;  /* 0x0000007e003a7220 */ /* 0x040fec0000410000 */
[----:B------:R-:W5:Y:S01]  /*7980*/  LDSM.16.MT88.4 R12, [R213+0x100] ;  /* 0x00010000d50c783b */ /* 0x000f620000004200 */
[C---:B--2---:R-:W-:Y:S02]  /*7990*/  FMUL.FTZ R10, R0.reuse, R78 ;  /* 0x0000004e000a7220 */ /* 0x044fe40000410000 */
[----:B------:R-:W-:Y:S05]  /*79a0*/  FMUL.FTZ R11, R0, R79 ;  /* 0x0000004f000b7220 */ /* 0x000fea0000410000 */
[----:B------:R-:W2:Y:S01]  /*79b0*/  LDSM.16.MT88.4 R20, [R214+0x100] ;  /* 0x00010000d614783b */ /* 0x000ea20000004200 */
[C---:B---3--:R-:W-:Y:S02]  /*79c0*/  FMUL.FTZ R8, R2.reuse, R76 ;  /* 0x0000004c02087220 */ /* 0x048fe40000410000 */
[----:B------:R-:W-:Y:S05]  /*79d0*/  FMUL.FTZ R9, R2, R77 ;  /* 0x0000004d02097220 */ /* 0x000fea0000410000 */
[----:B------:R-:W3:Y:S01]  /*79e0*/  LDSM.16.MT88.4 R28, [R217+0x100] ;  /* 0x00010000d91c783b */ /* 0x000ee20000004200 */
[----:B----4-:R-:W-:Y:S01]  /*79f0*/  FMUL.FTZ R6, R0, R74 ;  /* 0x0000004a00067220 */ /* 0x010fe20000410000 */
[----:B------:R-:W-:Y:S01]  /*7a00*/  F2FP.BF16.PACK_AB R74, R238, R239 ;  /* 0x000000efee4a723e */ /* 0x000fe200000010ff */
[----:B-1----:R-:W-:Y:S01]  /*7a10*/  FFMA.FTZ R4, R153, c[0x0][0x2d0], -R69 ;  /* 0x0000b40099047a23 */ /* 0x002fe20000010845 */
[----:B------:R-:W-:Y:S01]  /*7a20*/  MOV R153, R57 ;  /* 0x0000003900997202 */ /* 0x000fe20000000f00 */
[C---:B------:R-:W-:Y:S01]  /*7a30*/  FMUL.FTZ R5, R2.reuse, R73 ;  /* 0x0000004902057220 */ /* 0x040fe20000410000 */
[----:B------:R-:W-:Y:S01]  /*7a40*/  F2FP.BF16.PACK_AB R73, R169, R170 ;  /* 0x000000aaa949723e */ /* 0x000fe200000010ff */
[----:B------:R1:W4:Y:S01]  /*7a50*/  MUFU.EX2 R163, R4 ;  /* 0x0000000400a37308 */ /* 0x0003220000000800 */
[----:B------:R-:W2:Y:S01]  /*7a60*/  LDSM.16.MT88.4 R36, [R216+0x100] ;  /* 0x00010000d824783b */ /* 0x000ea20000004200 */
[C---:B------:R-:W-:Y:S07]  /*7a70*/  FMUL.FTZ R57, R2.reuse, R125 ;  /* 0x0000007d02397220 */ /* 0x040fee0000410000 */
[----:B------:R-:W2:Y:S08]  /*7a80*/  LDSM.16.MT88.4 R44, [R213+0x4100] ;  /* 0x00410000d52c783b */ /* 0x000eb00000004200 */
[----:B------:R-:W2:Y:S01]  /*7a90*/  LDSM.16.MT88.4 R52, [R214+0x4100] ;  /* 0x00410000d634783b */ /* 0x000ea20000004200 */
[----:B-1----:R-:W-:Y:S01]  /*7aa0*/  FMUL.FTZ R4, R2, R72 ;  /* 0x0000004802047220 */ /* 0x002fe20000410000 */
[----:B------:R-:W-:Y:S06]  /*7ab0*/  F2FP.BF16.PACK_AB R72, R240, R241 ;  /* 0x000000f1f048723e */ /* 0x000fec00000010ff */
[----:B------:R-:W1:Y:S01]  /*7ac0*/  LDSM.16.MT88.4 R60, [R217+0x4100] ;  /* 0x00410000d93c783b */ /* 0x000e620000004200 */
[----:B----4-:R-:W-:Y:S07]  /*7ad0*/  F2FP.BF16.PACK_AB R75, R163, R168 ;  /* 0x000000a8a34b723e */ /* 0x010fee00000010ff */
[C---:B-----5:R-:W-:Y:S01]  /*7ae0*/  HMMA.16816.F32.BF16 R4, R72.reuse, R12, R4 ;  /* 0x0000000c4804723c */ /* 0x060fe20000041804 */
[----:B------:R-:W4:Y:S06]  /*7af0*/  LDSM.16.MT88.4 R76, [R216+0x4100] ;  /* 0x00410000d84c783b */ /* 0x000f2c0000004200 */
[C---:B------:R-:W-:Y:S01]  /*7b00*/  FMUL.FTZ R12, R2.reuse, R80 ;  /* 0x00000050020c7220 */ /* 0x040fe20000410000 */
[C---:B------:R-:W-:Y:S01]  /*7b10*/  HMMA.16816.F32.BF16 R8, R72.reuse, R14, R8 ;  /* 0x0000000e4808723c */ /* 0x040fe20000041808 */
[----:B------:R-:W-:Y:S03]  /*7b20*/  LDSM.16.MT88.4 R84, [R214+0x900] ;  /* 0x00090000d654783b */ /* 0x000fe60000004200 */
[----:B------:R-:W-:Y:S03]  /*7b30*/  FMUL.FTZ R13, R2, R81 ;  /* 0x00000051020d7220 */ /* 0x000fe60000410000 */
[C---:B------:R-:W-:Y:S02]  /*7b40*/  FMUL.FTZ R14, R0.reuse, R82 ;  /* 0x00000052000e7220 */ /* 0x040fe40000410000 */
[----:B------:R-:W-:Y:S01]  /*7b50*/  FMUL.FTZ R15, R0, R83 ;  /* 0x00000053000f7220 */ /* 0x000fe20000410000 */
[----:B------:R-:W-:Y:S06]  /*7b60*/  LDSM.16.MT88.4 R92, [R216+0x900] ;  /* 0x00090000d85c783b */ /* 0x000fec0000004200 */
[C---:B--2---:R-:W-:Y:S02]  /*7b70*/  HMMA.16816.F32.BF16 R12, R72.reuse, R20, R12 ;  /* 0x00000014480c723c */ /* 0x044fe4000004180c */
[----:B------:R-:W2:Y:S05]  /*7b80*/  LDSM.16.MT88.4 R80, [R213+0x900] ;  /* 0x00090000d550783b */ /* 0x000eaa0000004200 */
[C---:B------:R-:W-:Y:S01]  /*7b90*/  FMUL.FTZ R20, R2.reuse, R88 ;  /* 0x0000005802147220 */ /* 0x040fe20000410000 */
[C---:B------:R-:W-:Y:S02]  /*7ba0*/  HMMA.16816.F32.BF16 R16, R72.reuse, R22, R16 ;  /* 0x000000164810723c */ /* 0x040fe40000041810 */
[----:B------:R-:W-:Y:S02]  /*7bb0*/  LDSM.16.MT88.4 R100, [R216+0x5100] ;  /* 0x00510000d864783b */ /* 0x000fe40000004200 */
[----:B------:R-:W-:Y:S03]  /*7bc0*/  FMUL.FTZ R21, R2, R89 ;  /* 0x0000005902157220 */ /* 0x000fe60000410000 */
[C---:B------:R-:W-:Y:S02]  /*7bd0*/  FMUL.FTZ R22, R0.reuse, R90 ;  /* 0x0000005a00167220 */ /* 0x040fe40000410000 */
[----:B------:R-:W-:Y:S01]  /*7be0*/  FMUL.FTZ R23, R0, R91 ;  /* 0x0000005b00177220 */ /* 0x000fe20000410000 */
[----:B------:R-:W0:Y:S06]  /*7bf0*/  LDGDEPBAR ;  /* 0x00000000000079af */ /* 0x000e2c0000000000 */
[C---:B---3--:R-:W-:Y:S02]  /*7c00*/  HMMA.16816.F32.BF16 R20, R72.reuse, R28, R20 ;  /* 0x0000001c4814723c */ /* 0x048fe40000041814 */
[----:B------:R-:W3:Y:S05]  /*7c10*/  LDSM.16.MT88.4 R88, [R217+0x900] ;  /* 0x00090000d958783b */ /* 0x000eea0000004200 */
[C---:B------:R-:W-:Y:S01]  /*7c20*/  FMUL.FTZ R28, R2.reuse, R96 ;  /* 0x00000060021c7220 */ /* 0x040fe20000410000 */
[C---:B------:R-:W-:Y:S04]  /*7c30*/  HMMA.16816.F32.BF16 R24, R72.reuse, R30, R24 ;  /* 0x0000001e4818723c */ /* 0x040fe80000041818 */
[----:B------:R-:W-:Y:S03]  /*7c40*/  FMUL.FTZ R29, R2, R97 ;  /* 0x00000061021d7220 */ /* 0x000fe60000410000 */
[C---:B------:R-:W-:Y:S02]  /*7c50*/  FMUL.FTZ R30, R0.reuse, R98 ;  /* 0x00000062001e7220 */ /* 0x040fe40000410000 */
[----:B------:R-:W-:Y:S02]  /*7c60*/  FMUL.FTZ R31, R0, R99 ;  /* 0x00000063001f7220 */ /* 0x000fe40000410000 */
[----:B------:R-:W-:Y:S05]  /*7c70*/  LDSM.16.MT88.4 R96, [R217+0x5100] ;  /* 0x00510000d960783b */ /* 0x000fea0000004200 */
[C---:B------:R-:W-:Y:S07]  /*7c80*/  HMMA.16816.F32.BF16 R28, R72.reuse, R36, R28 ;  /* 0x00000024481c723c */ /* 0x040fee000004181c */
[--C-:B------:R-:W-:Y:S01]  /*7c90*/  FFMA.FTZ R36, R139, c[0x0][0x2d0], -R137.reuse ;  /* 0x0000b4008b247a23 */ /* 0x100fe20000010889 */
[C---:B------:R-:W-:Y:S03]  /*7ca0*/  HMMA.16816.F32.BF16 R32, R72.reuse, R38, R32 ;  /* 0x000000264820723c */ /* 0x040fe60000041820 */
[----:B------:R5:W-:Y:S01]  /*7cb0*/  MUFU.EX2 R205, R36 ;  /* 0x0000002400cd7308 */ /* 0x000be20000000800 */
[C---:B------:R-:W-:Y:S01]  /*7cc0*/  FMUL.FTZ R37, R2.reuse, R105 ;  /* 0x0000006902257220 */ /* 0x040fe20000410000 */
[----:B------:R-:W-:Y:S01]  /*7cd0*/  MOV R139, R64 ;  /* 0x00000040008b7202 */ /* 0x000fe20000000f00 */
[----:B------:R-:W-:Y:S02]  /*7ce0*/  FMUL.FTZ R64, R2, R132 ;  /* 0x0000008402407220 */ /* 0x000fe40000410000 */
[C---:B------:R-:W-:Y:S04]  /*7cf0*/  FMUL.FTZ R38, R0.reuse, R106 ;  /* 0x0000006a00267220 */ /* 0x040fe80000410000 */
[----:B------:R-:W-:Y:S02]  /*7d00*/  FMUL.FTZ R39, R0, R107 ;  /* 0x0000006b00277220 */ /* 0x000fe40000410000 */
[C---:B-----5:R-:W-:Y:S02]  /*7d10*/  FMUL.FTZ R36, R2.reuse, R104 ;  /* 0x0000006802247220 */ /* 0x060fe40000410000 */
[----:B------:R-:W-:Y:S05]  /*7d20*/  LDSM.16.MT88.4 R104, [R214+0x1900] ;  /* 0x00190000d668783b */ /* 0x000fea0000004200 */
[C---:B------:R-:W-:Y:S07]  /*7d30*/  HMMA.16816.F32.BF16 R36, R72.reuse, R44, R36 ;  /* 0x0000002c4824723c */ /* 0x040fee0000041824 */
[----:B------:R-:W-:Y:S01]  /*7d40*/  FFMA.FTZ R44, R157, c[0x0][0x2d0], -R137 ;  /* 0x0000b4009d2c7a23 */ /* 0x000fe20000010889 */
[C---:B------:R-:W-:Y:S03]  /*7d50*/  HMMA.16816.F32.BF16 R40, R72.reuse, R46, R40 ;  /* 0x0000002e4828723c */ /* 0x040fe60000041828 */
[----:B------:R5:W-:Y:S01]  /*7d60*/  MUFU.EX2 R194, R44 ;  /* 0x0000002c00c27308 */ /* 0x000be20000000800 */
[----:B------:R-:W-:Y:S03]  /*7d70*/  FMUL.FTZ R45, R2, R113 ;  /* 0x00000071022d7220 */ /* 0x000fe60000410000 */
[C---:B------:R-:W-:Y:S02]  /*7d80*/  FMUL.FTZ R46, R0.reuse, R114 ;  /* 0x00000072002e7220 */ /* 0x040fe40000410000 */
[----:B------:R-:W-:Y:S03]  /*7d90*/  FMUL.FTZ R47, R0, R115 ;  /* 0x00000073002f7220 */ /* 0x000fe60000410000 */
[----:B-----5:R-:W-:Y:S07]  /*7da0*/  FMUL.FTZ R44, R2, R112 ;  /* 0x00000070022c7220 */ /* 0x020fee0000410000 */
[C---:B------:R-:W-:Y:S07]  /*7db0*/  HMMA.16816.F32.BF16 R44, R72.reuse, R52, R44 ;  /* 0x00000034482c723c */ /* 0x040fee000004182c */
[--C-:B------:R-:W-:Y:S01]  /*7dc0*/  FFMA.FTZ R52, R160, c[0x0][0x2d0], -R69.reuse ;  /* 0x0000b400a0347a23 */ /* 0x100fe20000010845 */
[C---:B------:R-:W-:Y:S03]  /*7dd0*/  HMMA.16816.F32.BF16 R48, R72.reuse, R54, R48 ;  /* 0x000000364830723c */ /* 0x040fe60000041830 */
[----:B------:R5:W1:Y:S01]  /*7de0*/  MUFU.EX2 R118, R52 ;  /* 0x0000003400767308 */ /* 0x000a620000000800 */
[----:B------:R-:W-:Y:S01]  /*7df0*/  MOV R160, R181 ;  /* 0x000000b500a07202 */ /* 0x000fe20000000f00 */
[----:B------:R-:W-:Y:S01]  /*7e00*/  FMUL.FTZ R53, R2, R121 ;  /* 0x0000007902357220 */ /* 0x000fe20000410000 */
[----:B------:R-:W-:Y:S01]  /*7e10*/  MOV R121, R154 ;  /* 0x0000009a00797202 */ /* 0x000fe20000000f00 */
[C---:B------:R-:W-:Y:S01]  /*7e20*/  FMUL.FTZ R55, R0.reuse, R123 ;  /* 0x0000007b00377220 */ /* 0x040fe20000410000 */
[----:B------:R-:W-:Y:S01]  /*7e30*/  MOV R154, R56 ;  /* 0x00000038009a7202 */ /* 0x000fe20000000f00 */
[----:B------:R-:W-:Y:S03]  /*7e40*/  FFMA.FTZ R56, R159, c[0x0][0x2d0], -R69 ;  /* 0x0000b4009f387a23 */ /* 0x000fe60000010845 */
[----:B------:R-:W-:Y:S01]  /*7e50*/  MOV R159, R179 ;  /* 0x000000b3009f7202 */ /* 0x000fe20000000f00 */
[----:B------:R2:W-:Y:S01]  /*7e60*/  MUFU.EX2 R181, R70 ;  /* 0x0000004600b57308 */ /* 0x0005e20000000800 */
[----:B------:R-:W-:Y:S09]  /*7e70*/  FMUL.FTZ R54, R0, R122 ;  /* 0x0000007a00367220 */ /* 0x000ff20000410000 */
[----:B------:R3:W-:Y:S01]  /*7e80*/  MUFU.EX2 R117, R56 ;  /* 0x0000003800757308 */ /* 0x0007e20000000800 */
[C---:B-----5:R-:W-:Y:S01]  /*7e90*/  FMUL.FTZ R52, R2.reuse, R120 ;  /* 0x0000007802347220 */ /* 0x060fe20000410000 */
[----:B------:R-:W-:Y:S02]  /*7ea0*/  MOV R120, R155 ;  /* 0x0000009b00787202 */ /* 0x000fe40000000f00 */
[----:B------:R-:W-:Y:S02]  /*7eb0*/  MOV R155, R151 ;  /* 0x00000097009b7202 */ /* 0x000fe40000000f00 */
[----:B------:R-:W-:Y:S02]  /*7ec0*/  MOV R151, R180 ;  /* 0x000000b400977202 */ /* 0x000fe40000000f00 */
[C---:B-1----:R-:W-:Y:S03]  /*7ed0*/  HMMA.16816.F32.BF16 R52, R72.reuse, R60, R52 ;  /* 0x0000003c4834723c */ /* 0x042fe60000041834 */
[----:B--2---:R-:W-:Y:S04]  /*7ee0*/  FFMA.FTZ R70, R173, c[0x0][0x2d0], -R137 ;  /* 0x0000b400ad467a23 */ /* 0x004fe80000010889 */
[----:B------:R1:W-:Y:S01]  /*7ef0*/  MUFU.EX2 R180, R70 ;  /* 0x0000004600b47308 */ /* 0x0003e20000000800 */
[----:B------:R-:W-:Y:S04]  /*7f00*/  FFMA.FTZ R60, R161, c[0x0][0x2d0], -R69 ;  /* 0x0000b400a13c7a23 */ /* 0x000fe80000010845 */
[C---:B------:R-:W-:Y:S02]  /*7f10*/  FMUL.FTZ R61, R2.reuse, R129 ;  /* 0x00000081023d7220 */ /* 0x040fe40000410000 */
[----:B---3--:R-:W-:Y:S03]  /*7f20*/  FMUL.FTZ R56, R2, R124 ;  /* 0x0000007c02387220 */ /* 0x008fe60000410000 */
[----:B------:R2:W3:Y:S04]  /*7f30*/  MUFU.EX2 R116, R60 ;  /* 0x0000003c00747308 */ /* 0x0004e80000000800 */
[C---:B------:R-:W-:Y:S07]  /*7f40*/  HMMA.16816.F32.BF16 R56, R72.reuse, R62, R56 ;  /* 0x0000003e4838723c */ /* 0x040fee0000041838 */
[C---:B------:R-:W-:Y:S02]  /*7f50*/  FMUL.FTZ R62, R0.reuse, R130 ;  /* 0x00000082003e7220 */ /* 0x040fe40000410000 */
[----:B------:R-:W-:Y:S03]  /*7f60*/  FMUL.FTZ R63, R0, R131 ;  /* 0x00000083003f7220 */ /* 0x000fe60000410000 */
[----:B-1----:R-:W-:Y:S04]  /*7f70*/  FFMA.FTZ R70, R172, c[0x0][0x2d0], -R137 ;  /* 0x0000b400ac467a23 */ /* 0x002fe80000010889 */
[----:B------:R1:W-:Y:S01]  /*7f80*/  MUFU.EX2 R179, R70 ;  /* 0x0000004600b37308 */ /* 0x0003e20000000800 */
[----:B--2---:R-:W-:Y:S01]  /*7f90*/  FMUL.FTZ R60, R2, R128 ;  /* 0x00000080023c7220 */ /* 0x004fe20000410000 */
[----:B------:R-:W-:Y:S06]  /*7fa0*/  MOV R128, R160 ;  /* 0x000000a000807202 */ /* 0x000fec0000000f00 */
[C---:B----4-:R-:W-:Y:S08]  /*7fb0*/  HMMA.16816.F32.BF16 R60, R72.reuse, R76, R60 ;  /* 0x0000004c483c723c */ /* 0x050ff0000004183c */
[----:B------:R-:W-:Y:S01]  /*7fc0*/  HMMA.16816.F32.BF16 R64, R72, R78, R64 ;  /* 0x0000004e4840723c */ /* 0x000fe20000041840 */
[----:B------:R-:W2:Y:S03]  /*7fd0*/  LDSM.16.MT88.4 R76, [R213+0x4900] ;  /* 0x00490000d54c783b */ /* 0x000ea60000004200 */
[--C-:B-1----:R-:W-:Y:S03]  /*7fe0*/  FFMA.FTZ R70, R175, c[0x0][0x2d0], -R69.reuse ;  /* 0x0000b400af467a23 */ /* 0x102fe60000010845 */
[----:B------:R-:W-:Y:S01]  /*7ff0*/  F2FP.BF16.PACK_AB R73, R118, R158 ;  /* 0x0000009e7649723e */ /* 0x000fe200000010ff */
[----:B------:R1:W-:Y:S01]  /*8000*/  MUFU.EX2 R127, R70 ;  /* 0x00000046007f7308 */ /* 0x0003e20000000800 */
[----:B---3--:R-:W-:Y:S03]  /*8010*/  F2FP.BF16.PACK_AB R75, R116, R117 ;  /* 0x00000075744b723e */ /* 0x008fe600000010ff */
[----:B------:R-:W-:Y:S02]  /*8020*/  F2FP.BF16.PACK_AB R72, R205, R207 ;  /* 0x000000cfcd48723e */ /* 0x000fe400000010ff */
[----:B------:R-:W-:Y:S07]  /*8030*/  F2FP.BF16.PACK_AB R74, R194, R195 ;  /* 0x000000c3c24a723e */ /* 0x000fee00000010ff */
[C---:B------:R-:W-:Y:S08]  /*8040*/  HMMA.16816.F32.BF16 R4, R72.reuse, R80, R4 ;  /* 0x000000504804723c */ /* 0x040ff00000041804 */
[C---:B------:R-:W-:Y:S01]  /*8050*/  HMMA.16816.F32.BF16 R8, R72.reuse, R82, R8 ;  /* 0x000000524808723c */ /* 0x040fe20000041808 */
[----:B------:R-:W3:Y:S03]  /*8060*/  LDSM.16.MT88.4 R80, [R214+0x4900] ;  /* 0x00490000d650783b */ /* 0x000ee60000004200 */
[--C-:B-1----:R-:W-:Y:S04]  /*8070*/  FFMA.FTZ R70, R176, c[0x0][0x2d0], -R69.reuse ;  /* 0x0000b400b0467a23 */ /* 0x102fe80000010845 */
[C---:B------:R-:W-:Y:S01]  /*8080*/  HMMA.16816.F32.BF16 R12, R72.reuse, R84, R12 ;  /* 0x00000054480c723c */ /* 0x040fe2000004180c */
[----:B------:R1:W4:Y:S07]  /*8090*/  MUFU.EX2 R126, R70 ;  /* 0x00000046007e7308 */ /* 0x00032e0000000800 */
[C---:B------:R-:W-:Y:S01]  /*80a0*/  HMMA.16816.F32.BF16 R16, R72.reuse, R86, R16 ;  /* 0x000000564810723c */ /* 0x040fe20000041810 */
[----:B------:R-:W5:Y:S07]  /*80b0*/  LDSM.16.MT88.4 R84, [R217+0x4900] ;  /* 0x00490000d954783b */ /* 0x000f6e0000004200 */
[C---:B------:R-:W-:Y:S08]  /*80c0*/  HMMA.16816.F32.BF16 R20, R72.reuse, R88, R20 ;  /* 0x000000584814723c */ /* 0x040ff00000041814 */
[C---:B------:R-:W-:Y:S01]  /*80d0*/  HMMA.16816.F32.BF16 R24, R72.reuse, R90, R24 ;  /* 0x0000005a4818723c */ /* 0x040fe20000041818 */
[----:B------:R-:W4:Y:S03]  /*80e0*/  LDSM.16.MT88.4 R88, [R216+0x4900] ;  /* 0x00490000d858783b */ /* 0x000f260000004200 */
[--C-:B-1----:R-:W-:Y:S04]  /*80f0*/  FFMA.FTZ R70, R174, c[0x0][0x2d0], -R69.reuse ;  /* 0x0000b400ae467a23 */ /* 0x102fe80000010845 */
[C---:B------:R-:W-:Y:S01]  /*8100*/  HMMA.16816.F32.BF16 R28, R72.reuse, R92, R28 ;  /* 0x0000005c481c723c */ /* 0x040fe2000004181c */
[----:B------:R1:W-:Y:S07]  /*8110*/  MUFU.EX2 R125, R70 ;  /* 0x00000046007d7308 */ /* 0x0003ee0000000800 */
[C---:B------:R-:W-:Y:S01]  /*8120*/  HMMA.16816.F32.BF16 R32, R72.reuse, R94, R32 ;  /* 0x0000005e4820723c */ /* 0x040fe20000041820 */
[----:B------:R-:W-:Y:S07]  /*8130*/  LDSM.16.MT88.4 R92, [R214+0x5100] ;  /* 0x00510000d65c783b */ /* 0x000fee0000004200 */
[C---:B--2---:R-:W-:Y:S08]  /*8140*/  HMMA.16816.F32.BF16 R36, R72.reuse, R76, R36 ;  /* 0x0000004c4824723c */ /* 0x044ff00000041824 */
[C---:B------:R-:W-:Y:S01]  /*8150*/  HMMA.16816.F32.BF16 R40, R72.reuse, R78, R40 ;  /* 0x0000004e4828723c */ /* 0x040fe20000041828 */
[----:B------:R-:W2:Y:S03]  /*8160*/  LDSM.16.MT88.4 R76, [R213+0x1100] ;  /* 0x00110000d54c783b */ /* 0x000ea60000004200 */
[----:B-1----:R-:W-:Y:S04]  /*8170*/  FFMA.FTZ R70, R177, c[0x0][0x2d0], -R69 ;  /* 0x0000b400b1467a23 */ /* 0x002fe80000010845 */
[C---:B---3--:R-:W-:Y:S01]  /*8180*/  HMMA.16816.F32.BF16 R44, R72.reuse, R80, R44 ;  /* 0x00000050482c723c */ /* 0x048fe2000004182c */
[----:B------:R1:W3:Y:S07]  /*8190*/  MUFU.EX2 R124, R70 ;  /* 0x00000046007c7308 */ /* 0x0002ee0000000800 */
[C---:B------:R-:W-:Y:S01]  /*81a0*/  HMMA.16816.F32.BF16 R48, R72.reuse, R82, R48 ;  /* 0x000000524830723c */ /* 0x040fe20000041830 */
[----:B------:R-:W2:Y:S07]  /*81b0*/  LDSM.16.MT88.4 R80, [R214+0x1100] ;  /* 0x00110000d650783b */ /* 0x000eae0000004200 */
[C---:B-----5:R-:W-:Y:S08]  /*81c0*/  HMMA.16816.F32.BF16 R52, R72.reuse, R84, R52 ;  /* 0x000000544834723c */ /* 0x060ff00000041834 */
[C---:B------:R-:W-:Y:S01]  /*81d0*/  HMMA.16816.F32.BF16 R56, R72.reuse, R86, R56 ;  /* 0x000000564838723c */ /* 0x040fe20000041838 */
[----:B------:R-:W5:Y:S03]  /*81e0*/  LDSM.16.MT88.4 R84, [R217+0x1100] ;  /* 0x00110000d954783b */ /* 0x000f660000004200 */
[--C-:B-1----:R-:W-:Y:S04]  /*81f0*/  FFMA.FTZ R70, R178, c[0x0][0x2d0], -R137.reuse ;  /* 0x0000b400b2467a23 */ /* 0x102fe80000010889 */
[C---:B----4-:R-:W-:Y:S01]  /*8200*/  HMMA.16816.F32.BF16 R60, R72.reuse, R88, R60 ;  /* 0x00000058483c723c */ /* 0x050fe2000004183c */
[----:B------:R1:W-:Y:S07]  /*8210*/  MUFU.EX2 R178, R70 ;  /* 0x0000004600b27308 */ /* 0x0003ee0000000800 */
[----:B------:R-:W-:Y:S01]  /*8220*/  HMMA.16816.F32.BF16 R64, R72, R90, R64 ;  /* 0x0000005a4840723c */ /* 0x000fe20000041840 */
[----:B------:R-:W4:Y:S06]  /*8230*/  LDSM.16.MT88.4 R88, [R216+0x1100] ;  /* 0x00110000d858783b */ /* 0x000f2c0000004200 */
[----:B------:R-:W-:Y:S02]  /*8240*/  F2FP.BF16.PACK_AB R73, R126, R127 ;  /* 0x0000007f7e49723e */ /* 0x000fe400000010ff */
[----:B---3--:R-:W-:Y:S03]  /*8250*/  F2FP.BF16.PACK_AB R75, R124, R125 ;  /* 0x0000007d7c4b723e */ /* 0x008fe600000010ff */
[----:B------:R-:W-:Y:S02]  /*8260*/  F2FP.BF16.PACK_AB R72, R181, R182 ;  /* 0x000000b6b548723e */ /* 0x000fe400000010ff */
[----:B------:R-:W-:Y:S01]  /*8270*/  F2FP.BF16.PACK_AB R74, R179, R180 ;  /* 0x000000b4b34a723e */ /* 0x000fe200000010ff */
[--C-:B-1----:R-:W-:Y:S06]  /*8280*/  FFMA.FTZ R70, R183, c[0x0][0x2d0], -R137.reuse ;  /* 0x0000b400b7467a23 */ /* 0x102fec0000010889 */
[C---:B--2---:R-:W-:Y:S01]  /*8290*/  HMMA.16816.F32.BF16 R4, R72.reuse, R76, R4 ;  /* 0x0000004c4804723c */ /* 0x044fe20000041804 */
[----:B------:R1:W2:Y:S07]  /*82a0*/  MUFU.EX2 R176, R70 ;  /* 0x0000004600b07308 */ /* 0x0002ae0000000800 */
[C---:B------:R-:W-:Y:S01]  /*82b0*/  HMMA.16816.F32.BF16 R8, R72.reuse, R78, R8 ;  /* 0x0000004e4808723c */ /* 0x040fe20000041808 */
[----:B------:R-:W3:Y:S07]  /*82c0*/  LDSM.16.MT88.4 R76, [R213+0x5100] ;  /* 0x00510000d54c783b */ /* 0x000eee0000004200 */
[C---:B------:R-:W-:Y:S08]  /*82d0*/  HMMA.16816.F32.BF16 R12, R72.reuse, R80, R12 ;  /* 0x00000050480c723c */ /* 0x040ff0000004180c */
[C---:B------:R-:W-:Y:S01]  /*82e0*/  HMMA.16816.F32.BF16 R16, R72.reuse, R82, R16 ;  /* 0x000000524810723c */ /* 0x040fe20000041810 */
[----:B------:R-:W2:Y:S03]  /*82f0*/  LDSM.16.MT88.4 R80, [R213+0x1900] ;  /* 0x00190000d550783b */ /* 0x000ea60000004200 */
[--C-:B-1----:R-:W-:Y:S04]  /*8300*/  FFMA.FTZ R70, R192, c[0x0][0x2d0], -R137.reuse ;  /* 0x0000b400c0467a23 */ /* 0x102fe80000010889 */
[C---:B-----5:R-:W-:Y:S01]  /*8310*/  HMMA.16816.F32.BF16 R20, R72.reuse, R84, R20 ;  /* 0x000000544814723c */ /* 0x060fe20000041814 */
[----:B------:R1:W-:Y:S07]  /*8320*/  MUFU.EX2 R177, R70 ;  /* 0x0000004600b17308 */ /* 0x0003ee0000000800 */
[C---:B------:R-:W-:Y:S01]  /*8330*/  HMMA.16816.F32.BF16 R24, R72.reuse, R86, R24 ;  /* 0x000000564818723c */ /* 0x040fe20000041818 */
[----:B------:R-:W5:Y:S07]  /*8340*/  LDSM.16.MT88.4 R84, [R217+0x1900] ;  /* 0x00190000d954783b */ /* 0x000f6e0000004200 */
[C---:B----4-:R-:W-:Y:S08]  /*8350*/  HMMA.16816.F32.BF16 R28, R72.reuse, R88, R28 ;  /* 0x00000058481c723c */ /* 0x050ff0000004181c */
[C---:B------:R-:W-:Y:S01]  /*8360*/  HMMA.16816.F32.BF16 R32, R72.reuse, R90, R32 ;  /* 0x0000005a4820723c */ /* 0x040fe20000041820 */
[----:B------:R-:W-:Y:S03]  /*8370*/  LDSM.16.MT88.4 R88, [R214+0x5900] ;  /* 0x00590000d658783b */ /* 0x000fe60000004200 */
[----:B-1----:R-:W-:Y:S04]  /*8380*/  FFMA.FTZ R70, R193, c[0x0][0x2d0], -R137 ;  /* 0x0000b400c1467a23 */ /* 0x002fe80000010889 */
[C---:B---3--:R-:W-:Y:S01]  /*8390*/  HMMA.16816.F32.BF16 R36, R72.reuse, R76, R36 ;  /* 0x0000004c4824723c */ /* 0x048fe20000041824 */
[----:B------:R1:W3:Y:S07]  /*83a0*/  MUFU.EX2 R175, R70 ;  /* 0x0000004600af7308 */ /* 0x0002ee0000000800 */
[C---:B------:R-:W-:Y:S01]  /*83b0*/  HMMA.16816.F32.BF16 R40, R72.reuse, R78, R40 ;  /* 0x0000004e4828723c */ /* 0x040fe20000041828 */
[----:B------:R-:W4:Y:S07]  /*83c0*/  LDSM.16.MT88.4 R76, [R216+0x1900] ;  /* 0x00190000d84c783b */ /* 0x000f2e0000004200 */
[C---:B------:R-:W-:Y:S08]  /*83d0*/  HMMA.16816.F32.BF16 R44, R72.reuse, R92, R44 ;  /* 0x0000005c482c723c */ /* 0x040ff0000004182c */
[C---:B------:R-:W-:Y:S01]  /*83e0*/  HMMA.16816.F32.BF16 R48, R72.reuse, R94, R48 ;  /* 0x0000005e4830723c */ /* 0x040fe20000041830 */
[----:B------:R-:W-:Y:S03]  /*83f0*/  LDSM.16.MT88.4 R92, [R214+0x6100] ;  /* 0x00610000d65c783b */ /* 0x000fe60000004200 */
[--C-:B-1----:R-:W-:Y:S04]  /*8400*/  FFMA.FTZ R70, R204, c[0x0][0x2d0], -R69.reuse ;  /* 0x0000b400cc467a23 */ /* 0x102fe80000010845 */
[C---:B------:R-:W-:Y:S01]  /*8410*/  HMMA.16816.F32.BF16 R52, R72.reuse, R96, R52 ;  /* 0x000000604834723c */ /* 0x040fe20000041834 */
[----:B------:R1:W-:Y:S07]  /*8420*/  MUFU.EX2 R157, R70 ;  /* 0x00000046009d7308 */ /* 0x0003ee0000000800 */
[C---:B------:R-:W-:Y:S01]  /*8430*/  HMMA.16816.F32.BF16 R56, R72.reuse, R98, R56 ;  /* 0x000000624838723c */ /* 0x040fe20000041838 */
[----:B------:R-:W-:Y:S07]  /*8440*/  LDSM.16.MT88.4 R96, [R217+0x6100] ;  /* 0x00610000d960783b */ /* 0x000fee0000004200 */
[C---:B------:R-:W-:Y:S08]  /*8450*/  HMMA.16816.F32.BF16 R60, R72.reuse, R100, R60 ;  /* 0x00000064483c723c */ /* 0x040ff0000004183c */
[----:B------:R-:W-:Y:S01]  /*8460*/  HMMA.16816.F32.BF16 R64, R72, R102, R64 ;  /* 0x000000664840723c */ /* 0x000fe20000041840 */
[----:B------:R-:W-:Y:S03]  /*8470*/  LDSM.16.MT88.4 R100, [R214+0x2900] ;  /* 0x00290000d664783b */ /* 0x000fe60000004200 */
[--C-:B-1----:R-:W-:Y:S03]  /*8480*/  FFMA.FTZ R70, R236, c[0x0][0x2d0], -R69.reuse ;  /* 0x0000b400ec467a23 */ /* 0x102fe60000010845 */
[----:B--2---:R-:W-:Y:S01]  /*8490*/  F2FP.BF16.PACK_AB R72, R176, R178 ;  /* 0x000000b2b048723e */ /* 0x004fe200000010ff */
[----:B------:R1:W2:Y:S01]  /*84a0*/  MUFU.EX2 R156, R70 ;  /* 0x00000046009c7308 */ /* 0x0002a20000000800 */
[----:B---3--:R-:W-:Y:S03]  /*84b0*/  F2FP.BF16.PACK_AB R74, R175, R177 ;  /* 0x000000b1af4a723e */ /* 0x008fe600000010ff */
[--C-:B-1----:R-:W-:Y:S01]  /*84c0*/  FFMA.FTZ R70, R206, c[0x0][0x2d0], -R69.reuse ;  /* 0x0000b400ce467a23 */ /* 0x102fe20000010845 */
[----:B--2---:R-:W-:Y:S05]  /*84d0*/  F2FP.BF16.PACK_AB R73, R156, R157 ;  /* 0x0000009d9c49723e */ /* 0x004fea00000010ff */
[----:B------:R1:W-:Y:S02]  /*84e0*/  MUFU.EX2 R115, R70 ;  /* 0x0000004600737308 */ /* 0x0003e40000000800 */
[----:B-1----:R-:W-:Y:S08]  /*84f0*/  FFMA.FTZ R70, R237, c[0x0][0x2d0], -R69 ;  /* 0x0000b400ed467a23 */ /* 0x002ff00000010845 */
[----:B------:R1:W2:Y:S02]  /*8500*/  MUFU.EX2 R114, R70 ;  /* 0x0000004600727308 */ /* 0x0002a40000000800 */
[--C-:B-1----:R-:W-:Y:S01]  /*8510*/  FFMA.FTZ R70, R242, c[0x0][0x2d0], -R137.reuse ;  /* 0x0000b400f2467a23 */ /* 0x102fe20000010889 */
[----:B--2---:R-:W-:Y:S07]  /*8520*/  F2FP.BF16.PACK_AB R75, R114, R115 ;  /* 0x00000073724b723e */ /* 0x004fee00000010ff */
[----:B------:R1:W-:Y:S01]  /*8530*/  MUFU.EX2 R174, R70 ;  /* 0x0000004600ae7308 */ /* 0x0003e20000000800 */
[C---:B------:R-:W-:Y:S08]  /*8540*/  HMMA.16816.F32.BF16 R4, R72.reuse, R80, R4 ;  /* 0x000000504804723c */ /* 0x040ff00000041804 */
[C---:B------:R-:W-:Y:S01]  /*8550*/  HMMA.16816.F32.BF16 R8, R72.reuse, R82, R8 ;  /* 0x000000524808723c */ /* 0x040fe20000041808 */
[----:B------:R-:W2:Y:S07]  /*8560*/  LDSM.16.MT88.4 R80, [R213+0x5900] ;  /* 0x00590000d550783b */ /* 0x000eae0000004200 */
[C---:B------:R-:W-:Y:S04]  /*8570*/  HMMA.16816.F32.BF16 R12, R72.reuse, R104, R12 ;  /* 0x00000068480c723c */ /* 0x040fe8000004180c */
[--C-:B-1----:R-:W-:Y:S04]  /*8580*/  FFMA.FTZ R70, R244, c[0x0][0x2d0], -R137.reuse ;  /* 0x0000b400f4467a23 */ /* 0x102fe80000010889 */
[C---:B------:R-:W-:Y:S01]  /*8590*/  HMMA.16816.F32.BF16 R16, R72.reuse, R106, R16 ;  /* 0x0000006a4810723c */ /* 0x040fe20000041810 */
[----:B------:R1:W3:Y:S01]  /*85a0*/  MUFU.EX2 R173, R70 ;  /* 0x0000004600ad7308 */ /* 0x0002e20000000800 */
[----:B------:R-:W-:Y:S06]  /*85b0*/  LDSM.16.MT88.4 R104, [R214+0x3900] ;  /* 0x00390000d668783b */ /* 0x000fec0000004200 */
[C---:B-----5:R-:W-:Y:S08]  /*85c0*/  HMMA.16816.F32.BF16 R20, R72.reuse, R84, R20 ;  /* 0x000000544814723c */ /* 0x060ff00000041814 */
[C---:B------:R-:W-:Y:S01]  /*85d0*/  HMMA.16816.F32.BF16 R24, R72.reuse, R86, R24 ;  /* 0x000000564818723c */ /* 0x040fe20000041818 */
[----:B------:R-:W5:Y:S07]  /*85e0*/  LDSM.16.MT88.4 R84, [R217+0x5900] ;  /* 0x00590000d954783b */ /* 0x000f6e0000004200 */
[C---:B----4-:R-:W-:Y:S04]  /*85f0*/  HMMA.16816.F32.BF16 R28, R72.reuse, R76, R28 ;  /* 0x0000004c481c723c */ /* 0x050fe8000004181c */
[--C-:B-1----:R-:W-:Y:S04]  /*8600*/  FFMA.FTZ R70, R243, c[0x0][0x2d0], -R137.reuse ;  /* 0x0000b400f3467a23 */ /* 0x102fe80000010889 */
[C---:B------:R-:W-:Y:S01]  /*8610*/  HMMA.16816.F32.BF16 R32, R72.reuse, R78, R32 ;  /* 0x0000004e4820723c */ /* 0x040fe20000041820 */
[----:B------:R1:W-:Y:S01]  /*8620*/  MUFU.EX2 R172, R70 ;  /* 0x0000004600ac7308 */ /* 0x0003e20000000800 */
[----:B------:R-:W4:Y:S06]  /*8630*/  LDSM.16.MT88.4 R76, [R216+0x5900] ;  /* 0x00590000d84c783b */ /* 0x000f2c0000004200 */
[C---:B--2---:R-:W-:Y:S08]  /*8640*/  HMMA.16816.F32.BF16 R36, R72.reuse, R80, R36 ;  /* 0x000000504824723c */ /* 0x044ff00000041824 */
[C---:B------:R-:W-:Y:S01]  /*8650*/  HMMA.16816.F32.BF16 R40, R72.reuse, R82, R40 ;  /* 0x000000524828723c */ /* 0x040fe20000041828 */
[----:B------:R-:W2:Y:S07]  /*8660*/  LDSM.16.MT88.4 R80, [R213+0x2100] ;  /* 0x00210000d550783b */ /* 0x000eae0000004200 */
[C---:B------:R-:W-:Y:S04]  /*8670*/  HMMA.16816.F32.BF16 R44, R72.reuse, R88, R44 ;  /* 0x00000058482c723c */ /* 0x040fe8000004182c */
[----:B-1----:R-:W-:Y:S04]  /*8680*/  FFMA.FTZ R70, R245, c[0x0][0x2d0], -R137 ;  /* 0x0000b400f5467a23 */ /* 0x002fe80000010889 */
[C---:B------:R-:W-:Y:S01]  /*8690*/  HMMA.16816.F32.BF16 R48, R72.reuse, R90, R48 ;  /* 0x0000005a4830723c */ /* 0x040fe20000041830 */
[----:B------:R1:W1:Y:S01]  /*86a0*/  MUFU.EX2 R171, R70 ;  /* 0x0000004600ab7308 */ /* 0x0002620000000800 */
[----:B------:R-:W2:Y:S06]  /*86b0*/  LDSM.16.MT88.4 R88, [R214+0x2100] ;  /* 0x00210000d658783b */ /* 0x000eac0000004200 */
[C---:B-----5:R-:W-:Y:S08]  /*86c0*/  HMMA.16816.F32.BF16 R52, R72.reuse, R84, R52 ;  /* 0x000000544834723c */ /* 0x060ff00000041834 */
[C---:B------:R-:W-:Y:S01]  /*86d0*/  HMMA.16816.F32.BF16 R56, R72.reuse, R86, R56 ;  /* 0x000000564838723c */ /* 0x040fe20000041838 */
[----:B------:R-:W5:Y:S07]  /*86e0*/  LDSM.16.MT88.4 R84, [R217+0x2100] ;  /* 0x00210000d954783b */ /* 0x000f6e0000004200 */
[C---:B----4-:R-:W-:Y:S04]  /*86f0*/  HMMA.16816.F32.BF16 R60, R72.reuse, R76, R60 ;  /* 0x0000004c483c723c */ /* 0x050fe8000004183c */
[--C-:B-1----:R-:W-:Y:S04]  /*8700*/  FFMA.FTZ R70, R247, c[0x0][0x2d0], -R69.reuse ;  /* 0x0000b400f7467a23 */ /* 0x102fe80000010845 */
[----:B------:R-:W-:Y:S01]  /*8710*/  HMMA.16816.F32.BF16 R64, R72, R78, R64 ;  /* 0x0000004e4840723c */ /* 0x000fe20000041840 */
[----:B------:R1:W-:Y:S01]  /*8720*/  MUFU.EX2 R113, R70 ;  /* 0x0000004600717308 */ /* 0x0003e20000000800 */
[----:B------:R-:W4:Y:S05]  /*8730*/  LDSM.16.MT88.4 R76, [R216+0x2100] ;  /* 0x00210000d84c783b */ /* 0x000f2a0000004200 */
[----:B---3--:R-:W-:Y:S02]  /*8740*/  F2FP.BF16.PACK_AB R72, R173, R174 ;  /* 0x000000aead48723e */ /* 0x008fe400000010ff */
[----:B------:R-:W-:Y:S03]  /*8750*/  F2FP.BF16.PACK_AB R74, R171, R172 ;  /* 0x000000acab4a723e */ /* 0x000fe600000010ff */
[--C-:B-1----:R-:W-:Y:S04]  /*8760*/  FFMA.FTZ R70, R248, c[0x0][0x2d0], -R69.reuse ;  /* 0x0000b400f8467a23 */ /* 0x102fe80000010845 */
[----:B------:R1:W3:Y:S02]  /*8770*/  MUFU.EX2 R112, R70 ;  /* 0x0000004600707308 */ /* 0x0002e40000000800 */
[--C-:B-1----:R-:W-:Y:S01]  /*8780*/  FFMA.FTZ R70, R246, c[0x0][0x2d0], -R69.reuse ;  /* 0x0000b400f6467a23 */ /* 0x102fe20000010845 */
[----:B---3--:R-:W-:Y:S07]  /*8790*/  F2FP.BF16.PACK_AB R73, R112, R113 ;  /* 0x000000717049723e */ /* 0x008fee00000010ff */
[----:B------:R1:W-:Y:S02]  /*87a0*/  MUFU.EX2 R123, R70 ;  /* 0x00000046007b7308 */ /* 0x0003e40000000800 */
[----:B-1----:R-:W-:Y:S08]  /*87b0*/  FFMA.FTZ R70, R249, c[0x0][0x2d0], -R69 ;  /* 0x0000b400f9467a23 */ /* 0x002ff00000010845 */
[----:B------:R1:W3:Y:S02]  /*87c0*/  MUFU.EX2 R122, R70 ;  /* 0x00000046007a7308 */ /* 0x0002e40000000800 */
[--C-:B-1----:R-:W-:Y:S01]  /*87d0*/  FFMA.FTZ R70, R250, c[0x0][0x2d0], -R137.reuse ;  /* 0x0000b400fa467a23 */ /* 0x102fe20000010889 */
[----:B---3--:R-:W-:Y:S07]  /*87e0*/  F2FP.BF16.PACK_AB R75, R122, R123 ;  /* 0x0000007b7a4b723e */ /* 0x008fee00000010ff */
[----:B------:R1:W-:Y:S01]  /*87f0*/  MUFU.EX2 R162, R70 ;  /* 0x0000004600a27308 */ /* 0x0003e20000000800 */
[C---:B--2---:R-:W-:Y:S08]  /*8800*/  HMMA.16816.F32.BF16 R4, R72.reuse, R80, R4 ;  /* 0x000000504804723c */ /* 0x044ff00000041804 */
[C---:B------:R-:W-:Y:S01]  /*8810*/  HMMA.16816.F32.BF16 R8, R72.reuse, R82, R8 ;  /* 0x000000524808723c */ /* 0x040fe20000041808 */
[----:B------:R-:W2:Y:S07]  /*8820*/  LDSM.16.MT88.4 R80, [R213+0x6100] ;  /* 0x00610000d550783b */ /* 0x000eae0000004200 */
[C---:B------:R-:W-:Y:S04]  /*8830*/  HMMA.16816.F32.BF16 R12, R72.reuse, R88, R12 ;  /* 0x00000058480c723c */ /* 0x040fe8000004180c */
[--C-:B-1----:R-:W-:Y:S04]  /*8840*/  FFMA.FTZ R70, R251, c[0x0][0x2d0], -R137.reuse ;  /* 0x0000b400fb467a23 */ /* 0x102fe80000010889 */
[C---:B------:R-:W-:Y:S01]  /*8850*/  HMMA.16816.F32.BF16 R16, R72.reuse, R90, R16 ;  /* 0x0000005a4810723c */ /* 0x040fe20000041810 */
[----:B------:R1:W3:Y:S01]  /*8860*/  MUFU.EX2 R161, R70 ;  /* 0x0000004600a17308 */ /* 0x0002e20000000800 */
[----:B------:R-:W3:Y:S06]  /*8870*/  LDSM.16.MT88.4 R88, [R216+0x6100] ;  /* 0x00610000d858783b */ /* 0x000eec0000004200 */
        /* <DEDUP_REMOVED lines=15> */
[----:B------:R-:W-:Y:S06]  /*8970*/  LDSM.16.MT88.4 R92, [R214+0x7100] ;  /* 0x00710000d65c783b */ /* 0x000fec0000004200 */
[C---:B------:R-:W-:Y:S08]  /*8980*/  HMMA.16816.F32.BF16 R52, R72.reuse, R96, R52 ;  /* 0x000000604834723c */ /* 0x040ff00000041834 */
[C---:B------:R-:W-:Y:S01]  /*8990*/  HMMA.16816.F32.BF16 R56, R72.reuse, R98, R56 ;  /* 0x000000624838723c */ /* 0x040fe20000041838 */
[----:B------:R-:W-:Y:S07]  /*89a0*/  LDSM.16.MT88.4 R96, [R217+0x7100] ;  /* 0x00710000d960783b */ /* 0x000fee0000004200 */
[C---:B---3--:R-:W-:Y:S04]  /*89b0*/  HMMA.16816.F32.BF16 R60, R72.reuse, R88, R60 ;  /* 0x00000058483c723c */ /* 0x048fe8000004183c */
[--C-:B-1----:R-:W-:Y:S04]  /*89c0*/  FFMA.FTZ R70, R121, c[0x0][0x2d0], -R69.reuse ;  /* 0x0000b40079467a23 */ /* 0x102fe80000010845 */
[----:B------:R-:W-:Y:S01]  /*89d0*/  HMMA.16816.F32.BF16 R64, R72, R90, R64 ;  /* 0x0000005a4840723c */ /* 0x000fe20000041840 */
[----:B------:R1:W-:Y:S01]  /*89e0*/  MUFU.EX2 R121, R70 ;  /* 0x0000004600797308 */ /* 0x0003e20000000800 */
[----:B------:R-:W-:Y:S05]  /*89f0*/  LDSM.16.MT88.4 R88, [R214+0x6900] ;  /* 0x00690000d658783b */ /* 0x000fea0000004200 */
[----:B------:R-:W-:Y:S02]  /*8a00*/  F2FP.BF16.PACK_AB R72, R161, R162 ;  /* 0x000000a2a148723e */ /* 0x000fe400000010ff */
        /* <DEDUP_REMOVED lines=9> */
[----:B------:R-:W-:Y:S02]  /*8aa0*/  MOV R109, R155 ;  /* 0x0000009b006d7202 */ /* 0x000fe40000000f00 */
[----:B---3--:R-:W-:Y:S05]  /*8ab0*/  F2FP.BF16.PACK_AB R75, R130, R131 ;  /* 0x00000083824b723e */ /* 0x008fea00000010ff */
[----:B------:R1:W-:Y:S02]  /*8ac0*/  MUFU.EX2 R155, R70 ;  /* 0x00000046009b7308 */ /* 0x0003e40000000800 */
[C---:B-----5:R-:W-:Y:S08]  /*8ad0*/  HMMA.16816.F32.BF16 R4, R72.reuse, R84, R4 ;  /* 0x000000544804723c */ /* 0x060ff00000041804 */
[C---:B------:R-:W-:Y:S01]  /*8ae0*/  HMMA.16816.F32.BF16 R8, R72.reuse, R86, R8 ;  /* 0x000000564808723c */ /* 0x040fe20000041808 */
[----:B------:R-:W3:Y:S07]  /*8af0*/  LDSM.16.MT88.4 R84, [R213+0x6900] ;  /* 0x00690000d554783b */ /* 0x000eee0000004200 */
[C---:B------:R-:W-:Y:S04]  /*8b00*/  HMMA.16816.F32.BF16 R12, R72.reuse, R100, R12 ;  /* 0x00000064480c723c */ /* 0x040fe8000004180c */
[--C-:B-1----:R-:W-:Y:S04]  /*8b10*/  FFMA.FTZ R70, R154, c[0x0][0x2d0], -R137.reuse ;  /* 0x0000b4009a467a23 */ /* 0x102fe80000010889 */
[C---:B------:R-:W-:Y:S01]  /*8b20*/  HMMA.16816.F32.BF16 R16, R72.reuse, R102, R16 ;  /* 0x000000664810723c */ /* 0x040fe20000041810 */
[----:B------:R1:W5:Y:S01]  /*8b30*/  MUFU.EX2 R154, R70 ;  /* 0x00000046009a7308 */ /* 0x0003620000000800 */
[----:B------:R-:W-:Y:S06]  /*8b40*/  LDSM.16.MT88.4 R100, [R216+0x7100] ;  /* 0x00710000d864783b */ /* 0x000fec0000004200 */
[C---:B----4-:R-:W-:Y:S08]  /*8b50*/  HMMA.16816.F32.BF16 R20, R72.reuse, R76, R20 ;  /* 0x0000004c4814723c */ /* 0x050ff00000041814 */
[C---:B------:R-:W-:Y:S01]  /*8b60*/  HMMA.16816.F32.BF16 R24, R72.reuse, R78, R24 ;  /* 0x0000004e4818723c */ /* 0x040fe20000041818 */
[----:B------:R-:W4:Y:S07]  /*8b70*/  LDSM.16.MT88.4 R76, [R217+0x6900] ;  /* 0x00690000d94c783b */ /* 0x000f2e0000004200 */
[C---:B--2---:R-:W-:Y:S04]  /*8b80*/  HMMA.16816.F32.BF16 R28, R72.reuse, R80, R28 ;  /* 0x00000050481c723c */ /* 0x044fe8000004181c */
[--C-:B-1----:R-:W-:Y:S04]  /*8b90*/  FFMA.FTZ R70, R153, c[0x0][0x2d0], -R137.reuse ;  /* 0x0000b40099467a23 */ /* 0x102fe80000010889 */
[C---:B------:R-:W-:Y:S01]  /*8ba0*/  HMMA.16816.F32.BF16 R32, R72.reuse, R82, R32 ;  /* 0x000000524820723c */ /* 0x040fe20000041820 */
[----:B------:R1:W-:Y:S01]  /*8bb0*/  MUFU.EX2 R153, R70 ;  /* 0x0000004600997308 */ /* 0x0003e20000000800 */
[----:B------:R-:W2:Y:S06]  /*8bc0*/  LDSM.16.MT88.4 R80, [R216+0x6900] ;  /* 0x00690000d850783b */ /* 0x000eac0000004200 */
[C---:B---3--:R-:W-:Y:S08]  /*8bd0*/  HMMA.16816.F32.BF16 R36, R72.reuse, R84, R36 ;  /* 0x000000544824723c */ /* 0x048ff00000041824 */
[C---:B------:R-:W-:Y:S01]  /*8be0*/  HMMA.16816.F32.BF16 R40, R72.reuse, R86, R40 ;  /* 0x000000564828723c */ /* 0x040fe20000041828 */
[----:B------:R-:W3:Y:S07]  /*8bf0*/  LDSM.16.MT88.4 R84, [R213+0x3100] ;  /* 0x00310000d554783b */ /* 0x000eee0000004200 */
[C---:B------:R-:W-:Y:S04]  /*8c00*/  HMMA.16816.F32.BF16 R44, R72.reuse, R88, R44 ;  /* 0x00000058482c723c */ /* 0x040fe8000004182c */
[----:B-1----:R-:W-:Y:S04]  /*8c10*/  FFMA.FTZ R70, R152, c[0x0][0x2d0], -R137 ;  /* 0x0000b40098467a23 */ /* 0x002fe80000010889 */
[C---:B------:R-:W-:Y:S01]  /*8c20*/  HMMA.16816.F32.BF16 R48, R72.reuse, R90, R48 ;  /* 0x0000005a4830723c */ /* 0x040fe20000041830 */
[----:B------:R1:W1:Y:S01]  /*8c30*/  MUFU.EX2 R152, R70 ;  /* 0x0000004600987308 */ /* 0x0002620000000800 */
[----:B------:R-:W-:Y:S06]  /*8c40*/  LDSM.16.MT88.4 R88, [R216+0x3100] ;  /* 0x00310000d858783b */ /* 0x000fec0000004200 */
[C---:B----4-:R-:W-:Y:S08]  /*8c50*/  HMMA.16816.F32.BF16 R52, R72.reuse, R76, R52 ;  /* 0x0000004c4834723c */ /* 0x050ff00000041834 */
[C---:B------:R-:W-:Y:S01]  /*8c60*/  HMMA.16816.F32.BF16 R56, R72.reuse, R78, R56 ;  /* 0x0000004e4838723c */ /* 0x040fe20000041838 */
[----:B------:R-:W4:Y:S07]  /*8c70*/  LDSM.16.MT88.4 R76, [R214+0x3100] ;  /* 0x00310000d64c783b */ /* 0x000f2e0000004200 */
[C---:B--2---:R-:W-:Y:S04]  /*8c80*/  HMMA.16816.F32.BF16 R60, R72.reuse, R80, R60 ;  /* 0x00000050483c723c */ /* 0x044fe8000004183c */
[--C-:B-1----:R-:W-:Y:S04]  /*8c90*/  FFMA.FTZ R70, R111, c[0x0][0x2d0], -R69.reuse ;  /* 0x0000b4006f467a23 */ /* 0x102fe80000010845 */
[----:B------:R-:W-:Y:S01]  /*8ca0*/  HMMA.16816.F32.BF16 R64, R72, R82, R64 ;  /* 0x000000524840723c */ /* 0x000fe20000041840 */
[----:B------:R1:W-:Y:S01]  /*8cb0*/  MUFU.EX2 R129, R70 ;  /* 0x0000004600817308 */ /* 0x0003e20000000800 */
[----:B------:R-:W2:Y:S05]  /*8cc0*/  LDSM.16.MT88.4 R80, [R217+0x3100] ;  /* 0x00310000d950783b */ /* 0x000eaa0000004200 */
[----:B-----5:R-:W-:Y:S02]  /*8cd0*/  F2FP.BF16.PACK_AB R72, R154, R155 ;  /* 0x0000009b9a48723e */ /* 0x020fe400000010ff */
[----:B------:R-:W-:Y:S03]  /*8ce0*/  F2FP.BF16.PACK_AB R74, R152, R153 ;  /* 0x00000099984a723e */ /* 0x000fe600000010ff */
[--C-:B-1----:R-:W-:Y:S01]  /*8cf0*/  FFMA.FTZ R70, R110, c[0x0][0x2d0], -R69.reuse ;  /* 0x0000b4006e467a23 */ /* 0x102fe20000010845 */
[----:B------:R-:W-:Y:S03]  /*8d00*/  MOV R110, R138 ;  /* 0x0000008a006e7202 */ /* 0x000fe60000000f00 */
[----:B------:R1:W5:Y:S02]  /*8d10*/  MUFU.EX2 R128, R70 ;  /* 0x0000004600807308 */ /* 0x0003640000000800 */
[--C-:B-1----:R-:W-:Y:S01]  /*8d20*/  FFMA.FTZ R70, R139, c[0x0][0x2d0], -R69.reuse ;  /* 0x0000b4008b467a23 */ /* 0x102fe20000010845 */
[----:B-----5:R-:W-:Y:S07]  /*8d30*/  F2FP.BF16.PACK_AB R73, R128, R129 ;  /* 0x000000818049723e */ /* 0x020fee00000010ff */
[----:B------:R1:W-:Y:S02]  /*8d40*/  MUFU.EX2 R139, R70 ;  /* 0x00000046008b7308 */ /* 0x0003e40000000800 */
[----:B-1----:R-:W-:Y:S02]  /*8d50*/  FFMA.FTZ R70, R109, c[0x0][0x2d0], -R69 ;  /* 0x0000b4006d467a23 */ /* 0x002fe40000010845 */
[----:B------:R-:W5:Y:S06]  /*8d60*/  LDL.LU R109, [R1] ;  /* 0x00000000016d7983 */ /* 0x000f6c0000300800 */
[----:B------:R1:W1:Y:S02]  /*8d70*/  MUFU.EX2 R138, R70 ;  /* 0x00000046008a7308 */ /* 0x0002640000000800 */
[--C-:B-1----:R-:W-:Y:S01]  /*8d80*/  FFMA.FTZ R70, R151, c[0x0][0x2d0], -R137.reuse ;  /* 0x0000b40097467a23 */ /* 0x102fe20000010889 */
[----:B------:R-:W-:Y:S07]  /*8d90*/  F2FP.BF16.PACK_AB R75, R138, R139 ;  /* 0x0000008b8a4b723e */ /* 0x000fee00000010ff */
[----:B------:R1:W-:Y:S01]  /*8da0*/  MUFU.EX2 R151, R70 ;  /* 0x0000004600977308 */ /* 0x0003e20000000800 */
[C---:B---3--:R-:W-:Y:S08]  /*8db0*/  HMMA.16816.F32.BF16 R4, R72.reuse, R84, R4 ;  /* 0x000000544804723c */ /* 0x048ff00000041804 */
[C---:B------:R-:W-:Y:S01]  /*8dc0*/  HMMA.16816.F32.BF16 R8, R72.reuse, R86, R8 ;  /* 0x000000564808723c */ /* 0x040fe20000041808 */
[----:B------:R-:W3:Y:S07]  /*8dd0*/  LDSM.16.MT88.4 R84, [R213+0x7100] ;  /* 0x00710000d554783b */ /* 0x000eee0000004200 */
[C---:B----4-:R-:W-:Y:S04]  /*8de0*/  HMMA.16816.F32.BF16 R12, R72.reuse, R76, R12 ;  /* 0x0000004c480c723c */ /* 0x050fe8000004180c */
[--C-:B-1----:R-:W-:Y:S04]  /*8df0*/  FFMA.FTZ R70, R150, c[0x0][0x2d0], -R137.reuse ;  /* 0x0000b40096467a23 */ /* 0x102fe80000010889 */
[C---:B------:R-:W-:Y:S01]  /*8e00*/  HMMA.16816.F32.BF16 R16, R72.reuse, R78, R16 ;  /* 0x0000004e4810723c */ /* 0x040fe20000041810 */
[----:B------:R1:W4:Y:S01]  /*8e10*/  MUFU.EX2 R150, R70 ;  /* 0x0000004600967308 */ /* 0x0003220000000800 */
[----:B------:R-:W3:Y:S06]  /*8e20*/  LDSM.16.MT88.4 R76, [R213+0x3900] ;  /* 0x00390000d54c783b */ /* 0x000eec0000004200 */
[C---:B--2---:R-:W-:Y:S08]  /*8e30*/  HMMA.16816.F32.BF16 R20, R72.reuse, R80, R20 ;  /* 0x000000504814723c */ /* 0x044ff00000041814 */
[C---:B------:R-:W-:Y:S08]  /*8e40*/  HMMA.16816.F32.BF16 R24, R72.reuse, R82, R24 ;  /* 0x000000524818723c */ /* 0x040ff00000041818 */
[C---:B------:R-:W-:Y:S04]  /*8e50*/  HMMA.16816.F32.BF16 R28, R72.reuse, R88, R28 ;  /* 0x00000058481c723c */ /* 0x040fe8000004181c */
[--C-:B-1----:R-:W-:Y:S01]  /*8e60*/  FFMA.FTZ R70, R149, c[0x0][0x2d0], -R137.reuse ;  /* 0x0000b40095467a23 */ /* 0x102fe20000010889 */
[----:B----4-:R-:W-:Y:S03]  /*8e70*/  F2FP.BF16.PACK_AB R132, R150, R151 ;  /* 0x000000979684723e */ /* 0x010fe600000010ff */
[C---:B------:R-:W-:Y:S01]  /*8e80*/  HMMA.16816.F32.BF16 R32, R72.reuse, R90, R32 ;  /* 0x0000005a4820723c */ /* 0x040fe20000041820 */
[----:B------:R1:W-:Y:S07]  /*8e90*/  MUFU.EX2 R149, R70 ;  /* 0x0000004600957308 */ /* 0x0003ee0000000800 */
[C---:B---3--:R-:W-:Y:S08]  /*8ea0*/  HMMA.16816.F32.BF16 R36, R72.reuse, R84, R36 ;  /* 0x000000544824723c */ /* 0x048ff00000041824 */
[C---:B------:R-:W-:Y:S08]  /*8eb0*/  HMMA.16816.F32.BF16 R40, R72.reuse, R86, R40 ;  /* 0x000000564828723c */ /* 0x040ff00000041828 */
[C---:B------:R-:W-:Y:S04]  /*8ec0*/  HMMA.16816.F32.BF16 R44, R72.reuse, R92, R44 ;  /* 0x0000005c482c723c */ /* 0x040fe8000004182c */
[----:B-1----:R-:W-:Y:S04]  /*8ed0*/  FFMA.FTZ R70, R148, c[0x0][0x2d0], -R137 ;  /* 0x0000b40094467a23 */ /* 0x002fe80000010889 */
[C---:B------:R-:W-:Y:S01]  /*8ee0*/  HMMA.16816.F32.BF16 R48, R72.reuse, R94, R48 ;  /* 0x0000005e4830723c */ /* 0x040fe20000041830 */
[----:B------:R1:W2:Y:S01]  /*8ef0*/  MUFU.EX2 R148, R70 ;  /* 0x0000004600947308 */ /* 0x0002a20000000800 */
[----:B------:R-:W3:Y:S06]  /*8f00*/  LDSM.16.MT88.4 R92, [R217+0x3900] ;  /* 0x00390000d95c783b */ /* 0x000eec0000004200 */
[C---:B------:R-:W-:Y:S08]  /*8f10*/  HMMA.16816.F32.BF16 R52, R72.reuse, R96, R52 ;  /* 0x000000604834723c */ /* 0x040ff00000041834 */
[C---:B------:R-:W-:Y:S08]  /*8f20*/  HMMA.16816.F32.BF16 R56, R72.reuse, R98, R56 ;  /* 0x000000624838723c */ /* 0x040ff00000041838 */
[C---:B------:R-:W-:Y:S04]  /*8f30*/  HMMA.16816.F32.BF16 R60, R72.reuse, R100, R60 ;  /* 0x00000064483c723c */ /* 0x040fe8000004183c */
[--C-:B-1----:R-:W-:Y:S01]  /*8f40*/  FFMA.FTZ R70, R108, c[0x0][0x2d0], -R69.reuse ;  /* 0x0000b4006c467a23 */ /* 0x102fe20000010845 */
[----:B--2---:R-:W-:Y:S01]  /*8f50*/  F2FP.BF16.PACK_AB R134, R148, R149 ;  /* 0x000000959486723e */ /* 0x004fe200000010ff */
[----:B------:R-:W2:Y:S02]  /*8f60*/  LDL.LU R108, [R1+0x4] ;  /* 0x00000400016c7983 */ /* 0x000ea40000300800 */
[----:B------:R-:W-:Y:S01]  /*8f70*/  HMMA.16816.F32.BF16 R64, R72, R102, R64 ;  /* 0x000000664840723c */ /* 0x000fe20000041840 */
[----:B------:R1:W-:Y:S01]  /*8f80*/  MUFU.EX2 R137, R70 ;  /* 0x0000004600897308 */ /* 0x0003e20000000800 */
[----:B------:R-:W4:Y:S02]  /*8f90*/  LDSM.16.MT88.4 R100, [R216+0x3900] ;  /* 0x00390000d864783b */ /* 0x000f240000004200 */
[--C-:B-1----:R-:W-:Y:S02]  /*8fa0*/  FFMA.FTZ R70, R110, c[0x0][0x2d0], -R69.reuse ;  /* 0x0000b4006e467a23 */ /* 0x102fe40000010845 */
[----:B------:R-:W-:Y:S05]  /*8fb0*/  FFMA.FTZ R69, R136, c[0x0][0x2d0], -R69 ;  /* 0x0000b40088457a23 */ /* 0x000fea0000010845 */
[----:B------:R-:W1:Y:S10]  /*8fc0*/  MUFU.EX2 R70, R70 ;  /* 0x0000004600467308 */ /* 0x000e740000000800 */
[----:B------:R-:W3:Y:S01]  /*8fd0*/  MUFU.EX2 R69, R69 ;  /* 0x0000004500457308 */ /* 0x000ee20000000800 */
[----:B-1----:R-:W-:Y:S02]  /*8fe0*/  F2FP.BF16.PACK_AB R133, R70, R137 ;  /* 0x000000894685723e */ /* 0x002fe400000010ff */
[----:B---3--:R-:W-:Y:S07]  /*8ff0*/  F2FP.BF16.PACK_AB R135, R69, R71 ;  /* 0x000000474587723e */ /* 0x008fee00000010ff */
[C---:B------:R-:W-:Y:S01]  /*9000*/  HMMA.16816.F32.BF16 R72, R132.reuse, R76, R4 ;  /* 0x0000004c8448723c */ /* 0x040fe20000041804 */
[----:B------:R-:W-:Y:S07]  /*9010*/  LDSM.16.MT88.4 R4, [R216+0x7900] ;  /* 0x00790000d804783b */ /* 0x000fee0000004200 */
[C---:B------:R-:W-:Y:S08]  /*9020*/  HMMA.16816.F32.BF16 R76, R132.reuse, R78, R8 ;  /* 0x0000004e844c723c */ /* 0x040ff00000041808 */
[C---:B------:R-:W-:Y:S08]  /*9030*/  HMMA.16816.F32.BF16 R80, R132.reuse, R104, R12 ;  /* 0x000000688450723c */ /* 0x040ff0000004180c */
[C---:B------:R-:W-:Y:S08]  /*9040*/  HMMA.16816.F32.BF16 R84, R132.reuse, R106, R16 ;  /* 0x0000006a8454723c */ /* 0x040ff00000041810 */
[C---:B------:R-:W-:Y:S08]  /*9050*/  HMMA.16816.F32.BF16 R88, R132.reuse, R92, R20 ;  /* 0x0000005c8458723c */ /* 0x040ff00000041814 */
[C---:B------:R-:W-:Y:S08]  /*9060*/  HMMA.16816.F32.BF16 R92, R132.reuse, R94, R24 ;  /* 0x0000005e845c723c */ /* 0x040ff00000041818 */
[C---:B----4-:R-:W-:Y:S08]  /*9070*/  HMMA.16816.F32.BF16 R96, R132.reuse, R100, R28 ;  /* 0x000000648460723c */ /* 0x050ff0000004181c */
[C---:B------:R-:W-:Y:S04]  /*9080*/  HMMA.16816.F32.BF16 R100, R132.reuse, R102, R32 ;  /* 0x000000668464723c */ /* 0x040fe80000041820 */
[----:B-----5:R-:W-:Y:S04]  /*9090*/  FFMA.FTZ R2, R2, R109, R241 ;  /* 0x0000006d02027223 */ /* 0x020fe800000100f1 */
[----:B------:R-:W-:Y:S04]  /*90a0*/  FADD.FTZ R2, R240, R2 ;  /* 0x00000002f0027221 */ /* 0x000fe80000010000 */
        /* <DEDUP_REMOVED lines=25> */
[----:B------:R-:W-:Y:S02]  /*9240*/  FADD.FTZ R2, R152, R2 ;  /* 0x0000000298027221 */ /* 0x000fe40000010000 */
[----:B--2---:R-:W-:Y:S02]  /*9250*/  FFMA.FTZ R0, R0, R108, R170 ;  /* 0x0000006c00007223 */ /* 0x004fe400000100aa */
[----:B------:R-:W1:Y:S02]  /*9260*/  LDSM.16.MT88.4 R108, [R213+0x7900] ;  /* 0x00790000d56c783b */ /* 0x000e640000004200 */
[----:B------:R-:W-:Y:S04]  /*9270*/  FADD.FTZ R0, R169, R0 ;  /* 0x00000000a9007221 */ /* 0x000fe80000010000 */
[----:B------:R-:W-:Y:S04]  /*9280*/  FADD.FTZ R0, R168, R0 ;  /* 0x00000000a8007221 */ /* 0x000fe80000010000 */
[----:B------:R-:W-:Y:S04]  /*9290*/  FADD.FTZ R0, R163, R0 ;  /* 0x00000000a3007221 */ /* 0x000fe80000010000 */
[----:B------:R-:W-:Y:S04]  /*92a0*/  FADD.FTZ R0, R158, R0 ;  /* 0x000000009e007221 */ /* 0x000fe80000010000 */
[----:B------:R-:W-:Y:S04]  /*92b0*/  FADD.FTZ R0, R118, R0 ;  /* 0x0000000076007221 */ /* 0x000fe80000010000 */
[----:B------:R-:W-:Y:S04]  /*92c0*/  FADD.FTZ R0, R117, R0 ;  /* 0x0000000075007221 */ /* 0x000fe80000010000 */
[----:B------:R-:W-:Y:S02]  /*92d0*/  FADD.FTZ R0, R116, R0 ;  /* 0x0000000074007221 */ /* 0x000fe40000010000 */
[----:B------:R-:W2:Y:S02]  /*92e0*/  LDSM.16.MT88.4 R116, [R214+0x7900] ;  /* 0x00790000d674783b */ /* 0x000ea40000004200 */
[----:B------:R-:W-:Y:S04]  /*92f0*/  FADD.FTZ R0, R127, R0 ;  /* 0x000000007f007221 */ /* 0x000fe80000010000 */
[----:B------:R-:W-:Y:S04]  /*9300*/  FADD.FTZ R0, R126, R0 ;  /* 0x000000007e007221 */ /* 0x000fe80000010000 */
[----:B------:R-:W-:Y:S01]  /*9310*/  FADD.FTZ R0, R125, R0 ;  /* 0x000000007d007221 */ /* 0x000fe20000010000 */
[C---:B-1----:R-:W-:Y:S03]  /*9320*/  HMMA.16816.F32.BF16 R104, R132.reuse, R108, R36 ;  /* 0x0000006c8468723c */ /* 0x042fe60000041824 */
[----:B------:R-:W-:Y:S02]  /*9330*/  FADD.FTZ R0, R124, R0 ;  /* 0x000000007c007221 */ /* 0x000fe40000010000 */
[----:B------:R-:W1:Y:S02]  /*9340*/  LDSM.16.MT88.4 R124, [R217+0x7900] ;  /* 0x00790000d97c783b */ /* 0x000e640000004200 */
[----:B------:R-:W-:Y:S01]  /*9350*/  FADD.FTZ R0, R157, R0 ;  /* 0x000000009d007221 */ /* 0x000fe20000010000 */
[C---:B------:R-:W-:Y:S04]  /*9360*/  HMMA.16816.F32.BF16 R108, R132.reuse, R110, R40 ;  /* 0x0000006e846c723c */ /* 0x040fe80000041828 */
[----:B------:R-:W-:Y:S04]  /*9370*/  FADD.FTZ R0, R156, R0 ;  /* 0x000000009c007221 */ /* 0x000fe80000010000 */
[----:B------:R-:W-:Y:S04]  /*9380*/  FADD.FTZ R0, R115, R0 ;  /* 0x0000000073007221 */ /* 0x000fe80000010000 */
[----:B------:R-:W-:Y:S04]  /*9390*/  FADD.FTZ R0, R114, R0 ;  /* 0x0000000072007221 */ /* 0x000fe80000010000 */
[----:B------:R-:W-:Y:S04]  /*93a0*/  FADD.FTZ R0, R113, R0 ;  /* 0x0000000071007221 */ /* 0x000fe80000010000 */
[----:B------:R-:W-:Y:S02]  /*93b0*/  FADD.FTZ R0, R112, R0 ;  /* 0x0000000070007221 */ /* 0x000fe40000010000 */
[C---:B--2---:R-:W-:Y:S03]  /*93c0*/  HMMA.16816.F32.BF16 R112, R132.reuse, R116, R44 ;  /* 0x000000748470723c */ /* 0x044fe6000004182c */
[----:B------:R-:W-:Y:S04]  /*93d0*/  FADD.FTZ R0, R123, R0 ;  /* 0x000000007b007221 */ /* 0x000fe80000010000 */
[----:B------:R-:W-:Y:S01]  /*93e0*/  FADD.FTZ R0, R122, R0 ;  /* 0x000000007a007221 */ /* 0x000fe20000010000 */
[C---:B------:R-:W-:Y:S04]  /*93f0*/  HMMA.16816.F32.BF16 R116, R132.reuse, R118, R48 ;  /* 0x000000768474723c */ /* 0x040fe80000041830 */
[----:B------:R-:W-:Y:S04]  /*9400*/  FADD.FTZ R0, R121, R0 ;  /* 0x0000000079007221 */ /* 0x000fe80000010000 */
[----:B------:R-:W-:Y:S02]  /*9410*/  FADD.FTZ R0, R120, R0 ;  /* 0x0000000078007221 */ /* 0x000fe40000010000 */
[C---:B-1----:R-:W-:Y:S03]  /*9420*/  HMMA.16816.F32.BF16 R120, R132.reuse, R124, R52 ;  /* 0x0000007c8478723c */ /* 0x042fe60000041834 */
[----:B------:R-:W-:Y:S04]  /*9430*/  FADD.FTZ R0, R131, R0 ;  /* 0x0000000083007221 */ /* 0x000fe80000010000 */
[----:B------:R-:W-:Y:S01]  /*9440*/  FADD.FTZ R0, R130, R0 ;  /* 0x0000000082007221 */ /* 0x000fe20000010000 */
[C---:B------:R-:W-:Y:S04]  /*9450*/  HMMA.16816.F32.BF16 R124, R132.reuse, R126, R56 ;  /* 0x0000007e847c723c */ /* 0x040fe80000041838 */
[----:B------:R-:W-:Y:S04]  /*9460*/  FADD.FTZ R0, R129, R0 ;  /* 0x0000000081007221 */ /* 0x000fe80000010000 */
[----:B------:R-:W-:Y:S02]  /*9470*/  FADD.FTZ R0, R128, R0 ;  /* 0x0000000080007221 */ /* 0x000fe40000010000 */
[C---:B------:R-:W-:Y:S03]  /*9480*/  HMMA.16816.F32.BF16 R128, R132.reuse, R4, R60 ;  /* 0x000000048480723c */ /* 0x040fe6000004183c */
[----:B------:R-:W-:Y:S04]  /*9490*/  FADD.FTZ R0, R139, R0 ;  /* 0x000000008b007221 */ /* 0x000fe80000010000 */
[----:B------:R-:W-:Y:S01]  /*94a0*/  FADD.FTZ R4, R138, R0 ;  /* 0x000000008a047221 */ /* 0x000fe20000010000 */
[----:B------:R-:W-:Y:S04]  /*94b0*/  HMMA.16816.F32.BF16 R132, R132, R6, R64 ;  /* 0x000000068484723c */ /* 0x000fe80000041840 */
[----:B------:R-:W-:Y:S02]  /*94c0*/  FADD.FTZ R0, R151, R2 ;  /* 0x0000000297007221 */ /* 0x000fe40000010000 */
[----:B------:R-:W-:Y:S02]  /*94d0*/  FADD.FTZ R4, R137, R4 ;  /* 0x0000000489047221 */ /* 0x000fe40000010000 */
[----:B------:R-:W-:Y:S04]  /*94e0*/  FADD.FTZ R0, R150, R0 ;  /* 0x0000000096007221 */ /* 0x000fe80000010000 */
[----:B------:R-:W-:Y:S01]  /*94f0*/  FADD.FTZ R4, R70, R4 ;  /* 0x0000000446047221 */ /* 0x000fe20000010000 */
[----:B------:R-:W-:Y:S01]  /*9500*/  MOV R70, R3 ;  /* 0x0000000300467202 */ /* 0x000fe20000000f00 */
[----:B------:R-:W-:Y:S02]  /*9510*/  FADD.FTZ R2, R149, R0 ;  /* 0x0000000095027221 */ /* 0x000fe40000010000 */
[----:B------:R-:W-:Y:S02]  /*9520*/  FADD.FTZ R0, R71, R4 ;  /* 0x0000000447007221 */ /* 0x000fe40000010000 */
[----:B------:R-:W-:Y:S02]  /*9530*/  FADD.FTZ R2, R148, R2 ;  /* 0x0000000294027221 */ /* 0x000fe40000010000 */
[----:B------:R-:W-:Y:S01]  /*9540*/  FADD.FTZ R0, R69, R0 ;  /* 0x0000000045007221 */ /* 0x000fe20000010000 */
[----:B------:R-:W-:Y:S02]  /*9550*/  MOV R69, R68 ;  /* 0x0000004400457202 */ /* 0x000fe40000000f00 */
[----:B------:R1:W-:Y:S04]  /*9560*/  STL [R1], R2 ;  /* 0x0000000201007387 */ /* 0x0003e80000100800 */
[----:B------:R1:W-:Y:S01]  /*9570*/  STL [R1+0x4], R0 ;  /* 0x0000040001007387 */ /* 0x0003e20000100800 */
[----:B------:R-:W-:-:S05]  /*9580*/  @P1 BRA `(.L_x_3) ;  /* 0xffffc0b000001947 */ /* 0x000fca000383ffff */
.L_x_2:
[----:B-1----:R-:W2:Y:S04]  /*9590*/  LDL.LU R2, [R1] ;  /* 0x0000000001027983 */ /* 0x002ea80000300800 */
[----:B------:R-:W3:Y:S04]  /*95a0*/  LDL.LU R0, [R1+0x4] ;  /* 0x0000040001007983 */ /* 0x000ee80000300800 */
[----:B------:R-:W4:Y:S01]  /*95b0*/  LDL.LU R13, [R1+0x48] ;  /* 0x00004800010d7983 */ /* 0x000f220000300800 */
[----:B------:R-:W-:-:S03]  /*95c0*/  MOV R44, c[0x0][0x4e8] ;  /* 0x00013a00002c7a02 */ /* 0x000fc60000000f00 */
[----:B------:R-:W4:Y:S01]  /*95d0*/  LDL.LU R45, [R1+0x50] ;  /* 0x00005000012d7983 */ /* 0x000f220000300800 */
[----:B------:R-:W-:-:S03]  /*95e0*/  ISETP.NE.AND P0, PT, R44, 0x1, PT ;  /* 0x000000012c00780c */ /* 0x000fc60003f05270 */
[----:B------:R-:W1:Y:S04]  /*95f0*/  S2R R4, SR_CTAID.Y ;  /* 0x0000000000047919 */ /* 0x000e680000002600 */
[----:B------:R-:W1:Y:S04]  /*9600*/  S2R R5, SR_TID.X ;  /* 0x0000000000057919 */ /* 0x000e680000002100 */
[----:B------:R-:W4:Y:S04]  /*9610*/  LDL.LU R49, [R1+0x44] ;  /* 0x0000440001317983 */ /* 0x000f280000300800 */
[----:B------:R-:W2:Y:S04]  /*9620*/  S2R R40, SR_CTAID.Z ;  /* 0x0000000000287919 */ /* 0x000ea80000002700 */
[----:B------:R-:W4:Y:S01]  /*9630*/  LDL R48, [R1+0x4c] ;  /* 0x00004c0001307983 */ /* 0x000f220000100800 */
[----:B------:R-:W-:-:S03]  /*9640*/  MOV R42, 0xff800000 ;  /* 0xff800000002a7802 */ /* 0x000fc60000000f00 */
[----:B------:R2:W5:Y:S01]  /*9650*/  LDL.64 R46, [R1+0x20] ;  /* 0x00002000012e7983 */ /* 0x0005620000100a00 */
[----:B-1----:R-:W-:Y:S01]  /*9660*/  IMAD.WIDE.U32 R18, R4, c[0x0][0x490], RZ ;  /* 0x0001240004127a25 */ /* 0x002fe200078e00ff */
[----:B------:R-:W-:-:S03]  /*9670*/  SHF.R.S32.HI R12, RZ, 0x1f, R5 ;  /* 0x0000001fff0c7819 */ /* 0x000fc60000011405 */
[----:B------:R-:W-:Y:S01]  /*9680*/  IMAD.WIDE.U32 R20, R4, c[0x0][0x3e8], RZ ;  /* 0x0000fa0004147a25 */ /* 0x000fe200078e00ff */
[----:B------:R-:W-:Y:S01]  /*9690*/  MOV R41, 0xff800000 ;  /* 0xff80000000297802 */ /* 0x000fe20000000f00 */
[----:B------:R-:W-:Y:S06]  /*96a0*/  BAR.SYNC.DEFER_BLOCKING 0x1, 0x100 ;  /* 0x0044000000007b1d */ /* 0x000fec0000010000 */
[----:B--2---:R-:W1:Y:S04]  /*96b0*/  SHFL.BFLY PT, R6, R2, 0x2, 0x1f ;  /* 0x0c401f0002067f89 */ /* 0x004e6800000e0000 */
[----:B---3--:R-:W2:Y:S01]  /*96c0*/  SHFL.BFLY PT, R7, R0, 0x2, 0x1f ;  /* 0x0c401f0000077f89 */ /* 0x008ea200000e0000 */
[----:B----4-:R-:W-:-:S02]  /*96d0*/  IMAD.MOV.U32 R14, RZ, RZ, R13 ;  /* 0x000000ffff0e7224 */ /* 0x010fc400078e000d */
[----:B-1----:R-:W-:Y:S02]  /*96e0*/  FADD.FTZ R6, R6, R2 ;  /* 0x0000000206067221 */ /* 0x002fe40000010000 */
[----:B--2---:R-:W-:-:S03]  /*96f0*/  FADD.FTZ R7, R7, R0 ;  /* 0x0000000007077221 */ /* 0x004fc60000010000 */
[----:B------:R-:W1:Y:S04]  /*9700*/  SHFL.BFLY PT, R0, R6, 0x1, 0x1f ;  /* 0x0c201f0006007f89 */ /* 0x000e6800000e0000 */
[----:B------:R-:W2:Y:S01]  /*9710*/  SHFL.BFLY PT, R2, R7, 0x1, 0x1f ;  /* 0x0c201f0007027f89 */ /* 0x000ea200000e0000 */
[----:B-1----:R-:W-:Y:S01]  /*9720*/  FADD.FTZ R6, R6, R0 ;  /* 0x0000000006067221 */ /* 0x002fe20000010000 */
[----:B------:R-:W-:Y:S01]  /*9730*/  SHF.R.S32.HI R0, RZ, 0x1f, R4 ;  /* 0x0000001fff007819 */ /* 0x000fe20000011404 */
[----:B--2---:R-:W-:-:S03]  /*9740*/  FADD.FTZ R7, R7, R2 ;  /* 0x0000000207077221 */ /* 0x004fc60000010000 */
[----:B------:R-:W-:Y:S01]  /*9750*/  FSETP.NE.FTZ.AND P2, PT, R6, RZ, PT ;  /* 0x000000ff0600720b */ /* 0x000fe20003f55000 */
[C---:B------:R-:W-:Y:S01]  /*9760*/  IMAD R16, R0.reuse, c[0x0][0x490], RZ ;  /* 0x0001240000107a24 */ /* 0x040fe200078e02ff */
[----:B------:R-:W-:Y:S01]  /*9770*/  MOV R2, RZ ;  /* 0x000000ff00027202 */ /* 0x000fe20000000f00 */
[----:B------:R-:W-:Y:S01]  /*9780*/  IMAD R8, R0, c[0x0][0x3e8], RZ ;  /* 0x0000fa0000087a24 */ /* 0x000fe200078e02ff */
[----:B------:R-:W-:Y:S01]  /*9790*/  FSETP.NE.FTZ.AND P1, PT, R7, RZ, PT ;  /* 0x000000ff0700720b */ /* 0x000fe20003f35000 */
[C---:B------:R-:W-:Y:S02]  /*97a0*/  IMAD R16, R4.reuse, c[0x0][0x494], R16 ;  /* 0x0001250004107a24 */ /* 0x040fe400078e0210 */
[----:B------:R-:W-:Y:S01]  /*97b0*/  IMAD R8, R4, c[0x0][0x3ec], R8 ;  /* 0x0000fb0004087a24 */ /* 0x000fe200078e0208 */
[CC--:B------:R-:W-:Y:S01]  /*97c0*/  LEA.HI R4, R12.reuse, R5.reuse, RZ, 0x2 ;  /* 0x000000050c047211 */ /* 0x0c0fe200078f10ff */
[----:B------:R-:W-:Y:S01]  /*97d0*/  @P0 IMAD.HI.U32 R0, R13, c[0x0][0x4ec], RZ ;  /* 0x00013b000d000a27 */ /* 0x000fe200078e00ff */
[----:B------:R-:W-:-:S02]  /*97e0*/  LEA.HI R12, R12, R5, RZ, 0x5 ;  /* 0x000000050c0c7211 */ /* 0x000fc400078f28ff */
[----:B------:R-:W-:Y:S01]  /*97f0*/  LOP3.LUT R10, R4, 0xfffffffc, RZ, 0xc0, !PT ;  /* 0xfffffffc040a7812 */ /* 0x000fe200078ec0ff */
[----:B------:R-:W1:Y:S01]  /*9800*/  @P2 MUFU.RCP R2, R6 ;  /* 0x0000000600022308 */ /* 0x000e620000001000 */
[----:B------:R-:W-:Y:S02]  /*9810*/  LOP3.LUT R11, R12, 0xffffffe0, RZ, 0xc0, !PT ;  /* 0xffffffe00c0b7812 */ /* 0x000fe400078ec0ff */
[----:B------:R-:W-:Y:S02]  /*9820*/  @P0 SHF.R.U32.HI R14, RZ, c[0x0][0x4f0], R0 ;  /* 0x00013c00ff0e0a19 */ /* 0x000fe40000011600 */
[----:B------:R-:W-:Y:S01]  /*9830*/  IADD3 R10, -R10, R5, RZ ;  /* 0x000000050a0a7210 */ /* 0x000fe20007ffe1ff */
[----:B------:R-:W-:Y:S01]  /*9840*/  IMAD.IADD R11, R5, 0x1, -R11 ;  /* 0x00000001050b7824 */ /* 0x000fe200078e0a0b */
[----:B------:R-:W-:Y:S02]  /*9850*/  IADD3 R5, -R14, RZ, RZ ;  /* 0x000000ff0e057210 */ /* 0x000fe40007ffe1ff */
[----:B------:R-:W-:-:S02]  /*9860*/  IADD3 R9, R21, R8, RZ ;  /* 0x0000000815097210 */ /* 0x000fc40007ffe0ff */
[----:B------:R-:W-:Y:S01]  /*9870*/  IADD3 R17, R19, R16, RZ ;  /* 0x0000001013117210 */ /* 0x000fe20007ffe0ff */
[----:B------:R-:W-:Y:S01]  /*9880*/  IMAD R39, R5, c[0x0][0x4e8], R13 ;  /* 0x00013a0005277a24 */ /* 0x000fe200078e020d */
[----:B------:R-:W-:Y:S01]  /*9890*/  LOP3.LUT P4, RZ, R11, 0x3, RZ, 0xc0, !PT ;  /* 0x000000030bff7812 */ /* 0x000fe2000788c0ff */
[----:B------:R-:W2:Y:S01]  /*98a0*/  @P2 MUFU.LG2 R6, R6 ;  /* 0x0000000600062308 */ /* 0x000ea20000000c00 */
[----:B------:R-:W-:Y:S01]  /*98b0*/  MOV R8, R20 ;  /* 0x0000001400087202 */ /* 0x000fe20000000f00 */
[C---:B-1----:R-:W-:Y:S01]  /*98c0*/  FMUL.FTZ R73, R2.reuse, R73 ;  /* 0x0000004902497220 */ /* 0x042fe20000410000 */
[----:B------:R-:W-:Y:S01]  /*98d0*/  SHF.R.S32.HI R5, RZ, 0x2, R4 ;  /* 0x00000002ff057819 */ /* 0x000fe20000011404 */
[C---:B------:R-:W-:Y:S01]  /*98e0*/  FMUL.FTZ R11, R2.reuse, R72 ;  /* 0x00000048020b7220 */ /* 0x040fe20000410000 */
[----:B------:R-:W-:Y:S01]  /*98f0*/  MOV R0, RZ ;  /* 0x000000ff00007202 */ /* 0x000fe20000000f00 */
[C---:B------:R-:W-:Y:S02]  /*9900*/  FMUL.FTZ R77, R2.reuse, R77 ;  /* 0x0000004d024d7220 */ /* 0x040fe40000410000 */
[----:B------:R-:W-:-:S02]  /*9910*/  FMUL.FTZ R19, R2, R76 ;  /* 0x0000004c02137220 */ /* 0x000fc40000410000 */
[C---:B------:R-:W-:Y:S02]  /*9920*/  FMUL.FTZ R81, R2.reuse, R81 ;  /* 0x0000005102517220 */ /* 0x040fe40000410000 */
[C---:B------:R-:W-:Y:S02]  /*9930*/  FMUL.FTZ R22, R2.reuse, R80 ;  /* 0x0000005002167220 */ /* 0x040fe40000410000 */
[C---:B------:R-:W-:Y:S02]  /*9940*/  FMUL.FTZ R85, R2.reuse, R85 ;  /* 0x0000005502557220 */ /* 0x040fe40000410000 */
[C---:B------:R-:W-:Y:S02]  /*9950*/  FMUL.FTZ R20, R2.reuse, R84 ;  /* 0x0000005402147220 */ /* 0x040fe40000410000 */
        /* <DEDUP_REMOVED lines=23> */
[----:B------:R-:W-:Y:S01]  /*9ad0*/  FMUL.FTZ R27, R2, R132 ;  /* 0x00000084021b7220 */ /* 0x000fe20000410000 */
[----:B------:R-:W-:Y:S01]  /*9ae0*/  SHF.R.S32.HI R2, RZ, 0x1f, R4 ;  /* 0x0000001fff027819 */ /* 0x000fe20000011404 */
[----:B------:R-:W-:-:S03]  /*9af0*/  IMAD.MOV.U32 R16, RZ, RZ, R18 ;  /* 0x000000ffff107224 */ /* 0x000fc600078e0012 */
[----:B------:R-:W-:-:S04]  /*9b00*/  LEA.HI R2, R2, R5, RZ, 0x3 ;  /* 0x0000000502027211 */ /* 0x000fc800078f18ff */
[----:B------:R-:W-:Y:S02]  /*9b10*/  LOP3.LUT R2, R2, 0xfffffff8, RZ, 0xc0, !PT ;  /* 0xfffffff802027812 */ /* 0x000fe400078ec0ff */
[----:B------:R-:W-:-:S03]  /*9b20*/  SHF.R.S32.HI R4, RZ, 0x1f, R40 ;  /* 0x0000001fff047819 */ /* 0x000fc60000011428 */
[----:B------:R-:W-:Y:S02]  /*9b30*/  IMAD.IADD R5, R5, 0x1, -R2 ;  /* 0x0000000105057824 */ /* 0x000fe400078e0a02 */
[----:B------:R-:W-:Y:S02]  /*9b40*/  @P2 IMAD.MOV.U32 R2, RZ, RZ, 0x3f317218 ;  /* 0x3f317218ff022424 */ /* 0x000fe400078e00ff */
[C---:B------:R-:W-:Y:S02]  /*9b50*/  IMAD R43, R4.reuse, c[0x0][0x498], RZ ;  /* 0x00012600042b7a24 */ /* 0x040fe400078e02ff */
[----:B------:R-:W-:Y:S02]  /*9b60*/  IMAD R15, R4, c[0x0][0x3f0], RZ ;  /* 0x0000fc00040f7a24 */ /* 0x000fe400078e02ff */
[----:B--2---:R-:W-:Y:S02]  /*9b70*/  @P2 FMUL.FTZ R6, R6, 0.69314718246459960938 ;  /* 0x3f31721806062820 */ /* 0x004fe40000410000 */
[----:B------:R-:W-:-:S04]  /*9b80*/  @P2 FMUL.FTZ R4, R2, c[0x0][0x2d0] ;  /* 0x0000b40002042a20 */ /* 0x000fc80000410000 */
[----:B------:R-:W-:Y:S01]  /*9b90*/  @P2 FFMA.FTZ R42, R4, R68, R6 ;  /* 0x00000044042a2223 */ /* 0x000fe20000010006 */
[----:B------:R-:W-:Y:S02]  /*9ba0*/  SHF.R.S32.HI R4, RZ, 0x2, R45 ;  /* 0x00000002ff047819 */ /* 0x000fe4000001142d */
[----:B------:R1:W5:Y:S01]  /*9bb0*/  LDL R45, [R1+0x18] ;  /* 0x00001800012d7983 */ /* 0x0003620000100800 */
[----:B------:R-:W2:Y:S08]  /*9bc0*/  @P1 MUFU.RCP R0, R7 ;  /* 0x0000000700001308 */ /* 0x000eb00000001000 */
[----:B------:R-:W3:Y:S01]  /*9bd0*/  @P1 MUFU.LG2 R7, R7 ;  /* 0x0000000700071308 */ /* 0x000ee20000000c00 */
[----:B--2---:R-:W-:-:S02]  /*9be0*/  FMUL.FTZ R75, R0, R75 ;  /* 0x0000004b004b7220 */ /* 0x004fc40000410000 */
        /* <DEDUP_REMOVED lines=30> */
[----:B------:R-:W-:Y:S01]  /*9dd0*/  FMUL.FTZ R134, R0, R134 ;  /* 0x0000008600867220 */ /* 0x000fe20000410000 */
[----:B------:R-:W-:Y:S01]  /*9de0*/  @P1 MOV R0, 0x3f317218 ;  /* 0x3f31721800001802 */ /* 0x000fe20000000f00 */
[----:B---3--:R-:W-:-:S04]  /*9df0*/  @P1 FMUL.FTZ R2, R7, 0.69314718246459960938 ;  /* 0x3f31721807021820 */ /* 0x008fc80000410000 */
[----:B------:R-:W-:-:S04]  /*9e00*/  @P1 FMUL.FTZ R0, R0, c[0x0][0x2d0] ;  /* 0x0000b40000001a20 */ /* 0x000fc80000410000 */
[----:B------:R-:W-:Y:S01]  /*9e10*/  @P1 FFMA.FTZ R41, R0, R3, R2 ;  /* 0x0000000300291223 */ /* 0x000fe20000010002 */
[----:B------:R-:W-:Y:S01]  /*9e20*/  SHF.R.S32.HI R0, RZ, 0x5, R12 ;  /* 0x00000005ff007819 */ /* 0x000fe2000001140c */
[C---:B------:R-:W-:Y:S02]  /*9e30*/  IMAD R43, R40.reuse, c[0x0][0x49c], R43 ;  /* 0x00012700282b7a24 */ /* 0x040fe400078e022b */
[C---:B------:R-:W-:Y:S01]  /*9e40*/  IMAD R15, R40.reuse, c[0x0][0x3f4], R15 ;  /* 0x0000fd00280f7a24 */ /* 0x040fe200078e020f */
[----:B------:R-:W-:Y:S01]  /*9e50*/  SHF.R.S32.HI R3, RZ, 0x1f, R0 ;  /* 0x0000001fff037819 */ /* 0x000fe20000011400 */
[----:B------:R-:W-:-:S04]  /*9e60*/  IMAD.WIDE.U32 R16, R40, c[0x0][0x498], R16 ;  /* 0x0001260028107a25 */ /* 0x000fc800078e0010 */
[----:B------:R-:W-:Y:S02]  /*9e70*/  IMAD.WIDE.U32 R8, R40, c[0x0][0x3f0], R8 ;  /* 0x0000fc0028087a25 */ /* 0x000fe400078e0008 */
[----:B------:R-:W2:Y:S01]  /*9e80*/  S2R R40, SR_CTAID.X ;  /* 0x0000000000287919 */ /* 0x000ea20000002500 */
[----:B------:R-:W-:Y:S02]  /*9e90*/  LEA.HI R3, R3, R0, RZ, 0x3 ;  /* 0x0000000003037211 */ /* 0x000fe400078f18ff */
[----:B------:R-:W-:Y:S02]  /*9ea0*/  LEA.HI R2, R10, R10, RZ, 0x1 ;  /* 0x0000000a0a027211 */ /* 0x000fe400078f08ff */
[----:B------:R-:W-:Y:S02]  /*9eb0*/  LOP3.LUT R3, R3, 0xffffff8, RZ, 0xc0, !PT ;  /* 0x0ffffff803037812 */ /* 0x000fe400078ec0ff */
[----:B------:R-:W-:Y:S02]  /*9ec0*/  LOP3.LUT R2, R2, 0x1ffffffe, RZ, 0xc0, !PT ;  /* 0x1ffffffe02027812 */ /* 0x000fe400078ec0ff */
[----:B------:R-:W-:-:S02]  /*9ed0*/  IADD3 R6, R0, -R3, RZ ;  /* 0x8000000300067210 */ /* 0x000fc40007ffe0ff */
[----:B------:R-:W-:Y:S01]  /*9ee0*/  LEA R12, R0, R10, 0x9 ;  /* 0x0000000a000c7211 */ /* 0x000fe200078e48ff */
[----:B------:R-:W-:Y:S01]  /*9ef0*/  IMAD.IADD R10, R10, 0x1, -R2 ;  /* 0x000000010a0a7824 */ /* 0x000fe200078e0a02 */
[C---:B------:R-:W-:Y:S02]  /*9f00*/  LOP3.LUT R2, R5.reuse, 0x1, RZ, 0xc0, !PT ;  /* 0x0000000105027812 */ /* 0x040fe400078ec0ff */
[C---:B------:R-:W-:Y:S02]  /*9f10*/  R2P PR, R5.reuse, 0x6 ;  /* 0x0000000605007804 */ /* 0x040fe40000000000 */
[----:B------:R-:W-:Y:S02]  /*9f20*/  SHF.L.U32 R5, R5, 0x6, RZ ;  /* 0x0000000605057819 */ /* 0x000fe400000006ff */
[----:B------:R-:W-:Y:S02]  /*9f30*/  LEA R4, R6, R4, 0x4 ;  /* 0x0000000406047211 */ /* 0x000fe400078e20ff */
[----:B------:R-:W-:-:S02]  /*9f40*/  SHF.R.S32.HI R0, RZ, 0x1f, R14 ;  /* 0x0000001fff007819 */ /* 0x000fc4000001140e */
[----:B------:R-:W-:Y:S02]  /*9f50*/  LOP3.LUT R5, R5, 0x1c0, RZ, 0xc0, !PT ;  /* 0x000001c005057812 */ /* 0x000fe400078ec0ff */
[----:B------:R-:W-:Y:S01]  /*9f60*/  LEA R10, R10, R4, 0x3 ;  /* 0x000000040a0a7211 */ /* 0x000fe200078e18ff */
[----:B------:R-:W-:Y:S01]  /*9f70*/  IMAD R0, R0, c[0x0][0x3e0], RZ ;  /* 0x0000f80000007a24 */ /* 0x000fe200078e02ff */
[----:B------:R-:W-:Y:S02]  /*9f80*/  LEA.HI R7, R5, R5, RZ, 0x1d ;  /* 0x0000000505077211 */ /* 0x000fe400078fe8ff */
[----:B--2---:R-:W-:Y:S01]  /*9f90*/  LEA R10, R40, R10, 0x7 ;  /* 0x0000000a280a7211 */ /* 0x004fe200078e38ff */
[----:B------:R-:W-:Y:S01]  /*9fa0*/  IMAD R6, R14, c[0x0][0x3e4], R0 ;  /* 0x0000f9000e067a24 */ /* 0x000fe200078e0200 */
[----:B------:R-:W-:Y:S01]  /*9fb0*/  ISETP.NE.U32.AND P3, PT, R2, 0x1, PT ;  /* 0x000000010200780c */ /* 0x000fe20003f65070 */
[----:B------:R-:W-:Y:S01]  /*9fc0*/  IMAD R44, R44, c[0x0][0x388], RZ ;  /* 0x0000e2002c2c7a24 */ /* 0x000fe200078e02ff */
[----:B------:R-:W-:Y:S01]  /*9fd0*/  LEA R0, R40, R4, 0x7 ;  /* 0x0000000428007211 */ /* 0x000fe200078e38ff */
[----:B------:R-:W-:Y:S01]  /*9fe0*/  @P0 IMAD.HI.U32 R5, R10, c[0x0][0x4ec], RZ ;  /* 0x00013b000a050a27 */ /* 0x000fe200078e00ff */
[----:B------:R-:W-:-:S02]  /*9ff0*/  LEA R7, R12, R7, 0x1 ;  /* 0x000000070c077211 */ /* 0x000fc400078e08ff */
[----:B------:R-:W-:Y:S01]  /*a000*/  IADD3 R3, R9, R15, RZ ;  /* 0x0000000f09037210 */ /* 0x000fe20007ffe0ff */
[----:B------:R-:W-:Y:S01]  /*a010*/  IMAD.MOV.U32 R2, RZ, RZ, R8 ;  /* 0x000000ffff027224 */ /* 0x000fe200078e0008 */
[----:B------:R-:W-:Y:S02]  /*a020*/  F2FP.BF16.PACK_AB R11, R73, R11 ;  /* 0x0000000b490b723e */ /* 0x000fe400000010ff */
[C---:B------:R-:W-:Y:S02]  /*a030*/  IADD3 R4, R0.reuse, 0x8, RZ ;  /* 0x0000000800047810 */ /* 0x040fe40007ffe0ff */
[----:B------:R-:W-:Y:S02]  /*a040*/  SHF.L.U32 R7, R7, 0x1, RZ ;  /* 0x0000000107077819 */ /* 0x000fe400000006ff */
[----:B------:R-:W-:Y:S02]  /*a050*/  ISETP.GE.OR P5, PT, R0, R44, P4 ;  /* 0x0000002c0000720c */ /* 0x000fe400027a6670 */
[----:B------:R-:W-:Y:S01]  /*a060*/  MOV R0, R10 ;  /* 0x0000000a00007202 */ /* 0x000fe20000000f00 */
[----:B------:R-:W-:Y:S01]  /*a070*/  IMAD.WIDE.U32 R2, R14, c[0x0][0x3e0], R2 ;  /* 0x0000f8000e027a25 */ /* 0x000fe200078e0002 */
[----:B------:R-:W-:Y:S01]  /*a080*/  @P0 SHF.R.U32.HI R0, RZ, c[0x0][0x4f0], R5 ;  /* 0x00013c00ff000a19 */ /* 0x000fe20000011605 */
[----:B------:R2:W-:Y:S01]  /*a090*/  STS [R7+0x80], R11 ;  /* 0x0000800b07007388 */ /* 0x0005e20000000800 */
[----:B------:R-:W-:Y:S01]  /*a0a0*/  IADD3 R8, R7, 0x80, RZ ;  /* 0x0000008007087810 */ /* 0x000fe20007ffe0ff */
[----:B------:R-:W-:Y:S01]  /*a0b0*/  IMAD.IADD R3, R3, 0x1, R6 ;  /* 0x0000000103037824 */ /* 0x000fe200078e0206 */
[----:B------:R-:W-:-:S02]  /*a0c0*/  IADD3 R6, R7, 0x70, RZ ;  /* 0x0000007007067810 */ /* 0x000fc40007ffe0ff */
[----:B------:R-:W-:Y:S02]  /*a0d0*/  @P3 IADD3 R6, R8, 0x10, RZ ;  /* 0x0000001008063810 */ /* 0x000fe40007ffe0ff */
[----:B------:R-:W-:Y:S02]  /*a0e0*/  SHF.R.S32.HI R9, RZ, 0x1f, R0 ;  /* 0x0000001fff097819 */ /* 0x000fe40000011400 */
[----:B------:R-:W-:Y:S01]  /*a0f0*/  IADD3 R8, P0, R0, R16, RZ ;  /* 0x0000001000087210 */ /* 0x000fe20007f1e0ff */
[----:B------:R-:W-:Y:S01]  /*a100*/  IMAD.WIDE.U32 R14, R39, c[0x0][0x3d8], R2 ;  /* 0x0000f600270e7a25 */ /* 0x000fe200078e0002 */
[----:B------:R-:W-:Y:S02]  /*a110*/  ISETP.GE.OR P4, PT, R4, R44, P4 ;  /* 0x0000002c0400720c */ /* 0x000fe40002786670 */
[----:B--2---:R-:W-:-:S05]  /*a120*/  IADD3 R11, -R0, RZ, RZ ;  /* 0x000000ff000b7210 */ /* 0x004fca0007ffe1ff */
[----:B------:R-:W-:Y:S01]  /*a130*/  IMAD R0, R11, c[0x0][0x4e8], R10 ;  /* 0x00013a000b007a24 */ /* 0x000fe200078e020a */
[----:B------:R-:W-:-:S04]  /*a140*/  IADD3.X R9, R9, R17, R43, P0, !PT ;  /* 0x0000001109097210 */ /* 0x000fc800007fe42b */
[----:B------:R-:W-:Y:S01]  /*a150*/  SHF.R.S32.HI R2, RZ, 0x1f, R0 ;  /* 0x0000001fff027819 */ /* 0x000fe20000011400 */
[----:B------:R-:W-:Y:S01]  /*a160*/  IMAD.MOV.U32 R5, RZ, RZ, 0x20 ;  /* 0x00000020ff057424 */ /* 0x000fe200078e00ff */
[----:B------:R-:W-:-:S03]  /*a170*/  SHF.R.S32.HI R4, RZ, 0x1f, R39 ;  /* 0x0000001fff047819 */ /* 0x000fc60000011427 */
[----:B------:R-:W-:Y:S02]  /*a180*/  IMAD R10, R2, c[0x0][0x488], RZ ;  /* 0x00012200020a7a24 */ /* 0x000fe400078e02ff */
[----:B------:R-:W-:Y:S02]  /*a190*/  IMAD.MOV.U32 R11, RZ, RZ, 0x40 ;  /* 0x00000040ff0b7424 */ /* 0x000fe400078e00ff */
[----:B------:R-:W-:Y:S01]  /*a1a0*/  IMAD.WIDE.U32 R2, R0, c[0x0][0x488], R8 ;  /* 0x0001220000027a25 */ /* 0x000fe200078e0008 */
[----:B------:R-:W-:-:S03]  /*a1b0*/  SEL R5, R5, 0xffffffe0, !P1 ;  /* 0xffffffe005057807 */ /* 0x000fc60004800000 */
[----:B------:R-:W-:Y:S02]  /*a1c0*/  IMAD R4, R4, c[0x0][0x3d8], RZ ;  /* 0x0000f60004047a24 */ /* 0x000fe400078e02ff */
[----:B------:R-:W-:Y:S01]  /*a1d0*/  IMAD R0, R0, c[0x0][0x48c], R10 ;  /* 0x0001230000007a24 */ /* 0x000fe200078e020a */
[----:B------:R-:W-:Y:S01]  /*a1e0*/  F2FP.BF16.PACK_AB R13, R75, R13 ;  /* 0x0000000d4b0d723e */ /* 0x000fe200000010ff */
[----:B------:R-:W-:Y:S01]  /*a1f0*/  IMAD R40, R39, c[0x0][0x3dc], R4 ;  /* 0x0000f70027287a24 */ /* 0x000fe200078e0204 */
[----:B------:R-:W-:Y:S02]  /*a200*/  SEL R11, R11, 0xffffffc0, !P2 ;  /* 0xffffffc00b0b7807 */ /* 0x000fe40005000000 */
[----:B------:R-:W-:Y:S02]  /*a210*/  F2FP.BF16.PACK_AB R19, R77, R19 ;  /* 0x000000134d13723e */ /* 0x000fe400000010ff */
[----:B------:R-:W-:Y:S02]  /*a220*/  F2FP.BF16.PACK_AB R18, R79, R18 ;  /* 0x000000124f12723e */ /* 0x000fe400000010ff */
[----:B------:R-:W-:-:S02]  /*a230*/  IADD3 R4, R7, R5, RZ ;  /* 0x0000000507047210 */ /* 0x000fc40007ffe0ff */
[----:B------:R-:W-:Y:S02]  /*a240*/  LEA R10, P0, R2, c[0x0][0x450], 0x2 ;  /* 0x00011400020a7a11 */ /* 0x000fe400078010ff */
[----:B------:R-:W-:Y:S02]  /*a250*/  IADD3 R0, R3, R0, RZ ;  /* 0x0000000003007210 */ /* 0x000fe40007ffe0ff */
[----:B------:R-:W-:Y:S02]  /*a260*/  F2FP.BF16.PACK_AB R22, R81, R22 ;  /* 0x000000165116723e */ /* 0x000fe400000010ff */
[----:B------:R-:W-:Y:S02]  /*a270*/  F2FP.BF16.PACK_AB R21, R83, R21 ;  /* 0x000000155315723e */ /* 0x000fe400000010ff */
[----:B------:R-:W-:Y:S02]  /*a280*/  F2FP.BF16.PACK_AB R20, R85, R20 ;  /* 0x000000145514723e */ /* 0x000fe400000010ff */
[----:B------:R-:W-:-:S02]  /*a290*/  F2FP.BF16.PACK_AB R23, R87, R23 ;  /* 0x000000175717723e */ /* 0x000fc400000010ff */
[----:B------:R-:W-:Y:S01]  /*a2a0*/  IADD3 R5, R5, R6, RZ ;  /* 0x0000000605057210 */ /* 0x000fe20007ffe0ff */
[----:B------:R-:W-:Y:S01]  /*a2b0*/  STS [R7+0x480], R13 ;  /* 0x0004800d07007388 */ /* 0x000fe20000000800 */
[----:B------:R-:W-:Y:S02]  /*a2c0*/  F2FP.BF16.PACK_AB R26, R89, R26 ;  /* 0x0000001a591a723e */ /* 0x000fe400000010ff */
[----:B------:R-:W-:Y:S02]  /*a2d0*/  F2FP.BF16.PACK_AB R25, R91, R25 ;  /* 0x000000195b19723e */ /* 0x000fe400000010ff */
[----:B------:R-:W-:Y:S01]  /*a2e0*/  IADD3 R8, R7, R11, RZ ;  /* 0x0000000b07087210 */ /* 0x000fe20007ffe0ff */
[----:B------:R-:W-:Y:S01]  /*a2f0*/  STS [R6], R19 ;  /* 0x0000001306007388 */ /* 0x000fe20000000800 */
[----:B------:R-:W-:Y:S02]  /*a300*/  F2FP.BF16.PACK_AB R24, R93, R24 ;  /* 0x000000185d18723e */ /* 0x000fe400000010ff */
[----:B------:R-:W-:Y:S01]  /*a310*/  F2FP.BF16.PACK_AB R29, R95, R29 ;  /* 0x0000001d5f1d723e */ /* 0x000fe200000010ff */
[----:B------:R-:W-:Y:S01]  /*a320*/  STS [R6+0x400], R18 ;  /* 0x0004001206007388 */ /* 0x000fe20000000800 */
[----:B------:R-:W-:-:S02]  /*a330*/  IADD3 R9, R11, R6, RZ ;  /* 0x000000060b097210 */ /* 0x000fc40007ffe0ff */
[----:B------:R-:W-:Y:S01]  /*a340*/  LEA.HI.X R3, R2, c[0x0][0x454], R0, 0x2, P0 ;  /* 0x0001150002037a11 */ /* 0x000fe200000f1400 */
[----:B------:R-:W-:Y:S01]  /*a350*/  IMAD.IADD R0, R11, 0x1, R4 ;  /* 0x000000010b007824 */ /* 0x000fe200078e0204 */
[----:B------:R-:W-:Y:S01]  /*a360*/  F2FP.BF16.PACK_AB R37, R97, R37 ;  /* 0x000000256125723e */ /* 0x000fe200000010ff */
[----:B------:R-:W-:Y:S01]  /*a370*/  STS [R4+0x80], R22 ;  /* 0x0000801604007388 */ /* 0x000fe20000000800 */
[----:B------:R-:W-:Y:S02]  /*a380*/  F2FP.BF16.PACK_AB R98, R99, R98 ;  /* 0x000000626362723e */ /* 0x000fe400000010ff */
[----:B------:R-:W-:Y:S01]  /*a390*/  F2FP.BF16.PACK_AB R38, R101, R38 ;  /* 0x000000266526723e */ /* 0x000fe200000010ff */
[----:B------:R-:W-:Y:S01]  /*a3a0*/  STS [R4+0x480], R21 ;  /* 0x0004801504007388 */ /* 0x000fe20000000800 */
[----:B------:R-:W-:Y:S02]  /*a3b0*/  F2FP.BF16.PACK_AB R102, R103, R102 ;  /* 0x000000666766723e */ /* 0x000fe400000010ff */
[----:B------:R-:W-:Y:S01]  /*a3c0*/  IADD3 R2, R5, R11, RZ ;  /* 0x0000000b05027210 */ /* 0x000fe20007ffe0ff */
[----:B------:R-:W-:Y:S01]  /*a3d0*/  STS [R5], R20 ;  /* 0x0000001405007388 */ /* 0x000fe20000000800 */
[----:B------:R-:W-:-:S02]  /*a3e0*/  F2FP.BF16.PACK_AB R36, R105, R36 ;  /* 0x000000246924723e */ /* 0x000fc400000010ff */
[----:B------:R-:W-:Y:S01]  /*a3f0*/  F2FP.BF16.PACK_AB R106, R107, R106 ;  /* 0x0000006a6b6a723e */ /* 0x000fe200000010ff */
[----:B------:R-:W-:Y:S01]  /*a400*/  STS [R5+0x400], R23 ;  /* 0x0004001705007388 */ /* 0x000fe20000000800 */
[----:B------:R-:W-:Y:S02]  /*a410*/  F2FP.BF16.PACK_AB R35, R109, R35 ;  /* 0x000000236d23723e */ /* 0x000fe400000010ff */
[----:B------:R-:W-:Y:S01]  /*a420*/  F2FP.BF16.PACK_AB R110, R111, R110 ;  /* 0x0000006e6f6e723e */ /* 0x000fe200000010ff */
[----:B------:R-:W-:Y:S01]  /*a430*/  STS [R8+0x80], R26 ;  /* 0x0000801a08007388 */ /* 0x000fe20000000800 */
[----:B------:R-:W-:Y:S02]  /*a440*/  F2FP.BF16.PACK_AB R34, R113, R34 ;  /* 0x000000227122723e */ /* 0x000fe400000010ff */
[----:B------:R-:W-:Y:S01]  /*a450*/  F2FP.BF16.PACK_AB R114, R115, R114 ;  /* 0x000000727372723e */ /* 0x000fe200000010ff */
[----:B------:R-:W-:Y:S01]  /*a460*/  STS [R8+0x480], R25 ;  /* 0x0004801908007388 */ /* 0x000fe20000000800 */
[----:B------:R-:W-:-:S02]  /*a470*/  F2FP.BF16.PACK_AB R33, R117, R33 ;  /* 0x000000217521723e */ /* 0x000fc400000010ff */
[----:B------:R-:W-:Y:S01]  /*a480*/  F2FP.BF16.PACK_AB R32, R119, R32 ;  /* 0x000000207720723e */ /* 0x000fe200000010ff */
[----:B------:R-:W-:Y:S01]  /*a490*/  STS [R9], R24 ;  /* 0x0000001809007388 */ /* 0x000fe20000000800 */
[----:B------:R-:W-:-:S03]  /*a4a0*/  F2FP.BF16.PACK_AB R31, R121, R31 ;  /* 0x0000001f791f723e */ /* 0x000fc600000010ff */
[----:B------:R-:W-:Y:S01]  /*a4b0*/  STS [R9+0x400], R29 ;  /* 0x0004001d09007388 */ /* 0x000fe20000000800 */
[----:B------:R-:W-:-:S03]  /*a4c0*/  F2FP.BF16.PACK_AB R122, R123, R122 ;  /* 0x0000007a7b7a723e */ /* 0x000fc600000010ff */
[----:B------:R-:W-:Y:S01]  /*a4d0*/  STS [R0+0x80], R37 ;  /* 0x0000802500007388 */ /* 0x000fe20000000800 */
[----:B------:R-:W-:-:S03]  /*a4e0*/  F2FP.BF16.PACK_AB R30, R125, R30 ;  /* 0x0000001e7d1e723e */ /* 0x000fc600000010ff */
[----:B------:R-:W-:Y:S01]  /*a4f0*/  STS [R0+0x480], R98 ;  /* 0x0004806200007388 */ /* 0x000fe20000000800 */
[----:B------:R-:W-:-:S03]  /*a500*/  F2FP.BF16.PACK_AB R126, R127, R126 ;  /* 0x0000007e7f7e723e */ /* 0x000fc600000010ff */
        /* <DEDUP_REMOVED lines=8> */
[----:B------:R-:W-:Y:S04]  /*a590*/  STS [R6+0x4000], R35 ;  /* 0x0040002306007388 */ /* 0x000fe80000000800 */
[----:B------:R-:W-:Y:S04]  /*a5a0*/  STS [R6+0x4400], R110 ;  /* 0x0044006e06007388 */ /* 0x000fe80000000800 */
[----:B------:R-:W-:Y:S04]  /*a5b0*/  STS [R4+0x4080], R34 ;  /* 0x0040802204007388 */ /* 0x000fe80000000800 */
[----:B------:R2:W-:Y:S04]  /*a5c0*/  STS [R4+0x4480], R114 ;  /* 0x0044807204007388 */ /* 0x0005e80000000800 */
[----:B------:R-:W-:Y:S04]  /*a5d0*/  STS [R5+0x4000], R33 ;  /* 0x0040002105007388 */ /* 0x000fe80000000800 */
        /* <DEDUP_REMOVED lines=9> */
[----:B------:R-:W-:Y:S04]  /*a670*/  SHFL.IDX PT, R12, R10, RZ, 0x1c1f ;  /* 0x001c1fff0a0c7589 */ /* 0x000fe800000e0000 */
[----:B------:R-:W3:Y:S04]  /*a680*/  SHFL.IDX PT, R13, R3, RZ, 0x1c1f ;  /* 0x001c1fff030d7589 */ /* 0x000ee800000e0000 */
[----:B------:R-:W-:Y:S06]  /*a690*/  BAR.SYNC.DEFER_BLOCKING 0x1, 0x100 ;  /* 0x0044000000007b1d */ /* 0x000fec0000010000 */
[----:B------:R-:W-:Y:S04]  /*a6a0*/  SHFL.IDX PT, R10, R10, 0x1, 0x1c1f ;  /* 0x003c1f000a0a7f89 */ /* 0x000fe800000e0000 */
[----:B------:R-:W4:Y:S01]  /*a6b0*/  SHFL.IDX PT, R11, R3, 0x1, 0x1c1f ;  /* 0x003c1f00030b7f89 */ /* 0x000f2200000e0000 */
[----:B--2---:R-:W-:-:S03]  /*a6c0*/  SHF.L.U32 R4, R49, 0x1, RZ ;  /* 0x0000000131047819 */ /* 0x004fc600000006ff */
[----:B---3--:R1:W-:Y:S04]  /*a6d0*/  @!P5 ST.E [R12.64], R42 ;  /* 0x0000002a0c00d985 */ /* 0x0083e8000c101916 */
[----:B----4-:R1:W-:Y:S04]  /*a6e0*/  @!P4 ST.E [R10.64], R41 ;  /* 0x000000290a00c985 */ /* 0x0103e8000c101916 */
[----:B------:R1:W2:Y:S04]  /*a6f0*/  LDS.128 R20, [R4+0x1080] ;  /* 0x0010800004147984 */ /* 0x0002a80000000c00 */
[----:B------:R1:W3:Y:S04]  /*a700*/  LDS.128 R28, [R4+0x2080] ;  /* 0x00208000041c7984 */ /* 0x0002e80000000c00 */
[----:B------:R1:W4:Y:S04]  /*a710*/  LDS.128 R32, [R4+0x3080] ;  /* 0x0030800004207984 */ /* 0x0003280000000c00 */
[----:B------:R1:W1:Y:S04]  /*a720*/  LDS.128 R16, [R4+0x5080] ;  /* 0x0050800004107984 */ /* 0x0002680000000c00 */
[----:B------:R1:W1:Y:S04]  /*a730*/  LDS.128 R24, [R4+0x6080] ;  /* 0x0060800004187984 */ /* 0x0002680000000c00 */
[----:B------:R1:W1:Y:S01]  /*a740*/  LDS.128 R36, [R4+0x7080] ;  /* 0x0070800004247984 */ /* 0x0002620000000c00 */
[----:B------:R-:W-:-:S02]  /*a750*/  IADD3 R0, R15, R40, RZ ;  /* 0x000000280f007210 */ /* 0x000fc40007ffe0ff */
[----:B------:R-:W-:-:S04]  /*a760*/  LEA R7, P0, R14, c[0x0][0x380], 0x1 ;  /* 0x0000e0000e077a11 */ /* 0x000fc800078008ff */
[----:B------:R-:W-:Y:S02]  /*a770*/  LEA.HI.X R6, R14, c[0x0][0x384], R0, 0x1, P0 ;  /* 0x0000e1000e067a11 */ /* 0x000fe400000f0c00 */
[----:B------:R-:W-:Y:S01]  /*a780*/  ISETP.GE.AND P0, PT, R48, R44, PT ;  /* 0x0000002c3000720c */ /* 0x000fe20003f06270 */
[----:B------:R1:W1:Y:S01]  /*a790*/  SHFL.IDX PT, R2, R7, RZ, 0x181f ;  /* 0x00181fff07027589 */ /* 0x00026200000e0000 */
[----:B------:R-:W-:Y:S03]  /*a7a0*/  BSSY B0, `(.L_x_4) ;  /* 0x000000e000007945 */ /* 0x000fe60003800000 */
[----:B------:R1:W1:Y:S08]  /*a7b0*/  SHFL.IDX PT, R3, R6, RZ, 0x181f ;  /* 0x00181fff06037589 */ /* 0x00027000000e0000 */
[----:B------:R-:W-:Y:S05]  /*a7c0*/  @P0 BRA `(.L_x_5) ;  /* 0x000000b000000947 */ /* 0x000fea0003800000 */
[----:B-12---:R-:W1:Y:S01]  /*a7d0*/  LDS.128 R12, [R4+0x80] ;  /* 0x00008000040c7984 */ /* 0x006e620000000c00 */
[----:B-----5:R-:W-:-:S02]  /*a7e0*/  ISETP.GE.AND P0, PT, R45, c[0x0][0x3c8], PT ;  /* 0x0000f2002d007a0c */ /* 0x020fc40003f06270 */
[----:B------:R-:W-:Y:S01]  /*a7f0*/  ISETP.GE.AND P1, PT, R46, c[0x0][0x3c8], PT ;  /* 0x0000f2002e007a0c */ /* 0x000fe20003f26270 */
[----:B------:R2:W4:Y:S10]  /*a800*/  LDS.128 R8, [R4+0x4080] ;  /* 0x0040800004087984 */ /* 0x0005340000000c00 */
[----:B------:R-:W-:-:S04]  /*a810*/  @!P0 SHF.R.S32.HI R0, RZ, 0x1f, R45 ;  /* 0x0000001fff008819 */ /* 0x000fc8000001142d */
[----:B------:R-:W-:-:S04]  /*a820*/  @!P0 LEA.HI R0, R0, R45, RZ, 0x3 ;  /* 0x0000002d00008211 */ /* 0x000fc800078f18ff */
[----:B------:R-:W-:Y:S01]  /*a830*/  @!P0 LOP3.LUT R0, R0, 0xfffffff8, RZ, 0xc0, !PT ;  /* 0xfffffff800008812 */ /* 0x000fe200078ec0ff */
[----:B--2---:R-:W-:-:S04]  /*a840*/  @!P1 IMAD.WIDE R4, R46, 0x2, R2 ;  /* 0x000000022e049825 */ /* 0x004fc800078e0202 */
[----:B------:R-:W-:Y:S01]  /*a850*/  @!P0 IMAD.WIDE R2, R0, 0x2, R2 ;  /* 0x0000000200028825 */ /* 0x000fe200078e0202 */
[----:B-1----:R1:W-:Y:S04]  /*a860*/  @!P1 ST.E.128 [R4.64], R12 ;  /* 0x0000000c04009985 */ /* 0x0023e8000c101d16 */
[----:B----4-:R1:W-:Y:S02]  /*a870*/  @!P0 ST.E.128 [R2.64], R8 ;  /* 0x0000000802008985 */ /* 0x0103e4000c101d16 */
.L_x_5:
[----:B--2---:R-:W-:Y:S05]  /*a880*/  BSYNC B0 ;  /* 0x0000000000007941 */ /* 0x004fea0003800000 */
.L_x_4:
[----:B------:R-:W-:Y:S01]  /*a890*/  IADD3 R0, R48, 0x20, RZ ;  /* 0x0000002030007810 */ /* 0x000fe20007ffe0ff */
[----:B-1----:R1:W2:Y:S01]  /*a8a0*/  SHFL.IDX PT, R3, R6, 0x1, 0x181f ;  /* 0x00381f0006037f89 */ /* 0x0022a200000e0000 */
[----:B------:R-:W-:Y:S02]  /*a8b0*/  BSSY B0, `(.L_x_6) ;  /* 0x000000d000007945 */ /* 0x000fe40003800000 */
[----:B------:R-:W-:Y:S01]  /*a8c0*/  ISETP.GE.AND P0, PT, R0, R44, PT ;  /* 0x0000002c0000720c */ /* 0x000fe20003f06270 */
[----:B------:R1:W4:-:S12]  /*a8d0*/  SHFL.IDX PT, R2, R7, 0x1, 0x181f ;  /* 0x00381f0007027f89 */ /* 0x00031800000e0000 */
[----:B------:R-:W-:Y:S05]  /*a8e0*/  @P0 BRA `(.L_x_7) ;  /* 0x0000009000000947 */ /* 0x000fea0003800000 */
[----:B-----5:R-:W-:Y:S02]  /*a8f0*/  ISETP.GE.AND P0, PT, R45, c[0x0][0x3c8], PT ;  /* 0x0000f2002d007a0c */ /* 0x020fe40003f06270 */
[----:B------:R-:W-:-:S11]  /*a900*/  ISETP.GE.AND P1, PT, R46, c[0x0][0x3c8], PT ;  /* 0x0000f2002e007a0c */ /* 0x000fd60003f26270 */
[----:B------:R-:W-:Y:S02]  /*a910*/  @!P0 SHF.R.S32.HI R0, RZ, 0x1f, R45 ;  /* 0x0000001fff008819 */ /* 0x000fe4000001142d */
[----:B--2-4-:R-:W-:Y:S02]  /*a920*/  @!P1 IMAD.WIDE R4, R46, 0x2, R2 ;  /* 0x000000022e049825 */ /* 0x014fe400078e0202 */
[----:B------:R-:W-:-:S03]  /*a930*/  @!P0 LEA.HI R0, R0, R45, RZ, 0x3 ;  /* 0x0000002d00008211 */ /* 0x000fc600078f18ff */
[----:B------:R2:W-:Y:S01]  /*a940*/  @!P1 ST.E.128 [R4.64], R20 ;  /* 0x0000001404009985 */ /* 0x0005e2000c101d16 */
[----:B------:R-:W-:-:S05]  /*a950*/  @!P0 LOP3.LUT R0, R0, 0xfffffff8, RZ, 0xc0, !PT ;  /* 0xfffffff800008812 */ /* 0x000fca00078ec0ff */
[----:B------:R-:W-:-:S05]  /*a960*/  @!P0 IMAD.WIDE R2, R0, 0x2, R2 ;  /* 0x0000000200028825 */ /* 0x000fca00078e0202 */
[----:B------:R2:W-:Y:S02]  /*a970*/  @!P0 ST.E.128 [R2.64], R16 ;  /* 0x0000001002008985 */ /* 0x0005e4000c101d16 */
.L_x_7:
[----:B------:R-:W-:Y:S05]  /*a980*/  BSYNC B0 ;  /* 0x0000000000007941 */ /* 0x000fea0003800000 */
.L_x_6:
[----:B------:R-:W-:Y:S01]  /*a990*/  IADD3 R0, R48, 0x40, RZ ;  /* 0x0000004030007810 */ /* 0x000fe20007ffe0ff */
[----:B--2---:R2:W1:Y:S01]  /*a9a0*/  SHFL.IDX PT, R3, R6, 0x2, 0x181f ;  /* 0x00581f0006037f89 */ /* 0x00446200000e0000 */
[----:B------:R-:W-:Y:S02]  /*a9b0*/  BSSY B0, `(.L_x_8) ;  /* 0x000000d000007945 */ /* 0x000fe40003800000 */
[----:B------:R-:W-:Y:S01]  /*a9c0*/  ISETP.GE.AND P0, PT, R0, R44, PT ;  /* 0x0000002c0000720c */ /* 0x000fe20003f06270 */
[----:B----4-:R2:W4:-:S12]  /*a9d0*/  SHFL.IDX PT, R2, R7, 0x2, 0x181f ;  /* 0x00581f0007027f89 */ /* 0x01051800000e0000 */
[----:B------:R-:W-:Y:S05]  /*a9e0*/  @P0 BRA `(.L_x_9) ;  /* 0x0000009000000947 */ /* 0x000fea0003800000 */
[----:B-----5:R-:W-:Y:S02]  /*a9f0*/  ISETP.GE.AND P0, PT, R45, c[0x0][0x3c8], PT ;  /* 0x0000f2002d007a0c */ /* 0x020fe40003f06270 */
[----:B------:R-:W-:-:S11]  /*aa00*/  ISETP.GE.AND P1, PT, R46, c[0x0][0x3c8], PT ;  /* 0x0000f2002e007a0c */ /* 0x000fd60003f26270 */
[----:B------:R-:W-:Y:S02]  /*aa10*/  @!P0 SHF.R.S32.HI R0, RZ, 0x1f, R45 ;  /* 0x0000001fff008819 */ /* 0x000fe4000001142d */
[----:B-1--4-:R-:W-:Y:S02]  /*aa20*/  @!P1 IMAD.WIDE R4, R46, 0x2, R2 ;  /* 0x000000022e049825 */ /* 0x012fe400078e0202 */
[----:B------:R-:W-:-:S03]  /*aa30*/  @!P0 LEA.HI R0, R0, R45, RZ, 0x3 ;  /* 0x0000002d00008211 */ /* 0x000fc600078f18ff */
[----:B---3--:R1:W-:Y:S01]  /*aa40*/  @!P1 ST.E.128 [R4.64], R28 ;  /* 0x0000001c04009985 */ /* 0x0083e2000c101d16 */
[----:B------:R-:W-:-:S05]  /*aa50*/  @!P0 LOP3.LUT R0, R0, 0xfffffff8, RZ, 0xc0, !PT ;  /* 0xfffffff800008812 */ /* 0x000fca00078ec0ff */
[----:B------:R-:W-:-:S05]  /*aa60*/  @!P0 IMAD.WIDE R2, R0, 0x2, R2 ;  /* 0x0000000200028825 */ /* 0x000fca00078e0202 */
[----:B------:R1:W-:Y:S02]  /*aa70*/  @!P0 ST.E.128 [R2.64], R24 ;  /* 0x0000001802008985 */ /* 0x0003e4000c101d16 */
.L_x_9:
[----:B------:R-:W-:Y:S05]  /*aa80*/  BSYNC B0 ;  /* 0x0000000000007941 */ /* 0x000fea0003800000 */
.L_x_8:
[----:B------:R-:W-:Y:S01]  /*aa90*/  IADD3 R0, R48, 0x60, RZ ;  /* 0x0000006030007810 */ /* 0x000fe20007ffe0ff */
[----:B-1----:R1:W2:Y:S03]  /*aaa0*/  SHFL.IDX PT, R3, R6, 0x3, 0x181f ;  /* 0x00781f0006037f89 */ /* 0x0022a600000e0000 */
[----:B------:R-:W-:Y:S01]  /*aab0*/  ISETP.GE.AND P0, PT, R0, R44, PT ;  /* 0x0000002c0000720c */ /* 0x000fe20003f06270 */
[----:B----4-:R1:W4:-:S12]  /*aac0*/  SHFL.IDX PT, R2, R7, 0x3, 0x181f ;  /* 0x00781f0007027f89 */ /* 0x01031800000e0000 */
[----:B------:R-:W-:Y:S05]  /*aad0*/  @P0 EXIT ;  /* 0x000000000000094d */ /* 0x000fea0003800000 */
[----:B-----5:R-:W-:-:S13]  /*aae0*/  ISETP.GE.AND P0, PT, R46, c[0x0][0x3c8], PT ;  /* 0x0000f2002e007a0c */ /* 0x020fda0003f06270 */
[----:B--2-4-:R-:W-:-:S05]  /*aaf0*/  @!P0 IMAD.WIDE R4, R46, 0x2, R2 ;  /* 0x000000022e048825 */ /* 0x014fca00078e0202 */
[----:B------:R2:W-:Y:S01]  /*ab00*/  @!P0 ST.E.128 [R4.64], R32 ;  /* 0x0000002004008985 */ /* 0x0005e2000c101d16 */
[----:B------:R-:W-:-:S13]  /*ab10*/  ISETP.GE.AND P0, PT, R45, c[0x0][0x3c8], PT ;  /* 0x0000f2002d007a0c */ /* 0x000fda0003f06270 */
[----:B------:R-:W-:Y:S05]  /*ab20*/  @P0 EXIT ;  /* 0x000000000000094d */ /* 0x000fea0003800000 */
[----:B------:R-:W-:-:S04]  /*ab30*/  SHF.R.S32.HI R0, RZ, 0x1f, R45 ;  /* 0x0000001fff007819 */ /* 0x000fc8000001142d */
[----:B------:R-:W-:-:S04]  /*ab40*/  LEA.HI R0, R0, R45, RZ, 0x3 ;  /* 0x0000002d00007211 */ /* 0x000fc800078f18ff */
[----:B------:R-:W-:-:S05]  /*ab50*/  LOP3.LUT R0, R0, 0xfffffff8, RZ, 0xc0, !PT ;  /* 0xfffffff800007812 */ /* 0x000fca00078ec0ff */
[----:B------:R-:W-:-:S05]  /*ab60*/  IMAD.WIDE R2, R0, 0x2, R2 ;  /* 0x0000000200027825 */ /* 0x000fca00078e0202 */
[----:B------:R-:W-:Y:S01]  /*ab70*/  ST.E.128 [R2.64], R36 ;  /* 0x0000002402007985 */ /* 0x000fe2000c101d16 */
[----:B------:R-:W-:Y:S05]  /*ab80*/  EXIT ;  /* 0x000000000000794d */ /* 0x000fea0003800000 */
.L_x_10:
[----:B------:R-:W-:-:S00]  /*ab90*/  BRA `(.L_x_10) ;  /* 0xfffffff000007947 */ /* 0x000fc0000383ffff */
[----:B------:R-:W-:-:S00]  /*aba0*/  NOP ;  /* 0x0000000000007918 */ /* 0x000fc00000000000 */
        /* <DEDUP_REMOVED lines=13> */
.L_x_1824:


//--------------------- .text._ZN7cutlass13device_kernelIN5flash19enable_sm80_to_sm89INS1_16FlashAttnFwdSm80INS1_25CollectiveMainloopFwdSm80ILi8ELi1ELb1EN4cute5tupleIJNS5_1CILi128EEES8_S8_EEELi128ENS_10bfloat16_tEfNS_4arch4Sm80ELb0ELb0ELb1ELb1ELb0ELb0ELb1ELb0EEENS1_21CollectiveEpilogueFwdIS9_NS6_IJNS7_ILi1EEESF_SF_EEESA_SC_Li256ELb1ELb1ELb0ELb0EEENS1_19SingleTileSchedulerILb1ELb0ELb1ELi128EEEEEEEEEvNT_6ParamsE --------------------------
	.section	.text._ZN7cutlass13device_kernelIN5flash19enable_sm80_to_sm89INS1_16FlashAttnFwdSm80INS1_25CollectiveMainloopFwdSm80ILi8ELi1ELb1EN4cute5tupleIJNS5_1CILi128EEES8_S8_EEELi128ENS_10bfloat16_tEfNS_4arch4Sm80ELb0ELb0ELb1ELb1ELb0ELb0ELb1ELb0EEENS1_21CollectiveEpilogueFwdIS9_NS6_IJNS7_ILi1EEESF_SF_EEESA_SC_Li256ELb1ELb1ELb0ELb0EEENS1_19SingleTileSchedulerILb1ELb0ELb1ELi128EEEEEEEEEvNT_6ParamsE,"ax",@progbits
	.sectioninfo	@"SHI_REGISTERS=255"
	.align	128
.text._ZN7cutlass13device_kernelIN5flash19enable_sm80_to_sm89INS1_16FlashAttnFwdSm80INS1_25CollectiveMainloopFwdSm80ILi8ELi1ELb1EN4cute5tupleIJNS5_1CILi128EEES8_S8_EEELi128ENS_10bfloat16_tEfNS_4arch4Sm80ELb0ELb0ELb1ELb1ELb0ELb0ELb1ELb0EEENS1_21CollectiveEpilogueFwdIS9_NS6_IJNS7_ILi1EEESF_SF_EEESA_SC_Li256ELb1ELb1ELb0ELb0EEENS1_19SingleTileSchedulerILb1ELb0ELb1ELi128EEEEEEEEEvNT_6ParamsE:
        .type           _ZN7cutlass13device_kernelIN5flash19enable_sm80_to_sm89INS1_16FlashAttnFwdSm80INS1_25CollectiveMainloopFwdSm80ILi8ELi1ELb1EN4cute5tupleIJNS5_1CILi128EEES8_S8_EEELi128ENS_10bfloat16_tEfNS_4arch4Sm80ELb0ELb0ELb1ELb1ELb0ELb0ELb1ELb0EEENS1_21CollectiveEpilogueFwdIS9_NS6_IJNS7_ILi1EEESF_SF_EEESA_SC_Li256ELb1ELb1ELb0ELb0EEENS1_19SingleTileSchedulerILb1ELb0ELb1ELi128EEEEEEEEEvNT_6ParamsE,@function
        .size           _ZN7cutlass13device_kernelIN5flash19enable_sm80_to_sm89INS1_16FlashAttnFwdSm80INS1_25CollectiveMainloopFwdSm80ILi8ELi1ELb1EN4cute5tupleIJNS5_1CILi128EEES8_S8_EEELi128ENS_10bfloat16_tEfNS_4arch4Sm80ELb0ELb0ELb1ELb1ELb0ELb0ELb1ELb0EEENS1_21CollectiveEpilogueFwdIS9_NS6_IJNS7_ILi1EEESF_SF_EEESA_SC_Li256ELb1ELb1ELb0ELb0EEENS1_19SingleTileSchedulerILb1ELb0ELb1ELi128EEEEEEEEEvNT_6ParamsE,(.L_x_1825 - _ZN7cutlass13device_kernelIN5flash19enable_sm80_to_sm89INS1_16FlashAttnFwdSm80INS1_25CollectiveMainloopFwdSm80ILi8ELi1ELb1EN4cute5tupleIJNS5_1CILi128EEES8_S8_EEELi128ENS_10bfloat16_tEfNS_4arch4Sm80ELb0ELb0ELb1ELb1ELb0ELb0ELb1ELb0EEENS1_21CollectiveEpilogueFwdIS9_NS6_IJNS7_ILi1EEESF_SF_EEESA_SC_Li256ELb1ELb1ELb0ELb0EEENS1_19SingleTileSchedulerILb1ELb0ELb1ELi128EEEEEEEEEvNT_6ParamsE)
        .other          _ZN7cutlass13device_kernelIN5flash19enable_sm80_to_sm89INS1_16FlashAttnFwdSm80INS1_25CollectiveMainloopFwdSm80ILi8ELi1ELb1EN4cute5tupleIJNS5_1CILi128EEES8_S8_EEELi128ENS_10bfloat16_tEfNS_4arch4Sm80ELb0ELb0ELb1ELb1ELb0ELb0ELb1ELb0EEENS1_21CollectiveEpilogueFwdIS9_NS6_IJNS7_ILi1EEESF_SF_EEESA_SC_Li256ELb1ELb1ELb0ELb0EEENS1_19SingleTileSchedulerILb1ELb0ELb1ELi128EEEEEEEEEvNT_6ParamsE,@"STO_CUDA_ENTRY STV_DEFAULT"
_ZN7cutlass13device_kernelIN5flash19enable_sm80_to_sm89INS1_16FlashAttnFwdSm80INS1_25CollectiveMainloopFwdSm80ILi8ELi1ELb1EN4cute5tupleIJNS5_1CILi128EEES8_S8_EEELi128ENS_10bfloat16_tEfNS_4arch4Sm80ELb0ELb0ELb1ELb1ELb0ELb0ELb1ELb0EEENS1_21CollectiveEpilogueFwdIS9_NS6_IJNS7_ILi1EEESF_SF_EEESA_SC_Li256ELb1ELb1ELb0ELb0EEENS1_19SingleTileSchedulerILb1ELb0ELb1ELi128EEEEEEEEEvNT_6ParamsE:
[----:B------:R-:W-:Y:S02]  /*0000*/  MOV R1, c[0x0][0x28] ;  /* 0x00000a0000017a02 */ /* 0x000fe40000000f00 */
[----:B------:R-:W1:Y:S01]  /*0010*/  S2R R112, SR_TID.X ;  /* 0x0000000000707919 */ /* 0x000e620000002100 */
[----:B------:R-:W-:Y:S01]  /*0020*/  IMAD.MOV.U32 R5, RZ, RZ, 0x4 ;  /* 0x00000004ff057424 */ /* 0x000fe200078e00ff */
[----:B------:R-:W-:Y:S01]  /*0030*/  ULDC.64 UR16, c[0x0][0x118] ;  /* 0x0000460000107ab9 */ /* 0x000fe20000000a00 */
[----:B------:R-:W-:Y:S01]  /*0040*/  IADD3 R1, R1, -0x18, RZ ;  /* 0xffffffe801017810 */ /* 0x000fe20007ffe0ff */
[----:B------:R-:W2:Y:S04]  /*0050*/  S2R R244, SR_CTAID.Z ;  /* 0x0000000000f47919 */ /* 0x000ea80000002700 */
[----:B------:R-:W3:Y:S01]  /*0060*/  S2R R3, SR_CTAID.X ;  /* 0x0000000000037919 */ /* 0x000ee20000002500 */
[----:B-1----:R-:W-:Y:S01]  /*0070*/  SHF.R.U32.HI R0, RZ, 0x5, R112 ;  /* 0x00000005ff007819 */ /* 0x002fe20000011670 */
[----:B--2---:R-:W-:-:S05]  /*0080*/  IMAD.WIDE R6, R244, R5, c[0x0][0x568] ;  /* 0x00015a00f4067625 */ /* 0x004fca00078e0205 */
[----:B------:R-:W1:Y:S02]  /*0090*/  SHFL.IDX PT, R0, R0, RZ, 0x1f ;  /* 0x00001fff00007589 */ /* 0x000e6400000e0000 */
[----:B-1----:R-:W-:-:S13]  /*00a0*/  ISETP.NE.AND P0, PT, R0, RZ, PT ;  /* 0x000000ff0000720c */ /* 0x002fda0003f05270 */
[----:B------:R-:W-:Y:S05]  /*00b0*/  @!P0 BRA `(.L_x_11) ;  /* 0x0000013000008947 */ /* 0x000fea0003800000 */
[----:B---3--:R-:W-:-:S04]  /*00c0*/  ISETP.NE.U32.AND P0, PT, RZ, c[0x0][0x568], PT ;  /* 0x00015a00ff007a0c */ /* 0x008fc80003f05070 */
[----:B------:R-:W-:-:S13]  /*00d0*/  ISETP.NE.AND.EX P0, PT, RZ, c[0x0][0x56c], PT, P0 ;  /* 0x00015b00ff007a0c */ /* 0x000fda0003f05300 */
[----:B------:R-:W-:Y:S05]  /*00e0*/  @!P0 BRA `(.L_x_12) ;  /* 0x0000002000008947 */ /* 0x000fea0003800000 */
[----:B------:R1:W5:Y:S01]  /*00f0*/  LDG.E R7, [R6.64] ;  /* 0x0000001006077981 */ /* 0x000362000c1e1900 */
[----:B------:R-:W-:Y:S05]  /*0100*/  BRA `(.L_x_13) ;  /* 0x0000009000007947 */ /* 0x000fea0003800000 */
.L_x_12:
[----:B------:R-:W-:-:S04]  /*0110*/  ISETP.NE.U32.AND P0, PT, RZ, c[0x0][0x560], PT ;  /* 0x00015800ff007a0c */ /* 0x000fc80003f05070 */
[----:B------:R-:W-:-:S13]  /*0120*/  ISETP.NE.AND.EX P0, PT, RZ, c[0x0][0x564], PT, P0 ;  /* 0x00015900ff007a0c */ /* 0x000fda0003f05300 */
[----:B------:R-:W-:Y:S05]  /*0130*/  @!P0 BRA `(.L_x_14) ;  /* 0x0000005000008947 */ /* 0x000fea0003800000 */
[----:B------:R-:W-:-:S05]  /*0140*/  IMAD.WIDE R8, R244, R5, c[0x0][0x560] ;  /* 0x00015800f4087625 */ /* 0x000fca00078e0205 */
[----:B------:R-:W2:Y:S04]  /*0150*/  LDG.E R7, [R8.64] ;  /* 0x0000001008077981 */ /* 0x000ea8000c1e1900 */
[----:B------:R-:W2:Y:S02]  /*0160*/  LDG.E R0, [R8.64+0x4] ;  /* 0x0000041008007981 */ /* 0x000ea4000c1e1900 */
[----:B--2---:R-:W-:Y:S01]  /*0170*/  IADD3 R7, -R7, R0, RZ ;  /* 0x0000000007077210 */ /* 0x004fe20007ffe1ff */
[----:B------:R-:W-:Y:S05]  /*0180*/  BRA `(.L_x_13) ;  /* 0x0000001000007947 */ /* 0x000fea0003800000 */
.L_x_14:
[----:B------:R-:W-:-:S05]  /*0190*/  MOV R7, c[0x0][0x54c] ;  /* 0x0001530000077a02 */ /* 0x000fca0000000f00 */
.L_x_13:
[----:B-----5:R-:W-:Y:S01]  /*01a0*/  IMAD R7, R7, c[0x0][0x548], RZ ;  /* 0x0001520007077a24 */ /* 0x020fe200078e02ff */
[----:B------:R-:W-:-:S04]  /*01b0*/  SHF.L.U32 R0, R3, 0x7, RZ ;  /* 0x0000000703007819 */ /* 0x000fc800000006ff */
[----:B------:R-:W-:-:S04]  /*01c0*/  ISETP.GE.AND P0, PT, R0, R7, PT ;  /* 0x000000070000720c */ /* 0x000fc80003f06270 */
[----:B------:R-:W-:Y:S01]  /*01d0*/  SEL R244, R244, 0xffffffff, !P0 ;  /* 0xfffffffff4f47807 */ /* 0x000fe20004000000 */
[----:B------:R-:W-:Y:S05]  /*01e0*/  BRA `(.L_x_15) ;  /* 0x0000012000007947 */ /* 0x000fea0003800000 */
.L_x_11:
[----:B---3--:R-:W-:-:S04]  /*01f0*/  ISETP.NE.U32.AND P0, PT, RZ, c[0x0][0x568], PT ;  /* 0x00015a00ff007a0c */ /* 0x008fc80003f05070 */
[----:B------:R-:W-:-:S13]  /*0200*/  ISETP.NE.AND.EX P0, PT, RZ, c[0x0][0x56c], PT, P0 ;  /* 0x00015b00ff007a0c */ /* 0x000fda0003f05300 */
[----:B------:R-:W-:Y:S05]  /*0210*/  @!P0 BRA `(.L_x_16) ;  /* 0x0000002000008947 */ /* 0x000fea0003800000 */
[----:B------:R1:W5:Y:S01]  /*0220*/  LDG.E R7, [R6.64] ;  /* 0x0000001006077981 */ /* 0x000362000c1e1900 */
[----:B------:R-:W-:Y:S05]  /*0230*/  BRA `(.L_x_17) ;  /* 0x0000009000007947 */ /* 0x000fea0003800000 */
.L_x_16:
        /* <DEDUP_REMOVED lines=8> */
.L_x_18:
[----:B------:R-:W-:-:S05]  /*02c0*/  MOV R7, c[0x0][0x54c] ;  /* 0x0001530000077a02 */ /* 0x000fca0000000f00 */
.L_x_17:
[----:B-----5:R-:W-:Y:S01]  /*02d0*/  IMAD R7, R7, c[0x0][0x548], RZ ;  /* 0x0001520007077a24 */ /* 0x020fe200078e02ff */
[----:B------:R-:W-:-:S04]  /*02e0*/  SHF.L.U32 R0, R3, 0x7, RZ ;  /* 0x0000000703007819 */ /* 0x000fc800000006ff */
[----:B------:R-:W-:-:S04]  /*02f0*/  ISETP.GE.AND P0, PT, R0, R7, PT ;  /* 0x000000070000720c */ /* 0x000fc80003f06270 */
[----:B------:R-:W-:-:S04]  /*0300*/  SEL R244, R244, 0xffffffff, !P0 ;  /* 0xfffffffff4f47807 */ /* 0x000fc80004000000 */
.L_x_15:
[----:B------:R-:W-:-:S13]  /*0310*/  ISETP.GE.AND P0, PT, R244, RZ, PT ;  /* 0x000000fff400720c */ /* 0x000fda0003f06270 */
[----:B------:R-:W-:Y:S05]  /*0320*/  @!P0 EXIT ;  /* 0x000000000000894d */ /* 0x000fea0003800000 */
[----:B------:R-:W-:Y:S02]  /*0330*/  ISETP.NE.U32.AND P3, PT, RZ, c[0x0][0x370], PT ;  /* 0x0000dc00ff007a0c */ /* 0x000fe40003f65070 */
[----:B------:R-:W-:Y:S02]  /*0340*/  ISETP.NE.U32.AND P1, PT, RZ, c[0x0][0x360], PT ;  /* 0x0000d800ff007a0c */ /* 0x000fe40003f25070 */
[----:B------:R-:W-:Y:S02]  /*0350*/  ISETP.NE.AND.EX P3, PT, RZ, c[0x0][0x374], PT, P3 ;  /* 0x0000dd00ff007a0c */ /* 0x000fe40003f65330 */
[----:B------:R-:W-:Y:S02]  /*0360*/  ISETP.NE.AND.EX P1, PT, RZ, c[0x0][0x364], PT, P1 ;  /* 0x0000d900ff007a0c */ /* 0x000fe40003f25310 */
[----:B------:R-:W-:Y:S02]  /*0370*/  ISETP.NE.U32.AND P0, PT, RZ, c[0x0][0x348], PT ;  /* 0x0000d200ff007a0c */ /* 0x000fe40003f05070 */
[----:B------:R-:W-:-:S02]  /*0380*/  ISETP.NE.U32.AND P2, PT, RZ, c[0x0][0x350], PT ;  /* 0x0000d400ff007a0c */ /* 0x000fc40003f45070 */
[----:B------:R-:W-:Y:S02]  /*0390*/  ISETP.NE.AND.EX P0, PT, RZ, c[0x0][0x34c], PT, P0 ;  /* 0x0000d300ff007a0c */ /* 0x000fe40003f05300 */
[----:B------:R-:W-:-:S03]  /*03a0*/  ISETP.NE.AND.EX P2, PT, RZ, c[0x0][0x354], PT, P2 ;  /* 0x0000d500ff007a0c */ /* 0x000fc60003f45320 */
[----:B-1----:R-:W-:-:S04]  /*03b0*/  @P3 IMAD.WIDE R6, R244, R5, c[0x0][0x370] ;  /* 0x0000dc00f4063625 */ /* 0x002fc800078e0205 */
[----:B------:R-:W-:Y:S01]  /*03c0*/  IMAD.MOV.U32 R0, RZ, RZ, c[0x0][0x168] ;  /* 0x00005a00ff007624 */ /* 0x000fe200078e00ff */
[----:B------:R1:W2:Y:S01]  /*03d0*/  @P3 LDG.E R4, [R6.64] ;  /* 0x0000001006043981 */ /* 0x0002a2000c1e1900 */
[----:B------:R-:W-:Y:S02]  /*03e0*/  IMAD.MOV.U32 R2, RZ, RZ, RZ ;  /* 0x000000ffff027224 */ /* 0x000fe400078e00ff */
[----:B------:R-:W-:Y:S02]  /*03f0*/  IMAD.MOV.U32 R33, RZ, RZ, RZ ;  /* 0x000000ffff217224 */ /* 0x000fe400078e00ff */
[----:B------:R-:W-:-:S04]  /*0400*/  @P1 IMAD.WIDE R10, R244, R5, c[0x0][0x360] ;  /* 0x0000d800f40a1625 */ /* 0x000fc800078e0205 */
[CC--:B------:R-:W-:Y:S01]  /*0410*/  IMAD.WIDE R8, R244.reuse, R5.reuse, c[0x0][0x348] ;  /* 0x0000d200f4087625 */ /* 0x0c0fe200078e0205 */
[----:B------:R3:W5:Y:S04]  /*0420*/  @P1 LDG.E R0, [R10.64] ;  /* 0x000000100a001981 */ /* 0x000768000c1e1900 */
[----:B------:R3:W5:Y:S01]  /*0430*/  @P0 LDG.E R2, [R8.64] ;  /* 0x0000001008020981 */ /* 0x000762000c1e1900 */
[----:B-1----:R-:W-:-:S05]  /*0440*/  IMAD.WIDE R6, R244, R5, c[0x0][0x350] ;  /* 0x0000d400f4067625 */ /* 0x002fca00078e0205 */
[----:B------:R3:W5:Y:S01]  /*0450*/  @P2 LDG.E R33, [R6.64] ;  /* 0x0000001006212981 */ /* 0x000762000c1e1900 */
[----:B------:R-:W-:Y:S02]  /*0460*/  UMOV UR4, URZ ;  /* 0x0000003f00047c82 */ /* 0x000fe40008000000 */
[----:B------:R-:W-:Y:S02]  /*0470*/  ULDC UR19, c[0x0][0x1d0] ;  /* 0x0000740000137ab9 */ /* 0x000fe40000000800 */
[----:B--2---:R3:W1:Y:S02]  /*0480*/  @P3 R2UR UR4, R4 ;  /* 0x00000000040433c2 */ /* 0x00466400000e0000 */
[----:B-1-3--:R-:W-:Y:S05]  /*0490*/  @P1 BRA `(.L_x_19) ;  /* 0x0000004000001947 */ /* 0x00afea0003800000 */
[----:B------:R-:W-:Y:S05]  /*04a0*/  @!P0 BRA `(.L_x_19) ;  /* 0x0000003000008947 */ /* 0x000fea0003800000 */
[----:B-----5:R-:W2:Y:S04]  /*04b0*/  LDG.E R0, [R8.64] ;  /* 0x0000001008007981 */ /* 0x020ea8000c1e1900 */
[----:B------:R-:W2:Y:S02]  /*04c0*/  LDG.E R11, [R8.64+0x4] ;  /* 0x00000410080b7981 */ /* 0x000ea4000c1e1900 */
[----:B--2---:R-:W-:-:S02]  /*04d0*/  IADD3 R0, -R0, R11, RZ ;  /* 0x0000000b00007210 */ /* 0x004fc40007ffe1ff */
.L_x_19:
[----:B------:R-:W-:-:S04]  /*04e0*/  ISETP.NE.U32.AND P1, PT, RZ, c[0x0][0x368], PT ;  /* 0x0000da00ff007a0c */ /* 0x000fc80003f25070 */
[----:B------:R-:W-:-:S13]  /*04f0*/  ISETP.NE.AND.EX P1, PT, RZ, c[0x0][0x36c], PT, P1 ;  /* 0x0000db00ff007a0c */ /* 0x000fda0003f25310 */
[----:B------:R-:W-:Y:S05]  /*0500*/  @!P1 BRA `(.L_x_20) ;  /* 0x0000004000009947 */ /* 0x000fea0003800000 */
[----:B------:R-:W-:-:S05]  /*0510*/  IMAD.WIDE R6, R244, R5, c[0x0][0x368] ;  /* 0x0000da00f4067625 */ /* 0x000fca00078e0205 */
[----:B------:R-:W2:Y:S02]  /*0520*/  LDG.E R4, [R6.64] ;  /* 0x0000001006047981 */ /* 0x000ea4000c1e1900 */
[----:B--2---:R1:W2:Y:S02]  /*0530*/  R2UR UR19, R4 ;  /* 0x00000000041373c2 */ /* 0x0042a400000e0000 */
[----:B-12---:R-:W-:Y:S05]  /*0540*/  BRA `(.L_x_21) ;  /* 0x0000006000007947 */ /* 0x006fea0003800000 */
.L_x_20:
[----:B------:R-:W-:Y:S05]  /*0550*/  @!P2 BRA `(.L_x_21) ;  /* 0x000000500000a947 */ /* 0x000fea0003800000 */
[----:B------:R-:W2:Y:S04]  /*0560*/  LDG.E R4, [R6.64] ;  /* 0x0000001006047981 */ /* 0x000ea8000c1e1900 */
[----:B------:R-:W3:Y:S01]  /*0570*/  LDG.E R8, [R6.64+0x4] ;  /* 0x0000041006087981 */ /* 0x000ee2000c1e1900 */
[----:B--2---:R-:W1:Y:S08]  /*0580*/  R2UR UR5, R4 ;  /* 0x00000000040573c2 */ /* 0x004e7000000e0000 */
[----:B---3--:R-:W1:Y:S02]  /*0590*/  R2UR UR6, R8 ;  /* 0x00000000080673c2 */ /* 0x008e6400000e0000 */
[----:B-1----:R-:W-:-:S06]  /*05a0*/  UIADD3 UR19, -UR5, UR6, URZ ;  /* 0x0000000605137290 */ /* 0x002fcc000fffe13f */
.L_x_21:
[----:B------:R-:W-:Y:S01]  /*05b0*/  UIADD3 UR19, -UR4, UR19, URZ ;  /* 0x0000001304137290 */ /* 0x000fe2000fffe13f */
[----:B-----5:R-:W-:Y:S01]  /*05c0*/  IADD3 R33, R33, UR4, RZ ;  /* 0x0000000421217c10 */ /* 0x020fe2000fffe0ff */
[----:B------:R-:W-:Y:S01]  /*05d0*/  CS2R R70, SRZ ;  /* 0x0000000000467805 */ /* 0x000fe2000001ff00 */
[----:B------:R-:W-:Y:S01]  /*05e0*/  PLOP3.LUT P3, PT, PT, PT, PT, 0x80, 0x0 ;  /* 0x000000000000781c */ /* 0x000fe20003f6f070 */
[----:B------:R-:W-:Y:S01]  /*05f0*/  UISETP.GE.AND UP0, UPT, UR19, 0x1, UPT ;  /* 0x000000011300788c */ /* 0x000fe2000bf06270 */
[----:B------:R-:W-:Y:S01]  /*0600*/  CS2R R68, SRZ ;  /* 0x0000000000447805 */ /* 0x000fe2000001ff00 */
[----:B------:R-:W-:Y:S01]  /*0610*/  UIADD3 UR4, UR19, 0x7f, URZ ;  /* 0x0000007f13047890 */ /* 0x000fe2000fffe03f */
[----:B------:R-:W-:Y:S01]  /*0620*/  CS2R R74, SRZ ;  /* 0x00000000004a7805 */ /* 0x000fe2000001ff00 */
[----:B------:R-:W-:Y:S01]  /*0630*/  CS2R R72, SRZ ;  /* 0x0000000000487805 */ /* 0x000fe2000001ff00 */
[----:B------:R-:W-:Y:S01]  /*0640*/  CS2R R78, SRZ ;  /* 0x00000000004e7805 */ /* 0x000fe2000001ff00 */
[----:B------:R-:W-:Y:S01]  /*0650*/  PLOP3.LUT P1, PT, PT, PT, UP0, 0x80, 0x0 ;  /* 0x000000000000781c */ /* 0x000fe20003f2f008 */
[----:B------:R-:W-:Y:S01]  /*0660*/  USHF.R.S32.HI UR18, URZ, 0x1f, UR4 ;  /* 0x0000001f3f127899 */ /* 0x000fe20008011404 */
[----:B------:R-:W-:Y:S01]  /*0670*/  CS2R R76, SRZ ;  /* 0x00000000004c7805 */ /* 0x000fe2000001ff00 */
[----:B------:R-:W-:Y:S01]  /*0680*/  CS2R R82, SRZ ;  /* 0x0000000000527805 */ /* 0x000fe2000001ff00 */
[----:B------:R-:W-:Y:S01]  /*0690*/  CS2R R80, SRZ ;  /* 0x0000000000507805 */ /* 0x000fe2000001ff00 */
[----:B------:R-:W-:Y:S01]  /*06a0*/  ULEA.HI UR18, UR18, UR4, URZ, 0x7 ;  /* 0x0000000412127291 */ /* 0x000fe2000f8f383f */
[----:B------:R-:W-:Y:S01]  /*06b0*/  CS2R R86, SRZ ;  /* 0x0000000000567805 */ /* 0x000fe2000001ff00 */
        /* <DEDUP_REMOVED lines=14> */
[----:B------:R-:W-:Y:S01]  /*07a0*/  IMAD.MOV.U32 R113, RZ, RZ, RZ ;  /* 0x000000ffff717224 */ /* 0x000fe200078e00ff */
        /* <DEDUP_REMOVED lines=10> */
[----:B------:R-:W-:Y:S05]  /*0850*/  @!P1 BRA `(.L_x_22) ;  /* 0x000095e000009947 */ /* 0x000fea0003800000 */
[----:B------:R-:W-:Y:S01]  /*0860*/  ISETP.NE.U32.AND P1, PT, RZ, c[0x0][0x340], PT ;  /* 0x0000d000ff007a0c */ /* 0x000fe20003f25070 */
[----:B------:R-:W1:Y:S01]  /*0870*/  S2R R30, SR_CTAID.Y ;  /* 0x00000000001e7919 */ /* 0x000e620000002600 */
[----:B------:R-:W-:Y:S01]  /*0880*/  SHF.R.S32.HI R113, RZ, 0x1f, R112 ;  /* 0x0000001fff717819 */ /* 0x000fe20000011470 */
[----:B------:R-:W-:Y:S01]  /*0890*/  IMAD.WIDE.U32 R10, R2, c[0x0][0x178], RZ ;  /* 0x00005e00020a7a25 */ /* 0x000fe200078e00ff */
[----:B------:R-:W-:Y:S01]  /*08a0*/  ISETP.NE.AND.EX P1, PT, RZ, c[0x0][0x344], PT, P1 ;  /* 0x0000d100ff007a0c */ /* 0x000fe20003f25310 */
[----:B------:R-:W-:-:S02]  /*08b0*/  ULEA.HI.SX32 UR15, UR18, 0xffffffff, 0x19 ;  /* 0xffffffff120f7891 */ /* 0x000fc4000f8fca3f */
[----:B------:R-:W-:Y:S02]  /*08c0*/  UMOV UR20, 0x7 ;  /* 0x0000000700147882 */ /* 0x000fe40000000000 */
[----:B------:R-:W-:-:S08]  /*08d0*/  ULDC.64 UR6, c[0x0][0x1e0] ;  /* 0x0000780000067ab9 */ /* 0x000fd00000000a00 */
[----:B------:R-:W-:-:S06]  /*08e0*/  @P1 IMAD.WIDE R6, R244, R5, c[0x0][0x340] ;  /* 0x0000d000f4061625 */ /* 0x000fcc00078e0205 */
[----:B------:R2:W3:Y:S01]  /*08f0*/  @P1 LDG.E R6, [R6.64] ;  /* 0x0000001006061981 */ /* 0x0004e2000c1e1900 */
[----:B------:R-:W-:Y:S01]  /*0900*/  SHF.R.S32.HI R5, RZ, 0x1f, R2 ;  /* 0x0000001fff057819 */ /* 0x000fe20000011402 */
[----:B------:R-:W-:Y:S01]  /*0910*/  USHF.L.U64.HI UR20, UR6, UR20, UR7 ;  /* 0x0000001406147299 */ /* 0x000fe20008010207 */
[-C--:B------:R-:W-:Y:S01]  /*0920*/  LEA.HI R32, R113, R112.reuse, RZ, 0x3 ;  /* 0x0000007071207211 */ /* 0x080fe200078f18ff */
[----:B------:R-:W-:Y:S01]  /*0930*/  USHF.L.U32 UR21, UR6, 0x7, URZ ;  /* 0x0000000706157899 */ /* 0x000fe2000800063f */
[----:B-1----:R-:W-:Y:S01]  /*0940*/  SHF.R.S32.HI R31, RZ, 0x1f, R30 ;  /* 0x0000001fff1f7819 */ /* 0x002fe2000001141e */
[----:B------:R-:W-:Y:S01]  /*0950*/  IMAD R5, R5, c[0x0][0x178], RZ ;  /* 0x00005e0005057a24 */ /* 0x000fe200078e02ff */
[----:B------:R-:W-:Y:S01]  /*0960*/  LOP3.LUT R29, R32, 0xfffffff8, RZ, 0xc0, !PT ;  /* 0xfffffff8201d7812 */ /* 0x000fe200078ec0ff */
[----:B------:R-:W-:Y:S01]  /*0970*/  USHF.R.S32.HI UR9, URZ, 0x1f, UR15 ;  /* 0x0000001f3f097899 */ /* 0x000fe2000801140f */
[----:B------:R-:W-:Y:S01]  /*0980*/  SHF.R.S32.HI R32, RZ, 0x3, R32 ;  /* 0x00000003ff207819 */ /* 0x000fe20000011420 */
[----:B------:R-:W-:Y:S01]  /*0990*/  IMAD R5, R2, c[0x0][0x17c], R5 ;  /* 0x00005f0002057a24 */ /* 0x000fe200078e0205 */
[----:B------:R-:W-:Y:S01]  /*09a0*/  LEA.HI R12, R113, R112, RZ, 0x6 ;  /* 0x00000070710c7211 */ /* 0x000fe200078f30ff */
[----:B------:R-:W-:Y:S01]  /*09b0*/  IMAD.MOV.U32 R2, RZ, RZ, c[0x0][0x2c4] ;  /* 0x0000b100ff027624 */ /* 0x000fe200078e00ff */
[----:B------:R-:W-:Y:S01]  /*09c0*/  UIMAD UR4, UR20, UR15, URZ ;  /* 0x0000000f140472a4 */ /* 0x000fe2000f8e023f */
[----:B------:R-:W-:Y:S01]  /*09d0*/  IMAD.IADD R11, R11, 0x1, R5 ;  /* 0x000000010b0b7824 */ /* 0x000fe200078e0205 */
[----:B------:R-:W-:Y:S01]  /*09e0*/  SHF.R.S32.HI R5, RZ, 0x1f, R244 ;  /* 0x0000001fff057819 */ /* 0x000fe200000114f4 */
[----:B------:R-:W-:Y:S01]  /*09f0*/  IMAD.IADD R29, R112, 0x1, -R29 ;  /* 0x00000001701d7824 */ /* 0x000fe200078e0a1d */
[----:B------:R-:W-:Y:S01]  /*0a00*/  ISETP.NE.AND P3, PT, R2, 0x1, PT ;  /* 0x000000010200780c */ /* 0x000fe20003f65270 */
[----:B------:R-:W-:Y:S01]  /*0a10*/  IMAD R9, R31, c[0x0][0x1b8], RZ ;  /* 0x00006e001f097a24 */ /* 0x000fe200078e02ff */
[----:B------:R-:W-:Y:S01]  /*0a20*/  SEL R2, R244, RZ, !P0 ;  /* 0x000000fff4027207 */ /* 0x000fe20004000000 */
[----:B------:R-:W-:Y:S01]  /*0a30*/  IMAD R8, R29, 0x20, R32 ;  /* 0x000000201d087824 */ /* 0x000fe200078e0220 */
[----:B------:R-:W-:Y:S01]  /*0a40*/  UIMAD UR4, UR9, UR21, UR4 ;  /* 0x00000015090472a4 */ /* 0x000fe2000f8e0204 */
[C---:B------:R-:W-:Y:S01]  /*0a50*/  IMAD R9, R30.reuse, c[0x0][0x1bc], R9 ;  /* 0x00006f001e097a24 */ /* 0x040fe200078e0209 */
[----:B------:R-:W-:Y:S01]  /*0a60*/  UIMAD.WIDE.U32 UR10, UR6, 0x40, URZ ;  /* 0x00000040060a78a5 */ /* 0x000fe2000f8e003f */
[----:B------:R-:W-:Y:S01]  /*0a70*/  IMAD R8, R3, 0x80, R8 ;  /* 0x0000008003087824 */ /* 0x000fe200078e0208 */
[----:B--2---:R-:W-:Y:S01]  /*0a80*/  SEL R7, R5, RZ, !P0 ;  /* 0x000000ff05077207 */ /* 0x004fe20004000000 */
[----:B------:R-:W-:Y:S01]  /*0a90*/  IMAD.WIDE.U32 R10, R30, c[0x0][0x1b8], R10 ;  /* 0x00006e001e0a7a25 */ /* 0x000fe200078e000a */
[----:B------:R-:W-:-:S02]  /*0aa0*/  USHF.L.U32 UR8, UR7, 0x6, URZ ;  /* 0x0000000607087899 */ /* 0x000fc4000800063f */
[----:B------:R-:W-:Y:S01]  /*0ab0*/  MOV R4, R8 ;  /* 0x0000000800047202 */ /* 0x000fe20000000f00 */
[----:B------:R-:W-:Y:S01]  /*0ac0*/  IMAD R7, R7, c[0x0][0x1c0], RZ ;  /* 0x0000700007077a24 */ /* 0x000fe200078e02ff */
[----:B------:R-:W-:Y:S01]  /*0ad0*/  UIADD3 UR8, UR11, UR8, URZ ;  /* 0x000000080b087290 */ /* 0x000fe2000fffe03f */
[----:B------:R-:W-:Y:S01]  /*0ae0*/  IMAD.IADD R11, R11, 0x1, R9 ;  /* 0x000000010b0b7824 */ /* 0x000fe200078e0209 */
[----:B------:R-:W-:Y:S01]  /*0af0*/  SHF.R.S32.HI R9, RZ, 0x1f, R33 ;  /* 0x0000001fff097819 */ /* 0x000fe20000011421 */
[----:B------:R-:W-:Y:S01]  /*0b00*/  IMAD R18, R2, c[0x0][0x1c4], R7 ;  /* 0x0000710002127a24 */ /* 0x000fe200078e0207 */
[----:B------:R-:W-:Y:S01]  /*0b10*/  BAR.SYNC.DEFER_BLOCKING 0x0 ;  /* 0x0000000000007b1d */ /* 0x000fe20000010000 */
[----:B------:R-:W-:Y:S01]  /*0b20*/  @P3 IMAD.HI.U32 R7, R8, c[0x0][0x2c8], RZ ;  /* 0x0000b20008073a27 */ /* 0x000fe200078e00ff */
[----:B------:R-:W-:-:S03]  /*0b30*/  IADD3 R33, P0, R33, R32, RZ ;  /* 0x0000002021217210 */ /* 0x000fc60007f1e0ff */
[----:B------:R-:W-:Y:S01]  /*0b40*/  IMAD.WIDE.U32 R10, R2, c[0x0][0x1c0], R10 ;  /* 0x00007000020a7a25 */ /* 0x000fe200078e000a */
[----:B------:R-:W-:Y:S02]  /*0b50*/  @P3 SHF.R.U32.HI R4, RZ, c[0x0][0x2cc], R7 ;  /* 0x0000b300ff043a19 */ /* 0x000fe40000011607 */
[----:B------:R-:W-:Y:S01]  /*0b60*/  LEA.HI.X.SX32 R36, R32, R9, 0x1, P0 ;  /* 0x0000000920247211 */ /* 0x000fe200000f0eff */
[----:B------:R-:W-:Y:S01]  /*0b70*/  IMAD.IADD R19, R11, 0x1, R18 ;  /* 0x000000010b137824 */ /* 0x000fe200078e0212 */
[----:B------:R-:W-:Y:S01]  /*0b80*/  SHF.R.S32.HI R13, RZ, 0x1f, R4 ;  /* 0x0000001fff0d7819 */ /* 0x000fe20000011404 */
[----:B------:R-:W-:Y:S02]  /*0b90*/  IMAD.MOV.U32 R18, RZ, RZ, R10 ;  /* 0x000000ffff127224 */ /* 0x000fe400078e000a */
[----:B------:R-:W-:Y:S02]  /*0ba0*/  IMAD.MOV R11, RZ, RZ, -R4 ;  /* 0x000000ffff0b7224 */ /* 0x000fe400078e0a04 */
[----:B------:R-:W-:-:S02]  /*0bb0*/  IMAD R13, R13, c[0x0][0x1b0], RZ ;  /* 0x00006c000d0d7a24 */ /* 0x000fc400078e02ff */
[----:B------:R-:W-:-:S04]  /*0bc0*/  IMAD.WIDE.U32 R18, R4, c[0x0][0x1b0], R18 ;  /* 0x00006c0004127a25 */ /* 0x000fc800078e0012 */
[----:B------:R-:W-:Y:S02]  /*0bd0*/  IMAD R13, R4, c[0x0][0x1b4], R13 ;  /* 0x00006d00040d7a24 */ /* 0x000fe400078e020d */
[----:B------:R-:W-:Y:S02]  /*0be0*/  IMAD R8, R11, c[0x0][0x2c4], R8 ;  /* 0x0000b1000b087a24 */ /* 0x000fe400078e0208 */
[----:B------:R-:W-:Y:S01]  /*0bf0*/  IMAD R10, R3, 0x80, R32 ;  /* 0x00000080030a7824 */ /* 0x000fe200078e0220 */
[----:B------:R-:W-:Y:S01]  /*0c00*/  IADD3 R19, R19, R13, RZ ;  /* 0x0000000d13137210 */ /* 0x000fe20007ffe0ff */
[----:B------:R-:W-:Y:S01]  /*0c10*/  IMAD R7, R0, c[0x0][0x2c4], RZ ;  /* 0x0000b10000077a24 */ /* 0x000fe200078e02ff */
[----:B------:R-:W-:Y:S01]  /*0c20*/  SHF.R.S32.HI R13, RZ, 0x1f, R8 ;  /* 0x0000001fff0d7819 */ /* 0x000fe20000011408 */
[----:B------:R-:W-:Y:S01]  /*0c30*/  IMAD.U32 R0, RZ, RZ, UR15 ;  /* 0x0000000fff007e24 */ /* 0x000fe2000f8e00ff */
[----:B------:R-:W-:Y:S01]  /*0c40*/  IADD3 R3, -R32, UR19, RZ ;  /* 0x0000001320037c10 */ /* 0x000fe2000fffe1ff */
[----:B------:R-:W-:Y:S01]  /*0c50*/  IMAD.SHL.U32 R34, R29, 0x8, RZ ;  /* 0x000000081d227824 */ /* 0x000fe200078e00ff */
[C---:B------:R-:W-:Y:S01]  /*0c60*/  IADD3 R2, R10.reuse, 0x20, RZ ;  /* 0x000000200a027810 */ /* 0x040fe20007ffe0ff */
[----:B------:R-:W-:Y:S01]  /*0c70*/  IMAD R13, R13, c[0x0][0x1a8], RZ ;  /* 0x00006a000d0d7a24 */ /* 0x000fe200078e02ff */
[-C--:B------:R-:W-:Y:S01]  /*0c80*/  ISETP.GE.AND P5, PT, R10, R7.reuse, PT ;  /* 0x000000070a00720c */ /* 0x080fe20003fa6270 */
[----:B------:R-:W-:Y:S01]  /*0c90*/  IMAD R3, R0, -0x80, R3 ;  /* 0xffffff8000037824 */ /* 0x000fe200078e0203 */
[-C--:B------:R-:W-:Y:S01]  /*0ca0*/  ISETP.GE.AND P3, PT, R2, R7.reuse, PT ;  /* 0x000000070200720c */ /* 0x080fe20003f66270 */
[----:B------:R-:W-:Y:S01]  /*0cb0*/  IMAD R13, R8, c[0x0][0x1ac], R13 ;  /* 0x00006b00080d7a24 */ /* 0x000fe200078e020d */
[----:B------:R-:W-:Y:S01]  /*0cc0*/  IADD3 R0, R10, 0x40, RZ ;  /* 0x000000400a007810 */ /* 0x000fe20007ffe0ff */
[----:B------:R-:W-:Y:S01]  /*0cd0*/  IMAD R2, R36, c[0x0][0x1e0], RZ ;  /* 0x0000780024027a24 */ /* 0x000fe200078e02ff */
[----:B------:R-:W-:Y:S01]  /*0ce0*/  SHF.R.S32.HI R35, RZ, 0x1f, R34 ;  /* 0x0000001fff237819 */ /* 0x000fe20000011422 */
[----:B------:R-:W-:Y:S01]  /*0cf0*/  IMAD.WIDE.U32 R8, R8, c[0x0][0x1a8], R18 ;  /* 0x00006a0008087a25 */ /* 0x000fe200078e0012 */
[----:B------:R-:W-:-:S02]  /*0d00*/  ISETP.GE.AND P4, PT, R0, R7, PT ;  /* 0x000000070000720c */ /* 0x000fc40003f86270 */
[----:B------:R-:W-:Y:S01]  /*0d10*/  IADD3 R10, R10, 0x60, RZ ;  /* 0x000000600a0a7810 */ /* 0x000fe20007ffe0ff */
[----:B------:R-:W-:Y:S01]  /*0d20*/  IMAD R15, R33, c[0x0][0x1e4], R2 ;  /* 0x00007900210f7a24 */ /* 0x000fe200078e0202 */
[----:B------:R-:W-:Y:S01]  /*0d30*/  LEA R2, P0, R8, c[0x0][0x160], 0x1 ;  /* 0x0000580008027a11 */ /* 0x000fe200078008ff */
[----:B------:R-:W-:Y:S01]  /*0d40*/  IMAD.IADD R0, R9, 0x1, R13 ;  /* 0x0000000109007824 */ /* 0x000fe200078e020d */
[----:B------:R-:W-:Y:S01]  /*0d50*/  ISETP.GE.AND P6, PT, R34, c[0x0][0x198], PT ;  /* 0x0000660022007a0c */ /* 0x000fe20003fc6270 */
[----:B------:R-:W-:Y:S02]  /*0d60*/  IMAD.SHL.U32 R11, R32, 0x40, RZ ;  /* 0x00000040200b7824 */ /* 0x000fe400078e00ff */
[----:B------:R-:W-:Y:S01]  /*0d70*/  IMAD.WIDE.U32 R16, R33, c[0x0][0x1e0], R34 ;  /* 0x0000780021107a25 */ /* 0x000fe200078e0022 */
[----:B------:R-:W-:Y:S01]  /*0d80*/  LEA.HI.X R0, R8, c[0x0][0x164], R0, 0x1, P0 ;  /* 0x0000590008007a11 */ /* 0x000fe200000f0c00 */
[----:B------:R-:W-:Y:S01]  /*0d90*/  SHFL.IDX PT, R14, R2, RZ, 0x181f ;  /* 0x00181fff020e7589 */ /* 0x000fe200000e0000 */
[----:B------:R-:W-:Y:S01]  /*0da0*/  LOP3.LUT R11, R11, 0x1c0, RZ, 0xc0, !PT ;  /* 0x000001c00b0b7812 */ /* 0x000fe200078ec0ff */
[----:B------:R-:W-:Y:S01]  /*0db0*/  IMAD.IADD R17, R17, 0x1, R15 ;  /* 0x0000000111117824 */ /* 0x000fe200078e020f */
[----:B------:R-:W-:Y:S01]  /*0dc0*/  ISETP.GE.AND P0, PT, R10, R7, PT ;  /* 0x000000070a00720c */ /* 0x000fe20003f06270 */
[----:B------:R-:W1:Y:S01]  /*0dd0*/  SHFL.IDX PT, R15, R0, RZ, 0x181f ;  /* 0x00181fff000f7589 */ /* 0x000e6200000e0000 */
[----:B------:R-:W-:Y:S01]  /*0de0*/  LOP3.LUT R4, R11, 0x38, R34, 0xf8, !PT ;  /* 0x000000380b047812 */ /* 0x000fe200078ef822 */
[----:B------:R-:W-:Y:S01]  /*0df0*/  IMAD R9, R31, c[0x0][0x1e8], RZ ;  /* 0x00007a001f097a24 */ /* 0x000fe200078e02ff */
[----:B------:R-:W-:Y:S01]  /*0e00*/  SHF.R.U32.HI R11, RZ, 0x3, R11 ;  /* 0x00000003ff0b7819 */ /* 0x000fe2000001160b */
[----:B------:R-:W2:Y:S01]  /*0e10*/  SHFL.IDX PT, R8, R2, 0x1, 0x181f ;  /* 0x00381f0002087f89 */ /* 0x000ea200000e0000 */
[----:B------:R-:W-:-:S02]  /*0e20*/  IMAD.SHL.U32 R12, R12, 0x8, RZ ;  /* 0x000000080c0c7824 */ /* 0x000fc400078e00ff */
[----:B------:R-:W-:Y:S01]  /*0e30*/  LOP3.LUT R11, R4, R11, RZ, 0x3c, !PT ;  /* 0x0000000b040b7212 */ /* 0x000fe200078e3cff */
[----:B------:R-:W-:Y:S01]  /*0e40*/  IMAD R246, R30, c[0x0][0x1ec], R9 ;  /* 0x00007b001ef67a24 */ /* 0x000fe200078e0209 */
[----:B------:R-:W-:Y:S01]  /*0e50*/  IADD3 R4, R34, 0x40, RZ ;  /* 0x0000004022047810 */ /* 0x000fe20007ffe0ff */
[----:B------:R-:W4:Y:S01]  /*0e60*/  SHFL.IDX PT, R9, R0, 0x1, 0x181f ;  /* 0x00381f0000097f89 */ /* 0x000f2200000e0000 */
[----:B------:R-:W-:Y:S01]  /*0e70*/  LOP3.LUT R11, R11, 0xfffffe00, R12, 0xf8, !PT ;  /* 0xfffffe000b0b7812 */ /* 0x000fe200078ef80c */
[----:B------:R-:W-:Y:S01]  /*0e80*/  IMAD.WIDE.U32 R16, R30, c[0x0][0x1e8], R16 ;  /* 0x00007a001e107a25 */ /* 0x000fe200078e0010 */
[----:B------:R-:W-:Y:S01]  /*0e90*/  @!P5 SHF.R.S32.HI R7, RZ, 0x1f, R4 ;  /* 0x0000001fff07d819 */ /* 0x000fe20000011404 */
[----:B------:R-:W5:Y:S02]  /*0ea0*/  SHFL.IDX PT, R20, R2, 0x2, 0x181f ;  /* 0x00581f0002147f89 */ /* 0x000f6400000e0000 */
[----:B------:R-:W-:Y:S01]  /*0eb0*/  IMAD.SHL.U32 R243, R11, 0x2, RZ ;  /* 0x000000020bf37824 */ /* 0x000fe200078e00ff */
[----:B------:R-:W-:Y:S01]  /*0ec0*/  IADD3 R247, R17, R246, RZ ;  /* 0x000000f611f77210 */ /* 0x000fe20007ffe0ff */
[----:B------:R-:W1:Y:S01]  /*0ed0*/  SHFL.IDX PT, R21, R0, 0x2, 0x181f ;  /* 0x00581f0000157f89 */ /* 0x000e6200000e0000 */
[----:B------:R-:W-:-:S02]  /*0ee0*/  IMAD.MOV.U32 R246, RZ, RZ, R16 ;  /* 0x000000fffff67224 */ /* 0x000fc400078e0010 */
[----:B------:R-:W-:Y:S01]  /*0ef0*/  IMAD R31, R31, c[0x0][0x210], RZ ;  /* 0x000084001f1f7a24 */ /* 0x000fe200078e02ff */
[----:B------:R-:W1:Y:S03]  /*0f00*/  SHFL.IDX PT, R10, R2, 0x3, 0x181f ;  /* 0x00781f00020a7f89 */ /* 0x000e6600000e0000 */
[----:B------:R-:W-:Y:S01]  /*0f10*/  IMAD R31, R30, c[0x0][0x214], R31 ;  /* 0x000085001e1f7a24 */ /* 0x000fe200078e021f */
[----:B------:R1:W1:Y:S01]  /*0f20*/  SHFL.IDX PT, R11, R0, 0x3, 0x181f ;  /* 0x00781f00000b7f89 */ /* 0x00026200000e0000 */
[--C-:B---3--:R-:W-:Y:S01]  /*0f30*/  @P1 SHF.R.S32.HI R13, RZ, 0x1f, R6.reuse ;  /* 0x0000001fff0d1819 */ /* 0x108fe20000011406 */
[----:B------:R-:W-:Y:S01]  /*0f40*/  @!P1 IMAD.MOV.U32 R13, RZ, RZ, R5 ;  /* 0x000000ffff0d9224 */ /* 0x000fe200078e0005 */
[----:B------:R-:W-:Y:S01]  /*0f50*/  @!P5 LEA.HI R5, R7, R4, RZ, 0x3 ;  /* 0x000000040705d211 */ /* 0x000fe200078f18ff */
[----:B------:R-:W-:Y:S01]  /*0f60*/  @P1 IMAD.MOV.U32 R12, RZ, RZ, R6 ;  /* 0x000000ffff0c1224 */ /* 0x000fe200078e0006 */
[----:B------:R-:W-:Y:S01]  /*0f70*/  @!P3 SHF.R.S32.HI R7, RZ, 0x1f, R4 ;  /* 0x0000001fff07b819 */ /* 0x000fe20000011404 */
[----:B------:R-:W-:Y:S01]  /*0f80*/  @!P1 IMAD.MOV.U32 R12, RZ, RZ, R244 ;  /* 0x000000ffff0c9224 */ /* 0x000fe200078e00f4 */
[----:B------:R-:W-:-:S02]  /*0f90*/  @!P5 LOP3.LUT R5, R5, 0xfffffff8, RZ, 0xc0, !PT ;  /* 0xfffffff80505d812 */ /* 0x000fc400078ec0ff */
[----:B------:R-:W-:Y:S02]  /*0fa0*/  ISETP.GE.AND P1, PT, R4, c[0x0][0x198], PT ;  /* 0x0000660004007a0c */ /* 0x000fe40003f26270 */
[----:B------:R-:W-:Y:S02]  /*0fb0*/  SEL R250, R12, RZ, !P2 ;  /* 0x000000ff0cfa7207 */ /* 0x000fe40005000000 */
[----:B------:R-:W-:Y:S01]  /*0fc0*/  SEL R28, R13, RZ, !P2 ;  /* 0x000000ff0d1c7207 */ /* 0x000fe20005000000 */
[----:B-1----:R-:W-:Y:S01]  /*0fd0*/  @!P5 IMAD.WIDE R12, R5, 0x2, R14 ;  /* 0x00000002050cd825 */ /* 0x002fe200078e020e */
[----:B------:R-:W-:Y:S02]  /*0fe0*/  @!P3 LEA.HI R7, R7, R4, RZ, 0x3 ;  /* 0x000000040707b211 */ /* 0x000fe400078f18ff */
[----:B------:R-:W-:Y:S01]  /*0ff0*/  @!P5 LEA R6, P2, R34, R14, 0x1 ;  /* 0x0000000e2206d211 */ /* 0x000fe200078408ff */
[----:B------:R-:W-:Y:S01]  /*1000*/  IMAD R249, R28, c[0x0][0x1f0], RZ ;  /* 0x00007c001cf97a24 */ /* 0x000fe200078e02ff */
[----:B------:R-:W-:Y:S01]  /*1010*/  @!P3 LOP3.LUT R5, R7, 0xfffffff8, RZ, 0xc0, !PT ;  /* 0xfffffff80705b812 */ /* 0x000fe200078ec0ff */
[----:B------:R-:W-:Y:S01]  /*1020*/  IMAD.WIDE.U32 R246, R250, c[0x0][0x1f0], R246 ;  /* 0x00007c00faf67a25 */ /* 0x000fe200078e00f6 */
[----:B------:R-:W-:-:S02]  /*1030*/  @!P5 LEA.HI.X R7, R34, R15, R35, 0x1, P2 ;  /* 0x0000000f2207d211 */ /* 0x000fc400010f0c23 */
[----:B--2---:R-:W-:Y:S01]  /*1040*/  @!P3 LEA R16, P2, R34, R8, 0x1 ;  /* 0x000000082210b211 */ /* 0x004fe200078408ff */
[----:B------:R-:W-:Y:S02]  /*1050*/  IMAD R249, R250, c[0x0][0x1f4], R249 ;  /* 0x00007d00faf97a24 */ /* 0x000fe400078e02f9 */
[----:B------:R1:W-:Y:S01]  /*1060*/  @!P5 LDGSTS.E.BYPASS.LTC128B.128 [R243+0x100], [R6.64], !P6 ;  /* 0x0010000006f3dfae */ /* 0x0003e2000f101d50 */
[----:B----4-:R-:W-:Y:S01]  /*1070*/  @!P3 IMAD.WIDE R14, R5, 0x2, R8 ;  /* 0x00000002050eb825 */ /* 0x010fe200078e0208 */
[C---:B------:R-:W-:Y:S02]  /*1080*/  @!P3 LEA.HI.X R17, R34.reuse, R9, R35, 0x1, P2 ;  /* 0x000000092211b211 */ /* 0x040fe400010f0c23 */
[----:B------:R2:W-:Y:S01]  /*1090*/  @!P5 LDGSTS.E.BYPASS.LTC128B.128 [R243+0x4100], [R12.64], !P1 ;  /* 0x041000000cf3dfae */ /* 0x0005e2000c901d50 */
[----:B------:R-:W-:Y:S01]  /*10a0*/  ISETP.GE.AND P5, PT, R3, 0x21, PT ;  /* 0x000000210300780c */ /* 0x000fe20003fa6270 */
[----:B------:R-:W-:Y:S01]  /*10b0*/  IMAD.IADD R249, R247, 0x1, R249 ;  /* 0x00000001f7f97824 */ /* 0x000fe200078e02f9 */
[----:B------:R-:W-:Y:S01]  /*10c0*/  MOV R9, UR15 ;  /* 0x0000000f00097c02 */ /* 0x000fe20008000f00 */
[----:B------:R-:W-:Y:S01]  /*10d0*/  IMAD.MOV.U32 R248, RZ, RZ, R246 ;  /* 0x000000fffff87224 */ /* 0x000fe200078e00f6 */
[C---:B-----5:R-:W-:Y:S01]  /*10e0*/  @!P4 LEA R18, P2, R34.reuse, R20, 0x1 ;  /* 0x000000142212c211 */ /* 0x060fe200078408ff */
[----:B------:R-:W-:Y:S01]  /*10f0*/  IMAD.U32 R5, RZ, RZ, UR6 ;  /* 0x00000006ff057e24 */ /* 0x000fe2000f8e00ff */
[----:B------:R3:W-:Y:S01]  /*1100*/  @!P3 LDGSTS.E.BYPASS.LTC128B.128 [R243+0x1100], [R16.64], !P6 ;  /* 0x0110000010f3bfae */ /* 0x0007e2000f101d50 */
[----:B------:R-:W-:Y:S01]  /*1110*/  IMAD.WIDE.U32 R8, R9, UR21, R248 ;  /* 0x0000001509087c25 */ /* 0x000fe2000f8e00f8 */
[----:B------:R-:W-:-:S02]  /*1120*/  @!P4 LEA.HI.X R19, R34, R21, R35, 0x1, P2 ;  /* 0x000000152213c211 */ /* 0x000fc400010f0c23 */
[----:B------:R4:W-:Y:S01]  /*1130*/  @!P3 LDGSTS.E.BYPASS.LTC128B.128 [R243+0x5100], [R14.64], !P1 ;  /* 0x051000000ef3bfae */ /* 0x0009e2000c901d50 */
[----:B------:R-:W-:Y:S02]  /*1140*/  IMAD R245, R28, c[0x0][0x218], RZ ;  /* 0x000086001cf57a24 */ /* 0x000fe400078e02ff */
[----:B------:R-:W-:Y:S01]  /*1150*/  @P5 LEA R5, P2, R5, R8, 0x5 ;  /* 0x0000000805055211 */ /* 0x000fe200078428ff */
[----:B------:R5:W-:Y:S01]  /*1160*/  @!P4 LDGSTS.E.BYPASS.LTC128B.128 [R243+0x2100], [R18.64], !P6 ;  /* 0x0210000012f3cfae */ /* 0x000be2000f101d50 */
[----:B------:R-:W-:Y:S02]  /*1170*/  IMAD R245, R250, c[0x0][0x21c], R245 ;  /* 0x00008700faf57a24 */ /* 0x000fe400078e02f5 */
[----:B-1----:R-:W-:Y:S01]  /*1180*/  IMAD.U32 R7, RZ, RZ, UR7 ;  /* 0x00000007ff077e24 */ /* 0x002fe2000f8e00ff */
[CC--:B------:R-:W-:Y:S02]  /*1190*/  LEA.HI R6, R113.reuse, R112.reuse, RZ, 0x4 ;  /* 0x0000007071067211 */ /* 0x0c0fe400078f20ff */
[----:B------:R-:W-:Y:S01]  /*11a0*/  LEA.HI R113, R113, R112, RZ, 0x5 ;  /* 0x0000007071717211 */ /* 0x000fe200078f28ff */
[----:B--2---:R-:W-:Y:S01]  /*11b0*/  IMAD.U32 R12, RZ, RZ, UR6 ;  /* 0x00000006ff0c7e24 */ /* 0x004fe2000f8e00ff */
[----:B------:R-:W-:-:S04]  /*11c0*/  @!P4 SHF.R.S32.HI R13, RZ, 0x1f, R4 ;  /* 0x0000001fff0dc819 */ /* 0x000fc80000011404 */
[----:B------:R-:W-:Y:S02]  /*11d0*/  @!P4 LEA.HI R0, R13, R4, RZ, 0x3 ;  /* 0x000000040d00c211 */ /* 0x000fe400078f18ff */
[----:B------:R-:W-:Y:S02]  /*11e0*/  IADD3 R13, R9, UR4, RZ ;  /* 0x00000004090d7c10 */ /* 0x000fe4000fffe0ff */
[----:B------:R-:W-:Y:S02]  /*11f0*/  @!P4 LOP3.LUT R0, R0, 0xfffffff8, RZ, 0xc0, !PT ;  /* 0xfffffff80000c812 */ /* 0x000fe400078ec0ff */
[----:B---3--:R-:W-:Y:S02]  /*1200*/  @!P0 LEA R16, P3, R34, R10, 0x1 ;  /* 0x0000000a22108211 */ /* 0x008fe400078608ff */
[----:B------:R-:W-:Y:S01]  /*1210*/  @P5 LEA.HI.X R2, R12, R13, R7, 0x5, P2 ;  /* 0x0000000d0c025211 */ /* 0x000fe200010f2c07 */
[----:B------:R-:W-:Y:S01]  /*1220*/  @!P4 IMAD.WIDE R20, R0, 0x2, R20 ;  /* 0x000000020014c825 */ /* 0x000fe200078e0214 */
[----:B----4-:R-:W-:-:S02]  /*1230*/  @P5 LEA R14, P2, R5, c[0x0][0x1c8], 0x1 ;  /* 0x00007200050e5a11 */ /* 0x010fc400078408ff */
[----:B------:R-:W-:Y:S02]  /*1240*/  @!P0 LEA.HI.X R17, R34, R11, R35, 0x1, P3 ;  /* 0x0000000b22118211 */ /* 0x000fe400018f0c23 */
[----:B------:R-:W-:Y:S01]  /*1250*/  @!P0 SHF.R.S32.HI R9, RZ, 0x1f, R4 ;  /* 0x0000001fff098819 */ /* 0x000fe20000011404 */
[----:B------:R1:W-:Y:S01]  /*1260*/  @!P4 LDGSTS.E.BYPASS.LTC128B.128 [R243+0x6100], [R20.64], !P1 ;  /* 0x0610000014f3cfae */ /* 0x0003e2000c901d50 */
[----:B------:R-:W-:Y:S02]  /*1270*/  @P5 LEA.HI.X R15, R5, c[0x0][0x1cc], R2, 0x1, P2 ;  /* 0x00007300050f5a11 */ /* 0x000fe400010f0c02 */
[----:B------:R-:W-:Y:S01]  /*1280*/  LOP3.LUT R5, R6, 0xfffffff0, RZ, 0xc0, !PT ;  /* 0xfffffff006057812 */ /* 0x000fe200078ec0ff */
[----:B------:R2:W-:Y:S01]  /*1290*/  @!P0 LDGSTS.E.BYPASS.LTC128B.128 [R243+0x3100], [R16.64], !P6 ;  /* 0x0310000010f38fae */ /* 0x0005e2000f101d50 */
[----:B------:R-:W-:Y:S02]  /*12a0*/  @!P0 LEA.HI R2, R9, R4, RZ, 0x3 ;  /* 0x0000000409028211 */ /* 0x000fe400078f18ff */
[----:B------:R-:W-:-:S02]  /*12b0*/  IADD3 R5, -R5, R112, RZ ;  /* 0x0000007005057210 */ /* 0x000fc40007ffe1ff */
[C---:B------:R-:W-:Y:S02]  /*12c0*/  ISETP.GE.AND P6, PT, R3.reuse, 0x1, PT ;  /* 0x000000010300780c */ /* 0x040fe40003fc6270 */
[----:B------:R-:W-:Y:S02]  /*12d0*/  @!P0 LOP3.LUT R2, R2, 0xfffffff8, RZ, 0xc0, !PT ;  /* 0xfffffff802028812 */ /* 0x000fe400078ec0ff */
[----:B------:R-:W-:Y:S02]  /*12e0*/  SHF.R.S32.HI R7, RZ, 0x4, R6 ;  /* 0x00000004ff077819 */ /* 0x000fe40000011406 */
[----:B------:R-:W-:Y:S02]  /*12f0*/  SHF.R.S32.HI R0, RZ, 0x1f, R5 ;  /* 0x0000001fff007819 */ /* 0x000fe40000011405 */
[----:B------:R-:W-:Y:S02]  /*1300*/  ISETP.GE.AND P4, PT, R3, 0x41, PT ;  /* 0x000000410300780c */ /* 0x000fe40003f86270 */
[----:B------:R-:W-:-:S02]  /*1310*/  LEA.HI R6, R6, R7, RZ, 0x1 ;  /* 0x0000000706067211 */ /* 0x000fc400078f08ff */
[----:B------:R-:W-:Y:S01]  /*1320*/  ISETP.GE.AND P2, PT, R3, 0x61, PT ;  /* 0x000000610300780c */ /* 0x000fe20003f46270 */
[----:B------:R-:W-:Y:S01]  /*1330*/  IMAD.U32 R3, RZ, RZ, UR6 ;  /* 0x00000006ff037e24 */ /* 0x000fe2000f8e00ff */
[----:B------:R-:W-:Y:S02]  /*1340*/  LEA.HI R0, R0, R5, RZ, 0x3 ;  /* 0x0000000500007211 */ /* 0x000fe400078f18ff */
[----:B------:R-:W-:Y:S02]  /*1350*/  LOP3.LUT R12, R6, 0xfffffffe, RZ, 0xc0, !PT ;  /* 0xfffffffe060c7812 */ /* 0x000fe400078ec0ff */
[----:B------:R-:W-:Y:S02]  /*1360*/  LOP3.LUT R6, R0, 0xfffffff8, RZ, 0xc0, !PT ;  /* 0xfffffff800067812 */ /* 0x000fe400078ec0ff */
[----:B------:R-:W-:Y:S01]  /*1370*/  ISETP.GE.AND P3, PT, R34, c[0x0][0x1d4], PT ;  /* 0x0000750022007a0c */ /* 0x000fe20003f66270 */
[----:B------:R-:W-:Y:S02]  /*1380*/  IMAD.IADD R242, R7, 0x1, -R12 ;  /* 0x0000000107f27824 */ /* 0x000fe400078e0a0c */
[----:B--2---:R-:W-:-:S02]  /*1390*/  @!P0 IMAD.WIDE R16, R2, 0x2, R10 ;  /* 0x0000000202108825 */ /* 0x004fc400078e020a */
[----:B------:R-:W-:Y:S01]  /*13a0*/  VOTEU.ANY UP0, P2 ;  /* 0x00000000003f7886 */ /* 0x000fe20001000100 */
[----:B------:R-:W-:Y:S01]  /*13b0*/  @P2 MOV R12, R8 ;  /* 0x00000008000c2202 */ /* 0x000fe20000000f00 */
[----:B------:R-:W-:Y:S01]  /*13c0*/  IMAD.IADD R6, R5, 0x1, -R6 ;  /* 0x0000000105067824 */ /* 0x000fe200078e0a06 */
[----:B------:R2:W-:Y:S01]  /*13d0*/  @!P0 LDGSTS.E.BYPASS.LTC128B.128 [R243+0x7100], [R16.64], !P1 ;  /* 0x0710000010f38fae */ /* 0x0005e2000c901d50 */
[----:B------:R-:W-:Y:S01]  /*13e0*/  @P6 LEA R10, P0, R8, c[0x0][0x1c8], 0x1 ;  /* 0x00007200080a6a11 */ /* 0x000fe200078008ff */
[----:B------:R-:W-:Y:S01]  /*13f0*/  IMAD.SHL.U32 R5, R242, 0x8, RZ ;  /* 0x00000008f2057824 */ /* 0x000fe200078e00ff */
[----:B------:R-:W-:Y:S01]  /*1400*/  @UP0 UIMAD UR4, UR7, 0x60, URZ ;  /* 0x00000060070408a4 */ /* 0x000fe2000f8e023f */
[----:B------:R-:W-:Y:S01]  /*1410*/  IMAD.SHL.U32 R7, R6, 0x40, RZ ;  /* 0x0000004006077824 */ /* 0x000fe200078e00ff */
[C---:B------:R-:W-:Y:S01]  /*1420*/  @P6 LEA.HI.X R11, R8.reuse, c[0x0][0x1cc], R13, 0x1, P0 ;  /* 0x00007300080b6a11 */ /* 0x040fe200000f0c0d */
[----:B------:R-:W0:Y:S01]  /*1430*/  LDGDEPBAR ;  /* 0x00000000000079af */ /* 0x000e220000000000 */
[----:B------:R-:W-:Y:S01]  /*1440*/  @P4 IADD3 R2, P0, R8, UR10, RZ ;  /* 0x0000000a08024c10 */ /* 0x000fe2000ff1e0ff */
[----:B------:R-:W-:Y:S01]  /*1450*/  IMAD.WIDE.U32 R34, R33, c[0x0][0x208], R34 ;  /* 0x0000820021227a25 */ /* 0x000fe200078e0022 */
[----:B------:R-:W-:Y:S01]  /*1460*/  LOP3.LUT R8, R7, 0x1c0, RZ, 0xc0, !PT ;  /* 0x000001c007087812 */ /* 0x000fe200078ec0ff */
[----:B------:R3:W-:Y:S01]  /*1470*/  @P6 LDGSTS.E.BYPASS.LTC128B.128 [R243+0x8100], [R10.64], !P3 ;  /* 0x081000000af36fae */ /* 0x0007e2000d901d50 */
[----:B------:R-:W-:Y:S01]  /*1480*/  @P4 IADD3.X R9, R13, UR8, RZ, P0, !PT ;  /* 0x000000080d094c10 */ /* 0x000fe200087fe4ff */
[----:B------:R-:W-:Y:S01]  /*1490*/  @P2 IMAD.WIDE.U32 R12, R3, 0x60, R12 ;  /* 0x00000060030c2825 */ /* 0x000fe200078e000c */
[----:B------:R-:W-:-:S03]  /*14a0*/  ISETP.GE.AND P0, PT, R4, c[0x0][0x1d4], PT ;  /* 0x0000750004007a0c */ /* 0x000fc60003f06270 */
[----:B------:R-:W-:Y:S01]  /*14b0*/  IMAD.SHL.U32 R7, R0, 0x40, RZ ;  /* 0x0000004000077824 */ /* 0x000fe200078e00ff */
[----:B------:R-:W-:Y:S01]  /*14c0*/  @P2 IADD3 R3, R13, UR4, RZ ;  /* 0x000000040d032c10 */ /* 0x000fe2000fffe0ff */
[----:B------:R-:W-:Y:S02]  /*14d0*/  ULDC.64 UR4, c[0x0][0x208] ;  /* 0x0000820000047ab9 */ /* 0x000fe40000000a00 */
[----:B------:R-:W-:Y:S02]  /*14e0*/  UIMAD UR9, UR9, UR4, URZ ;  /* 0x00000004090972a4 */ /* 0x000fe4000f8e023f */
[----:B------:R-:W-:Y:S02]  /*14f0*/  UIMAD.WIDE.U32 UR12, UR15, UR4, URZ ;  /* 0x000000040f0c72a5 */ /* 0x000fe4000f8e003f */
[----:B------:R-:W-:Y:S02]  /*1500*/  UIMAD UR9, UR15, UR5, UR9 ;  /* 0x000000050f0972a4 */ /* 0x000fe4000f8e0209 */
[----:B------:R3:W-:Y:S01]  /*1510*/  @P6 LDGSTS.E.BYPASS.LTC128B.128 [R243+0xc100], [R10.64+0x80], !P0 ;  /* 0x0c1000800af36fae */ /* 0x0007e2000c101d50 */
[----:B--2---:R-:W-:Y:S01]  /*1520*/  @P4 LEA R16, P1, R2, c[0x0][0x1c8], 0x1 ;  /* 0x0000720002104a11 */ /* 0x004fe200078208ff */
[----:B------:R-:W-:-:S02]  /*1530*/  UIADD3 UR9, UR13, UR9, URZ ;  /* 0x000000090d097290 */ /* 0x000fc4000fffe03f */
[----:B------:R2:W-:Y:S01]  /*1540*/  @P5 LDGSTS.E.BYPASS.LTC128B.128 [R243+0x9100], [R14.64], !P3 ;  /* 0x091000000ef35fae */ /* 0x0005e2000d901d50 */
[----:B------:R-:W-:Y:S01]  /*1550*/  @P4 LEA.HI.X R17, R2, c[0x0][0x1cc], R9, 0x1, P1 ;  /* 0x0000730002114a11 */ /* 0x000fe200008f0c09 */
[----:B------:R-:W-:Y:S01]  /*1560*/  IMAD.SHL.U32 R9, R113, 0x20, RZ ;  /* 0x0000002071097824 */ /* 0x000fe200078e00ff */
[----:B------:R-:W-:Y:S01]  /*1570*/  LOP3.LUT R2, R8, 0x8, R5, 0xf8, !PT ;  /* 0x0000000808027812 */ /* 0x000fe200078ef805 */
[----:B------:R2:W-:Y:S01]  /*1580*/  @P5 LDGSTS.E.BYPASS.LTC128B.128 [R243+0xd100], [R14.64+0x80], !P0 ;  /* 0x0d1000800ef35fae */ /* 0x0005e2000c101d50 */
[----:B------:R-:W-:Y:S01]  /*1590*/  SHF.R.U32.HI R5, RZ, 0x3, R8 ;  /* 0x00000003ff057819 */ /* 0x000fe20000011608 */
[----:B------:R-:W-:Y:S01]  /*15a0*/  IMAD.SHL.U32 R8, R29, 0x40, RZ ;  /* 0x000000401d087824 */ /* 0x000fe200078e00ff */
[----:B------:R-:W-:Y:S01]  /*15b0*/  @P2 LEA R4, P1, R12, c[0x0][0x1c8], 0x1 ;  /* 0x000072000c042a11 */ /* 0x000fe200078208ff */
[----:B------:R5:W-:Y:S01]  /*15c0*/  @P4 LDGSTS.E.BYPASS.LTC128B.128 [R243+0xa100], [R16.64], !P3 ;  /* 0x0a10000010f34fae */ /* 0x000be2000d901d50 */
[----:B------:R-:W-:Y:S01]  /*15d0*/  LOP3.LUT R2, R2, R5, RZ, 0x3c, !PT ;  /* 0x0000000502027212 */ /* 0x000fe200078e3cff */
[----:B------:R-:W-:Y:S01]  /*15e0*/  UIMAD UR15, UR15, -0x80, UR19 ;  /* 0xffffff800f0f78a4 */ /* 0x000fe2000f8e0213 */
[----:B------:R-:W-:Y:S01]  /*15f0*/  @P2 LEA.HI.X R5, R12, c[0x0][0x1cc], R3, 0x1, P1 ;  /* 0x000073000c052a11 */ /* 0x000fe200008f0c03 */
[----:B------:R5:W-:Y:S01]  /*1600*/  @P4 LDGSTS.E.BYPASS.LTC128B.128 [R243+0xe100], [R16.64+0x80], !P0 ;  /* 0x0e10008010f34fae */ /* 0x000be2000c101d50 */
[----:B------:R-:W-:Y:S01]  /*1610*/  IMAD.SHL.U32 R3, R32, 0x8, RZ ;  /* 0x0000000820037824 */ /* 0x000fe200078e00ff */
[----:B------:R-:W-:-:S02]  /*1620*/  LOP3.LUT R8, R8, 0x1c0, RZ, 0xc0, !PT ;  /* 0x000001c008087812 */ /* 0x000fc400078ec0ff */
[----:B------:R4:W-:Y:S01]  /*1630*/  @P2 LDGSTS.E.BYPASS.LTC128B.128 [R243+0xb100], [R4.64], !P3 ;  /* 0x0b10000004f32fae */ /* 0x0009e2000d901d50 */
[----:B------:R-:W-:Y:S01]  /*1640*/  LOP3.LUT R0, R2, 0xfffffe00, R7, 0xf8, !PT ;  /* 0xfffffe0002007812 */ /* 0x000fe200078ef807 */
[----:B------:R-:W-:Y:S01]  /*1650*/  IMAD.MOV.U32 R7, RZ, RZ, 0x10 ;  /* 0x00000010ff077424 */ /* 0x000fe200078e00ff */
[----:B------:R-:W-:Y:S01]  /*1660*/  LOP3.LUT R9, R9, 0x7ffffc00, RZ, 0xc0, !PT ;  /* 0x7ffffc0009097812 */ /* 0x000fe200078ec0ff */
[----:B------:R4:W-:Y:S01]  /*1670*/  @P2 LDGSTS.E.BYPASS.LTC128B.128 [R243+0xf100], [R4.64+0x80], !P0 ;  /* 0x0f10008004f32fae */ /* 0x0009e2000c101d50 */
[----:B------:R-:W-:Y:S02]  /*1680*/  LOP3.LUT R3, R8, 0x8, R3, 0xf8, !PT ;  /* 0x0000000808037812 */ /* 0x000fe400078ef803 */
[----:B------:R-:W-:Y:S01]  /*1690*/  SHF.R.U32.HI R2, RZ, 0x3, R8 ;  /* 0x00000003ff027819 */ /* 0x000fe20000011608 */
[----:B------:R-:W0:Y:S01]  /*16a0*/  LDGDEPBAR ;  /* 0x00000000000079af */ /* 0x000e220000000000 */
[----:B------:R-:W-:Y:S02]  /*16b0*/  R2P PR, R6, 0x6 ;  /* 0x0000000606007804 */ /* 0x000fe40000000000 */
[----:B------:R-:W-:-:S02]  /*16c0*/  IADD3 R6, R0, R9, RZ ;  /* 0x0000000900067210 */ /* 0x000fc40007ffe0ff */
[----:B------:R-:W-:Y:S02]  /*16d0*/  LOP3.LUT R3, R3, R2, RZ, 0x3c, !PT ;  /* 0x0000000203037212 */ /* 0x000fe400078e3cff */
[----:B------:R-:W-:Y:S02]  /*16e0*/  SEL R7, R7, 0xfffffff0, !P1 ;  /* 0xfffffff007077807 */ /* 0x000fe40004800000 */
[----:B------:R-:W-:Y:S01]  /*16f0*/  LEA R2, R6, 0x100, 0x1 ;  /* 0x0000010006027811 */ /* 0x000fe200078e08ff */
[----:B------:R-:W-:Y:S01]  /*1700*/  IMAD R242, R242, 0x200, R3 ;  /* 0x00000200f2f27824 */ /* 0x000fe200078e0203 */
[----:B------:R-:W-:Y:S02]  /*1710*/  SHF.L.U32 R6, R6, 0x1, RZ ;  /* 0x0000000106067819 */ /* 0x000fe400000006ff */
[----:B------:R-:W-:Y:S01]  /*1720*/  LOP3.LUT P1, RZ, R29, 0x2, RZ, 0xc0, !PT ;  /* 0x000000021dff7812 */ /* 0x000fe2000782c0ff */
[----:B------:R-:W-:-:S05]  /*1730*/  IMAD.SHL.U32 R242, R242, 0x2, RZ ;  /* 0x00000002f2f27824 */ /* 0x000fca00078e00ff */
[----:B------:R-:W-:Y:S01]  /*1740*/  IADD3 R241, R242, 0x8120, RZ ;  /* 0x00008120f2f17810 */ /* 0x000fe20007ffe0ff */
[----:B----4-:R-:W-:Y:S01]  /*1750*/  IMAD.MOV.U32 R5, RZ, RZ, 0x20 ;  /* 0x00000020ff057424 */ /* 0x010fe200078e00ff */
[----:B------:R-:W-:-:S04]  /*1760*/  DEPBAR.LE SB0, 0x1 ;  /* 0x000080400000791a */ /* 0x000fc80000000000 */
[----:B------:R-:W-:Y:S01]  /*1770*/  BAR.SYNC.DEFER_BLOCKING 0x0 ;  /* 0x0000000000007b1d */ /* 0x000fe20000010000 */
[----:B------:R-:W-:Y:S01]  /*1780*/  SEL R5, R5, 0xffffffe0, !P2 ;  /* 0xffffffe005057807 */ /* 0x000fe20005000000 */
[----:B------:R-:W-:Y:S01]  /*1790*/  IMAD R4, R7, 0x2, R2 ;  /* 0x0000000207047824 */ /* 0x000fe200078e0202 */
[----:B------:R-:W-:-:S03]  /*17a0*/  LOP3.LUT P2, RZ, R29, 0x4, RZ, 0xc0, !PT ;  /* 0x000000041dff7812 */ /* 0x000fc6000784c0ff */
[C---:B------:R-:W-:Y:S02]  /*17b0*/  IMAD R3, R5.reuse, 0x2, R2 ;  /* 0x0000000205037824 */ /* 0x040fe400078e0202 */
[----:B------:R-:W-:Y:S01]  /*17c0*/  IMAD R2, R5, 0x2, R4 ;  /* 0x0000000205027824 */ /* 0x000fe200078e0204 */
[----:B------:R-:W-:Y:S04]  /*17d0*/  LDSM.16.M88.4 R136, [R6+0x100] ;  /* 0x000100000688783b */ /* 0x000fe80000000200 */
[----:B------:R4:W-:Y:S04]  /*17e0*/  LDSM.16.M88.4 R184, [R6+0x4100] ;  /* 0x0041000006b8783b */ /* 0x0009e80000000200 */
[----:B------:R-:W-:Y:S04]  /*17f0*/  LDSM.16.M88.4 R172, [R4] ;  /* 0x0000000004ac783b */ /* 0x000fe80000000200 */
[----:B------:R1:W-:Y:S04]  /*1800*/  LDSM.16.M88.4 R188, [R4+0x4000] ;  /* 0x0040000004bc783b */ /* 0x0003e80000000200 */
[----:B------:R-:W-:Y:S04]  /*1810*/  LDSM.16.M88.4 R176, [R3] ;  /* 0x0000000003b0783b */ /* 0x000fe80000000200 */
[----:B------:R-:W-:Y:S04]  /*1820*/  LDSM.16.M88.4 R192, [R3+0x4000] ;  /* 0x0040000003c0783b */ /* 0x000fe80000000200 */
[----:B------:R-:W-:Y:S01]  /*1830*/  LDSM.16.M88.4 R180, [R2] ;  /* 0x0000000002b4783b */ /* 0x000fe20000000200 */
[----:B----4-:R-:W-:-:S03]  /*1840*/  IADD3 R6, R242, 0x8100, RZ ;  /* 0x00008100f2067810 */ /* 0x010fc60007ffe0ff */
[----:B------:R4:W-:Y:S01]  /*1850*/  LDSM.16.M88.4 R212, [R2+0x4000] ;  /* 0x0040000002d4783b */ /* 0x0009e20000000200 */
[----:B------:R-:W-:-:S03]  /*1860*/  @P1 IADD3 R241, R6, -0x20, RZ ;  /* 0xffffffe006f11810 */ /* 0x000fc60007ffe0ff */
[----:B------:R-:W-:Y:S01]  /*1870*/  BAR.SYNC.DEFER_BLOCKING 0x0 ;  /* 0x0000000000007b1d */ /* 0x000fe20000010000 */
[----:B-1----:R-:W-:Y:S01]  /*1880*/  IMAD.U32 R4, RZ, RZ, UR9 ;  /* 0x00000009ff047e24 */ /* 0x002fe2000f8e00ff */
[----:B------:R-:W-:Y:S01]  /*1890*/  USHF.L.U32 UR9, UR4, 0x6, URZ ;  /* 0x0000000604097899 */ /* 0x000fe2000800063f */
[C---:B------:R-:W-:Y:S02]  /*18a0*/  IADD3 R235, R241.reuse, 0x800, RZ ;  /* 0x00000800f1eb7810 */ /* 0x040fe40007ffe0ff */
[C---:B------:R-:W-:Y:S01]  /*18b0*/  IADD3 R234, R241.reuse, 0x1000, RZ ;  /* 0x00001000f1ea7810 */ /* 0x040fe20007ffe0ff */
[----:B------:R-:W-:Y:S01]  /*18c0*/  UIADD3 UR14, UP0, UR9, 0x80, URZ ;  /* 0x00000080090e7890 */ /* 0x000fe2000ff1e03f */
[C---:B------:R-:W-:Y:S02]  /*18d0*/  IADD3 R233, R241.reuse, 0x1800, RZ ;  /* 0x00001800f1e97810 */ /* 0x040fe40007ffe0ff */
[C---:B------:R-:W-:Y:S02]  /*18e0*/  IADD3 R232, R241.reuse, 0x2000, RZ ;  /* 0x00002000f1e87810 */ /* 0x040fe40007ffe0ff */
[----:B------:R-:W-:-:S02]  /*18f0*/  IADD3 R231, R241, 0x2800, RZ ;  /* 0x00002800f1e77810 */ /* 0x000fc40007ffe0ff */
[C---:B------:R-:W-:Y:S02]  /*1900*/  IADD3 R230, R241.reuse, 0x3000, RZ ;  /* 0x00003000f1e67810 */ /* 0x040fe40007ffe0ff */
[C---:B------:R-:W-:Y:S01]  /*1910*/  IADD3 R229, R241.reuse, 0x3800, RZ ;  /* 0x00003800f1e57810 */ /* 0x040fe20007ffe0ff */
[----:B----4-:R-:W-:Y:S01]  /*1920*/  IMAD R2, R36, c[0x0][0x208], RZ ;  /* 0x0000820024027a24 */ /* 0x010fe200078e02ff */
[C---:B------:R-:W-:Y:S02]  /*1930*/  IADD3 R227, R241.reuse, 0x4000, RZ ;  /* 0x00004000f1e37810 */ /* 0x040fe40007ffe0ff */
[----:B------:R-:W-:Y:S01]  /*1940*/  IADD3 R226, R241, 0x4800, RZ ;  /* 0x00004800f1e27810 */ /* 0x000fe20007ffe0ff */
[----:B------:R-:W-:Y:S01]  /*1950*/  IMAD R2, R33, c[0x0][0x20c], R2 ;  /* 0x0000830021027a24 */ /* 0x000fe200078e0202 */
[----:B------:R-:W-:-:S04]  /*1960*/  DEPBAR.LE SB0, 0x0 ;  /* 0x000080000000791a */ /* 0x000fc80000000000 */
[----:B------:R-:W-:Y:S01]  /*1970*/  BAR.SYNC.DEFER_BLOCKING 0x0 ;  /* 0x0000000000007b1d */ /* 0x000fe20000010000 */
[----:B------:R-:W-:Y:S01]  /*1980*/  IMAD.IADD R3, R35, 0x1, R2 ;  /* 0x0000000123037824 */ /* 0x000fe200078e0202 */
[C---:B------:R-:W-:Y:S01]  /*1990*/  IADD3 R225, R241.reuse, 0x5000, RZ ;  /* 0x00005000f1e17810 */ /* 0x040fe20007ffe0ff */
[----:B------:R-:W-:Y:S01]  /*19a0*/  IMAD.MOV.U32 R2, RZ, RZ, R34 ;  /* 0x000000ffff027224 */ /* 0x000fe200078e0022 */
[C---:B------:R-:W-:Y:S02]  /*19b0*/  IADD3 R224, R241.reuse, 0x5800, RZ ;  /* 0x00005800f1e07810 */ /* 0x040fe40007ffe0ff */
[C---:B------:R-:W-:Y:S01]  /*19c0*/  IADD3 R223, R241.reuse, 0x6000, RZ ;  /* 0x00006000f1df7810 */ /* 0x040fe20007ffe0ff */
[----:B------:R-:W-:Y:S01]  /*19d0*/  IMAD.WIDE.U32 R2, R30, c[0x0][0x210], R2 ;  /* 0x000084001e027a25 */ /* 0x000fe200078e0002 */
[C---:B------:R-:W-:Y:S02]  /*19e0*/  IADD3 R222, R241.reuse, 0x6800, RZ ;  /* 0x00006800f1de7810 */ /* 0x040fe40007ffe0ff */
[----:B------:R-:W-:-:S02]  /*19f0*/  IADD3 R221, R241, 0x7000, RZ ;  /* 0x00007000f1dd7810 */ /* 0x000fc40007ffe0ff */
[----:B------:R-:W-:Y:S02]  /*1a00*/  IADD3 R3, R3, R31, RZ ;  /* 0x0000001f03037210 */ /* 0x000fe40007ffe0ff */
[----:B------:R-:W-:-:S03]  /*1a10*/  IADD3 R220, R241, 0x7800, RZ ;  /* 0x00007800f1dc7810 */ /* 0x000fc60007ffe0ff */
[----:B------:R-:W-:-:S04]  /*1a20*/  IMAD.WIDE.U32 R250, R250, c[0x0][0x218], R2 ;  /* 0x00008600fafa7a25 */ /* 0x000fc800078e0002 */
[----:B------:R-:W-:Y:S01]  /*1a30*/  IMAD.U32 R2, RZ, RZ, UR12 ;  /* 0x0000000cff027e24 */ /* 0x000fe2000f8e00ff */
[----:B------:R-:W-:Y:S01]  /*1a40*/  UMOV UR12, 0x6 ;  /* 0x00000006000c7882 */ /* 0x000fe20000000000 */
[----:B------:R-:W-:Y:S01]  /*1a50*/  IMAD.U32 R3, RZ, RZ, UR13 ;  /* 0x0000000dff037e24 */ /* 0x000fe2000f8e00ff */
[----:B------:R-:W3:Y:S01]  /*1a60*/  LDSM.16.M88.4 R84, [R242+0x8900] ;  /* 0x00890000f254783b */ /* 0x000ee20000000200 */
[----:B------:R-:W-:Y:S01]  /*1a70*/  IMAD.IADD R245, R251, 0x1, R245 ;  /* 0x00000001fbf57824 */ /* 0x000fe200078e02f5 */
[C---:B------:R-:W-:Y:S01]  /*1a80*/  LEA R3, P1, R2.reuse, R250, 0x7 ;  /* 0x000000fa02037211 */ /* 0x040fe200078238ff */
[----:B------:R-:W-:Y:S01]  /*1a90*/  USHF.L.U64.HI UR12, UR4, UR12, UR5 ;  /* 0x0000000c040c7299 */ /* 0x000fe20008010205 */
[----:B--2---:R-:W5:Y:S02]  /*1aa0*/  LDSM.16.M88.4 R12, [R242+0x8100] ;  /* 0x00810000f20c783b */ /* 0x004f640000000200 */
[----:B------:R-:W-:Y:S01]  /*1ab0*/  LEA.HI.X R4, R2, R245, R4, 0x7, P1 ;  /* 0x000000f502047211 */ /* 0x000fe200008f3c04 */
[----:B------:R-:W-:Y:S01]  /*1ac0*/  UIADD3.X UR13, URZ, UR12, URZ, UP0, !UPT ;  /* 0x0000000c3f0d7290 */ /* 0x000fe200087fe43f */
[----:B------:R-:W1:Y:S01]  /*1ad0*/  LDSM.16.M88.4 R20, [R241+0x800] ;  /* 0x00080000f114783b */ /* 0x000e620000000200 */
[----:B------:R-:W-:Y:S01]  /*1ae0*/  IADD3 R2, -R32, UR15, RZ ;  /* 0x0000000f20027c10 */ /* 0x000fe2000fffe1ff */
[----:B------:R-:W-:Y:S01]  /*1af0*/  UISETP.GE.AND UP0, UPT, UR19, 0x81, UPT ;  /* 0x000000811300788c */ /* 0x000fe2000bf06270 */
[----:B------:R-:W-:Y:S01]  /*1b00*/  LEA R34, P1, R3, c[0x0][0x1f8], 0x1 ;  /* 0x00007e0003227a11 */ /* 0x000fe200078208ff */
[----:B------:R-:W2:Y:S01]  /*1b10*/  LDSM.16.M88.4 R24, [R241] ;  /* 0x00000000f118783b */ /* 0x000ea20000000200 */
[----:B------:R-:W-:-:S02]  /*1b20*/  ISETP.LT.OR P5, PT, R2, 0x1, P3 ;  /* 0x000000010200780c */ /* 0x000fc40001fa1670 */
[C---:B------:R-:W-:Y:S01]  /*1b30*/  ISETP.LT.OR P6, PT, R2.reuse, 0x1, P0 ;  /* 0x000000010200780c */ /* 0x040fe200007c1670 */
[----:B------:R-:W4:Y:S01]  /*1b40*/  LDSM.16.M88.4 R76, [R242+0x9100] ;  /* 0x00910000f24c783b */ /* 0x000f220000000200 */
[C---:B------:R-:W-:Y:S02]  /*1b50*/  ISETP.LT.OR P4, PT, R2.reuse, 0x21, P3 ;  /* 0x000000210200780c */ /* 0x040fe40001f81670 */
[----:B------:R-:W-:Y:S01]  /*1b60*/  LEA.HI.X R35, R3, c[0x0][0x1fc], R4, 0x1, P1 ;  /* 0x00007f0003237a11 */ /* 0x000fe200008f0c04 */
[----:B------:R-:W-:Y:S04]  /*1b70*/  LDSM.16.M88.4 R100, [R241+0x1000] ;  /* 0x00100000f164783b */ /* 0x000fe80000000200 */
[----:B------:R-:W1:Y:S04]  /*1b80*/  LDSM.16.M88.4 R44, [R242+0xa100] ;  /* 0x00a10000f22c783b */ /* 0x000e680000000200 */
[----:B------:R-:W-:Y:S04]  /*1b90*/  LDSM.16.M88.4 R52, [R242+0x9900] ;  /* 0x00990000f234783b */ /* 0x000fe80000000200 */
[----:B------:R-:W1:Y:S04]  /*1ba0*/  LDSM.16.M88.4 R36, [R242+0xa900] ;  /* 0x00a90000f224783b */ /* 0x000e680000000200 */
[----:B------:R-:W-:Y:S01]  /*1bb0*/  LDSM.16.M88.4 R28, [R242+0xb100] ;  /* 0x00b10000f21c783b */ /* 0x000fe20000000200 */
[C---:B---3--:R-:W-:Y:S03]  /*1bc0*/  HMMA.16816.F32.BF16 R8, R136.reuse, R84, RZ ;  /* 0x000000548808723c */ /* 0x048fe600000418ff */
[----:B------:R-:W-:Y:S04]  /*1bd0*/  LDSM.16.M88.4 R96, [R241+0x1800] ;  /* 0x00180000f160783b */ /* 0x000fe80000000200 */
[----:B------:R-:W-:Y:S01]  /*1be0*/  LDSM.16.M88.4 R88, [R241+0x2000] ;  /* 0x00200000f158783b */ /* 0x000fe20000000200 */
[C---:B------:R-:W-:Y:S03]  /*1bf0*/  HMMA.16816.F32.BF16 R84, R136.reuse, R86, RZ ;  /* 0x000000568854723c */ /* 0x040fe600000418ff */
[----:B------:R-:W-:Y:S04]  /*1c00*/  LDSM.16.M88.4 R68, [R241+0x2800] ;  /* 0x00280000f144783b */ /* 0x000fe80000000200 */
[----:B------:R-:W-:Y:S01]  /*1c10*/  LDSM.16.M88.4 R64, [R241+0x3000] ;  /* 0x00300000f140783b */ /* 0x000fe20000000200 */
[C---:B-----5:R-:W-:Y:S03]  /*1c20*/  HMMA.16816.F32.BF16 R16, R136.reuse, R12, RZ ;  /* 0x0000000c8810723c */ /* 0x060fe600000418ff */
[----:B------:R-:W-:Y:S05]  /*1c30*/  LDSM.16.M88.4 R60, [R241+0x3800] ;  /* 0x00380000f13c783b */ /* 0x000fea0000000200 */
[----:B------:R-:W-:Y:S08]  /*1c40*/  HMMA.16816.F32.BF16 R12, R136, R14, RZ ;  /* 0x0000000e880c723c */ /* 0x000ff000000418ff */
[C---:B-1----:R-:W-:Y:S08]  /*1c50*/  HMMA.16816.F32.BF16 R8, R172.reuse, R20, R8 ;  /* 0x00000014ac08723c */ /* 0x042ff00000041808 */
[C---:B------:R-:W-:Y:S01]  /*1c60*/  HMMA.16816.F32.BF16 R84, R172.reuse, R22, R84 ;  /* 0x00000016ac54723c */ /* 0x040fe20000041854 */
[----:B------:R-:W1:Y:S04]  /*1c70*/  LDSM.16.M88.4 R20, [R242+0xb900] ;  /* 0x00b90000f214783b */ /* 0x000e680000000200 */
[----:B------:R-:W-:Y:S01]  /*1c80*/  @!PT LDS RZ, [RZ] ;  /* 0x00000000fffff984 */ /* 0x000fe20000000800 */
[----:B------:R-:W-:Y:S01]  /*1c90*/  @!PT LDS RZ, [RZ] ;  /* 0x00000000fffff984 */ /* 0x000fe20000000800 */
[----:B------:R-:W-:Y:S01]  /*1ca0*/  @!PT LDS RZ, [RZ] ;  /* 0x00000000fffff984 */ /* 0x000fe20000000800 */
[----:B------:R3:W-:Y:S03]  /*1cb0*/  LDGSTS.E.BYPASS.LTC128B.128 [R243+0x100], [R34.64], !P5 ;  /* 0x0010000022f37fae */ /* 0x0007e6000e901d50 */
[----:B--2---:R-:W-:Y:S01]  /*1cc0*/  HMMA.16816.F32.BF16 R16, R172, R24, R16 ;  /* 0x00000018ac10723c */ /* 0x004fe20000041810 */
[----:B------:R3:W-:Y:S01]  /*1cd0*/  LDGSTS.E.BYPASS.LTC128B.128 [R243+0x4100], [R34.64+0x80], !P6 ;  /* 0x0410008022f37fae */ /* 0x0007e2000f101d50 */
[----:B------:R-:W-:-:S05]  /*1ce0*/  ISETP.LT.OR P6, PT, R2, 0x21, P0 ;  /* 0x000000210200780c */ /* 0x000fca00007c1670 */
[----:B------:R-:W-:Y:S01]  /*1cf0*/  IADD3 R24, P1, R34, UR9, RZ ;  /* 0x0000000922187c10 */ /* 0x000fe2000ff3e0ff */
[----:B----4-:R-:W-:Y:S03]  /*1d00*/  HMMA.16816.F32.BF16 R80, R136, R76, RZ ;  /* 0x0000004c8850723c */ /* 0x010fe600000418ff */
[----:B------:R-:W-:-:S05]  /*1d10*/  IADD3.X R25, R35, UR12, RZ, P1, !PT ;  /* 0x0000000c23197c10 */ /* 0x000fca0008ffe4ff */
[----:B------:R-:W-:Y:S01]  /*1d20*/  HMMA.16816.F32.BF16 R12, R172, R26, R12 ;  /* 0x0000001aac0c723c */ /* 0x000fe2000004180c */
[----:B------:R1:W-:Y:S01]  /*1d30*/  LDGSTS.E.BYPASS.LTC128B.128 [R243+0x1100], [R24.64], !P4 ;  /* 0x0110000018f37fae */ /* 0x0003e2000e101d50 */
[----:B------:R-:W-:-:S04]  /*1d40*/  IADD3 R92, P4, R24, UR9, RZ ;  /* 0x00000009185c7c10 */ /* 0x000fc8000ff9e0ff */
[----:B------:R-:W-:Y:S02]  /*1d50*/  IADD3.X R93, R25, UR12, RZ, P4, !PT ;  /* 0x0000000c195d7c10 */ /* 0x000fe4000a7fe4ff */
[----:B------:R-:W-:Y:S01]  /*1d60*/  MOV R27, UR9 ;  /* 0x00000009001b7c02 */ /* 0x000fe20008000f00 */
[----:B------:R-:W-:Y:S01]  /*1d70*/  HMMA.16816.F32.BF16 R48, R136, R44, RZ ;  /* 0x0000002c8830723c */ /* 0x000fe200000418ff */
[----:B------:R-:W-:Y:S02]  /*1d80*/  IADD3 R104, P4, R92, UR9, RZ ;  /* 0x000000095c687c10 */ /* 0x000fe4000ff9e0ff */
[----:B------:R-:W-:Y:S02]  /*1d90*/  IADD3 R26, P5, P1, R27, 0x80, R34 ;  /* 0x000000801b1a7810 */ /* 0x000fe400079be022 */
[----:B------:R-:W-:Y:S02]  /*1da0*/  IADD3.X R105, R93, UR12, RZ, P4, !PT ;  /* 0x0000000c5d697c10 */ /* 0x000fe4000a7fe4ff */
[----:B------:R-:W-:Y:S01]  /*1db0*/  IADD3.X R27, RZ, UR12, R35, P5, P1 ;  /* 0x0000000cff1b7c10 */ /* 0x000fe2000afe2423 */
[----:B------:R-:W-:Y:S01]  /*1dc0*/  HMMA.16816.F32.BF16 R80, R172, R100, R80 ;  /* 0x00000064ac50723c */ /* 0x000fe20000041850 */
[----:B------:R-:W-:-:S02]  /*1dd0*/  ISETP.LT.OR P1, PT, R2, 0x41, P3 ;  /* 0x000000410200780c */ /* 0x000fc40001f21670 */
[----:B------:R-:W-:Y:S01]  /*1de0*/  IADD3 R106, P5, R24, UR14, RZ ;  /* 0x0000000e186a7c10 */ /* 0x000fe2000ffbe0ff */
[----:B------:R1:W-:Y:S01]  /*1df0*/  LDGSTS.E.BYPASS.LTC128B.128 [R243+0x5100], [R26.64], !P6 ;  /* 0x051000001af37fae */ /* 0x0003e2000f101d50 */
[C---:B------:R-:W-:Y:S02]  /*1e00*/  ISETP.LT.OR P6, PT, R2.reuse, 0x41, P0 ;  /* 0x000000410200780c */ /* 0x040fe400007c1670 */
[----:B------:R-:W-:Y:S01]  /*1e10*/  IADD3.X R107, R25, UR13, RZ, P5, !PT ;  /* 0x0000000d196b7c10 */ /* 0x000fe2000affe4ff */
[C---:B------:R-:W-:Y:S01]  /*1e20*/  HMMA.16816.F32.BF16 R44, R136.reuse, R46, RZ ;  /* 0x0000002e882c723c */ /* 0x040fe200000418ff */
[C---:B------:R-:W-:Y:S02]  /*1e30*/  ISETP.LT.OR P5, PT, R2.reuse, 0x61, P3 ;  /* 0x000000610200780c */ /* 0x040fe40001fa1670 */
[----:B------:R-:W-:Y:S01]  /*1e40*/  ISETP.LT.OR P4, PT, R2, 0x61, P0 ;  /* 0x000000610200780c */ /* 0x000fe20000781670 */
[----:B------:R-:W-:Y:S02]  /*1e50*/  IMAD.MOV.U32 R2, RZ, RZ, 0x40 ;  /* 0x00000040ff027424 */ /* 0x000fe400078e00ff */
[----:B------:R2:W-:Y:S01]  /*1e60*/  LDGSTS.E.BYPASS.LTC128B.128 [R243+0x2100], [R92.64], !P1 ;  /* 0x021000005cf37fae */ /* 0x0005e2000c901d50 */
[----:B------:R-:W-:Y:S01]  /*1e70*/  IADD3 R100, P1, R92, UR14, RZ ;  /* 0x0000000e5c647c10 */ /* 0x000fe2000ff3e0ff */
[----:B------:R-:W-:Y:S01]  /*1e80*/  HMMA.16816.F32.BF16 R40, R136, R36, RZ ;  /* 0x000000248828723c */ /* 0x000fe200000418ff */
[----:B------:R-:W-:Y:S01]  /*1e90*/  SEL R2, R2, 0xffffffc0, !P2 ;  /* 0xffffffc002027807 */ /* 0x000fe20005000000 */
[----:B------:R4:W-:Y:S01]  /*1ea0*/  LDGSTS.E.BYPASS.LTC128B.128 [R243+0x6100], [R106.64], !P6 ;  /* 0x061000006af37fae */ /* 0x0009e2000f101d50 */
[----:B------:R-:W-:-:S02]  /*1eb0*/  IADD3.X R101, R93, UR13, RZ, P1, !PT ;  /* 0x0000000d5d657c10 */ /* 0x000fc40008ffe4ff */
[----:B------:R-:W-:Y:S01]  /*1ec0*/  PLOP3.LUT P1, PT, PT, PT, UP0, 0x80, 0x0 ;  /* 0x000000000000781c */ /* 0x000fe20003f2f008 */
[----:B------:R-:W-:Y:S01]  /*1ed0*/  IMAD.IADD R239, R242, 0x1, R2 ;  /* 0x00000001f2ef7824 */ /* 0x000fe200078e0202 */
[----:B------:R4:W-:Y:S01]  /*1ee0*/  LDGSTS.E.BYPASS.LTC128B.128 [R243+0x3100], [R104.64], !P5 ;  /* 0x0310000068f37fae */ /* 0x0009e2000e901d50 */
[C---:B------:R-:W-:Y:S01]  /*1ef0*/  HMMA.16816.F32.BF16 R76, R136.reuse, R78, RZ ;  /* 0x0000004e884c723c */ /* 0x040fe200000418ff */
[----:B------:R-:W-:Y:S02]  /*1f00*/  IMAD.IADD R228, R2, 0x1, R241 ;  /* 0x0000000102e47824 */ /* 0x000fe400078e02f1 */
[----:B------:R5:W-:Y:S04]  /*1f10*/  LDGSTS.E.BYPASS.LTC128B.128 [R243+0x7100], [R100.64], !P4 ;  /* 0x0710000064f37fae */ /* 0x000be8000e101d50 */
[----:B------:R-:W5:Y:S01]  /*1f20*/  LDSM.16.M88.4 R56, [R239+0x8100] ;  /* 0x00810000ef38783b */ /* 0x000f620000000200 */
[C---:B-1----:R-:W-:Y:S03]  /*1f30*/  HMMA.16816.F32.BF16 R24, R136.reuse, R20, RZ ;  /* 0x000000148818723c */ /* 0x042fe600000418ff */
[----:B------:R-:W-:Y:S04]  /*1f40*/  LDSM.16.M88.4 R108, [R239+0x9900] ;  /* 0x00990000ef6c783b */ /* 0x000fe80000000200 */
[----:B------:R-:W0:Y:S01]  /*1f50*/  LDGDEPBAR ;  /* 0x00000000000079af */ /* 0x000e220000000000 */
[C---:B------:R-:W-:Y:S03]  /*1f60*/  HMMA.16816.F32.BF16 R20, R136.reuse, R22, RZ ;  /* 0x000000168814723c */ /* 0x040fe600000418ff */
[----:B--2---:R-:W-:Y:S05]  /*1f70*/  LDSM.16.M88.4 R92, [R239+0x8900] ;  /* 0x00890000ef5c783b */ /* 0x004fea0000000200 */
[C---:B------:R-:W-:Y:S01]  /*1f80*/  HMMA.16816.F32.BF16 R36, R136.reuse, R38, RZ ;  /* 0x000000268824723c */ /* 0x040fe200000418ff */
[----:B----4-:R-:W-:Y:S07]  /*1f90*/  LDSM.16.M88.4 R104, [R228] ;  /* 0x00000000e468783b */ /* 0x010fee0000000200 */
[C---:B---3--:R-:W-:Y:S08]  /*1fa0*/  HMMA.16816.F32.BF16 R32, R136.reuse, R28, RZ ;  /* 0x0000001c8820723c */ /* 0x048ff000000418ff */
[----:B------:R-:W-:Y:S08]  /*1fb0*/  HMMA.16816.F32.BF16 R28, R136, R30, RZ ;  /* 0x0000001e881c723c */ /* 0x000ff000000418ff */
[C---:B------:R-:W-:Y:S08]  /*1fc0*/  HMMA.16816.F32.BF16 R48, R172.reuse, R88, R48 ;  /* 0x00000058ac30723c */ /* 0x040ff00000041830 */
[C---:B------:R-:W-:Y:S01]  /*1fd0*/  HMMA.16816.F32.BF16 R44, R172.reuse, R90, R44 ;  /* 0x0000005aac2c723c */ /* 0x040fe2000004182c */
[----:B------:R-:W1:Y:S07]  /*1fe0*/  LDSM.16.M88.4 R88, [R239+0x9100] ;  /* 0x00910000ef58783b */ /* 0x000e6e0000000200 */
[C---:B------:R-:W-:Y:S08]  /*1ff0*/  HMMA.16816.F32.BF16 R24, R172.reuse, R60, R24 ;  /* 0x0000003cac18723c */ /* 0x040ff00000041818 */
[----:B------:R-:W-:Y:S01]  /*2000*/  HMMA.16816.F32.BF16 R20, R172, R62, R20 ;  /* 0x0000003eac14723c */ /* 0x000fe20000041814 */
[----:B------:R-:W2:Y:S07]  /*2010*/  LDSM.16.M88.4 R60, [R239+0xb100] ;  /* 0x00b10000ef3c783b */ /* 0x000eae0000000200 */
[C---:B------:R-:W-:Y:S08]  /*2020*/  HMMA.16816.F32.BF16 R72, R136.reuse, R52, RZ ;  /* 0x000000348848723c */ /* 0x040ff000000418ff */
[----:B------:R-:W-:Y:S08]  /*2030*/  HMMA.16816.F32.BF16 R52, R136, R54, RZ ;  /* 0x000000368834723c */ /* 0x000ff000000418ff */
[C---:B------:R-:W-:Y:S01]  /*2040*/  HMMA.16816.F32.BF16 R76, R172.reuse, R102, R76 ;  /* 0x00000066ac4c723c */ /* 0x040fe2000004184c */
[----:B-----5:R-:W-:Y:S07]  /*2050*/  LDSM.16.M88.4 R100, [R228+0x800] ;  /* 0x00080000e464783b */ /* 0x020fee0000000200 */
[C---:B------:R-:W-:Y:S08]  /*2060*/  HMMA.16816.F32.BF16 R40, R172.reuse, R68, R40 ;  /* 0x00000044ac28723c */ /* 0x040ff00000041828 */
[----:B------:R-:W-:Y:S01]  /*2070*/  HMMA.16816.F32.BF16 R36, R172, R70, R36 ;  /* 0x00000046ac24723c */ /* 0x000fe20000041824 */
[----:B------:R-:W3:Y:S07]  /*2080*/  LDSM.16.M88.4 R68, [R239+0xa100] ;  /* 0x00a10000ef44783b */ /* 0x000eee0000000200 */
[C---:B------:R-:W-:Y:S08]  /*2090*/  HMMA.16816.F32.BF16 R16, R176.reuse, R56, R16 ;  /* 0x00000038b010723c */ /* 0x040ff00000041810 */
[----:B------:R-:W-:Y:S01]  /*20a0*/  HMMA.16816.F32.BF16 R12, R176, R58, R12 ;  /* 0x0000003ab00c723c */ /* 0x000fe2000004180c */
[----:B------:R-:W4:Y:S07]  /*20b0*/  LDSM.16.M88.4 R56, [R239+0xb900] ;  /* 0x00b90000ef38783b */ /* 0x000f2e0000000200 */
[C---:B------:R-:W-:Y:S08]  /*20c0*/  HMMA.16816.F32.BF16 R32, R172.reuse, R64, R32 ;  /* 0x00000040ac20723c */ /* 0x040ff00000041820 */
[C---:B------:R-:W-:Y:S01]  /*20d0*/  HMMA.16816.F32.BF16 R28, R172.reuse, R66, R28 ;  /* 0x00000042ac1c723c */ /* 0x040fe2000004181c */
[----:B------:R-:W5:Y:S07]  /*20e0*/  LDSM.16.M88.4 R64, [R239+0xa900] ;  /* 0x00a90000ef40783b */ /* 0x000f6e0000000200 */
[C---:B------:R-:W-:Y:S08]  /*20f0*/  HMMA.16816.F32.BF16 R72, R172.reuse, R96, R72 ;  /* 0x00000060ac48723c */ /* 0x040ff00000041848 */
[----:B------:R-:W-:Y:S01]  /*2100*/  HMMA.16816.F32.BF16 R52, R172, R98, R52 ;  /* 0x00000062ac34723c */ /* 0x000fe20000041834 */
[----:B------:R-:W-:Y:S07]  /*2110*/  LDSM.16.M88.4 R96, [R228+0x1000] ;  /* 0x00100000e460783b */ /* 0x000fee0000000200 */
[C---:B-1----:R-:W-:Y:S08]  /*2120*/  HMMA.16816.F32.BF16 R80, R176.reuse, R88, R80 ;  /* 0x00000058b050723c */ /* 0x042ff00000041850 */
[C---:B------:R-:W-:Y:S01]  /*2130*/  HMMA.16816.F32.BF16 R76, R176.reuse, R90, R76 ;  /* 0x0000005ab04c723c */ /* 0x040fe2000004184c */
[----:B------:R-:W1:Y:S07]  /*2140*/  LDSM.16.M88.4 R88, [R228+0x2000] ;  /* 0x00200000e458783b */ /* 0x000e6e0000000200 */
[C---:B------:R-:W-:Y:S08]  /*2150*/  HMMA.16816.F32.BF16 R8, R176.reuse, R92, R8 ;  /* 0x0000005cb008723c */ /* 0x040ff00000041808 */
[C---:B------:R-:W-:Y:S01]  /*2160*/  HMMA.16816.F32.BF16 R84, R176.reuse, R94, R84 ;  /* 0x0000005eb054723c */ /* 0x040fe20000041854 */
[----:B------:R-:W1:Y:S07]  /*2170*/  LDSM.16.M88.4 R92, [R228+0x1800] ;  /* 0x00180000e45c783b */ /* 0x000e6e0000000200 */
[C---:B--2---:R-:W-:Y:S08]  /*2180*/  HMMA.16816.F32.BF16 R32, R176.reuse, R60, R32 ;  /* 0x0000003cb020723c */ /* 0x044ff00000041820 */
[C---:B------:R-:W-:Y:S01]  /*2190*/  HMMA.16816.F32.BF16 R28, R176.reuse, R62, R28 ;  /* 0x0000003eb01c723c */ /* 0x040fe2000004181c */
[----:B------:R-:W2:Y:S07]  /*21a0*/  LDSM.16.M88.4 R60, [R228+0x2800] ;  /* 0x00280000e43c783b */ /* 0x000eae0000000200 */
[C---:B---3--:R-:W-:Y:S08]  /*21b0*/  HMMA.16816.F32.BF16 R48, R176.reuse, R68, R48 ;  /* 0x00000044b030723c */ /* 0x048ff00000041830 */
[C---:B------:R-:W-:Y:S01]  /*21c0*/  HMMA.16816.F32.BF16 R44, R176.reuse, R70, R44 ;  /* 0x00000046b02c723c */ /* 0x040fe2000004182c */
[----:B------:R-:W-:Y:S07]  /*21d0*/  LDSM.16.M88.4 R68, [R228+0x3000] ;  /* 0x00300000e444783b */ /* 0x000fee0000000200 */
[C---:B------:R-:W-:Y:S08]  /*21e0*/  HMMA.16816.F32.BF16 R72, R176.reuse, R108, R72 ;  /* 0x0000006cb048723c */ /* 0x040ff00000041848 */
[C---:B------:R-:W-:Y:S08]  /*21f0*/  HMMA.16816.F32.BF16 R52, R176.reuse, R110, R52 ;  /* 0x0000006eb034723c */ /* 0x040ff00000041834 */
[C---:B----4-:R-:W-:Y:S08]  /*2200*/  HMMA.16816.F32.BF16 R24, R176.reuse, R56, R24 ;  /* 0x00000038b018723c */ /* 0x050ff00000041818 */
[C---:B-----5:R-:W-:Y:S08]  /*2210*/  HMMA.16816.F32.BF16 R40, R176.reuse, R64, R40 ;  /* 0x00000040b028723c */ /* 0x060ff00000041828 */
[C---:B------:R-:W-:Y:S08]  /*2220*/  HMMA.16816.F32.BF16 R36, R176.reuse, R66, R36 ;  /* 0x00000042b024723c */ /* 0x040ff00000041824 */
[----:B------:R-:W-:Y:S01]  /*2230*/  HMMA.16816.F32.BF16 R56, R176, R58, R20 ;  /* 0x0000003ab038723c */ /* 0x000fe20000041814 */
[----:B------:R-:W3:Y:S07]  /*2240*/  LDSM.16.M88.4 R20, [R242+0xc100] ;  /* 0x00c10000f214783b */ /* 0x000eee0000000200 */
[C---:B------:R-:W-:Y:S08]  /*2250*/  HMMA.16816.F32.BF16 R16, R180.reuse, R104, R16 ;  /* 0x00000068b410723c */ /* 0x040ff00000041810 */
[C---:B------:R-:W-:Y:S08]  /*2260*/  HMMA.16816.F32.BF16 R12, R180.reuse, R106, R12 ;  /* 0x0000006ab40c723c */ /* 0x040ff0000004180c */
[C---:B-1----:R-:W-:Y:S01]  /*2270*/  HMMA.16816.F32.BF16 R64, R180.reuse, R88, R48 ;  /* 0x00000058b440723c */ /* 0x042fe20000041830 */
[----:B------:R-:W-:Y:S07]  /*2280*/  LDSM.16.M88.4 R48, [R241+0x4000] ;  /* 0x00400000f130783b */ /* 0x000fee0000000200 */
[C---:B------:R-:W-:Y:S01]  /*2290*/  HMMA.16816.F32.BF16 R44, R180.reuse, R90, R44 ;  /* 0x0000005ab42c723c */ /* 0x040fe2000004182c */
[----:B------:R-:W1:Y:S07]  /*22a0*/  LDSM.16.M88.4 R88, [R242+0xc900] ;  /* 0x00c90000f258783b */ /* 0x000e6e0000000200 */
[C---:B------:R-:W-:Y:S08]  /*22b0*/  HMMA.16816.F32.BF16 R72, R180.reuse, R92, R72 ;  /* 0x0000005cb448723c */ /* 0x040ff00000041848 */
[C---:B------:R-:W-:Y:S08]  /*22c0*/  HMMA.16816.F32.BF16 R52, R180.reuse, R94, R52 ;  /* 0x0000005eb434723c */ /* 0x040ff00000041834 */
[C---:B--2---:R-:W-:Y:S01]  /*22d0*/  HMMA.16816.F32.BF16 R92, R180.reuse, R60, R40 ;  /* 0x0000003cb45c723c */ /* 0x044fe20000041828 */
[----:B------:R-:W-:Y:S07]  /*22e0*/  LDSM.16.M88.4 R40, [R239+0xc100] ;  /* 0x00c10000ef28783b */ /* 0x000fee0000000200 */
[C---:B------:R-:W-:Y:S01]  /*22f0*/  HMMA.16816.F32.BF16 R36, R180.reuse, R62, R36 ;  /* 0x0000003eb424723c */ /* 0x040fe20000041824 */
[----:B------:R-:W2:Y:S07]  /*2300*/  LDSM.16.M88.4 R60, [R228+0x3800] ;  /* 0x00380000e43c783b */ /* 0x000eae0000000200 */
[----:B------:R-:W-:Y:S08]  /*2310*/  HMMA.16816.F32.BF16 R8, R180, R100, R8 ;  /* 0x00000064b408723c */ /* 0x000ff00000041808 */
[C---:B---3--:R-:W-:Y:S08]  /*2320*/  HMMA.16816.F32.BF16 R16, R184.reuse, R20, R16 ;  /* 0x00000014b810723c */ /* 0x048ff00000041810 */
[C---:B------:R-:W-:Y:S01]  /*2330*/  HMMA.16816.F32.BF16 R12, R184.reuse, R22, R12 ;  /* 0x00000016b80c723c */ /* 0x040fe2000004180c */
[----:B------:R-:W3:Y:S07]  /*2340*/  LDSM.16.M88.4 R20, [R241+0x4800] ;  /* 0x00480000f114783b */ /* 0x000eee0000000200 */
[----:B-1----:R-:W-:Y:S08]  /*2350*/  HMMA.16816.F32.BF16 R8, R184, R88, R8 ;  /* 0x00000058b808723c */ /* 0x002ff00000041808 */
[C---:B------:R-:W-:Y:S08]  /*2360*/  HMMA.16816.F32.BF16 R84, R180.reuse, R102, R84 ;  /* 0x00000066b454723c */ /* 0x040ff00000041854 */
[C---:B------:R-:W-:Y:S01]  /*2370*/  HMMA.16816.F32.BF16 R100, R180.reuse, R68, R32 ;  /* 0x00000044b464723c */ /* 0x040fe20000041820 */
[----:B------:R-:W-:Y:S07]  /*2380*/  LDSM.16.M88.4 R32, [R228+0x4000] ;  /* 0x00400000e420783b */ /* 0x000fee0000000200 */
[C---:B------:R-:W-:Y:S08]  /*2390*/  HMMA.16816.F32.BF16 R28, R180.reuse, R70, R28 ;  /* 0x00000046b41c723c */ /* 0x040ff0000004181c */
[C---:B------:R-:W-:Y:S08]  /*23a0*/  HMMA.16816.F32.BF16 R80, R180.reuse, R96, R80 ;  /* 0x00000060b450723c */ /* 0x040ff00000041850 */
[----:B------:R-:W-:Y:S01]  /*23b0*/  HMMA.16816.F32.BF16 R76, R180, R98, R76 ;  /* 0x00000062b44c723c */ /* 0x000fe2000004184c */
[----:B------:R-:W1:Y:S07]  /*23c0*/  LDSM.16.M88.4 R96, [R242+0xd100] ;  /* 0x00d10000f260783b */ /* 0x000e6e0000000200 */
[C---:B------:R-:W-:Y:S08]  /*23d0*/  HMMA.16816.F32.BF16 R16, R188.reuse, R48, R16 ;  /* 0x00000030bc10723c */ /* 0x040ff00000041810 */
[----:B------:R-:W-:Y:S01]  /*23e0*/  HMMA.16816.F32.BF16 R12, R188, R50, R12 ;  /* 0x00000032bc0c723c */ /* 0x000fe2000004180c */
[----:B------:R-:W-:Y:S07]  /*23f0*/  LDSM.16.M88.4 R48, [R242+0xd900] ;  /* 0x00d90000f230783b */ /* 0x000fee0000000200 */
[----:B--2---:R-:W-:Y:S01]  /*2400*/  HMMA.16816.F32.BF16 R68, R180, R60, R24 ;  /* 0x0000003cb444723c */ /* 0x004fe20000041818 */
[----:B------:R-:W2:Y:S07]  /*2410*/  LDSM.16.M88.4 R24, [R239+0xc900] ;  /* 0x00c90000ef18783b */ /* 0x000eae0000000200 */
[----:B---3--:R-:W-:Y:S08]  /*2420*/  HMMA.16816.F32.BF16 R8, R188, R20, R8 ;  /* 0x00000014bc08723c */ /* 0x008ff00000041808 */
[----:B------:R-:W-:Y:S08]  /*2430*/  HMMA.16816.F32.BF16 R16, R192, R40, R16 ;  /* 0x00000028c010723c */ /* 0x000ff00000041810 */
[----:B------:R-:W-:Y:S01]  /*2440*/  HMMA.16816.F32.BF16 R56, R180, R62, R56 ;  /* 0x0000003eb438723c */ /* 0x000fe20000041838 */
[----:B------:R-:W-:Y:S07]  /*2450*/  LDSM.16.M88.4 R60, [R228+0x4800] ;  /* 0x00480000e43c783b */ /* 0x000fee0000000200 */
[----:B------:R-:W-:Y:S01]  /*2460*/  HMMA.16816.F32.BF16 R84, R184, R90, R84 ;  /* 0x0000005ab854723c */ /* 0x000fe20000041854 */
[----:B------:R-:W-:Y:S07]  /*2470*/  LDSM.16.M88.4 R88, [R242+0xe100] ;  /* 0x00e10000f258783b */ /* 0x000fee0000000200 */
[----:B------:R-:W-:Y:S01]  /*2480*/  HMMA.16816.F32.BF16 R12, R192, R42, R12 ;  /* 0x0000002ac00c723c */ /* 0x000fe2000004180c */
[----:B------:R-:W3:Y:S07]  /*2490*/  LDSM.16.M88.4 R40, [R241+0x5000] ;  /* 0x00500000f128783b */ /* 0x000eee0000000200 */
[C---:B-1----:R-:W-:Y:S08]  /*24a0*/  HMMA.16816.F32.BF16 R80, R184.reuse, R96, R80 ;  /* 0x00000060b850723c */ /* 0x042ff00000041850 */
[----:B------:R-:W-:Y:S08]  /*24b0*/  HMMA.16816.F32.BF16 R76, R184, R98, R76 ;  /* 0x00000062b84c723c */ /* 0x000ff0000004184c */
[----:B--2---:R-:W-:Y:S08]  /*24c0*/  HMMA.16816.F32.BF16 R8, R192, R24, R8 ;  /* 0x00000018c008723c */ /* 0x004ff00000041808 */
[----:B------:R-:W-:Y:S08]  /*24d0*/  HMMA.16816.F32.BF16 R16, R212, R32, R16 ;  /* 0x00000020d410723c */ /* 0x000ff00000041810 */
[C---:B------:R-:W-:Y:S01]  /*24e0*/  HMMA.16816.F32.BF16 R84, R188.reuse, R22, R84 ;  /* 0x00000016bc54723c */ /* 0x040fe20000041854 */
[----:B------:R-:W1:Y:S07]  /*24f0*/  LDSM.16.M88.4 R20, [R239+0xd100] ;  /* 0x00d10000ef14783b */ /* 0x000e6e0000000200 */
[----:B---3--:R-:W-:Y:S08]  /*2500*/  HMMA.16816.F32.BF16 R80, R188, R40, R80 ;  /* 0x00000028bc50723c */ /* 0x008ff00000041850 */
[----:B------:R-:W-:Y:S01]  /*2510*/  HMMA.16816.F32.BF16 R8, R212, R60, R8 ;  /* 0x0000003cd408723c */ /* 0x000fe20000041808 */
[----:B------:R-:W-:-:S02]  /*2520*/  FMUL.FTZ R2, R16, c[0x0][0x320] ;  /* 0x0000c80010027a20 */ /* 0x000fc40000410000 */
[----:B------:R-:W-:Y:S02]  /*2530*/  FMUL.FTZ R3, R17, c[0x0][0x320] ;  /* 0x0000c80011037a20 */ /* 0x000fe40000410000 */
[----:B------:R-:W-:Y:S02]  /*2540*/  FMUL.FTZ R4, R18, c[0x0][0x320] ;  /* 0x0000c80012047a20 */ /* 0x000fe40000410000 */
[----:B------:R-:W-:Y:S01]  /*2550*/  FMUL.FTZ R6, R19, c[0x0][0x320] ;  /* 0x0000c80013067a20 */ /* 0x000fe20000410000 */
[----:B------:R-:W-:Y:S01]  /*2560*/  HMMA.16816.F32.BF16 R76, R188, R42, R76 ;  /* 0x0000002abc4c723c */ /* 0x000fe2000004184c */
[----:B------:R-:W2:Y:S01]  /*2570*/  LDSM.16.M88.4 R16, [R241+0x5800] ;  /* 0x00580000f110783b */ /* 0x000ea20000000200 */
[----:B------:R-:W3:Y:S06]  /*2580*/  MUFU.TANH R2, R2 ;  /* 0x0000000200027308 */ /* 0x000eec0000002400 */
[----:B------:R-:W-:Y:S01]  /*2590*/  HMMA.16816.F32.BF16 R12, R212, R34, R12 ;  /* 0x00000022d40c723c */ /* 0x000fe2000004180c */
[----:B------:R-:W-:Y:S01]  /*25a0*/  LDSM.16.M88.4 R32, [R242+0xe900] ;  /* 0x00e90000f220783b */ /* 0x000fe20000000200 */
[----:B------:R-:W4:Y:S06]  /*25b0*/  MUFU.TANH R3, R3 ;  /* 0x0000000300037308 */ /* 0x000f2c0000002400 */
[----:B------:R-:W-:Y:S01]  /*25c0*/  HMMA.16816.F32.BF16 R84, R192, R26, R84 ;  /* 0x0000001ac054723c */ /* 0x000fe20000041854 */
[----:B------:R-:W5:Y:S01]  /*25d0*/  LDSM.16.M88.4 R24, [R228+0x5000] ;  /* 0x00500000e418783b */ /* 0x000f620000000200 */
[----:B------:R-:W1:Y:S06]  /*25e0*/  MUFU.TANH R4, R4 ;  /* 0x0000000400047308 */ /* 0x000e6c0000002400 */
[C---:B------:R-:W-:Y:S02]  /*25f0*/  HMMA.16816.F32.BF16 R72, R184.reuse, R48, R72 ;  /* 0x00000030b848723c */ /* 0x040fe40000041848 */
[----:B------:R-:W2:Y:S05]  /*2600*/  MUFU.TANH R6, R6 ;  /* 0x0000000600067308 */ /* 0x000eaa0000002400 */
[----:B------:R-:W-:Y:S01]  /*2610*/  FMUL.FTZ R48, R8, c[0x0][0x320] ;  /* 0x0000c80008307a20 */ /* 0x000fe20000410000 */
[----:B------:R-:W-:Y:S01]  /*2620*/  HMMA.16816.F32.BF16 R52, R184, R50, R52 ;  /* 0x00000032b834723c */ /* 0x000fe20000041834 */
[----:B------:R-:W-:-:S02]  /*2630*/  FMUL.FTZ R49, R9, c[0x0][0x320] ;  /* 0x0000c80009317a20 */ /* 0x000fc40000410000 */
[----:B------:R-:W-:Y:S02]  /*2640*/  FMUL.FTZ R12, R12, c[0x0][0x320] ;  /* 0x0000c8000c0c7a20 */ /* 0x000fe40000410000 */
[----:B------:R-:W-:Y:S01]  /*2650*/  FMUL.FTZ R41, R13, c[0x0][0x320] ;  /* 0x0000c8000d297a20 */ /* 0x000fe20000410000 */
[----:B------:R-:W2:Y:S01]  /*2660*/  MUFU.TANH R48, R48 ;  /* 0x0000003000307308 */ /* 0x000ea20000002400 */
[----:B------:R-:W-:Y:S01]  /*2670*/  FMUL.FTZ R50, R10, c[0x0][0x320] ;  /* 0x0000c8000a327a20 */ /* 0x000fe20000410000 */
[C---:B-1----:R-:W-:Y:S01]  /*2680*/  HMMA.16816.F32.BF16 R80, R192.reuse, R20, R80 ;  /* 0x00000014c050723c */ /* 0x042fe20000041850 */
[----:B------:R-:W-:Y:S02]  /*2690*/  FMUL.FTZ R51, R11, c[0x0][0x320] ;  /* 0x0000c8000b337a20 */ /* 0x000fe40000410000 */
[----:B------:R-:W1:Y:S01]  /*26a0*/  LDSM.16.M88.4 R8, [R241+0x6000] ;  /* 0x00600000f108783b */ /* 0x000e620000000200 */
[----:B------:R-:W-:Y:S02]  /*26b0*/  FMUL.FTZ R42, R14, c[0x0][0x320] ;  /* 0x0000c8000e2a7a20 */ /* 0x000fe40000410000 */
[----:B------:R2:W1:Y:S01]  /*26c0*/  MUFU.TANH R40, R12 ;  /* 0x0000000c00287308 */ /* 0x0004620000002400 */
[----:B------:R-:W-:Y:S01]  /*26d0*/  FMUL.FTZ R43, R15, c[0x0][0x320] ;  /* 0x0000c8000f2b7a20 */ /* 0x000fe20000410000 */
[----:B------:R-:W-:Y:S01]  /*26e0*/  HMMA.16816.F32.BF16 R76, R192, R22, R76 ;  /* 0x00000016c04c723c */ /* 0x000fe2000004184c */
[----:B------:R-:W-:Y:S05]  /*26f0*/  LDSM.16.M88.4 R20, [R228+0x5800] ;  /* 0x00580000e414783b */ /* 0x000fea0000000200 */
[----:B------:R-:W1:Y:S02]  /*2700*/  MUFU.TANH R41, R41 ;  /* 0x0000002900297308 */ /* 0x000e640000002400 */
[C---:B------:R-:W-:Y:S01]  /*2710*/  HMMA.16816.F32.BF16 R64, R184.reuse, R88, R64 ;  /* 0x00000058b840723c */ /* 0x040fe20000041840 */
[----:B--2---:R-:W2:Y:S05]  /*2720*/  LDSM.16.M88.4 R12, [R239+0xd900] ;  /* 0x00d90000ef0c783b */ /* 0x004eaa0000000200 */
[----:B------:R-:W1:Y:S02]  /*2730*/  MUFU.TANH R42, R42 ;  /* 0x0000002a002a7308 */ /* 0x000e640000002400 */
[----:B------:R-:W-:Y:S06]  /*2740*/  HMMA.16816.F32.BF16 R44, R184, R90, R44 ;  /* 0x0000005ab82c723c */ /* 0x000fec000004182c */
[----:B------:R-:W1:Y:S02]  /*2750*/  MUFU.TANH R43, R43 ;  /* 0x0000002b002b7308 */ /* 0x000e640000002400 */
[----:B------:R-:W-:Y:S06]  /*2760*/  HMMA.16816.F32.BF16 R72, R188, R16, R72 ;  /* 0x00000010bc48723c */ /* 0x000fec0000041848 */
[----:B------:R-:W1:Y:S02]  /*2770*/  MUFU.TANH R49, R49 ;  /* 0x0000003100317308 */ /* 0x000e640000002400 */
[----:B-----5:R-:W-:Y:S06]  /*2780*/  HMMA.16816.F32.BF16 R80, R212, R24, R80 ;  /* 0x00000018d450723c */ /* 0x020fec0000041850 */
[----:B------:R-:W1:Y:S02]  /*2790*/  MUFU.TANH R50, R50 ;  /* 0x0000003200327308 */ /* 0x000e640000002400 */
[----:B------:R-:W-:Y:S06]  /*27a0*/  HMMA.16816.F32.BF16 R92, R184, R32, R92 ;  /* 0x00000020b85c723c */ /* 0x000fec000004185c */
[----:B------:R-:W1:Y:S02]  /*27b0*/  MUFU.TANH R51, R51 ;  /* 0x0000003300337308 */ /* 0x000e640000002400 */
[----:B------:R-:W-:Y:S01]  /*27c0*/  HMMA.16816.F32.BF16 R52, R188, R18, R52 ;  /* 0x00000012bc34723c */ /* 0x000fe20000041834 */
[----:B------:R-:W-:Y:S07]  /*27d0*/  LDSM.16.M88.4 R16, [R242+0xf100] ;  /* 0x00f10000f210783b */ /* 0x000fee0000000200 */
[----:B------:R-:W-:Y:S01]  /*27e0*/  HMMA.16816.F32.BF16 R76, R212, R26, R76 ;  /* 0x0000001ad44c723c */ /* 0x000fe2000004184c */
[----:B------:R-:W5:Y:S01]  /*27f0*/  LDSM.16.M88.4 R24, [R239+0xe100] ;  /* 0x00e10000ef18783b */ /* 0x000f620000000200 */
[----:B------:R-:W-:-:S02]  /*2800*/  FMUL.FTZ R80, R80, c[0x0][0x320] ;  /* 0x0000c80050507a20 */ /* 0x000fc40000410000 */
[----:B------:R-:W-:Y:S02]  /*2810*/  FMUL.FTZ R81, R81, c[0x0][0x320] ;  /* 0x0000c80051517a20 */ /* 0x000fe40000410000 */
[----:B------:R-:W-:Y:S02]  /*2820*/  FMUL.FTZ R82, R82, c[0x0][0x320] ;  /* 0x0000c80052527a20 */ /* 0x000fe40000410000 */
[----:B------:R-:W-:Y:S01]  /*2830*/  HMMA.16816.F32.BF16 R36, R184, R34, R36 ;  /* 0x00000022b824723c */ /* 0x000fe20000041824 */
[----:B------:R-:W3:Y:S01]  /*2840*/  LDSM.16.M88.4 R32, [R241+0x6800] ;  /* 0x00680000f120783b */ /* 0x000ee20000000200 */
[----:B------:R-:W-:Y:S01]  /*2850*/  FMUL.FTZ R83, R83, c[0x0][0x320] ;  /* 0x0000c80053537a20 */ /* 0x000fe20000410000 */
[----:B------:R-:W2:Y:S05]  /*2860*/  MUFU.TANH R80, R80 ;  /* 0x0000005000507308 */ /* 0x000eaa0000002400 */
[C---:B-1----:R-:W-:Y:S03]  /*2870*/  HMMA.16816.F32.BF16 R64, R188.reuse, R8, R64 ;  /* 0x00000008bc40723c */ /* 0x042fe60000041840 */
[----:B------:R-:W1:Y:S05]  /*2880*/  MUFU.TANH R81, R81 ;  /* 0x0000005100517308 */ /* 0x000e6a0000002400 */
[----:B------:R-:W-:Y:S01]  /*2890*/  HMMA.16816.F32.BF16 R44, R188, R10, R44 ;  /* 0x0000000abc2c723c */ /* 0x000fe2000004182c */
[----:B------:R-:W1:Y:S01]  /*28a0*/  LDSM.16.M88.4 R8, [R239+0xe900] ;  /* 0x00e90000ef08783b */ /* 0x000e620000000200 */
[----:B------:R-:W-:Y:S01]  /*28b0*/  FMUL.FTZ R76, R76, c[0x0][0x320] ;  /* 0x0000c8004c4c7a20 */ /* 0x000fe20000410000 */
[----:B------:R-:W1:Y:S01]  /*28c0*/  MUFU.TANH R82, R82 ;  /* 0x0000005200527308 */ /* 0x000e620000002400 */
[----:B------:R-:W-:-:S02]  /*28d0*/  FMUL.FTZ R77, R77, c[0x0][0x320] ;  /* 0x0000c8004d4d7a20 */ /* 0x000fc40000410000 */
[----:B------:R-:W-:Y:S02]  /*28e0*/  FMUL.FTZ R78, R78, c[0x0][0x320] ;  /* 0x0000c8004e4e7a20 */ /* 0x000fe40000410000 */
[C---:B--2---:R-:W-:Y:S01]  /*28f0*/  HMMA.16816.F32.BF16 R72, R192.reuse, R12, R72 ;  /* 0x0000000cc048723c */ /* 0x044fe20000041848 */
[----:B------:R-:W-:Y:S02]  /*2900*/  FMUL.FTZ R79, R79, c[0x0][0x320] ;  /* 0x0000c8004f4f7a20 */ /* 0x000fe40000410000 */
[----:B------:R-:W2:Y:S05]  /*2910*/  MUFU.TANH R83, R83 ;  /* 0x0000005300537308 */ /* 0x000eaa0000002400 */
[C---:B------:R-:W-:Y:S01]  /*2920*/  HMMA.16816.F32.BF16 R52, R192.reuse, R14, R52 ;  /* 0x0000000ec034723c */ /* 0x040fe20000041834 */
[----:B------:R-:W1:Y:S02]  /*2930*/  LDSM.16.M88.4 R12, [R228+0x6000] ;  /* 0x00600000e40c783b */ /* 0x000e640000000200 */
[----:B------:R-:W1:Y:S05]  /*2940*/  MUFU.TANH R76, R76 ;  /* 0x0000004c004c7308 */ /* 0x000e6a0000002400 */
[----:B-----5:R-:W-:Y:S03]  /*2950*/  HMMA.16816.F32.BF16 R64, R192, R24, R64 ;  /* 0x00000018c040723c */ /* 0x020fe60000041840 */
[----:B------:R-:W1:Y:S05]  /*2960*/  MUFU.TANH R77, R77 ;  /* 0x0000004d004d7308 */ /* 0x000e6a0000002400 */
[----:B---3--:R-:W-:Y:S03]  /*2970*/  HMMA.16816.F32.BF16 R92, R188, R32, R92 ;  /* 0x00000020bc5c723c */ /* 0x008fe6000004185c */
[----:B------:R-:W3:Y:S05]  /*2980*/  MUFU.TANH R78, R78 ;  /* 0x0000004e004e7308 */ /* 0x000eea0000002400 */
[----:B------:R-:W-:Y:S01]  /*2990*/  HMMA.16816.F32.BF16 R44, R192, R26, R44 ;  /* 0x0000001ac02c723c */ /* 0x000fe2000004182c */
[----:B------:R-:W5:Y:S02]  /*29a0*/  LDSM.16.M88.4 R24, [R242+0xf900] ;  /* 0x00f90000f218783b */ /* 0x000f640000000200 */
[----:B------:R-:W1:Y:S05]  /*29b0*/  MUFU.TANH R146, R79 ;  /* 0x0000004f00927308 */ /* 0x000e6a0000002400 */
[----:B------:R-:W-:Y:S08]  /*29c0*/  HMMA.16816.F32.BF16 R36, R188, R34, R36 ;  /* 0x00000022bc24723c */ /* 0x000ff00000041824 */
[----:B------:R-:W-:Y:S08]  /*29d0*/  HMMA.16816.F32.BF16 R72, R212, R20, R72 ;  /* 0x00000014d448723c */ /* 0x000ff00000041848 */
[----:B------:R-:W-:Y:S08]  /*29e0*/  HMMA.16816.F32.BF16 R100, R184, R16, R100 ;  /* 0x00000010b864723c */ /* 0x000ff00000041864 */
[----:B------:R-:W-:Y:S01]  /*29f0*/  HMMA.16816.F32.BF16 R52, R212, R22, R52 ;  /* 0x00000016d434723c */ /* 0x000fe20000041834 */
[----:B------:R-:W2:Y:S07]  /*2a00*/  LDSM.16.M88.4 R20, [R241+0x7000] ;  /* 0x00700000f114783b */ /* 0x000eae0000000200 */
[----:B------:R-:W-:Y:S01]  /*2a10*/  HMMA.16816.F32.BF16 R28, R184, R18, R28 ;  /* 0x00000012b81c723c */ /* 0x000fe2000004181c */
[----:B------:R-:W2:Y:S01]  /*2a20*/  LDSM.16.M88.4 R16, [R228+0x6800] ;  /* 0x00680000e410783b */ /* 0x000ea20000000200 */
[----:B------:R-:W-:-:S02]  /*2a30*/  FMUL.FTZ R72, R72, c[0x0][0x320] ;  /* 0x0000c80048487a20 */ /* 0x000fc40000410000 */
[----:B------:R-:W-:Y:S02]  /*2a40*/  FMUL.FTZ R32, R74, c[0x0][0x320] ;  /* 0x0000c8004a207a20 */ /* 0x000fe40000410000 */
[----:B------:R-:W-:Y:S02]  /*2a50*/  FMUL.FTZ R73, R73, c[0x0][0x320] ;  /* 0x0000c80049497a20 */ /* 0x000fe40000410000 */
[C---:B-1----:R-:W-:Y:S01]  /*2a60*/  HMMA.16816.F32.BF16 R92, R192.reuse, R8, R92 ;  /* 0x00000008c05c723c */ /* 0x042fe2000004185c */
[----:B------:R-:W-:Y:S01]  /*2a70*/  FMUL.FTZ R75, R75, c[0x0][0x320] ;  /* 0x0000c8004b4b7a20 */ /* 0x000fe20000410000 */
[----:B------:R-:W1:Y:S06]  /*2a80*/  MUFU.TANH R72, R72 ;  /* 0x0000004800487308 */ /* 0x000e6c0000002400 */
[----:B------:R-:W-:Y:S01]  /*2a90*/  HMMA.16816.F32.BF16 R36, R192, R10, R36 ;  /* 0x0000000ac024723c */ /* 0x000fe20000041824 */
[----:B------:R-:W1:Y:S01]  /*2aa0*/  LDSM.16.M88.4 R8, [R241+0x7800] ;  /* 0x00780000f108783b */ /* 0x000e620000000200 */
[----:B------:R-:W-:Y:S01]  /*2ab0*/  FMUL.FTZ R33, R53, c[0x0][0x320] ;  /* 0x0000c80035217a20 */ /* 0x000fe20000410000 */
[----:B------:R-:W1:Y:S01]  /*2ac0*/  MUFU.TANH R145, R73 ;  /* 0x0000004900917308 */ /* 0x000e620000002400 */
[----:B------:R-:W-:-:S02]  /*2ad0*/  FMUL.FTZ R52, R52, c[0x0][0x320] ;  /* 0x0000c80034347a20 */ /* 0x000fc40000410000 */
[----:B------:R-:W-:Y:S02]  /*2ae0*/  FMUL.FTZ R54, R54, c[0x0][0x320] ;  /* 0x0000c80036367a20 */ /* 0x000fe40000410000 */
[C---:B------:R-:W-:Y:S01]  /*2af0*/  HMMA.16816.F32.BF16 R64, R212.reuse, R12, R64 ;  /* 0x0000000cd440723c */ /* 0x040fe20000041840 */
[----:B------:R-:W-:Y:S02]  /*2b00*/  FMUL.FTZ R55, R55, c[0x0][0x320] ;  /* 0x0000c80037377a20 */ /* 0x000fe40000410000 */
[----:B------:R-:W1:Y:S05]  /*2b10*/  MUFU.TANH R32, R32 ;  /* 0x0000002000207308 */ /* 0x000e6a0000002400 */
[----:B------:R-:W-:Y:S01]  /*2b20*/  HMMA.16816.F32.BF16 R44, R212, R14, R44 ;  /* 0x0000000ed42c723c */ /* 0x000fe2000004182c */
[----:B------:R-:W1:Y:S02]  /*2b30*/  LDSM.16.M88.4 R12, [R239+0xf100] ;  /* 0x00f10000ef0c783b */ /* 0x000e640000000200 */
[----:B------:R-:W1:Y:S05]  /*2b40*/  MUFU.TANH R151, R75 ;  /* 0x0000004b00977308 */ /* 0x000e6a0000002400 */
[C---:B-----5:R-:W-:Y:S03]  /*2b50*/  HMMA.16816.F32.BF16 R68, R184.reuse, R24, R68 ;  /* 0x00000018b844723c */ /* 0x060fe60000041844 */
[----:B------:R-:W1:Y:S05]  /*2b60*/  MUFU.TANH R147, R52 ;  /* 0x0000003400937308 */ /* 0x000e6a0000002400 */
[----:B------:R-:W-:Y:S01]  /*2b70*/  HMMA.16816.F32.BF16 R56, R184, R26, R56 ;  /* 0x0000001ab838723c */ /* 0x000fe20000041838 */
[----:B------:R-:W-:-:S02]  /*2b80*/  FMUL.FTZ R65, R65, c[0x0][0x320] ;  /* 0x0000c80041417a20 */ /* 0x000fc40000410000 */
[----:B------:R-:W-:Y:S01]  /*2b90*/  FMUL.FTZ R67, R67, c[0x0][0x320] ;  /* 0x0000c80043437a20 */ /* 0x000fe20000410000 */
[----:B------:R-:W1:Y:S01]  /*2ba0*/  MUFU.TANH R33, R33 ;  /* 0x0000002100217308 */ /* 0x000e620000002400 */
[----:B------:R-:W-:Y:S02]  /*2bb0*/  FMUL.FTZ R219, R66, c[0x0][0x320] ;  /* 0x0000c80042db7a20 */ /* 0x000fe40000410000 */
[----:B------:R-:W-:Y:S01]  /*2bc0*/  FMUL.FTZ R64, R64, c[0x0][0x320] ;  /* 0x0000c80040407a20 */ /* 0x000fe20000410000 */
[----:B--2---:R-:W-:Y:S01]  /*2bd0*/  HMMA.16816.F32.BF16 R100, R188, R20, R100 ;  /* 0x00000014bc64723c */ /* 0x004fe20000041864 */
[----:B------:R-:W-:Y:S02]  /*2be0*/  FMUL.FTZ R44, R44, c[0x0][0x320] ;  /* 0x0000c8002c2c7a20 */ /* 0x000fe40000410000 */
[----:B------:R-:W-:Y:S01]  /*2bf0*/  FMUL.FTZ R45, R45, c[0x0][0x320] ;  /* 0x0000c8002d2d7a20 */ /* 0x000fe20000410000 */
[----:B------:R-:W2:Y:S01]  /*2c00*/  MUFU.TANH R134, R65 ;  /* 0x0000004100867308 */ /* 0x000ea20000002400 */
[----:B------:R-:W-:-:S02]  /*2c10*/  FMUL.FTZ R46, R46, c[0x0][0x320] ;  /* 0x0000c8002e2e7a20 */ /* 0x000fc40000410000 */
[----:B------:R-:W-:Y:S01]  /*2c20*/  FMUL.FTZ R47, R47, c[0x0][0x320] ;  /* 0x0000c8002f2f7a20 */ /* 0x000fe20000410000 */
[----:B------:R-:W-:Y:S04]  /*2c30*/  HMMA.16816.F32.BF16 R92, R212, R16, R92 ;  /* 0x00000010d45c723c */ /* 0x000fe8000004185c */
[----:B------:R5:W1:Y:S04]  /*2c40*/  MUFU.TANH R169, R67 ;  /* 0x0000004300a97308 */ /* 0x000a680000002400 */
[----:B------:R-:W-:Y:S01]  /*2c50*/  HMMA.16816.F32.BF16 R28, R188, R22, R28 ;  /* 0x00000016bc1c723c */ /* 0x000fe2000004181c */
[----:B------:R-:W-:Y:S03]  /*2c60*/  LDSM.16.M88.4 R20, [R228+0x7000] ;  /* 0x00700000e414783b */ /* 0x000fe60000000200 */
[----:B------:R2:W2:Y:S04]  /*2c70*/  MUFU.TANH R144, R54 ;  /* 0x0000003600907308 */ /* 0x0004a80000002400 */
[----:B------:R-:W-:Y:S01]  /*2c80*/  HMMA.16816.F32.BF16 R36, R212, R18, R36 ;  /* 0x00000012d424723c */ /* 0x000fe20000041824 */
[----:B------:R-:W2:Y:S03]  /*2c90*/  LDSM.16.M88.4 R16, [R239+0xf900] ;  /* 0x00f90000ef10783b */ /* 0x000ea60000000200 */
[----:B------:R2:W2:Y:S04]  /*2ca0*/  MUFU.TANH R142, R55 ;  /* 0x00000037008e7308 */ /* 0x0004a80000002400 */
[----:B-1----:R-:W-:Y:S01]  /*2cb0*/  HMMA.16816.F32.BF16 R68, R188, R8, R68 ;  /* 0x00000008bc44723c */ /* 0x002fe20000041844 */
[----:B------:R-:W-:-:S02]  /*2cc0*/  FMUL.FTZ R92, R92, c[0x0][0x320] ;  /* 0x0000c8005c5c7a20 */ /* 0x000fc40000410000 */
[----:B------:R-:W-:Y:S01]  /*2cd0*/  FMUL.FTZ R93, R93, c[0x0][0x320] ;  /* 0x0000c8005d5d7a20 */ /* 0x000fe20000410000 */
[----:B------:R1:W1:Y:S01]  /*2ce0*/  MUFU.TANH R140, R64 ;  /* 0x00000040008c7308 */ /* 0x0002620000002400 */
[----:B------:R-:W-:Y:S02]  /*2cf0*/  FMUL.FTZ R94, R94, c[0x0][0x320] ;  /* 0x0000c8005e5e7a20 */ /* 0x000fe40000410000 */
[----:B------:R-:W-:Y:S01]  /*2d00*/  FMUL.FTZ R95, R95, c[0x0][0x320] ;  /* 0x0000c8005f5f7a20 */ /* 0x000fe20000410000 */
[----:B------:R-:W-:Y:S04]  /*2d10*/  HMMA.16816.F32.BF16 R56, R188, R10, R56 ;  /* 0x0000000abc38723c */ /* 0x000fe80000041838 */
[----:B------:R-:W1:Y:S04]  /*2d20*/  MUFU.TANH R219, R219 ;  /* 0x000000db00db7308 */ /* 0x000e680000002400 */
[----:B------:R-:W-:Y:S01]  /*2d30*/  HMMA.16816.F32.BF16 R100, R192, R12, R100 ;  /* 0x0000000cc064723c */ /* 0x000fe20000041864 */
[----:B------:R-:W-:-:S02]  /*2d40*/  FMUL.FTZ R36, R36, c[0x0][0x320] ;  /* 0x0000c80024247a20 */ /* 0x000fc40000410000 */
[----:B------:R-:W-:Y:S01]  /*2d50*/  FMUL.FTZ R37, R37, c[0x0][0x320] ;  /* 0x0000c80025257a20 */ /* 0x000fe20000410000 */
[----:B------:R1:W1:Y:S01]  /*2d60*/  MUFU.TANH R167, R44 ;  /* 0x0000002c00a77308 */ /* 0x0002620000002400 */
[----:B------:R-:W-:Y:S02]  /*2d70*/  FMUL.FTZ R38, R38, c[0x0][0x320] ;  /* 0x0000c80026267a20 */ /* 0x000fe40000410000 */
[----:B------:R-:W-:Y:S01]  /*2d80*/  FMUL.FTZ R39, R39, c[0x0][0x320] ;  /* 0x0000c80027277a20 */ /* 0x000fe20000410000 */
[----:B------:R-:W-:Y:S01]  /*2d90*/  HMMA.16816.F32.BF16 R28, R192, R14, R28 ;  /* 0x0000000ec01c723c */ /* 0x000fe2000004181c */
[----:B------:R-:W1:Y:S01]  /*2da0*/  LDSM.16.M88.4 R12, [R228+0x7800] ;  /* 0x00780000e40c783b */ /* 0x000e620000000200 */
[----:B------:R-:W-:-:S04]  /*2db0*/  DEPBAR.LE SB0, 0x0 ;  /* 0x000080000000791a */ /* 0x000fc80000000000 */
[----:B------:R1:W1:Y:S02]  /*2dc0*/  MUFU.TANH R66, R45 ;  /* 0x0000002d00427308 */ /* 0x0002640000002400 */
[----:B------:R-:W-:Y:S06]  /*2dd0*/  HMMA.16816.F32.BF16 R84, R212, R62, R84 ;  /* 0x0000003ed454723c */ /* 0x000fec0000041854 */
[----:B------:R1:W1:Y:S02]  /*2de0*/  MUFU.TANH R217, R46 ;  /* 0x0000002e00d97308 */ /* 0x0002640000002400 */
[C---:B--2---:R-:W-:Y:S06]  /*2df0*/  HMMA.16816.F32.BF16 R68, R192.reuse, R16, R68 ;  /* 0x00000010c044723c */ /* 0x044fec0000041844 */
[----:B------:R2:W1:Y:S02]  /*2e00*/  MUFU.TANH R197, R47 ;  /* 0x0000002f00c57308 */ /* 0x0004640000002400 */
[----:B------:R-:W-:Y:S06]  /*2e10*/  HMMA.16816.F32.BF16 R56, R192, R18, R56 ;  /* 0x00000012c038723c */ /* 0x000fec0000041838 */
[----:B------:R2:W1:Y:S02]  /*2e20*/  MUFU.TANH R211, R92 ;  /* 0x0000005c00d37308 */ /* 0x0004640000002400 */
[----:B------:R-:W-:Y:S01]  /*2e30*/  HMMA.16816.F32.BF16 R100, R212, R20, R100 ;  /* 0x00000014d464723c */ /* 0x000fe20000041864 */
[----:B------:R-:W-:-:S02]  /*2e40*/  FMUL.FTZ R60, R84, c[0x0][0x320] ;  /* 0x0000c800543c7a20 */ /* 0x000fc40000410000 */
[----:B------:R-:W-:Y:S02]  /*2e50*/  FMUL.FTZ R61, R85, c[0x0][0x320] ;  /* 0x0000c800553d7a20 */ /* 0x000fe40000410000 */
[----:B------:R-:W-:Y:S01]  /*2e60*/  FMUL.FTZ R62, R86, c[0x0][0x320] ;  /* 0x0000c800563e7a20 */ /* 0x000fe20000410000 */
[----:B------:R2:W2:Y:S01]  /*2e70*/  MUFU.TANH R209, R93 ;  /* 0x0000005d00d17308 */ /* 0x0004a20000002400 */
[----:B------:R-:W-:Y:S01]  /*2e80*/  FMUL.FTZ R63, R87, c[0x0][0x320] ;  /* 0x0000c800573f7a20 */ /* 0x000fe20000410000 */
[C---:B------:R-:W-:Y:S06]  /*2e90*/  HMMA.16816.F32.BF16 R28, R212.reuse, R22, R28 ;  /* 0x00000016d41c723c */ /* 0x040fec000004181c */
[----:B------:R-:W2:Y:S02]  /*2ea0*/  MUFU.TANH R60, R60 ;  /* 0x0000003c003c7308 */ /* 0x000ea40000002400 */
[C---:B-1----:R-:W-:Y:S06]  /*2eb0*/  HMMA.16816.F32.BF16 R68, R212.reuse, R12, R68 ;  /* 0x0000000cd444723c */ /* 0x042fec0000041844 */
[----:B------:R-:W1:Y:S02]  /*2ec0*/  MUFU.TANH R61, R61 ;  /* 0x0000003d003d7308 */ /* 0x000e640000002400 */
[----:B------:R-:W-:Y:S01]  /*2ed0*/  HMMA.16816.F32.BF16 R56, R212, R14, R56 ;  /* 0x0000000ed438723c */ /* 0x000fe20000041838 */
[----:B------:R-:W-:-:S02]  /*2ee0*/  FMUL.FTZ R100, R100, c[0x0][0x320] ;  /* 0x0000c80064647a20 */ /* 0x000fc40000410000 */
[----:B------:R-:W-:Y:S02]  /*2ef0*/  FMUL.FTZ R101, R101, c[0x0][0x320] ;  /* 0x0000c80065657a20 */ /* 0x000fe40000410000 */
[----:B------:R-:W-:Y:S01]  /*2f00*/  FMUL.FTZ R102, R102, c[0x0][0x320] ;  /* 0x0000c80066667a20 */ /* 0x000fe20000410000 */
[----:B------:R-:W1:Y:S01]  /*2f10*/  MUFU.TANH R62, R62 ;  /* 0x0000003e003e7308 */ /* 0x000e620000002400 */
[----:B------:R-:W-:Y:S02]  /*2f20*/  FMUL.FTZ R103, R103, c[0x0][0x320] ;  /* 0x0000c80067677a20 */ /* 0x000fe40000410000 */
[----:B------:R-:W-:Y:S02]  /*2f30*/  FMUL.FTZ R28, R28, c[0x0][0x320] ;  /* 0x0000c8001c1c7a20 */ /* 0x000fe40000410000 */
[----:B------:R-:W-:Y:S02]  /*2f40*/  FMUL.FTZ R29, R29, c[0x0][0x320] ;  /* 0x0000c8001d1d7a20 */ /* 0x000fe40000410000 */
[----:B------:R-:W-:Y:S01]  /*2f50*/  FMUL.FTZ R30, R30, c[0x0][0x320] ;  /* 0x0000c8001e1e7a20 */ /* 0x000fe20000410000 */
[----:B------:R-:W1:Y:S01]  /*2f60*/  MUFU.TANH R63, R63 ;  /* 0x0000003f003f7308 */ /* 0x000e620000002400 */
[----:B------:R-:W-:-:S02]  /*2f70*/  FMUL.FTZ R31, R31, c[0x0][0x320] ;  /* 0x0000c8001f1f7a20 */ /* 0x000fc40000410000 */
[----:B-----5:R-:W-:Y:S02]  /*2f80*/  FMUL.FTZ R67, R70, c[0x0][0x320] ;  /* 0x0000c80046437a20 */ /* 0x020fe40000410000 */
[----:B------:R-:W-:Y:S02]  /*2f90*/  FMUL.FTZ R65, R71, c[0x0][0x320] ;  /* 0x0000c80047417a20 */ /* 0x000fe40000410000 */
[----:B------:R-:W-:Y:S01]  /*2fa0*/  FMUL.FTZ R68, R68, c[0x0][0x320] ;  /* 0x0000c80044447a20 */ /* 0x000fe20000410000 */
[----:B------:R1:W1:Y:S01]  /*2fb0*/  MUFU.TANH R203, R94 ;  /* 0x0000005e00cb7308 */ /* 0x0002620000002400 */
[----:B------:R-:W-:Y:S02]  /*2fc0*/  FMUL.FTZ R69, R69, c[0x0][0x320] ;  /* 0x0000c80045457a20 */ /* 0x000fe40000410000 */
[----:B------:R-:W-:Y:S02]  /*2fd0*/  FMUL.FTZ R10, R58, c[0x0][0x320] ;  /* 0x0000c8003a0a7a20 */ /* 0x000fe40000410000 */
[----:B------:R-:W-:-:S02]  /*2fe0*/  FMUL.FTZ R8, R59, c[0x0][0x320] ;  /* 0x0000c8003b087a20 */ /* 0x000fc40000410000 */
[----:B------:R-:W-:Y:S01]  /*2ff0*/  FMUL.FTZ R56, R56, c[0x0][0x320] ;  /* 0x0000c80038387a20 */ /* 0x000fe20000410000 */
[----:B------:R1:W1:Y:S01]  /*3000*/  MUFU.TANH R201, R95 ;  /* 0x0000005f00c97308 */ /* 0x0002620000002400 */
[----:B------:R-:W-:-:S07]  /*3010*/  FMUL.FTZ R57, R57, c[0x0][0x320] ;  /* 0x0000c80039397a20 */ /* 0x000fce0000410000 */
[----:B------:R1:W1:Y:S08]  /*3020*/  MUFU.TANH R207, R36 ;  /* 0x0000002400cf7308 */ /* 0x0002700000002400 */
        /* <DEDUP_REMOVED lines=13> */
[----:B------:R-:W1:Y:S08]  /*3100*/  MUFU.TANH R67, R67 ;  /* 0x0000004300437308 */ /* 0x000e700000002400 */
[----:B------:R-:W1:Y:S08]  /*3110*/  MUFU.TANH R65, R65 ;  /* 0x0000004100417308 */ /* 0x000e700000002400 */
[----:B------:R1:W1:Y:S08]  /*3120*/  MUFU.TANH R135, R56 ;  /* 0x0000003800877308 */ /* 0x0002700000002400 */
[----:B------:R1:W1:Y:S08]  /*3130*/  MUFU.TANH R133, R57 ;  /* 0x0000003900857308 */ /* 0x0002700000002400 */
[----:B------:R-:W1:Y:S08]  /*3140*/  MUFU.TANH R10, R10 ;  /* 0x0000000a000a7308 */ /* 0x000e700000002400 */
[----:B------:R-:W1:Y:S01]  /*3150*/  MUFU.TANH R8, R8 ;  /* 0x0000000800087308 */ /* 0x000e620000002400 */
[----:B------:R-:W-:Y:S06]  /*3160*/  BAR.SYNC.DEFER_BLOCKING 0x0 ;  /* 0x0000000000007b1d */ /* 0x000fec0000010000 */
[----:B------:R-:W-:Y:S05]  /*3170*/  @!P1 BRA `(.L_x_23) ;  /* 0x0000025000009947 */ /* 0x000fea0003800000 */
[----:B--234-:R-:W-:-:S04]  /*3180*/  ULEA.HI.SX32 UR5, UR18, 0xfffffffe, 0x19 ;  /* 0xfffffffe12057891 */ /* 0x01cfc8000f8fca3f */
        /* <DEDUP_REMOVED lines=13> */
[----:B------:R-:W-:Y:S02]  /*3260*/  IADD3 R20, P4, P2, R20, 0x80, R24 ;  /* 0x0000008014147810 */ /* 0x000fe40007a9e018 */
[----:B------:R-:W-:Y:S01]  /*3270*/  IADD3 R22, P5, R24, UR5, RZ ;  /* 0x0000000518167c10 */ /* 0x000fe2000ffbe0ff */
[----:B------:R-:W-:Y:S01]  /*3280*/  @!PT LDS RZ, [RZ] ;  /* 0x00000000fffff984 */ /* 0x000fe20000000800 */
[----:B------:R-:W-:Y:S01]  /*3290*/  @!PT LDS RZ, [RZ] ;  /* 0x00000000fffff984 */ /* 0x000fe20000000800 */
[----:B------:R-:W-:Y:S01]  /*32a0*/  @!PT LDS RZ, [RZ] ;  /* 0x00000000fffff984 */ /* 0x000fe20000000800 */
[----:B------:R2:W-:Y:S01]  /*32b0*/  LDGSTS.E.BYPASS.LTC128B.128 [R243+0x8100], [R24.64], !P3 ;  /* 0x0810000018f37fae */ /* 0x0005e2000d901d50 */
[----:B------:R-:W-:Y:S02]  /*32c0*/  IADD3.X R21, RZ, UR6, R25, P4, P2 ;  /* 0x00000006ff157c10 */ /* 0x000fe4000a7e4419 */
[----:B------:R-:W-:Y:S01]  /*32d0*/  IADD3.X R23, R25, UR6, RZ, P5, !PT ;  /* 0x0000000619177c10 */ /* 0x000fe2000affe4ff */
[----:B------:R2:W-:Y:S01]  /*32e0*/  LDGSTS.E.BYPASS.LTC128B.128 [R243+0xc100], [R24.64+0x80], !P0 ;  /* 0x0c10008018f37fae */ /* 0x0005e2000c101d50 */
[----:B------:R-:W-:-:S02]  /*32f0*/  IADD3 R18, P2, R22, UR5, RZ ;  /* 0x0000000516127c10 */ /* 0x000fc4000ff5e0ff */
[----:B------:R-:W-:Y:S01]  /*3300*/  IADD3 R16, P5, R22, UR7, RZ ;  /* 0x0000000716107c10 */ /* 0x000fe2000ffbe0ff */
[----:B------:R2:W-:Y:S01]  /*3310*/  LDGSTS.E.BYPASS.LTC128B.128 [R243+0x9100], [R22.64], !P3 ;  /* 0x0910000016f37fae */ /* 0x0005e2000d901d50 */
[C---:B------:R-:W-:Y:S02]  /*3320*/  IADD3.X R19, R23.reuse, UR6, RZ, P2, !PT ;  /* 0x0000000617137c10 */ /* 0x040fe400097fe4ff */
[C---:B------:R-:W-:Y:S01]  /*3330*/  IADD3 R14, P4, R18.reuse, UR5, RZ ;  /* 0x00000005120e7c10 */ /* 0x040fe2000ff9e0ff */
[----:B------:R2:W-:Y:S01]  /*3340*/  LDGSTS.E.BYPASS.LTC128B.128 [R243+0xd100], [R20.64], !P0 ;  /* 0x0d10000014f37fae */ /* 0x0005e2000c101d50 */
[----:B------:R-:W-:Y:S02]  /*3350*/  IADD3 R12, P2, R18, UR7, RZ ;  /* 0x00000007120c7c10 */ /* 0x000fe4000ff5e0ff */
[----:B------:R-:W-:Y:S01]  /*3360*/  IADD3.X R17, R23, UR4, RZ, P5, !PT ;  /* 0x0000000417117c10 */ /* 0x000fe2000affe4ff */
[----:B------:R2:W-:Y:S01]  /*3370*/  LDGSTS.E.BYPASS.LTC128B.128 [R243+0xa100], [R18.64], !P3 ;  /* 0x0a10000012f37fae */ /* 0x0005e2000d901d50 */
[----:B------:R-:W-:-:S02]  /*3380*/  IADD3.X R15, R19, UR6, RZ, P4, !PT ;  /* 0x00000006130f7c10 */ /* 0x000fc4000a7fe4ff */
[----:B------:R-:W-:Y:S01]  /*3390*/  IADD3.X R13, R19, UR4, RZ, P2, !PT ;  /* 0x00000004130d7c10 */ /* 0x000fe200097fe4ff */
[----:B------:R2:W-:Y:S04]  /*33a0*/  LDGSTS.E.BYPASS.LTC128B.128 [R243+0xe100], [R16.64], !P0 ;  /* 0x0e10000010f37fae */ /* 0x0005e8000c101d50 */
[----:B------:R2:W-:Y:S04]  /*33b0*/  LDGSTS.E.BYPASS.LTC128B.128 [R243+0xb100], [R14.64], !P3 ;  /* 0x0b1000000ef37fae */ /* 0x0005e8000d901d50 */
[----:B------:R2:W-:Y:S02]  /*33c0*/  LDGSTS.E.BYPASS.LTC128B.128 [R243+0xf100], [R12.64], !P0 ;  /* 0x0f1000000cf37fae */ /* 0x0005e4000c101d50 */
.L_x_23:
[----:B--234-:R-:W-:Y:S01]  /*33d0*/  LOP3.LUT R113, R113, 0xffffffe0, RZ, 0xc0, !PT ;  /* 0xffffffe071717812 */ /* 0x01cfe200078ec0ff */
[----:B------:R-:W-:Y:S01]  /*33e0*/  IMAD.MOV.U32 R12, RZ, RZ, -0x2 ;  /* 0xfffffffeff0c7424 */ /* 0x000fe200078e00ff */
[----:B------:R-:W0:Y:S01]  /*33f0*/  LDGDEPBAR ;  /* 0x00000000000079af */ /* 0x000e220000000000 */
[----:B------:R-:W-:-:S02]  /*3400*/  IMAD.SHL.U32 R240, R0, 0x2, RZ ;  /* 0x0000000200f07824 */ /* 0x000fc400078e00ff */
[----:B------:R-:W-:Y:S02]  /*3410*/  IMAD.IADD R112, R112, 0x1, -R113 ;  /* 0x0000000170707824 */ /* 0x000fe400078e0a71 */
[--C-:B------:R-:W-:Y:S01]  /*3420*/  IMAD R238, R7, 0x2, R240.reuse ;  /* 0x0000000207ee7824 */ /* 0x100fe200078e02f0 */
[----:B------:R-:W-:Y:S01]  /*3430*/  LDSM.16.MT88.4 R124, [R240+0x100] ;  /* 0x00010000f07c783b */ /* 0x000fe20000004200 */
[C---:B------:R-:W-:Y:S01]  /*3440*/  IMAD R237, R5.reuse, 0x2, R240 ;  /* 0x0000000205ed7824 */ /* 0x040fe200078e02f0 */
[----:B------:R-:W-:Y:S01]  /*3450*/  SHF.R.S32.HI R9, RZ, 0x1f, R112 ;  /* 0x0000001fff097819 */ /* 0x000fe20000011470 */
[----:B------:R-:W-:Y:S01]  /*3460*/  IMAD R236, R5, 0x2, R238 ;  /* 0x0000000205ec7824 */ /* 0x000fe200078e02ee */
[----:B------:R-:W-:Y:S02]  /*3470*/  LDSM.16.MT88.4 R116, [R238+0x100] ;  /* 0x00010000ee74783b */ /* 0x000fe40000004200 */
[----:B------:R-:W-:Y:S02]  /*3480*/  LEA.HI R9, R9, R112, RZ, 0x2 ;  /* 0x0000007009097211 */ /* 0x000fe400078f10ff */
[----:B-1----:R-:W-:Y:S02]  /*3490*/  LDSM.16.MT88.4 R100, [R236+0x100] ;  /* 0x00010000ec64783b */ /* 0x002fe40000004200 */
[----:B------:R-:W-:-:S02]  /*34a0*/  LOP3.LUT R9, R9, 0x7ffffffc, RZ, 0xc0, !PT ;  /* 0x7ffffffc09097812 */ /* 0x000fc400078ec0ff */
[----:B------:R-:W-:Y:S03]  /*34b0*/  LDSM.16.MT88.4 R108, [R237+0x100] ;  /* 0x00010000ed6c783b */ /* 0x000fe60000004200 */
[----:B------:R-:W-:Y:S01]  /*34c0*/  IMAD.IADD R9, R112, 0x1, -R9 ;  /* 0x0000000170097824 */ /* 0x000fe200078e0a09 */
[----:B------:R-:W-:Y:S03]  /*34d0*/  LDSM.16.MT88.4 R92, [R240+0x4100] ;  /* 0x00410000f05c783b */ /* 0x000fe60000004200 */
[----:B------:R-:W-:Y:S01]  /*34e0*/  IMAD R12, R9, R12, UR15 ;  /* 0x0000000f090c7e24 */ /* 0x000fe2000f8e020c */
[----:B------:R-:W-:Y:S04]  /*34f0*/  LDSM.16.MT88.4 R84, [R238+0x4100] ;  /* 0x00410000ee54783b */ /* 0x000fe80000004200 */
[----:B------:R-:W-:-:S02]  /*3500*/  ISETP.GT.AND P6, PT, R12, RZ, PT ;  /* 0x000000ff0c00720c */ /* 0x000fc40003fc4270 */
[C---:B------:R-:W-:Y:S02]  /*3510*/  ISETP.GT.AND P5, PT, R12.reuse, 0x1, PT ;  /* 0x000000010c00780c */ /* 0x040fe40003fa4270 */
[----:B------:R-:W-:Y:S02]  /*3520*/  ISETP.GT.AND P4, PT, R12, 0x8, PT ;  /* 0x000000080c00780c */ /* 0x000fe40003f84270 */
[----:B------:R-:W-:Y:S02]  /*3530*/  FSEL R27, R2, -INF , P6 ;  /* 0xff800000021b7808 */ /* 0x000fe40003000000 */
        /* <DEDUP_REMOVED lines=9> */
[----:B------:R-:W-:Y:S02]  /*35d0*/  ISETP.GT.AND P5, PT, R12, 0x11, PT ;  /* 0x000000110c00780c */ /* 0x000fe40003fa4270 */
[----:B------:R-:W-:Y:S02]  /*35e0*/  FSEL R21, R48, -INF , P6 ;  /* 0xff80000030157808 */ /* 0x000fe40003000000 */
[----:B------:R-:W-:Y:S02]  /*35f0*/  FMNMX.FTZ R6, R45, R6, !PT ;  /* 0x000000062d067209 */ /* 0x000fe40007810000 */
[----:B------:R-:W-:Y:S02]  /*3600*/  FSEL R23, R42, -INF , P4 ;  /* 0xff8000002a177808 */ /* 0x000fe40002000000 */
[----:B------:R-:W-:Y:S02]  /*3610*/  ISETP.GT.AND P4, PT, R12, 0x18, PT ;  /* 0x000000180c00780c */ /* 0x000fe40003f84270 */
[----:B------:R-:W-:-:S02]  /*3620*/  FSEL R49, R49, -INF , P5 ;  /* 0xff80000031317808 */ /* 0x000fc40002800000 */
[----:B------:R-:W-:Y:S02]  /*3630*/  FMNMX.FTZ R6, R21, R6, !PT ;  /* 0x0000000615067209 */ /* 0x000fe40007810000 */
[----:B------:R-:W-:Y:S02]  /*3640*/  FSEL R43, R43, -INF , P2 ;  /* 0xff8000002b2b7808 */ /* 0x000fe40001000000 */
[----:B------:R-:W-:Y:S02]  /*3650*/  ISETP.GT.AND P2, PT, R12, 0x19, PT ;  /* 0x000000190c00780c */ /* 0x000fe40003f44270 */
[----:B------:R-:W-:Y:S02]  /*3660*/  FSEL R19, R60, -INF , P4 ;  /* 0xff8000003c137808 */ /* 0x000fe40002000000 */
[----:B------:R-:W-:Y:S02]  /*3670*/  FMNMX.FTZ R6, R49, R6, !PT ;  /* 0x0000000631067209 */ /* 0x000fe40007810000 */
[----:B------:R-:W-:-:S02]  /*3680*/  FSEL R15, R50, -INF , P6 ;  /* 0xff800000320f7808 */ /* 0x000fc40003000000 */
[C---:B------:R-:W-:Y:S02]  /*3690*/  ISETP.GT.AND P6, PT, R12.reuse, 0x20, PT ;  /* 0x000000200c00780c */ /* 0x040fe40003fc4270 */
[----:B------:R-:W-:Y:S02]  /*36a0*/  FSEL R17, R61, -INF , P2 ;  /* 0xff8000003d117808 */ /* 0x000fe40001000000 */
[----:B------:R-:W-:Y:S02]  /*36b0*/  FMNMX.FTZ R6, R19, R6, !PT ;  /* 0x0000000613067209 */ /* 0x000fe40007810000 */
[----:B------:R-:W-:Y:S02]  /*36c0*/  FSEL R13, R51, -INF , P5 ;  /* 0xff800000330d7808 */ /* 0x000fe40002800000 */
[----:B------:R-:W-:Y:S02]  /*36d0*/  ISETP.GT.AND P5, PT, R12, 0x21, PT ;  /* 0x000000210c00780c */ /* 0x000fe40003fa4270 */
[----:B------:R-:W-:-:S02]  /*36e0*/  FSEL R41, R80, -INF , P6 ;  /* 0xff80000050297808 */ /* 0x000fc40003000000 */
[----:B------:R-:W-:Y:S02]  /*36f0*/  FMNMX.FTZ R6, R17, R6, !PT ;  /* 0x0000000611067209 */ /* 0x000fe40007810000 */
[----:B------:R-:W-:Y:S02]  /*3700*/  FSEL R9, R63, -INF , P2 ;  /* 0xff8000003f097808 */ /* 0x000fe40001000000 */
[----:B------:R-:W-:Y:S02]  /*3710*/  FMNMX.FTZ R14, R4, R25, !PT ;  /* 0x00000019040e7209 */ /* 0x000fe40007810000 */
[----:B------:R-:W-:Y:S02]  /*3720*/  ISETP.GT.AND P2, PT, R12, 0x29, PT ;  /* 0x000000290c00780c */ /* 0x000fe40003f44270 */
[----:B------:R-:W-:Y:S02]  /*3730*/  FSEL R11, R62, -INF , P4 ;  /* 0xff8000003e0b7808 */ /* 0x000fe40002000000 */
[----:B------:R-:W-:-:S02]  /*3740*/  ISETP.GT.AND P4, PT, R12, 0x28, PT ;  /* 0x000000280c00780c */ /* 0x000fc40003f84270 */
[----:B------:R-:W-:Y:S02]  /*3750*/  FSEL R31, R81, -INF , P5 ;  /* 0xff800000511f7808 */ /* 0x000fe40002800000 */
[----:B------:R-:W-:Y:S02]  /*3760*/  FMNMX.FTZ R6, R41, R6, !PT ;  /* 0x0000000629067209 */ /* 0x000fe40007810000 */
[----:B------:R-:W-:Y:S02]  /*3770*/  FMNMX.FTZ R14, R23, R14, !PT ;  /* 0x0000000e170e7209 */ /* 0x000fe40007810000 */
[----:B------:R-:W-:Y:S02]  /*3780*/  FSEL R146, R146, -INF , P2 ;  /* 0xff80000092927808 */ /* 0x000fe40001000000 */
        /* <DEDUP_REMOVED lines=16> */
[----:B------:R-:W-:Y:S01]  /*3890*/  ISETP.GT.AND P4, PT, R12, 0x38, PT ;  /* 0x000000380c00780c */ /* 0x000fe20003f84270 */
[----:B------:R-:W-:Y:S01]  /*38a0*/  LDSM.16.MT88.4 R76, [R237+0x4100] ;  /* 0x00410000ed4c783b */ /* 0x000fe20000004200 */
[----:B------:R-:W-:Y:S02]  /*38b0*/  FSEL R145, R145, -INF , P5 ;  /* 0xff80000091917808 */ /* 0x000fe40002800000 */
[----:B------:R-:W-:Y:S02]  /*38c0*/  FMNMX.FTZ R6, R60, R33, !PT ;  /* 0x000000213c067209 */ /* 0x000fe40007810000 */
[----:B------:R-:W-:-:S02]  /*38d0*/  FMNMX.FTZ R14, R11, R14, !PT ;  /* 0x0000000e0b0e7209 */ /* 0x000fc40007810000 */
[----:B------:R-:W-:Y:S02]  /*38e0*/  FSEL R147, R147, -INF , P4 ;  /* 0xff80000093937808 */ /* 0x000fe40002000000 */
[----:B------:R-:W-:Y:S02]  /*38f0*/  FMNMX.FTZ R6, R145, R6, !PT ;  /* 0x0000000691067209 */ /* 0x000fe40007810000 */
[----:B------:R-:W-:Y:S02]  /*3900*/  FMNMX.FTZ R14, R9, R14, !PT ;  /* 0x0000000e090e7209 */ /* 0x000fe40007810000 */
[----:B------:R-:W-:Y:S02]  /*3910*/  FSEL R64, R32, -INF , P6 ;  /* 0xff80000020407808 */ /* 0x000fe40003000000 */
[----:B------:R-:W-:Y:S02]  /*3920*/  ISETP.GT.AND P6, PT, R12, 0x40, PT ;  /* 0x000000400c00780c */ /* 0x000fe40003fc4270 */
        /* <DEDUP_REMOVED lines=43> */
[C---:B------:R-:W-:Y:S02]  /*3be0*/  ISETP.GT.AND P5, PT, R12.reuse, 0x61, PT ;  /* 0x000000610c00780c */ /* 0x040fe40003fa4270 */
        /* <DEDUP_REMOVED lines=34> */
[----:B------:R-:W-:-:S02]  /*3e10*/  FMNMX.FTZ R6, R135, R6, !PT ;  /* 0x0000000687067209 */ /* 0x000fc40007810000 */
[----:B------:R-:W-:Y:S02]  /*3e20*/  FMNMX.FTZ R12, R157, R14, !PT ;  /* 0x0000000e9d0c7209 */ /* 0x000fe40007810000 */
[----:B------:R-:W-:Y:S02]  /*3e30*/  FMNMX.FTZ R33, R133, R6, !PT ;  /* 0x0000000685217209 */ /* 0x000fe40007810000 */
[----:B------:R-:W-:Y:S02]  /*3e40*/  FMNMX.FTZ R12, R155, R12, !PT ;  /* 0x0000000c9b0c7209 */ /* 0x000fe40007810000 */
[----:B------:R-:W-:Y:S01]  /*3e50*/  FSEL R67, R67, -INF , P6 ;  /* 0xff80000043437808 */ /* 0x000fe20003000000 */
[----:B------:R-:W1:Y:S01]  /*3e60*/  SHFL.BFLY PT, R6, R33, 0x2, 0x1f ;  /* 0x0c401f0021067f89 */ /* 0x000e6200000e0000 */
[----:B------:R-:W-:Y:S02]  /*3e70*/  FMNMX.FTZ R12, R153, R12, !PT ;  /* 0x0000000c990c7209 */ /* 0x000fe40007810000 */
[----:B------:R-:W-:-:S02]  /*3e80*/  FSEL R65, R65, -INF , P5 ;  /* 0xff80000041417808 */ /* 0x000fc40002800000 */
[----:B------:R-:W-:Y:S02]  /*3e90*/  FMNMX.FTZ R12, R149, R12, !PT ;  /* 0x0000000c950c7209 */ /* 0x000fe40007810000 */
[----:B------:R-:W-:Y:S02]  /*3ea0*/  FSEL R63, R10, -INF , P4 ;  /* 0xff8000000a3f7808 */ /* 0x000fe40002000000 */
[----:B------:R-:W-:Y:S02]  /*3eb0*/  FMNMX.FTZ R12, R67, R12, !PT ;  /* 0x0000000c430c7209 */ /* 0x000fe40007810000 */
[----:B------:R-:W-:Y:S02]  /*3ec0*/  FSEL R61, R8, -INF , P2 ;  /* 0xff800000083d7808 */ /* 0x000fe40001000000 */
[----:B------:R-:W-:-:S04]  /*3ed0*/  FMNMX.FTZ R10, R65, R12, !PT ;  /* 0x0000000c410a7209 */ /* 0x000fc80007810000 */
        /* <DEDUP_REMOVED lines=13> */
[--C-:B------:R-:W-:Y:S02]  /*3fb0*/  FFMA.FTZ R55, R35, c[0x0][0x2d0], -R58.reuse ;  /* 0x0000b40023377a23 */ /* 0x100fe4000001083a */
[--C-:B------:R-:W-:Y:S01]  /*3fc0*/  FFMA.FTZ R48, R45, c[0x0][0x2d0], -R58.reuse ;  /* 0x0000b4002d307a23 */ /* 0x100fe2000001083a */
[----:B------:R-:W-:Y:S01]  /*3fd0*/  MUFU.EX2 R52, R52 ;  /* 0x0000003400347308 */ /* 0x000fe20000000800 */
[--C-:B------:R-:W-:Y:S01]  /*3fe0*/  FFMA.FTZ R46, R49, c[0x0][0x2d0], -R58.reuse ;  /* 0x0000b400312e7a23 */ /* 0x100fe2000001083a */
[----:B-1----:R-:W-:Y:S01]  /*3ff0*/  FMNMX.FTZ R3, R33, R6, !PT ;  /* 0x0000000621037209 */ /* 0x002fe20007810000 */
[--C-:B------:R-:W-:Y:S01]  /*4000*/  FFMA.FTZ R53, R21, c[0x0][0x2d0], -R58.reuse ;  /* 0x0000b40015357a23 */ /* 0x100fe2000001083a */
[----:B------:R-:W-:Y:S01]  /*4010*/  LDSM.16.MT88.4 R32, [R238+0x4900] ;  /* 0x00490000ee20783b */ /* 0x000fe20000004200 */
[--C-:B------:R-:W-:Y:S01]  /*4020*/  FFMA.FTZ R49, R19, c[0x0][0x2d0], -R58.reuse ;  /* 0x0000b40013317a23 */ /* 0x100fe2000001083a */
[C---:B------:R-:W-:Y:S01]  /*4030*/  FSETP.NEU.FTZ.AND P2, PT, R3.reuse, -INF , PT ;  /* 0xff8000000300780b */ /* 0x040fe20003f5d000 */
[----:B------:R-:W-:Y:S01]  /*4040*/  FMUL.FTZ R56, R3, c[0x0][0x2d0] ;  /* 0x0000b40003387a20 */ /* 0x000fe20000410000 */
[----:B------:R-:W1:Y:S01]  /*4050*/  MUFU.EX2 R57, R57 ;  /* 0x0000003900397308 */ /* 0x000e620000000800 */
[----:B------:R-:W-:-:S02]  /*4060*/  FFMA.FTZ R42, R17, c[0x0][0x2d0], -R58 ;  /* 0x0000b400112a7a23 */ /* 0x000fc4000001083a */
[----:B------:R-:W-:Y:S01]  /*4070*/  LDSM.16.MT88.4 R16, [R237+0x900] ;  /* 0x00090000ed10783b */ /* 0x000fe20000004200 */
[----:B------:R-:W-:Y:S01]  /*4080*/  FSEL R56, R56, RZ, P2 ;  /* 0x000000ff38387208 */ /* 0x000fe20001000000 */
[--C-:B------:R-:W-:Y:S02]  /*4090*/  FFMA.FTZ R45, R41, c[0x0][0x2d0], -R58.reuse ;  /* 0x0000b400292d7a23 */ /* 0x100fe4000001083a */
[----:B------:R-:W-:Y:S01]  /*40a0*/  FFMA.FTZ R38, R31, c[0x0][0x2d0], -R58 ;  /* 0x0000b4001f267a23 */ /* 0x000fe2000001083a */
[----:B------:R-:W-:Y:S01]  /*40b0*/  MUFU.EX2 R55, R55 ;  /* 0x0000003700377308 */ /* 0x000fe20000000800 */
[--C-:B------:R-:W-:Y:S02]  /*40c0*/  FFMA.FTZ R59, R4, c[0x0][0x2d0], -R56.reuse ;  /* 0x0000b400043b7a23 */ /* 0x100fe40000010838 */
[--C-:B------:R-:W-:Y:S01]  /*40d0*/  FFMA.FTZ R54, R25, c[0x0][0x2d0], -R56.reuse ;  /* 0x0000b40019367a23 */ /* 0x100fe20000010838 */
[----:B------:R-:W2:Y:S01]  /*40e0*/  LDSM.16.MT88.4 R4, [R236+0x4100] ;  /* 0x00410000ec04783b */ /* 0x000ea20000004200 */
[----:B------:R-:W-:-:S02]  /*40f0*/  FFMA.FTZ R51, R23, c[0x0][0x2d0], -R56 ;  /* 0x0000b40017337a23 */ /* 0x000fc40000010838 */
[--C-:B------:R-:W-:Y:S01]  /*4100*/  FFMA.FTZ R50, R43, c[0x0][0x2d0], -R56.reuse ;  /* 0x0000b4002b327a23 */ /* 0x100fe20000010838 */
[----:B------:R-:W3:Y:S01]  /*4110*/  MUFU.EX2 R48, R48 ;  /* 0x0000003000307308 */ /* 0x000ee20000000800 */
[--C-:B------:R-:W-:Y:S01]  /*4120*/  FFMA.FTZ R47, R15, c[0x0][0x2d0], -R56.reuse ;  /* 0x0000b4000f2f7a23 */ /* 0x100fe20000010838 */
[----:B-1----:R-:W-:Y:S01]  /*4130*/  F2FP.BF16.PACK_AB R68, R52, R57 ;  /* 0x000000393444723e */ /* 0x002fe200000010ff */
[--C-:B------:R-:W-:Y:S01]  /*4140*/  FFMA.FTZ R44, R13, c[0x0][0x2d0], -R56.reuse ;  /* 0x0000b4000d2c7a23 */ /* 0x100fe20000010838 */
[----:B------:R-:W-:Y:S01]  /*4150*/  LDSM.16.MT88.4 R24, [R240+0x900] ;  /* 0x00090000f018783b */ /* 0x000fe20000004200 */
[--C-:B------:R-:W-:Y:S02]  /*4160*/  FFMA.FTZ R43, R11, c[0x0][0x2d0], -R56.reuse ;  /* 0x0000b4000b2b7a23 */ /* 0x100fe40000010838 */
[----:B------:R-:W-:Y:S01]  /*4170*/  FFMA.FTZ R40, R9, c[0x0][0x2d0], -R56 ;  /* 0x0000b40009287a23 */ /* 0x000fe20000010838 */
[----:B------:R-:W-:Y:S01]  /*4180*/  MUFU.EX2 R59, R59 ;  /* 0x0000003b003b7308 */ /* 0x000fe20000000800 */
[----:B------:R-:W1:Y:S01]  /*4190*/  LDSM.16.MT88.4 R12, [R236+0x900] ;  /* 0x00090000ec0c783b */ /* 0x000e620000004200 */
[----:B------:R-:W-:-:S02]  /*41a0*/  FFMA.FTZ R41, R29, c[0x0][0x2d0], -R58 ;  /* 0x0000b4001d297a23 */ /* 0x000fc4000001083a */
[----:B------:R-:W-:Y:S01]  /*41b0*/  FFMA.FTZ R2, R2, c[0x0][0x2d0], -R58 ;  /* 0x0000b40002027a23 */ /* 0x000fe2000001083a */
[----:B------:R-:W4:Y:S01]  /*41c0*/  LDSM.16.MT88.4 R8, [R240+0x4900] ;  /* 0x00490000f008783b */ /* 0x000f220000004200 */
[--C-:B------:R-:W-:Y:S02]  /*41d0*/  FFMA.FTZ R39, R39, c[0x0][0x2d0], -R56.reuse ;  /* 0x0000b40027277a23 */ /* 0x100fe40000010838 */
[----:B------:R-:W5:Y:S01]  /*41e0*/  MUFU.EX2 R54, R54 ;  /* 0x0000003600367308 */ /* 0x000f620000000800 */
[----:B---3--:R-:W-:Y:S01]  /*41f0*/  F2FP.BF16.PACK_AB R70, R48, R55 ;  /* 0x000000373046723e */ /* 0x008fe200000010ff */
[----:B------:R-:W-:Y:S01]  /*4200*/  LDSM.16.MT88.4 R20, [R238+0x900] ;  /* 0x00090000ee14783b */ /* 0x000fe20000004200 */
[--C-:B------:R-:W-:Y:S02]  /*4210*/  FFMA.FTZ R36, R36, c[0x0][0x2d0], -R56.reuse ;  /* 0x0000b40024247a23 */ /* 0x100fe40000010838 */
[--C-:B------:R-:W-:Y:S01]  /*4220*/  FFMA.FTZ R37, R37, c[0x0][0x2d0], -R56.reuse ;  /* 0x0000b40025257a23 */ /* 0x100fe20000010838 */
[----:B------:R-:W-:Y:S01]  /*4230*/  LDSM.16.MT88.4 R28, [R237+0x4900] ;  /* 0x00490000ed1c783b */ /* 0x000fe20000004200 */
[----:B------:R-:W-:Y:S01]  /*4240*/  FFMA.FTZ R0, R146, c[0x0][0x2d0], -R56 ;  /* 0x0000b40092007a23 */ /* 0x000fe20000010838 */
[----:B------:R-:W-:Y:S01]  /*4250*/  MUFU.EX2 R51, R51 ;  /* 0x0000003300337308 */ /* 0x000fe20000000800 */
[----:B------:R-:W-:-:S02]  /*4260*/  FFMA.FTZ R60, R60, c[0x0][0x2d0], -R58 ;  /* 0x0000b4003c3c7a23 */ /* 0x000fc4000001083a */
[--C-:B------:R-:W-:Y:S02]  /*4270*/  FFMA.FTZ R145, R145, c[0x0][0x2d0], -R58.reuse ;  /* 0x0000b40091917a23 */ /* 0x100fe4000001083a */
[--C-:B------:R-:W-:Y:S02]  /*4280*/  FFMA.FTZ R147, R147, c[0x0][0x2d0], -R58.reuse ;  /* 0x0000b40093937a23 */ /* 0x100fe4000001083a */
[----:B------:R-:W-:Y:S01]  /*4290*/  FFMA.FTZ R62, R62, c[0x0][0x2d0], -R58 ;  /* 0x0000b4003e3e7a23 */ /* 0x000fe2000001083a */
[----:B------:R-:W3:Y:S01]  /*42a0*/  MUFU.EX2 R50, R50 ;  /* 0x0000003200327308 */ /* 0x000ee20000000800 */
[----:B-----5:R-:W-:Y:S01]  /*42b0*/  F2FP.BF16.PACK_AB R69, R54, R59 ;  /* 0x0000003b3645723e */ /* 0x020fe200000010ff */
[--C-:B------:R-:W-:Y:S02]  /*42c0*/  FFMA.FTZ R64, R64, c[0x0][0x2d0], -R56.reuse ;  /* 0x0000b40040407a23 */ /* 0x100fe40000010838 */
[--C-:B------:R-:W-:Y:S02]  /*42d0*/  FFMA.FTZ R151, R151, c[0x0][0x2d0], -R56.reuse ;  /* 0x0000b40097977a23 */ /* 0x100fe40000010838 */
[----:B------:R-:W-:-:S02]  /*42e0*/  FFMA.FTZ R144, R144, c[0x0][0x2d0], -R56 ;  /* 0x0000b40090907a23 */ /* 0x000fc40000010838 */
[----:B------:R-:W-:Y:S01]  /*42f0*/  MUFU.EX2 R53, R53 ;  /* 0x0000003500357308 */ /* 0x000fe20000000800 */
[--C-:B------:R-:W-:Y:S02]  /*4300*/  FFMA.FTZ R167, R167, c[0x0][0x2d0], -R58.reuse ;  /* 0x0000b400a7a77a23 */ /* 0x100fe4000001083a */
[----:B------:R-:W-:Y:S02]  /*4310*/  FFMA.FTZ R66, R66, c[0x0][0x2d0], -R58 ;  /* 0x0000b40042427a23 */ /* 0x000fe4000001083a */
[--C-:B------:R-:W-:Y:S02]  /*4320*/  FFMA.FTZ R169, R169, c[0x0][0x2d0], -R56.reuse ;  /* 0x0000b400a9a97a23 */ /* 0x100fe40000010838 */
[----:B------:R-:W-:Y:S01]  /*4330*/  FFMA.FTZ R197, R197, c[0x0][0x2d0], -R56 ;  /* 0x0000b400c5c57a23 */ /* 0x000fe20000010838 */
[----:B---3--:R-:W-:Y:S01]  /*4340*/  F2FP.BF16.PACK_AB R71, R50, R51 ;  /* 0x000000333247723e */ /* 0x008fe200000010ff */
[----:B------:R-:W3:Y:S01]  /*4350*/  MUFU.EX2 R46, R46 ;  /* 0x0000002e002e7308 */ /* 0x000ee20000000800 */
[----:B------:R-:W-:-:S02]  /*4360*/  FFMA.FTZ R209, R209, c[0x0][0x2d0], -R58 ;  /* 0x0000b400d1d17a23 */ /* 0x000fc4000001083a */
[----:B------:R-:W-:Y:S02]  /*4370*/  FFMA.FTZ R205, R205, c[0x0][0x2d0], -R58 ;  /* 0x0000b400cdcd7a23 */ /* 0x000fe4000001083a */
[--C-:B------:R-:W-:Y:S01]  /*4380*/  FFMA.FTZ R146, R203, c[0x0][0x2d0], -R56.reuse ;  /* 0x0000b400cb927a23 */ /* 0x100fe20000010838 */
[C---:B------:R-:W-:Y:S01]  /*4390*/  HMMA.16816.F32.BF16 R104, R68.reuse, R100, RZ ;  /* 0x000000644468723c */ /* 0x040fe200000418ff */
[--C-:B------:R-:W-:Y:S01]  /*43a0*/  FFMA.FTZ R201, R201, c[0x0][0x2d0], -R56.reuse ;  /* 0x0000b400c9c97a23 */ /* 0x100fe20000010838 */
[----:B------:R-:W-:Y:S01]  /*43b0*/  MUFU.EX2 R49, R49 ;  /* 0x0000003100317308 */ /* 0x000fe20000000800 */
[--C-:B------:R-:W-:Y:S02]  /*43c0*/  FFMA.FTZ R148, R199, c[0x0][0x2d0], -R56.reuse ;  /* 0x0000b400c7947a23 */ /* 0x100fe40000010838 */
[----:B------:R-:W-:Y:S02]  /*43d0*/  FFMA.FTZ R171, R171, c[0x0][0x2d0], -R56 ;  /* 0x0000b400abab7a23 */ /* 0x000fe40000010838 */
[--C-:B------:R-:W-:Y:S01]  /*43e0*/  FFMA.FTZ R150, R165, c[0x0][0x2d0], -R58.reuse ;  /* 0x0000b400a5967a23 */ /* 0x100fe2000001083a */
[----:B------:R-:W-:Y:S01]  /*43f0*/  HMMA.16816.F32.BF16 R100, R68, R102, RZ ;  /* 0x000000664464723c */ /* 0x000fe200000418ff */
[--C-:B------:R-:W-:Y:S01]  /*4400*/  FFMA.FTZ R163, R163, c[0x0][0x2d0], -R58.reuse ;  /* 0x0000b400a3a37a23 */ /* 0x100fe2000001083a */
[----:B------:R-:W-:Y:S01]  /*4410*/  MUFU.EX2 R42, R42 ;  /* 0x0000002a002a7308 */ /* 0x000fe20000000800 */
        /* <DEDUP_REMOVED lines=8> */
[----:B------:R-:W-:Y:S01]  /*44a0*/  FADD.FTZ R54, R59, R54 ;  /* 0x000000363b367221 */ /* 0x000fe20000010000 */
[----:B------:R-:W-:Y:S01]  /*44b0*/  HMMA.16816.F32.BF16 R120, R68, R116, RZ ;  /* 0x000000744478723c */ /* 0x000fe200000418ff */
[----:B------:R-:W-:Y:S01]  /*44c0*/  FADD.FTZ R52, R57, R52 ;  /* 0x0000003439347221 */ /* 0x000fe20000010000 */
[----:B------:R-:W5:Y:S01]  /*44d0*/  MUFU.EX2 R44, R44 ;  /* 0x0000002c002c7308 */ /* 0x000f620000000800 */
[----:B------:R-:W-:-:S02]  /*44e0*/  FADD.FTZ R51, R51, R54 ;  /* 0x0000003633337221 */ /* 0x000fc40000010000 */
[----:B------:R-:W-:Y:S02]  /*44f0*/  FADD.FTZ R55, R55, R52 ;  /* 0x0000003437377221 */ /* 0x000fe40000010000 */
[----:B------:R-:W-:Y:S01]  /*4500*/  FADD.FTZ R50, R50, R51 ;  /* 0x0000003332327221 */ /* 0x000fe20000010000 */
[C---:B------:R-:W-:Y:S01]  /*4510*/  HMMA.16816.F32.BF16 R112, R68.reuse, R108, RZ ;  /* 0x0000006c4470723c */ /* 0x040fe200000418ff */
[----:B------:R-:W-:Y:S01]  /*4520*/  FADD.FTZ R48, R48, R55 ;  /* 0x0000003730307221 */ /* 0x000fe20000010000 */
[----:B------:R-:W-:Y:S06]  /*4530*/  MUFU.EX2 R43, R43 ;  /* 0x0000002b002b7308 */ /* 0x000fec0000000800 */
[C---:B------:R-:W-:Y:S02]  /*4540*/  HMMA.16816.F32.BF16 R96, R68.reuse, R92, RZ ;  /* 0x0000005c4460723c */ /* 0x040fe400000418ff */
[----:B------:R-:W1:Y:S06]  /*4550*/  MUFU.EX2 R40, R40 ;  /* 0x0000002800287308 */ /* 0x000e6c0000000800 */
[C---:B------:R-:W-:Y:S02]  /*4560*/  HMMA.16816.F32.BF16 R88, R68.reuse, R84, RZ ;  /* 0x000000544458723c */ /* 0x040fe400000418ff */
        /* <DEDUP_REMOVED lines=15> */
[C---:B--2---:R-:W-:Y:S02]  /*4660*/  HMMA.16816.F32.BF16 R72, R68.reuse, R4, RZ ;  /* 0x000000044448723c */ /* 0x044fe400000418ff */
[----:B------:R-:W-:Y:S05]  /*4670*/  MUFU.EX2 R60, R60 ;  /* 0x0000003c003c7308 */ /* 0x000fea0000000800 */
[----:B---3--:R-:W-:Y:S01]  /*4680*/  F2FP.BF16.PACK_AB R4, R46, R53 ;  /* 0x000000352e04723e */ /* 0x008fe200000010ff */
[----:B------:R-:W-:Y:S01]  /*4690*/  HMMA.16816.F32.BF16 R68, R68, R6, RZ ;  /* 0x000000064444723c */ /* 0x000fe200000418ff */
[----:B-----5:R-:W-:Y:S01]  /*46a0*/  F2FP.BF16.PACK_AB R5, R44, R47 ;  /* 0x0000002f2c05723e */ /* 0x020fe200000010ff */
[----:B------:R-:W2:Y:S01]  /*46b0*/  MUFU.EX2 R145, R145 ;  /* 0x0000009100917308 */ /* 0x000ea20000000800 */
[----:B------:R-:W-:-:S02]  /*46c0*/  FADD.FTZ R47, R47, R50 ;  /* 0x000000322f2f7221 */ /* 0x000fc40000010000 */
[----:B------:R-:W-:Y:S02]  /*46d0*/  FADD.FTZ R53, R53, R48 ;  /* 0x0000003035357221 */ /* 0x000fe40000010000 */
[----:B------:R-:W-:Y:S01]  /*46e0*/  F2FP.BF16.PACK_AB R6, R42, R49 ;  /* 0x000000312a06723e */ /* 0x000fe200000010ff */
[----:B------:R-:W-:Y:S01]  /*46f0*/  FADD.FTZ R44, R44, R47 ;  /* 0x0000002f2c2c7221 */ /* 0x000fe20000010000 */
[----:B-1----:R-:W-:Y:S01]  /*4700*/  F2FP.BF16.PACK_AB R7, R40, R43 ;  /* 0x0000002b2807723e */ /* 0x002fe200000010ff */
[----:B------:R-:W-:Y:S01]  /*4710*/  MUFU.EX2 R147, R147 ;  /* 0x0000009300937308 */ /* 0x000fe20000000800 */
[----:B------:R-:W-:Y:S02]  /*4720*/  FADD.FTZ R46, R46, R53 ;  /* 0x000000352e2e7221 */ /* 0x000fe40000010000 */
[----:B------:R-:W-:Y:S02]  /*4730*/  FADD.FTZ R43, R43, R44 ;  /* 0x0000002c2b2b7221 */ /* 0x000fe40000010000 */
[----:B------:R-:W-:Y:S01]  /*4740*/  FADD.FTZ R49, R49, R46 ;  /* 0x0000002e31317221 */ /* 0x000fe20000010000 */
[----:B------:R-:W-:Y:S01]  /*4750*/  HMMA.16816.F32.BF16 R104, R4, R12, R104 ;  /* 0x0000000c0468723c */ /* 0x000fe20000041868 */
[----:B------:R-:W-:Y:S01]  /*4760*/  FADD.FTZ R40, R40, R43 ;  /* 0x0000002b28287221 */ /* 0x000fe20000010000 */
[----:B------:R-:W1:Y:S01]  /*4770*/  MUFU.EX2 R62, R62 ;  /* 0x0000003e003e7308 */ /* 0x000e620000000800 */
[----:B------:R-:W-:-:S05]  /*4780*/  FADD.FTZ R42, R42, R49 ;  /* 0x000000312a2a7221 */ /* 0x000fca0000010000 */
[C---:B------:R-:W-:Y:S01]  /*4790*/  HMMA.16816.F32.BF16 R100, R4.reuse, R14, R100 ;  /* 0x0000000e0464723c */ /* 0x040fe20000041864 */
[----:B------:R-:W3:Y:S01]  /*47a0*/  LDSM.16.MT88.4 R12, [R236+0x4900] ;  /* 0x00490000ec0c783b */ /* 0x000ee20000004200 */
[----:B------:R-:W-:Y:S06]  /*47b0*/  MUFU.EX2 R64, R64 ;  /* 0x0000004000407308 */ /* 0x000fec0000000800 */
[C---:B----4-:R-:W-:Y:S02]  /*47c0*/  HMMA.16816.F32.BF16 R96, R4.reuse, R8, R96 ;  /* 0x000000080460723c */ /* 0x050fe40000041860 */
[----:B------:R-:W4:Y:S06]  /*47d0*/  MUFU.EX2 R151, R151 ;  /* 0x0000009700977308 */ /* 0x000f2c0000000800 */
[C---:B------:R-:W-:Y:S01]  /*47e0*/  HMMA.16816.F32.BF16 R92, R4.reuse, R10, R92 ;  /* 0x0000000a045c723c */ /* 0x040fe2000004185c */
[----:B------:R-:W5:Y:S01]  /*47f0*/  LDSM.16.MT88.4 R8, [R236+0x1100] ;  /* 0x00110000ec08783b */ /* 0x000f620000004200 */
[----:B------:R-:W-:Y:S06]  /*4800*/  MUFU.EX2 R167, R167 ;  /* 0x000000a700a77308 */ /* 0x000fec0000000800 */
[C---:B------:R-:W-:Y:S02]  /*4810*/  HMMA.16816.F32.BF16 R112, R4.reuse, R16, R112 ;  /* 0x000000100470723c */ /* 0x040fe40000041870 */
[----:B------:R-:W-:Y:S06]  /*4820*/  MUFU.EX2 R66, R66 ;  /* 0x0000004200427308 */ /* 0x000fec0000000800 */
[C---:B------:R-:W-:Y:S01]  /*4830*/  HMMA.16816.F32.BF16 R108, R4.reuse, R18, R108 ;  /* 0x00000012046c723c */ /* 0x040fe2000004186c */
[----:B------:R-:W1:Y:S01]  /*4840*/  LDSM.16.MT88.4 R16, [R237+0x1100] ;  /* 0x00110000ed10783b */ /* 0x000e620000004200 */
[----:B------:R-:W-:Y:S06]  /*4850*/  MUFU.EX2 R169, R169 ;  /* 0x000000a900a97308 */ /* 0x000fec0000000800 */
[C---:B------:R-:W-:Y:S02]  /*4860*/  HMMA.16816.F32.BF16 R88, R4.reuse, R32, R88 ;  /* 0x000000200458723c */ /* 0x040fe40000041858 */
[----:B------:R-:W-:Y:S06]  /*4870*/  MUFU.EX2 R197, R197 ;  /* 0x000000c500c57308 */ /* 0x000fec0000000800 */
[C---:B---3--:R-:W-:Y:S02]  /*4880*/  HMMA.16816.F32.BF16 R72, R4.reuse, R12, R72 ;  /* 0x0000000c0448723c */ /* 0x048fe40000041848 */
[----:B------:R-:W-:Y:S06]  /*4890*/  MUFU.EX2 R209, R209 ;  /* 0x000000d100d17308 */ /* 0x000fec0000000800 */
[C---:B------:R-:W-:Y:S01]  /*48a0*/  HMMA.16816.F32.BF16 R68, R4.reuse, R14, R68 ;  /* 0x0000000e0444723c */ /* 0x040fe20000041844 */
[----:B------:R-:W3:Y:S01]  /*48b0*/  LDSM.16.MT88.4 R12, [R240+0x5100] ;  /* 0x00510000f00c783b */ /* 0x000ee20000004200 */
[----:B------:R-:W-:Y:S06]  /*48c0*/  MUFU.EX2 R205, R205 ;  /* 0x000000cd00cd7308 */ /* 0x000fec0000000800 */
[C---:B------:R-:W-:Y:S01]  /*48d0*/  HMMA.16816.F32.BF16 R84, R4.reuse, R34, R84 ;  /* 0x000000220454723c */ /* 0x040fe20000041854 */
[----:B------:R-:W1:Y:S01]  /*48e0*/  LDSM.16.MT88.4 R32, [R238+0x5100] ;  /* 0x00510000ee20783b */ /* 0x000e620000004200 */
        /* <DEDUP_REMOVED lines=13> */
[----:B------:R-:W-:Y:S01]  /*49c0*/  HMMA.16816.F32.BF16 R76, R4, R30, R76 ;  /* 0x0000001e044c723c */ /* 0x000fe2000004184c */
[----:B------:R-:W2:Y:S01]  /*49d0*/  LDSM.16.MT88.4 R28, [R237+0x5100] ;  /* 0x00510000ed1c783b */ /* 0x000ea20000004200 */
[----:B------:R-:W-:Y:S05]  /*49e0*/  MUFU.EX2 R152, R152 ;  /* 0x0000009800987308 */ /* 0x000fea0000000800 */
[----:B------:R-:W-:Y:S01]  /*49f0*/  F2FP.BF16.PACK_AB R4, R38, R45 ;  /* 0x0000002d2604723e */ /* 0x000fe200000010ff */
[----:B------:R-:W-:Y:S01]  /*4a00*/  FADD.FTZ R45, R45, R42 ;  /* 0x0000002a2d2d7221 */ /* 0x000fe20000010000 */
[----:B------:R-:W-:Y:S01]  /*4a10*/  F2FP.BF16.PACK_AB R6, R2, R41 ;  /* 0x000000290206723e */ /* 0x000fe200000010ff */
[----:B------:R-:W-:Y:S01]  /*4a20*/  MUFU.EX2 R159, R159 ;  /* 0x0000009f009f7308 */ /* 0x000fe20000000800 */
[----:B------:R-:W-:Y:S01]  /*4a30*/  F2FP.BF16.PACK_AB R5, R36, R39 ;  /* 0x000000272405723e */ /* 0x000fe200000010ff */
[----:B------:R-:W-:Y:S01]  /*4a40*/  FADD.FTZ R39, R39, R40 ;  /* 0x0000002827277221 */ /* 0x000fe20000010000 */
[----:B------:R-:W-:Y:S01]  /*4a50*/  F2FP.BF16.PACK_AB R7, R0, R37 ;  /* 0x000000250007723e */ /* 0x000fe200000010ff */
[----:B------:R-:W-:-:S02]  /*4a60*/  FADD.FTZ R38, R38, R45 ;  /* 0x0000002d26267221 */ /* 0x000fc40000010000 */
[----:B------:R-:W-:Y:S02]  /*4a70*/  FADD.FTZ R36, R36, R39 ;  /* 0x0000002724247221 */ /* 0x000fe40000010000 */
[----:B------:R-:W-:Y:S01]  /*4a80*/  MUFU.EX2 R154, R154 ;  /* 0x0000009a009a7308 */ /* 0x000fe20000000800 */
[----:B------:R-:W-:Y:S01]  /*4a90*/  FADD.FTZ R41, R41, R38 ;  /* 0x0000002629297221 */ /* 0x000fe20000010000 */
[----:B-----5:R-:W-:Y:S03]  /*4aa0*/  HMMA.16816.F32.BF16 R104, R4, R8, R104 ;  /* 0x000000080468723c */ /* 0x020fe60000041868 */
[----:B------:R-:W-:-:S03]  /*4ab0*/  FADD.FTZ R41, R2, R41 ;  /* 0x0000002902297221 */ /* 0x000fc60000010000 */
[----:B------:R-:W-:Y:S02]  /*4ac0*/  MUFU.EX2 R155, R155 ;  /* 0x0000009b009b7308 */ /* 0x000fe40000000800 */
[C---:B------:R-:W-:Y:S01]  /*4ad0*/  HMMA.16816.F32.BF16 R100, R4.reuse, R10, R100 ;  /* 0x0000000a0464723c */ /* 0x040fe20000041864 */
[----:B------:R-:W5:Y:S05]  /*4ae0*/  LDSM.16.MT88.4 R8, [R236+0x5100] ;  /* 0x00510000ec08783b */ /* 0x000f6a0000004200 */
[----:B------:R-:W-:Y:S02]  /*4af0*/  MUFU.EX2 R153, R153 ;  /* 0x0000009900997308 */ /* 0x000fe40000000800 */
[C---:B-1----:R-:W-:Y:S06]  /*4b00*/  HMMA.16816.F32.BF16 R112, R4.reuse, R16, R112 ;  /* 0x000000100470723c */ /* 0x042fec0000041870 */
[----:B------:R-:W-:Y:S02]  /*4b10*/  MUFU.EX2 R156, R156 ;  /* 0x0000009c009c7308 */ /* 0x000fe40000000800 */
[C---:B------:R-:W-:Y:S01]  /*4b20*/  HMMA.16816.F32.BF16 R108, R4.reuse, R18, R108 ;  /* 0x00000012046c723c */ /* 0x040fe2000004186c */
[----:B------:R-:W1:Y:S07]  /*4b30*/  LDSM.16.MT88.4 R16, [R237+0x1900] ;  /* 0x00190000ed10783b */ /* 0x000e6e0000004200 */
[C---:B---3--:R-:W-:Y:S08]  /*4b40*/  HMMA.16816.F32.BF16 R96, R4.reuse, R12, R96 ;  /* 0x0000000c0460723c */ /* 0x048ff00000041860 */
[C---:B------:R-:W-:Y:S01]  /*4b50*/  HMMA.16816.F32.BF16 R92, R4.reuse, R14, R92 ;  /* 0x0000000e045c723c */ /* 0x040fe2000004185c */
[----:B------:R-:W3:Y:S07]  /*4b60*/  LDSM.16.MT88.4 R12, [R236+0x1900] ;  /* 0x00190000ec0c783b */ /* 0x000eee0000004200 */
[C---:B------:R-:W-:Y:S01]  /*4b70*/  HMMA.16816.F32.BF16 R88, R4.reuse, R32, R88 ;  /* 0x000000200458723c */ /* 0x040fe20000041858 */
[----:B------:R1:W-:Y:S06]  /*4b80*/  MUFU.EX2 R32, R144 ;  /* 0x0000009000207308 */ /* 0x0003ec0000000800 */
[----:B------:R-:W-:Y:S01]  /*4b90*/  FFMA.FTZ R33, R142, c[0x0][0x2d0], -R56 ;  /* 0x0000b4008e217a23 */ /* 0x000fe20000010838 */
[----:B------:R-:W-:Y:S01]  /*4ba0*/  HMMA.16816.F32.BF16 R128, R4, R24, R128 ;  /* 0x000000180480723c */ /* 0x000fe20000041880 */
[----:B------:R-:W-:-:S04]  /*4bb0*/  FFMA.FTZ R142, R211, c[0x0][0x2d0], -R58 ;  /* 0x0000b400d38e7a23 */ /* 0x000fc8000001083a */
[----:B------:R-:W2:Y:S03]  /*4bc0*/  MUFU.EX2 R33, R33 ;  /* 0x0000002100217308 */ /* 0x000ea60000000800 */
[----:B------:R-:W-:Y:S01]  /*4bd0*/  HMMA.16816.F32.BF16 R124, R4, R26, R124 ;  /* 0x0000001a047c723c */ /* 0x000fe2000004187c */
[----:B------:R-:W-:Y:S01]  /*4be0*/  LDSM.16.MT88.4 R24, [R240+0x1900] ;  /* 0x00190000f018783b */ /* 0x000fe20000004200 */
[----:B-1----:R-:W-:-:S03]  /*4bf0*/  FFMA.FTZ R144, R207, c[0x0][0x2d0], -R58 ;  /* 0x0000b400cf907a23 */ /* 0x002fc6000001083a */
[----:B------:R-:W-:Y:S03]  /*4c00*/  MUFU.EX2 R142, R142 ;  /* 0x0000008e008e7308 */ /* 0x000fe60000000800 */
[C---:B------:R-:W-:Y:S05]  /*4c10*/  HMMA.16816.F32.BF16 R120, R4.reuse, R20, R120 ;  /* 0x000000140478723c */ /* 0x040fea0000041878 */
[----:B------:R-:W-:Y:S03]  /*4c20*/  MUFU.EX2 R144, R144 ;  /* 0x0000009000907308 */ /* 0x000fe60000000800 */
[C---:B------:R-:W-:Y:S01]  /*4c30*/  HMMA.16816.F32.BF16 R116, R4.reuse, R22, R116 ;  /* 0x000000160474723c */ /* 0x040fe20000041874 */
[----:B------:R-:W1:Y:S07]  /*4c40*/  LDSM.16.MT88.4 R20, [R238+0x1900] ;  /* 0x00190000ee14783b */ /* 0x000e6e0000004200 */
[C---:B------:R-:W-:Y:S07]  /*4c50*/  HMMA.16816.F32.BF16 R84, R4.reuse, R34, R84 ;  /* 0x000000220454723c */ /* 0x040fee0000041854 */
[--C-:B------:R-:W-:Y:S01]  /*4c60*/  FFMA.FTZ R34, R140, c[0x0][0x2d0], -R58.reuse ;  /* 0x0000b4008c227a23 */ /* 0x100fe2000001083a */
[----:B--2---:R-:W-:Y:S01]  /*4c70*/  HMMA.16816.F32.BF16 R80, R4, R28, R80 ;  /* 0x0000001c0450723c */ /* 0x004fe20000041850 */
[----:B------:R-:W-:-:S02]  /*4c80*/  FFMA.FTZ R35, R134, c[0x0][0x2d0], -R58 ;  /* 0x0000b40086237a23 */ /* 0x000fc4000001083a */
[--C-:B------:R-:W-:Y:S02]  /*4c90*/  FFMA.FTZ R134, R219, c[0x0][0x2d0], -R56.reuse ;  /* 0x0000b400db867a23 */ /* 0x100fe40000010838 */
[----:B------:R-:W-:Y:S01]  /*4ca0*/  FFMA.FTZ R140, R217, c[0x0][0x2d0], -R56 ;  /* 0x0000b400d98c7a23 */ /* 0x000fe20000010838 */
[----:B------:R-:W-:Y:S02]  /*4cb0*/  MUFU.EX2 R34, R34 ;  /* 0x0000002200227308 */ /* 0x000fe40000000800 */
[C---:B------:R-:W-:Y:S01]  /*4cc0*/  HMMA.16816.F32.BF16 R76, R4.reuse, R30, R76 ;  /* 0x0000001e044c723c */ /* 0x040fe2000004184c */
[----:B------:R-:W-:Y:S05]  /*4cd0*/  LDSM.16.MT88.4 R28, [R237+0x5900] ;  /* 0x00590000ed1c783b */ /* 0x000fea0000004200 */
[----:B------:R-:W2:Y:S02]  /*4ce0*/  MUFU.EX2 R35, R35 ;  /* 0x0000002300237308 */ /* 0x000ea40000000800 */
[C---:B-----5:R-:W-:Y:S06]  /*4cf0*/  HMMA.16816.F32.BF16 R72, R4.reuse, R8, R72 ;  /* 0x000000080448723c */ /* 0x060fec0000041848 */
[----:B------:R-:W5:Y:S02]  /*4d00*/  MUFU.EX2 R134, R134 ;  /* 0x0000008600867308 */ /* 0x000f640000000800 */
[----:B------:R-:W-:Y:S01]  /*4d10*/  HMMA.16816.F32.BF16 R68, R4, R10, R68 ;  /* 0x0000000a0444723c */ /* 0x000fe20000041844 */
[----:B------:R-:W1:Y:S05]  /*4d20*/  LDSM.16.MT88.4 R8, [R240+0x5900] ;  /* 0x00590000f008783b */ /* 0x000e6a0000004200 */
[----:B------:R-:W1:Y:S01]  /*4d30*/  MUFU.EX2 R140, R140 ;  /* 0x0000008c008c7308 */ /* 0x000e620000000800 */
[----:B------:R-:W-:Y:S01]  /*4d40*/  F2FP.BF16.PACK_AB R4, R145, R60 ;  /* 0x0000003c9104723e */ /* 0x000fe200000010ff */
[----:B------:R-:W-:Y:S01]  /*4d50*/  FADD.FTZ R60, R60, R41 ;  /* 0x000000293c3c7221 */ /* 0x000fe20000010000 */
[----:B------:R-:W-:-:S02]  /*4d60*/  F2FP.BF16.PACK_AB R6, R62, R147 ;  /* 0x000000933e06723e */ /* 0x000fc400000010ff */
[----:B----4-:R-:W-:Y:S01]  /*4d70*/  F2FP.BF16.PACK_AB R5, R151, R64 ;  /* 0x000000409705723e */ /* 0x010fe200000010ff */
[----:B------:R-:W-:Y:S01]  /*4d80*/  FADD.FTZ R60, R145, R60 ;  /* 0x0000003c913c7221 */ /* 0x000fe20000010000 */
[----:B------:R-:W-:-:S03]  /*4d90*/  F2FP.BF16.PACK_AB R7, R33, R32 ;  /* 0x000000202107723e */ /* 0x000fc600000010ff */
[----:B------:R-:W-:-:S04]  /*4da0*/  FADD.FTZ R147, R147, R60 ;  /* 0x0000003c93937221 */ /* 0x000fc80000010000 */
[----:B------:R-:W-:Y:S01]  /*4db0*/  HMMA.16816.F32.BF16 R112, R4, R16, R112 ;  /* 0x000000100470723c */ /* 0x000fe20000041870 */
[----:B------:R-:W-:-:S07]  /*4dc0*/  FADD.FTZ R147, R62, R147 ;  /* 0x000000933e937221 */ /* 0x000fce0000010000 */
[C---:B------:R-:W-:Y:S01]  /*4dd0*/  HMMA.16816.F32.BF16 R108, R4.reuse, R18, R108 ;  /* 0x00000012046c723c */ /* 0x040fe2000004186c */
[----:B------:R-:W4:Y:S07]  /*4de0*/  LDSM.16.MT88.4 R16, [R238+0x5900] ;  /* 0x00590000ee10783b */ /* 0x000f2e0000004200 */
[C---:B---3--:R-:W-:Y:S08]  /*4df0*/  HMMA.16816.F32.BF16 R104, R4.reuse, R12, R104 ;  /* 0x0000000c0468723c */ /* 0x048ff00000041868 */
[C---:B------:R-:W-:Y:S01]  /*4e00*/  HMMA.16816.F32.BF16 R100, R4.reuse, R14, R100 ;  /* 0x0000000e0464723c */ /* 0x040fe20000041864 */
[----:B------:R-:W3:Y:S07]  /*4e10*/  LDSM.16.MT88.4 R12, [R236+0x5900] ;  /* 0x00590000ec0c783b */ /* 0x000eee0000004200 */
[C---:B-1----:R-:W-:Y:S08]  /*4e20*/  HMMA.16816.F32.BF16 R120, R4.reuse, R20, R120 ;  /* 0x000000140478723c */ /* 0x042ff00000041878 */
[C---:B------:R-:W-:Y:S01]  /*4e30*/  HMMA.16816.F32.BF16 R116, R4.reuse, R22, R116 ;  /* 0x000000160474723c */ /* 0x040fe20000041874 */
[----:B------:R-:W-:Y:S07]  /*4e40*/  LDSM.16.MT88.4 R20, [R237+0x2100] ;  /* 0x00210000ed14783b */ /* 0x000fee0000004200 */
[C---:B------:R-:W-:Y:S08]  /*4e50*/  HMMA.16816.F32.BF16 R96, R4.reuse, R8, R96 ;  /* 0x000000080460723c */ /* 0x040ff00000041860 */
[C---:B------:R-:W-:Y:S01]  /*4e60*/  HMMA.16816.F32.BF16 R92, R4.reuse, R10, R92 ;  /* 0x0000000a045c723c */ /* 0x040fe2000004185c */
[----:B------:R-:W1:Y:S07]  /*4e70*/  LDSM.16.MT88.4 R8, [R238+0x2100] ;  /* 0x00210000ee08783b */ /* 0x000e6e0000004200 */
[C---:B----4-:R-:W-:Y:S08]  /*4e80*/  HMMA.16816.F32.BF16 R88, R4.reuse, R16, R88 ;  /* 0x000000100458723c */ /* 0x050ff00000041858 */
[C---:B------:R-:W-:Y:S01]  /*4e90*/  HMMA.16816.F32.BF16 R84, R4.reuse, R18, R84 ;  /* 0x000000120454723c */ /* 0x040fe20000041854 */
[----:B------:R-:W4:Y:S07]  /*4ea0*/  LDSM.16.MT88.4 R16, [R236+0x2100] ;  /* 0x00210000ec10783b */ /* 0x000f2e0000004200 */
[C---:B---3--:R-:W-:Y:S08]  /*4eb0*/  HMMA.16816.F32.BF16 R72, R4.reuse, R12, R72 ;  /* 0x0000000c0448723c */ /* 0x048ff00000041848 */
[C---:B------:R-:W-:Y:S01]  /*4ec0*/  HMMA.16816.F32.BF16 R68, R4.reuse, R14, R68 ;  /* 0x0000000e0444723c */ /* 0x040fe20000041844 */
[----:B------:R-:W3:Y:S07]  /*4ed0*/  LDSM.16.MT88.4 R12, [R240+0x6100] ;  /* 0x00610000f00c783b */ /* 0x000eee0000004200 */
[C---:B------:R-:W-:Y:S08]  /*4ee0*/  HMMA.16816.F32.BF16 R128, R4.reuse, R24, R128 ;  /* 0x000000180480723c */ /* 0x040ff00000041880 */
[C---:B------:R-:W-:Y:S01]  /*4ef0*/  HMMA.16816.F32.BF16 R124, R4.reuse, R26, R124 ;  /* 0x0000001a047c723c */ /* 0x040fe2000004187c */
[----:B------:R-:W3:Y:S07]  /*4f00*/  LDSM.16.MT88.4 R24, [R240+0x2100] ;  /* 0x00210000f018783b */ /* 0x000eee0000004200 */
[C---:B------:R-:W-:Y:S08]  /*4f10*/  HMMA.16816.F32.BF16 R80, R4.reuse, R28, R80 ;  /* 0x0000001c0450723c */ /* 0x040ff00000041850 */
[----:B------:R-:W-:Y:S01]  /*4f20*/  HMMA.16816.F32.BF16 R76, R4, R30, R76 ;  /* 0x0000001e044c723c */ /* 0x000fe2000004184c */
[----:B------:R-:W-:Y:S06]  /*4f30*/  LDSM.16.MT88.4 R28, [R237+0x6100] ;  /* 0x00610000ed1c783b */ /* 0x000fec0000004200 */
[----:B--2---:R-:W-:Y:S01]  /*4f40*/  F2FP.BF16.PACK_AB R4, R35, R34 ;  /* 0x000000222304723e */ /* 0x004fe200000010ff */
[----:B------:R-:W-:Y:S01]  /*4f50*/  FADD.FTZ R34, R34, R147 ;  /* 0x0000009322227221 */ /* 0x000fe20000010000 */
[----:B------:R-:W-:-:S02]  /*4f60*/  F2FP.BF16.PACK_AB R6, R66, R167 ;  /* 0x000000a74206723e */ /* 0x000fc400000010ff */
[----:B-----5:R-:W-:Y:S01]  /*4f70*/  F2FP.BF16.PACK_AB R5, R169, R134 ;  /* 0x00000086a905723e */ /* 0x020fe200000010ff */
[----:B------:R-:W-:Y:S01]  /*4f80*/  FADD.FTZ R34, R35, R34 ;  /* 0x0000002223227221 */ /* 0x000fe20000010000 */
[----:B------:R-:W-:-:S03]  /*4f90*/  F2FP.BF16.PACK_AB R7, R197, R140 ;  /* 0x0000008cc507723e */ /* 0x000fc600000010ff */
[----:B------:R-:W-:-:S04]  /*4fa0*/  FADD.FTZ R167, R167, R34 ;  /* 0x00000022a7a77221 */ /* 0x000fc80000010000 */
[----:B-1----:R-:W-:Y:S01]  /*4fb0*/  HMMA.16816.F32.BF16 R120, R4, R8, R120 ;  /* 0x000000080478723c */ /* 0x002fe20000041878 */
[----:B------:R-:W-:-:S07]  /*4fc0*/  FADD.FTZ R167, R66, R167 ;  /* 0x000000a742a77221 */ /* 0x000fce0000010000 */
[C---:B------:R-:W-:Y:S01]  /*4fd0*/  HMMA.16816.F32.BF16 R116, R4.reuse, R10, R116 ;  /* 0x0000000a0474723c */ /* 0x040fe20000041874 */
[----:B------:R-:W1:Y:S07]  /*4fe0*/  LDSM.16.MT88.4 R8, [R238+0x6100] ;  /* 0x00610000ee08783b */ /* 0x000e6e0000004200 */
[C---:B------:R-:W-:Y:S08]  /*4ff0*/  HMMA.16816.F32.BF16 R112, R4.reuse, R20, R112 ;  /* 0x000000140470723c */ /* 0x040ff00000041870 */
[C---:B------:R-:W-:Y:S01]  /*5000*/  HMMA.16816.F32.BF16 R108, R4.reuse, R22, R108 ;  /* 0x00000016046c723c */ /* 0x040fe2000004186c */
[----:B------:R-:W2:Y:S07]  /*5010*/  LDSM.16.MT88.4 R20, [R236+0x6100] ;  /* 0x00610000ec14783b */ /* 0x000eae0000004200 */
        /* <DEDUP_REMOVED lines=8> */
[----:B------:R-:W-:Y:S07]  /*50a0*/  LDSM.16.MT88.4 R24, [R238+0x2900] ;  /* 0x00290000ee18783b */ /* 0x000fee0000004200 */
[C---:B-1----:R-:W-:Y:S08]  /*50b0*/  HMMA.16816.F32.BF16 R88, R4.reuse, R8, R88 ;  /* 0x000000080458723c */ /* 0x042ff00000041858 */
[C---:B------:R-:W-:Y:S01]  /*50c0*/  HMMA.16816.F32.BF16 R84, R4.reuse, R10, R84 ;  /* 0x0000000a0454723c */ /* 0x040fe20000041854 */
[----:B------:R-:W1:Y:S07]  /*50d0*/  LDSM.16.MT88.4 R8, [R236+0x2900] ;  /* 0x00290000ec08783b */ /* 0x000e6e0000004200 */
[C---:B------:R-:W-:Y:S08]  /*50e0*/  HMMA.16816.F32.BF16 R80, R4.reuse, R28, R80 ;  /* 0x0000001c0450723c */ /* 0x040ff00000041850 */
[C---:B------:R-:W-:Y:S01]  /*50f0*/  HMMA.16816.F32.BF16 R76, R4.reuse, R30, R76 ;  /* 0x0000001e044c723c */ /* 0x040fe2000004184c */
[----:B------:R-:W-:Y:S07]  /*5100*/  LDSM.16.MT88.4 R28, [R240+0x3100] ;  /* 0x00310000f01c783b */ /* 0x000fee0000004200 */
[C---:B--2---:R-:W-:Y:S08]  /*5110*/  HMMA.16816.F32.BF16 R72, R4.reuse, R20, R72 ;  /* 0x000000140448723c */ /* 0x044ff00000041848 */
[----:B------:R-:W-:Y:S01]  /*5120*/  HMMA.16816.F32.BF16 R68, R4, R22, R68 ;  /* 0x000000160444723c */ /* 0x000fe20000041844 */
[----:B------:R-:W2:Y:S06]  /*5130*/  LDSM.16.MT88.4 R20, [R240+0x6900] ;  /* 0x00690000f014783b */ /* 0x000eac0000004200 */
[----:B------:R-:W-:Y:S01]  /*5140*/  F2FP.BF16.PACK_AB R4, R209, R142 ;  /* 0x0000008ed104723e */ /* 0x000fe200000010ff */
[----:B------:R-:W-:Y:S01]  /*5150*/  FADD.FTZ R142, R142, R167 ;  /* 0x000000a78e8e7221 */ /* 0x000fe20000010000 */
[----:B------:R-:W-:-:S02]  /*5160*/  F2FP.BF16.PACK_AB R6, R205, R144 ;  /* 0x00000090cd06723e */ /* 0x000fc400000010ff */
[----:B------:R-:W-:Y:S01]  /*5170*/  F2FP.BF16.PACK_AB R5, R201, R146 ;  /* 0x00000092c905723e */ /* 0x000fe200000010ff */
[----:B------:R-:W-:Y:S01]  /*5180*/  FADD.FTZ R209, R209, R142 ;  /* 0x0000008ed1d17221 */ /* 0x000fe20000010000 */
[----:B------:R-:W-:-:S03]  /*5190*/  F2FP.BF16.PACK_AB R7, R171, R148 ;  /* 0x00000094ab07723e */ /* 0x000fc600000010ff */
[----:B------:R-:W-:-:S04]  /*51a0*/  FADD.FTZ R144, R144, R209 ;  /* 0x000000d190907221 */ /* 0x000fc80000010000 */
[----:B----4-:R-:W-:Y:S01]  /*51b0*/  HMMA.16816.F32.BF16 R128, R4, R16, R128 ;  /* 0x000000100480723c */ /* 0x010fe20000041880 */
        /* <DEDUP_REMOVED lines=8> */
[----:B------:R-:W1:Y:S07]  /*5240*/  LDSM.16.MT88.4 R8, [R236+0x6900] ;  /* 0x00690000ec08783b */ /* 0x000e6e0000004200 */
[C---:B--2---:R-:W-:Y:S08]  /*5250*/  HMMA.16816.F32.BF16 R96, R4.reuse, R20, R96 ;  /* 0x000000140460723c */ /* 0x044ff00000041860 */
[C---:B----4-:R-:W-:Y:S08]  /*5260*/  HMMA.16816.F32.BF16 R88, R4.reuse, R16, R88 ;  /* 0x000000100458723c */ /* 0x050ff00000041858 */
[C---:B------:R-:W-:Y:S01]  /*5270*/  HMMA.16816.F32.BF16 R84, R4.reuse, R18, R84 ;  /* 0x000000120454723c */ /* 0x040fe20000041854 */
[----:B------:R-:W2:Y:S07]  /*5280*/  LDSM.16.MT88.4 R16, [R236+0x3100] ;  /* 0x00310000ec10783b */ /* 0x000eae0000004200 */
[C---:B---3--:R-:W-:Y:S08]  /*5290*/  HMMA.16816.F32.BF16 R80, R4.reuse, R12, R80 ;  /* 0x0000000c0450723c */ /* 0x048ff00000041850 */
[C---:B------:R-:W-:Y:S01]  /*52a0*/  HMMA.16816.F32.BF16 R76, R4.reuse, R14, R76 ;  /* 0x0000000e044c723c */ /* 0x040fe2000004184c */
[----:B------:R-:W3:Y:S07]  /*52b0*/  LDSM.16.MT88.4 R12, [R240+0x7100] ;  /* 0x00710000f00c783b */ /* 0x000eee0000004200 */
[C---:B------:R-:W-:Y:S01]  /*52c0*/  HMMA.16816.F32.BF16 R92, R4.reuse, R22, R92 ;  /* 0x00000016045c723c */ /* 0x040fe2000004185c */
[----:B------:R-:W4:Y:S07]  /*52d0*/  LDSM.16.MT88.4 R20, [R237+0x3100] ;  /* 0x00310000ed14783b */ /* 0x000f2e0000004200 */
[C---:B------:R-:W-:Y:S08]  /*52e0*/  HMMA.16816.F32.BF16 R120, R4.reuse, R24, R120 ;  /* 0x000000180478723c */ /* 0x040ff00000041878 */
[C---:B------:R-:W-:Y:S01]  /*52f0*/  HMMA.16816.F32.BF16 R116, R4.reuse, R26, R116 ;  /* 0x0000001a0474723c */ /* 0x040fe20000041874 */
[----:B------:R-:W5:Y:S07]  /*5300*/  LDSM.16.MT88.4 R24, [R238+0x3100] ;  /* 0x00310000ee18783b */ /* 0x000f6e0000004200 */
[C---:B-1----:R-:W-:Y:S08]  /*5310*/  HMMA.16816.F32.BF16 R72, R4.reuse, R8, R72 ;  /* 0x000000080448723c */ /* 0x042ff00000041848 */
[----:B------:R-:W-:Y:S01]  /*5320*/  HMMA.16816.F32.BF16 R68, R4, R10, R68 ;  /* 0x0000000a0444723c */ /* 0x000fe20000041844 */
[----:B------:R-:W1:Y:S06]  /*5330*/  LDSM.16.MT88.4 R8, [R238+0x7100] ;  /* 0x00710000ee08783b */ /* 0x000e6c0000004200 */
[----:B------:R-:W-:Y:S01]  /*5340*/  F2FP.BF16.PACK_AB R4, R163, R150 ;  /* 0x00000096a304723e */ /* 0x000fe200000010ff */
[----:B------:R-:W-:Y:S01]  /*5350*/  FADD.FTZ R150, R150, R205 ;  /* 0x000000cd96967221 */ /* 0x000fe20000010000 */
[----:B------:R-:W-:-:S02]  /*5360*/  F2FP.BF16.PACK_AB R6, R159, R152 ;  /* 0x000000989f06723e */ /* 0x000fc400000010ff */
[----:B------:R-:W-:Y:S01]  /*5370*/  F2FP.BF16.PACK_AB R5, R155, R154 ;  /* 0x0000009a9b05723e */ /* 0x000fe200000010ff */
[----:B------:R-:W-:Y:S01]  /*5380*/  FADD.FTZ R163, R163, R150 ;  /* 0x00000096a3a37221 */ /* 0x000fe20000010000 */
[----:B------:R-:W-:-:S03]  /*5390*/  F2FP.BF16.PACK_AB R7, R156, R153 ;  /* 0x000000999c07723e */ /* 0x000fc600000010ff */
[----:B------:R-:W-:-:S04]  /*53a0*/  FADD.FTZ R152, R152, R163 ;  /* 0x000000a398987221 */ /* 0x000fc80000010000 */
[----:B--2---:R-:W-:Y:S01]  /*53b0*/  HMMA.16816.F32.BF16 R104, R4, R16, R104 ;  /* 0x000000100468723c */ /* 0x004fe20000041868 */
[----:B------:R-:W-:-:S07]  /*53c0*/  FADD.FTZ R159, R159, R152 ;  /* 0x000000989f9f7221 */ /* 0x000fce0000010000 */
[C---:B------:R-:W-:Y:S01]  /*53d0*/  HMMA.16816.F32.BF16 R100, R4.reuse, R18, R100 ;  /* 0x000000120464723c */ /* 0x040fe20000041864 */
[----:B------:R-:W2:Y:S07]  /*53e0*/  LDSM.16.MT88.4 R16, [R237+0x7100] ;  /* 0x00710000ed10783b */ /* 0x000eae0000004200 */
[C---:B---3--:R-:W-:Y:S08]  /*53f0*/  HMMA.16816.F32.BF16 R96, R4.reuse, R12, R96 ;  /* 0x0000000c0460723c */ /* 0x048ff00000041860 */
[C---:B------:R-:W-:Y:S01]  /*5400*/  HMMA.16816.F32.BF16 R92, R4.reuse, R14, R92 ;  /* 0x0000000e045c723c */ /* 0x040fe2000004185c */
[----:B------:R-:W3:Y:S07]  /*5410*/  LDSM.16.MT88.4 R12, [R236+0x7100] ;  /* 0x00710000ec0c783b */ /* 0x000eee0000004200 */
[C---:B----4-:R-:W-:Y:S08]  /*5420*/  HMMA.16816.F32.BF16 R112, R4.reuse, R20, R112 ;  /* 0x000000140470723c */ /* 0x050ff00000041870 */
[C---:B------:R-:W-:Y:S01]  /*5430*/  HMMA.16816.F32.BF16 R108, R4.reuse, R22, R108 ;  /* 0x00000016046c723c */ /* 0x040fe2000004186c */
[----:B------:R-:W4:Y:S07]  /*5440*/  LDSM.16.MT88.4 R20, [R240+0x3900] ;  /* 0x00390000f014783b */ /* 0x000f2e0000004200 */
[C---:B------:R-:W-:Y:S07]  /*5450*/  HMMA.16816.F32.BF16 R128, R4.reuse, R28, R128 ;  /* 0x0000001c0480723c */ /* 0x040fee0000041880 */
[--C-:B------:R-:W-:Y:S01]  /*5460*/  FFMA.FTZ R28, R67, c[0x0][0x2d0], -R56.reuse ;  /* 0x0000b400431c7a23 */ /* 0x100fe20000010838 */
[----:B------:R-:W-:Y:S01]  /*5470*/  HMMA.16816.F32.BF16 R124, R4, R30, R124 ;  /* 0x0000001e047c723c */ /* 0x000fe2000004187c */
[----:B------:R-:W-:-:S04]  /*5480*/  FFMA.FTZ R29, R65, c[0x0][0x2d0], -R56 ;  /* 0x0000b400411d7a23 */ /* 0x000fc80000010838 */
[----:B------:R-:W-:Y:S02]  /*5490*/  MUFU.EX2 R28, R28 ;  /* 0x0000001c001c7308 */ /* 0x000fe40000000800 */
[--C-:B------:R-:W-:Y:S01]  /*54a0*/  FFMA.FTZ R30, R63, c[0x0][0x2d0], -R56.reuse ;  /* 0x0000b4003f1e7a23 */ /* 0x100fe20000010838 */
[----:B-----5:R-:W-:Y:S01]  /*54b0*/  HMMA.16816.F32.BF16 R120, R4, R24, R120 ;  /* 0x000000180478723c */ /* 0x020fe20000041878 */
[----:B------:R-:W-:-:S04]  /*54c0*/  FFMA.FTZ R31, R61, c[0x0][0x2d0], -R56 ;  /* 0x0000b4003d1f7a23 */ /* 0x000fc80000010838 */
[----:B------:R-:W-:Y:S02]  /*54d0*/  MUFU.EX2 R29, R29 ;  /* 0x0000001d001d7308 */ /* 0x000fe40000000800 */
[--C-:B------:R-:W-:Y:S01]  /*54e0*/  FFMA.FTZ R24, R143, c[0x0][0x2d0], -R58.reuse ;  /* 0x0000b4008f187a23 */ /* 0x100fe2000001083a */
[----:B------:R-:W-:Y:S01]  /*54f0*/  HMMA.16816.F32.BF16 R116, R4, R26, R116 ;  /* 0x0000001a0474723c */ /* 0x000fe20000041874 */
[----:B------:R-:W-:-:S04]  /*5500*/  FFMA.FTZ R25, R141, c[0x0][0x2d0], -R58 ;  /* 0x0000b4008d197a23 */ /* 0x000fc8000001083a */
[----:B------:R-:W-:Y:S02]  /*5510*/  MUFU.EX2 R24, R24 ;  /* 0x0000001800187308 */ /* 0x000fe40000000800 */
[--C-:B------:R-:W-:Y:S01]  /*5520*/  FFMA.FTZ R26, R135, c[0x0][0x2d0], -R58.reuse ;  /* 0x0000b400871a7a23 */ /* 0x100fe2000001083a */
[----:B-1----:R-:W-:Y:S01]  /*5530*/  HMMA.16816.F32.BF16 R88, R4, R8, R88 ;  /* 0x000000080458723c */ /* 0x002fe20000041858 */
[----:B------:R-:W-:-:S04]  /*5540*/  FFMA.FTZ R27, R133, c[0x0][0x2d0], -R58 ;  /* 0x0000b400851b7a23 */ /* 0x000fc8000001083a */
[----:B------:R-:W1:Y:S03]  /*5550*/  MUFU.EX2 R25, R25 ;  /* 0x0000001900197308 */ /* 0x000e660000000800 */
[C---:B------:R-:W-:Y:S01]  /*5560*/  HMMA.16816.F32.BF16 R84, R4.reuse, R10, R84 ;  /* 0x0000000a0454723c */ /* 0x040fe20000041854 */
[----:B------:R-:W5:Y:S04]  /*5570*/  LDSM.16.MT88.4 R8, [R238+0x3900] ;  /* 0x00390000ee08783b */ /* 0x000f680000004200 */
[----:B------:R-:W-:Y:S03]  /*5580*/  MUFU.EX2 R26, R26 ;  /* 0x0000001a001a7308 */ /* 0x000fe60000000800 */
[C---:B--2---:R-:W-:Y:S05]  /*5590*/  HMMA.16816.F32.BF16 R80, R4.reuse, R16, R80 ;  /* 0x000000100450723c */ /* 0x044fea0000041850 */
[----:B------:R-:W2:Y:S03]  /*55a0*/  MUFU.EX2 R27, R27 ;  /* 0x0000001b001b7308 */ /* 0x000ea60000000800 */
[C---:B------:R-:W-:Y:S01]  /*55b0*/  HMMA.16816.F32.BF16 R76, R4.reuse, R18, R76 ;  /* 0x00000012044c723c */ /* 0x040fe2000004184c */
[----:B------:R-:W5:Y:S04]  /*55c0*/  LDSM.16.MT88.4 R16, [R237+0x3900] ;  /* 0x00390000ed10783b */ /* 0x000f680000004200 */
[----:B------:R-:W-:Y:S03]  /*55d0*/  MUFU.EX2 R30, R30 ;  /* 0x0000001e001e7308 */ /* 0x000fe60000000800 */
[C---:B---3--:R-:W-:Y:S05]  /*55e0*/  HMMA.16816.F32.BF16 R72, R4.reuse, R12, R72 ;  /* 0x0000000c0448723c */ /* 0x048fea0000041848 */
[----:B------:R-:W3:Y:S03]  /*55f0*/  MUFU.EX2 R31, R31 ;  /* 0x0000001f001f7308 */ /* 0x000ee60000000800 */
[----:B------:R-:W-:Y:S01]  /*5600*/  HMMA.16816.F32.BF16 R68, R4, R14, R68 ;  /* 0x0000000e0444723c */ /* 0x000fe20000041844 */
[----:B------:R-:W5:Y:S06]  /*5610*/  LDSM.16.MT88.4 R12, [R236+0x3900] ;  /* 0x00390000ec0c783b */ /* 0x000f6c0000004200 */
[----:B-1----:R-:W-:Y:S01]  /*5620*/  F2FP.BF16.PACK_AB R4, R25, R24 ;  /* 0x000000181904723e */ /* 0x002fe200000010ff */
[----:B------:R-:W-:Y:S01]  /*5630*/  FADD.FTZ R24, R24, R159 ;  /* 0x0000009f18187221 */ /* 0x000fe20000010000 */
[----:B--2---:R-:W-:-:S02]  /*5640*/  F2FP.BF16.PACK_AB R6, R27, R26 ;  /* 0x0000001a1b06723e */ /* 0x004fc400000010ff */
[----:B------:R-:W-:Y:S01]  /*5650*/  F2FP.BF16.PACK_AB R5, R29, R28 ;  /* 0x0000001c1d05723e */ /* 0x000fe200000010ff */
[----:B------:R-:W-:Y:S01]  /*5660*/  FADD.FTZ R25, R25, R24 ;  /* 0x0000001819197221 */ /* 0x000fe20000010000 */
[----:B---3--:R-:W-:-:S03]  /*5670*/  F2FP.BF16.PACK_AB R7, R31, R30 ;  /* 0x0000001e1f07723e */ /* 0x008fc600000010ff */
[----:B------:R-:W-:-:S04]  /*5680*/  FADD.FTZ R26, R26, R25 ;  /* 0x000000191a1a7221 */ /* 0x000fc80000010000 */
[----:B----4-:R-:W-:Y:S01]  /*5690*/  HMMA.16816.F32.BF16 R128, R4, R20, R128 ;  /* 0x000000140480723c */ /* 0x010fe20000041880 */
[----:B------:R-:W-:-:S06]  /*56a0*/  FADD.FTZ R2, R27, R26 ;  /* 0x0000001a1b027221 */ /* 0x000fcc0000010000 */
[----:B------:R-:W-:Y:S01]  /*56b0*/  FADD.FTZ R21, R37, R36 ;  /* 0x0000002425157221 */ /* 0x000fe20000010000 */
[----:B-----5:R-:W-:Y:S03]  /*56c0*/  HMMA.16816.F32.BF16 R120, R4, R8, R120 ;  /* 0x000000080478723c */ /* 0x020fe60000041878 */
[----:B------:R-:W-:-:S04]  /*56d0*/  FADD.FTZ R21, R0, R21 ;  /* 0x0000001500157221 */ /* 0x000fc80000010000 */
[----:B------:R-:W-:Y:S01]  /*56e0*/  FADD.FTZ R64, R64, R21 ;  /* 0x0000001540407221 */ /* 0x000fe20000010000 */
[----:B------:R-:W-:Y:S01]  /*56f0*/  HMMA.16816.F32.BF16 R116, R4, R10, R116 ;  /* 0x0000000a0474723c */ /* 0x000fe20000041874 */
[----:B------:R-:W1:Y:S02]  /*5700*/  LDSM.16.MT88.4 R8, [R240+0x7900] ;  /* 0x00790000f008783b */ /* 0x000e640000004200 */
[----:B------:R-:W-:-:S04]  /*5710*/  FADD.FTZ R151, R151, R64 ;  /* 0x0000004097977221 */ /* 0x000fc80000010000 */
[----:B------:R-:W-:Y:S01]  /*5720*/  FADD.FTZ R32, R32, R151 ;  /* 0x0000009720207221 */ /* 0x000fe20000010000 */
[----:B------:R-:W-:Y:S03]  /*5730*/  HMMA.16816.F32.BF16 R112, R4, R16, R112 ;  /* 0x000000100470723c */ /* 0x000fe60000041870 */
[----:B------:R-:W-:-:S04]  /*5740*/  FADD.FTZ R33, R33, R32 ;  /* 0x0000002021217221 */ /* 0x000fc80000010000 */
[----:B------:R-:W-:Y:S01]  /*5750*/  FADD.FTZ R134, R134, R33 ;  /* 0x0000002186867221 */ /* 0x000fe20000010000 */
[----:B------:R-:W-:Y:S01]  /*5760*/  HMMA.16816.F32.BF16 R108, R4, R18, R108 ;  /* 0x00000012046c723c */ /* 0x000fe2000004186c */
[----:B------:R-:W2:Y:S02]  /*5770*/  LDSM.16.MT88.4 R16, [R238+0x7900] ;  /* 0x00790000ee10783b */ /* 0x000ea40000004200 */
[----:B------:R-:W-:-:S04]  /*5780*/  FADD.FTZ R169, R169, R134 ;  /* 0x00000086a9a97221 */ /* 0x000fc80000010000 */
[----:B------:R-:W-:Y:S01]  /*5790*/  FADD.FTZ R140, R140, R169 ;  /* 0x000000a98c8c7221 */ /* 0x000fe20000010000 */
[----:B------:R-:W-:Y:S03]  /*57a0*/  HMMA.16816.F32.BF16 R104, R4, R12, R104 ;  /* 0x0000000c0468723c */ /* 0x000fe60000041868 */
[----:B------:R-:W-:-:S04]  /*57b0*/  FADD.FTZ R197, R197, R140 ;  /* 0x0000008cc5c57221 */ /* 0x000fc80000010000 */
[----:B------:R-:W-:Y:S01]  /*57c0*/  FADD.FTZ R146, R146, R197 ;  /* 0x000000c592927221 */ /* 0x000fe20000010000 */
[----:B------:R-:W-:Y:S01]  /*57d0*/  HMMA.16816.F32.BF16 R100, R4, R14, R100 ;  /* 0x0000000e0464723c */ /* 0x000fe20000041864 */
[----:B------:R-:W3:Y:S02]  /*57e0*/  LDSM.16.MT88.4 R12, [R237+0x7900] ;  /* 0x00790000ed0c783b */ /* 0x000ee40000004200 */
[----:B------:R-:W-:-:S04]  /*57f0*/  FADD.FTZ R201, R201, R146 ;  /* 0x00000092c9c97221 */ /* 0x000fc80000010000 */
[----:B------:R-:W-:Y:S01]  /*5800*/  FADD.FTZ R148, R148, R201 ;  /* 0x000000c994947221 */ /* 0x000fe20000010000 */
[----:B------:R-:W-:Y:S03]  /*5810*/  HMMA.16816.F32.BF16 R124, R4, R22, R124 ;  /* 0x00000016047c723c */ /* 0x000fe6000004187c */
[----:B------:R-:W-:-:S04]  /*5820*/  FADD.FTZ R171, R171, R148 ;  /* 0x00000094abab7221 */ /* 0x000fc80000010000 */
[----:B------:R-:W-:Y:S01]  /*5830*/  FADD.FTZ R154, R154, R171 ;  /* 0x000000ab9a9a7221 */ /* 0x000fe20000010000 */
[----:B-1----:R-:W-:Y:S03]  /*5840*/  HMMA.16816.F32.BF16 R96, R4, R8, R96 ;  /* 0x000000080460723c */ /* 0x002fe60000041860 */
[----:B------:R-:W-:-:S04]  /*5850*/  FADD.FTZ R154, R155, R154 ;  /* 0x0000009a9b9a7221 */ /* 0x000fc80000010000 */
[----:B------:R-:W-:Y:S01]  /*5860*/  FADD.FTZ R153, R153, R154 ;  /* 0x0000009a99997221 */ /* 0x000fe20000010000 */
[----:B------:R-:W-:Y:S01]  /*5870*/  HMMA.16816.F32.BF16 R92, R4, R10, R92 ;  /* 0x0000000a045c723c */ /* 0x000fe2000004185c */
[----:B------:R-:W1:Y:S02]  /*5880*/  LDSM.16.MT88.4 R8, [R236+0x7900] ;  /* 0x00790000ec08783b */ /* 0x000e640000004200 */
[----:B------:R-:W-:-:S04]  /*5890*/  FADD.FTZ R153, R156, R153 ;  /* 0x000000999c997221 */ /* 0x000fc80000010000 */
[----:B------:R-:W-:Y:S01]  /*58a0*/  FADD.FTZ R28, R28, R153 ;  /* 0x000000991c1c7221 */ /* 0x000fe20000010000 */
[----:B--2---:R-:W-:Y:S03]  /*58b0*/  HMMA.16816.F32.BF16 R88, R4, R16, R88 ;  /* 0x000000100458723c */ /* 0x004fe60000041858 */
[----:B------:R-:W-:-:S04]  /*58c0*/  FADD.FTZ R29, R29, R28 ;  /* 0x0000001c1d1d7221 */ /* 0x000fc80000010000 */
[----:B------:R-:W-:Y:S01]  /*58d0*/  FADD.FTZ R30, R30, R29 ;  /* 0x0000001d1e1e7221 */ /* 0x000fe20000010000 */
[----:B------:R-:W-:Y:S03]  /*58e0*/  HMMA.16816.F32.BF16 R84, R4, R18, R84 ;  /* 0x000000120454723c */ /* 0x000fe60000041854 */
[----:B------:R-:W-:-:S05]  /*58f0*/  FADD.FTZ R0, R31, R30 ;  /* 0x0000001e1f007221 */ /* 0x000fca0000010000 */
[----:B------:R2:W-:Y:S01]  /*5900*/  STL [R1+0xc], R0 ;  /* 0x00000c0001007387 */ /* 0x0005e20000100800 */
[C---:B---3--:R-:W-:Y:S03]  /*5910*/  HMMA.16816.F32.BF16 R80, R4.reuse, R12, R80 ;  /* 0x0000000c0450723c */ /* 0x048fe60000041850 */
[----:B------:R2:W-:Y:S05]  /*5920*/  STL [R1+0x10], R2 ;  /* 0x0000100201007387 */ /* 0x0005ea0000100800 */
[C---:B------:R-:W-:Y:S08]  /*5930*/  HMMA.16816.F32.BF16 R76, R4.reuse, R14, R76 ;  /* 0x0000000e044c723c */ /* 0x040ff0000004184c */
[C---:B-1----:R-:W-:Y:S08]  /*5940*/  HMMA.16816.F32.BF16 R72, R4.reuse, R8, R72 ;  /* 0x000000080448723c */ /* 0x042ff00000041848 */
[----:B------:R-:W-:Y:S01]  /*5950*/  HMMA.16816.F32.BF16 R68, R4, R10, R68 ;  /* 0x0000000a0444723c */ /* 0x000fe20000041844 */
[----:B------:R-:W-:Y:S07]  /*5960*/  @!P1 BRA `(.L_x_24) ;  /* 0x00003f0000009947 */ /* 0x000fee0003800000 */
[----:B--2---:R-:W-:Y:S01]  /*5970*/  IADD3 R0, P2, R250, 0x40, RZ ;  /* 0x00000040fa007810 */ /* 0x004fe20007f5e0ff */
[----:B------:R-:W-:Y:S01]  /*5980*/  IMAD.MOV.U32 R135, RZ, RZ, R132 ;  /* 0x000000ffff877224 */ /* 0x000fe200078e0084 */
[----:B------:R-:W-:Y:S01]  /*5990*/  IADD3 R2, P1, R246, 0x40, RZ ;  /* 0x00000040f6027810 */ /* 0x000fe20007f3e0ff */
[----:B------:R-:W-:-:S02]  /*59a0*/  ULEA.HI.SX32 UR21, UR18, 0xfffffffe, 0x19 ;  /* 0xfffffffe12157891 */ /* 0x000fc4000f8fca3f */
[----:B------:R1:W-:Y:S01]  /*59b0*/  STL [R1+0x8], R0 ;  /* 0x0000080001007387 */ /* 0x0003e20000100800 */
[----:B------:R-:W-:Y:S01]  /*59c0*/  ULDC.64 UR6, c[0x0][0x208] ;  /* 0x0000820000067ab9 */ /* 0x000fe20000000a00 */
[----:B------:R-:W-:Y:S01]  /*59d0*/  IMAD.X R252, RZ, RZ, R249, P1 ;  /* 0x000000fffffc7224 */ /* 0x000fe200008e06f9 */
[----:B------:R-:W-:Y:S01]  /*59e0*/  ULDC.64 UR4, c[0x0][0x1e0] ;  /* 0x0000780000047ab9 */ /* 0x000fe20000000a00 */
[----:B------:R2:W-:Y:S01]  /*59f0*/  STL [R1], R2 ;  /* 0x0000000201007387 */ /* 0x0005e20000100800 */
[----:B-1----:R-:W-:Y:S01]  /*5a00*/  IMAD.MOV.U32 R0, RZ, RZ, R3 ;  /* 0x000000ffff007224 */ /* 0x002fe200078e0003 */
[----:B--2---:R-:W-:-:S05]  /*5a10*/  IADD3.X R2, RZ, R245, RZ, P2, !PT ;  /* 0x000000f5ff027210 */ /* 0x004fca00017fe4ff */
[----:B------:R1:W-:Y:S02]  /*5a20*/  STL [R1+0x4], R2 ;  /* 0x0000040201007387 */ /* 0x0003e40000100800 */
.L_x_25:
[----:B-12---:R-:W2:Y:S01]  /*5a30*/  LDL R2, [R1+0x8] ;  /* 0x0000080001027983 */ /* 0x006ea20000100800 */
[----:B------:R-:W-:Y:S04]  /*5a40*/  DEPBAR.LE SB0, 0x0 ;  /* 0x000080000000791a */ /* 0x000fe80000000000 */
[----:B------:R-:W3:Y:S01]  /*5a50*/  LDL R133, [R1+0x4] ;  /* 0x0000040001857983 */ /* 0x000ee20000100800 */
[----:B------:R-:W-:Y:S02]  /*5a60*/  USHF.R.S32.HI UR15, URZ, 0x1f, UR21 ;  /* 0x0000001f3f0f7899 */ /* 0x000fe40008011415 */
[----:B------:R-:W-:Y:S01]  /*5a70*/  UIMAD.WIDE.U32 UR22, UR21, UR6, URZ ;  /* 0x00000006151672a5 */ /* 0x000fe2000f8e003f */
[----:B------:R-:W-:Y:S01]  /*5a80*/  BAR.SYNC.DEFER_BLOCKING 0x0 ;  /* 0x0000000000007b1d */ /* 0x000fe20000010000 */
[----:B------:R-:W-:Y:S02]  /*5a90*/  UIMAD UR15, UR15, UR6, URZ ;  /* 0x000000060f0f72a4 */ /* 0x000fe4000f8e023f */
[----:B------:R-:W-:Y:S02]  /*5aa0*/  USHF.L.U32 UR18, UR22, 0x7, URZ ;  /* 0x0000000716127899 */ /* 0x000fe4000800063f */
[----:B------:R-:W-:Y:S02]  /*5ab0*/  UIMAD UR15, UR21, UR7, UR15 ;  /* 0x00000007150f72a4 */ /* 0x000fe4000f8e020f */
[----:B------:R-:W-:Y:S02]  /*5ac0*/  UISETP.GT.AND UP1, UPT, UR21, URZ, UPT ;  /* 0x0000003f1500728c */ /* 0x000fe4000bf24270 */
[----:B------:R-:W-:Y:S01]  /*5ad0*/  UIADD3 UR15, UR23, UR15, URZ ;  /* 0x0000000f170f7290 */ /* 0x000fe2000fffe03f */
[----:B------:R-:W-:Y:S01]  /*5ae0*/  IADD3 R3, P5, R250, UR18, RZ ;  /* 0x00000012fa037c10 */ /* 0x000fe2000ffbe0ff */
[----:B------:R-:W-:Y:S02]  /*5af0*/  UIADD3 UR21, UR21, -0x1, URZ ;  /* 0xffffffff15157890 */ /* 0x000fe4000fffe03f */
[----:B------:R-:W-:Y:S01]  /*5b00*/  USHF.L.U64.HI UR15, UR22, 0x7, UR15 ;  /* 0x00000007160f7899 */ /* 0x000fe2000801020f */
[----:B------:R-:W-:Y:S04]  /*5b10*/  LEA R196, P4, R3, c[0x0][0x1f8], 0x1 ;  /* 0x00007e0003c47a11 */ /* 0x000fe800078808ff */
[----:B------:R-:W-:Y:S01]  /*5b20*/  @UP1 USHF.L.U32 UR19, UR4, 0x6, URZ ;  /* 0x0000000604131899 */ /* 0x000fe2000800063f */
[----:B------:R-:W-:Y:S01]  /*5b30*/  IADD3.X R134, R245, UR15, RZ, P5, !PT ;  /* 0x0000000ff5867c10 */ /* 0x000fe2000affe4ff */
[----:B------:R-:W-:Y:S02]  /*5b40*/  @UP1 USHF.L.U64.HI UR20, UR4, 0x6, UR5 ;  /* 0x0000000604141899 */ /* 0x000fe40008010205 */
[----:B------:R-:W-:Y:S01]  /*5b50*/  @UP1 UIMAD.WIDE.U32 UR22, UR21, UR4, URZ ;  /* 0x00000004151612a5 */ /* 0x000fe2000f8e003f */
[----:B------:R-:W-:Y:S01]  /*5b60*/  LEA.HI.X R197, R3, c[0x0][0x1fc], R134, 0x1, P4 ;  /* 0x00007f0003c57a11 */ /* 0x000fe200020f0c86 */
[----:B------:R-:W1:Y:S08]  /*5b70*/  LDSM.16.M88.4 R140, [R242+0x8100] ;  /* 0x00810000f28c783b */ /* 0x000e700000000200 */
[----:B------:R-:W4:Y:S08]  /*5b80*/  LDSM.16.M88.4 R144, [R242+0x8900] ;  /* 0x00890000f290783b */ /* 0x000f300000000200 */
[----:B------:R-:W5:Y:S08]  /*5b90*/  LDSM.16.M88.4 R148, [R242+0x9100] ;  /* 0x00910000f294783b */ /* 0x000f700000000200 */
[----:B------:R-:W5:Y:S08]  /*5ba0*/  LDSM.16.M88.4 R152, [R242+0x9900] ;  /* 0x00990000f298783b */ /* 0x000f700000000200 */
[----:B------:R-:W5:Y:S01]  /*5bb0*/  LDSM.16.M88.4 R156, [R242+0xa100] ;  /* 0x00a10000f29c783b */ /* 0x000f620000000200 */
[C---:B-1----:R-:W-:Y:S07]  /*5bc0*/  HMMA.16816.F32.BF16 R4, R136.reuse, R140, RZ ;  /* 0x0000008c8804723c */ /* 0x042fee00000418ff */
[----:B------:R-:W1:Y:S01]  /*5bd0*/  LDSM.16.M88.4 R160, [R242+0xa900] ;  /* 0x00a90000f2a0783b */ /* 0x000e620000000200 */
[C---:B------:R-:W-:Y:S07]  /*5be0*/  HMMA.16816.F32.BF16 R8, R136.reuse, R142, RZ ;  /* 0x0000008e8808723c */ /* 0x040fee00000418ff */
[----:B------:R-:W1:Y:S01]  /*5bf0*/  LDSM.16.M88.4 R164, [R242+0xb100] ;  /* 0x00b10000f2a4783b */ /* 0x000e620000000200 */
[C---:B----4-:R-:W-:Y:S07]  /*5c00*/  HMMA.16816.F32.BF16 R12, R136.reuse, R144, RZ ;  /* 0x00000090880c723c */ /* 0x050fee00000418ff */
[----:B------:R-:W4:Y:S01]  /*5c10*/  LDSM.16.M88.4 R168, [R242+0xb900] ;  /* 0x00b90000f2a8783b */ /* 0x000f220000000200 */
[C---:B------:R-:W-:Y:S07]  /*5c20*/  HMMA.16816.F32.BF16 R16, R136.reuse, R146, RZ ;  /* 0x000000928810723c */ /* 0x040fee00000418ff */
[----:B------:R-:W1:Y:S01]  /*5c30*/  LDSM.16.M88.4 R140, [R241] ;  /* 0x00000000f18c783b */ /* 0x000e620000000200 */
[C---:B-----5:R-:W-:Y:S07]  /*5c40*/  HMMA.16816.F32.BF16 R20, R136.reuse, R148, RZ ;  /* 0x000000948814723c */ /* 0x060fee00000418ff */
[----:B------:R-:W5:Y:S01]  /*5c50*/  LDSM.16.M88.4 R144, [R235] ;  /* 0x00000000eb90783b */ /* 0x000f620000000200 */
[C---:B------:R-:W-:Y:S07]  /*5c60*/  HMMA.16816.F32.BF16 R24, R136.reuse, R150, RZ ;  /* 0x000000968818723c */ /* 0x040fee00000418ff */
[----:B------:R-:W4:Y:S01]  /*5c70*/  LDSM.16.M88.4 R148, [R234] ;  /* 0x00000000ea94783b */ /* 0x000f220000000200 */
[C---:B------:R-:W-:Y:S08]  /*5c80*/  HMMA.16816.F32.BF16 R28, R136.reuse, R152, RZ ;  /* 0x00000098881c723c */ /* 0x040ff000000418ff */
[C---:B------:R-:W-:Y:S01]  /*5c90*/  HMMA.16816.F32.BF16 R32, R136.reuse, R154, RZ ;  /* 0x0000009a8820723c */ /* 0x040fe200000418ff */
[----:B------:R-:W-:Y:S07]  /*5ca0*/  LDSM.16.M88.4 R152, [R232] ;  /* 0x00000000e898783b */ /* 0x000fee0000000200 */
[C---:B------:R-:W-:Y:S08]  /*5cb0*/  HMMA.16816.F32.BF16 R36, R136.reuse, R156, RZ ;  /* 0x0000009c8824723c */ /* 0x040ff000000418ff */
[C---:B------:R-:W-:Y:S01]  /*5cc0*/  HMMA.16816.F32.BF16 R40, R136.reuse, R158, RZ ;  /* 0x0000009e8828723c */ /* 0x040fe200000418ff */
[----:B------:R-:W-:Y:S07]  /*5cd0*/  LDSM.16.M88.4 R156, [R231] ;  /* 0x00000000e79c783b */ /* 0x000fee0000000200 */
[C---:B-1----:R-:W-:Y:S08]  /*5ce0*/  HMMA.16816.F32.BF16 R44, R136.reuse, R160, RZ ;  /* 0x000000a0882c723c */ /* 0x042ff000000418ff */
[C---:B------:R-:W-:Y:S01]  /*5cf0*/  HMMA.16816.F32.BF16 R48, R136.reuse, R162, RZ ;  /* 0x000000a28830723c */ /* 0x040fe200000418ff */
[----:B------:R-:W-:Y:S07]  /*5d00*/  LDSM.16.M88.4 R160, [R230] ;  /* 0x00000000e6a0783b */ /* 0x000fee0000000200 */
[C---:B------:R-:W-:Y:S08]  /*5d10*/  HMMA.16816.F32.BF16 R52, R136.reuse, R164, RZ ;  /* 0x000000a48834723c */ /* 0x040ff000000418ff */
[C---:B------:R-:W-:Y:S01]  /*5d20*/  HMMA.16816.F32.BF16 R56, R136.reuse, R166, RZ ;  /* 0x000000a68838723c */ /* 0x040fe200000418ff */
[----:B------:R-:W-:Y:S07]  /*5d30*/  LDSM.16.M88.4 R164, [R229] ;  /* 0x00000000e5a4783b */ /* 0x000fee0000000200 */
[C---:B----4-:R-:W-:Y:S08]  /*5d40*/  HMMA.16816.F32.BF16 R60, R136.reuse, R168, RZ ;  /* 0x000000a8883c723c */ /* 0x050ff000000418ff */
[----:B------:R-:W-:Y:S08]  /*5d50*/  HMMA.16816.F32.BF16 R64, R136, R170, RZ ;  /* 0x000000aa8840723c */ /* 0x000ff000000418ff */
[C---:B------:R-:W-:Y:S08]  /*5d60*/  HMMA.16816.F32.BF16 R4, R172.reuse, R140, R4 ;  /* 0x0000008cac04723c */ /* 0x040ff00000041804 */
[C---:B------:R-:W-:Y:S01]  /*5d70*/  HMMA.16816.F32.BF16 R8, R172.reuse, R142, R8 ;  /* 0x0000008eac08723c */ /* 0x040fe20000041808 */
[----:B------:R-:W1:Y:S07]  /*5d80*/  LDSM.16.M88.4 R140, [R233] ;  /* 0x00000000e98c783b */ /* 0x000e6e0000000200 */
[C---:B-----5:R-:W-:Y:S01]  /*5d90*/  HMMA.16816.F32.BF16 R12, R172.reuse, R144, R12 ;  /* 0x00000090ac0c723c */ /* 0x060fe2000004180c */
[----:B------:R-:W-:Y:S01]  /*5da0*/  @!PT LDS RZ, [RZ] ;  /* 0x00000000fffff984 */ /* 0x000fe20000000800 */
[----:B------:R-:W-:Y:S01]  /*5db0*/  @!PT LDS RZ, [RZ] ;  /* 0x00000000fffff984 */ /* 0x000fe20000000800 */
[----:B------:R-:W-:Y:S01]  /*5dc0*/  @!PT LDS RZ, [RZ] ;  /* 0x00000000fffff984 */ /* 0x000fe20000000800 */
[----:B------:R4:W-:Y:S07]  /*5dd0*/  LDGSTS.E.BYPASS.LTC128B.128 [R243+0x100], [R196.64], !P3 ;  /* 0x00100000c4f37fae */ /* 0x0009ee000d901d50 */
[C---:B------:R-:W-:Y:S08]  /*5de0*/  HMMA.16816.F32.BF16 R16, R172.reuse, R146, R16 ;  /* 0x00000092ac10723c */ /* 0x040ff00000041810 */
[C---:B------:R-:W-:Y:S08]  /*5df0*/  HMMA.16816.F32.BF16 R20, R172.reuse, R148, R20 ;  /* 0x00000094ac14723c */ /* 0x040ff00000041814 */
[C---:B------:R-:W-:Y:S08]  /*5e00*/  HMMA.16816.F32.BF16 R24, R172.reuse, R150, R24 ;  /* 0x00000096ac18723c */ /* 0x040ff00000041818 */
[C---:B-1----:R-:W-:Y:S08]  /*5e10*/  HMMA.16816.F32.BF16 R28, R172.reuse, R140, R28 ;  /* 0x0000008cac1c723c */ /* 0x042ff0000004181c */
[C---:B------:R-:W-:Y:S08]  /*5e20*/  HMMA.16816.F32.BF16 R32, R172.reuse, R142, R32 ;  /* 0x0000008eac20723c */ /* 0x040ff00000041820 */
[C---:B------:R-:W-:Y:S08]  /*5e30*/  HMMA.16816.F32.BF16 R36, R172.reuse, R152, R36 ;  /* 0x00000098ac24723c */ /* 0x040ff00000041824 */
[C---:B------:R-:W-:Y:S08]  /*5e40*/  HMMA.16816.F32.BF16 R40, R172.reuse, R154, R40 ;  /* 0x0000009aac28723c */ /* 0x040ff00000041828 */
[C---:B------:R-:W-:Y:S08]  /*5e50*/  HMMA.16816.F32.BF16 R44, R172.reuse, R156, R44 ;  /* 0x0000009cac2c723c */ /* 0x040ff0000004182c */
[C---:B------:R-:W-:Y:S08]  /*5e60*/  HMMA.16816.F32.BF16 R48, R172.reuse, R158, R48 ;  /* 0x0000009eac30723c */ /* 0x040ff00000041830 */
[C---:B------:R-:W-:Y:S04]  /*5e70*/  HMMA.16816.F32.BF16 R52, R172.reuse, R160, R52 ;  /* 0x000000a0ac34723c */ /* 0x040fe80000041834 */
[----:B--2---:R-:W-:Y:S01]  /*5e80*/  IADD3 R132, P2, R2, UR18, RZ ;  /* 0x0000001202847c10 */ /* 0x004fe2000ff5e0ff */
[----:B------:R-:W-:Y:S03]  /*5e90*/  @UP1 USHF.R.S32.HI UR18, URZ, 0x1f, UR21 ;  /* 0x0000001f3f121899 */ /* 0x000fe60008011415 */
[C---:B------:R-:W-:Y:S01]  /*5ea0*/  HMMA.16816.F32.BF16 R56, R172.reuse, R162, R56 ;  /* 0x000000a2ac38723c */ /* 0x040fe20000041838 */
[----:B------:R-:W-:Y:S03]  /*5eb0*/  @UP1 UIMAD UR18, UR18, UR4, URZ ;  /* 0x00000004121212a4 */ /* 0x000fe6000f8e023f */
[C---:B------:R-:W-:Y:S01]  /*5ec0*/  LEA R2, P1, R132.reuse, c[0x0][0x1f8], 0x1 ;  /* 0x00007e0084027a11 */ /* 0x040fe200078208ff */
[----:B------:R-:W-:Y:S01]  /*5ed0*/  @UP1 UIMAD UR18, UR21, UR5, UR18 ;  /* 0x00000005151212a4 */ /* 0x000fe2000f8e0212 */
[----:B---3--:R-:W-:Y:S01]  /*5ee0*/  IADD3.X R133, R133, UR15, RZ, P2, !PT ;  /* 0x0000000f85857c10 */ /* 0x008fe200097fe4ff */
[----:B------:R-:W-:Y:S01]  /*5ef0*/  @UP1 USHF.L.U32 UR15, UR22, 0x7, URZ ;  /* 0x00000007160f1899 */ /* 0x000fe2000800063f */
[C---:B------:R-:W-:Y:S01]  /*5f00*/  HMMA.16816.F32.BF16 R60, R172.reuse, R164, R60 ;  /* 0x000000a4ac3c723c */ /* 0x040fe2000004183c */
[----:B------:R-:W-:Y:S03]  /*5f10*/  @UP1 UIADD3 UR18, UR23, UR18, URZ ;  /* 0x0000001217121290 */ /* 0x000fe6000fffe03f */
[----:B------:R-:W-:Y:S01]  /*5f20*/  LEA.HI.X R3, R132, c[0x0][0x1fc], R133, 0x1, P1 ;  /* 0x00007f0084037a11 */ /* 0x000fe200008f0c85 */
[----:B------:R-:W-:Y:S01]  /*5f30*/  @UP1 USHF.L.U64.HI UR18, UR22, 0x7, UR18 ;  /* 0x0000000716121899 */ /* 0x000fe20008010212 */
[----:B------:R-:W-:Y:S02]  /*5f40*/  IADD3 R132, P1, R196, UR9, RZ ;  /* 0x00000009c4847c10 */ /* 0x000fe4000ff3e0ff */
[----:B------:R-:W-:Y:S01]  /*5f50*/  HMMA.16816.F32.BF16 R64, R172, R166, R64 ;  /* 0x000000a6ac40723c */ /* 0x000fe20000041840 */
[----:B------:R1:W-:Y:S03]  /*5f60*/  LDGSTS.E.BYPASS.LTC128B.128 [R243+0x4100], [R2.64], !P0 ;  /* 0x0410000002f37fae */ /* 0x0003e6000c101d50 */
[----:B------:R-:W-:Y:S02]  /*5f70*/  IADD3.X R133, R197, UR12, RZ, P1, !PT ;  /* 0x0000000cc5857c10 */ /* 0x000fe40008ffe4ff */
[C---:B------:R-:W-:Y:S02]  /*5f80*/  IADD3 R198, P1, R132.reuse, UR9, RZ ;  /* 0x0000000984c67c10 */ /* 0x040fe4000ff3e0ff */
[----:B------:R-:W-:Y:S01]  /*5f90*/  IADD3 R200, P4, R132, UR14, RZ ;  /* 0x0000000e84c87c10 */ /* 0x000fe2000ff9e0ff */
[----:B------:R2:W-:Y:S03]  /*5fa0*/  LDGSTS.E.BYPASS.LTC128B.128 [R243+0x1100], [R132.64], !P3 ;  /* 0x0110000084f37fae */ /* 0x0005e6000d901d50 */
[C---:B------:R-:W-:Y:S02]  /*5fb0*/  IADD3.X R199, R133.reuse, UR12, RZ, P1, !PT ;  /* 0x0000000c85c77c10 */ /* 0x040fe40008ffe4ff */
[----:B------:R-:W-:Y:S02]  /*5fc0*/  IADD3.X R201, R133, UR13, RZ, P4, !PT ;  /* 0x0000000d85c97c10 */ /* 0x000fe4000a7fe4ff */
[C---:B------:R-:W-:Y:S01]  /*5fd0*/  IADD3 R202, P2, R198.reuse, UR9, RZ ;  /* 0x00000009c6ca7c10 */ /* 0x040fe2000ff5e0ff */
[----:B------:R2:W-:Y:S01]  /*5fe0*/  LDGSTS.E.BYPASS.LTC128B.128 [R243+0x5100], [R132.64+0x80], !P0 ;  /* 0x0510008084f37fae */ /* 0x0005e2000c101d50 */
[----:B----4-:R-:W-:Y:S02]  /*5ff0*/  IADD3 R196, P1, R198, UR14, RZ ;  /* 0x0000000ec6c47c10 */ /* 0x010fe4000ff3e0ff */
[C---:B------:R-:W-:Y:S02]  /*6000*/  IADD3.X R203, R199.reuse, UR12, RZ, P2, !PT ;  /* 0x0000000cc7cb7c10 */ /* 0x040fe400097fe4ff */
[----:B------:R-:W-:Y:S02]  /*6010*/  IADD3.X R197, R199, UR13, RZ, P1, !PT ;  /* 0x0000000dc7c57c10 */ /* 0x000fe40008ffe4ff */
[----:B------:R-:W-:Y:S01]  /*6020*/  PLOP3.LUT P1, PT, PT, PT, UP1, 0x80, 0x0 ;  /* 0x000000000000781c */ /* 0x000fe20003f2f018 */
[----:B------:R3:W-:Y:S08]  /*6030*/  LDGSTS.E.BYPASS.LTC128B.128 [R243+0x2100], [R198.64], !P3 ;  /* 0x02100000c6f37fae */ /* 0x0007f0000d901d50 */
[----:B------:R4:W-:Y:S08]  /*6040*/  LDGSTS.E.BYPASS.LTC128B.128 [R243+0x6100], [R200.64], !P0 ;  /* 0x06100000c8f37fae */ /* 0x0009f0000c101d50 */
[----:B------:R4:W-:Y:S08]  /*6050*/  LDGSTS.E.BYPASS.LTC128B.128 [R243+0x3100], [R202.64], !P3 ;  /* 0x03100000caf37fae */ /* 0x0009f0000d901d50 */
[----:B------:R3:W-:Y:S08]  /*6060*/  LDGSTS.E.BYPASS.LTC128B.128 [R243+0x7100], [R196.64], !P0 ;  /* 0x07100000c4f37fae */ /* 0x0007f0000c101d50 */
[----:B------:R-:W5:Y:S08]  /*6070*/  LDSM.16.M88.4 R144, [R239+0x8100] ;  /* 0x00810000ef90783b */ /* 0x000f700000000200 */
[----:B------:R-:W1:Y:S08]  /*6080*/  LDSM.16.M88.4 R140, [R239+0x8900] ;  /* 0x00890000ef8c783b */ /* 0x000e700000000200 */
[----:B------:R-:W1:Y:S08]  /*6090*/  LDSM.16.M88.4 R148, [R239+0x9100] ;  /* 0x00910000ef94783b */ /* 0x000e700000000200 */
[----:B------:R-:W0:Y:S08]  /*60a0*/  LDGDEPBAR ;  /* 0x00000000000079af */ /* 0x000e300000000000 */
[----:B------:R-:W2:Y:S01]  /*60b0*/  LDSM.16.M88.4 R152, [R239+0x9900] ;  /* 0x00990000ef98783b */ /* 0x000ea20000000200 */
[C---:B-----5:R-:W-:Y:S07]  /*60c0*/  HMMA.16816.F32.BF16 R4, R176.reuse, R144, R4 ;  /* 0x00000090b004723c */ /* 0x060fee0000041804 */
[----:B------:R-:W5:Y:S01]  /*60d0*/  LDSM.16.M88.4 R156, [R239+0xa100] ;  /* 0x00a10000ef9c783b */ /* 0x000f620000000200 */
[C---:B------:R-:W-:Y:S07]  /*60e0*/  HMMA.16816.F32.BF16 R8, R176.reuse, R146, R8 ;  /* 0x00000092b008723c */ /* 0x040fee0000041808 */
[----:B------:R-:W3:Y:S01]  /*60f0*/  LDSM.16.M88.4 R144, [R239+0xa900] ;  /* 0x00a90000ef90783b */ /* 0x000ee20000000200 */
[C---:B-1----:R-:W-:Y:S07]  /*6100*/  HMMA.16816.F32.BF16 R12, R176.reuse, R140, R12 ;  /* 0x0000008cb00c723c */ /* 0x042fee000004180c */
[----:B------:R-:W-:Y:S01]  /*6110*/  LDSM.16.M88.4 R160, [R242+0xc100] ;  /* 0x00c10000f2a0783b */ /* 0x000fe20000000200 */
[C---:B------:R-:W-:Y:S07]  /*6120*/  HMMA.16816.F32.BF16 R16, R176.reuse, R142, R16 ;  /* 0x0000008eb010723c */ /* 0x040fee0000041810 */
[----:B------:R-:W1:Y:S01]  /*6130*/  LDSM.16.M88.4 R140, [R239+0xb100] ;  /* 0x00b10000ef8c783b */ /* 0x000e620000000200 */
[C---:B------:R-:W-:Y:S07]  /*6140*/  HMMA.16816.F32.BF16 R20, R176.reuse, R148, R20 ;  /* 0x00000094b014723c */ /* 0x040fee0000041814 */
[----:B------:R-:W-:Y:S01]  /*6150*/  LDSM.16.M88.4 R164, [R225] ;  /* 0x00000000e1a4783b */ /* 0x000fe20000000200 */
[C---:B------:R-:W-:Y:S07]  /*6160*/  HMMA.16816.F32.BF16 R24, R176.reuse, R150, R24 ;  /* 0x00000096b018723c */ /* 0x040fee0000041818 */
[----:B------:R-:W1:Y:S01]  /*6170*/  LDSM.16.M88.4 R148, [R239+0xb900] ;  /* 0x00b90000ef94783b */ /* 0x000e620000000200 */
[C---:B--2---:R-:W-:Y:S07]  /*6180*/  HMMA.16816.F32.BF16 R28, R176.reuse, R152, R28 ;  /* 0x00000098b01c723c */ /* 0x044fee000004181c */
[----:B------:R-:W-:Y:S01]  /*6190*/  LDSM.16.M88.4 R168, [R239+0xd100] ;  /* 0x00d10000efa8783b */ /* 0x000fe20000000200 */
[C---:B------:R-:W-:Y:S07]  /*61a0*/  HMMA.16816.F32.BF16 R32, R176.reuse, R154, R32 ;  /* 0x0000009ab020723c */ /* 0x040fee0000041820 */
[----:B------:R-:W2:Y:S01]  /*61b0*/  LDSM.16.M88.4 R152, [R228] ;  /* 0x00000000e498783b */ /* 0x000ea20000000200 */
[C---:B-----5:R-:W-:Y:S07]  /*61c0*/  HMMA.16816.F32.BF16 R36, R176.reuse, R156, R36 ;  /* 0x0000009cb024723c */ /* 0x060fee0000041824 */
[----:B---3--:R-:W-:Y:S01]  /*61d0*/  LDSM.16.M88.4 R196, [R239+0xd900] ;  /* 0x00d90000efc4783b */ /* 0x008fe20000000200 */
[C---:B------:R-:W-:Y:S07]  /*61e0*/  HMMA.16816.F32.BF16 R40, R176.reuse, R158, R40 ;  /* 0x0000009eb028723c */ /* 0x040fee0000041828 */
[----:B------:R-:W3:Y:S01]  /*61f0*/  LDSM.16.M88.4 R156, [R228+0x800] ;  /* 0x00080000e49c783b */ /* 0x000ee20000000200 */
[C---:B------:R-:W-:Y:S07]  /*6200*/  HMMA.16816.F32.BF16 R44, R176.reuse, R144, R44 ;  /* 0x00000090b02c723c */ /* 0x040fee000004182c */
[----:B----4-:R-:W-:Y:S01]  /*6210*/  LDSM.16.M88.4 R200, [R239+0xe900] ;  /* 0x00e90000efc8783b */ /* 0x010fe20000000200 */
[C---:B------:R-:W-:Y:S07]  /*6220*/  HMMA.16816.F32.BF16 R48, R176.reuse, R146, R48 ;  /* 0x00000092b030723c */ /* 0x040fee0000041830 */
[----:B------:R-:W4:Y:S01]  /*6230*/  LDSM.16.M88.4 R144, [R228+0x1000] ;  /* 0x00100000e490783b */ /* 0x000f220000000200 */
[C---:B-1----:R-:W-:Y:S07]  /*6240*/  HMMA.16816.F32.BF16 R52, R176.reuse, R140, R52 ;  /* 0x0000008cb034723c */ /* 0x042fee0000041834 */
[----:B------:R-:W-:Y:S01]  /*6250*/  LDSM.16.M88.4 R204, [R239+0xf100] ;  /* 0x00f10000efcc783b */ /* 0x000fe20000000200 */
[C---:B------:R-:W-:Y:S07]  /*6260*/  HMMA.16816.F32.BF16 R56, R176.reuse, R142, R56 ;  /* 0x0000008eb038723c */ /* 0x040fee0000041838 */
[----:B------:R-:W1:Y:S01]  /*6270*/  LDSM.16.M88.4 R140, [R228+0x1800] ;  /* 0x00180000e48c783b */ /* 0x000e620000000200 */
[C---:B------:R-:W-:Y:S07]  /*6280*/  HMMA.16816.F32.BF16 R60, R176.reuse, R148, R60 ;  /* 0x00000094b03c723c */ /* 0x040fee000004183c */
[----:B------:R-:W-:Y:S01]  /*6290*/  LDSM.16.M88.4 R208, [R239+0xf900] ;  /* 0x00f90000efd0783b */ /* 0x000fe20000000200 */
[----:B------:R-:W-:Y:S07]  /*62a0*/  HMMA.16816.F32.BF16 R64, R176, R150, R64 ;  /* 0x00000096b040723c */ /* 0x000fee0000041840 */
[----:B------:R-:W5:Y:S01]  /*62b0*/  LDSM.16.M88.4 R148, [R228+0x2000] ;  /* 0x00200000e494783b */ /* 0x000f620000000200 */
[C---:B--2---:R-:W-:Y:S07]  /*62c0*/  HMMA.16816.F32.BF16 R4, R180.reuse, R152, R4 ;  /* 0x00000098b404723c */ /* 0x044fee0000041804 */
[----:B------:R-:W-:Y:S01]  /*62d0*/  LDSM.16.M88.4 R216, [R228+0x4000] ;  /* 0x00400000e4d8783b */ /* 0x000fe20000000200 */
[C---:B------:R-:W-:Y:S07]  /*62e0*/  HMMA.16816.F32.BF16 R8, R180.reuse, R154, R8 ;  /* 0x0000009ab408723c */ /* 0x040fee0000041808 */
[----:B------:R-:W2:Y:S01]  /*62f0*/  LDSM.16.M88.4 R152, [R228+0x2800] ;  /* 0x00280000e498783b */ /* 0x000ea20000000200 */
[C---:B---3--:R-:W-:Y:S08]  /*6300*/  HMMA.16816.F32.BF16 R12, R180.reuse, R156, R12 ;  /* 0x0000009cb40c723c */ /* 0x048ff0000004180c */
[C---:B------:R-:W-:Y:S01]  /*6310*/  HMMA.16816.F32.BF16 R16, R180.reuse, R158, R16 ;  /* 0x0000009eb410723c */ /* 0x040fe20000041810 */
[----:B------:R-:W3:Y:S07]  /*6320*/  LDSM.16.M88.4 R156, [R228+0x3000] ;  /* 0x00300000e49c783b */ /* 0x000eee0000000200 */
[C---:B----4-:R-:W-:Y:S08]  /*6330*/  HMMA.16816.F32.BF16 R20, R180.reuse, R144, R20 ;  /* 0x00000090b414723c */ /* 0x050ff00000041814 */
[C---:B------:R-:W-:Y:S01]  /*6340*/  HMMA.16816.F32.BF16 R24, R180.reuse, R146, R24 ;  /* 0x00000092b418723c */ /* 0x040fe20000041818 */
[----:B------:R-:W4:Y:S07]  /*6350*/  LDSM.16.M88.4 R144, [R228+0x3800] ;  /* 0x00380000e490783b */ /* 0x000f2e0000000200 */
[C---:B-1----:R-:W-:Y:S08]  /*6360*/  HMMA.16816.F32.BF16 R28, R180.reuse, R140, R28 ;  /* 0x0000008cb41c723c */ /* 0x042ff0000004181c */
[C---:B------:R-:W-:Y:S01]  /*6370*/  HMMA.16816.F32.BF16 R32, R180.reuse, R142, R32 ;  /* 0x0000008eb420723c */ /* 0x040fe20000041820 */
[----:B------:R-:W1:Y:S07]  /*6380*/  LDSM.16.M88.4 R140, [R242+0xc900] ;  /* 0x00c90000f28c783b */ /* 0x000e6e0000000200 */
[C---:B-----5:R-:W-:Y:S08]  /*6390*/  HMMA.16816.F32.BF16 R36, R180.reuse, R148, R36 ;  /* 0x00000094b424723c */ /* 0x060ff00000041824 */
[C---:B------:R-:W-:Y:S01]  /*63a0*/  HMMA.16816.F32.BF16 R40, R180.reuse, R150, R40 ;  /* 0x00000096b428723c */ /* 0x040fe20000041828 */
[----:B------:R-:W5:Y:S07]  /*63b0*/  LDSM.16.M88.4 R148, [R242+0xd100] ;  /* 0x00d10000f294783b */ /* 0x000f6e0000000200 */
[C---:B--2---:R-:W-:Y:S08]  /*63c0*/  HMMA.16816.F32.BF16 R44, R180.reuse, R152, R44 ;  /* 0x00000098b42c723c */ /* 0x044ff0000004182c */
[C---:B------:R-:W-:Y:S01]  /*63d0*/  HMMA.16816.F32.BF16 R48, R180.reuse, R154, R48 ;  /* 0x0000009ab430723c */ /* 0x040fe20000041830 */
[----:B------:R-:W-:Y:S07]  /*63e0*/  LDSM.16.M88.4 R152, [R242+0xe100] ;  /* 0x00e10000f298783b */ /* 0x000fee0000000200 */
[C---:B---3--:R-:W-:Y:S08]  /*63f0*/  HMMA.16816.F32.BF16 R52, R180.reuse, R156, R52 ;  /* 0x0000009cb434723c */ /* 0x048ff00000041834 */
[C---:B------:R-:W-:Y:S01]  /*6400*/  HMMA.16816.F32.BF16 R56, R180.reuse, R158, R56 ;  /* 0x0000009eb438723c */ /* 0x040fe20000041838 */
[----:B------:R-:W-:Y:S07]  /*6410*/  LDSM.16.M88.4 R156, [R242+0xe900] ;  /* 0x00e90000f29c783b */ /* 0x000fee0000000200 */
[C---:B----4-:R-:W-:Y:S08]  /*6420*/  HMMA.16816.F32.BF16 R60, R180.reuse, R144, R60 ;  /* 0x00000090b43c723c */ /* 0x050ff0000004183c */
[----:B------:R-:W-:Y:S01]  /*6430*/  HMMA.16816.F32.BF16 R64, R180, R146, R64 ;  /* 0x00000092b440723c */ /* 0x000fe20000041840 */
[----:B------:R-:W2:Y:S07]  /*6440*/  LDSM.16.M88.4 R144, [R242+0xd900] ;  /* 0x00d90000f290783b */ /* 0x000eae0000000200 */
[C---:B------:R-:W-:Y:S08]  /*6450*/  HMMA.16816.F32.BF16 R4, R184.reuse, R160, R4 ;  /* 0x000000a0b804723c */ /* 0x040ff00000041804 */
[C---:B------:R-:W-:Y:S01]  /*6460*/  HMMA.16816.F32.BF16 R8, R184.reuse, R162, R8 ;  /* 0x000000a2b808723c */ /* 0x040fe20000041808 */
[----:B------:R-:W-:Y:S07]  /*6470*/  LDSM.16.M88.4 R160, [R242+0xf900] ;  /* 0x00f90000f2a0783b */ /* 0x000fee0000000200 */
[C---:B-1----:R-:W-:Y:S08]  /*6480*/  HMMA.16816.F32.BF16 R12, R184.reuse, R140, R12 ;  /* 0x0000008cb80c723c */ /* 0x042ff0000004180c */
[C---:B------:R-:W-:Y:S01]  /*6490*/  HMMA.16816.F32.BF16 R16, R184.reuse, R142, R16 ;  /* 0x0000008eb810723c */ /* 0x040fe20000041810 */
[----:B------:R-:W1:Y:S07]  /*64a0*/  LDSM.16.M88.4 R140, [R242+0xf100] ;  /* 0x00f10000f28c783b */ /* 0x000e6e0000000200 */
[C---:B-----5:R-:W-:Y:S08]  /*64b0*/  HMMA.16816.F32.BF16 R20, R184.reuse, R148, R20 ;  /* 0x00000094b814723c */ /* 0x060ff00000041814 */
[C---:B------:R-:W-:Y:S01]  /*64c0*/  HMMA.16816.F32.BF16 R24, R184.reuse, R150, R24 ;  /* 0x00000096b818723c */ /* 0x040fe20000041818 */
[----:B------:R-:W3:Y:S07]  /*64d0*/  LDSM.16.M88.4 R148, [R227] ;  /* 0x00000000e394783b */ /* 0x000eee0000000200 */
[C---:B--2---:R-:W-:Y:S08]  /*64e0*/  HMMA.16816.F32.BF16 R28, R184.reuse, R144, R28 ;  /* 0x00000090b81c723c */ /* 0x044ff0000004181c */
[C---:B------:R-:W-:Y:S01]  /*64f0*/  HMMA.16816.F32.BF16 R32, R184.reuse, R146, R32 ;  /* 0x00000092b820723c */ /* 0x040fe20000041820 */
[----:B------:R-:W2:Y:S07]  /*6500*/  LDSM.16.M88.4 R144, [R226] ;  /* 0x00000000e290783b */ /* 0x000eae0000000200 */
[C---:B------:R-:W-:Y:S08]  /*6510*/  HMMA.16816.F32.BF16 R36, R184.reuse, R152, R36 ;  /* 0x00000098b824723c */ /* 0x040ff00000041824 */
[C---:B------:R-:W-:Y:S01]  /*6520*/  HMMA.16816.F32.BF16 R40, R184.reuse, R154, R40 ;  /* 0x0000009ab828723c */ /* 0x040fe20000041828 */
[----:B------:R-:W4:Y:S07]  /*6530*/  LDSM.16.M88.4 R152, [R224] ;  /* 0x00000000e098783b */ /* 0x000f2e0000000200 */
[C---:B------:R-:W-:Y:S08]  /*6540*/  HMMA.16816.F32.BF16 R44, R184.reuse, R156, R44 ;  /* 0x0000009cb82c723c */ /* 0x040ff0000004182c */
[C---:B------:R-:W-:Y:S01]  /*6550*/  HMMA.16816.F32.BF16 R48, R184.reuse, R158, R48 ;  /* 0x0000009eb830723c */ /* 0x040fe20000041830 */
[----:B------:R-:W-:Y:S07]  /*6560*/  LDSM.16.M88.4 R156, [R220] ;  /* 0x00000000dc9c783b */ /* 0x000fee0000000200 */
[C---:B-1----:R-:W-:Y:S08]  /*6570*/  HMMA.16816.F32.BF16 R52, R184.reuse, R140, R52 ;  /* 0x0000008cb834723c */ /* 0x042ff00000041834 */
[C---:B------:R-:W-:Y:S01]  /*6580*/  HMMA.16816.F32.BF16 R56, R184.reuse, R142, R56 ;  /* 0x0000008eb838723c */ /* 0x040fe20000041838 */
[----:B------:R-:W1:Y:S07]  /*6590*/  LDSM.16.M88.4 R140, [R223] ;  /* 0x00000000df8c783b */ /* 0x000e6e0000000200 */
[C---:B------:R-:W-:Y:S08]  /*65a0*/  HMMA.16816.F32.BF16 R60, R184.reuse, R160, R60 ;  /* 0x000000a0b83c723c */ /* 0x040ff0000004183c */
[----:B------:R-:W-:Y:S01]  /*65b0*/  HMMA.16816.F32.BF16 R64, R184, R162, R64 ;  /* 0x000000a2b840723c */ /* 0x000fe20000041840 */
[----:B------:R-:W-:Y:S07]  /*65c0*/  LDSM.16.M88.4 R160, [R239+0xc100] ;  /* 0x00c10000efa0783b */ /* 0x000fee0000000200 */
[C---:B---3--:R-:W-:Y:S08]  /*65d0*/  HMMA.16816.F32.BF16 R4, R188.reuse, R148, R4 ;  /* 0x00000094bc04723c */ /* 0x048ff00000041804 */
[C---:B------:R-:W-:Y:S01]  /*65e0*/  HMMA.16816.F32.BF16 R8, R188.reuse, R150, R8 ;  /* 0x00000096bc08723c */ /* 0x040fe20000041808 */
[----:B------:R-:W-:Y:S07]  /*65f0*/  LDSM.16.M88.4 R148, [R221] ;  /* 0x00000000dd94783b */ /* 0x000fee0000000200 */
[C---:B--2---:R-:W-:Y:S08]  /*6600*/  HMMA.16816.F32.BF16 R12, R188.reuse, R144, R12 ;  /* 0x00000090bc0c723c */ /* 0x044ff0000004180c */
[C---:B------:R-:W-:Y:S01]  /*6610*/  HMMA.16816.F32.BF16 R16, R188.reuse, R146, R16 ;  /* 0x00000092bc10723c */ /* 0x040fe20000041810 */
[----:B------:R-:W2:Y:S07]  /*6620*/  LDSM.16.M88.4 R144, [R222] ;  /* 0x00000000de90783b */ /* 0x000eae0000000200 */
[C---:B------:R-:W-:Y:S08]  /*6630*/  HMMA.16816.F32.BF16 R20, R188.reuse, R164, R20 ;  /* 0x000000a4bc14723c */ /* 0x040ff00000041814 */
        /* <DEDUP_REMOVED lines=8> */
[C---:B--2---:R-:W-:Y:S08]  /*66c0*/  HMMA.16816.F32.BF16 R44, R188.reuse, R144, R44 ;  /* 0x00000090bc2c723c */ /* 0x044ff0000004182c */
[C---:B------:R-:W-:Y:S08]  /*66d0*/  HMMA.16816.F32.BF16 R48, R188.reuse, R146, R48 ;  /* 0x00000092bc30723c */ /* 0x040ff00000041830 */
[C---:B------:R-:W-:Y:S08]  /*66e0*/  HMMA.16816.F32.BF16 R52, R188.reuse, R148, R52 ;  /* 0x00000094bc34723c */ /* 0x040ff00000041834 */
[C---:B------:R-:W-:Y:S08]  /*66f0*/  HMMA.16816.F32.BF16 R56, R188.reuse, R150, R56 ;  /* 0x00000096bc38723c */ /* 0x040ff00000041838 */
[C---:B------:R-:W-:Y:S08]  /*6700*/  HMMA.16816.F32.BF16 R60, R188.reuse, R156, R60 ;  /* 0x0000009cbc3c723c */ /* 0x040ff0000004183c */
[----:B------:R-:W-:Y:S08]  /*6710*/  HMMA.16816.F32.BF16 R64, R188, R158, R64 ;  /* 0x0000009ebc40723c */ /* 0x000ff00000041840 */
[C---:B------:R-:W-:Y:S08]  /*6720*/  HMMA.16816.F32.BF16 R4, R192.reuse, R160, R4 ;  /* 0x000000a0c004723c */ /* 0x040ff00000041804 */
[C---:B------:R-:W-:Y:S08]  /*6730*/  HMMA.16816.F32.BF16 R8, R192.reuse, R162, R8 ;  /* 0x000000a2c008723c */ /* 0x040ff00000041808 */
[C---:B---3--:R-:W-:Y:S08]  /*6740*/  HMMA.16816.F32.BF16 R12, R192.reuse, R164, R12 ;  /* 0x000000a4c00c723c */ /* 0x048ff0000004180c */
[C---:B------:R-:W-:Y:S08]  /*6750*/  HMMA.16816.F32.BF16 R16, R192.reuse, R166, R16 ;  /* 0x000000a6c010723c */ /* 0x040ff00000041810 */
[C---:B------:R-:W-:Y:S08]  /*6760*/  HMMA.16816.F32.BF16 R20, R192.reuse, R168, R20 ;  /* 0x000000a8c014723c */ /* 0x040ff00000041814 */
[C---:B------:R-:W-:Y:S08]  /*6770*/  HMMA.16816.F32.BF16 R24, R192.reuse, R170, R24 ;  /* 0x000000aac018723c */ /* 0x040ff00000041818 */
[C---:B------:R-:W-:Y:S08]  /*6780*/  HMMA.16816.F32.BF16 R28, R192.reuse, R196, R28 ;  /* 0x000000c4c01c723c */ /* 0x040ff0000004181c */
[C---:B------:R-:W-:Y:S08]  /*6790*/  HMMA.16816.F32.BF16 R32, R192.reuse, R198, R32 ;  /* 0x000000c6c020723c */ /* 0x040ff00000041820 */
[C---:B----4-:R-:W-:Y:S08]  /*67a0*/  HMMA.16816.F32.BF16 R36, R192.reuse, R152, R36 ;  /* 0x00000098c024723c */ /* 0x050ff00000041824 */
[C---:B------:R-:W-:Y:S08]  /*67b0*/  HMMA.16816.F32.BF16 R40, R192.reuse, R154, R40 ;  /* 0x0000009ac028723c */ /* 0x040ff00000041828 */
[C---:B------:R-:W-:Y:S08]  /*67c0*/  HMMA.16816.F32.BF16 R44, R192.reuse, R200, R44 ;  /* 0x000000c8c02c723c */ /* 0x040ff0000004182c */
[C---:B------:R-:W-:Y:S08]  /*67d0*/  HMMA.16816.F32.BF16 R48, R192.reuse, R202, R48 ;  /* 0x000000cac030723c */ /* 0x040ff00000041830 */
[C---:B------:R-:W-:Y:S08]  /*67e0*/  HMMA.16816.F32.BF16 R52, R192.reuse, R204, R52 ;  /* 0x000000ccc034723c */ /* 0x040ff00000041834 */
[C---:B------:R-:W-:Y:S08]  /*67f0*/  HMMA.16816.F32.BF16 R56, R192.reuse, R206, R56 ;  /* 0x000000cec038723c */ /* 0x040ff00000041838 */
[C---:B------:R-:W-:Y:S08]  /*6800*/  HMMA.16816.F32.BF16 R60, R192.reuse, R208, R60 ;  /* 0x000000d0c03c723c */ /* 0x040ff0000004183c */
[----:B------:R-:W-:Y:S08]  /*6810*/  HMMA.16816.F32.BF16 R64, R192, R210, R64 ;  /* 0x000000d2c040723c */ /* 0x000ff00000041840 */
[C---:B------:R-:W-:Y:S08]  /*6820*/  HMMA.16816.F32.BF16 R4, R212.reuse, R216, R4 ;  /* 0x000000d8d404723c */ /* 0x040ff00000041804 */
[C---:B------:R-:W-:Y:S08]  /*6830*/  HMMA.16816.F32.BF16 R8, R212.reuse, R218, R8 ;  /* 0x000000dad408723c */ /* 0x040ff00000041808 */
[C---:B-1----:R-:W-:Y:S08]  /*6840*/  HMMA.16816.F32.BF16 R12, R212.reuse, R140, R12 ;  /* 0x0000008cd40c723c */ /* 0x042ff0000004180c */
[----:B------:R-:W-:Y:S01]  /*6850*/  FMUL.FTZ R198, R4, c[0x0][0x320] ;  /* 0x0000c80004c67a20 */ /* 0x000fe20000410000 */
[C---:B------:R-:W-:Y:S03]  /*6860*/  HMMA.16816.F32.BF16 R16, R212.reuse, R142, R16 ;  /* 0x0000008ed410723c */ /* 0x040fe60000041810 */
[----:B------:R-:W-:Y:S02]  /*6870*/  FMUL.FTZ R199, R5, c[0x0][0x320] ;  /* 0x0000c80005c77a20 */ /* 0x000fe40000410000 */
[----:B------:R-:W-:Y:S01]  /*6880*/  MUFU.TANH R198, R198 ;  /* 0x000000c600c67308 */ /* 0x000fe20000002400 */
[----:B------:R-:W-:Y:S02]  /*6890*/  FMUL.FTZ R196, R6, c[0x0][0x320] ;  /* 0x0000c80006c47a20 */ /* 0x000fe40000410000 */
[----:B------:R-:W-:Y:S02]  /*68a0*/  FMUL.FTZ R197, R7, c[0x0][0x320] ;  /* 0x0000c80007c57a20 */ /* 0x000fe40000410000 */
[----:B------:R-:W1:Y:S02]  /*68b0*/  LDSM.16.M88.4 R4, [R228+0x5000] ;  /* 0x00500000e404783b */ /* 0x000e640000000200 */
[----:B------:R-:W-:Y:S02]  /*68c0*/  FMUL.FTZ R9, R9, c[0x0][0x320] ;  /* 0x0000c80009097a20 */ /* 0x000fe40000410000 */
[----:B------:R-:W-:Y:S01]  /*68d0*/  FMUL.FTZ R10, R10, c[0x0][0x320] ;  /* 0x0000c8000a0a7a20 */ /* 0x000fe20000410000 */
[----:B------:R-:W-:Y:S01]  /*68e0*/  MUFU.TANH R199, R199 ;  /* 0x000000c700c77308 */ /* 0x000fe20000002400 */
[----:B------:R-:W-:Y:S02]  /*68f0*/  FMUL.FTZ R11, R11, c[0x0][0x320] ;  /* 0x0000c8000b0b7a20 */ /* 0x000fe40000410000 */
[----:B------:R-:W-:Y:S02]  /*6900*/  FMUL.FTZ R200, R8, c[0x0][0x320] ;  /* 0x0000c80008c87a20 */ /* 0x000fe40000410000 */
[----:B------:R-:W-:Y:S02]  /*6910*/  FMUL.FTZ R13, R13, c[0x0][0x320] ;  /* 0x0000c8000d0d7a20 */ /* 0x000fe40000410000 */
        /* <DEDUP_REMOVED lines=8> */
[----:B------:R-:W-:Y:S10]  /*69a0*/  MUFU.TANH R134, R17 ;  /* 0x0000001100867308 */ /* 0x000ff40000002400 */
[----:B------:R-:W2:Y:S01]  /*69b0*/  MUFU.TANH R157, R10 ;  /* 0x0000000a009d7308 */ /* 0x000ea20000002400 */
[C---:B-1----:R-:W-:Y:S09]  /*69c0*/  HMMA.16816.F32.BF16 R20, R212.reuse, R4, R20 ;  /* 0x00000004d414723c */ /* 0x042ff20000041814 */
[----:B------:R1:W-:Y:S01]  /*69d0*/  MUFU.TANH R201, R11 ;  /* 0x0000000b00c97308 */ /* 0x0003e20000002400 */
[C---:B------:R-:W-:Y:S01]  /*69e0*/  HMMA.16816.F32.BF16 R24, R212.reuse, R6, R24 ;  /* 0x00000006d418723c */ /* 0x040fe20000041818 */
[----:B------:R-:W-:Y:S08]  /*69f0*/  LDSM.16.M88.4 R4, [R228+0x6000] ;  /* 0x00600000e404783b */ /* 0x000ff00000000200 */
[----:B------:R3:W4:Y:S03]  /*6a00*/  MUFU.TANH R202, R2 ;  /* 0x0000000200ca7308 */ /* 0x0007260000002400 */
[----:B--2---:R-:W-:Y:S02]  /*6a10*/  MOV R12, R157 ;  /* 0x0000009d000c7202 */ /* 0x004fe40000000f00 */
[----:B------:R-:W-:Y:S05]  /*6a20*/  FMUL.FTZ R21, R21, c[0x0][0x320] ;  /* 0x0000c80015157a20 */ /* 0x000fea0000410000 */
[----:B------:R2:W5:Y:S01]  /*6a30*/  MUFU.TANH R149, R3 ;  /* 0x0000000300957308 */ /* 0x0005620000002400 */
[----:B------:R-:W-:Y:S02]  /*6a40*/  FMUL.FTZ R22, R22, c[0x0][0x320] ;  /* 0x0000c80016167a20 */ /* 0x000fe40000410000 */
[----:B------:R-:W-:Y:S01]  /*6a50*/  FMUL.FTZ R23, R23, c[0x0][0x320] ;  /* 0x0000c80017177a20 */ /* 0x000fe20000410000 */
[----:B-1----:R-:W1:Y:S01]  /*6a60*/  LDSM.16.M88.4 R8, [R228+0x5800] ;  /* 0x00580000e408783b */ /* 0x002e620000000200 */
[----:B------:R-:W-:Y:S02]  /*6a70*/  FMUL.FTZ R27, R27, c[0x0][0x320] ;  /* 0x0000c8001b1b7a20 */ /* 0x000fe40000410000 */
[----:B------:R-:W-:Y:S03]  /*6a80*/  FMUL.FTZ R25, R25, c[0x0][0x320] ;  /* 0x0000c80019197a20 */ /* 0x000fe60000410000 */
[----:B------:R4:W-:Y:S01]  /*6a90*/  MUFU.TANH R147, R13 ;  /* 0x0000000d00937308 */ /* 0x0009e20000002400 */
[----:B------:R-:W-:Y:S02]  /*6aa0*/  FMUL.FTZ R26, R26, c[0x0][0x320] ;  /* 0x0000c8001a1a7a20 */ /* 0x000fe40000410000 */
[----:B---3--:R-:W-:Y:S07]  /*6ab0*/  FMUL.FTZ R2, R20, c[0x0][0x320] ;  /* 0x0000c80014027a20 */ /* 0x008fee0000410000 */
[----:B------:R3:W-:Y:S01]  /*6ac0*/  MUFU.TANH R142, R2 ;  /* 0x00000002008e7308 */ /* 0x0007e20000002400 */
[----:B--2---:R-:W-:Y:S09]  /*6ad0*/  FMUL.FTZ R3, R24, c[0x0][0x320] ;  /* 0x0000c80018037a20 */ /* 0x004ff20000410000 */
[----:B------:R2:W-:Y:S01]  /*6ae0*/  MUFU.TANH R153, R3 ;  /* 0x0000000300997308 */ /* 0x0005e20000002400 */
[----:B----4-:R-:W4:Y:S09]  /*6af0*/  LDL R13, [R1] ;  /* 0x00000000010d7983 */ /* 0x010f320000100800 */
[----:B------:R-:W2:Y:S01]  /*6b00*/  MUFU.TANH R170, R25 ;  /* 0x0000001900aa7308 */ /* 0x000ea20000002400 */
[C---:B-1----:R-:W-:Y:S09]  /*6b10*/  HMMA.16816.F32.BF16 R28, R212.reuse, R8, R28 ;  /* 0x00000008d41c723c */ /* 0x042ff2000004181c */
[----:B------:R-:W-:Y:S01]  /*6b20*/  MUFU.TANH R196, R196 ;  /* 0x000000c400c47308 */ /* 0x000fe20000002400 */
[C---:B------:R-:W-:Y:S01]  /*6b30*/  HMMA.16816.F32.BF16 R32, R212.reuse, R10, R32 ;  /* 0x0000000ad420723c */ /* 0x040fe20000041820 */
[----:B------:R-:W1:Y:S08]  /*6b40*/  LDSM.16.M88.4 R8, [R228+0x6800] ;  /* 0x00680000e408783b */ /* 0x000e700000000200 */
[----:B------:R-:W-:Y:S01]  /*6b50*/  MUFU.TANH R200, R200 ;  /* 0x000000c800c87308 */ /* 0x000fe20000002400 */
[C---:B------:R-:W-:Y:S04]  /*6b60*/  HMMA.16816.F32.BF16 R36, R212.reuse, R4, R36 ;  /* 0x00000004d424723c */ /* 0x040fe80000041824 */
[----:B---3--:R-:W-:Y:S04]  /*6b70*/  FMUL.FTZ R2, R28, c[0x0][0x320] ;  /* 0x0000c8001c027a20 */ /* 0x008fe80000410000 */
[C---:B------:R-:W-:Y:S01]  /*6b80*/  HMMA.16816.F32.BF16 R40, R212.reuse, R6, R40 ;  /* 0x00000006d428723c */ /* 0x040fe20000041828 */
[----:B------:R-:W-:Y:S01]  /*6b90*/  MUFU.TANH R197, R197 ;  /* 0x000000c500c57308 */ /* 0x000fe20000002400 */
[----:B------:R-:W3:Y:S02]  /*6ba0*/  LDSM.16.M88.4 R4, [R228+0x7000] ;  /* 0x00700000e404783b */ /* 0x000ee40000000200 */
[----:B------:R-:W-:Y:S02]  /*6bb0*/  FMUL.FTZ R29, R29, c[0x0][0x320] ;  /* 0x0000c8001d1d7a20 */ /* 0x000fe40000410000 */
[----:B------:R-:W-:Y:S02]  /*6bc0*/  FMUL.FTZ R30, R30, c[0x0][0x320] ;  /* 0x0000c8001e1e7a20 */ /* 0x000fe40000410000 */
[----:B------:R-:W-:Y:S03]  /*6bd0*/  FMUL.FTZ R31, R31, c[0x0][0x320] ;  /* 0x0000c8001f1f7a20 */ /* 0x000fe60000410000 */
[----:B------:R5:W-:Y:S01]  /*6be0*/  MUFU.TANH R158, R2 ;  /* 0x00000002009e7308 */ /* 0x000be20000002400 */
[----:B--2---:R-:W-:Y:S01]  /*6bf0*/  FMUL.FTZ R3, R32, c[0x0][0x320] ;  /* 0x0000c80020037a20 */ /* 0x004fe20000410000 */
[----:B------:R-:W-:Y:S01]  /*6c00*/  MOV R32, R202 ;  /* 0x000000ca00207202 */ /* 0x000fe20000000f00 */
[----:B------:R-:W-:Y:S02]  /*6c10*/  FMUL.FTZ R34, R34, c[0x0][0x320] ;  /* 0x0000c80022227a20 */ /* 0x000fe40000410000 */
[----:B------:R-:W-:Y:S02]  /*6c20*/  FMUL.FTZ R37, R37, c[0x0][0x320] ;  /* 0x0000c80025257a20 */ /* 0x000fe40000410000 */
[----:B------:R-:W-:Y:S02]  /*6c30*/  FMUL.FTZ R38, R38, c[0x0][0x320] ;  /* 0x0000c80026267a20 */ /* 0x000fe40000410000 */
[----:B------:R-:W-:Y:S01]  /*6c40*/  FMUL.FTZ R39, R39, c[0x0][0x320] ;  /* 0x0000c80027277a20 */ /* 0x000fe20000410000 */
[----:B------:R2:W-:Y:S01]  /*6c50*/  MUFU.TANH R162, R3 ;  /* 0x0000000300a27308 */ /* 0x0005e20000002400 */
[----:B------:R-:W-:Y:S01]  /*6c60*/  FMUL.FTZ R35, R35, c[0x0][0x320] ;  /* 0x0000c80023237a20 */ /* 0x000fe20000410000 */
[C---:B-1----:R-:W-:Y:S03]  /*6c70*/  HMMA.16816.F32.BF16 R44, R212.reuse, R8, R44 ;  /* 0x00000008d42c723c */ /* 0x042fe6000004182c */
[----:B------:R-:W-:Y:S02]  /*6c80*/  FMUL.FTZ R42, R42, c[0x0][0x320] ;  /* 0x0000c8002a2a7a20 */ /* 0x000fe40000410000 */
[----:B------:R-:W-:Y:S03]  /*6c90*/  FMUL.FTZ R43, R43, c[0x0][0x320] ;  /* 0x0000c8002b2b7a20 */ /* 0x000fe60000410000 */
[----:B------:R-:W1:Y:S01]  /*6ca0*/  MUFU.TANH R145, R37 ;  /* 0x0000002500917308 */ /* 0x000e620000002400 */
[C---:B------:R-:W-:Y:S01]  /*6cb0*/  HMMA.16816.F32.BF16 R48, R212.reuse, R10, R48 ;  /* 0x0000000ad430723c */ /* 0x040fe20000041830 */
[----:B------:R-:W1:Y:S01]  /*6cc0*/  LDSM.16.M88.4 R8, [R228+0x7800] ;  /* 0x00780000e408783b */ /* 0x000e620000000200 */
[----:B------:R-:W-:Y:S04]  /*6cd0*/  DEPBAR.LE SB0, 0x0 ;  /* 0x000080000000791a */ /* 0x000fe80000000000 */
[----:B-----5:R-:W-:Y:S02]  /*6ce0*/  FMUL.FTZ R2, R36, c[0x0][0x320] ;  /* 0x0000c80024027a20 */ /* 0x020fe40000410000 */
[----:B------:R-:W-:Y:S01]  /*6cf0*/  FMUL.FTZ R41, R41, c[0x0][0x320] ;  /* 0x0000c80029297a20 */ /* 0x000fe20000410000 */
[----:B------:R5:W-:Y:S01]  /*6d00*/  MUFU.TANH R216, R18 ;  /* 0x0000001200d87308 */ /* 0x000be20000002400 */
[----:B------:R-:W-:Y:S01]  /*6d10*/  BAR.SYNC.DEFER_BLOCKING 0x0 ;  /* 0x0000000000007b1d */ /* 0x000fe20000010000 */
[C---:B---3--:R-:W-:Y:S05]  /*6d20*/  HMMA.16816.F32.BF16 R52, R212.reuse, R4, R52 ;  /* 0x00000004d434723c */ /* 0x048fea0000041834 */
[----:B------:R-:W-:Y:S02]  /*6d30*/  FMUL.FTZ R45, R45, c[0x0][0x320] ;  /* 0x0000c8002d2d7a20 */ /* 0x000fe40000410000 */
[----:B------:R-:W-:Y:S01]  /*6d40*/  FMUL.FTZ R46, R46, c[0x0][0x320] ;  /* 0x0000c8002e2e7a20 */ /* 0x000fe20000410000 */
[----:B------:R3:W-:Y:S01]  /*6d50*/  MUFU.TANH R132, R2 ;  /* 0x0000000200847308 */ /* 0x0007e20000002400 */
[----:B--2---:R-:W-:Y:S01]  /*6d60*/  FMUL.FTZ R3, R40, c[0x0][0x320] ;  /* 0x0000c80028037a20 */ /* 0x004fe20000410000 */
[C---:B------:R-:W-:Y:S03]  /*6d70*/  HMMA.16816.F32.BF16 R56, R212.reuse, R6, R56 ;  /* 0x00000006d438723c */ /* 0x040fe60000041838 */
[----:B------:R-:W-:Y:S01]  /*6d80*/  FMUL.FTZ R47, R47, c[0x0][0x320] ;  /* 0x0000c8002f2f7a20 */ /* 0x000fe20000410000 */
[----:B------:R-:W-:Y:S01]  /*6d90*/  MOV R40, R149 ;  /* 0x0000009500287202 */ /* 0x000fe20000000f00 */
[----:B------:R-:W-:Y:S02]  /*6da0*/  FMUL.FTZ R49, R49, c[0x0][0x320] ;  /* 0x0000c80031317a20 */ /* 0x000fe40000410000 */
[----:B------:R-:W-:Y:S01]  /*6db0*/  FMUL.FTZ R33, R33, c[0x0][0x320] ;  /* 0x0000c80021217a20 */ /* 0x000fe20000410000 */
[----:B------:R2:W-:Y:S01]  /*6dc0*/  MUFU.TANH R203, R3 ;  /* 0x0000000300cb7308 */ /* 0x0005e20000002400 */
[----:B------:R-:W-:Y:S03]  /*6dd0*/  FMUL.FTZ R51, R51, c[0x0][0x320] ;  /* 0x0000c80033337a20 */ /* 0x000fe60000410000 */
[----:B-----5:R-:W-:Y:S01]  /*6de0*/  MOV R18, R201 ;  /* 0x000000c900127202 */ /* 0x020fe20000000f00 */
[----:B------:R-:W-:Y:S02]  /*6df0*/  FMUL.FTZ R50, R50, c[0x0][0x320] ;  /* 0x0000c80032327a20 */ /* 0x000fe40000410000 */
[----:B------:R-:W-:Y:S02]  /*6e00*/  FMUL.FTZ R53, R53, c[0x0][0x320] ;  /* 0x0000c80035357a20 */ /* 0x000fe40000410000 */
[----:B------:R-:W-:Y:S01]  /*6e10*/  FMUL.FTZ R54, R54, c[0x0][0x320] ;  /* 0x0000c80036367a20 */ /* 0x000fe20000410000 */
[----:B------:R5:W-:Y:S01]  /*6e20*/  MUFU.TANH R205, R41 ;  /* 0x0000002900cd7308 */ /* 0x000be20000002400 */
[----:B------:R-:W-:Y:S01]  /*6e30*/  FMUL.FTZ R55, R55, c[0x0][0x320] ;  /* 0x0000c80037377a20 */ /* 0x000fe20000410000 */
[C---:B-1----:R-:W-:Y:S03]  /*6e40*/  HMMA.16816.F32.BF16 R60, R212.reuse, R8, R60 ;  /* 0x00000008d43c723c */ /* 0x042fe6000004183c */
[----:B---3--:R-:W-:Y:S02]  /*6e50*/  FMUL.FTZ R2, R44, c[0x0][0x320] ;  /* 0x0000c8002c027a20 */ /* 0x008fe40000410000 */
[----:B------:R-:W-:Y:S02]  /*6e60*/  FMUL.FTZ R58, R58, c[0x0][0x320] ;  /* 0x0000c8003a3a7a20 */ /* 0x000fe40000410000 */
[----:B------:R-:W-:Y:S01]  /*6e70*/  FMUL.FTZ R59, R59, c[0x0][0x320] ;  /* 0x0000c8003b3b7a20 */ /* 0x000fe20000410000 */
[----:B------:R1:W-:Y:S01]  /*6e80*/  MUFU.TANH R156, R2 ;  /* 0x00000002009c7308 */ /* 0x0003e20000002400 */
[----:B------:R-:W-:Y:S03]  /*6e90*/  HMMA.16816.F32.BF16 R64, R212, R10, R64 ;  /* 0x0000000ad440723c */ /* 0x000fe60000041840 */
[----:B--2---:R-:W-:Y:S01]  /*6ea0*/  FMUL.FTZ R3, R48, c[0x0][0x320] ;  /* 0x0000c80030037a20 */ /* 0x004fe20000410000 */
[----:B------:R-:W-:Y:S01]  /*6eb0*/  MOV R48, R170 ;  /* 0x000000aa00307202 */ /* 0x000fe20000000f00 */
[----:B------:R-:W-:Y:S01]  /*6ec0*/  FMUL.FTZ R4, R56, c[0x0][0x320] ;  /* 0x0000c80038047a20 */ /* 0x000fe20000410000 */
[----:B------:R-:W-:Y:S01]  /*6ed0*/  MOV R56, R145 ;  /* 0x0000009100387202 */ /* 0x000fe20000000f00 */
[----:B------:R-:W-:Y:S02]  /*6ee0*/  FMUL.FTZ R57, R57, c[0x0][0x320] ;  /* 0x0000c80039397a20 */ /* 0x000fe40000410000 */
[----:B------:R-:W-:Y:S03]  /*6ef0*/  MUFU.TANH R170, R3 ;  /* 0x0000000300aa7308 */ /* 0x000fe60000002400 */
[----:B-----5:R-:W-:Y:S03]  /*6f00*/  MOV R41, R147 ;  /* 0x0000009300297202 */ /* 0x020fe60000000f00 */
[----:B------:R-:W-:Y:S02]  /*6f10*/  FMUL.FTZ R60, R60, c[0x0][0x320] ;  /* 0x0000c8003c3c7a20 */ /* 0x000fe40000410000 */
[----:B------:R-:W-:Y:S02]  /*6f20*/  FMUL.FTZ R61, R61, c[0x0][0x320] ;  /* 0x0000c8003d3d7a20 */ /* 0x000fe40000410000 */
[----:B------:R-:W2:Y:S01]  /*6f30*/  MUFU.TANH R133, R14 ;  /* 0x0000000e00857308 */ /* 0x000ea20000002400 */
[----:B------:R-:W-:Y:S02]  /*6f40*/  FMUL.FTZ R62, R62, c[0x0][0x320] ;  /* 0x0000c8003e3e7a20 */ /* 0x000fe40000410000 */
[----:B------:R-:W-:Y:S02]  /*6f50*/  FMUL.FTZ R63, R63, c[0x0][0x320] ;  /* 0x0000c8003f3f7a20 */ /* 0x000fe40000410000 */
[----:B-1----:R-:W-:Y:S02]  /*6f60*/  FMUL.FTZ R2, R52, c[0x0][0x320] ;  /* 0x0000c80034027a20 */ /* 0x002fe40000410000 */
[----:B------:R-:W-:Y:S02]  /*6f70*/  FMUL.FTZ R64, R64, c[0x0][0x320] ;  /* 0x0000c80040407a20 */ /* 0x000fe40000410000 */
[----:B------:R-:W-:Y:S01]  /*6f80*/  FMUL.FTZ R65, R65, c[0x0][0x320] ;  /* 0x0000c80041417a20 */ /* 0x000fe20000410000 */
[----:B------:R1:W-:Y:S01]  /*6f90*/  MUFU.TANH R149, R2 ;  /* 0x0000000200957308 */ /* 0x0003e20000002400 */
[----:B------:R-:W-:Y:S09]  /*6fa0*/  FMUL.FTZ R66, R66, c[0x0][0x320] ;  /* 0x0000c80042427a20 */ /* 0x000ff20000410000 */
[----:B------:R-:W-:Y:S10]  /*6fb0*/  MUFU.TANH R207, R64 ;  /* 0x0000004000cf7308 */ /* 0x000ff40000002400 */
[----:B------:R2:W-:Y:S01]  /*6fc0*/  MUFU.TANH R218, R58 ;  /* 0x0000003a00da7308 */ /* 0x0005e20000002400 */
[----:B-1----:R-:W-:Y:S04]  /*6fd0*/  FMNMX.FTZ R2, R198, R135, !PT ;  /* 0x00000087c6027209 */ /* 0x002fe80007810000 */
[----:B------:R-:W-:Y:S05]  /*6fe0*/  FMNMX.FTZ R3, R199, R2, !PT ;  /* 0x00000002c7037209 */ /* 0x000fea0007810000 */
[----:B------:R1:W-:Y:S01]  /*6ff0*/  MUFU.TANH R211, R59 ;  /* 0x0000003b00d37308 */ /* 0x0003e20000002400 */
[----:B------:R-:W-:Y:S02]  /*7000*/  FMNMX.FTZ R2, R196, R0, !PT ;  /* 0x00000000c4027209 */ /* 0x000fe40007810000 */
[----:B------:R-:W-:Y:S02]  /*7010*/  FMNMX.FTZ R3, R200, R3, !PT ;  /* 0x00000003c8037209 */ /* 0x000fe40007810000 */
[----:B------:R-:W-:Y:S02]  /*7020*/  FMNMX.FTZ R5, R197, R2, !PT ;  /* 0x00000002c5057209 */ /* 0x000fe40007810000 */
[----:B------:R-:W-:Y:S02]  /*7030*/  FMNMX.FTZ R3, R204, R3, !PT ;  /* 0x00000003cc037209 */ /* 0x000fe40007810000 */
[----:B------:R-:W-:Y:S01]  /*7040*/  FMNMX.FTZ R5, R12, R5, !PT ;  /* 0x000000050c057209 */ /* 0x000fe20007810000 */
[----:B------:R-:W3:Y:S01]  /*7050*/  MUFU.TANH R146, R15 ;  /* 0x0000000f00927308 */ /* 0x000ee20000002400 */
[----:B------:R-:W-:Y:S02]  /*7060*/  FMNMX.FTZ R3, R32, R3, !PT ;  /* 0x0000000320037209 */ /* 0x000fe40007810000 */
[----:B------:R-:W-:Y:S02]  /*7070*/  FMNMX.FTZ R5, R18, R5, !PT ;  /* 0x0000000512057209 */ /* 0x000fe40007810000 */
[----:B--2---:R-:W-:Y:S02]  /*7080*/  MOV R58, R133 ;  /* 0x00000085003a7202 */ /* 0x004fe40000000f00 */
[----:B------:R-:W-:Y:S02]  /*7090*/  FMNMX.FTZ R3, R41, R3, !PT ;  /* 0x0000000329037209 */ /* 0x000fe40007810000 */
[----:B------:R-:W-:Y:S01]  /*70a0*/  FMNMX.FTZ R5, R58, R5, !PT ;  /* 0x000000053a057209 */ /* 0x000fe20007810000 */
[----:B------:R2:W-:Y:S01]  /*70b0*/  MUFU.TANH R145, R4 ;  /* 0x0000000400917308 */ /* 0x0005e20000002400 */
[----:B------:R-:W-:Y:S02]  /*70c0*/  FMNMX.FTZ R3, R40, R3, !PT ;  /* 0x0000000328037209 */ /* 0x000fe40007810000 */
[----:B-1----:R-:W-:Y:S04]  /*70d0*/  MOV R59, R134 ;  /* 0x00000086003b7202 */ /* 0x002fe80000000f00 */
[----:B------:R-:W-:Y:S03]  /*70e0*/  FMNMX.FTZ R3, R59, R3, !PT ;  /* 0x000000033b037209 */ /* 0x000fe60007810000 */
[----:B------:R-:W1:Y:S01]  /*70f0*/  MUFU.TANH R141, R19 ;  /* 0x00000013008d7308 */ /* 0x000e620000002400 */
[----:B------:R-:W-:Y:S02]  /*7100*/  FMNMX.FTZ R2, R142, R3, !PT ;  /* 0x000000038e027209 */ /* 0x000fe40007810000 */
[----:B---3--:R-:W-:Y:S07]  /*7110*/  FMNMX.FTZ R5, R146, R5, !PT ;  /* 0x0000000592057209 */ /* 0x008fee0007810000 */
[----:B------:R-:W3:Y:S01]  /*7120*/  MUFU.TANH R151, R21 ;  /* 0x0000001500977308 */ /* 0x000ee20000002400 */
[----:B--2---:R-:W-:Y:S09]  /*7130*/  FMNMX.FTZ R4, R216, R5, !PT ;  /* 0x00000005d8047209 */ /* 0x004ff20007810000 */
[----:B------:R-:W2:Y:S01]  /*7140*/  MUFU.TANH R150, R22 ;  /* 0x0000001600967308 */ /* 0x000ea20000002400 */
[----:B-1----:R-:W-:Y:S09]  /*7150*/  FMNMX.FTZ R3, R141, R4, !PT ;  /* 0x000000048d037209 */ /* 0x002ff20007810000 */
[----:B------:R-:W1:Y:S01]  /*7160*/  MUFU.TANH R155, R23 ;  /* 0x00000017009b7308 */ /* 0x000e620000002400 */
[----:B---3--:R-:W-:Y:S04]  /*7170*/  FMNMX.FTZ R2, R151, R2, !PT ;  /* 0x0000000297027209 */ /* 0x008fe80007810000 */
[----:B------:R-:W-:Y:S05]  /*7180*/  FMNMX.FTZ R2, R153, R2, !PT ;  /* 0x0000000299027209 */ /* 0x000fea0007810000 */
[----:B------:R-:W3:Y:S01]  /*7190*/  MUFU.TANH R163, R42 ;  /* 0x0000002a00a37308 */ /* 0x000ee20000002400 */
[----:B------:R-:W-:Y:S02]  /*71a0*/  FMNMX.FTZ R5, R48, R2, !PT ;  /* 0x0000000230057209 */ /* 0x000fe40007810000 */
[----:B--2---:R-:W-:Y:S07]  /*71b0*/  FMNMX.FTZ R4, R150, R3, !PT ;  /* 0x0000000396047209 */ /* 0x004fee0007810000 */
[----:B------:R3:W-:Y:S01]  /*71c0*/  MUFU.TANH R140, R49 ;  /* 0x00000031008c7308 */ /* 0x0007e20000002400 */
[----:B-1----:R-:W-:Y:S02]  /*71d0*/  FMNMX.FTZ R3, R155, R4, !PT ;  /* 0x000000049b037209 */ /* 0x002fe40007810000 */
[----:B------:R-:W-:Y:S07]  /*71e0*/  FMNMX.FTZ R4, R158, R5, !PT ;  /* 0x000000059e047209 */ /* 0x000fee0007810000 */
[----:B------:R-:W1:Y:S10]  /*71f0*/  MUFU.TANH R154, R26 ;  /* 0x0000001a009a7308 */ /* 0x000e740000002400 */
[----:B------:R-:W2:Y:S01]  /*7200*/  MUFU.TANH R159, R27 ;  /* 0x0000001b009f7308 */ /* 0x000ea20000002400 */
[----:B---3--:R-:W-:Y:S09]  /*7210*/  MOV R49, R163 ;  /* 0x000000a300317202 */ /* 0x008ff20000000f00 */
[----:B------:R-:W3:Y:S01]  /*7220*/  MUFU.TANH R165, R29 ;  /* 0x0000001d00a57308 */ /* 0x000ee20000002400 */
[----:B-1----:R-:W-:Y:S09]  /*7230*/  FMNMX.FTZ R2, R154, R3, !PT ;  /* 0x000000039a027209 */ /* 0x002ff20007810000 */
[----:B------:R-:W1:Y:S01]  /*7240*/  MUFU.TANH R166, R30 ;  /* 0x0000001e00a67308 */ /* 0x000e620000002400 */
[----:B--2---:R-:W-:Y:S09]  /*7250*/  FMNMX.FTZ R5, R159, R2, !PT ;  /* 0x000000029f057209 */ /* 0x004ff20007810000 */
[----:B------:R-:W2:Y:S01]  /*7260*/  MUFU.TANH R171, R31 ;  /* 0x0000001f00ab7308 */ /* 0x000ea20000002400 */
[----:B---3--:R-:W-:Y:S04]  /*7270*/  FMNMX.FTZ R3, R165, R4, !PT ;  /* 0x00000004a5037209 */ /* 0x008fe80007810000 */
[----:B------:R-:W-:Y:S05]  /*7280*/  FMNMX.FTZ R2, R162, R3, !PT ;  /* 0x00000003a2027209 */ /* 0x000fea0007810000 */
[----:B------:R-:W3:Y:S01]  /*7290*/  MUFU.TANH R167, R33 ;  /* 0x0000002100a77308 */ /* 0x000ee20000002400 */
[----:B-1----:R-:W-:Y:S09]  /*72a0*/  FMNMX.FTZ R4, R166, R5, !PT ;  /* 0x00000005a6047209 */ /* 0x002ff20007810000 */
[----:B------:R1:W-:Y:S01]  /*72b0*/  MUFU.TANH R143, R57 ;  /* 0x00000039008f7308 */ /* 0x0003e20000002400 */
[----:B--2---:R-:W-:Y:S09]  /*72c0*/  FMNMX.FTZ R5, R171, R4, !PT ;  /* 0x00000004ab057209 */ /* 0x004ff20007810000 */
[----:B------:R-:W2:Y:S01]  /*72d0*/  MUFU.TANH R144, R34 ;  /* 0x0000002200907308 */ /* 0x000ea20000002400 */
[----:B---3--:R-:W-:Y:S01]  /*72e0*/  FMNMX.FTZ R3, R167, R2, !PT ;  /* 0x00000002a7037209 */ /* 0x008fe20007810000 */
[----:B------:R-:W-:Y:S08]  /*72f0*/  FMUL.FTZ R2, R67, c[0x0][0x320] ;  /* 0x0000c80043027a20 */ /* 0x000ff00000410000 */
[----:B------:R-:W3:Y:S01]  /*7300*/  MUFU.TANH R152, R35 ;  /* 0x0000002300987308 */ /* 0x000ee20000002400 */
[----:B-1----:R-:W-:Y:S04]  /*7310*/  MOV R57, R132 ;  /* 0x0000008400397202 */ /* 0x002fe80000000f00 */
[----:B------:R-:W-:Y:S05]  /*7320*/  FMNMX.FTZ R3, R57, R3, !PT ;  /* 0x0000000339037209 */ /* 0x000fea0007810000 */
[----:B------:R1:W-:Y:S01]  /*7330*/  MUFU.TANH R157, R51 ;  /* 0x00000033009d7308 */ /* 0x0003e20000002400 */
[----:B------:R-:W-:Y:S02]  /*7340*/  FMNMX.FTZ R3, R56, R3, !PT ;  /* 0x0000000338037209 */ /* 0x000fe40007810000 */
[----:B--2---:R-:W-:Y:S07]  /*7350*/  FMNMX.FTZ R5, R144, R5, !PT ;  /* 0x0000000590057209 */ /* 0x004fee0007810000 */
[----:B------:R-:W2:Y:S01]  /*7360*/  MUFU.TANH R168, R38 ;  /* 0x0000002600a87308 */ /* 0x000ea20000002400 */
[----:B---3--:R-:W-:Y:S09]  /*7370*/  FMNMX.FTZ R5, R152, R5, !PT ;  /* 0x0000000598057209 */ /* 0x008ff20007810000 */
[----:B------:R3:W-:Y:S01]  /*7380*/  MUFU.TANH R163, R50 ;  /* 0x0000003200a37308 */ /* 0x0007e20000002400 */
[----:B-1----:R-:W-:Y:S04]  /*7390*/  MOV R51, R203 ;  /* 0x000000cb00337202 */ /* 0x002fe80000000f00 */
[----:B------:R-:W-:Y:S05]  /*73a0*/  FMNMX.FTZ R3, R51, R3, !PT ;  /* 0x0000000333037209 */ /* 0x000fea0007810000 */
[----:B------:R-:W1:Y:S01]  /*73b0*/  MUFU.TANH R164, R39 ;  /* 0x0000002700a47308 */ /* 0x000e620000002400 */
[----:B--2---:R-:W-:Y:S09]  /*73c0*/  FMNMX.FTZ R5, R168, R5, !PT ;  /* 0x00000005a8057209 */ /* 0x004ff20007810000 */
[----:B------:R-:W2:Y:S01]  /*73d0*/  MUFU.TANH R160, R43 ;  /* 0x0000002b00a07308 */ /* 0x000ea20000002400 */
[----:B---3--:R-:W-:Y:S04]  /*73e0*/  MOV R50, R205 ;  /* 0x000000cd00327202 */ /* 0x008fe80000000f00 */
[----:B------:R-:W-:Y:S05]  /*73f0*/  FMNMX.FTZ R3, R50, R3, !PT ;  /* 0x0000000332037209 */ /* 0x000fea0007810000 */
[----:B------:R-:W3:Y:S01]  /*7400*/  MUFU.TANH R148, R45 ;  /* 0x0000002d00947308 */ /* 0x000ee20000002400 */
[----:B------:R-:W-:Y:S02]  /*7410*/  FMNMX.FTZ R3, R156, R3, !PT ;  /* 0x000000039c037209 */ /* 0x000fe40007810000 */
[----:B-1----:R-:W-:Y:S04]  /*7420*/  FMNMX.FTZ R5, R164, R5, !PT ;  /* 0x00000005a4057209 */ /* 0x002fe80007810000 */
[----:B------:R-:W-:Y:S03]  /*7430*/  FMNMX.FTZ R5, R49, R5, !PT ;  /* 0x0000000531057209 */ /* 0x000fe60007810000 */
[----:B------:R-:W1:Y:S01]  /*7440*/  MUFU.TANH R169, R46 ;  /* 0x0000002e00a97308 */ /* 0x000e620000002400 */
[----:B--2---:R-:W-:Y:S09]  /*7450*/  FMNMX.FTZ R6, R160, R5, !PT ;  /* 0x00000005a0067209 */ /* 0x004ff20007810000 */
[----:B------:R-:W2:Y:S01]  /*7460*/  MUFU.TANH R161, R47 ;  /* 0x0000002f00a17308 */ /* 0x000ea20000002400 */
[----:B---3--:R-:W-:Y:S04]  /*7470*/  FMNMX.FTZ R3, R148, R3, !PT ;  /* 0x0000000394037209 */ /* 0x008fe80007810000 */
[----:B------:R-:W-:Y:S05]  /*7480*/  FMNMX.FTZ R3, R170, R3, !PT ;  /* 0x00000003aa037209 */ /* 0x000fea0007810000 */
[----:B------:R-:W3:Y:S01]  /*7490*/  MUFU.TANH R147, R53 ;  /* 0x0000003500937308 */ /* 0x000ee20000002400 */
[----:B------:R-:W-:Y:S02]  /*74a0*/  FMNMX.FTZ R4, R140, R3, !PT ;  /* 0x000000038c047209 */ /* 0x000fe40007810000 */
[----:B-1----:R-:W-:Y:S02]  /*74b0*/  FMNMX.FTZ R6, R169, R6, !PT ;  /* 0x00000006a9067209 */ /* 0x002fe40007810000 */
[----:B------:R-:W-:Y:S05]  /*74c0*/  FMNMX.FTZ R4, R149, R4, !PT ;  /* 0x0000000495047209 */ /* 0x000fea0007810000 */
[----:B------:R-:W1:Y:S01]  /*74d0*/  MUFU.TANH R219, R54 ;  /* 0x0000003600db7308 */ /* 0x000e620000002400 */
[----:B--2---:R-:W-:Y:S04]  /*74e0*/  FMNMX.FTZ R6, R161, R6, !PT ;  /* 0x00000006a1067209 */ /* 0x004fe80007810000 */
[----:B------:R-:W-:Y:S05]  /*74f0*/  FMNMX.FTZ R6, R163, R6, !PT ;  /* 0x00000006a3067209 */ /* 0x000fea0007810000 */
[----:B------:R-:W2:Y:S01]  /*7500*/  MUFU.TANH R217, R55 ;  /* 0x0000003700d97308 */ /* 0x000ea20000002400 */
[----:B------:R-:W-:Y:S02]  /*7510*/  FMNMX.FTZ R6, R157, R6, !PT ;  /* 0x000000069d067209 */ /* 0x000fe40007810000 */
[----:B---3--:R-:W-:Y:S04]  /*7520*/  FMNMX.FTZ R4, R147, R4, !PT ;  /* 0x0000000493047209 */ /* 0x008fe80007810000 */
[----:B------:R-:W-:Y:S03]  /*7530*/  FMNMX.FTZ R4, R145, R4, !PT ;  /* 0x0000000491047209 */ /* 0x000fe60007810000 */
[----:B------:R-:W3:Y:S01]  /*7540*/  MUFU.TANH R208, R60 ;  /* 0x0000003c00d07308 */ /* 0x000ee20000002400 */
[----:B------:R-:W-:Y:S02]  /*7550*/  FMNMX.FTZ R3, R143, R4, !PT ;  /* 0x000000048f037209 */ /* 0x000fe40007810000 */
[----:B-1----:R-:W-:Y:S07]  /*7560*/  FMNMX.FTZ R6, R219, R6, !PT ;  /* 0x00000006db067209 */ /* 0x002fee0007810000 */
[----:B------:R-:W1:Y:S01]  /*7570*/  MUFU.TANH R209, R61 ;  /* 0x0000003d00d17308 */ /* 0x000e620000002400 */
[----:B--2---:R-:W-:Y:S04]  /*7580*/  FMNMX.FTZ R5, R217, R6, !PT ;  /* 0x00000006d9057209 */ /* 0x004fe80007810000 */
[----:B------:R-:W-:Y:S05]  /*7590*/  FMNMX.FTZ R4, R218, R5, !PT ;  /* 0x00000005da047209 */ /* 0x000fea0007810000 */
[----:B------:R-:W2:Y:S01]  /*75a0*/  MUFU.TANH R205, R62 ;  /* 0x0000003e00cd7308 */ /* 0x000ea20000002400 */
[----:B------:R-:W-:Y:S02]  /*75b0*/  FMNMX.FTZ R4, R211, R4, !PT ;  /* 0x00000004d3047209 */ /* 0x000fe40007810000 */
[----:B---3--:R-:W-:Y:S07]  /*75c0*/  FMNMX.FTZ R8, R208, R3, !PT ;  /* 0x00000003d0087209 */ /* 0x008fee0007810000 */
[----:B------:R-:W3:Y:S01]  /*75d0*/  MUFU.TANH R203, R63 ;  /* 0x0000003f00cb7308 */ /* 0x000ee20000002400 */
[----:B-1----:R-:W-:Y:S04]  /*75e0*/  FMNMX.FTZ R8, R209, R8, !PT ;  /* 0x00000008d1087209 */ /* 0x002fe80007810000 */
[----:B------:R-:W-:Y:S05]  /*75f0*/  FMNMX.FTZ R9, R207, R8, !PT ;  /* 0x00000008cf097209 */ /* 0x000fea0007810000 */
[----:B------:R-:W1:Y:S01]  /*7600*/  MUFU.TANH R206, R65 ;  /* 0x0000004100ce7308 */ /* 0x000e620000002400 */
[----:B--2---:R-:W-:Y:S09]  /*7610*/  FMNMX.FTZ R4, R205, R4, !PT ;  /* 0x00000004cd047209 */ /* 0x004ff20007810000 */
[----:B------:R-:W2:Y:S01]  /*7620*/  MUFU.TANH R134, R66 ;  /* 0x0000004200867308 */ /* 0x000ea20000002400 */
[----:B---3--:R-:W-:Y:S09]  /*7630*/  FMNMX.FTZ R3, R203, R4, !PT ;  /* 0x00000004cb037209 */ /* 0x008ff20007810000 */
[----:B------:R2:W3:Y:S01]  /*7640*/  MUFU.TANH R133, R2 ;  /* 0x0000000200857308 */ /* 0x0004e20000002400 */
[----:B-1----:R-:W-:Y:S02]  /*7650*/  FMNMX.FTZ R6, R206, R9, !PT ;  /* 0x00000009ce067209 */ /* 0x002fe40007810000 */
[----:B--2---:R-:W-:Y:S03]  /*7660*/  FMNMX.FTZ R2, R134, R3, !PT ;  /* 0x0000000386027209 */ /* 0x004fe60007810000 */
[----:B------:R-:W1:Y:S01]  /*7670*/  SHFL.BFLY PT, R3, R6, 0x2, 0x1f ;  /* 0x0c401f0006037f89 */ /* 0x000e6200000e0000 */
[----:B---3--:R-:W-:Y:S07]  /*7680*/  FMNMX.FTZ R5, R133, R2, !PT ;  /* 0x0000000285057209 */ /* 0x008fee0007810000 */
[----:B------:R-:W2:Y:S01]  /*7690*/  SHFL.BFLY PT, R2, R5, 0x2, 0x1f ;  /* 0x0c401f0005027f89 */ /* 0x000ea200000e0000 */
[----:B-1----:R-:W-:Y:S07]  /*76a0*/  FMNMX.FTZ R7, R6, R3, !PT ;  /* 0x0000000306077209 */ /* 0x002fee0007810000 */
[----:B------:R-:W1:Y:S01]  /*76b0*/  SHFL.BFLY PT, R132, R7, 0x1, 0x1f ;  /* 0x0c201f0007847f89 */ /* 0x000e6200000e0000 */
[----:B--2---:R-:W-:Y:S07]  /*76c0*/  FMNMX.FTZ R4, R5, R2, !PT ;  /* 0x0000000205047209 */ /* 0x004fee0007810000 */
[----:B------:R-:W2:Y:S01]  /*76d0*/  SHFL.BFLY PT, R3, R4, 0x1, 0x1f ;  /* 0x0c201f0004037f89 */ /* 0x000ea200000e0000 */
[----:B-1----:R-:W-:Y:S02]  /*76e0*/  FMNMX.FTZ R132, R7, R132, !PT ;  /* 0x0000008407847209 */ /* 0x002fe40007810000 */
[----:B----4-:R-:W-:Y:S03]  /*76f0*/  @P1 IADD3 R7, P4, R13, UR15, RZ ;  /* 0x0000000f0d071c10 */ /* 0x010fe6000ff9e0ff */
[C---:B------:R-:W-:Y:S02]  /*7700*/  FADD.FTZ R2, -R132.reuse, R135 ;  /* 0x0000008784027221 */ /* 0x040fe40000010100 */
[----:B------:R-:W-:Y:S01]  /*7710*/  FMUL.FTZ R210, R132, c[0x0][0x2d0] ;  /* 0x0000b40084d27a20 */ /* 0x000fe20000410000 */
[----:B--2---:R-:W-:Y:S01]  /*7720*/  FMNMX.FTZ R3, R4, R3, !PT ;  /* 0x0000000304037209 */ /* 0x004fe20007810000 */
[----:B------:R-:W-:Y:S01]  /*7730*/  FMUL.FTZ R6, R2, c[0x0][0x2d0] ;  /* 0x0000b40002067a20 */ /* 0x000fe20000410000 */
[----:B------:R-:W-:Y:S01]  /*7740*/  @P1 IADD3 R4, P2, R246, UR15, RZ ;  /* 0x0000000ff6041c10 */ /* 0x000fe2000ff5e0ff */
[----:B------:R-:W-:Y:S02]  /*7750*/  FFMA.FTZ R201, R199, c[0x0][0x2d0], -R210 ;  /* 0x0000b400c7c97a23 */ /* 0x000fe400000108d2 */
[----:B------:R1:W2:Y:S01]  /*7760*/  MUFU.EX2 R2, R6 ;  /* 0x0000000600027308 */ /* 0x0002a20000000800 */
[----:B------:R-:W-:Y:S01]  /*7770*/  FADD.FTZ R5, -R3, R0 ;  /* 0x0000000003057221 */ /* 0x000fe20000010100 */
[----:B------:R-:W-:Y:S01]  /*7780*/  @P1 LEA R10, P5, R4, c[0x0][0x1c8], 0x1 ;  /* 0x00007200040a1a11 */ /* 0x000fe200078a08ff */
[--C-:B------:R-:W-:Y:S02]  /*7790*/  FFMA.FTZ R199, R204, c[0x0][0x2d0], -R210.reuse ;  /* 0x0000b400ccc77a23 */ /* 0x100fe400000108d2 */
[----:B------:R-:W-:Y:S01]  /*77a0*/  FMUL.FTZ R0, R5, c[0x0][0x2d0] ;  /* 0x0000b40005007a20 */ /* 0x000fe20000410000 */
[----:B------:R-:W-:Y:S01]  /*77b0*/  @P1 IADD3.X R5, R249, UR18, RZ, P2, !PT ;  /* 0x00000012f9051c10 */ /* 0x000fe200097fe4ff */
[----:B------:R-:W-:Y:S01]  /*77c0*/  FMUL.FTZ R204, R3, c[0x0][0x2d0] ;  /* 0x0000b40003cc7a20 */ /* 0x000fe20000410000 */
[----:B------:R-:W-:Y:S01]  /*77d0*/  @P1 LEA R8, P2, R7, c[0x0][0x1c8], 0x1 ;  /* 0x0000720007081a11 */ /* 0x000fe200078408ff */
[----:B------:R-:W-:Y:S01]  /*77e0*/  FFMA.FTZ R202, R198, c[0x0][0x2d0], -R210 ;  /* 0x0000b400c6ca7a23 */ /* 0x000fe200000108d2 */
[----:B------:R-:W-:Y:S01]  /*77f0*/  @P1 LEA.HI.X R11, R4, c[0x0][0x1cc], R5, 0x1, P5 ;  /* 0x00007300040b1a11 */ /* 0x000fe200028f0c05 */
[--C-:B------:R-:W-:Y:S01]  /*7800*/  FFMA.FTZ R198, R196, c[0x0][0x2d0], -R204.reuse ;  /* 0x0000b400c4c67a23 */ /* 0x100fe200000108cc */
[----:B------:R-:W3:Y:S01]  /*7810*/  MUFU.EX2 R0, R0 ;  /* 0x0000000000007308 */ /* 0x000ee20000000800 */
[--C-:B------:R-:W-:Y:S02]  /*7820*/  FFMA.FTZ R196, R12, c[0x0][0x2d0], -R204.reuse ;  /* 0x0000b4000cc47a23 */ /* 0x100fe400000108cc */
[----:B------:R4:W-:Y:S01]  /*7830*/  @P1 LDGSTS.E.BYPASS.LTC128B.128 [R243+0x8100], [R10.64], !P3 ;  /* 0x081000000af31fae */ /* 0x0009e2000d901d50 */
[----:B------:R-:W-:Y:S02]  /*7840*/  FFMA.FTZ R135, R18, c[0x0][0x2d0], -R204 ;  /* 0x0000b40012877a23 */ /* 0x000fe400000108cc */
[----:B------:R-:W-:Y:S02]  /*7850*/  FFMA.FTZ R200, R200, c[0x0][0x2d0], -R210 ;  /* 0x0000b400c8c87a23 */ /* 0x000fe400000108d2 */
[--C-:B------:R-:W-:Y:S02]  /*7860*/  FFMA.FTZ R197, R197, c[0x0][0x2d0], -R204.reuse ;  /* 0x0000b400c5c57a23 */ /* 0x100fe400000108cc */
[----:B------:R-:W-:Y:S01]  /*7870*/  MUFU.EX2 R202, R202 ;  /* 0x000000ca00ca7308 */ /* 0x000fe20000000800 */
[----:B------:R-:W-:Y:S01]  /*7880*/  FFMA.FTZ R216, R216, c[0x0][0x2d0], -R204 ;  /* 0x0000b400d8d87a23 */ /* 0x000fe200000108cc */
[----:B-1----:R-:W-:Y:S01]  /*7890*/  @P1 IADD3.X R6, R252, UR18, RZ, P4, !PT ;  /* 0x00000012fc061c10 */ /* 0x002fe2000a7fe4ff */
[----:B------:R-:W-:Y:S01]  /*78a0*/  @UP1 UIADD3 UR18, UP0, UR10, 0x80, URZ ;  /* 0x000000800a121890 */ /* 0x000fe2000ff1e03f */
[----:B--2---:R-:W-:Y:S02]  /*78b0*/  FMUL.FTZ R24, R2, R108 ;  /* 0x0000006c02187220 */ /* 0x004fe40000410000 */
[----:B------:R-:W-:Y:S01]  /*78c0*/  @P1 LEA.HI.X R9, R7, c[0x0][0x1cc], R6, 0x1, P2 ;  /* 0x0000730007091a11 */ /* 0x000fe200010f0c06 */
[----:B------:R-:W-:Y:S01]  /*78d0*/  @UP1 UIADD3.X UR15, URZ, UR8, URZ, UP0, !UPT ;  /* 0x000000083f0f1290 */ /* 0x000fe200087fe43f */
[----:B------:R-:W-:Y:S01]  /*78e0*/  @P1 IADD3 R4, P2, R10, UR19, RZ ;  /* 0x000000130a041c10 */ /* 0x000fe2000ff5e0ff */
[C---:B------:R-:W-:Y:S01]  /*78f0*/  FMUL.FTZ R25, R2.reuse, R109 ;  /* 0x0000006d02197220 */ /* 0x040fe20000410000 */
[----:B------:R-:W1:Y:S01]  /*7900*/  MUFU.EX2 R201, R201 ;  /* 0x000000c900c97308 */ /* 0x000e620000000800 */
[----:B------:R2:W-:Y:S01]  /*7910*/  @P1 LDGSTS.E.BYPASS.LTC128B.128 [R243+0xc100], [R8.64], !P0 ;  /* 0x0c10000008f31fae */ /* 0x0005e2000c101d50 */
[----:B------:R-:W-:Y:S01]  /*7920*/  @P1 IADD3.X R5, R11, UR20, RZ, P2, !PT ;  /* 0x000000140b051c10 */ /* 0x000fe200097fe4ff */
[----:B------:R-:W-:Y:S01]  /*7930*/  FMUL.FTZ R33, R2, R101 ;  /* 0x0000006502217220 */ /* 0x000fe20000410000 */
[----:B------:R-:W-:Y:S01]  /*7940*/  @P1 IADD3 R6, P2, R4, UR19, RZ ;  /* 0x0000001304061c10 */ /* 0x000fe2000ff5e0ff */
[----:B---3--:R-:W-:Y:S01]  /*7950*/  FMUL.FTZ R18, R0, R118 ;  /* 0x0000007600127220 */ /* 0x008fe20000410000 */
[----:B------:R-:W-:Y:S01]  /*7960*/  @P1 IADD3 R16, P5, R4, UR18, RZ ;  /* 0x0000001204101c10 */ /* 0x000fe2000ffbe0ff */
[----:B------:R-:W-:Y:S01]  /*7970*/  FMUL.FTZ R19, R0, R119 ;  /* 0x0000007700137220 */ /* 0x000fe20000410000 */
[C---:B------:R-:W-:Y:S01]  /*7980*/  @P1 IADD3.X R7, R5.reuse, UR20, RZ, P2, !PT ;  /* 0x0000001405071c10 */ /* 0x040fe200097fe4ff */
[----:B------:R3:W-:Y:S01]  /*7990*/  @P1 LDGSTS.E.BYPASS.LTC128B.128 [R243+0x9100], [R4.64], !P3 ;  /* 0x0910000004f31fae */ /* 0x0007e2000d901d50 */
[----:B------:R-:W-:Y:S01]  /*79a0*/  @P1 IADD3.X R17, R5, UR15, RZ, P5, !PT ;  /* 0x0000000f05111c10 */ /* 0x000fe2000affe4ff */
[----:B------:R-:W-:Y:S01]  /*79b0*/  MUFU.EX2 R200, R200 ;  /* 0x000000c800c87308 */ /* 0x000fe20000000800 */
[----:B----4-:R-:W-:Y:S01]  /*79c0*/  @P1 IADD3 R10, P4, R6, UR19, RZ ;  /* 0x00000013060a1c10 */ /* 0x010fe2000ff9e0ff */
[C---:B------:R-:W-:Y:S02]  /*79d0*/  FMUL.FTZ R27, R0.reuse, R111 ;  /* 0x0000006f001b7220 */ /* 0x040fe40000410000 */
[C---:B------:R-:W-:Y:S01]  /*79e0*/  FMUL.FTZ R26, R0.reuse, R110 ;  /* 0x0000006e001a7220 */ /* 0x040fe20000410000 */
[C---:B------:R-:W-:Y:S01]  /*79f0*/  @P1 IADD3.X R11, R7.reuse, UR20, RZ, P4, !PT ;  /* 0x00000014070b1c10 */ /* 0x040fe2000a7fe4ff */
[----:B------:R3:W-:Y:S01]  /*7a00*/  @P1 LDGSTS.E.BYPASS.LTC128B.128 [R243+0xd100], [R4.64+0x80], !P0 ;  /* 0x0d10008004f31fae */ /* 0x0007e2000c101d50 */
[C---:B------:R-:W-:Y:S02]  /*7a10*/  FMUL.FTZ R34, R0.reuse, R102 ;  /* 0x0000006600227220 */ /* 0x040fe40000410000 */
[C---:B------:R-:W-:Y:S01]  /*7a20*/  FMUL.FTZ R35, R0.reuse, R103 ;  /* 0x0000006700237220 */ /* 0x040fe20000410000 */
[----:B------:R-:W4:Y:S01]  /*7a30*/  MUFU.EX2 R199, R199 ;  /* 0x000000c700c77308 */ /* 0x000f220000000800 */
[C---:B------:R-:W-:Y:S02]  /*7a40*/  FMUL.FTZ R42, R0.reuse, R94 ;  /* 0x0000005e002a7220 */ /* 0x040fe40000410000 */
[----:B------:R-:W-:Y:S01]  /*7a50*/  FMUL.FTZ R43, R0, R95 ;  /* 0x0000005f002b7220 */ /* 0x000fe20000410000 */
[----:B------:R5:W-:Y:S01]  /*7a60*/  @P1 LDGSTS.E.BYPASS.LTC128B.128 [R243+0xa100], [R6.64], !P3 ;  /* 0x0a10000006f31fae */ /* 0x000be2000d901d50 */
[----:B------:R-:W-:Y:S01]  /*7a70*/  FMUL.FTZ R64, R2, R68 ;  /* 0x0000004402407220 */ /* 0x000fe20000410000 */
[----:B--2---:R-:W-:Y:S01]  /*7a80*/  @P1 IADD3 R8, P2, R6, UR18, RZ ;  /* 0x0000001206081c10 */ /* 0x004fe2000ff5e0ff */
[----:B------:R-:W-:Y:S03]  /*7a90*/  FMUL.FTZ R65, R2, R69 ;  /* 0x0000004502417220 */ /* 0x000fe60000410000 */
[----:B------:R-:W-:Y:S01]  /*7aa0*/  MUFU.EX2 R198, R198 ;  /* 0x000000c600c67308 */ /* 0x000fe20000000800 */
[----:B------:R-:W-:Y:S01]  /*7ab0*/  @P1 IADD3.X R9, R7, UR15, RZ, P2, !PT ;  /* 0x0000000f07091c10 */ /* 0x000fe200097fe4ff */
[----:B------:R2:W-:Y:S01]  /*7ac0*/  @P1 LDGSTS.E.BYPASS.LTC128B.128 [R243+0xe100], [R16.64], !P0 ;  /* 0x0e10000010f31fae */ /* 0x0005e2000c101d50 */
[C---:B------:R-:W-:Y:S02]  /*7ad0*/  FMUL.FTZ R66, R0.reuse, R70 ;  /* 0x0000004600427220 */ /* 0x040fe40000410000 */
[----:B------:R-:W-:Y:S02]  /*7ae0*/  FMUL.FTZ R67, R0, R71 ;  /* 0x0000004700437220 */ /* 0x000fe40000410000 */
[----:B------:R-:W-:Y:S02]  /*7af0*/  FFMA.FTZ R101, R167, c[0x0][0x2d0], -R210 ;  /* 0x0000b400a7657a23 */ /* 0x000fe400000108d2 */
[--C-:B------:R-:W-:Y:S01]  /*7b00*/  FFMA.FTZ R110, R171, c[0x0][0x2d0], -R204.reuse ;  /* 0x0000b400ab6e7a23 */ /* 0x100fe200000108cc */
[----:B------:R2:W-:Y:S01]  /*7b10*/  @P1 LDGSTS.E.BYPASS.LTC128B.128 [R243+0xb100], [R10.64], !P3 ;  /* 0x0b1000000af31fae */ /* 0x0005e2000d901d50 */
[----:B------:R-:W2:Y:S01]  /*7b20*/  MUFU.EX2 R197, R197 ;  /* 0x000000c500c57308 */ /* 0x000ea20000000800 */
[--C-:B------:R-:W-:Y:S02]  /*7b30*/  FFMA.FTZ R109, R144, c[0x0][0x2d0], -R204.reuse ;  /* 0x0000b400906d7a23 */ /* 0x100fe400000108cc */
[C---:B---3--:R-:W-:Y:S01]  /*7b40*/  FMUL.FTZ R4, R2.reuse, R128 ;  /* 0x0000008002047220 */ /* 0x048fe20000410000 */
[----:B-1----:R-:W-:Y:S01]  /*7b50*/  F2FP.BF16.PACK_AB R128, R201, R202 ;  /* 0x000000cac980723e */ /* 0x002fe200000010ff */
[----:B------:R-:W-:Y:S02]  /*7b60*/  FMUL.FTZ R5, R2, R129 ;  /* 0x0000008102057220 */ /* 0x000fe40000410000 */
[----:B------:R1:W-:Y:S01]  /*7b70*/  @P1 LDGSTS.E.BYPASS.LTC128B.128 [R243+0xf100], [R8.64], !P0 ;  /* 0x0f10000008f31fae */ /* 0x0003e2000c101d50 */
[--C-:B------:R-:W-:Y:S02]  /*7b80*/  FFMA.FTZ R108, R152, c[0x0][0x2d0], -R204.reuse ;  /* 0x0000b400986c7a23 */ /* 0x100fe400000108cc */
[----:B------:R-:W-:Y:S01]  /*7b90*/  MUFU.EX2 R196, R196 ;  /* 0x000000c400c47308 */ /* 0x000fe20000000800 */
[C---:B-----5:R-:W-:Y:S01]  /*7ba0*/  FMUL.FTZ R6, R0.reuse, R130 ;  /* 0x0000008200067220 */ /* 0x060fe20000410000 */
[----:B----4-:R-:W-:Y:S01]  /*7bb0*/  F2FP.BF16.PACK_AB R130, R199, R200 ;  /* 0x000000c8c782723e */ /* 0x010fe200000010ff */
[----:B------:R-:W-:Y:S02]  /*7bc0*/  FMUL.FTZ R7, R0, R131 ;  /* 0x0000008300077220 */ /* 0x000fe40000410000 */
[----:B------:R-:W3:Y:S01]  /*7bd0*/  LDSM.16.MT88.4 R12, [R240+0x100] ;  /* 0x00010000f00c783b */ /* 0x000ee20000004200 */
[--C-:B------:R-:W-:Y:S02]  /*7be0*/  FFMA.FTZ R219, R219, c[0x0][0x2d0], -R204.reuse ;  /* 0x0000b400dbdb7a23 */ /* 0x100fe400000108cc */
[C---:B--2---:R-:W-:Y:S02]  /*7bf0*/  FMUL.FTZ R16, R2.reuse, R116 ;  /* 0x0000007402107220 */ /* 0x044fe40000410000 */
[----:B------:R-:W2:Y:S01]  /*7c00*/  MUFU.EX2 R135, R135 ;  /* 0x0000008700877308 */ /* 0x000ea20000000800 */
[----:B------:R-:W-:Y:S02]  /*7c10*/  FMUL.FTZ R17, R2, R117 ;  /* 0x0000007502117220 */ /* 0x000fe40000410000 */
[----:B------:R-:W4:Y:S01]  /*7c20*/  LDSM.16.MT88.4 R20, [R238+0x100] ;  /* 0x00010000ee14783b */ /* 0x000f220000004200 */
[----:B------:R-:W-:Y:S01]  /*7c30*/  F2FP.BF16.PACK_AB R129, R197, R198 ;  /* 0x000000c6c581723e */ /* 0x000fe200000010ff */
[--C-:B------:R-:W-:Y:S02]  /*7c40*/  FFMA.FTZ R217, R217, c[0x0][0x2d0], -R204.reuse ;  /* 0x0000b400d9d97a23 */ /* 0x100fe400000108cc */
[C---:B------:R-:W-:Y:S01]  /*7c50*/  FMUL.FTZ R10, R0.reuse, R126 ;  /* 0x0000007e000a7220 */ /* 0x040fe20000410000 */
[----:B------:R-:W-:Y:S01]  /*7c60*/  MOV R126, R51 ;  /* 0x00000033007e7202 */ /* 0x000fe20000000f00 */
[C---:B------:R-:W-:Y:S01]  /*7c70*/  FMUL.FTZ R11, R0.reuse, R127 ;  /* 0x0000007f000b7220 */ /* 0x040fe20000410000 */
[----:B------:R-:W-:Y:S01]  /*7c80*/  MOV R127, R56 ;  /* 0x00000038007f7202 */ /* 0x000fe20000000f00 */
[----:B------:R-:W5:Y:S01]  /*7c90*/  LDSM.16.MT88.4 R28, [R237+0x100] ;  /* 0x00010000ed1c783b */ /* 0x000f620000004200 */
[----:B------:R-:W-:Y:S01]  /*7ca0*/  FMUL.FTZ R51, R0, R87 ;  /* 0x0000005700337220 */ /* 0x000fe20000410000 */
[----:B------:R-:W-:Y:S01]  /*7cb0*/  MUFU.EX2 R216, R216 ;  /* 0x000000d800d87308 */ /* 0x000fe20000000800 */
[C---:B-1----:R-:W-:Y:S01]  /*7cc0*/  FMUL.FTZ R8, R2.reuse, R124 ;  /* 0x0000007c02087220 */ /* 0x042fe20000410000 */
[----:B------:R-:W-:Y:S01]  /*7cd0*/  MOV R124, R49 ;  /* 0x00000031007c7202 */ /* 0x000fe20000000f00 */
[C---:B------:R-:W-:Y:S01]  /*7ce0*/  FMUL.FTZ R9, R2.reuse, R125 ;  /* 0x0000007d02097220 */ /* 0x040fe20000410000 */
[----:B------:R-:W-:Y:S01]  /*7cf0*/  MOV R125, R50 ;  /* 0x00000032007d7202 */ /* 0x000fe20000000f00 */
[----:B------:R-:W-:Y:S01]  /*7d00*/  FMUL.FTZ R49, R2, R85 ;  /* 0x0000005502317220 */ /* 0x000fe20000410000 */
[----:B------:R-:W1:Y:S01]  /*7d10*/  LDSM.16.MT88.4 R36, [R236+0x100] ;  /* 0x00010000ec24783b */ /* 0x000e620000004200 */
[----:B------:R-:W-:Y:S02]  /*7d20*/  FMUL.FTZ R50, R0, R86 ;  /* 0x0000005600327220 */ /* 0x000fe40000410000 */
[----:B------:R-:W-:Y:S01]  /*7d30*/  FMUL.FTZ R56, R2, R76 ;  /* 0x0000004c02387220 */ /* 0x000fe20000410000 */
[----:B------:R-:W-:Y:S01]  /*7d40*/  MUFU.EX2 R167, R101 ;  /* 0x0000006500a77308 */ /* 0x000fe20000000800 */
[----:B--2---:R-:W-:Y:S01]  /*7d50*/  F2FP.BF16.PACK_AB R131, R135, R196 ;  /* 0x000000c48783723e */ /* 0x004fe200000010ff */
[--C-:B------:R-:W-:Y:S02]  /*7d60*/  FFMA.FTZ R218, R218, c[0x0][0x2d0], -R204.reuse ;  /* 0x0000b400dada7a23 */ /* 0x100fe400000108cc */
[----:B------:R-:W2:Y:S01]  /*7d70*/  LDSM.16.MT88.4 R44, [R240+0x4100] ;  /* 0x00410000f02c783b */ /* 0x000ea20000004200 */
[----:B------:R-:W-:Y:S02]  /*7d80*/  FFMA.FTZ R211, R211, c[0x0][0x2d0], -R204 ;  /* 0x0000b400d3d37a23 */ /* 0x000fe400000108cc */
[--C-:B------:R-:W-:Y:S02]  /*7d90*/  FFMA.FTZ R208, R208, c[0x0][0x2d0], -R210.reuse ;  /* 0x0000b400d0d07a23 */ /* 0x100fe400000108d2 */
[--C-:B------:R-:W-:Y:S01]  /*7da0*/  FFMA.FTZ R209, R209, c[0x0][0x2d0], -R210.reuse ;  /* 0x0000b400d1d17a23 */ /* 0x100fe200000108d2 */
[----:B------:R-:W-:Y:S01]  /*7db0*/  MUFU.EX2 R171, R110 ;  /* 0x0000006e00ab7308 */ /* 0x000fe20000000800 */
[----:B------:R-:W-:Y:S01]  /*7dc0*/  FFMA.FTZ R207, R207, c[0x0][0x2d0], -R210 ;  /* 0x0000b400cfcf7a23 */ /* 0x000fe200000108d2 */
[C---:B---3--:R-:W-:Y:S01]  /*7dd0*/  HMMA.16816.F32.BF16 R4, R128.reuse, R12, R4 ;  /* 0x0000000c8004723c */ /* 0x048fe20000041804 */
[----:B------:R-:W2:Y:S04]  /*7de0*/  LDSM.16.MT88.4 R52, [R238+0x4100] ;  /* 0x00410000ee34783b */ /* 0x000ea80000004200 */
[--C-:B------:R-:W-:Y:S02]  /*7df0*/  FFMA.FTZ R205, R205, c[0x0][0x2d0], -R204.reuse ;  /* 0x0000b400cdcd7a23 */ /* 0x100fe400000108cc */
[C---:B------:R-:W-:Y:S01]  /*7e00*/  FMUL.FTZ R12, R2.reuse, R120 ;  /* 0x00000078020c7220 */ /* 0x040fe20000410000 */
[C---:B------:R-:W-:Y:S01]  /*7e10*/  HMMA.16816.F32.BF16 R8, R128.reuse, R14, R8 ;  /* 0x0000000e8008723c */ /* 0x040fe20000041808 */
[----:B------:R-:W1:Y:S01]  /*7e20*/  LDSM.16.MT88.4 R60, [R237+0x4100] ;  /* 0x00410000ed3c783b */ /* 0x000e620000004200 */
[----:B------:R-:W-:Y:S02]  /*7e30*/  MUFU.EX2 R144, R109 ;  /* 0x0000006d00907308 */ /* 0x000fe40000000800 */
[C---:B------:R-:W-:Y:S01]  /*7e40*/  FMUL.FTZ R13, R2.reuse, R121 ;  /* 0x00000079020d7220 */ /* 0x040fe20000410000 */
[----:B------:R-:W-:Y:S01]  /*7e50*/  MOV R121, R48 ;  /* 0x0000003000797202 */ /* 0x000fe20000000f00 */
[----:B------:R-:W-:Y:S01]  /*7e60*/  FMUL.FTZ R48, R2, R84 ;  /* 0x0000005402307220 */ /* 0x000fe20000410000 */
[----:B------:R-:W-:Y:S01]  /*7e70*/  MOV R120, R57 ;  /* 0x0000003900787202 */ /* 0x000fe20000000f00 */
[C---:B------:R-:W-:Y:S01]  /*7e80*/  FMUL.FTZ R15, R0.reuse, R123 ;  /* 0x0000007b000f7220 */ /* 0x040fe20000410000 */
[----:B------:R-:W1:Y:S03]  /*7e90*/  LDSM.16.MT88.4 R84, [R236+0x4100] ;  /* 0x00410000ec54783b */ /* 0x000e660000004200 */
[----:B------:R-:W-:Y:S01]  /*7ea0*/  FMUL.FTZ R14, R0, R122 ;  /* 0x0000007a000e7220 */ /* 0x000fe20000410000 */
[----:B------:R2:W-:Y:S01]  /*7eb0*/  MUFU.EX2 R152, R108 ;  /* 0x0000006c00987308 */ /* 0x0005e20000000800 */
[----:B------:R-:W-:Y:S02]  /*7ec0*/  FMUL.FTZ R57, R2, R77 ;  /* 0x0000004d02397220 */ /* 0x000fe40000410000 */
[--C-:B------:R-:W-:Y:S01]  /*7ed0*/  FFMA.FTZ R134, R134, c[0x0][0x2d0], -R204.reuse ;  /* 0x0000b40086867a23 */ /* 0x100fe200000108cc */
[----:B------:R-:W3:Y:S02]  /*7ee0*/  LDL.LU R123, [R1+0xc] ;  /* 0x00000c00017b7983 */ /* 0x000ee40000300800 */
[C---:B----4-:R-:W-:Y:S02]  /*7ef0*/  HMMA.16816.F32.BF16 R12, R128.reuse, R20, R12 ;  /* 0x00000014800c723c */ /* 0x050fe4000004180c */
[----:B------:R-:W-:Y:S02]  /*7f00*/  LDSM.16.MT88.4 R116, [R238+0x3900] ;  /* 0x00390000ee74783b */ /* 0x000fe40000004200 */
[----:B------:R-:W-:Y:S03]  /*7f10*/  MUFU.EX2 R219, R219 ;  /* 0x000000db00db7308 */ /* 0x000fe60000000800 */
[C---:B------:R-:W-:Y:S01]  /*7f20*/  FMUL.FTZ R20, R2.reuse, R112 ;  /* 0x0000007002147220 */ /* 0x040fe20000410000 */
[C---:B------:R-:W-:Y:S02]  /*7f30*/  HMMA.16816.F32.BF16 R16, R128.reuse, R22, R16 ;  /* 0x000000168010723c */ /* 0x040fe40000041810 */
[----:B------:R-:W0:Y:S02]  /*7f40*/  LDGDEPBAR ;  /* 0x00000000000079af */ /* 0x000e240000000000 */
[----:B------:R-:W-:Y:S02]  /*7f50*/  FMUL.FTZ R21, R2, R113 ;  /* 0x0000007102157220 */ /* 0x000fe40000410000 */
[--C-:B------:R-:W-:Y:S01]  /*7f60*/  FFMA.FTZ R112, R58, c[0x0][0x2d0], -R204.reuse ;  /* 0x0000b4003a707a23 */ /* 0x100fe200000108cc */
[----:B------:R-:W-:Y:S01]  /*7f70*/  MUFU.EX2 R217, R217 ;  /* 0x000000d900d97308 */ /* 0x000fe20000000800 */
[C---:B------:R-:W-:Y:S02]  /*7f80*/  FMUL.FTZ R22, R0.reuse, R114 ;  /* 0x0000007200167220 */ /* 0x040fe40000410000 */
[----:B--2---:R-:W-:Y:S02]  /*7f90*/  LDSM.16.MT88.4 R108, [R237+0x3900] ;  /* 0x00390000ed6c783b */ /* 0x004fe40000004200 */
[C---:B------:R-:W-:Y:S02]  /*7fa0*/  FMUL.FTZ R23, R0.reuse, R115 ;  /* 0x0000007300177220 */ /* 0x040fe40000410000 */
[----:B------:R-:W-:Y:S02]  /*7fb0*/  FMUL.FTZ R58, R0, R78 ;  /* 0x0000004e003a7220 */ /* 0x000fe40000410000 */
[----:B------:R-:W-:Y:S01]  /*7fc0*/  FFMA.FTZ R113, R146, c[0x0][0x2d0], -R204 ;  /* 0x0000b40092717a23 */ /* 0x000fe200000108cc */
[----:B------:R-:W-:Y:S02]  /*7fd0*/  MUFU.EX2 R112, R112 ;  /* 0x0000007000707308 */ /* 0x000fe40000000800 */
[C---:B-----5:R-:W-:Y:S07]  /*7fe0*/  HMMA.16816.F32.BF16 R20, R128.reuse, R28, R20 ;  /* 0x0000001c8014723c */ /* 0x060fee0000041814 */
[C---:B------:R-:W-:Y:S01]  /*7ff0*/  FMUL.FTZ R28, R2.reuse, R104 ;  /* 0x00000068021c7220 */ /* 0x040fe20000410000 */
[C---:B------:R-:W-:Y:S01]  /*8000*/  HMMA.16816.F32.BF16 R24, R128.reuse, R30, R24 ;  /* 0x0000001e8018723c */ /* 0x040fe20000041818 */
[----:B------:R-:W2:Y:S03]  /*8010*/  MUFU.EX2 R113, R113 ;  /* 0x0000007100717308 */ /* 0x000ea60000000800 */
[----:B------:R-:W-:Y:S02]  /*8020*/  FMUL.FTZ R29, R2, R105 ;  /* 0x00000069021d7220 */ /* 0x000fe40000410000 */
[----:B------:R-:W-:Y:S02]  /*8030*/  FFMA.FTZ R104, R32, c[0x0][0x2d0], -R210 ;  /* 0x0000b40020687a23 */ /* 0x000fe400000108d2 */
[C---:B------:R-:W-:Y:S03]  /*8040*/  FMUL.FTZ R30, R0.reuse, R106 ;  /* 0x0000006a001e7220 */ /* 0x040fe60000410000 */
[----:B------:R-:W-:Y:S01]  /*8050*/  MUFU.EX2 R218, R218 ;  /* 0x000000da00da7308 */ /* 0x000fe20000000800 */
[----:B------:R-:W-:Y:S02]  /*8060*/  FMUL.FTZ R31, R0, R107 ;  /* 0x0000006b001f7220 */ /* 0x000fe40000410000 */
[----:B------:R-:W-:Y:S02]  /*8070*/  FMUL.FTZ R32, R2, R100 ;  /* 0x0000006402207220 */ /* 0x000fe40000410000 */
[----:B------:R-:W-:Y:S02]  /*8080*/  FFMA.FTZ R100, R166, c[0x0][0x2d0], -R204 ;  /* 0x0000b400a6647a23 */ /* 0x000fe400000108cc */
[--C-:B------:R-:W-:Y:S01]  /*8090*/  FFMA.FTZ R105, R41, c[0x0][0x2d0], -R210.reuse ;  /* 0x0000b40029697a23 */ /* 0x100fe200000108d2 */
[C---:B-1----:R-:W-:Y:S02]  /*80a0*/  HMMA.16816.F32.BF16 R28, R128.reuse, R36, R28 ;  /* 0x00000024801c723c */ /* 0x042fe4000004181c */
[----:B------:R1:W-:Y:S01]  /*80b0*/  MUFU.EX2 R166, R100 ;  /* 0x0000006400a67308 */ /* 0x0003e20000000800 */
[C---:B------:R-:W-:Y:S02]  /*80c0*/  FMUL.FTZ R41, R2.reuse, R93 ;  /* 0x0000005d02297220 */ /* 0x040fe40000410000 */
[--C-:B------:R-:W-:Y:S01]  /*80d0*/  FFMA.FTZ R107, R59, c[0x0][0x2d0], -R210.reuse ;  /* 0x0000b4003b6b7a23 */ /* 0x100fe200000108d2 */
[----:B--2---:R-:W-:Y:S01]  /*80e0*/  F2FP.BF16.PACK_AB R69, R113, R112 ;  /* 0x000000707145723e */ /* 0x004fe200000010ff */
[C---:B------:R-:W-:Y:S01]  /*80f0*/  FMUL.FTZ R37, R2.reuse, R97 ;  /* 0x0000006102257220 */ /* 0x040fe20000410000 */
[C---:B------:R-:W-:Y:S04]  /*8100*/  HMMA.16816.F32.BF16 R32, R128.reuse, R38, R32 ;  /* 0x000000268020723c */ /* 0x040fe80000041820 */
[----:B------:R-:W-:Y:S01]  /*8110*/  FMUL.FTZ R36, R2, R96 ;  /* 0x0000006002247220 */ /* 0x000fe20000410000 */
[----:B------:R-:W-:Y:S01]  /*8120*/  MUFU.EX2 R104, R104 ;  /* 0x0000006800687308 */ /* 0x000fe20000000800 */
[--C-:B------:R-:W-:Y:S02]  /*8130*/  FFMA.FTZ R106, R40, c[0x0][0x2d0], -R210.reuse ;  /* 0x0000b400286a7a23 */ /* 0x100fe400000108d2 */
[C---:B------:R-:W-:Y:S04]  /*8140*/  FMUL.FTZ R38, R0.reuse, R98 ;  /* 0x0000006200267220 */ /* 0x040fe80000410000 */
[C---:B------:R-:W-:Y:S02]  /*8150*/  FMUL.FTZ R39, R0.reuse, R99 ;  /* 0x0000006300277220 */ /* 0x040fe40000410000 */
[----:B------:R-:W-:Y:S01]  /*8160*/  FMUL.FTZ R59, R0, R79 ;  /* 0x0000004f003b7220 */ /* 0x000fe20000410000 */
[----:B------:R-:W2:Y:S01]  /*8170*/  MUFU.EX2 R105, R105 ;  /* 0x0000006900697308 */ /* 0x000ea20000000800 */
[----:B------:R-:W4:Y:S01]  /*8180*/  LDSM.16.MT88.4 R76, [R240+0x900] ;  /* 0x00090000f04c783b */ /* 0x000f220000004200 */
[--C-:B------:R-:W-:Y:S02]  /*8190*/  FFMA.FTZ R96, R162, c[0x0][0x2d0], -R210.reuse ;  /* 0x0000b400a2607a23 */ /* 0x100fe400000108d2 */
[C---:B------:R-:W-:Y:S03]  /*81a0*/  HMMA.16816.F32.BF16 R36, R128.reuse, R44, R36 ;  /* 0x0000002c8024723c */ /* 0x040fe60000041824 */
[C---:B------:R-:W-:Y:S02]  /*81b0*/  FMUL.FTZ R40, R2.reuse, R92 ;  /* 0x0000005c02287220 */ /* 0x040fe40000410000 */
[----:B-1----:R-:W-:Y:S01]  /*81c0*/  LDSM.16.MT88.4 R100, [R238+0x1900] ;  /* 0x00190000ee64783b */ /* 0x002fe20000004200 */
[----:B------:R-:W-:Y:S01]  /*81d0*/  FFMA.FTZ R92, R151, c[0x0][0x2d0], -R210 ;  /* 0x0000b400975c7a23 */ /* 0x000fe200000108d2 */
[----:B------:R1:W-:Y:S01]  /*81e0*/  MUFU.EX2 R162, R96 ;  /* 0x0000006000a27308 */ /* 0x0003e20000000800 */
[C---:B------:R-:W-:Y:S02]  /*81f0*/  FMUL.FTZ R45, R2.reuse, R89 ;  /* 0x00000059022d7220 */ /* 0x040fe40000410000 */
[C---:B------:R-:W-:Y:S03]  /*8200*/  HMMA.16816.F32.BF16 R40, R128.reuse, R46, R40 ;  /* 0x0000002e8028723c */ /* 0x040fe60000041828 */
[----:B------:R-:W-:Y:S02]  /*8210*/  FMUL.FTZ R44, R2, R88 ;  /* 0x00000058022c7220 */ /* 0x000fe40000410000 */
[----:B------:R-:W-:Y:S02]  /*8220*/  FFMA.FTZ R88, R141, c[0x0][0x2d0], -R204 ;  /* 0x0000b4008d587a23 */ /* 0x000fe400000108cc */
[C---:B------:R-:W-:Y:S01]  /*8230*/  FMUL.FTZ R46, R0.reuse, R90 ;  /* 0x0000005a002e7220 */ /* 0x040fe20000410000 */
[----:B------:R-:W-:Y:S01]  /*8240*/  MUFU.EX2 R106, R106 ;  /* 0x0000006a006a7308 */ /* 0x000fe20000000800 */
[----:B------:R-:W-:Y:S03]  /*8250*/  FMUL.FTZ R47, R0, R91 ;  /* 0x0000005b002f7220 */ /* 0x000fe60000410000 */
[----:B--2---:R-:W-:Y:S04]  /*8260*/  F2FP.BF16.PACK_AB R68, R105, R104 ;  /* 0x000000686944723e */ /* 0x004fe800000010ff */
[C---:B------:R-:W-:Y:S02]  /*8270*/  HMMA.16816.F32.BF16 R44, R128.reuse, R52, R44 ;  /* 0x00000034802c723c */ /* 0x040fe4000004182c */
[----:B------:R2:W5:Y:S01]  /*8280*/  MUFU.EX2 R141, R88 ;  /* 0x00000058008d7308 */ /* 0x0005620000000800 */
[----:B-1----:R-:W-:Y:S04]  /*8290*/  LDSM.16.MT88.4 R96, [R236+0x5100] ;  /* 0x00510000ec60783b */ /* 0x002fe80000004200 */
[C---:B------:R-:W-:Y:S01]  /*82a0*/  FMUL.FTZ R52, R2.reuse, R80 ;  /* 0x0000005002347220 */ /* 0x040fe20000410000 */
[C---:B------:R-:W-:Y:S04]  /*82b0*/  HMMA.16816.F32.BF16 R48, R128.reuse, R54, R48 ;  /* 0x000000368030723c */ /* 0x040fe80000041830 */
[----:B------:R-:W-:Y:S01]  /*82c0*/  FMUL.FTZ R53, R2, R81 ;  /* 0x0000005102357220 */ /* 0x000fe20000410000 */
[----:B------:R-:W1:Y:S02]  /*82d0*/  MUFU.EX2 R107, R107 ;  /* 0x0000006b006b7308 */ /* 0x000e640000000800 */
[C---:B------:R-:W-:Y:S02]  /*82e0*/  FMUL.FTZ R54, R0.reuse, R82 ;  /* 0x0000005200367220 */ /* 0x040fe40000410000 */
[----:B------:R-:W-:Y:S02]  /*82f0*/  FMUL.FTZ R55, R0, R83 ;  /* 0x0000005300377220 */ /* 0x000fe40000410000 */
[----:B------:R-:W4:Y:S04]  /*8300*/  LDSM.16.MT88.4 R80, [R238+0x900] ;  /* 0x00090000ee50783b */ /* 0x000f280000004200 */
[----:B------:R4:W-:Y:S01]  /*8310*/  MUFU.EX2 R151, R92 ;  /* 0x0000005c00977308 */ /* 0x0009e20000000800 */
[C---:B------:R-:W-:Y:S03]  /*8320*/  HMMA.16816.F32.BF16 R52, R128.reuse, R60, R52 ;  /* 0x0000003c8034723c */ /* 0x040fe60000041834 */
[----:B--2---:R-:W-:Y:S01]  /*8330*/  LDSM.16.MT88.4 R88, [R236+0x900] ;  /* 0x00090000ec58783b */ /* 0x004fe20000004200 */
[----:B-----5:R-:W-:Y:S03]  /*8340*/  F2FP.BF16.PACK_AB R71, R141, R216 ;  /* 0x000000d88d47723e */ /* 0x020fe600000010ff */
[C---:B------:R-:W-:Y:S01]  /*8350*/  FMUL.FTZ R60, R2.reuse, R72 ;  /* 0x00000048023c7220 */ /* 0x040fe20000410000 */
[C---:B------:R-:W-:Y:S01]  /*8360*/  HMMA.16816.F32.BF16 R56, R128.reuse, R62, R56 ;  /* 0x0000003e8038723c */ /* 0x040fe20000041838 */
[----:B------:R-:W-:Y:S03]  /*8370*/  MUFU.EX2 R211, R211 ;  /* 0x000000d300d37308 */ /* 0x000fe60000000800 */
[----:B------:R-:W-:Y:S01]  /*8380*/  FMUL.FTZ R61, R2, R73 ;  /* 0x00000049023d7220 */ /* 0x000fe20000410000 */
[----:B-1----:R-:W-:Y:S02]  /*8390*/  F2FP.BF16.PACK_AB R70, R107, R106 ;  /* 0x0000006a6b46723e */ /* 0x002fe400000010ff */
[C---:B------:R-:W-:Y:S02]  /*83a0*/  FMUL.FTZ R62, R0.reuse, R74 ;  /* 0x0000004a003e7220 */ /* 0x040fe40000410000 */
[----:B------:R-:W-:Y:S02]  /*83b0*/  FMUL.FTZ R63, R0, R75 ;  /* 0x0000004b003f7220 */ /* 0x000fe40000410000 */
[----:B------:R-:W1:Y:S01]  /*83c0*/  LDSM.16.MT88.4 R72, [R237+0x900] ;  /* 0x00090000ed48783b */ /* 0x000e620000004200 */
[----:B------:R-:W-:Y:S04]  /*83d0*/  MUFU.EX2 R208, R208 ;  /* 0x000000d000d07308 */ /* 0x000fe80000000800 */
[C---:B------:R-:W-:Y:S03]  /*83e0*/  HMMA.16816.F32.BF16 R60, R128.reuse, R84, R60 ;  /* 0x00000054803c723c */ /* 0x040fe6000004183c */
[----:B----4-:R-:W-:Y:S03]  /*83f0*/  LDSM.16.MT88.4 R92, [R237+0x5100] ;  /* 0x00510000ed5c783b */ /* 0x010fe60000004200 */
[----:B------:R-:W-:Y:S02]  /*8400*/  MUFU.EX2 R209, R209 ;  /* 0x000000d100d17308 */ /* 0x000fe40000000800 */
[----:B------:R-:W-:Y:S03]  /*8410*/  HMMA.16816.F32.BF16 R64, R128, R86, R64 ;  /* 0x000000568040723c */ /* 0x000fe60000041840 */
[----:B------:R-:W2:Y:S05]  /*8420*/  LDSM.16.MT88.4 R84, [R240+0x4900] ;  /* 0x00490000f054783b */ /* 0x000eaa0000004200 */
[C---:B------:R-:W-:Y:S01]  /*8430*/  HMMA.16816.F32.BF16 R4, R68.reuse, R76, R4 ;  /* 0x0000004c4404723c */ /* 0x040fe20000041804 */
[----:B------:R-:W-:Y:S07]  /*8440*/  MUFU.EX2 R207, R207 ;  /* 0x000000cf00cf7308 */ /* 0x000fee0000000800 */
[C---:B------:R-:W-:Y:S01]  /*8450*/  HMMA.16816.F32.BF16 R8, R68.reuse, R78, R8 ;  /* 0x0000004e4408723c */ /* 0x040fe20000041808 */
[----:B------:R-:W4:Y:S02]  /*8460*/  LDSM.16.MT88.4 R76, [R238+0x4900] ;  /* 0x00490000ee4c783b */ /* 0x000f240000004200 */
[----:B------:R-:W-:Y:S05]  /*8470*/  MUFU.EX2 R205, R205 ;  /* 0x000000cd00cd7308 */ /* 0x000fea0000000800 */
[C---:B------:R-:W-:Y:S05]  /*8480*/  HMMA.16816.F32.BF16 R12, R68.reuse, R80, R12 ;  /* 0x00000050440c723c */ /* 0x040fea000004180c */
[----:B------:R-:W-:Y:S02]  /*8490*/  MUFU.EX2 R134, R134 ;  /* 0x0000008600867308 */ /* 0x000fe40000000800 */
[--C-:B------:R-:W-:Y:S01]  /*84a0*/  FFMA.FTZ R80, R142, c[0x0][0x2d0], -R210.reuse ;  /* 0x0000b4008e507a23 */ /* 0x100fe200000108d2 */
[C---:B------:R-:W-:Y:S07]  /*84b0*/  HMMA.16816.F32.BF16 R16, R68.reuse, R82, R16 ;  /* 0x000000524410723c */ /* 0x040fee0000041810 */
[----:B------:R5:W2:Y:S01]  /*84c0*/  MUFU.EX2 R142, R80 ;  /* 0x00000050008e7308 */ /* 0x000aa20000000800 */
[C---:B-1----:R-:W-:Y:S08]  /*84d0*/  HMMA.16816.F32.BF16 R20, R68.reuse, R72, R20 ;  /* 0x000000484414723c */ /* 0x042ff00000041814 */
[C---:B------:R-:W-:Y:S01]  /*84e0*/  HMMA.16816.F32.BF16 R24, R68.reuse, R74, R24 ;  /* 0x0000004a4418723c */ /* 0x040fe20000041818 */
[----:B------:R-:W1:Y:S07]  /*84f0*/  LDSM.16.MT88.4 R72, [R237+0x4900] ;  /* 0x00490000ed48783b */ /* 0x000e6e0000004200 */
[C---:B------:R-:W-:Y:S01]  /*8500*/  HMMA.16816.F32.BF16 R28, R68.reuse, R88, R28 ;  /* 0x00000058441c723c */ /* 0x040fe2000004181c */
[----:B-----5:R-:W5:Y:S07]  /*8510*/  LDSM.16.MT88.4 R80, [R236+0x4900] ;  /* 0x00490000ec50783b */ /* 0x020f6e0000004200 */
[C---:B------:R-:W-:Y:S04]  /*8520*/  HMMA.16816.F32.BF16 R32, R68.reuse, R90, R32 ;  /* 0x0000005a4420723c */ /* 0x040fe80000041820 */
[----:B------:R-:W-:Y:S02]  /*8530*/  FFMA.FTZ R89, R153, c[0x0][0x2d0], -R210 ;  /* 0x0000b40099597a23 */ /* 0x000fe400000108d2 */
[----:B------:R-:W-:Y:S02]  /*8540*/  FFMA.FTZ R88, R150, c[0x0][0x2d0], -R204 ;  /* 0x0000b40096587a23 */ /* 0x000fe400000108cc */
[C---:B--2---:R-:W-:Y:S01]  /*8550*/  HMMA.16816.F32.BF16 R36, R68.reuse, R84, R36 ;  /* 0x000000544424723c */ /* 0x044fe20000041824 */
[----:B------:R-:W-:Y:S03]  /*8560*/  MUFU.EX2 R146, R89 ;  /* 0x0000005900927308 */ /* 0x000fe60000000800 */
[----:B------:R-:W-:Y:S03]  /*8570*/  FFMA.FTZ R90, R121, c[0x0][0x2d0], -R210 ;  /* 0x0000b400795a7a23 */ /* 0x000fe600000108d2 */
[--C-:B------:R-:W-:Y:S01]  /*8580*/  FFMA.FTZ R85, R154, c[0x0][0x2d0], -R204.reuse ;  /* 0x0000b4009a557a23 */ /* 0x100fe200000108cc */
[C---:B------:R-:W-:Y:S03]  /*8590*/  HMMA.16816.F32.BF16 R40, R68.reuse, R86, R40 ;  /* 0x000000564428723c */ /* 0x040fe60000041828 */
[----:B------:R-:W2:Y:S01]  /*85a0*/  MUFU.EX2 R153, R90 ;  /* 0x0000005a00997308 */ /* 0x000ea20000000800 */
[--C-:B------:R-:W-:Y:S03]  /*85b0*/  FFMA.FTZ R84, R159, c[0x0][0x2d0], -R204.reuse ;  /* 0x0000b4009f547a23 */ /* 0x100fe600000108cc */
[----:B------:R-:W-:Y:S01]  /*85c0*/  FFMA.FTZ R86, R155, c[0x0][0x2d0], -R204 ;  /* 0x0000b4009b567a23 */ /* 0x000fe200000108cc */
[C---:B----4-:R-:W-:Y:S05]  /*85d0*/  HMMA.16816.F32.BF16 R44, R68.reuse, R76, R44 ;  /* 0x0000004c442c723c */ /* 0x050fea000004182c */
[----:B------:R-:W-:Y:S03]  /*85e0*/  MUFU.EX2 R154, R85 ;  /* 0x00000055009a7308 */ /* 0x000fe60000000800 */
[C---:B------:R-:W-:Y:S01]  /*85f0*/  HMMA.16816.F32.BF16 R48, R68.reuse, R78, R48 ;  /* 0x0000004e4430723c */ /* 0x040fe20000041830 */
[----:B------:R-:W4:Y:S06]  /*8600*/  LDSM.16.MT88.4 R76, [R240+0x1100] ;  /* 0x00110000f04c783b */ /* 0x000f2c0000004200 */
[----:B------:R2:W-:Y:S01]  /*8610*/  MUFU.EX2 R155, R86 ;  /* 0x00000056009b7308 */ /* 0x0005e20000000800 */
[C---:B-1----:R-:W-:Y:S08]  /*8620*/  HMMA.16816.F32.BF16 R52, R68.reuse, R72, R52 ;  /* 0x000000484434723c */ /* 0x042ff00000041834 */
[C---:B------:R-:W-:Y:S01]  /*8630*/  HMMA.16816.F32.BF16 R56, R68.reuse, R74, R56 ;  /* 0x0000004a4438723c */ /* 0x040fe20000041838 */
[----:B------:R-:W1:Y:S01]  /*8640*/  MUFU.EX2 R159, R84 ;  /* 0x00000054009f7308 */ /* 0x000e620000000800 */
[----:B------:R-:W4:Y:S06]  /*8650*/  LDSM.16.MT88.4 R72, [R238+0x1100] ;  /* 0x00110000ee48783b */ /* 0x000f2c0000004200 */
[C---:B-----5:R-:W-:Y:S03]  /*8660*/  HMMA.16816.F32.BF16 R60, R68.reuse, R80, R60 ;  /* 0x00000050443c723c */ /* 0x060fe6000004183c */
[----:B------:R-:W5:Y:S01]  /*8670*/  MUFU.EX2 R150, R88 ;  /* 0x0000005800967308 */ /* 0x000f620000000800 */
[----:B--2---:R-:W-:Y:S04]  /*8680*/  FFMA.FTZ R86, R158, c[0x0][0x2d0], -R210 ;  /* 0x0000b4009e567a23 */ /* 0x004fe800000108d2 */
[----:B------:R-:W-:Y:S01]  /*8690*/  HMMA.16816.F32.BF16 R64, R68, R82, R64 ;  /* 0x000000524440723c */ /* 0x000fe20000041840 */
[----:B------:R-:W2:Y:S04]  /*86a0*/  LDSM.16.MT88.4 R80, [R237+0x1100] ;  /* 0x00110000ed50783b */ /* 0x000ea80000004200 */
[----:B------:R4:W-:Y:S02]  /*86b0*/  MUFU.EX2 R158, R86 ;  /* 0x00000056009e7308 */ /* 0x0009e40000000800 */
[----:B------:R-:W-:Y:S01]  /*86c0*/  F2FP.BF16.PACK_AB R68, R151, R142 ;  /* 0x0000008e9744723e */ /* 0x000fe200000010ff */
[----:B---3--:R-:W-:Y:S01]  /*86d0*/  FFMA.FTZ R198, R0, R123, R198 ;  /* 0x0000007b00c67223 */ /* 0x008fe200000100c6 */
[----:B------:R-:W-:Y:S03]  /*86e0*/  F2FP.BF16.PACK_AB R70, R153, R146 ;  /* 0x000000929946723e */ /* 0x000fe600000010ff */
[----:B-1----:R-:W-:Y:S01]  /*86f0*/  F2FP.BF16.PACK_AB R71, R159, R154 ;  /* 0x0000009a9f47723e */ /* 0x002fe200000010ff */
[----:B------:R-:W-:Y:S04]  /*8700*/  FADD.FTZ R197, R197, R198 ;  /* 0x000000c6c5c57221 */ /* 0x000fe80000010000 */
[----:B------:R-:W-:Y:S01]  /*8710*/  FADD.FTZ R196, R196, R197 ;  /* 0x000000c5c4c47221 */ /* 0x000fe20000010000 */
[----:B-----5:R-:W-:Y:S01]  /*8720*/  F2FP.BF16.PACK_AB R69, R155, R150 ;  /* 0x000000969b45723e */ /* 0x020fe200000010ff */
[----:B------:R-:W-:Y:S02]  /*8730*/  FFMA.FTZ R88, R165, c[0x0][0x2d0], -R210 ;  /* 0x0000b400a5587a23 */ /* 0x000fe400000108d2 */
[----:B------:R-:W-:Y:S02]  /*8740*/  FADD.FTZ R135, R135, R196 ;  /* 0x000000c487877221 */ /* 0x000fe40000010000 */
[----:B------:R1:W3:Y:S02]  /*8750*/  MUFU.EX2 R165, R88 ;  /* 0x0000005800a57308 */ /* 0x0002e40000000800 */
[C---:B----4-:R-:W-:Y:S01]  /*8760*/  HMMA.16816.F32.BF16 R4, R68.reuse, R76, R4 ;  /* 0x0000004c4404723c */ /* 0x050fe20000041804 */
[----:B------:R-:W4:Y:S02]  /*8770*/  LDSM.16.MT88.4 R84, [R236+0x1100] ;  /* 0x00110000ec54783b */ /* 0x000f240000004200 */
[----:B------:R-:W-:Y:S01]  /*8780*/  FADD.FTZ R112, R112, R135 ;  /* 0x0000008770707221 */ /* 0x000fe20000010000 */
[----:B------:R-:W-:Y:S04]  /*8790*/  MOV R135, R132 ;  /* 0x0000008400877202 */ /* 0x000fe80000000f00 */
[C---:B------:R-:W-:Y:S01]  /*87a0*/  HMMA.16816.F32.BF16 R8, R68.reuse, R78, R8 ;  /* 0x0000004e4408723c */ /* 0x040fe20000041808 */
[----:B------:R-:W5:Y:S07]  /*87b0*/  LDSM.16.MT88.4 R76, [R240+0x5100] ;  /* 0x00510000f04c783b */ /* 0x000f6e0000004200 */
[C---:B------:R-:W-:Y:S01]  /*87c0*/  HMMA.16816.F32.BF16 R12, R68.reuse, R72, R12 ;  /* 0x00000048440c723c */ /* 0x040fe2000004180c */
[----:B-1----:R-:W1:Y:S07]  /*87d0*/  LDSM.16.MT88.4 R88, [R238+0x5100] ;  /* 0x00510000ee58783b */ /* 0x002e6e0000004200 */
[C---:B------:R-:W-:Y:S01]  /*87e0*/  HMMA.16816.F32.BF16 R16, R68.reuse, R74, R16 ;  /* 0x0000004a4410723c */ /* 0x040fe20000041810 */
[----:B------:R-:W1:Y:S07]  /*87f0*/  LDSM.16.MT88.4 R72, [R240+0x1900] ;  /* 0x00190000f048783b */ /* 0x000e6e0000004200 */
[C---:B--2---:R-:W-:Y:S08]  /*8800*/  HMMA.16816.F32.BF16 R20, R68.reuse, R80, R20 ;  /* 0x000000504414723c */ /* 0x044ff00000041814 */
[C---:B------:R-:W-:Y:S01]  /*8810*/  HMMA.16816.F32.BF16 R24, R68.reuse, R82, R24 ;  /* 0x000000524418723c */ /* 0x040fe20000041818 */
[----:B------:R-:W2:Y:S07]  /*8820*/  LDSM.16.MT88.4 R80, [R237+0x1900] ;  /* 0x00190000ed50783b */ /* 0x000eae0000004200 */
[C---:B----4-:R-:W-:Y:S08]  /*8830*/  HMMA.16816.F32.BF16 R28, R68.reuse, R84, R28 ;  /* 0x00000054441c723c */ /* 0x050ff0000004181c */
[C---:B------:R-:W-:Y:S01]  /*8840*/  HMMA.16816.F32.BF16 R32, R68.reuse, R86, R32 ;  /* 0x000000564420723c */ /* 0x040fe20000041820 */
[----:B------:R-:W-:Y:S07]  /*8850*/  LDSM.16.MT88.4 R84, [R238+0x5900] ;  /* 0x00590000ee54783b */ /* 0x000fee0000004200 */
[C---:B-----5:R-:W-:Y:S08]  /*8860*/  HMMA.16816.F32.BF16 R36, R68.reuse, R76, R36 ;  /* 0x0000004c4424723c */ /* 0x060ff00000041824 */
[C---:B------:R-:W-:Y:S01]  /*8870*/  HMMA.16816.F32.BF16 R40, R68.reuse, R78, R40 ;  /* 0x0000004e4428723c */ /* 0x040fe20000041828 */
[----:B------:R-:W4:Y:S07]  /*8880*/  LDSM.16.MT88.4 R76, [R236+0x1900] ;  /* 0x00190000ec4c783b */ /* 0x000f2e0000004200 */
[C---:B-1----:R-:W-:Y:S07]  /*8890*/  HMMA.16816.F32.BF16 R44, R68.reuse, R88, R44 ;  /* 0x00000058442c723c */ /* 0x042fee000004182c */
[--C-:B------:R-:W-:Y:S01]  /*88a0*/  FFMA.FTZ R88, R127, c[0x0][0x2d0], -R210.reuse ;  /* 0x0000b4007f587a23 */ /* 0x100fe200000108d2 */
[C---:B------:R-:W-:Y:S03]  /*88b0*/  HMMA.16816.F32.BF16 R48, R68.reuse, R90, R48 ;  /* 0x0000005a4430723c */ /* 0x040fe60000041830 */
[----:B------:R1:W-:Y:S01]  /*88c0*/  MUFU.EX2 R115, R88 ;  /* 0x0000005800737308 */ /* 0x0003e20000000800 */
[--C-:B------:R-:W-:Y:S03]  /*88d0*/  FFMA.FTZ R89, R120, c[0x0][0x2d0], -R210.reuse ;  /* 0x0000b40078597a23 */ /* 0x100fe600000108d2 */
[----:B------:R-:W-:Y:S01]  /*88e0*/  FFMA.FTZ R91, R125, c[0x0][0x2d0], -R210 ;  /* 0x0000b4007d5b7a23 */ /* 0x000fe200000108d2 */
[C---:B------:R-:W-:Y:S04]  /*88f0*/  HMMA.16816.F32.BF16 R52, R68.reuse, R92, R52 ;  /* 0x0000005c4434723c */ /* 0x040fe80000041834 */
[----:B------:R-:W-:Y:S01]  /*8900*/  FFMA.FTZ R90, R164, c[0x0][0x2d0], -R204 ;  /* 0x0000b400a45a7a23 */ /* 0x000fe200000108cc */
[----:B------:R5:W-:Y:S02]  /*8910*/  MUFU.EX2 R122, R91 ;  /* 0x0000005b007a7308 */ /* 0x000be40000000800 */
[----:B------:R-:W-:Y:S01]  /*8920*/  FFMA.FTZ R92, R126, c[0x0][0x2d0], -R210 ;  /* 0x0000b4007e5c7a23 */ /* 0x000fe200000108d2 */
[C---:B------:R-:W-:Y:S07]  /*8930*/  HMMA.16816.F32.BF16 R56, R68.reuse, R94, R56 ;  /* 0x0000005e4438723c */ /* 0x040fee0000041838 */
[----:B------:R2:W-:Y:S01]  /*8940*/  MUFU.EX2 R120, R92 ;  /* 0x0000005c00787308 */ /* 0x0005e20000000800 */
[C---:B------:R-:W-:Y:S04]  /*8950*/  HMMA.16816.F32.BF16 R60, R68.reuse, R96, R60 ;  /* 0x00000060443c723c */ /* 0x040fe8000004183c */
[----:B-1----:R-:W-:Y:S02]  /*8960*/  FFMA.FTZ R88, R124, c[0x0][0x2d0], -R204 ;  /* 0x0000b4007c587a23 */ /* 0x002fe400000108cc */
[----:B------:R-:W-:Y:S01]  /*8970*/  LDSM.16.MT88.4 R124, [R240+0x3900] ;  /* 0x00390000f07c783b */ /* 0x000fe20000004200 */
[----:B------:R-:W-:Y:S01]  /*8980*/  FFMA.FTZ R97, R170, c[0x0][0x2d0], -R210 ;  /* 0x0000b400aa617a23 */ /* 0x000fe200000108d2 */
[----:B------:R-:W-:Y:S01]  /*8990*/  HMMA.16816.F32.BF16 R64, R68, R98, R64 ;  /* 0x000000624440723c */ /* 0x000fe20000041840 */
[----:B------:R1:W1:Y:S03]  /*89a0*/  MUFU.EX2 R114, R89 ;  /* 0x0000005900727308 */ /* 0x0002660000000800 */
[--C-:B------:R-:W-:Y:S02]  /*89b0*/  FFMA.FTZ R96, R169, c[0x0][0x2d0], -R204.reuse ;  /* 0x0000b400a9607a23 */ /* 0x100fe400000108cc */
[----:B-----5:R-:W-:Y:S01]  /*89c0*/  FFMA.FTZ R91, R160, c[0x0][0x2d0], -R204 ;  /* 0x0000b400a05b7a23 */ /* 0x020fe200000108cc */
[----:B---3--:R-:W-:Y:S01]  /*89d0*/  F2FP.BF16.PACK_AB R68, R165, R158 ;  /* 0x0000009ea544723e */ /* 0x008fe200000010ff */
[----:B------:R-:W-:Y:S01]  /*89e0*/  FFMA.FTZ R98, R140, c[0x0][0x2d0], -R210 ;  /* 0x0000b4008c627a23 */ /* 0x000fe200000108d2 */
[----:B------:R-:W-:Y:S02]  /*89f0*/  F2FP.BF16.PACK_AB R70, R167, R162 ;  /* 0x000000a2a746723e */ /* 0x000fe400000010ff */
[----:B------:R-:W-:Y:S01]  /*8a00*/  MUFU.EX2 R164, R90 ;  /* 0x0000005a00a47308 */ /* 0x000fe20000000800 */
[----:B------:R-:W-:Y:S02]  /*8a10*/  F2FP.BF16.PACK_AB R69, R171, R166 ;  /* 0x000000a6ab45723e */ /* 0x000fe400000010ff */
[----:B------:R-:W-:Y:S01]  /*8a20*/  F2FP.BF16.PACK_AB R71, R152, R144 ;  /* 0x000000909847723e */ /* 0x000fe200000010ff */
[----:B--2---:R-:W-:Y:S06]  /*8a30*/  LDSM.16.MT88.4 R92, [R237+0x6100] ;  /* 0x00610000ed5c783b */ /* 0x004fec0000004200 */
[C---:B------:R-:W-:Y:S01]  /*8a40*/  HMMA.16816.F32.BF16 R4, R68.reuse, R72, R4 ;  /* 0x000000484404723c */ /* 0x040fe20000041804 */
[----:B------:R-:W-:Y:S02]  /*8a50*/  MUFU.EX2 R160, R91 ;  /* 0x0000005b00a07308 */ /* 0x000fe40000000800 */
[--C-:B-1----:R-:W-:Y:S05]  /*8a60*/  FFMA.FTZ R89, R168, c[0x0][0x2d0], -R204.reuse ;  /* 0x0000b400a8597a23 */ /* 0x102fea00000108cc */
[C---:B------:R-:W-:Y:S01]  /*8a70*/  HMMA.16816.F32.BF16 R8, R68.reuse, R74, R8 ;  /* 0x0000004a4408723c */ /* 0x040fe20000041808 */
[----:B------:R-:W1:Y:S02]  /*8a80*/  LDSM.16.MT88.4 R72, [R240+0x5900] ;  /* 0x00590000f048783b */ /* 0x000e640000004200 */
[----:B------:R-:W-:Y:S05]  /*8a90*/  MUFU.EX2 R170, R97 ;  /* 0x0000006100aa7308 */ /* 0x000fea0000000800 */
[C---:B------:R-:W-:Y:S05]  /*8aa0*/  HMMA.16816.F32.BF16 R12, R68.reuse, R100, R12 ;  /* 0x00000064440c723c */ /* 0x040fea000004180c */
[----:B------:R-:W-:Y:S02]  /*8ab0*/  MUFU.EX2 R140, R98 ;  /* 0x00000062008c7308 */ /* 0x000fe40000000800 */
[--C-:B------:R-:W-:Y:S01]  /*8ac0*/  FFMA.FTZ R101, R163, c[0x0][0x2d0], -R204.reuse ;  /* 0x0000b400a3657a23 */ /* 0x100fe200000108cc */
[C---:B------:R-:W-:Y:S04]  /*8ad0*/  HMMA.16816.F32.BF16 R16, R68.reuse, R102, R16 ;  /* 0x000000664410723c */ /* 0x040fe80000041810 */
[--C-:B------:R-:W-:Y:S03]  /*8ae0*/  FFMA.FTZ R100, R157, c[0x0][0x2d0], -R204.reuse ;  /* 0x0000b4009d647a23 */ /* 0x100fe600000108cc */
[----:B------:R2:W-:Y:S01]  /*8af0*/  MUFU.EX2 R169, R96 ;  /* 0x0000006000a97308 */ /* 0x0005e20000000800 */
[C---:B------:R-:W-:Y:S04]  /*8b00*/  HMMA.16816.F32.BF16 R20, R68.reuse, R80, R20 ;  /* 0x000000504414723c */ /* 0x040fe80000041814 */
[----:B------:R-:W-:Y:S04]  /*8b10*/  FFMA.FTZ R102, R161, c[0x0][0x2d0], -R204 ;  /* 0x0000b400a1667a23 */ /* 0x000fe800000108cc */
[C---:B------:R-:W-:Y:S01]  /*8b20*/  HMMA.16816.F32.BF16 R24, R68.reuse, R82, R24 ;  /* 0x000000524418723c */ /* 0x040fe20000041818 */
[----:B------:R-:W3:Y:S01]  /*8b30*/  LDSM.16.MT88.4 R80, [R237+0x5900] ;  /* 0x00590000ed50783b */ /* 0x000ee20000004200 */
[----:B------:R-:W-:Y:S06]  /*8b40*/  MUFU.EX2 R161, R102 ;  /* 0x0000006600a17308 */ /* 0x000fec0000000800 */
[C---:B----4-:R-:W-:Y:S04]  /*8b50*/  HMMA.16816.F32.BF16 R28, R68.reuse, R76, R28 ;  /* 0x0000004c441c723c */ /* 0x050fe8000004181c */
[----:B------:R-:W-:Y:S01]  /*8b60*/  MUFU.EX2 R163, R101 ;  /* 0x0000006500a37308 */ /* 0x000fe20000000800 */
[----:B--2---:R-:W-:Y:S03]  /*8b70*/  LDSM.16.MT88.4 R96, [R238+0x2900] ;  /* 0x00290000ee60783b */ /* 0x004fe60000004200 */
[C---:B------:R-:W-:Y:S06]  /*8b80*/  HMMA.16816.F32.BF16 R32, R68.reuse, R78, R32 ;  /* 0x0000004e4420723c */ /* 0x040fec0000041820 */
[----:B------:R2:W-:Y:S01]  /*8b90*/  MUFU.EX2 R157, R100 ;  /* 0x00000064009d7308 */ /* 0x0005e20000000800 */
[----:B------:R-:W4:Y:S01]  /*8ba0*/  LDSM.16.MT88.4 R76, [R236+0x5900] ;  /* 0x00590000ec4c783b */ /* 0x000f220000004200 */
[C---:B-1----:R-:W-:Y:S08]  /*8bb0*/  HMMA.16816.F32.BF16 R36, R68.reuse, R72, R36 ;  /* 0x000000484424723c */ /* 0x042ff00000041824 */
[C---:B------:R-:W-:Y:S01]  /*8bc0*/  HMMA.16816.F32.BF16 R40, R68.reuse, R74, R40 ;  /* 0x0000004a4428723c */ /* 0x040fe20000041828 */
[----:B------:R-:W1:Y:S01]  /*8bd0*/  LDSM.16.MT88.4 R72, [R240+0x2100] ;  /* 0x00210000f048783b */ /* 0x000e620000004200 */
[----:B------:R5:W1:Y:S06]  /*8be0*/  MUFU.EX2 R168, R89 ;  /* 0x0000005900a87308 */ /* 0x000a6c0000000800 */
[C---:B------:R-:W-:Y:S04]  /*8bf0*/  HMMA.16816.F32.BF16 R44, R68.reuse, R84, R44 ;  /* 0x00000054442c723c */ /* 0x040fe8000004182c */
[----:B------:R4:W1:Y:S01]  /*8c00*/  MUFU.EX2 R121, R88 ;  /* 0x0000005800797308 */ /* 0x0008620000000800 */
[----:B--2---:R-:W-:Y:S03]  /*8c10*/  LDSM.16.MT88.4 R100, [R236+0x3900] ;  /* 0x00390000ec64783b */ /* 0x004fe60000004200 */
[C---:B------:R-:W-:Y:S05]  /*8c20*/  HMMA.16816.F32.BF16 R48, R68.reuse, R86, R48 ;  /* 0x000000564430723c */ /* 0x040fea0000041830 */
[----:B------:R-:W2:Y:S03]  /*8c30*/  LDSM.16.MT88.4 R84, [R238+0x2100] ;  /* 0x00210000ee54783b */ /* 0x000ea60000004200 */
[C---:B---3--:R-:W-:Y:S04]  /*8c40*/  HMMA.16816.F32.BF16 R52, R68.reuse, R80, R52 ;  /* 0x000000504434723c */ /* 0x048fe80000041834 */
[--C-:B-----5:R-:W-:Y:S04]  /*8c50*/  FFMA.FTZ R89, R156, c[0x0][0x2d0], -R210.reuse ;  /* 0x0000b4009c597a23 */ /* 0x120fe800000108d2 */
[C---:B------:R-:W-:Y:S01]  /*8c60*/  HMMA.16816.F32.BF16 R56, R68.reuse, R82, R56 ;  /* 0x000000524438723c */ /* 0x040fe20000041838 */
[----:B------:R-:W3:Y:S01]  /*8c70*/  LDSM.16.MT88.4 R80, [R237+0x2100] ;  /* 0x00210000ed50783b */ /* 0x000ee20000004200 */
[----:B------:R-:W-:Y:S02]  /*8c80*/  MUFU.EX2 R156, R89 ;  /* 0x00000059009c7308 */ /* 0x000fe40000000800 */
[--C-:B----4-:R-:W-:Y:S04]  /*8c90*/  FFMA.FTZ R88, R148, c[0x0][0x2d0], -R210.reuse ;  /* 0x0000b40094587a23 */ /* 0x110fe800000108d2 */
[C---:B------:R-:W-:Y:S04]  /*8ca0*/  HMMA.16816.F32.BF16 R60, R68.reuse, R76, R60 ;  /* 0x0000004c443c723c */ /* 0x040fe8000004183c */
[----:B------:R4:W5:Y:S04]  /*8cb0*/  MUFU.EX2 R148, R88 ;  /* 0x0000005800947308 */ /* 0x0009680000000800 */
[----:B------:R-:W-:Y:S01]  /*8cc0*/  HMMA.16816.F32.BF16 R64, R68, R78, R64 ;  /* 0x0000004e4440723c */ /* 0x000fe20000041840 */
[----:B------:R-:W3:Y:S06]  /*8cd0*/  LDSM.16.MT88.4 R76, [R236+0x2100] ;  /* 0x00210000ec4c783b */ /* 0x000eec0000004200 */
[----:B------:R-:W-:Y:S02]  /*8ce0*/  F2FP.BF16.PACK_AB R68, R115, R114 ;  /* 0x000000727344723e */ /* 0x000fe400000010ff */
[----:B------:R-:W-:Y:S03]  /*8cf0*/  F2FP.BF16.PACK_AB R70, R122, R120 ;  /* 0x000000787a46723e */ /* 0x000fe600000010ff */
[----:B-1----:R-:W-:Y:S02]  /*8d00*/  F2FP.BF16.PACK_AB R69, R164, R168 ;  /* 0x000000a8a445723e */ /* 0x002fe400000010ff */
[----:B------:R-:W-:Y:S01]  /*8d10*/  F2FP.BF16.PACK_AB R71, R160, R121 ;  /* 0x00000079a047723e */ /* 0x000fe200000010ff */
[----:B----4-:R-:W-:Y:S06]  /*8d20*/  LDSM.16.MT88.4 R88, [R238+0x6100] ;  /* 0x00610000ee58783b */ /* 0x010fec0000004200 */
[C---:B------:R-:W-:Y:S08]  /*8d30*/  HMMA.16816.F32.BF16 R4, R68.reuse, R72, R4 ;  /* 0x000000484404723c */ /* 0x040ff00000041804 */
[C---:B------:R-:W-:Y:S01]  /*8d40*/  HMMA.16816.F32.BF16 R8, R68.reuse, R74, R8 ;  /* 0x0000004a4408723c */ /* 0x040fe20000041808 */
[----:B------:R-:W1:Y:S07]  /*8d50*/  LDSM.16.MT88.4 R72, [R240+0x6100] ;  /* 0x00610000f048783b */ /* 0x000e6e0000004200 */
[C---:B--2---:R-:W-:Y:S08]  /*8d60*/  HMMA.16816.F32.BF16 R12, R68.reuse, R84, R12 ;  /* 0x00000054440c723c */ /* 0x044ff0000004180c */
[C---:B------:R-:W-:Y:S01]  /*8d70*/  HMMA.16816.F32.BF16 R16, R68.reuse, R86, R16 ;  /* 0x000000564410723c */ /* 0x040fe20000041810 */
[----:B------:R-:W2:Y:S07]  /*8d80*/  LDSM.16.MT88.4 R84, [R236+0x6100] ;  /* 0x00610000ec54783b */ /* 0x000eae0000004200 */
[C---:B---3--:R-:W-:Y:S08]  /*8d90*/  HMMA.16816.F32.BF16 R20, R68.reuse, R80, R20 ;  /* 0x000000504414723c */ /* 0x048ff00000041814 */
[C---:B------:R-:W-:Y:S01]  /*8da0*/  HMMA.16816.F32.BF16 R24, R68.reuse, R82, R24 ;  /* 0x000000524418723c */ /* 0x040fe20000041818 */
[----:B------:R-:W3:Y:S07]  /*8db0*/  LDSM.16.MT88.4 R80, [R240+0x2900] ;  /* 0x00290000f050783b */ /* 0x000eee0000004200 */
[C---:B------:R-:W-:Y:S08]  /*8dc0*/  HMMA.16816.F32.BF16 R28, R68.reuse, R76, R28 ;  /* 0x0000004c441c723c */ /* 0x040ff0000004181c */
[C---:B------:R-:W-:Y:S01]  /*8dd0*/  HMMA.16816.F32.BF16 R32, R68.reuse, R78, R32 ;  /* 0x0000004e4420723c */ /* 0x040fe20000041820 */
[----:B------:R-:W4:Y:S07]  /*8de0*/  LDSM.16.MT88.4 R76, [R237+0x2900] ;  /* 0x00290000ed4c783b */ /* 0x000f2e0000004200 */
[C---:B-1----:R-:W-:Y:S08]  /*8df0*/  HMMA.16816.F32.BF16 R36, R68.reuse, R72, R36 ;  /* 0x000000484424723c */ /* 0x042ff00000041824 */
[C---:B------:R-:W-:Y:S01]  /*8e00*/  HMMA.16816.F32.BF16 R40, R68.reuse, R74, R40 ;  /* 0x0000004a4428723c */ /* 0x040fe20000041828 */
[----:B------:R-:W1:Y:S07]  /*8e10*/  LDSM.16.MT88.4 R72, [R236+0x2900] ;  /* 0x00290000ec48783b */ /* 0x000e6e0000004200 */
[C---:B------:R-:W-:Y:S07]  /*8e20*/  HMMA.16816.F32.BF16 R44, R68.reuse, R88, R44 ;  /* 0x00000058442c723c */ /* 0x040fee000004182c */
[--C-:B------:R-:W-:Y:S01]  /*8e30*/  FFMA.FTZ R88, R149, c[0x0][0x2d0], -R210.reuse ;  /* 0x0000b40095587a23 */ /* 0x100fe200000108d2 */
[C---:B------:R-:W-:Y:S03]  /*8e40*/  HMMA.16816.F32.BF16 R48, R68.reuse, R90, R48 ;  /* 0x0000005a4430723c */ /* 0x040fe60000041830 */
[----:B------:R-:W-:Y:S01]  /*8e50*/  MUFU.EX2 R149, R88 ;  /* 0x0000005800957308 */ /* 0x000fe20000000800 */
[--C-:B------:R-:W-:Y:S03]  /*8e60*/  FFMA.FTZ R89, R145, c[0x0][0x2d0], -R210.reuse ;  /* 0x0000b40091597a23 */ /* 0x100fe600000108d2 */
[--C-:B------:R-:W-:Y:S01]  /*8e70*/  FFMA.FTZ R91, R147, c[0x0][0x2d0], -R210.reuse ;  /* 0x0000b400935b7a23 */ /* 0x100fe200000108d2 */
[C---:B------:R-:W-:Y:S04]  /*8e80*/  HMMA.16816.F32.BF16 R52, R68.reuse, R92, R52 ;  /* 0x0000005c4434723c */ /* 0x040fe80000041834 */
[--C-:B------:R-:W-:Y:S01]  /*8e90*/  FFMA.FTZ R90, R143, c[0x0][0x2d0], -R210.reuse ;  /* 0x0000b4008f5a7a23 */ /* 0x100fe200000108d2 */
[----:B------:R-:W1:Y:S01]  /*8ea0*/  MUFU.EX2 R147, R91 ;  /* 0x0000005b00937308 */ /* 0x000e620000000800 */
[----:B------:R-:W-:Y:S02]  /*8eb0*/  FFMA.FTZ R210, R206, c[0x0][0x2d0], -R210 ;  /* 0x0000b400ced27a23 */ /* 0x000fe400000108d2 */
[C---:B------:R-:W-:Y:S01]  /*8ec0*/  HMMA.16816.F32.BF16 R56, R68.reuse, R94, R56 ;  /* 0x0000005e4438723c */ /* 0x040fe20000041838 */
[----:B------:R-:W-:Y:S03]  /*8ed0*/  LDSM.16.MT88.4 R92, [R237+0x7100] ;  /* 0x00710000ed5c783b */ /* 0x000fe60000004200 */
[--C-:B------:R-:W-:Y:S01]  /*8ee0*/  FFMA.FTZ R206, R203, c[0x0][0x2d0], -R204.reuse ;  /* 0x0000b400cbce7a23 */ /* 0x100fe200000108cc */
[----:B------:R-:W-:Y:S01]  /*8ef0*/  MOV R203, R122 ;  /* 0x0000007a00cb7202 */ /* 0x000fe20000000f00 */
[----:B------:R-:W-:Y:S01]  /*8f00*/  FFMA.FTZ R204, R133, c[0x0][0x2d0], -R204 ;  /* 0x0000b40085cc7a23 */ /* 0x000fe200000108cc */
[----:B------:R-:W-:Y:S01]  /*8f10*/  MUFU.EX2 R145, R89 ;  /* 0x0000005900917308 */ /* 0x000fe20000000800 */
[C---:B--2---:R-:W-:Y:S08]  /*8f20*/  HMMA.16816.F32.BF16 R60, R68.reuse, R84, R60 ;  /* 0x00000054443c723c */ /* 0x044ff0000004183c */
[----:B------:R-:W-:Y:S01]  /*8f30*/  HMMA.16816.F32.BF16 R64, R68, R86, R64 ;  /* 0x000000564440723c */ /* 0x000fe20000041840 */
[----:B------:R-:W-:Y:S01]  /*8f40*/  LDSM.16.MT88.4 R84, [R238+0x6900] ;  /* 0x00690000ee54783b */ /* 0x000fe20000004200 */
[----:B------:R2:W1:Y:S05]  /*8f50*/  MUFU.EX2 R143, R90 ;  /* 0x0000005a008f7308 */ /* 0x00046a0000000800 */
[----:B-----5:R-:W-:Y:S02]  /*8f60*/  F2FP.BF16.PACK_AB R68, R148, R156 ;  /* 0x0000009c9444723e */ /* 0x020fe400000010ff */
[----:B------:R-:W-:Y:S03]  /*8f70*/  F2FP.BF16.PACK_AB R70, R140, R170 ;  /* 0x000000aa8c46723e */ /* 0x000fe600000010ff */
[----:B------:R-:W-:Y:S01]  /*8f80*/  F2FP.BF16.PACK_AB R69, R161, R169 ;  /* 0x000000a9a145723e */ /* 0x000fe200000010ff */
[----:B------:R-:W5:Y:S01]  /*8f90*/  MUFU.EX2 R210, R210 ;  /* 0x000000d200d27308 */ /* 0x000f620000000800 */
[----:B------:R-:W-:Y:S07]  /*8fa0*/  F2FP.BF16.PACK_AB R71, R157, R163 ;  /* 0x000000a39d47723e */ /* 0x000fee00000010ff */
[C---:B---3--:R-:W-:Y:S02]  /*8fb0*/  HMMA.16816.F32.BF16 R4, R68.reuse, R80, R4 ;  /* 0x000000504404723c */ /* 0x048fe40000041804 */
[----:B------:R-:W-:Y:S01]  /*8fc0*/  MUFU.EX2 R133, R204 ;  /* 0x000000cc00857308 */ /* 0x000fe20000000800 */
[----:B--2---:R-:W-:Y:S05]  /*8fd0*/  LDSM.16.MT88.4 R88, [R238+0x7100] ;  /* 0x00710000ee58783b */ /* 0x004fea0000004200 */
[C---:B------:R-:W-:Y:S04]  /*8fe0*/  HMMA.16816.F32.BF16 R8, R68.reuse, R82, R8 ;  /* 0x000000524408723c */ /* 0x040fe80000041808 */
[----:B------:R-:W2:Y:S01]  /*8ff0*/  MUFU.EX2 R206, R206 ;  /* 0x000000ce00ce7308 */ /* 0x000ea20000000800 */
[----:B------:R-:W3:Y:S03]  /*9000*/  LDSM.16.MT88.4 R80, [R240+0x6900] ;  /* 0x00690000f050783b */ /* 0x000ee60000004200 */
[C---:B------:R-:W-:Y:S08]  /*9010*/  HMMA.16816.F32.BF16 R12, R68.reuse, R96, R12 ;  /* 0x00000060440c723c */ /* 0x040ff0000004180c */
[C---:B------:R-:W-:Y:S01]  /*9020*/  HMMA.16816.F32.BF16 R16, R68.reuse, R98, R16 ;  /* 0x000000624410723c */ /* 0x040fe20000041810 */
[----:B------:R-:W-:Y:S07]  /*9030*/  LDSM.16.MT88.4 R96, [R236+0x7100] ;  /* 0x00710000ec60783b */ /* 0x000fee0000004200 */
[C---:B----4-:R-:W-:Y:S08]  /*9040*/  HMMA.16816.F32.BF16 R20, R68.reuse, R76, R20 ;  /* 0x0000004c4414723c */ /* 0x050ff00000041814 */
[C---:B------:R-:W-:Y:S01]  /*9050*/  HMMA.16816.F32.BF16 R24, R68.reuse, R78, R24 ;  /* 0x0000004e4418723c */ /* 0x040fe20000041818 */
[----:B------:R-:W4:Y:S07]  /*9060*/  LDSM.16.MT88.4 R76, [R237+0x6900] ;  /* 0x00690000ed4c783b */ /* 0x000f2e0000004200 */
[C---:B-1----:R-:W-:Y:S08]  /*9070*/  HMMA.16816.F32.BF16 R28, R68.reuse, R72, R28 ;  /* 0x00000048441c723c */ /* 0x042ff0000004181c */
[C---:B------:R-:W-:Y:S01]  /*9080*/  HMMA.16816.F32.BF16 R32, R68.reuse, R74, R32 ;  /* 0x0000004a4420723c */ /* 0x040fe20000041820 */
[----:B------:R-:W1:Y:S07]  /*9090*/  LDSM.16.MT88.4 R72, [R236+0x6900] ;  /* 0x00690000ec48783b */ /* 0x000e6e0000004200 */
[C---:B---3--:R-:W-:Y:S08]  /*90a0*/  HMMA.16816.F32.BF16 R36, R68.reuse, R80, R36 ;  /* 0x000000504424723c */ /* 0x048ff00000041824 */
[C---:B------:R-:W-:Y:S01]  /*90b0*/  HMMA.16816.F32.BF16 R40, R68.reuse, R82, R40 ;  /* 0x000000524428723c */ /* 0x040fe20000041828 */
[----:B------:R-:W3:Y:S07]  /*90c0*/  LDSM.16.MT88.4 R80, [R240+0x3100] ;  /* 0x00310000f050783b */ /* 0x000eee0000004200 */
[C---:B------:R-:W-:Y:S08]  /*90d0*/  HMMA.16816.F32.BF16 R44, R68.reuse, R84, R44 ;  /* 0x00000054442c723c */ /* 0x040ff0000004182c */
[C---:B------:R-:W-:Y:S01]  /*90e0*/  HMMA.16816.F32.BF16 R48, R68.reuse, R86, R48 ;  /* 0x000000564430723c */ /* 0x040fe20000041830 */
[----:B------:R-:W-:Y:S07]  /*90f0*/  LDSM.16.MT88.4 R84, [R236+0x3100] ;  /* 0x00310000ec54783b */ /* 0x000fee0000004200 */
[C---:B----4-:R-:W-:Y:S08]  /*9100*/  HMMA.16816.F32.BF16 R52, R68.reuse, R76, R52 ;  /* 0x0000004c4434723c */ /* 0x050ff00000041834 */
[C---:B------:R-:W-:Y:S01]  /*9110*/  HMMA.16816.F32.BF16 R56, R68.reuse, R78, R56 ;  /* 0x0000004e4438723c */ /* 0x040fe20000041838 */
[----:B------:R-:W4:Y:S07]  /*9120*/  LDSM.16.MT88.4 R76, [R238+0x3100] ;  /* 0x00310000ee4c783b */ /* 0x000f2e0000004200 */
[C---:B-1----:R-:W-:Y:S08]  /*9130*/  HMMA.16816.F32.BF16 R60, R68.reuse, R72, R60 ;  /* 0x00000048443c723c */ /* 0x042ff0000004183c */
[----:B------:R-:W-:Y:S01]  /*9140*/  HMMA.16816.F32.BF16 R64, R68, R74, R64 ;  /* 0x0000004a4440723c */ /* 0x000fe20000041840 */
[----:B------:R-:W1:Y:S06]  /*9150*/  LDSM.16.MT88.4 R72, [R237+0x3100] ;  /* 0x00310000ed48783b */ /* 0x000e6c0000004200 */
[----:B------:R-:W-:Y:S02]  /*9160*/  F2FP.BF16.PACK_AB R68, R147, R149 ;  /* 0x000000959344723e */ /* 0x000fe400000010ff */
[----:B------:R-:W-:Y:S03]  /*9170*/  F2FP.BF16.PACK_AB R70, R143, R145 ;  /* 0x000000918f46723e */ /* 0x000fe600000010ff */
[----:B------:R-:W-:Y:S02]  /*9180*/  F2FP.BF16.PACK_AB R69, R217, R219 ;  /* 0x000000dbd945723e */ /* 0x000fe400000010ff */
[----:B------:R-:W-:Y:S07]  /*9190*/  F2FP.BF16.PACK_AB R71, R211, R218 ;  /* 0x000000dad347723e */ /* 0x000fee00000010ff */
[C---:B---3--:R-:W-:Y:S08]  /*91a0*/  HMMA.16816.F32.BF16 R4, R68.reuse, R80, R4 ;  /* 0x000000504404723c */ /* 0x048ff00000041804 */
[C---:B------:R-:W-:Y:S01]  /*91b0*/  HMMA.16816.F32.BF16 R8, R68.reuse, R82, R8 ;  /* 0x000000524408723c */ /* 0x040fe20000041808 */
[----:B------:R-:W3:Y:S07]  /*91c0*/  LDSM.16.MT88.4 R80, [R240+0x7100] ;  /* 0x00710000f050783b */ /* 0x000eee0000004200 */
[C---:B----4-:R-:W-:Y:S01]  /*91d0*/  HMMA.16816.F32.BF16 R12, R68.reuse, R76, R12 ;  /* 0x0000004c440c723c */ /* 0x050fe2000004180c */
[----:B------:R-:W4:Y:S07]  /*91e0*/  LDL.LU R77, [R1+0x10] ;  /* 0x00001000014d7983 */ /* 0x000f2e0000300800 */
[C---:B------:R-:W-:Y:S08]  /*91f0*/  HMMA.16816.F32.BF16 R16, R68.reuse, R78, R16 ;  /* 0x0000004e4410723c */ /* 0x040ff00000041810 */
[C---:B-1----:R-:W-:Y:S07]  /*9200*/  HMMA.16816.F32.BF16 R20, R68.reuse, R72, R20 ;  /* 0x000000484414723c */ /* 0x042fee0000041814 */
[----:B------:R-:W-:Y:S01]  /*9210*/  MOV R73, R121 ;  /* 0x0000007900497202 */ /* 0x000fe20000000f00 */
[C---:B------:R-:W-:Y:S04]  /*9220*/  HMMA.16816.F32.BF16 R24, R68.reuse, R74, R24 ;  /* 0x0000004a4418723c */ /* 0x040fe80000041818 */
[----:B------:R-:W-:Y:S03]  /*9230*/  MOV R72, R120 ;  /* 0x0000007800487202 */ /* 0x000fe60000000f00 */
[----:B------:R-:W-:Y:S01]  /*9240*/  MOV R75, R115 ;  /* 0x00000073004b7202 */ /* 0x000fe20000000f00 */
[C---:B------:R-:W-:Y:S04]  /*9250*/  HMMA.16816.F32.BF16 R28, R68.reuse, R84, R28 ;  /* 0x00000054441c723c */ /* 0x040fe8000004181c */
[----:B------:R-:W-:Y:S04]  /*9260*/  MOV R74, R114 ;  /* 0x00000072004a7202 */ /* 0x000fe80000000f00 */
[C---:B------:R-:W-:Y:S01]  /*9270*/  HMMA.16816.F32.BF16 R32, R68.reuse, R86, R32 ;  /* 0x000000564420723c */ /* 0x040fe20000041820 */
[----:B------:R-:W-:Y:S07]  /*9280*/  LDSM.16.MT88.4 R84, [R238+0x7900] ;  /* 0x00790000ee54783b */ /* 0x000fee0000004200 */
[C---:B---3--:R-:W-:Y:S08]  /*9290*/  HMMA.16816.F32.BF16 R36, R68.reuse, R80, R36 ;  /* 0x000000504424723c */ /* 0x048ff00000041824 */
[C---:B------:R-:W-:Y:S08]  /*92a0*/  HMMA.16816.F32.BF16 R40, R68.reuse, R82, R40 ;  /* 0x000000524428723c */ /* 0x040ff00000041828 */
[C---:B------:R-:W-:Y:S08]  /*92b0*/  HMMA.16816.F32.BF16 R44, R68.reuse, R88, R44 ;  /* 0x00000058442c723c */ /* 0x040ff0000004182c */
[C---:B------:R-:W-:Y:S08]  /*92c0*/  HMMA.16816.F32.BF16 R48, R68.reuse, R90, R48 ;  /* 0x0000005a4430723c */ /* 0x040ff00000041830 */
[C---:B------:R-:W-:Y:S08]  /*92d0*/  HMMA.16816.F32.BF16 R52, R68.reuse, R92, R52 ;  /* 0x0000005c4434723c */ /* 0x040ff00000041834 */
[C---:B------:R-:W-:Y:S01]  /*92e0*/  HMMA.16816.F32.BF16 R56, R68.reuse, R94, R56 ;  /* 0x0000005e4438723c */ /* 0x040fe20000041838 */
[----:B------:R-:W1:Y:S07]  /*92f0*/  LDSM.16.MT88.4 R92, [R240+0x7900] ;  /* 0x00790000f05c783b */ /* 0x000e6e0000004200 */
[C---:B------:R-:W-:Y:S08]  /*9300*/  HMMA.16816.F32.BF16 R60, R68.reuse, R96, R60 ;  /* 0x00000060443c723c */ /* 0x040ff0000004183c */
[----:B------:R-:W-:Y:S07]  /*9310*/  HMMA.16816.F32.BF16 R64, R68, R98, R64 ;  /* 0x000000624440723c */ /* 0x000fee0000041840 */
[----:B------:R-:W-:Y:S02]  /*9320*/  F2FP.BF16.PACK_AB R68, R209, R208 ;  /* 0x000000d0d144723e */ /* 0x000fe400000010ff */
[----:B-----5:R-:W-:Y:S03]  /*9330*/  F2FP.BF16.PACK_AB R70, R210, R207 ;  /* 0x000000cfd246723e */ /* 0x020fe600000010ff */
[----:B--2---:R-:W-:Y:S02]  /*9340*/  F2FP.BF16.PACK_AB R69, R206, R205 ;  /* 0x000000cdce45723e */ /* 0x004fe400000010ff */
[----:B------:R-:W-:Y:S07]  /*9350*/  F2FP.BF16.PACK_AB R71, R133, R134 ;  /* 0x000000868547723e */ /* 0x000fee00000010ff */
[C---:B------:R-:W-:Y:S07]  /*9360*/  HMMA.16816.F32.BF16 R128, R68.reuse, R124, R4 ;  /* 0x0000007c4480723c */ /* 0x040fee0000041804 */
[----:B------:R-:W-:Y:S01]  /*9370*/  FADD.FTZ R5, R113, R112 ;  /* 0x0000007071057221 */ /* 0x000fe20000010000 */
[C---:B------:R-:W-:Y:S04]  /*9380*/  HMMA.16816.F32.BF16 R124, R68.reuse, R126, R8 ;  /* 0x0000007e447c723c */ /* 0x040fe80000041808 */
[----:B------:R-:W-:Y:S04]  /*9390*/  FADD.FTZ R216, R216, R5 ;  /* 0x00000005d8d87221 */ /* 0x000fe80000010000 */
[----:B------:R-:W-:Y:S01]  /*93a0*/  FADD.FTZ R5, R141, R216 ;  /* 0x000000d88d057221 */ /* 0x000fe20000010000 */
[C---:B------:R-:W-:Y:S08]  /*93b0*/  HMMA.16816.F32.BF16 R120, R68.reuse, R116, R12 ;  /* 0x000000744478723c */ /* 0x040ff0000004180c */
[C---:B------:R-:W-:Y:S08]  /*93c0*/  HMMA.16816.F32.BF16 R116, R68.reuse, R118, R16 ;  /* 0x000000764474723c */ /* 0x040ff00000041810 */
[C---:B------:R-:W-:Y:S08]  /*93d0*/  HMMA.16816.F32.BF16 R112, R68.reuse, R108, R20 ;  /* 0x0000006c4470723c */ /* 0x040ff00000041814 */
[C---:B------:R-:W-:Y:S04]  /*93e0*/  HMMA.16816.F32.BF16 R108, R68.reuse, R110, R24 ;  /* 0x0000006e446c723c */ /* 0x040fe80000041818 */
[----:B----4-:R-:W-:Y:S02]  /*93f0*/  FFMA.FTZ R202, R2, R77, R202 ;  /* 0x0000004d02ca7223 */ /* 0x010fe400000100ca */
[----:B------:R-:W-:Y:S01]  /*9400*/  FADD.FTZ R2, R150, R5 ;  /* 0x0000000596027221 */ /* 0x000fe20000010000 */
[----:B------:R-:W2:Y:S01]  /*9410*/  LDSM.16.MT88.4 R76, [R237+0x7900] ;  /* 0x00790000ed4c783b */ /* 0x000ea20000004200 */
[----:B------:R-:W-:Y:S04]  /*9420*/  FADD.FTZ R201, R201, R202 ;  /* 0x000000cac9c97221 */ /* 0x000fe80000010000 */
[----:B------:R-:W-:Y:S02]  /*9430*/  FADD.FTZ R7, R155, R2 ;  /* 0x000000029b077221 */ /* 0x000fe40000010000 */
        /* <DEDUP_REMOVED lines=13> */
[C---:B------:R-:W-:Y:S03]  /*9510*/  HMMA.16816.F32.BF16 R104, R68.reuse, R100, R28 ;  /* 0x000000644468723c */ /* 0x040fe6000004181c */
[----:B------:R-:W-:Y:S02]  /*9520*/  FADD.FTZ R5, R151, R0 ;  /* 0x0000000097057221 */ /* 0x000fe40000010000 */
[----:B------:R-:W-:Y:S02]  /*9530*/  FADD.FTZ R9, R168, R9 ;  /* 0x00000009a8097221 */ /* 0x000fe40000010000 */
[----:B------:R-:W-:Y:S01]  /*9540*/  FADD.FTZ R0, R146, R5 ;  /* 0x0000000592007221 */ /* 0x000fe20000010000 */
[C---:B------:R-:W-:Y:S04]  /*9550*/  HMMA.16816.F32.BF16 R100, R68.reuse, R102, R32 ;  /* 0x000000664464723c */ /* 0x040fe80000041820 */
[----:B------:R-:W-:Y:S02]  /*9560*/  FADD.FTZ R5, R153, R0 ;  /* 0x0000000099057221 */ /* 0x000fe40000010000 */
[----:B------:R-:W-:Y:S02]  /*9570*/  FADD.FTZ R2, R164, R9 ;  /* 0x00000009a4027221 */ /* 0x000fe40000010000 */
[----:B------:R-:W-:Y:S01]  /*9580*/  FADD.FTZ R0, R158, R5 ;  /* 0x000000059e007221 */ /* 0x000fe20000010000 */
[C---:B-1----:R-:W-:Y:S03]  /*9590*/  HMMA.16816.F32.BF16 R96, R68.reuse, R92, R36 ;  /* 0x0000005c4460723c */ /* 0x042fe60000041824 */
[----:B------:R-:W-:Y:S02]  /*95a0*/  FADD.FTZ R5, R165, R0 ;  /* 0x00000000a5057221 */ /* 0x000fe40000010000 */
[----:B------:R-:W-:Y:S02]  /*95b0*/  FADD.FTZ R11, R73, R2 ;  /* 0x00000002490b7221 */ /* 0x000fe40000010000 */
[----:B------:R-:W-:Y:S01]  /*95c0*/  FADD.FTZ R0, R162, R5 ;  /* 0x00000005a2007221 */ /* 0x000fe20000010000 */
[C---:B------:R-:W-:Y:S01]  /*95d0*/  HMMA.16816.F32.BF16 R92, R68.reuse, R94, R40 ;  /* 0x0000005e445c723c */ /* 0x040fe20000041828 */
[----:B------:R-:W1:Y:S03]  /*95e0*/  LDSM.16.MT88.4 R4, [R236+0x7900] ;  /* 0x00790000ec04783b */ /* 0x000e660000004200 */
[----:B------:R-:W-:Y:S04]  /*95f0*/  FADD.FTZ R0, R167, R0 ;  /* 0x00000000a7007221 */ /* 0x000fe80000010000 */
[----:B------:R-:W-:Y:S01]  /*9600*/  FADD.FTZ R0, R74, R0 ;  /* 0x000000004a007221 */ /* 0x000fe20000010000 */
[C---:B------:R-:W-:Y:S03]  /*9610*/  HMMA.16816.F32.BF16 R88, R68.reuse, R84, R44 ;  /* 0x000000544458723c */ /* 0x040fe6000004182c */
[----:B------:R-:W-:Y:S04]  /*9620*/  FADD.FTZ R0, R75, R0 ;  /* 0x000000004b007221 */ /* 0x000fe80000010000 */
[----:B------:R-:W-:Y:S01]  /*9630*/  FADD.FTZ R0, R72, R0 ;  /* 0x0000000048007221 */ /* 0x000fe20000010000 */
[C---:B------:R-:W-:Y:S04]  /*9640*/  HMMA.16816.F32.BF16 R84, R68.reuse, R86, R48 ;  /* 0x000000564454723c */ /* 0x040fe80000041830 */
[----:B------:R-:W-:Y:S02]  /*9650*/  FADD.FTZ R9, R203, R0 ;  /* 0x00000000cb097221 */ /* 0x000fe40000010000 */
[----:B------:R-:W-:Y:S02]  /*9660*/  FADD.FTZ R0, R160, R11 ;  /* 0x0000000ba0007221 */ /* 0x000fe40000010000 */
[----:B------:R-:W-:Y:S01]  /*9670*/  FADD.FTZ R9, R156, R9 ;  /* 0x000000099c097221 */ /* 0x000fe20000010000 */
[C---:B--2---:R-:W-:Y:S03]  /*9680*/  HMMA.16816.F32.BF16 R80, R68.reuse, R76, R52 ;  /* 0x0000004c4450723c */ /* 0x044fe60000041834 */
        /* <DEDUP_REMOVED lines=11> */
[----:B------:R-:W-:Y:S04]  /*9740*/  HMMA.16816.F32.BF16 R68, R68, R6, R64 ;  /* 0x000000064444723c */ /* 0x000fe80000041840 */
[----:B------:R-:W-:Y:S02]  /*9750*/  FADD.FTZ R2, R219, R2 ;  /* 0x00000002db027221 */ /* 0x000fe40000010000 */
[----:B------:R-:W-:Y:S02]  /*9760*/  FADD.FTZ R0, R145, R0 ;  /* 0x0000000091007221 */ /* 0x000fe40000010000 */
        /* <DEDUP_REMOVED lines=10> */
[----:B------:R-:W-:Y:S03]  /*9810*/  FADD.FTZ R134, R134, R205 ;  /* 0x000000cd86867221 */ /* 0x000fe60000010000 */
[----:B------:R1:W-:Y:S01]  /*9820*/  STL [R1+0x10], R0 ;  /* 0x0000100001007387 */ /* 0x0003e20000100800 */
[----:B------:R-:W-:Y:S05]  /*9830*/  FADD.FTZ R2, R133, R134 ;  /* 0x0000008685027221 */ /* 0x000fea0000010000 */
[----:B------:R2:W-:Y:S01]  /*9840*/  STL [R1+0xc], R2 ;  /* 0x00000c0201007387 */ /* 0x0005e20000100800 */
[----:B-1----:R-:W-:Y:S01]  /*9850*/  MOV R0, R3 ;  /* 0x0000000300007202 */ /* 0x002fe20000000f00 */
[----:B------:R-:W-:-:S05]  /*9860*/  @P1 BRA `(.L_x_25) ;  /* 0xffffc1c000001947 */ /* 0x000fca000383ffff */
.L_x_24:
[----:B------:R-:W3:Y:S04]  /*9870*/  LDL.LU R4, [R1+0x10] ;  /* 0x0000100001047983 */ /* 0x000ee80000300800 */
[----:B--2---:R-:W2:Y:S01]  /*9880*/  LDL.LU R2, [R1+0xc] ;  /* 0x00000c0001027983 */ /* 0x004ea20000300800 */
[----:B------:R-:W-:-:S03]  /*9890*/  PLOP3.LUT P3, PT, PT, PT, PT, 0x8, 0x0 ;  /* 0x000000000000781c */ /* 0x000fc60003f6e170 */
[----:B---3--:R-:W1:Y:S04]  /*98a0*/  SHFL.BFLY PT, R6, R4, 0x2, 0x1f ;  /* 0x0c401f0004067f89 */ /* 0x008e6800000e0000 */
[----:B--2---:R-:W2:Y:S01]  /*98b0*/  SHFL.BFLY PT, R7, R2, 0x2, 0x1f ;  /* 0x0c401f0002077f89 */ /* 0x004ea200000e0000 */
[----:B-1----:R-:W-:Y:S01]  /*98c0*/  FADD.FTZ R6, R6, R4 ;  /* 0x0000000406067221 */ /* 0x002fe20000010000 */
[----:B------:R-:W-:Y:S01]  /*98d0*/  MOV R4, RZ ;  /* 0x000000ff00047202 */ /* 0x000fe20000000f00 */
[----:B--2---:R-:W-:-:S03]  /*98e0*/  FADD.FTZ R7, R7, R2 ;  /* 0x0000000207077221 */ /* 0x004fc60000010000 */
[----:B------:R-:W1:Y:S01]  /*98f0*/  SHFL.BFLY PT, R5, R6, 0x1, 0x1f ;  /* 0x0c201f0006057f89 */ /* 0x000e6200000e0000 */
[----:B------:R-:W-:-:S03]  /*9900*/  MOV R2, RZ ;  /* 0x000000ff00027202 */ /* 0x000fc60000000f00 */
[----:B------:R-:W2:Y:S01]  /*9910*/  SHFL.BFLY PT, R0, R7, 0x1, 0x1f ;  /* 0x0c201f0007007f89 */ /* 0x000ea200000e0000 */
[----:B-1----:R-:W-:Y:S02]  /*9920*/  FADD.FTZ R5, R6, R5 ;  /* 0x0000000506057221 */ /* 0x002fe40000010000 */
[----:B--2---:R-:W-:-:S03]  /*9930*/  FADD.FTZ R0, R0, R7 ;  /* 0x0000000700007221 */ /* 0x004fc60000010000 */
[----:B------:R-:W-:Y:S02]  /*9940*/  FSETP.NE.FTZ.AND P1, PT, R5, RZ, PT ;  /* 0x000000ff0500720b */ /* 0x000fe40003f35000 */
[----:B------:R-:W-:Y:S02]  /*9950*/  MOV R7, 0xff800000 ;  /* 0xff80000000077802 */ /* 0x000fe40000000f00 */
[----:B------:R-:W-:-:S09]  /*9960*/  FSETP.NE.FTZ.AND P0, PT, R0, RZ, PT ;  /* 0x000000ff0000720b */ /* 0x000fd20003f15000 */
[----:B------:R-:W1:Y:S01]  /*9970*/  @P1 MUFU.RCP R4, R5 ;  /* 0x0000000500041308 */ /* 0x000e620000001000 */
[----:B------:R-:W-:-:S03]  /*9980*/  @P1 MOV R9, 0x3f317218 ;  /* 0x3f31721800091802 */ /* 0x000fc60000000f00 */
[----:B------:R-:W-:Y:S02]  /*9990*/  @P0 MOV R8, 0x3f317218 ;  /* 0x3f31721800080802 */ /* 0x000fe40000000f00 */
[----:B------:R-:W-:Y:S02]  /*99a0*/  @P1 FMUL.FTZ R9, R9, c[0x0][0x2d0] ;  /* 0x0000b40009091a20 */ /* 0x000fe40000410000 */
[----:B------:R-:W-:Y:S01]  /*99b0*/  @P0 MUFU.RCP R2, R0 ;  /* 0x0000000000020308 */ /* 0x000fe20000001000 */
[----:B------:R-:W-:-:S07]  /*99c0*/  @P0 FMUL.FTZ R8, R8, c[0x0][0x2d0] ;  /* 0x0000b40008080a20 */ /* 0x000fce0000410000 */
[----:B------:R-:W2:Y:S01]  /*99d0*/  @P1 MUFU.LG2 R5, R5 ;  /* 0x0000000500051308 */ /* 0x000ea20000000c00 */
[C---:B-1----:R-:W-:Y:S02]  /*99e0*/  FMUL.FTZ R128, R4.reuse, R128 ;  /* 0x0000008004807220 */ /* 0x042fe40000410000 */
[C---:B------:R-:W-:Y:S02]  /*99f0*/  FMUL.FTZ R129, R4.reuse, R129 ;  /* 0x0000008104817220 */ /* 0x040fe40000410000 */
[C---:B------:R-:W-:Y:S02]  /*9a00*/  FMUL.FTZ R124, R4.reuse, R124 ;  /* 0x0000007c047c7220 */ /* 0x040fe40000410000 */
[C---:B------:R-:W-:Y:S01]  /*9a10*/  FMUL.FTZ R125, R4.reuse, R125 ;  /* 0x0000007d047d7220 */ /* 0x040fe20000410000 */
[----:B------:R-:W1:Y:S01]  /*9a20*/  @P0 MUFU.LG2 R0, R0 ;  /* 0x0000000000000308 */ /* 0x000e620000000c00 */
[C---:B------:R-:W-:Y:S02]  /*9a30*/  FMUL.FTZ R120, R4.reuse, R120 ;  /* 0x0000007804787220 */ /* 0x040fe40000410000 */
[----:B------:R-:W-:-:S02]  /*9a40*/  FMUL.FTZ R121, R4, R121 ;  /* 0x0000007904797220 */ /* 0x000fc40000410000 */
[C---:B------:R-:W-:Y:S02]  /*9a50*/  FMUL.FTZ R116, R4.reuse, R116 ;  /* 0x0000007404747220 */ /* 0x040fe40000410000 */
[C---:B------:R-:W-:Y:S02]  /*9a60*/  FMUL.FTZ R117, R4.reuse, R117 ;  /* 0x0000007504757220 */ /* 0x040fe40000410000 */
[----:B--2---:R-:W-:Y:S02]  /*9a70*/  @P1 FMUL.FTZ R5, R5, 0.69314718246459960938 ;  /* 0x3f31721805051820 */ /* 0x004fe40000410000 */
[C---:B------:R-:W-:Y:S02]  /*9a80*/  FMUL.FTZ R6, R4.reuse, R112 ;  /* 0x0000007004067220 */ /* 0x040fe40000410000 */
[C---:B------:R-:W-:Y:S02]  /*9a90*/  FMUL.FTZ R113, R4.reuse, R113 ;  /* 0x0000007104717220 */ /* 0x040fe40000410000 */
[----:B------:R-:W-:-:S02]  /*9aa0*/  FMUL.FTZ R108, R4, R108 ;  /* 0x0000006c046c7220 */ /* 0x000fc40000410000 */
[----:B-1----:R-:W-:Y:S02]  /*9ab0*/  @P0 FMUL.FTZ R0, R0, 0.69314718246459960938 ;  /* 0x3f31721800000820 */ /* 0x002fe40000410000 */
        /* <DEDUP_REMOVED lines=21> */
[----:B------:R-:W-:Y:S01]  /*9c10*/  MOV R4, 0xff800000 ;  /* 0xff80000000047802 */ /* 0x000fe20000000f00 */
        /* <DEDUP_REMOVED lines=32> */
[----:B------:R-:W-:Y:S02]  /*9e20*/  @P1 FFMA.FTZ R4, R9, R132, R5 ;  /* 0x0000008409041223 */ /* 0x000fe40000010005 */
[----:B------:R-:W-:Y:S02]  /*9e30*/  @P0 FFMA.FTZ R7, R8, R3, R0 ;  /* 0x0000000308070223 */ /* 0x000fe40000010000 */
.L_x_22:
[----:B------:R-:W-:Y:S05]  /*9e40*/  @P3 BRA `(.L_x_26) ;  /* 0x0000128000003947 */ /* 0x000fea0003800000 */
[----:B------:R-:W1:Y:S01]  /*9e50*/  S2R R0, SR_TID.X ;  /* 0x0000000000007919 */ /* 0x000e620000002100 */
[----:B------:R-:W-:Y:S02]  /*9e60*/  F2FP.BF16.PACK_AB R128, R129, R128 ;  /* 0x000000808180723e */ /* 0x000fe400000010ff */
[----:B------:R-:W-:Y:S01]  /*9e70*/  F2FP.BF16.PACK_AB R130, R131, R130 ;  /* 0x000000828382723e */ /* 0x000fe200000010ff */
[----:B------:R-:W-:Y:S01]  /*9e80*/  BAR.SYNC.DEFER_BLOCKING 0x1, 0x100 ;  /* 0x0044000000007b1d */ /* 0x000fe20000010000 */
[----:B------:R-:W-:Y:S02]  /*9e90*/  F2FP.BF16.PACK_AB R124, R125, R124 ;  /* 0x0000007c7d7c723e */ /* 0x000fe400000010ff */
[----:B------:R-:W-:Y:S02]  /*9ea0*/  F2FP.BF16.PACK_AB R126, R127, R126 ;  /* 0x0000007e7f7e723e */ /* 0x000fe400000010ff */
[----:B------:R-:W-:-:S02]  /*9eb0*/  F2FP.BF16.PACK_AB R120, R121, R120 ;  /* 0x000000787978723e */ /* 0x000fc400000010ff */
[----:B------:R-:W-:Y:S02]  /*9ec0*/  F2FP.BF16.PACK_AB R122, R123, R122 ;  /* 0x0000007a7b7a723e */ /* 0x000fe400000010ff */
[----:B------:R-:W-:Y:S02]  /*9ed0*/  F2FP.BF16.PACK_AB R116, R117, R116 ;  /* 0x000000747574723e */ /* 0x000fe400000010ff */
[----:B------:R-:W-:Y:S02]  /*9ee0*/  F2FP.BF16.PACK_AB R118, R119, R118 ;  /* 0x000000767776723e */ /* 0x000fe400000010ff */
[----:B------:R-:W-:Y:S02]  /*9ef0*/  F2FP.BF16.PACK_AB R6, R113, R6 ;  /* 0x000000067106723e */ /* 0x000fe400000010ff */
[----:B------:R-:W-:Y:S02]  /*9f00*/  F2FP.BF16.PACK_AB R114, R115, R114 ;  /* 0x000000727372723e */ /* 0x000fe400000010ff */
[----:B------:R-:W-:-:S02]  /*9f10*/  F2FP.BF16.PACK_AB R108, R109, R108 ;  /* 0x0000006c6d6c723e */ /* 0x000fc400000010ff */
[----:B------:R-:W-:Y:S02]  /*9f20*/  F2FP.BF16.PACK_AB R110, R111, R110 ;  /* 0x0000006e6f6e723e */ /* 0x000fe400000010ff */
[----:B-1----:R-:W-:Y:S02]  /*9f30*/  SHF.R.S32.HI R3, RZ, 0x1f, R0 ;  /* 0x0000001fff037819 */ /* 0x002fe40000011400 */
[----:B------:R-:W-:Y:S02]  /*9f40*/  F2FP.BF16.PACK_AB R104, R105, R104 ;  /* 0x000000686968723e */ /* 0x000fe400000010ff */
[----:B------:R-:W-:Y:S02]  /*9f50*/  LEA.HI R2, R3, R0, RZ, 0x2 ;  /* 0x0000000003027211 */ /* 0x000fe400078f10ff */
[----:B------:R-:W-:Y:S02]  /*9f60*/  F2FP.BF16.PACK_AB R106, R107, R106 ;  /* 0x0000006a6b6a723e */ /* 0x000fe400000010ff */
[----:B------:R-:W-:-:S02]  /*9f70*/  SHF.R.S32.HI R8, RZ, 0x2, R2 ;  /* 0x00000002ff087819 */ /* 0x000fc40000011402 */
[----:B------:R-:W-:Y:S02]  /*9f80*/  SHF.R.S32.HI R5, RZ, 0x1f, R2 ;  /* 0x0000001fff057819 */ /* 0x000fe40000011402 */
[----:B------:R-:W-:Y:S02]  /*9f90*/  LOP3.LUT R9, R2, 0xfffffffc, RZ, 0xc0, !PT ;  /* 0xfffffffc02097812 */ /* 0x000fe400078ec0ff */
[----:B------:R-:W-:Y:S02]  /*9fa0*/  LEA.HI R5, R5, R8, RZ, 0x3 ;  /* 0x0000000805057211 */ /* 0x000fe400078f18ff */
[----:B------:R-:W-:Y:S01]  /*9fb0*/  F2FP.BF16.PACK_AB R100, R101, R100 ;  /* 0x000000646564723e */ /* 0x000fe200000010ff */
[----:B------:R-:W-:Y:S01]  /*9fc0*/  IMAD.IADD R9, R0, 0x1, -R9 ;  /* 0x0000000100097824 */ /* 0x000fe200078e0a09 */
[----:B------:R-:W-:Y:S02]  /*9fd0*/  LOP3.LUT R5, R5, 0xfffffff8, RZ, 0xc0, !PT ;  /* 0xfffffff805057812 */ /* 0x000fe400078ec0ff */
[----:B------:R-:W-:-:S02]  /*9fe0*/  F2FP.BF16.PACK_AB R102, R103, R102 ;  /* 0x000000666766723e */ /* 0x000fc400000010ff */
[----:B------:R-:W-:Y:S01]  /*9ff0*/  F2FP.BF16.PACK_AB R96, R97, R96 ;  /* 0x000000606160723e */ /* 0x000fe200000010ff */
[----:B------:R-:W-:Y:S01]  /*a000*/  IMAD.IADD R8, R8, 0x1, -R5 ;  /* 0x0000000108087824 */ /* 0x000fe200078e0a05 */
[----:B------:R-:W-:Y:S02]  /*a010*/  LEA.HI R5, R3, R0, RZ, 0x5 ;  /* 0x0000000003057211 */ /* 0x000fe400078f28ff */
[----:B------:R-:W-:Y:S01]  /*a020*/  F2FP.BF16.PACK_AB R98, R99, R98 ;  /* 0x000000626362723e */ /* 0x000fe200000010ff */
[C---:B------:R-:W-:Y:S01]  /*a030*/  IMAD.SHL.U32 R10, R8.reuse, 0x40, RZ ;  /* 0x00000040080a7824 */ /* 0x040fe200078e00ff */
[----:B------:R-:W-:Y:S02]  /*a040*/  SHF.R.S32.HI R2, RZ, 0x5, R5 ;  /* 0x00000005ff027819 */ /* 0x000fe40000011405 */
[----:B------:R-:W-:Y:S02]  /*a050*/  LOP3.LUT R12, R8, 0x1, RZ, 0xc0, !PT ;  /* 0x00000001080c7812 */ /* 0x000fe400078ec0ff */
[----:B------:R-:W-:Y:S01]  /*a060*/  LOP3.LUT R10, R10, 0x1c0, RZ, 0xc0, !PT ;  /* 0x000001c00a0a7812 */ /* 0x000fe200078ec0ff */
[----:B------:R-:W-:Y:S01]  /*a070*/  IMAD R11, R2, 0x200, R9 ;  /* 0x00000200020b7824 */ /* 0x000fe200078e0209 */
[----:B------:R-:W-:-:S02]  /*a080*/  ISETP.NE.U32.AND P0, PT, R12, 0x1, PT ;  /* 0x000000010c00780c */ /* 0x000fc40003f05070 */
[----:B------:R-:W-:Y:S02]  /*a090*/  LEA.HI R10, R10, R10, RZ, 0x1d ;  /* 0x0000000a0a0a7211 */ /* 0x000fe400078fe8ff */
[----:B------:R-:W-:Y:S01]  /*a0a0*/  R2P PR, R8, 0x6 ;  /* 0x0000000608007804 */ /* 0x000fe20000000000 */
[----:B------:R-:W-:Y:S01]  /*a0b0*/  IMAD.MOV.U32 R8, RZ, RZ, 0x20 ;  /* 0x00000020ff087424 */ /* 0x000fe200078e00ff */
[----:B------:R-:W-:Y:S01]  /*a0c0*/  F2FP.BF16.PACK_AB R92, R93, R92 ;  /* 0x0000005c5d5c723e */ /* 0x000fe200000010ff */
[----:B------:R-:W-:Y:S01]  /*a0d0*/  IMAD.U32 R10, R11, 0x2, R10 ;  /* 0x000000020b0a7824 */ /* 0x000fe200078e000a */
[----:B------:R-:W-:Y:S02]  /*a0e0*/  F2FP.BF16.PACK_AB R94, R95, R94 ;  /* 0x0000005e5f5e723e */ /* 0x000fe400000010ff */
[----:B------:R-:W-:Y:S01]  /*a0f0*/  SEL R8, R8, 0xffffffe0, !P1 ;  /* 0xffffffe008087807 */ /* 0x000fe20004800000 */
[----:B------:R-:W-:Y:S01]  /*a100*/  IMAD.SHL.U32 R11, R10, 0x2, RZ ;  /* 0x000000020a0b7824 */ /* 0x000fe200078e00ff */
[----:B------:R-:W-:-:S02]  /*a110*/  F2FP.BF16.PACK_AB R88, R89, R88 ;  /* 0x000000585958723e */ /* 0x000fc400000010ff */
[----:B------:R-:W-:Y:S01]  /*a120*/  F2FP.BF16.PACK_AB R90, R91, R90 ;  /* 0x0000005a5b5a723e */ /* 0x000fe200000010ff */
[C---:B------:R-:W-:Y:S01]  /*a130*/  IMAD.IADD R15, R11.reuse, 0x1, R8 ;  /* 0x000000010b0f7824 */ /* 0x040fe200078e0208 */
[C---:B------:R-:W-:Y:S01]  /*a140*/  IADD3 R10, R11.reuse, 0x80, RZ ;  /* 0x000000800b0a7810 */ /* 0x040fe20007ffe0ff */
[----:B------:R-:W-:Y:S01]  /*a150*/  STS [R11+0x80], R128 ;  /* 0x000080800b007388 */ /* 0x000fe20000000800 */
[----:B------:R-:W-:Y:S02]  /*a160*/  IADD3 R13, R11, 0x70, RZ ;  /* 0x000000700b0d7810 */ /* 0x000fe40007ffe0ff */
[----:B------:R-:W-:Y:S01]  /*a170*/  @P0 IADD3 R13, R10, 0x10, RZ ;  /* 0x000000100a0d0810 */ /* 0x000fe20007ffe0ff */
[----:B------:R-:W-:Y:S01]  /*a180*/  IMAD.MOV.U32 R10, RZ, RZ, 0x40 ;  /* 0x00000040ff0a7424 */ /* 0x000fe200078e00ff */
[----:B------:R-:W-:Y:S01]  /*a190*/  STS [R11+0x480], R130 ;  /* 0x000480820b007388 */ /* 0x000fe20000000800 */
[----:B------:R-:W-:Y:S02]  /*a1a0*/  F2FP.BF16.PACK_AB R84, R85, R84 ;  /* 0x000000545554723e */ /* 0x000fe400000010ff */
[----:B------:R-:W-:Y:S01]  /*a1b0*/  IMAD.IADD R17, R8, 0x1, R13 ;  /* 0x0000000108117824 */ /* 0x000fe200078e020d */
[----:B------:R-:W-:Y:S01]  /*a1c0*/  SEL R10, R10, 0xffffffc0, !P2 ;  /* 0xffffffc00a0a7807 */ /* 0x000fe20005000000 */
[----:B------:R-:W-:Y:S01]  /*a1d0*/  STS [R13], R124 ;  /* 0x0000007c0d007388 */ /* 0x000fe20000000800 */
[----:B------:R-:W-:-:S02]  /*a1e0*/  F2FP.BF16.PACK_AB R86, R87, R86 ;  /* 0x000000565756723e */ /* 0x000fc400000010ff */
[----:B------:R-:W-:Y:S01]  /*a1f0*/  F2FP.BF16.PACK_AB R80, R81, R80 ;  /* 0x000000505150723e */ /* 0x000fe200000010ff */
[--C-:B------:R-:W-:Y:S01]  /*a200*/  IMAD.IADD R19, R11, 0x1, R10.reuse ;  /* 0x000000010b137824 */ /* 0x100fe200078e020a */
[----:B------:R-:W-:Y:S01]  /*a210*/  STS [R13+0x400], R126 ;  /* 0x0004007e0d007388 */ /* 0x000fe20000000800 */
[C---:B------:R-:W-:Y:S01]  /*a220*/  IMAD.IADD R21, R10.reuse, 0x1, R13 ;  /* 0x000000010a157824 */ /* 0x040fe200078e020d */
[----:B------:R-:W-:Y:S01]  /*a230*/  F2FP.BF16.PACK_AB R82, R83, R82 ;  /* 0x000000525352723e */ /* 0x000fe200000010ff */
[----:B------:R-:W-:Y:S01]  /*a240*/  IMAD.IADD R23, R10, 0x1, R15 ;  /* 0x000000010a177824 */ /* 0x000fe200078e020f */
[----:B------:R-:W-:Y:S01]  /*a250*/  STS [R15+0x80], R120 ;  /* 0x000080780f007388 */ /* 0x000fe20000000800 */
[----:B------:R-:W-:Y:S01]  /*a260*/  IMAD.IADD R25, R17, 0x1, R10 ;  /* 0x0000000111197824 */ /* 0x000fe200078e020a */
[----:B------:R-:W-:Y:S02]  /*a270*/  F2FP.BF16.PACK_AB R76, R77, R76 ;  /* 0x0000004c4d4c723e */ /* 0x000fe400000010ff */
[----:B------:R-:W-:Y:S01]  /*a280*/  STS [R15+0x480], R122 ;  /* 0x0004807a0f007388 */ /* 0x000fe20000000800 */
[----:B------:R-:W-:-:S02]  /*a290*/  F2FP.BF16.PACK_AB R78, R79, R78 ;  /* 0x0000004e4f4e723e */ /* 0x000fc400000010ff */
[----:B------:R-:W-:Y:S01]  /*a2a0*/  F2FP.BF16.PACK_AB R72, R73, R72 ;  /* 0x000000484948723e */ /* 0x000fe200000010ff */
[----:B------:R-:W-:Y:S01]  /*a2b0*/  STS [R17], R116 ;  /* 0x0000007411007388 */ /* 0x000fe20000000800 */
[----:B------:R-:W-:Y:S02]  /*a2c0*/  F2FP.BF16.PACK_AB R74, R75, R74 ;  /* 0x0000004a4b4a723e */ /* 0x000fe400000010ff */
[----:B------:R-:W-:Y:S01]  /*a2d0*/  F2FP.BF16.PACK_AB R68, R69, R68 ;  /* 0x000000444544723e */ /* 0x000fe200000010ff */
[----:B------:R-:W-:Y:S01]  /*a2e0*/  STS [R17+0x400], R118 ;  /* 0x0004007611007388 */ /* 0x000fe20000000800 */
[----:B------:R-:W-:Y:S02]  /*a2f0*/  F2FP.BF16.PACK_AB R70, R71, R70 ;  /* 0x000000464746723e */ /* 0x000fe400000010ff */
[----:B------:R-:W-:Y:S01]  /*a300*/  ISETP.NE.U32.AND P1, PT, RZ, c[0x0][0x508], PT ;  /* 0x00014200ff007a0c */ /* 0x000fe20003f25070 */
[----:B------:R-:W-:Y:S01]  /*a310*/  STS [R19+0x80], R6 ;  /* 0x0000800613007388 */ /* 0x000fe20000000800 */
[----:B------:R-:W-:-:S02]  /*a320*/  ISETP.NE.U32.AND P0, PT, RZ, c[0x0][0x500], PT ;  /* 0x00014000ff007a0c */ /* 0x000fc40003f05070 */
[----:B------:R-:W-:Y:S01]  /*a330*/  ISETP.NE.AND.EX P1, PT, RZ, c[0x0][0x50c], PT, P1 ;  /* 0x00014300ff007a0c */ /* 0x000fe20003f25310 */
[----:B------:R-:W-:Y:S01]  /*a340*/  STS [R19+0x480], R114 ;  /* 0x0004807213007388 */ /* 0x000fe20000000800 */
[----:B------:R-:W-:-:S03]  /*a350*/  ISETP.NE.AND.EX P0, PT, RZ, c[0x0][0x504], PT, P0 ;  /* 0x00014100ff007a0c */ /* 0x000fc60003f05300 */
[----:B------:R-:W-:Y:S04]  /*a360*/  STS [R21], R108 ;  /* 0x0000006c15007388 */ /* 0x000fe80000000800 */
[----:B------:R-:W-:Y:S04]  /*a370*/  STS [R21+0x400], R110 ;  /* 0x0004006e15007388 */ /* 0x000fe80000000800 */
[----:B------:R-:W-:Y:S04]  /*a380*/  STS [R23+0x80], R104 ;  /* 0x0000806817007388 */ /* 0x000fe80000000800 */
[----:B------:R-:W-:Y:S04]  /*a390*/  STS [R23+0x480], R106 ;  /* 0x0004806a17007388 */ /* 0x000fe80000000800 */
[----:B------:R-:W-:Y:S04]  /*a3a0*/  STS [R25], R100 ;  /* 0x0000006419007388 */ /* 0x000fe80000000800 */
[----:B------:R-:W-:Y:S04]  /*a3b0*/  STS [R25+0x400], R102 ;  /* 0x0004006619007388 */ /* 0x000fe80000000800 */
[----:B------:R-:W-:Y:S04]  /*a3c0*/  STS [R11+0x4080], R96 ;  /* 0x004080600b007388 */ /* 0x000fe80000000800 */
[----:B------:R1:W-:Y:S04]  /*a3d0*/  STS [R11+0x4480], R98 ;  /* 0x004480620b007388 */ /* 0x0003e80000000800 */
[----:B------:R-:W-:Y:S04]  /*a3e0*/  STS [R13+0x4000], R92 ;  /* 0x0040005c0d007388 */ /* 0x000fe80000000800 */
[----:B------:R2:W-:Y:S04]  /*a3f0*/  STS [R13+0x4400], R94 ;  /* 0x0044005e0d007388 */ /* 0x0005e80000000800 */
[----:B------:R-:W-:Y:S04]  /*a400*/  STS [R15+0x4080], R88 ;  /* 0x004080580f007388 */ /* 0x000fe80000000800 */
[----:B------:R3:W-:Y:S04]  /*a410*/  STS [R15+0x4480], R90 ;  /* 0x0044805a0f007388 */ /* 0x0007e80000000800 */
[----:B------:R-:W-:Y:S04]  /*a420*/  STS [R17+0x4000], R84 ;  /* 0x0040005411007388 */ /* 0x000fe80000000800 */
[----:B------:R-:W-:Y:S01]  /*a430*/  STS [R17+0x4400], R86 ;  /* 0x0044005611007388 */ /* 0x000fe20000000800 */
[----:B-1----:R-:W-:-:S03]  /*a440*/  IMAD.MOV.U32 R11, RZ, RZ, 0x4 ;  /* 0x00000004ff0b7424 */ /* 0x002fc600078e00ff */
[----:B------:R-:W-:Y:S04]  /*a450*/  STS [R19+0x4080], R80 ;  /* 0x0040805013007388 */ /* 0x000fe80000000800 */
[----:B------:R-:W-:Y:S01]  /*a460*/  STS [R19+0x4480], R82 ;  /* 0x0044805213007388 */ /* 0x000fe20000000800 */
[----:B--2---:R-:W-:-:S03]  /*a470*/  IMAD.WIDE R12, R244, R11, c[0x0][0x500] ;  /* 0x00014000f40c7625 */ /* 0x004fc600078e020b */
[----:B------:R-:W-:Y:S04]  /*a480*/  STS [R21+0x4000], R76 ;  /* 0x0040004c15007388 */ /* 0x000fe80000000800 */
[----:B------:R1:W-:Y:S04]  /*a490*/  STS [R21+0x4400], R78 ;  /* 0x0044004e15007388 */ /* 0x0003e80000000800 */
[----:B------:R2:W-:Y:S04]  /*a4a0*/  STS [R23+0x4080], R72 ;  /* 0x0040804817007388 */ /* 0x0005e80000000800 */
[----:B------:R2:W-:Y:S04]  /*a4b0*/  STS [R23+0x4480], R74 ;  /* 0x0044804a17007388 */ /* 0x0005e80000000800 */
[----:B------:R2:W-:Y:S04]  /*a4c0*/  STS [R25+0x4000], R68 ;  /* 0x0040004419007388 */ /* 0x0005e80000000800 */
[----:B------:R2:W-:Y:S04]  /*a4d0*/  STS [R25+0x4400], R70 ;  /* 0x0044004619007388 */ /* 0x0005e80000000800 */
[----:B------:R-:W-:Y:S01]  /*a4e0*/  BAR.SYNC.DEFER_BLOCKING 0x1, 0x100 ;  /* 0x0044000000007b1d */ /* 0x000fe20000010000 */
[----:B------:R-:W-:-:S02]  /*a4f0*/  IMAD.MOV.U32 R8, RZ, RZ, c[0x0][0x388] ;  /* 0x0000e200ff087624 */ /* 0x000fc400078e00ff */
[----:B------:R-:W-:-:S03]  /*a500*/  @P1 IMAD.WIDE R10, R244, R11, c[0x0][0x508] ;  /* 0x00014200f40a1625 */ /* 0x000fc600078e020b */
[----:B---3--:R-:W3:Y:S04]  /*a510*/  @P0 LDG.E R15, [R12.64] ;  /* 0x000000100c0f0981 */ /* 0x008ee8000c1e1900 */
[----:B------:R2:W5:Y:S01]  /*a520*/  @P1 LDG.E R8, [R10.64] ;  /* 0x000000100a081981 */ /* 0x000562000c1e1900 */
[----:B-1----:R-:W-:Y:S02]  /*a530*/  CS2R R20, SRZ ;  /* 0x0000000000147805 */ /* 0x002fe4000001ff00 */
[--C-:B---3--:R-:W-:Y:S01]  /*a540*/  @P0 SHF.R.S32.HI R21, RZ, 0x1f, R15.reuse ;  /* 0x0000001fff150819 */ /* 0x108fe2000001140f */
[----:B------:R-:W-:Y:S01]  /*a550*/  @P0 IMAD.MOV.U32 R20, RZ, RZ, R15 ;  /* 0x000000ffff140224 */ /* 0x000fe200078e000f */
[----:B------:R-:W-:Y:S05]  /*a560*/  @P1 BRA `(.L_x_27) ;  /* 0x0000004000001947 */ /* 0x000fea0003800000 */
[----:B--2---:R-:W-:Y:S05]  /*a570*/  @!P0 BRA `(.L_x_27) ;  /* 0x0000003000008947 */ /* 0x004fea0003800000 */
[----:B-----5:R-:W2:Y:S04]  /*a580*/  LDG.E R8, [R12.64] ;  /* 0x000000100c087981 */ /* 0x020ea8000c1e1900 */
[----:B------:R-:W2:Y:S02]  /*a590*/  LDG.E R11, [R12.64+0x4] ;  /* 0x000004100c0b7981 */ /* 0x000ea4000c1e1900 */
[----:B--2---:R-:W-:-:S02]  /*a5a0*/  IADD3 R8, -R8, R11, RZ ;  /* 0x0000000b08087210 */ /* 0x004fc40007ffe1ff */
.L_x_27:
[----:B--2---:R-:W-:Y:S01]  /*a5b0*/  LOP3.LUT R5, R5, 0xffffffe0, RZ, 0xc0, !PT ;  /* 0xffffffe005057812 */ /* 0x004fe200078ec0ff */
[----:B------:R-:W1:Y:S01]  /*a5c0*/  S2R R6, SR_CTAID.Y ;  /* 0x0000000000067919 */ /* 0x000e620000002600 */
[----:B------:R-:W-:Y:S01]  /*a5d0*/  SHF.R.S32.HI R13, RZ, 0x1f, R2 ;  /* 0x0000001fff0d7819 */ /* 0x000fe20000011402 */
[----:B------:R-:W-:Y:S01]  /*a5e0*/  IMAD.MOV.U32 R11, RZ, RZ, c[0x0][0x4e8] ;  /* 0x00013a00ff0b7624 */ /* 0x000fe200078e00ff */
[----:B------:R-:W-:Y:S01]  /*a5f0*/  LEA.HI R12, R9, R9, RZ, 0x1 ;  /* 0x00000009090c7211 */ /* 0x000fe200078f08ff */
[----:B------:R-:W-:Y:S01]  /*a600*/  IMAD.IADD R10, R0, 0x1, -R5 ;  /* 0x00000001000a7824 */ /* 0x000fe200078e0a05 */
[----:B------:R-:W2:Y:S01]  /*a610*/  S2R R37, SR_CTAID.X ;  /* 0x0000000000257919 */ /* 0x000ea20000002500 */
[----:B------:R-:W-:Y:S01]  /*a620*/  LEA.HI R13, R13, R2, RZ, 0x3 ;  /* 0x000000020d0d7211 */ /* 0x000fe200078f18ff */
[----:B------:R-:W-:Y:S01]  /*a630*/  IMAD.MOV.U32 R18, RZ, RZ, R20 ;  /* 0x000000ffff127224 */ /* 0x000fe200078e0014 */
[----:B------:R-:W-:Y:S01]  /*a640*/  ISETP.NE.AND P1, PT, R11, 0x1, PT ;  /* 0x000000010b00780c */ /* 0x000fe20003f25270 */
[----:B------:R-:W-:Y:S01]  /*a650*/  BSSY B0, `(.L_x_28) ;  /* 0x0000077000007945 */ /* 0x000fe20003800000 */
[----:B------:R-:W-:-:S02]  /*a660*/  SHF.R.S32.HI R5, RZ, 0x1f, R10 ;  /* 0x0000001fff057819 */ /* 0x000fc4000001140a */
[----:B------:R-:W-:Y:S02]  /*a670*/  LOP3.LUT R13, R13, 0xffffff8, RZ, 0xc0, !PT ;  /* 0x0ffffff80d0d7812 */ /* 0x000fe400078ec0ff */
[----:B------:R-:W-:Y:S02]  /*a680*/  LEA.HI R5, R5, R10, RZ, 0x2 ;  /* 0x0000000a05057211 */ /* 0x000fe400078f10ff */
[----:B------:R-:W-:Y:S01]  /*a690*/  LOP3.LUT R12, R12, 0x1ffffffe, RZ, 0xc0, !PT ;  /* 0x1ffffffe0c0c7812 */ /* 0x000fe200078ec0ff */
[----:B------:R-:W-:Y:S01]  /*a6a0*/  IMAD.IADD R2, R2, 0x1, -R13 ;  /* 0x0000000102027824 */ /* 0x000fe200078e0a0d */
[----:B------:R-:W-:Y:S01]  /*a6b0*/  SHF.R.S32.HI R11, RZ, 0x2, R5 ;  /* 0x00000002ff0b7819 */ /* 0x000fe20000011405 */
[----:B------:R-:W-:Y:S01]  /*a6c0*/  IMAD R5, R21, c[0x0][0x3a0], RZ ;  /* 0x0000e80015057a24 */ /* 0x000fe200078e02ff */
[----:B------:R-:W-:Y:S02]  /*a6d0*/  IADD3 R15, R9, -R12, RZ ;  /* 0x8000000c090f7210 */ /* 0x000fe40007ffe0ff */
[----:B------:R-:W-:Y:S01]  /*a6e0*/  LOP3.LUT P2, RZ, R10, 0x3, RZ, 0xc0, !PT ;  /* 0x000000030aff7812 */ /* 0x000fe2000784c0ff */
[----:B------:R-:W-:Y:S01]  /*a6f0*/  IMAD R2, R2, 0x10, R11 ;  /* 0x0000001002027824 */ /* 0x000fe200078e020b */
[----:B------:R-:W-:Y:S01]  /*a700*/  MOV R19, R21 ;  /* 0x0000001500137202 */ /* 0x000fe20000000f00 */
[C---:B------:R-:W-:Y:S01]  /*a710*/  IMAD R5, R20.reuse, c[0x0][0x3a4], R5 ;  /* 0x0000e90014057a24 */ /* 0x040fe200078e0205 */
[----:B-1----:R-:W-:Y:S01]  /*a720*/  SHF.R.S32.HI R13, RZ, 0x1f, R6 ;  /* 0x0000001fff0d7819 */ /* 0x002fe20000011406 */
[----:B------:R-:W-:Y:S01]  /*a730*/  IMAD.WIDE.U32 R20, R20, c[0x0][0x3a0], RZ ;  /* 0x0000e80014147a25 */ /* 0x000fe200078e00ff */
[----:B------:R-:W-:-:S02]  /*a740*/  LEA.HI R10, R3, R0, RZ, 0x3 ;  /* 0x00000000030a7211 */ /* 0x000fc400078f18ff */
[----:B------:R-:W-:Y:S01]  /*a750*/  LEA.HI R3, R3, R0, RZ, 0x6 ;  /* 0x0000000003037211 */ /* 0x000fe200078f30ff */
[----:B------:R-:W-:Y:S01]  /*a760*/  IMAD R12, R15, 0x8, R2 ;  /* 0x000000080f0c7824 */ /* 0x000fe200078e0202 */
[----:B------:R-:W-:Y:S01]  /*a770*/  LOP3.LUT R11, R10, 0xfffffff8, RZ, 0xc0, !PT ;  /* 0xfffffff80a0b7812 */ /* 0x000fe200078ec0ff */
[----:B------:R-:W-:Y:S01]  /*a780*/  IMAD.IADD R21, R21, 0x1, R5 ;  /* 0x0000000115157824 */ /* 0x000fe200078e0205 */
[----:B------:R-:W-:Y:S01]  /*a790*/  SHF.R.S32.HI R15, RZ, 0x1f, R244 ;  /* 0x0000001fff0f7819 */ /* 0x000fe200000114f4 */
[----:B------:R-:W-:Y:S01]  /*a7a0*/  IMAD R9, R13, c[0x0][0x490], RZ ;  /* 0x000124000d097a24 */ /* 0x000fe200078e02ff */
[----:B--2---:R-:W-:Y:S01]  /*a7b0*/  LEA R5, R37, R12, 0x7 ;  /* 0x0000000c25057211 */ /* 0x004fe200078e38ff */
[----:B------:R-:W-:Y:S01]  /*a7c0*/  IMAD.WIDE.U32 R18, R6, c[0x0][0x490], R18 ;  /* 0x0001240006127a25 */ /* 0x000fe200078e0012 */
[----:B------:R-:W-:Y:S02]  /*a7d0*/  SEL R15, R15, RZ, !P0 ;  /* 0x000000ff0f0f7207 */ /* 0x000fe40004000000 */
[----:B------:R-:W-:Y:S01]  /*a7e0*/  SEL R16, R244, RZ, !P0 ;  /* 0x000000fff4107207 */ /* 0x000fe20004000000 */
[----:B------:R-:W-:-:S02]  /*a7f0*/  IMAD R9, R6, c[0x0][0x494], R9 ;  /* 0x0001250006097a24 */ /* 0x000fc400078e0209 */
[----:B------:R-:W-:Y:S02]  /*a800*/  IMAD R13, R13, c[0x0][0x3e8], RZ ;  /* 0x0000fa000d0d7a24 */ /* 0x000fe400078e02ff */
[----:B------:R-:W-:Y:S02]  /*a810*/  IMAD.IADD R11, R0, 0x1, -R11 ;  /* 0x00000001000b7824 */ /* 0x000fe400078e0a0b */
[----:B------:R-:W-:-:S04]  /*a820*/  @P1 IMAD.HI.U32 R0, R5, c[0x0][0x4ec], RZ ;  /* 0x00013b0005001a27 */ /* 0x000fc800078e00ff */
[----:B------:R-:W-:Y:S01]  /*a830*/  IMAD.IADD R19, R19, 0x1, R9 ;  /* 0x0000000113137824 */ /* 0x000fe200078e0209 */
[----:B------:R-:W-:Y:S01]  /*a840*/  MOV R9, R5 ;  /* 0x0000000500097202 */ /* 0x000fe20000000f00 */
[C---:B------:R-:W-:Y:S01]  /*a850*/  IMAD R13, R6.reuse, c[0x0][0x3ec], R13 ;  /* 0x0000fb00060d7a24 */ /* 0x040fe200078e020d */
[----:B------:R-:W-:Y:S01]  /*a860*/  @P1 SHF.R.U32.HI R9, RZ, c[0x0][0x4f0], R0 ;  /* 0x00013c00ff091a19 */ /* 0x000fe20000011600 */
[----:B------:R-:W-:Y:S01]  /*a870*/  IMAD.WIDE.U32 R20, R6, c[0x0][0x3e8], R20 ;  /* 0x0000fa0006147a25 */ /* 0x000fe200078e0014 */
[----:B------:R-:W-:Y:S02]  /*a880*/  SHF.R.S32.HI R6, RZ, 0x3, R10 ;  /* 0x00000003ff067819 */ /* 0x000fe4000001140a */
[----:B------:R-:W-:Y:S01]  /*a890*/  IADD3 R12, -R9, RZ, RZ ;  /* 0x000000ff090c7210 */ /* 0x000fe20007ffe1ff */
[----:B------:R-:W-:Y:S01]  /*a8a0*/  IMAD.IADD R21, R21, 0x1, R13 ;  /* 0x0000000115157824 */ /* 0x000fe200078e020d */
[----:B------:R-:W-:Y:S01]  /*a8b0*/  SHF.R.S32.HI R14, RZ, 0x1f, R9 ;  /* 0x0000001fff0e7819 */ /* 0x000fe20000011409 */
[----:B------:R-:W-:-:S02]  /*a8c0*/  IMAD R10, R11, 0x20, R6 ;  /* 0x000000200b0a7824 */ /* 0x000fc400078e0206 */
[----:B------:R-:W-:Y:S02]  /*a8d0*/  IMAD R13, R15, c[0x0][0x498], RZ ;  /* 0x000126000f0d7a24 */ /* 0x000fe400078e02ff */
[----:B------:R-:W-:Y:S02]  /*a8e0*/  IMAD R10, R37, 0x80, R10 ;  /* 0x00000080250a7824 */ /* 0x000fe400078e020a */
[----:B------:R-:W-:-:S04]  /*a8f0*/  IMAD.WIDE.U32 R18, R16, c[0x0][0x498], R18 ;  /* 0x0001260010127a25 */ /* 0x000fc800078e0012 */
[----:B------:R-:W-:Y:S01]  /*a900*/  IMAD R12, R12, c[0x0][0x4e8], R5 ;  /* 0x00013a000c0c7a24 */ /* 0x000fe200078e0205 */
[----:B------:R-:W-:Y:S01]  /*a910*/  IADD3 R18, P0, R9, R18, RZ ;  /* 0x0000001209127210 */ /* 0x000fe20007f1e0ff */
[----:B------:R-:W-:-:S04]  /*a920*/  @P1 IMAD.HI.U32 R0, R10, c[0x0][0x4ec], RZ ;  /* 0x00013b000a001a27 */ /* 0x000fc800078e00ff */
[----:B------:R-:W-:Y:S01]  /*a930*/  IMAD R5, R16, c[0x0][0x49c], R13 ;  /* 0x0001270010057a24 */ /* 0x000fe200078e020d */
[----:B------:R-:W-:Y:S01]  /*a940*/  SHF.R.S32.HI R13, RZ, 0x1f, R12 ;  /* 0x0000001fff0d7819 */ /* 0x000fe2000001140c */
[----:B------:R-:W-:Y:S01]  /*a950*/  IMAD.MOV.U32 R9, RZ, RZ, R10 ;  /* 0x000000ffff097224 */ /* 0x000fe200078e000a */
[----:B------:R-:W-:Y:S01]  /*a960*/  @P1 SHF.R.U32.HI R9, RZ, c[0x0][0x4f0], R0 ;  /* 0x00013c00ff091a19 */ /* 0x000fe20000011600 */
[----:B------:R-:W-:Y:S01]  /*a970*/  IMAD.SHL.U32 R0, R11, 0x8, RZ ;  /* 0x000000080b007824 */ /* 0x000fe200078e00ff */
[----:B------:R-:W-:Y:S01]  /*a980*/  IADD3.X R19, R14, R19, R5, P0, !PT ;  /* 0x000000130e137210 */ /* 0x000fe200007fe405 */
[----:B------:R-:W-:Y:S01]  /*a990*/  IMAD R11, R13, c[0x0][0x488], RZ ;  /* 0x000122000d0b7a24 */ /* 0x000fe200078e02ff */
[----:B------:R-:W-:Y:S01]  /*a9a0*/  SHF.L.U32 R5, R6, 0x6, RZ ;  /* 0x0000000606057819 */ /* 0x000fe200000006ff */
[----:B------:R-:W-:Y:S01]  /*a9b0*/  IMAD R15, R15, c[0x0][0x3f0], RZ ;  /* 0x0000fc000f0f7a24 */ /* 0x000fe200078e02ff */
[----:B------:R-:W-:Y:S01]  /*a9c0*/  IADD3 R13, -R9, RZ, RZ ;  /* 0x000000ff090d7210 */ /* 0x000fe20007ffe1ff */
[----:B------:R-:W-:Y:S01]  /*a9d0*/  IMAD.WIDE.U32 R18, R12, c[0x0][0x488], R18 ;  /* 0x000122000c127a25 */ /* 0x000fe200078e0012 */
[----:B------:R-:W-:-:S02]  /*a9e0*/  LOP3.LUT R5, R5, 0x1c0, RZ, 0xc0, !PT ;  /* 0x000001c005057812 */ /* 0x000fc400078ec0ff */
[----:B------:R-:W-:Y:S01]  /*a9f0*/  IADD3 R36, R0, 0x40, RZ ;  /* 0x0000004000247810 */ /* 0x000fe20007ffe0ff */
[----:B------:R-:W-:Y:S01]  /*aa00*/  IMAD R11, R12, c[0x0][0x48c], R11 ;  /* 0x000123000c0b7a24 */ /* 0x000fe200078e020b */
[----:B------:R-:W-:Y:S01]  /*aa10*/  LEA R14, P0, R18, c[0x0][0x450], 0x2 ;  /* 0x00011400120e7a11 */ /* 0x000fe200078010ff */
[C---:B------:R-:W-:Y:S01]  /*aa20*/  IMAD R15, R16.reuse, c[0x0][0x3f4], R15 ;  /* 0x0000fd00100f7a24 */ /* 0x040fe200078e020f */
[----:B------:R-:W-:Y:S01]  /*aa30*/  LOP3.LUT R12, R5, 0x38, R0, 0xf8, !PT ;  /* 0x00000038050c7812 */ /* 0x000fe200078ef800 */
[----:B------:R-:W-:Y:S01]  /*aa40*/  IMAD.IADD R11, R19, 0x1, R11 ;  /* 0x00000001130b7824 */ /* 0x000fe200078e020b */
[----:B------:R-:W-:Y:S01]  /*aa50*/  SHF.R.U32.HI R5, RZ, 0x3, R5 ;  /* 0x00000003ff057819 */ /* 0x000fe20000011605 */
[----:B------:R-:W-:Y:S01]  /*aa60*/  IMAD.WIDE.U32 R16, R16, c[0x0][0x3f0], R20 ;  /* 0x0000fc0010107a25 */ /* 0x000fe200078e0014 */
[----:B------:R-:W-:Y:S02]  /*aa70*/  SHFL.IDX PT, R34, R14, RZ, 0x1c1f ;  /* 0x001c1fff0e227589 */ /* 0x000fe400000e0000 */
[----:B------:R-:W-:Y:S01]  /*aa80*/  LEA.HI.X R11, R18, c[0x0][0x454], R11, 0x2, P0 ;  /* 0x00011500120b7a11 */ /* 0x000fe200000f140b */
[----:B------:R-:W-:Y:S01]  /*aa90*/  IMAD.IADD R15, R17, 0x1, R15 ;  /* 0x00000001110f7824 */ /* 0x000fe200078e020f */
[----:B------:R1:W-:Y:S01]  /*aaa0*/  SHFL.IDX PT, R32, R14, 0x1, 0x1c1f ;  /* 0x003c1f000e207f89 */ /* 0x0003e200000e0000 */
[----:B------:R-:W-:Y:S01]  /*aab0*/  IMAD R17, R37, 0x80, R2 ;  /* 0x0000008025117824 */ /* 0x000fe200078e0202 */
[----:B------:R-:W-:Y:S01]  /*aac0*/  LOP3.LUT R5, R12, R5, RZ, 0x3c, !PT ;  /* 0x000000050c057212 */ /* 0x000fe200078e3cff */
[----:B-----5:R-:W-:Y:S01]  /*aad0*/  IMAD R2, R8, c[0x0][0x4e8], RZ ;  /* 0x00013a0008027a24 */ /* 0x020fe200078e02ff */
[----:B------:R-:W2:Y:S01]  /*aae0*/  SHFL.IDX PT, R35, R11, RZ, 0x1c1f ;  /* 0x001c1fff0b237589 */ /* 0x000ea200000e0000 */
[----:B------:R-:W-:Y:S01]  /*aaf0*/  SHF.R.S32.HI R12, RZ, 0x1f, R9 ;  /* 0x0000001fff0c7819 */ /* 0x000fe20000011409 */
[----:B------:R-:W-:Y:S01]  /*ab00*/  IMAD R13, R13, c[0x0][0x4e8], R10 ;  /* 0x00013a000d0d7a24 */ /* 0x000fe200078e020a */
[C---:B------:R-:W-:Y:S01]  /*ab10*/  IADD3 R19, R17.reuse, 0x8, RZ ;  /* 0x0000000811137810 */ /* 0x040fe20007ffe0ff */
[----:B------:R-:W3:Y:S01]  /*ab20*/  SHFL.IDX PT, R33, R11, 0x1, 0x1c1f ;  /* 0x003c1f000b217f89 */ /* 0x000ee200000e0000 */
[-C--:B------:R-:W-:Y:S01]  /*ab30*/  ISETP.GE.OR P0, PT, R17, R2.reuse, P2 ;  /* 0x000000021100720c */ /* 0x080fe20001706670 */
[----:B------:R-:W-:Y:S01]  /*ab40*/  IMAD R12, R12, c[0x0][0x3e0], RZ ;  /* 0x0000f8000c0c7a24 */ /* 0x000fe200078e02ff */
[----:B------:R-:W-:Y:S01]  /*ab50*/  ISETP.GE.OR P2, PT, R19, R2, P2 ;  /* 0x000000021300720c */ /* 0x000fe20001746670 */
[----:B------:R-:W-:Y:S01]  /*ab60*/  IMAD.SHL.U32 R10, R3, 0x8, RZ ;  /* 0x00000008030a7824 */ /* 0x000fe200078e00ff */
[----:B------:R-:W-:Y:S01]  /*ab70*/  SHF.R.S32.HI R8, RZ, 0x1f, R13 ;  /* 0x0000001fff087819 */ /* 0x000fe2000001140d */
[----:B------:R-:W-:Y:S01]  /*ab80*/  IMAD R12, R9, c[0x0][0x3e4], R12 ;  /* 0x0000f900090c7a24 */ /* 0x000fe200078e020c */
[----:B------:R-:W-:-:S02]  /*ab90*/  LEA R37, R37, R6, 0x7 ;  /* 0x0000000625257211 */ /* 0x000fc400078e38ff */
[----:B------:R-:W-:Y:S01]  /*aba0*/  LOP3.LUT R5, R5, 0x7ffffe00, R10, 0xf8, !PT ;  /* 0x7ffffe0005057812 */ /* 0x000fe200078ef80a */
[----:B------:R-:W-:-:S03]  /*abb0*/  IMAD R8, R8, c[0x0][0x3d8], RZ ;  /* 0x0000f60008087a24 */ /* 0x000fc600078e02ff */
[----:B------:R-:W-:Y:S01]  /*abc0*/  SHF.L.U32 R40, R5, 0x1, RZ ;  /* 0x0000000105287819 */ /* 0x000fe200000006ff */
[----:B------:R-:W-:Y:S01]  /*abd0*/  IMAD R3, R13, c[0x0][0x3dc], R8 ;  /* 0x0000f7000d037a24 */ /* 0x000fe200078e0208 */
[----:B-1----:R-:W-:-:S05]  /*abe0*/  MOV R14, R16 ;  /* 0x00000010000e7202 */ /* 0x002fca0000000f00 */
[----:B------:R-:W-:Y:S01]  /*abf0*/  IMAD.WIDE.U32 R20, R9, c[0x0][0x3e0], R14 ;  /* 0x0000f80009147a25 */ /* 0x000fe200078e000e */
[----:B--2---:R1:W-:Y:S03]  /*ac00*/  @!P0 ST.E [R34.64], R4 ;  /* 0x0000000422008985 */ /* 0x0043e6000c101910 */
[----:B------:R-:W-:Y:S01]  /*ac10*/  IMAD.IADD R21, R21, 0x1, R12 ;  /* 0x0000000115157824 */ /* 0x000fe200078e020c */
[----:B---3--:R1:W-:Y:S03]  /*ac20*/  @!P2 ST.E [R32.64], R7 ;  /* 0x000000072000a985 */ /* 0x0083e6000c101910 */
[----:B------:R-:W-:Y:S01]  /*ac30*/  IMAD.WIDE.U32 R38, R13, c[0x0][0x3d8], R20 ;  /* 0x0000f6000d267a25 */ /* 0x000fe200078e0014 */
[----:B------:R1:W2:Y:S03]  /*ac40*/  LDS.128 R28, [R40+0x1080] ;  /* 0x00108000281c7984 */ /* 0x0002a60000000c00 */
[----:B------:R-:W-:Y:S01]  /*ac50*/  IMAD.IADD R3, R39, 0x1, R3 ;  /* 0x0000000127037824 */ /* 0x000fe200078e0203 */
[----:B------:R1:W3:Y:S01]  /*ac60*/  LDS.128 R24, [R40+0x2080] ;  /* 0x0020800028187984 */ /* 0x0002e20000000c00 */
[----:B------:R-:W-:-:S03]  /*ac70*/  LEA R39, P0, R38, c[0x0][0x380], 0x1 ;  /* 0x0000e00026277a11 */ /* 0x000fc600078008ff */
[----:B------:R1:W4:Y:S01]  /*ac80*/  LDS.128 R20, [R40+0x3080] ;  /* 0x0030800028147984 */ /* 0x0003220000000c00 */
[----:B------:R-:W-:Y:S02]  /*ac90*/  LEA.HI.X R38, R38, c[0x0][0x384], R3, 0x1, P0 ;  /* 0x0000e10026267a11 */ /* 0x000fe400000f0c03 */
[----:B------:R-:W-:Y:S01]  /*aca0*/  ISETP.GE.AND P0, PT, R37, R2, PT ;  /* 0x000000022500720c */ /* 0x000fe20003f06270 */
[----:B------:R1:W1:Y:S04]  /*acb0*/  LDS.128 R16, [R40+0x5080] ;  /* 0x0050800028107984 */ /* 0x0002680000000c00 */
[----:B------:R1:W1:Y:S04]  /*acc0*/  LDS.128 R12, [R40+0x6080] ;  /* 0x00608000280c7984 */ /* 0x0002680000000c00 */
[----:B------:R1:W1:Y:S04]  /*acd0*/  LDS.128 R8, [R40+0x7080] ;  /* 0x0070800028087984 */ /* 0x0002680000000c00 */
[----:B------:R1:W1:Y:S04]  /*ace0*/  SHFL.IDX PT, R42, R39, RZ, 0x181f ;  /* 0x00181fff272a7589 */ /* 0x00026800000e0000 */
[----:B------:R1:W1:Y:S01]  /*acf0*/  SHFL.IDX PT, R43, R38, RZ, 0x181f ;  /* 0x00181fff262b7589 */ /* 0x00026200000e0000 */
[----:B------:R-:W-:Y:S05]  /*ad00*/  @P0 BRA `(.L_x_29) ;  /* 0x000000b000000947 */ /* 0x000fea0003800000 */
[----:B-1----:R-:W1:Y:S01]  /*ad10*/  LDS.128 R32, [R40+0x80] ;  /* 0x0000800028207984 */ /* 0x002e620000000c00 */
[----:B------:R-:W-:-:S02]  /*ad20*/  ISETP.GE.AND P0, PT, R36, c[0x0][0x3c8], PT ;  /* 0x0000f20024007a0c */ /* 0x000fc40003f06270 */
[----:B------:R-:W-:Y:S01]  /*ad30*/  ISETP.GE.AND P1, PT, R0, c[0x0][0x3c8], PT ;  /* 0x0000f20000007a0c */ /* 0x000fe20003f26270 */
[----:B------:R-:W5:Y:S10]  /*ad40*/  LDS.128 R4, [R40+0x4080] ;  /* 0x0040800028047984 */ /* 0x000f740000000c00 */
[----:B------:R-:W-:-:S02]  /*ad50*/  @!P0 SHF.R.S32.HI R3, RZ, 0x1f, R36 ;  /* 0x0000001fff038819 */ /* 0x000fc40000011424 */
[----:B------:R-:W-:Y:S02]  /*ad60*/  @!P1 IMAD.WIDE R44, R0, 0x2, R42 ;  /* 0x00000002002c9825 */ /* 0x000fe400078e022a */
[----:B------:R-:W-:-:S04]  /*ad70*/  @!P0 LEA.HI R3, R3, R36, RZ, 0x3 ;  /* 0x0000002403038211 */ /* 0x000fc800078f18ff */
[----:B------:R-:W-:-:S05]  /*ad80*/  @!P0 LOP3.LUT R3, R3, 0xfffffff8, RZ, 0xc0, !PT ;  /* 0xfffffff803038812 */ /* 0x000fca00078ec0ff */
[----:B------:R-:W-:Y:S01]  /*ad90*/  @!P0 IMAD.WIDE R42, R3, 0x2, R42 ;  /* 0x00000002032a8825 */ /* 0x000fe200078e022a */
[----:B-1----:R1:W-:Y:S04]  /*ada0*/  @!P1 ST.E.128 [R44.64], R32 ;  /* 0x000000202c009985 */ /* 0x0023e8000c101d10 */
[----:B-----5:R1:W-:Y:S02]  /*adb0*/  @!P0 ST.E.128 [R42.64], R4 ;  /* 0x000000042a008985 */ /* 0x0203e4000c101d10 */
.L_x_29:
[----:B------:R-:W-:Y:S05]  /*adc0*/  BSYNC B0 ;  /* 0x0000000000007941 */ /* 0x000fea0003800000 */
.L_x_28:
[----:B------:R-:W-:Y:S01]  /*add0*/  IADD3 R3, R37, 0x20, RZ ;  /* 0x0000002025037810 */ /* 0x000fe20007ffe0ff */
[----:B-1----:R1:W4:Y:S01]  /*ade0*/  SHFL.IDX PT, R5, R38, 0x1, 0x181f ;  /* 0x00381f0026057f89 */ /* 0x00232200000e0000 */
[----:B------:R-:W-:Y:S02]  /*adf0*/  BSSY B0, `(.L_x_30) ;  /* 0x000000d000007945 */ /* 0x000fe40003800000 */
[----:B------:R-:W-:Y:S01]  /*ae00*/  ISETP.GE.AND P0, PT, R3, R2, PT ;  /* 0x000000020300720c */ /* 0x000fe20003f06270 */
[----:B------:R1:W3:-:S12]  /*ae10*/  SHFL.IDX PT, R4, R39, 0x1, 0x181f ;  /* 0x00381f0027047f89 */ /* 0x0002d800000e0000 */
[----:B------:R-:W-:Y:S05]  /*ae20*/  @P0 BRA `(.L_x_31) ;  /* 0x0000009000000947 */ /* 0x000fea0003800000 */
[----:B------:R-:W-:Y:S02]  /*ae30*/  ISETP.GE.AND P0, PT, R36, c[0x0][0x3c8], PT ;  /* 0x0000f20024007a0c */ /* 0x000fe40003f06270 */
[----:B------:R-:W-:-:S11]  /*ae40*/  ISETP.GE.AND P1, PT, R0, c[0x0][0x3c8], PT ;  /* 0x0000f20000007a0c */ /* 0x000fd60003f26270 */
[----:B------:R-:W-:Y:S02]  /*ae50*/  @!P0 SHF.R.S32.HI R3, RZ, 0x1f, R36 ;  /* 0x0000001fff038819 */ /* 0x000fe40000011424 */
[----:B---34-:R-:W-:Y:S02]  /*ae60*/  @!P1 IMAD.WIDE R6, R0, 0x2, R4 ;  /* 0x0000000200069825 */ /* 0x018fe400078e0204 */
[----:B------:R-:W-:-:S03]  /*ae70*/  @!P0 LEA.HI R3, R3, R36, RZ, 0x3 ;  /* 0x0000002403038211 */ /* 0x000fc600078f18ff */
[----:B--2---:R2:W-:Y:S01]  /*ae80*/  @!P1 ST.E.128 [R6.64], R28 ;  /* 0x0000001c06009985 */ /* 0x0045e2000c101d10 */
[----:B------:R-:W-:-:S05]  /*ae90*/  @!P0 LOP3.LUT R3, R3, 0xfffffff8, RZ, 0xc0, !PT ;  /* 0xfffffff803038812 */ /* 0x000fca00078ec0ff */
[----:B------:R-:W-:-:S05]  /*aea0*/  @!P0 IMAD.WIDE R4, R3, 0x2, R4 ;  /* 0x0000000203048825 */ /* 0x000fca00078e0204 */
[----:B------:R2:W-:Y:S02]  /*aeb0*/  @!P0 ST.E.128 [R4.64], R16 ;  /* 0x0000001004008985 */ /* 0x0005e4000c101d10 */
.L_x_31:
[----:B------:R-:W-:Y:S05]  /*aec0*/  BSYNC B0 ;  /* 0x0000000000007941 */ /* 0x000fea0003800000 */
.L_x_30:
[----:B------:R-:W-:Y:S01]  /*aed0*/  IADD3 R3, R37, 0x40, RZ ;  /* 0x0000004025037810 */ /* 0x000fe20007ffe0ff */
[----:B--2-4-:R2:W4:Y:S01]  /*aee0*/  SHFL.IDX PT, R5, R38, 0x2, 0x181f ;  /* 0x00581f0026057f89 */ /* 0x01452200000e0000 */
[----:B------:R-:W-:Y:S02]  /*aef0*/  BSSY B0, `(.L_x_32) ;  /* 0x000000d000007945 */ /* 0x000fe40003800000 */
[----:B------:R-:W-:Y:S01]  /*af00*/  ISETP.GE.AND P0, PT, R3, R2, PT ;  /* 0x000000020300720c */ /* 0x000fe20003f06270 */
[----:B---3--:R2:W3:-:S12]  /*af10*/  SHFL.IDX PT, R4, R39, 0x2, 0x181f ;  /* 0x00581f0027047f89 */ /* 0x0084d800000e0000 */
[----:B------:R-:W-:Y:S05]  /*af20*/  @P0 BRA `(.L_x_33) ;  /* 0x0000009000000947 */ /* 0x000fea0003800000 */
[----:B------:R-:W-:Y:S02]  /*af30*/  ISETP.GE.AND P0, PT, R36, c[0x0][0x3c8], PT ;  /* 0x0000f20024007a0c */ /* 0x000fe40003f06270 */
[----:B------:R-:W-:-:S11]  /*af40*/  ISETP.GE.AND P1, PT, R0, c[0x0][0x3c8], PT ;  /* 0x0000f20000007a0c */ /* 0x000fd60003f26270 */
[----:B------:R-:W-:Y:S02]  /*af50*/  @!P0 SHF.R.S32.HI R3, RZ, 0x1f, R36 ;  /* 0x0000001fff038819 */ /* 0x000fe40000011424 */
[----:B---34-:R-:W-:Y:S02]  /*af60*/  @!P1 IMAD.WIDE R6, R0, 0x2, R4 ;  /* 0x0000000200069825 */ /* 0x018fe400078e0204 */
[----:B------:R-:W-:-:S03]  /*af70*/  @!P0 LEA.HI R3, R3, R36, RZ, 0x3 ;  /* 0x0000002403038211 */ /* 0x000fc600078f18ff */
[----:B------:R3:W-:Y:S01]  /*af80*/  @!P1 ST.E.128 [R6.64], R24 ;  /* 0x0000001806009985 */ /* 0x0007e2000c101d10 */
[----:B------:R-:W-:-:S05]  /*af90*/  @!P0 LOP3.LUT R3, R3, 0xfffffff8, RZ, 0xc0, !PT ;  /* 0xfffffff803038812 */ /* 0x000fca00078ec0ff */
[----:B------:R-:W-:-:S05]  /*afa0*/  @!P0 IMAD.WIDE R4, R3, 0x2, R4 ;  /* 0x0000000203048825 */ /* 0x000fca00078e0204 */
[----:B------:R3:W-:Y:S02]  /*afb0*/  @!P0 ST.E.128 [R4.64], R12 ;  /* 0x0000000c04008985 */ /* 0x0007e4000c101d10 */
.L_x_33:
[----:B------:R-:W-:Y:S05]  /*afc0*/  BSYNC B0 ;  /* 0x0000000000007941 */ /* 0x000fea0003800000 */
.L_x_32:
[----:B------:R-:W-:Y:S01]  /*afd0*/  IADD3 R37, R37, 0x60, RZ ;  /* 0x0000006025257810 */ /* 0x000fe20007ffe0ff */
[----:B---34-:R3:W4:Y:S03]  /*afe0*/  SHFL.IDX PT, R5, R38, 0x3, 0x181f ;  /* 0x00781f0026057f89 */ /* 0x01872600000e0000 */
[----:B------:R-:W-:Y:S01]  /*aff0*/  ISETP.GE.AND P0, PT, R37, R2, PT ;  /* 0x000000022500720c */ /* 0x000fe20003f06270 */
[----:B------:R3:W1:-:S12]  /*b000*/  SHFL.IDX PT, R4, R39, 0x3, 0x181f ;  /* 0x00781f0027047f89 */ /* 0x00065800000e0000 */
[----:B------:R-:W-:Y:S05]  /*b010*/  @P0 EXIT ;  /* 0x000000000000094d */ /* 0x000fea0003800000 */
[----:B------:R-:W-:-:S13]  /*b020*/  ISETP.GE.AND P0, PT, R0, c[0x0][0x3c8], PT ;  /* 0x0000f20000007a0c */ /* 0x000fda0003f06270 */
[----:B-1--4-:R-:W-:-:S05]  /*b030*/  @!P0 IMAD.WIDE R2, R0, 0x2, R4 ;  /* 0x0000000200028825 */ /* 0x012fca00078e0204 */
[----:B------:R1:W-:Y:S01]  /*b040*/  @!P0 ST.E.128 [R2.64], R20 ;  /* 0x0000001402008985 */ /* 0x0003e2000c101d10 */
[----:B------:R-:W-:-:S13]  /*b050*/  ISETP.GE.AND P0, PT, R36, c[0x0][0x3c8], PT ;  /* 0x0000f20024007a0c */ /* 0x000fda0003f06270 */
[----:B------:R-:W-:Y:S05]  /*b060*/  @P0 EXIT ;  /* 0x000000000000094d */ /* 0x000fea0003800000 */
[----:B-1----:R-:W-:-:S04]  /*b070*/  SHF.R.S32.HI R3, RZ, 0x1f, R36 ;  /* 0x0000001fff037819 */ /* 0x002fc80000011424 */
[----:B------:R-:W-:-:S04]  /*b080*/  LEA.HI R3, R3, R36, RZ, 0x3 ;  /* 0x0000002403037211 */ /* 0x000fc800078f18ff */
[----:B------:R-:W-:-:S05]  /*b090*/  LOP3.LUT R3, R3, 0xfffffff8, RZ, 0xc0, !PT ;  /* 0xfffffff803037812 */ /* 0x000fca00078ec0ff */
[----:B------:R-:W-:-:S05]  /*b0a0*/  IMAD.WIDE R4, R3, 0x2, R4 ;  /* 0x0000000203047825 */ /* 0x000fca00078e0204 */
[----:B------:R-:W-:Y:S01]  /*b0b0*/  ST.E.128 [R4.64], R8 ;  /* 0x0000000804007985 */ /* 0x000fe2000c101d10 */
[----:B------:R-:W-:Y:S05]  /*b0c0*/  EXIT ;  /* 0x000000000000794d */ /* 0x000fea0003800000 */
.L_x_26:
[----:B------:R-:W-:Y:S01]  /*b0d0*/  ISETP.NE.U32.AND P0, PT, RZ, c[0x0][0x508], PT ;  /* 0x00014200ff007a0c */ /* 0x000fe20003f05070 */
[----:B------:R-:W-:Y:S01]  /*b0e0*/  IMAD.MOV.U32 R7, RZ, RZ, 0x4 ;  /* 0x00000004ff077424 */ /* 0x000fe200078e00ff */
[----:B------:R-:W-:Y:S02]  /*b0f0*/  ISETP.NE.U32.AND P1, PT, RZ, c[0x0][0x500], PT ;  /* 0x00014000ff007a0c */ /* 0x000fe40003f25070 */
[----:B------:R-:W-:Y:S01]  /*b100*/  ISETP.NE.AND.EX P0, PT, RZ, c[0x0][0x50c], PT, P0 ;  /* 0x00014300ff007a0c */ /* 0x000fe20003f05300 */
[----:B------:R-:W-:Y:S01]  /*b110*/  IMAD.WIDE R4, R244, R7, c[0x0][0x500] ;  /* 0x00014000f4047625 */ /* 0x000fe200078e0207 */
[----:B------:R-:W-:-:S03]  /*b120*/  ISETP.NE.AND.EX P1, PT, RZ, c[0x0][0x504], PT, P1 ;  /* 0x00014100ff007a0c */ /* 0x000fc60003f25310 */
[----:B------:R-:W-:-:S08]  /*b130*/  IMAD.MOV.U32 R2, RZ, RZ, c[0x0][0x388] ;  /* 0x0000e200ff027624 */ /* 0x000fd000078e00ff */
[----:B------:R-:W-:Y:S02]  /*b140*/  @P0 IMAD.WIDE R6, R244, R7, c[0x0][0x508] ;  /* 0x00014200f4060625 */ /* 0x000fe400078e0207 */
[----:B------:R-:W2:Y:S04]  /*b150*/  @P1 LDG.E R3, [R4.64] ;  /* 0x0000001004031981 */ /* 0x000ea8000c1e1900 */
[----:B------:R1:W5:Y:S01]  /*b160*/  @P0 LDG.E R2, [R6.64] ;  /* 0x0000001006020981 */ /* 0x000362000c1e1900 */
[----:B------:R-:W-:Y:S02]  /*b170*/  CS2R R12, SRZ ;  /* 0x00000000000c7805 */ /* 0x000fe4000001ff00 */
[--C-:B--2---:R-:W-:Y:S01]  /*b180*/  @P1 SHF.R.S32.HI R13, RZ, 0x1f, R3.reuse ;  /* 0x0000001fff0d1819 */ /* 0x104fe20000011403 */
[----:B------:R-:W-:Y:S01]  /*b190*/  @P1 IMAD.MOV.U32 R12, RZ, RZ, R3 ;  /* 0x000000ffff0c1224 */ /* 0x000fe200078e0003 */
[----:B------:R-:W-:Y:S05]  /*b1a0*/  @P0 BRA `(.L_x_34) ;  /* 0x0000004000000947 */ /* 0x000fea0003800000 */
[----:B-1----:R-:W-:Y:S05]  /*b1b0*/  @!P1 BRA `(.L_x_34) ;  /* 0x0000003000009947 */ /* 0x002fea0003800000 */
[----:B-----5:R-:W2:Y:S04]  /*b1c0*/  LDG.E R2, [R4.64] ;  /* 0x0000001004027981 */ /* 0x020ea8000c1e1900 */
[----:B------:R-:W2:Y:S02]  /*b1d0*/  LDG.E R3, [R4.64+0x4] ;  /* 0x0000041004037981 */ /* 0x000ea4000c1e1900 */
[----:B--2---:R-:W-:-:S02]  /*b1e0*/  IADD3 R2, -R2, R3, RZ ;  /* 0x0000000302027210 */ /* 0x004fc40007ffe1ff */
.L_x_34:
[----:B-1----:R-:W1:Y:S01]  /*b1f0*/  S2R R0, SR_TID.X ;  /* 0x0000000000007919 */ /* 0x002e620000002100 */
[----:B------:R-:W-:Y:S01]  /*b200*/  SHF.R.S32.HI R9, RZ, 0x1f, R244 ;  /* 0x0000001fff097819 */ /* 0x000fe200000114f4 */
[----:B------:R-:W-:Y:S01]  /*b210*/  BSSY B0, `(.L_x_35) ;  /* 0x0000028000007945 */ /* 0x000fe20003800000 */
[----:B------:R-:W-:-:S02]  /*b220*/  SEL R244, R244, RZ, !P1 ;  /* 0x000000fff4f47207 */ /* 0x000fc40004800000 */
[----:B------:R-:W-:Y:S02]  /*b230*/  SEL R9, R9, RZ, !P1 ;  /* 0x000000ff09097207 */ /* 0x000fe40004800000 */
[----:B-1----:R-:W-:-:S13]  /*b240*/  ISETP.GE.AND P0, PT, R0, 0x80, PT ;  /* 0x000000800000780c */ /* 0x002fda0003f06270 */
[----:B------:R-:W-:Y:S05]  /*b250*/  @P0 BRA `(.L_x_36) ;  /* 0x0000023000000947 */ /* 0x000fea0003800000 */
[----:B------:R-:W1:Y:S01]  /*b260*/  S2R R7, SR_CTAID.X ;  /* 0x0000000000077919 */ /* 0x000e620000002500 */
[----:B-----5:R-:W-:Y:S01]  /*b270*/  IMAD R4, R2, c[0x0][0x4e8], RZ ;  /* 0x00013a0002047a24 */ /* 0x020fe200078e02ff */
[----:B-1----:R-:W-:-:S04]  /*b280*/  LEA R7, R7, R0, 0x7 ;  /* 0x0000000007077211 */ /* 0x002fc800078e38ff */
[----:B------:R-:W-:-:S13]  /*b290*/  ISETP.GE.AND P0, PT, R7, R4, PT ;  /* 0x000000040700720c */ /* 0x000fda0003f06270 */
[----:B------:R-:W-:Y:S05]  /*b2a0*/  @P0 BRA `(.L_x_36) ;  /* 0x000001e000000947 */ /* 0x000fea0003800000 */
[----:B------:R-:W1:Y:S01]  /*b2b0*/  S2R R4, SR_CTAID.Y ;  /* 0x0000000000047919 */ /* 0x000e620000002600 */
[----:B------:R-:W-:Y:S01]  /*b2c0*/  MOV R3, c[0x0][0x4e8] ;  /* 0x00013a0000037a02 */ /* 0x000fe20000000f00 */
[----:B------:R-:W-:Y:S01]  /*b2d0*/  IMAD.MOV.U32 R11, RZ, RZ, R13 ;  /* 0x000000ffff0b7224 */ /* 0x000fe200078e000d */
[----:B------:R-:W-:Y:S01]  /*b2e0*/  MOV R10, R12 ;  /* 0x0000000c000a7202 */ /* 0x000fe20000000f00 */
[----:B------:R-:W-:Y:S01]  /*b2f0*/  IMAD.MOV.U32 R6, RZ, RZ, R7 ;  /* 0x000000ffff067224 */ /* 0x000fe200078e0007 */
[----:B------:R-:W-:-:S13]  /*b300*/  ISETP.NE.AND P0, PT, R3, 0x1, PT ;  /* 0x000000010300780c */ /* 0x000fda0003f05270 */
[----:B------:R-:W-:-:S05]  /*b310*/  @P0 IMAD.HI.U32 R5, R7, c[0x0][0x4ec], RZ ;  /* 0x00013b0007050a27 */ /* 0x000fca00078e00ff */
[----:B------:R-:W-:Y:S01]  /*b320*/  @P0 SHF.R.U32.HI R6, RZ, c[0x0][0x4f0], R5 ;  /* 0x00013c00ff060a19 */ /* 0x000fe20000011605 */
[----:B-1----:R-:W-:Y:S01]  /*b330*/  IMAD.WIDE.U32 R10, R4, c[0x0][0x490], R10 ;  /* 0x00012400040a7a25 */ /* 0x002fe200078e000a */
[----:B------:R-:W-:Y:S02]  /*b340*/  SHF.R.S32.HI R3, RZ, 0x1f, R4 ;  /* 0x0000001fff037819 */ /* 0x000fe40000011404 */
[----:B------:R-:W-:-:S03]  /*b350*/  SHF.R.S32.HI R8, RZ, 0x1f, R6 ;  /* 0x0000001fff087819 */ /* 0x000fc60000011406 */
[----:B------:R-:W-:-:S04]  /*b360*/  IMAD R3, R3, c[0x0][0x490], RZ ;  /* 0x0001240003037a24 */ /* 0x000fc800078e02ff */
[----:B------:R-:W-:Y:S01]  /*b370*/  IMAD R3, R4, c[0x0][0x494], R3 ;  /* 0x0001250004037a24 */ /* 0x000fe200078e0203 */
[----:B------:R-:W-:-:S03]  /*b380*/  IADD3 R4, -R6, RZ, RZ ;  /* 0x000000ff06047210 */ /* 0x000fc60007ffe1ff */
[----:B------:R-:W-:Y:S02]  /*b390*/  IMAD.IADD R11, R3, 0x1, R11 ;  /* 0x00000001030b7824 */ /* 0x000fe400078e020b */
[----:B------:R-:W-:Y:S02]  /*b3a0*/  IMAD R3, R9, c[0x0][0x498], RZ ;  /* 0x0001260009037a24 */ /* 0x000fe400078e02ff */
[----:B------:R-:W-:Y:S02]  /*b3b0*/  IMAD R4, R4, c[0x0][0x4e8], R7 ;  /* 0x00013a0004047a24 */ /* 0x000fe400078e0207 */
[----:B------:R-:W-:-:S03]  /*b3c0*/  IMAD.WIDE.U32 R10, R244, c[0x0][0x498], R10 ;  /* 0x00012600f40a7a25 */ /* 0x000fc600078e000a */
[----:B------:R-:W-:Y:S01]  /*b3d0*/  SHF.R.S32.HI R5, RZ, 0x1f, R4 ;  /* 0x0000001fff057819 */ /* 0x000fe20000011404 */
[----:B------:R-:W-:Y:S01]  /*b3e0*/  IMAD R3, R244, c[0x0][0x49c], R3 ;  /* 0x00012700f4037a24 */ /* 0x000fe200078e0203 */
[----:B------:R-:W-:-:S03]  /*b3f0*/  IADD3 R6, P0, R6, R10, RZ ;  /* 0x0000000a06067210 */ /* 0x000fc60007f1e0ff */
[----:B------:R-:W-:Y:S01]  /*b400*/  IMAD R5, R5, c[0x0][0x488], RZ ;  /* 0x0001220005057a24 */ /* 0x000fe200078e02ff */
[----:B------:R-:W-:Y:S02]  /*b410*/  IADD3.X R7, R8, R11, R3, P0, !PT ;  /* 0x0000000b08077210 */ /* 0x000fe400007fe403 */
[----:B------:R-:W-:Y:S01]  /*b420*/  MOV R3, 0xff800000 ;  /* 0xff80000000037802 */ /* 0x000fe20000000f00 */
[C---:B------:R-:W-:Y:S02]  /*b430*/  IMAD R5, R4.reuse, c[0x0][0x48c], R5 ;  /* 0x0001230004057a24 */ /* 0x040fe400078e0205 */
[----:B------:R-:W-:-:S05]  /*b440*/  IMAD.WIDE.U32 R6, R4, c[0x0][0x488], R6 ;  /* 0x0001220004067a25 */ /* 0x000fca00078e0006 */
[----:B------:R-:W-:Y:S02]  /*b450*/  IADD3 R5, R7, R5, RZ ;  /* 0x0000000507057210 */ /* 0x000fe40007ffe0ff */
[----:B------:R-:W-:-:S04]  /*b460*/  LEA R4, P0, R6, c[0x0][0x450], 0x2 ;  /* 0x0001140006047a11 */ /* 0x000fc800078010ff */
[----:B------:R-:W-:-:S05]  /*b470*/  LEA.HI.X R5, R6, c[0x0][0x454], R5, 0x2, P0 ;  /* 0x0001150006057a11 */ /* 0x000fca00000f1405 */
[----:B------:R1:W-:Y:S04]  /*b480*/  STG.E [R4.64], R3 ;  /* 0x0000000304007986 */ /* 0x0003e8000c101910 */
.L_x_36:
[----:B------:R-:W-:Y:S05]  /*b490*/  BSYNC B0 ;  /* 0x0000000000007941 */ /* 0x000fea0003800000 */
.L_x_35:
[----:B------:R-:W2:Y:S01]  /*b4a0*/  S2R R7, SR_CTAID.Y ;  /* 0x0000000000077919 */ /* 0x000ea20000002600 */
[----:B-1----:R-:W-:Y:S01]  /*b4b0*/  SHF.R.S32.HI R3, RZ, 0x1f, R0 ;  /* 0x0000001fff037819 */ /* 0x002fe20000011400 */
[----:B------:R-:W-:Y:S01]  /*b4c0*/  IMAD R5, R13, c[0x0][0x3a0], RZ ;  /* 0x0000e8000d057a24 */ /* 0x000fe200078e02ff */
[----:B------:R-:W-:Y:S01]  /*b4d0*/  BSSY B0, `(.L_x_37) ;  /* 0x0000038000007945 */ /* 0x000fe20003800000 */
[----:B------:R-:W1:Y:S01]  /*b4e0*/  S2R R8, SR_CTAID.X ;  /* 0x0000000000087919 */ /* 0x000e620000002500 */
[----:B------:R-:W-:Y:S01]  /*b4f0*/  LEA.HI R4, R3, R0, RZ, 0x3 ;  /* 0x0000000003047211 */ /* 0x000fe200078f18ff */
[C---:B------:R-:W-:Y:S01]  /*b500*/  IMAD R10, R12.reuse, c[0x0][0x3a4], R5 ;  /* 0x0000e9000c0a7a24 */ /* 0x040fe200078e0205 */
[----:B------:R-:W-:Y:S01]  /*b510*/  MOV R3, c[0x0][0x4e8] ;  /* 0x00013a0000037a02 */ /* 0x000fe20000000f00 */
[----:B------:R-:W-:Y:S01]  /*b520*/  IMAD.WIDE.U32 R12, R12, c[0x0][0x3a0], RZ ;  /* 0x0000e8000c0c7a25 */ /* 0x000fe200078e00ff */
[----:B------:R-:W-:Y:S02]  /*b530*/  LOP3.LUT R5, R4, 0xfffffff8, RZ, 0xc0, !PT ;  /* 0xfffffff804057812 */ /* 0x000fe400078ec0ff */
[----:B------:R-:W-:Y:S01]  /*b540*/  ISETP.NE.AND P0, PT, R3, 0x1, PT ;  /* 0x000000010300780c */ /* 0x000fe20003f05270 */
[----:B------:R-:W-:Y:S01]  /*b550*/  IMAD R9, R9, c[0x0][0x3f0], RZ ;  /* 0x0000fc0009097a24 */ /* 0x000fe200078e02ff */
[----:B------:R-:W-:Y:S01]  /*b560*/  SHF.R.S32.HI R4, RZ, 0x3, R4 ;  /* 0x00000003ff047819 */ /* 0x000fe20000011404 */
[----:B------:R-:W-:Y:S01]  /*b570*/  IMAD.IADD R5, R0, 0x1, -R5 ;  /* 0x0000000100057824 */ /* 0x000fe200078e0a05 */
[----:B------:R-:W-:Y:S01]  /*b580*/  IADD3 R13, R13, R10, RZ ;  /* 0x0000000a0d0d7210 */ /* 0x000fe20007ffe0ff */
[----:B------:R-:W-:-:S02]  /*b590*/  IMAD R9, R244, c[0x0][0x3f4], R9 ;  /* 0x0000fd00f4097a24 */ /* 0x000fc400078e0209 */
[----:B-----5:R-:W-:Y:S01]  /*b5a0*/  IMAD R2, R2, c[0x0][0x4e8], RZ ;  /* 0x00013a0002027a24 */ /* 0x020fe200078e02ff */
[C---:B------:R-:W-:Y:S02]  /*b5b0*/  LEA R3, R5.reuse, R4, 0x5 ;  /* 0x0000000405037211 */ /* 0x040fe400078e28ff */
[----:B------:R-:W-:Y:S02]  /*b5c0*/  SHF.L.U32 R5, R5, 0x3, RZ ;  /* 0x0000000305057819 */ /* 0x000fe400000006ff */
[----:B--2---:R-:W-:Y:S01]  /*b5d0*/  SHF.R.S32.HI R6, RZ, 0x1f, R7 ;  /* 0x0000001fff067819 */ /* 0x004fe20000011407 */
[----:B------:R-:W-:-:S04]  /*b5e0*/  IMAD.WIDE.U32 R12, R7, c[0x0][0x3e8], R12 ;  /* 0x0000fa00070c7a25 */ /* 0x000fc800078e000c */
[----:B------:R-:W-:Y:S02]  /*b5f0*/  IMAD R6, R6, c[0x0][0x3e8], RZ ;  /* 0x0000fa0006067a24 */ /* 0x000fe400078e02ff */
[----:B-1----:R-:W-:Y:S02]  /*b600*/  IMAD R3, R8, 0x80, R3 ;  /* 0x0000008008037824 */ /* 0x002fe400078e0203 */
[----:B------:R-:W-:Y:S02]  /*b610*/  IMAD R6, R7, c[0x0][0x3ec], R6 ;  /* 0x0000fb0007067a24 */ /* 0x000fe400078e0206 */
[----:B------:R-:W-:-:S03]  /*b620*/  @P0 IMAD.HI.U32 R0, R3, c[0x0][0x4ec], RZ ;  /* 0x00013b0003000a27 */ /* 0x000fc600078e00ff */
[----:B------:R-:W-:Y:S02]  /*b630*/  IADD3 R13, R6, R13, RZ ;  /* 0x0000000d060d7210 */ /* 0x000fe40007ffe0ff */
[----:B------:R-:W-:Y:S02]  /*b640*/  MOV R6, R3 ;  /* 0x0000000300067202 */ /* 0x000fe40000000f00 */
[----:B------:R-:W-:Y:S01]  /*b650*/  @P0 SHF.R.U32.HI R6, RZ, c[0x0][0x4f0], R0 ;  /* 0x00013c00ff060a19 */ /* 0x000fe20000011600 */
[----:B------:R-:W-:-:S03]  /*b660*/  IMAD.WIDE.U32 R12, R244, c[0x0][0x3f0], R12 ;  /* 0x0000fc00f40c7a25 */ /* 0x000fc600078e000c */
[--C-:B------:R-:W-:Y:S01]  /*b670*/  SHF.R.S32.HI R7, RZ, 0x1f, R6.reuse ;  /* 0x0000001fff077819 */ /* 0x100fe20000011406 */
[----:B------:R-:W-:Y:S01]  /*b680*/  IMAD.MOV R0, RZ, RZ, -R6 ;  /* 0x000000ffff007224 */ /* 0x000fe200078e0a06 */
[----:B------:R-:W-:Y:S02]  /*b690*/  IADD3 R13, R13, R9, RZ ;  /* 0x000000090d0d7210 */ /* 0x000fe40007ffe0ff */
[----:B------:R-:W-:Y:S01]  /*b6a0*/  LEA R9, R8, R4, 0x7 ;  /* 0x0000000408097211 */ /* 0x000fe200078e38ff */
[----:B------:R-:W-:Y:S01]  /*b6b0*/  IMAD R7, R7, c[0x0][0x3e0], RZ ;  /* 0x0000f80007077a24 */ /* 0x000fe200078e02ff */
[----:B------:R-:W-:Y:S01]  /*b6c0*/  IADD3 R4, R5, 0x40, RZ ;  /* 0x0000004005047810 */ /* 0x000fe20007ffe0ff */
[----:B------:R-:W-:Y:S02]  /*b6d0*/  IMAD R0, R0, c[0x0][0x4e8], R3 ;  /* 0x00013a0000007a24 */ /* 0x000fe400078e0203 */
[----:B------:R-:W-:-:S03]  /*b6e0*/  IMAD.WIDE.U32 R12, R6, c[0x0][0x3e0], R12 ;  /* 0x0000f800060c7a25 */ /* 0x000fc600078e000c */
[----:B------:R-:W-:Y:S01]  /*b6f0*/  SHF.R.S32.HI R3, RZ, 0x1f, R0 ;  /* 0x0000001fff037819 */ /* 0x000fe20000011400 */
[----:B------:R-:W-:-:S04]  /*b700*/  IMAD R7, R6, c[0x0][0x3e4], R7 ;  /* 0x0000f90006077a24 */ /* 0x000fc800078e0207 */
[----:B------:R-:W-:Y:S01]  /*b710*/  IMAD R3, R3, c[0x0][0x3d8], RZ ;  /* 0x0000f60003037a24 */ /* 0x000fe200078e02ff */
[----:B------:R-:W-:-:S03]  /*b720*/  IADD3 R13, R13, R7, RZ ;  /* 0x000000070d0d7210 */ /* 0x000fc60007ffe0ff */
[C---:B------:R-:W-:Y:S02]  /*b730*/  IMAD R3, R0.reuse, c[0x0][0x3dc], R3 ;  /* 0x0000f70000037a24 */ /* 0x040fe400078e0203 */
[----:B------:R-:W-:-:S04]  /*b740*/  IMAD.WIDE.U32 R12, R0, c[0x0][0x3d8], R12 ;  /* 0x0000f600000c7a25 */ /* 0x000fc800078e000c */
[----:B------:R-:W-:Y:S01]  /*b750*/  IMAD.IADD R7, R13, 0x1, R3 ;  /* 0x000000010d077824 */ /* 0x000fe200078e0203 */
[----:B------:R-:W-:-:S04]  /*b760*/  LEA R3, P0, R12, c[0x0][0x380], 0x1 ;  /* 0x0000e0000c037a11 */ /* 0x000fc800078008ff */
[----:B------:R-:W-:Y:S01]  /*b770*/  LEA.HI.X R0, R12, c[0x0][0x384], R7, 0x1, P0 ;  /* 0x0000e1000c007a11 */ /* 0x000fe200000f0c07 */
[----:B------:R1:W2:Y:S01]  /*b780*/  SHFL.IDX PT, R6, R3, RZ, 0x181f ;  /* 0x00181fff03067589 */ /* 0x0002a200000e0000 */
[----:B------:R-:W-:-:S03]  /*b790*/  ISETP.GE.AND P0, PT, R9, R2, PT ;  /* 0x000000020900720c */ /* 0x000fc60003f06270 */
[----:B------:R1:W3:Y:S10]  /*b7a0*/  SHFL.IDX PT, R7, R0, RZ, 0x181f ;  /* 0x00181fff00077589 */ /* 0x0002f400000e0000 */
[----:B------:R-:W-:Y:S05]  /*b7b0*/  @P0 BRA `(.L_x_38) ;  /* 0x0000009000000947 */ /* 0x000fea0003800000 */
[----:B------:R-:W-:Y:S02]  /*b7c0*/  ISETP.GE.AND P0, PT, R4, c[0x0][0x3c8], PT ;  /* 0x0000f20004007a0c */ /* 0x000fe40003f06270 */
[----:B------:R-:W-:-:S11]  /*b7d0*/  ISETP.GE.AND P1, PT, R5, c[0x0][0x3c8], PT ;  /* 0x0000f20005007a0c */ /* 0x000fd60003f26270 */
[----:B------:R-:W-:Y:S02]  /*b7e0*/  @!P0 SHF.R.S32.HI R11, RZ, 0x1f, R4 ;  /* 0x0000001fff0b8819 */ /* 0x000fe40000011404 */
[----:B--23--:R-:W-:Y:S02]  /*b7f0*/  @!P1 IMAD.WIDE R12, R5, 0x2, R6 ;  /* 0x00000002050c9825 */ /* 0x00cfe400078e0206 */
[----:B------:R-:W-:-:S03]  /*b800*/  @!P0 LEA.HI R11, R11, R4, RZ, 0x3 ;  /* 0x000000040b0b8211 */ /* 0x000fc600078f18ff */
[----:B------:R2:W-:Y:S01]  /*b810*/  @!P1 ST.E.128 [R12.64], RZ ;  /* 0x000000ff0c009985 */ /* 0x0005e2000c101d10 */
[----:B------:R-:W-:-:S05]  /*b820*/  @!P0 LOP3.LUT R11, R11, 0xfffffff8, RZ, 0xc0, !PT ;  /* 0xfffffff80b0b8812 */ /* 0x000fca00078ec0ff */
[----:B------:R-:W-:-:S05]  /*b830*/  @!P0 IMAD.WIDE R6, R11, 0x2, R6 ;  /* 0x000000020b068825 */ /* 0x000fca00078e0206 */
[----:B------:R2:W-:Y:S02]  /*b840*/  @!P0 ST.E.128 [R6.64], RZ ;  /* 0x000000ff06008985 */ /* 0x0005e4000c101d10 */
.L_x_38:
[----:B------:R-:W-:Y:S05]  /*b850*/  BSYNC B0 ;  /* 0x0000000000007941 */ /* 0x000fea0003800000 */
.L_x_37:
[----:B--23--:R-:W-:Y:S01]  /*b860*/  IADD3 R7, R9, 0x20, RZ ;  /* 0x0000002009077810 */ /* 0x00cfe20007ffe0ff */
[----:B------:R2:W3:Y:S01]  /*b870*/  SHFL.IDX PT, R11, R0, 0x1, 0x181f ;  /* 0x00381f00000b7f89 */ /* 0x0004e200000e0000 */
[----:B------:R-:W-:Y:S02]  /*b880*/  BSSY B0, `(.L_x_39) ;  /* 0x000000d000007945 */ /* 0x000fe40003800000 */
[----:B------:R-:W-:Y:S01]  /*b890*/  ISETP.GE.AND P0, PT, R7, R2, PT ;  /* 0x000000020700720c */ /* 0x000fe20003f06270 */
[----:B------:R2:W4:-:S12]  /*b8a0*/  SHFL.IDX PT, R10, R3, 0x1, 0x181f ;  /* 0x00381f00030a7f89 */ /* 0x00051800000e0000 */
[----:B------:R-:W-:Y:S05]  /*b8b0*/  @P0 BRA `(.L_x_40) ;  /* 0x0000009000000947 */ /* 0x000fea0003800000 */
[----:B------:R-:W-:Y:S02]  /*b8c0*/  ISETP.GE.AND P0, PT, R4, c[0x0][0x3c8], PT ;  /* 0x0000f20004007a0c */ /* 0x000fe40003f06270 */
[----:B------:R-:W-:-:S11]  /*b8d0*/  ISETP.GE.AND P1, PT, R5, c[0x0][0x3c8], PT ;  /* 0x0000f20005007a0c */ /* 0x000fd60003f26270 */
[----:B------:R-:W-:Y:S02]  /*b8e0*/  @!P0 SHF.R.S32.HI R7, RZ, 0x1f, R4 ;  /* 0x0000001fff078819 */ /* 0x000fe40000011404 */
[----:B---34-:R-:W-:Y:S02]  /*b8f0*/  @!P1 IMAD.WIDE R12, R5, 0x2, R10 ;  /* 0x00000002050c9825 */ /* 0x018fe400078e020a */
[----:B------:R-:W-:-:S03]  /*b900*/  @!P0 LEA.HI R6, R7, R4, RZ, 0x3 ;  /* 0x0000000407068211 */ /* 0x000fc600078f18ff */
[----:B------:R3:W-:Y:S01]  /*b910*/  @!P1 ST.E.128 [R12.64], RZ ;  /* 0x000000ff0c009985 */ /* 0x0007e2000c101d10 */
[----:B------:R-:W-:-:S05]  /*b920*/  @!P0 LOP3.LUT R6, R6, 0xfffffff8, RZ, 0xc0, !PT ;  /* 0xfffffff806068812 */ /* 0x000fca00078ec0ff */
[----:B------:R-:W-:-:S05]  /*b930*/  @!P0 IMAD.WIDE R6, R6, 0x2, R10 ;  /* 0x0000000206068825 */ /* 0x000fca00078e020a */
[----:B------:R3:W-:Y:S02]  /*b940*/  @!P0 ST.E.128 [R6.64], RZ ;  /* 0x000000ff06008985 */ /* 0x0007e4000c101d10 */
.L_x_40:
[----:B------:R-:W-:Y:S05]  /*b950*/  BSYNC B0 ;  /* 0x0000000000007941 */ /* 0x000fea0003800000 */
.L_x_39:
[----:B---3--:R-:W-:Y:S01]  /*b960*/  IADD3 R7, R9, 0x40, RZ ;  /* 0x0000004009077810 */ /* 0x008fe20007ffe0ff */
[----:B------:R3:W1:Y:S01]  /*b970*/  SHFL.IDX PT, R11, R0, 0x2, 0x181f ;  /* 0x00581f00000b7f89 */ /* 0x00066200000e0000 */
[----:B------:R-:W-:Y:S02]  /*b980*/  BSSY B0, `(.L_x_41) ;  /* 0x000000d000007945 */ /* 0x000fe40003800000 */
[----:B------:R-:W-:Y:S01]  /*b990*/  ISETP.GE.AND P0, PT, R7, R2, PT ;  /* 0x000000020700720c */ /* 0x000fe20003f06270 */
[----:B----4-:R3:W4:-:S12]  /*b9a0*/  SHFL.IDX PT, R10, R3, 0x2, 0x181f ;  /* 0x00581f00030a7f89 */ /* 0x01071800000e0000 */
[----:B------:R-:W-:Y:S05]  /*b9b0*/  @P0 BRA `(.L_x_42) ;  /* 0x0000009000000947 */ /* 0x000fea0003800000 */
[----:B------:R-:W-:Y:S02]  /*b9c0*/  ISETP.GE.AND P0, PT, R4, c[0x0][0x3c8], PT ;  /* 0x0000f20004007a0c */ /* 0x000fe40003f06270 */
[----:B------:R-:W-:-:S11]  /*b9d0*/  ISETP.GE.AND P1, PT, R5, c[0x0][0x3c8], PT ;  /* 0x0000f20005007a0c */ /* 0x000fd60003f26270 */
[----:B------:R-:W-:Y:S02]  /*b9e0*/  @!P0 SHF.R.S32.HI R7, RZ, 0x1f, R4 ;  /* 0x0000001fff078819 */ /* 0x000fe40000011404 */
[----:B-1--4-:R-:W-:Y:S02]  /*b9f0*/  @!P1 IMAD.WIDE R12, R5, 0x2, R10 ;  /* 0x00000002050c9825 */ /* 0x012fe400078e020a */
[----:B------:R-:W-:-:S03]  /*ba00*/  @!P0 LEA.HI R6, R7, R4, RZ, 0x3 ;  /* 0x0000000407068211 */ /* 0x000fc600078f18ff */
[----:B------:R1:W-:Y:S01]  /*ba10*/  @!P1 ST.E.128 [R12.64], RZ ;  /* 0x000000ff0c009985 */ /* 0x0003e2000c101d10 */
[----:B------:R-:W-:-:S05]  /*ba20*/  @!P0 LOP3.LUT R6, R6, 0xfffffff8, RZ, 0xc0, !PT ;  /* 0xfffffff806068812 */ /* 0x000fca00078ec0ff */
[----:B------:R-:W-:-:S05]  /*ba30*/  @!P0 IMAD.WIDE R6, R6, 0x2, R10 ;  /* 0x0000000206068825 */ /* 0x000fca00078e020a */
[----:B------:R1:W-:Y:S02]  /*ba40*/  @!P0 ST.E.128 [R6.64], RZ ;  /* 0x000000ff06008985 */ /* 0x0003e4000c101d10 */
.L_x_42:
[----:B------:R-:W-:Y:S05]  /*ba50*/  BSYNC B0 ;  /* 0x0000000000007941 */ /* 0x000fea0003800000 */
.L_x_41:
[----:B------:R-:W-:Y:S01]  /*ba60*/  IADD3 R9, R9, 0x60, RZ ;  /* 0x0000006009097810 */ /* 0x000fe20007ffe0ff */
[----:B-1----:R1:W2:Y:S03]  /*ba70*/  SHFL.IDX PT, R7, R0, 0x3, 0x181f ;  /* 0x00781f0000077f89 */ /* 0x0022a600000e0000 */
[----:B------:R-:W-:Y:S01]  /*ba80*/  ISETP.GE.AND P0, PT, R9, R2, PT ;  /* 0x000000020900720c */ /* 0x000fe20003f06270 */
[----:B------:R1:W3:-:S12]  /*ba90*/  SHFL.IDX PT, R6, R3, 0x3, 0x181f ;  /* 0x00781f0003067f89 */ /* 0x0002d800000e0000 */
[----:B------:R-:W-:Y:S05]  /*baa0*/  @P0 EXIT ;  /* 0x000000000000094d */ /* 0x000fea0003800000 */
[----:B------:R-:W-:-:S13]  /*bab0*/  ISETP.GE.AND P0, PT, R5, c[0x0][0x3c8], PT ;  /* 0x0000f20005007a0c */ /* 0x000fda0003f06270 */
[----:B-123--:R-:W-:-:S05]  /*bac0*/  @!P0 IMAD.WIDE R2, R5, 0x2, R6 ;  /* 0x0000000205028825 */ /* 0x00efca00078e0206 */
[----:B------:R1:W-:Y:S01]  /*bad0*/  @!P0 ST.E.128 [R2.64], RZ ;  /* 0x000000ff02008985 */ /* 0x0003e2000c101d10 */
[----:B------:R-:W-:-:S13]  /*bae0*/  ISETP.GE.AND P0, PT, R4, c[0x0][0x3c8], PT ;  /* 0x0000f20004007a0c */ /* 0x000fda0003f06270 */
[----:B------:R-:W-:Y:S05]  /*baf0*/  @P0 EXIT ;  /* 0x000000000000094d */ /* 0x000fea0003800000 */
[----:B-1----:R-:W-:-:S04]  /*bb00*/  SHF.R.S32.HI R3, RZ, 0x1f, R4 ;  /* 0x0000001fff037819 */ /* 0x002fc80000011404 */
[----:B------:R-:W-:-:S04]  /*bb10*/  LEA.HI R3, R3, R4, RZ, 0x3 ;  /* 0x0000000403037211 */ /* 0x000fc800078f18ff */
[----:B------:R-:W-:-:S05]  /*bb20*/  LOP3.LUT R3, R3, 0xfffffff8, RZ, 0xc0, !PT ;  /* 0xfffffff803037812 */ /* 0x000fca00078ec0ff */
[----:B------:R-:W-:-:S05]  /*bb30*/  IMAD.WIDE R6, R3, 0x2, R6 ;  /* 0x0000000203067825 */ /* 0x000fca00078e0206 */
[----:B------:R-:W-:Y:S01]  /*bb40*/  ST.E.128 [R6.64], RZ ;  /* 0x000000ff06007985 */ /* 0x000fe2000c101d10 */
[----:B------:R-:W-:Y:S05]  /*bb50*/  EXIT ;  /* 0x000000000000794d */ /* 0x000fea0003800000 */
.L_x_43:
        /* <DEDUP_REMOVED lines=10> */
.L_x_1825:


//--------------------- .text._ZN7cutlass13device_kernelIN5flash19enable_sm80_to_sm89INS1_16FlashAttnFwdSm80INS1_25CollectiveMainloopFwdSm80ILi8ELi1ELb1EN4cute5tupleIJNS5_1CILi128EEES8_S8_EEELi128ENS_10bfloat16_tEfNS_4arch4Sm80ELb0ELb0ELb1ELb1ELb0ELb1ELb1ELb0EEENS1_21CollectiveEpilogueFwdIS9_NS6_IJNS7_ILi1EEESF_SF_EEESA_SC_Li256ELb1ELb1ELb0ELb0EEENS1_19SingleTileSchedulerILb1ELb0ELb1ELi128EEEEEEEEEvNT_6ParamsE --------------------------
	.section	.text._ZN7cutlass13device_kernelIN5flash19enable_sm80_to_sm89INS1_16FlashAttnFwdSm80INS1_25CollectiveMainloopFwdSm80ILi8ELi1ELb1EN4cute5tupleIJNS5_1CILi128EEES8_S8_EEELi128ENS_10bfloat16_tEfNS_4arch4Sm80ELb0ELb0ELb1ELb1ELb0ELb1ELb1ELb0EEENS1_21CollectiveEpilogueFwdIS9_NS6_IJNS7_ILi1EEESF_SF_EEESA_SC_Li256ELb1ELb1ELb0ELb0EEENS1_19SingleTileSchedulerILb1ELb0ELb1ELi128EEEEEEEEEvNT_6ParamsE,"ax",@progbits
	.sectioninfo	@"SHI_REGISTERS=255"
	.align	128
.text._ZN7cutlass13device_kernelIN5flash19enable_sm80_to_sm89INS1_16FlashAttnFwdSm80INS1_25CollectiveMainloopFwdSm80ILi8ELi1ELb1EN4cute5tupleIJNS5_1CILi128EEES8_S8_EEELi128ENS_10bfloat16_tEfNS_4arch4Sm80ELb0ELb0ELb1ELb1ELb0ELb1ELb1ELb0EEENS1_21CollectiveEpilogueFwdIS9_NS6_IJNS7_ILi1EEESF_SF_EEESA_SC_Li256ELb1ELb1ELb0ELb0EEENS1_19SingleTileSchedulerILb1ELb0ELb1ELi128EEEEEEEEEvNT_6ParamsE:
        .type           _ZN7cutlass13device_kernelIN5flash19enable_sm80_to_sm89INS1_16FlashAttnFwdSm80INS1_25CollectiveMainloopFwdSm80ILi8ELi1ELb1EN4cute5tupleIJNS5_1CILi128EEES8_S8_EEELi128ENS_10bfloat16_tEfNS_4arch4Sm80ELb0ELb0ELb1ELb1ELb0ELb1ELb1ELb0EEENS1_21CollectiveEpilogueFwdIS9_NS6_IJNS7_ILi1EEESF_SF_EEESA_SC_Li256ELb1ELb1ELb0ELb0EEENS1_19SingleTileSchedulerILb1ELb0ELb1ELi128EEEEEEEEEvNT_6ParamsE,@function
        .size           _ZN7cutlass13device_kernelIN5flash19enable_sm80_to_sm89INS1_16FlashAttnFwdSm80INS1_25CollectiveMainloopFwdSm80ILi8ELi1ELb1EN4cute5tupleIJNS5_1CILi128EEES8_S8_EEELi128ENS_10bfloat16_tEfNS_4arch4Sm80ELb0ELb0ELb1ELb1ELb0ELb1ELb1ELb0EEENS1_21CollectiveEpilogueFwdIS9_NS6_IJNS7_ILi1EEESF_SF_EEESA_SC_Li256ELb1ELb1ELb0ELb0EEENS1_19SingleTileSchedulerILb1ELb0ELb1ELi128EEEEEEEEEvNT_6ParamsE,(.L_x_1826 - _ZN7cutlass13device_kernelIN5flash19enable_sm80_to_sm89INS1_16FlashAttnFwdSm80INS1_25CollectiveMainloopFwdSm80ILi8ELi1ELb1EN4cute5tupleIJNS5_1CILi128EEES8_S8_EEELi128ENS_10bfloat16_tEfNS_4arch4Sm80ELb0ELb0ELb1ELb1ELb0ELb1ELb1ELb0EEENS1_21CollectiveEpilogueFwdIS9_NS6_IJNS7_ILi1EEESF_SF_EEESA_SC_Li256ELb1ELb1ELb0ELb0EEENS1_19SingleTileSchedulerILb1ELb0ELb1ELi128EEEEEEEEEvNT_6ParamsE)
        .other          _ZN7cutlass13device_kernelIN5flash19enable_sm80_to_sm89INS1_16FlashAttnFwdSm80INS1_25CollectiveMainloopFwdSm80ILi8ELi1ELb1EN4cute5tupleIJNS5_1CILi128EEES8_S8_EEELi128ENS_10bfloat16_tEfNS_4arch4Sm80ELb0ELb0ELb1ELb1ELb0ELb1ELb1ELb0EEENS1_21CollectiveEpilogueFwdIS9_NS6_IJNS7_ILi1EEESF_SF_EEESA_SC_Li256ELb1ELb1ELb0ELb0EEENS1_19SingleTileSchedulerILb1ELb0ELb1ELi128EEEEEEEEEvNT_6ParamsE,@"STO_CUDA_ENTRY STV_DEFAULT"
_ZN7cutlass13device_kernelIN5flash19enable_sm80_to_sm89INS1_16FlashAttnFwdSm80INS1_25CollectiveMainloopFwdSm80ILi8ELi1ELb1EN4cute5tupleIJNS5_1CILi128EEES8_S8_EEELi128ENS_10bfloat16_tEfNS_4arch4Sm80ELb0ELb0ELb1ELb1ELb0ELb1ELb1ELb0EEENS1_21CollectiveEpilogueFwdIS9_NS6_IJNS7_ILi1EEESF_SF_EEESA_SC_Li256ELb1ELb1ELb0ELb0EEENS1_19SingleTileSchedulerILb1ELb0ELb1ELi128EEEEEEEEEvNT_6ParamsE:
        /* <DEDUP_REMOVED lines=17> */
.L_x_45:
        /* <DEDUP_REMOVED lines=8> */
.L_x_47:
[----:B------:R-:W-:-:S05]  /*0190*/  MOV R0, c[0x0][0x54c] ;  /* 0x0001530000007a02 */ /* 0x000fca0000000f00 */
.L_x_46:
[----:B-----5:R-:W-:Y:S01]  /*01a0*/  IMAD R0, R0, c[0x0][0x548], RZ ;  /* 0x0001520000007a24 */ /* 0x020fe200078e02ff */
[----:B-1----:R-:W-:-:S04]  /*01b0*/  SHF.L.U32 R2, R211, 0x7, RZ ;  /* 0x00000007d3027819 */ /* 0x002fc800000006ff */
[----:B------:R-:W-:-:S04]  /*01c0*/  ISETP.GE.AND P0, PT, R2, R0, PT ;  /* 0x000000000200720c */ /* 0x000fc80003f06270 */
[----:B------:R-:W-:-:S05]  /*01d0*/  SEL R0, R5, 0xffffffff, !P0 ;  /* 0xffffffff05007807 */ /* 0x000fca0004000000 */
[----:B------:R1:W-:Y:S01]  /*01e0*/  STL [R1+0x44], R0 ;  /* 0x0000440001007387 */ /* 0x0003e20000100800 */
[----:B------:R-:W-:Y:S05]  /*01f0*/  BRA `(.L_x_48) ;  /* 0x0000013000007947 */ /* 0x000fea0003800000 */
.L_x_44:
[----:B---3--:R-:W-:-:S04]  /*0200*/  ISETP.NE.U32.AND P0, PT, RZ, c[0x0][0x568], PT ;  /* 0x00015a00ff007a0c */ /* 0x008fc80003f05070 */
[----:B------:R-:W-:-:S13]  /*0210*/  ISETP.NE.AND.EX P0, PT, RZ, c[0x0][0x56c], PT, P0 ;  /* 0x00015b00ff007a0c */ /* 0x000fda0003f05300 */
[----:B------:R-:W-:Y:S05]  /*0220*/  @!P0 BRA `(.L_x_49) ;  /* 0x0000002000008947 */ /* 0x000fea0003800000 */
[----:B------:R1:W5:Y:S01]  /*0230*/  LDG.E R0, [R2.64] ;  /* 0x0000000802007981 */ /* 0x000362000c1e1900 */
[----:B------:R-:W-:Y:S05]  /*0240*/  BRA `(.L_x_50) ;  /* 0x0000009000007947 */ /* 0x000fea0003800000 */
.L_x_49:
        /* <DEDUP_REMOVED lines=8> */
.L_x_51:
[----:B------:R-:W-:-:S05]  /*02d0*/  MOV R0, c[0x0][0x54c] ;  /* 0x0001530000007a02 */ /* 0x000fca0000000f00 */
.L_x_50:
[----:B-----5:R-:W-:Y:S01]  /*02e0*/  IMAD R0, R0, c[0x0][0x548], RZ ;  /* 0x0001520000007a24 */ /* 0x020fe200078e02ff */
[----:B-1----:R-:W-:-:S04]  /*02f0*/  SHF.L.U32 R2, R211, 0x7, RZ ;  /* 0x00000007d3027819 */ /* 0x002fc800000006ff */
[----:B------:R-:W-:-:S04]  /*0300*/  ISETP.GE.AND P0, PT, R2, R0, PT ;  /* 0x000000000200720c */ /* 0x000fc80003f06270 */
[----:B------:R-:W-:-:S05]  /*0310*/  SEL R0, R5, 0xffffffff, !P0 ;  /* 0xffffffff05007807 */ /* 0x000fca0004000000 */
[----:B------:R1:W-:Y:S04]  /*0320*/  STL [R1+0x44], R0 ;  /* 0x0000440001007387 */ /* 0x0003e80000100800 */
.L_x_48:
[----:B------:R-:W2:Y:S02]  /*0330*/  LDL R18, [R1+0x44] ;  /* 0x0000440001127983 */ /* 0x000ea40000100800 */
[----:B--2---:R-:W-:-:S13]  /*0340*/  ISETP.GE.AND P0, PT, R18, RZ, PT ;  /* 0x000000ff1200720c */ /* 0x004fda0003f06270 */
[----:B------:R-:W-:Y:S05]  /*0350*/  @!P0 EXIT ;  /* 0x000000000000894d */ /* 0x000fea0003800000 */
[----:B------:R-:W-:Y:S01]  /*0360*/  ISETP.NE.U32.AND P0, PT, RZ, c[0x0][0x370], PT ;  /* 0x0000dc00ff007a0c */ /* 0x000fe20003f05070 */
[----:B------:R-:W-:Y:S01]  /*0370*/  CS2R R180, SRZ ;  /* 0x0000000000b47805 */ /* 0x000fe2000001ff00 */
[----:B------:R-:W-:Y:S01]  /*0380*/  ISETP.NE.U32.AND P1, PT, RZ, c[0x0][0x360], PT ;  /* 0x0000d800ff007a0c */ /* 0x000fe20003f25070 */
[----:B------:R-:W-:Y:S01]  /*0390*/  IMAD.MOV.U32 R172, RZ, RZ, RZ ;  /* 0x000000ffffac7224 */ /* 0x000fe200078e00ff */
[----:B------:R-:W-:Y:S01]  /*03a0*/  ISETP.NE.AND.EX P2, PT, RZ, c[0x0][0x374], PT, P0 ;  /* 0x0000dd00ff007a0c */ /* 0x000fe20003f45300 */
[----:B------:R-:W-:Y:S01]  /*03b0*/  IMAD.MOV.U32 R12, RZ, RZ, RZ ;  /* 0x000000ffff0c7224 */ /* 0x000fe200078e00ff */
[----:B------:R-:W-:Y:S01]  /*03c0*/  ISETP.NE.AND.EX P0, PT, RZ, c[0x0][0x364], PT, P1 ;  /* 0x0000d900ff007a0c */ /* 0x000fe20003f05310 */
[CC--:B------:R-:W-:Y:S01]  /*03d0*/  IMAD.WIDE R6, R18.reuse, R13.reuse, c[0x0][0x348] ;  /* 0x0000d20012067625 */ /* 0x0c0fe200078e020d */
[----:B------:R-:W-:Y:S02]  /*03e0*/  ISETP.NE.U32.AND P1, PT, RZ, c[0x0][0x348], PT ;  /* 0x0000d200ff007a0c */ /* 0x000fe40003f25070 */
[----:B------:R-:W-:Y:S01]  /*03f0*/  ISETP.NE.U32.AND P5, PT, RZ, c[0x0][0x350], PT ;  /* 0x0000d400ff007a0c */ /* 0x000fe20003fa5070 */
[----:B------:R-:W-:Y:S01]  /*0400*/  IMAD.WIDE R4, R18, R13, c[0x0][0x350] ;  /* 0x0000d40012047625 */ /* 0x000fe200078e020d */
[----:B------:R-:W-:-:S02]  /*0410*/  ISETP.NE.U32.AND P3, PT, RZ, c[0x0][0x358], PT ;  /* 0x0000d600ff007a0c */ /* 0x000fc40003f65070 */
[----:B------:R-:W-:Y:S01]  /*0420*/  ISETP.NE.AND.EX P1, PT, RZ, c[0x0][0x34c], PT, P1 ;  /* 0x0000d300ff007a0c */ /* 0x000fe20003f25310 */
[CC--:B------:R-:W-:Y:S01]  /*0430*/  IMAD.WIDE R2, R18.reuse, R13.reuse, c[0x0][0x358] ;  /* 0x0000d60012027625 */ /* 0x0c0fe200078e020d */
[----:B------:R-:W-:Y:S02]  /*0440*/  ISETP.NE.AND.EX P5, PT, RZ, c[0x0][0x354], PT, P5 ;  /* 0x0000d500ff007a0c */ /* 0x000fe40003fa5350 */
[----:B------:R-:W-:Y:S01]  /*0450*/  ISETP.NE.AND.EX P3, PT, RZ, c[0x0][0x35c], PT, P3 ;  /* 0x0000d700ff007a0c */ /* 0x000fe20003f65330 */
[CC--:B------:R-:W-:Y:S01]  /*0460*/  @P2 IMAD.WIDE R10, R18.reuse, R13.reuse, c[0x0][0x370] ;  /* 0x0000dc00120a2625 */ /* 0x0c0fe200078e020d */
[----:B------:R-:W2:Y:S03]  /*0470*/  S2R R26, SR_CTAID.Y ;  /* 0x00000000001a7919 */ /* 0x000ea60000002600 */
[----:B------:R-:W-:Y:S01]  /*0480*/  IMAD.MOV.U32 R182, RZ, RZ, c[0x0][0x168] ;  /* 0x00005a00ffb67624 */ /* 0x000fe200078e00ff */
[----:B------:R3:W5:Y:S01]  /*0490*/  @P2 LDG.E R180, [R10.64] ;  /* 0x000000080ab42981 */ /* 0x000762000c1e1900 */
[----:B------:R-:W-:-:S03]  /*04a0*/  @P0 IMAD.WIDE R8, R18, R13, c[0x0][0x360] ;  /* 0x0000d80012080625 */ /* 0x000fc600078e020d */
[----:B------:R3:W5:Y:S04]  /*04b0*/  @P1 LDG.E R172, [R6.64] ;  /* 0x0000000806ac1981 */ /* 0x000768000c1e1900 */
[----:B------:R3:W5:Y:S04]  /*04c0*/  @P5 LDG.E R181, [R4.64] ;  /* 0x0000000804b55981 */ /* 0x000768000c1e1900 */
[----:B------:R3:W5:Y:S01]  /*04d0*/  @P3 LDG.E R12, [R2.64] ;  /* 0x00000008020c3981 */ /* 0x000762000c1e1900 */
[----:B------:R-:W-:-:S03]  /*04e0*/  IMAD.MOV.U32 R126, RZ, RZ, c[0x0][0x228] ;  /* 0x00008a00ff7e7624 */ /* 0x000fc600078e00ff */
[----:B------:R4:W5:Y:S01]  /*04f0*/  @P0 LDG.E R182, [R8.64] ;  /* 0x0000000808b60981 */ /* 0x000962000c1e1900 */
[----:B--2---:R-:W-:Y:S01]  /*0500*/  SHF.R.S32.HI R214, RZ, 0x1f, R26 ;  /* 0x0000001fffd67819 */ /* 0x004fe2000001141a */
[----:B----4-:R-:W-:Y:S01]  /*0510*/  IMAD.MOV.U32 R8, RZ, RZ, c[0x0][0x1d0] ;  /* 0x00007400ff087624 */ /* 0x010fe200078e00ff */
[----:B------:R-:W-:Y:S05]  /*0520*/  @P0 BRA `(.L_x_52) ;  /* 0x0000004000000947 */ /* 0x000fea0003800000 */
[----:B---3--:R-:W-:Y:S05]  /*0530*/  @!P1 BRA `(.L_x_52) ;  /* 0x0000003000009947 */ /* 0x008fea0003800000 */
[----:B-1----:R1:W2:Y:S04]  /*0540*/  LDG.E R0, [R6.64] ;  /* 0x0000000806007981 */ /* 0x0022a8000c1e1900 */
[----:B-1----:R-:W2:Y:S02]  /*0550*/  LDG.E R6, [R6.64+0x4] ;  /* 0x0000040806067981 */ /* 0x002ea4000c1e1900 */
[----:B--2--5:R-:W-:Y:S02]  /*0560*/  IADD3 R182, -R0, R6, RZ ;  /* 0x0000000600b67210 */ /* 0x024fe40007ffe1ff */
.L_x_52:
[----:B---3--:R-:W-:-:S04]  /*0570*/  ISETP.NE.U32.AND P0, PT, RZ, c[0x0][0x368], PT ;  /* 0x0000da00ff007a0c */ /* 0x008fc80003f05070 */
[----:B------:R-:W-:-:S13]  /*0580*/  ISETP.NE.AND.EX P0, PT, RZ, c[0x0][0x36c], PT, P0 ;  /* 0x0000db00ff007a0c */ /* 0x000fda0003f05300 */
[----:B------:R-:W-:Y:S05]  /*0590*/  @!P0 BRA `(.L_x_53) ;  /* 0x0000003000008947 */ /* 0x000fea0003800000 */
[----:B------:R-:W-:-:S05]  /*05a0*/  IMAD.WIDE R4, R18, R13, c[0x0][0x368] ;  /* 0x0000da0012047625 */ /* 0x000fca00078e020d */
[----:B------:R2:W5:Y:S01]  /*05b0*/  LDG.E R8, [R4.64] ;  /* 0x0000000804087981 */ /* 0x000562000c1e1900 */
[----:B------:R-:W-:Y:S05]  /*05c0*/  BRA `(.L_x_54) ;  /* 0x0000004000007947 */ /* 0x000fea0003800000 */
.L_x_53:
[----:B------:R-:W-:Y:S05]  /*05d0*/  @!P5 BRA `(.L_x_54) ;  /* 0x000000300000d947 */ /* 0x000fea0003800000 */
[----:B-1----:R1:W2:Y:S04]  /*05e0*/  LDG.E R0, [R4.64] ;  /* 0x0000000804007981 */ /* 0x0022a8000c1e1900 */
[----:B-1----:R-:W2:Y:S02]  /*05f0*/  LDG.E R4, [R4.64+0x4] ;  /* 0x0000040804047981 */ /* 0x002ea4000c1e1900 */
[----:B--2---:R-:W-:Y:S02]  /*0600*/  IADD3 R8, -R0, R4, RZ ;  /* 0x0000000400087210 */ /* 0x004fe40007ffe1ff */
.L_x_54:
[----:B--2---:R2:W3:Y:S04]  /*0610*/  @P3 LDG.E R5, [R2.64] ;  /* 0x0000000802053981 */ /* 0x0044e8000c1e1900 */
[----:B------:R2:W3:Y:S01]  /*0620*/  @P3 LDG.E R4, [R2.64+0x4] ;  /* 0x0000040802043981 */ /* 0x0004e2000c1e1900 */
[----:B------:R-:W-:Y:S01]  /*0630*/  ISETP.NE.U32.AND P0, PT, RZ, c[0x0][0x378], PT ;  /* 0x0000de00ff007a0c */ /* 0x000fe20003f05070 */
[----:B-----5:R-:W-:-:S03]  /*0640*/  IMAD.MOV.U32 R165, RZ, RZ, R8 ;  /* 0x000000ffffa57224 */ /* 0x020fc600078e0008 */
[----:B------:R-:W-:Y:S01]  /*0650*/  ISETP.NE.AND.EX P0, PT, RZ, c[0x0][0x37c], PT, P0 ;  /* 0x0000df00ff007a0c */ /* 0x000fe20003f05300 */
[----:B-1----:R-:W-:-:S12]  /*0660*/  IMAD.IADD R0, R8, 0x1, -R180 ;  /* 0x0000000108007824 */ /* 0x002fd800078e0ab4 */
[----:B--2---:R-:W-:-:S05]  /*0670*/  @P0 IMAD.WIDE R2, R18, R13, c[0x0][0x378] ;  /* 0x0000de0012020625 */ /* 0x004fca00078e020d */
[----:B------:R1:W5:Y:S01]  /*0680*/  @P0 LDG.E R165, [R2.64] ;  /* 0x0000000802a50981 */ /* 0x000362000c1e1900 */
[----:B---3--:R-:W-:-:S04]  /*0690*/  @P3 IMAD.IADD R126, R4, 0x1, -R5 ;  /* 0x00000001047e3824 */ /* 0x008fc800078e0a05 */
[----:B------:R-:W-:-:S05]  /*06a0*/  IMAD.IADD R195, R0, 0x1, R126 ;  /* 0x0000000100c37824 */ /* 0x000fca00078e027e */
[----:B-1----:R-:W-:-:S04]  /*06b0*/  IADD3 R2, R195, 0x7f, RZ ;  /* 0x0000007fc3027810 */ /* 0x002fc80007ffe0ff */
[----:B------:R-:W-:-:S04]  /*06c0*/  SHF.R.S32.HI R3, RZ, 0x1f, R2 ;  /* 0x0000001fff037819 */ /* 0x000fc80000011402 */
[----:B------:R-:W-:Y:S01]  /*06d0*/  LEA.HI R6, R3, R2, RZ, 0x7 ;  /* 0x0000000203067211 */ /* 0x000fe200078f38ff */
[----:B------:R-:W-:-:S03]  /*06e0*/  IMAD.MOV R3, RZ, RZ, -R0 ;  /* 0x000000ffff037224 */ /* 0x000fc600078e0a00 */
[----:B------:R-:W-:Y:S01]  /*06f0*/  LOP3.LUT R2, R6, 0xffffff80, RZ, 0xc0, !PT ;  /* 0xffffff8006027812 */ /* 0x000fe200078ec0ff */
[----:B------:R1:W-:Y:S04]  /*0700*/  STL [R1], R6 ;  /* 0x0000000601007387 */ /* 0x0003e80000100800 */
[----:B------:R-:W-:Y:S01]  /*0710*/  IMAD.IADD R0, R2, 0x1, -R0 ;  /* 0x0000000102007824 */ /* 0x000fe200078e0a00 */
[----:B------:R-:W-:-:S04]  /*0720*/  IMNMX R2, RZ, R3, !PT ;  /* 0x00000003ff027217 */ /* 0x000fc80007800200 */
[----:B------:R-:W-:Y:S02]  /*0730*/  IMNMX R0, R0, R126, PT ;  /* 0x0000007e00007217 */ /* 0x000fe40003800200 */
[----:B------:R-:W-:Y:S02]  /*0740*/  SHF.R.U32.HI R157, RZ, 0x7, R2 ;  /* 0x00000007ff9d7819 */ /* 0x000fe40000011602 */
[----:B------:R-:W-:-:S03]  /*0750*/  ISETP.GT.AND P0, PT, R0, R2, PT ;  /* 0x000000020000720c */ /* 0x000fc60003f04270 */
[----:B------:R-:W-:-:S10]  /*0760*/  IMAD.MOV.U32 R4, RZ, RZ, R157 ;  /* 0x000000ffff047224 */ /* 0x000fd400078e009d */
[----:B------:R-:W-:-:S04]  /*0770*/  @P0 IADD3 R0, R0, 0x7f, RZ ;  /* 0x0000007f00000810 */ /* 0x000fc80007ffe0ff */
[----:B------:R-:W-:-:S04]  /*0780*/  @P0 SHF.R.S32.HI R2, RZ, 0x1f, R0 ;  /* 0x0000001fff020819 */ /* 0x000fc80000011400 */
[----:B------:R-:W-:-:S04]  /*0790*/  @P0 LEA.HI R0, R2, R0, RZ, 0x7 ;  /* 0x0000000002000211 */ /* 0x000fc800078f38ff */
[----:B------:R-:W-:-:S04]  /*07a0*/  @P0 SHF.R.S32.HI R4, RZ, 0x7, R0 ;  /* 0x00000007ff040819 */ /* 0x000fc80000011400 */
[----:B------:R-:W-:-:S13]  /*07b0*/  ISETP.GT.AND P0, PT, R4, R157, PT ;  /* 0x0000009d0400720c */ /* 0x000fda0003f04270 */
[----:B------:R-:W-:Y:S05]  /*07c0*/  @!P0 BRA `(.L_x_55) ;  /* 0x000072b000008947 */ /* 0x000fea0003800000 */
[----:B-1----:R-:W-:-:S04]  /*07d0*/  ISETP.NE.U32.AND P4, PT, RZ, c[0x0][0x340], PT ;  /* 0x0000d000ff007a0c */ /* 0x002fc80003f85070 */
[----:B------:R-:W-:-:S13]  /*07e0*/  ISETP.NE.AND.EX P4, PT, RZ, c[0x0][0x344], PT, P4 ;  /* 0x0000d100ff007a0c */ /* 0x000fda0003f85340 */
[----:B------:R-:W-:-:S05]  /*07f0*/  @P4 IMAD.WIDE R2, R18, R13, c[0x0][0x340] ;  /* 0x0000d00012024625 */ /* 0x000fca00078e020d */
[----:B------:R1:W2:Y:S01]  /*0800*/  @P4 LDG.E R16, [R2.64] ;  /* 0x0000000802104981 */ /* 0x0002a2000c1e1900 */
[----:B------:R-:W-:Y:S01]  /*0810*/  SHF.R.S32.HI R6, RZ, 0x1f, R212 ;  /* 0x0000001fff067819 */ /* 0x000fe200000114d4 */
[----:B------:R-:W-:Y:S01]  /*0820*/  IMAD.MOV.U32 R169, RZ, RZ, c[0x0][0x238] ;  /* 0x00008e00ffa97624 */ /* 0x000fe200078e00ff */
[----:B------:R-:W-:Y:S01]  /*0830*/  SHF.R.S32.HI R9, RZ, 0x1f, R18 ;  /* 0x0000001fff097819 */ /* 0x000fe20000011412 */
[----:B------:R-:W-:Y:S01]  /*0840*/  IMAD.MOV.U32 R193, RZ, RZ, 0x7 ;  /* 0x00000007ffc17424 */ /* 0x000fe200078e00ff */
[----:B------:R-:W-:Y:S01]  /*0850*/  LEA.HI R0, R6, R212, RZ, 0x3 ;  /* 0x000000d406007211 */ /* 0x000fe200078f18ff */
[----:B------:R-:W-:Y:S01]  /*0860*/  IMAD.IADD R35, R181, 0x1, R8 ;  /* 0x00000001b5237824 */ /* 0x000fe200078e0208 */
[----:B------:R-:W-:Y:S01]  /*0870*/  IADD3 R91, R4, -0x1, RZ ;  /* 0xffffffff045b7810 */ /* 0x000fe20007ffe0ff */
[----:B------:R-:W-:Y:S01]  /*0880*/  IMAD.MOV.U32 R40, RZ, RZ, c[0x0][0x23c] ;  /* 0x00008f00ff287624 */ /* 0x000fe200078e00ff */
[----:B------:R-:W-:Y:S01]  /*0890*/  SHF.R.S32.HI R96, RZ, 0x3, R0 ;  /* 0x00000003ff607819 */ /* 0x000fe20000011400 */
[----:B------:R-:W-:Y:S01]  /*08a0*/  IMAD.WIDE.U32 R10, R169, 0x40, RZ ;  /* 0x00000040a90a7825 */ /* 0x000fe200078e00ff */
[----:B------:R-:W-:Y:S01]  /*08b0*/  LOP3.LUT R0, R0, 0xfffffff8, RZ, 0xc0, !PT ;  /* 0xfffffff800007812 */ /* 0x000fe200078ec0ff */
[----:B------:R-:W-:Y:S01]  /*08c0*/  ULDC.U8 UR6, c[0x0][0x298] ;  /* 0x0000a60000067ab9 */ /* 0x000fe20000000000 */
[--C-:B------:R-:W-:Y:S01]  /*08d0*/  SHF.R.S32.HI R39, RZ, 0x1f, R96.reuse ;  /* 0x0000001fff277819 */ /* 0x100fe20000011460 */
[----:B------:R-:W-:Y:S01]  /*08e0*/  IMAD.IADD R131, R126, 0x1, -R96 ;  /* 0x000000017e837824 */ /* 0x000fe200078e0a60 */
[----:B------:R-:W-:Y:S01]  /*08f0*/  IADD3 R153, P0, R96, R12, RZ ;  /* 0x0000000c60997210 */ /* 0x000fe20007f1e0ff */
[----:B------:R-:W-:Y:S01]  /*0900*/  IMAD.IADD R28, R212, 0x1, -R0 ;  /* 0x00000001d41c7824 */ /* 0x000fe200078e0a00 */
[----:B------:R-:W-:Y:S01]  /*0910*/  SEL R24, R9, RZ, !P3 ;  /* 0x000000ff09187207 */ /* 0x000fe20005800000 */
[----:B------:R-:W-:Y:S01]  /*0920*/  IMAD R8, R91, -0x80, R131 ;  /* 0xffffff805b087824 */ /* 0x000fe200078e0283 */
[----:B------:R-:W-:Y:S01]  /*0930*/  LEA.HI.X.SX32 R163, R12, R39, 0x1, P0 ;  /* 0x000000270ca37211 */ /* 0x000fe200000f0eff */
[----:B------:R-:W-:Y:S01]  /*0940*/  IMAD.SHL.U32 R32, R28, 0x8, RZ ;  /* 0x000000081c207824 */ /* 0x000fe200078e00ff */
[----:B------:R-:W-:Y:S01]  /*0950*/  SEL R102, R18, RZ, !P3 ;  /* 0x000000ff12667207 */ /* 0x000fe20005800000 */
[----:B------:R-:W-:Y:S01]  /*0960*/  IMAD.SHL.U32 R127, R40, 0x40, RZ ;  /* 0x00000040287f7824 */ /* 0x000fe200078e00ff */
[----:B------:R-:W-:Y:S01]  /*0970*/  SHF.L.U64.HI R200, R169, R193, c[0x0][0x23c] ;  /* 0x00008f00a9c87619 */ /* 0x000fe200000102c1 */
[----:B------:R-:W-:Y:S01]  /*0980*/  IMAD R0, R163, c[0x0][0x238], RZ ;  /* 0x00008e00a3007a24 */ /* 0x000fe200078e02ff */
[----:B------:R-:W-:Y:S01]  /*0990*/  SHF.R.S32.HI R33, RZ, 0x1f, R32 ;  /* 0x0000001fff217819 */ /* 0x000fe20000011420 */
[----:B------:R-:W-:Y:S01]  /*09a0*/  IMAD.MOV.U32 R213, RZ, RZ, c[0x0][0x27c] ;  /* 0x00009f00ffd57624 */ /* 0x000fe200078e00ff */
[----:B------:R-:W-:Y:S01]  /*09b0*/  ISETP.GE.AND P0, PT, R8, 0x1, PT ;  /* 0x000000010800780c */ /* 0x000fe20003f06270 */
[----:B------:R-:W-:Y:S01]  /*09c0*/  IMAD R0, R153, c[0x0][0x23c], R0 ;  /* 0x00008f0099007a24 */ /* 0x000fe200078e0200 */
[----:B------:R-:W-:Y:S01]  /*09d0*/  SHF.L.U32 R208, R169, 0x7, RZ ;  /* 0x00000007a9d07819 */ /* 0x000fe200000006ff */
[----:B-1----:R-:W-:Y:S01]  /*09e0*/  IMAD.WIDE.U32 R2, R153, c[0x0][0x238], R32 ;  /* 0x00008e0099027a25 */ /* 0x002fe200078e0020 */
[----:B------:R-:W-:Y:S01]  /*09f0*/  SHF.R.S32.HI R5, RZ, 0x1f, R91 ;  /* 0x0000001fff057819 */ /* 0x000fe2000001145b */
[----:B------:R-:W-:Y:S01]  /*0a00*/  UMOV UR7, 0x60 ;  /* 0x0000006000077882 */ /* 0x000fe20000000000 */
[C---:B------:R-:W-:Y:S01]  /*0a10*/  ISETP.GE.AND P1, PT, R32.reuse, c[0x0][0x1d4], PT ;  /* 0x0000750020007a0c */ /* 0x040fe20003f26270 */
[----:B------:R-:W-:Y:S01]  /*0a20*/  IMAD.IADD R3, R3, 0x1, R0 ;  /* 0x0000000103037824 */ /* 0x000fe200078e0200 */
[----:B------:R-:W-:Y:S01]  /*0a30*/  IADD3 R94, R32, 0x40, RZ ;  /* 0x00000040205e7810 */ /* 0x000fe20007ffe0ff */
[----:B------:R-:W-:Y:S01]  /*0a40*/  IMAD R0, R214, c[0x0][0x240], RZ ;  /* 0x00009000d6007a24 */ /* 0x000fe200078e02ff */
[----:B------:R-:W-:Y:S01]  /*0a50*/  P2R R147, PR, RZ, 0x2 ;  /* 0x00000002ff937803 */ /* 0x000fe20000000000 */
[----:B------:R-:W-:Y:S01]  /*0a60*/  IMAD.WIDE.U32 R2, R26, c[0x0][0x240], R2 ;  /* 0x000090001a027a25 */ /* 0x000fe200078e0002 */
[----:B------:R-:W-:Y:S01]  /*0a70*/  ISETP.GE.AND P2, PT, R8, 0x21, PT ;  /* 0x000000210800780c */ /* 0x000fe20003f46270 */
[----:B------:R-:W-:Y:S01]  /*0a80*/  ULDC UR5, c[0x0][0x284] ;  /* 0x0000a10000057ab9 */ /* 0x000fe20000000800 */
[----:B------:R-:W-:Y:S01]  /*0a90*/  ISETP.GE.AND P6, PT, R94, c[0x0][0x1d4], PT ;  /* 0x000075005e007a0c */ /* 0x000fe20003fc6270 */
[----:B------:R-:W-:Y:S01]  /*0aa0*/  IMAD R4, R26, c[0x0][0x244], R0 ;  /* 0x000091001a047a24 */ /* 0x000fe200078e0200 */
[----:B------:R-:W-:Y:S01]  /*0ab0*/  SHF.R.S32.HI R37, RZ, 0x1f, R35 ;  /* 0x0000001fff257819 */ /* 0x000fe20000011423 */
[----:B------:R-:W-:Y:S01]  /*0ac0*/  IMAD R0, R200, R91, RZ ;  /* 0x0000005bc8007224 */ /* 0x000fe200078e02ff */
[C---:B------:R-:W-:Y:S01]  /*0ad0*/  IADD3 R168, R96.reuse, 0x20, RZ ;  /* 0x0000002060a87810 */ /* 0x040fe20007ffe0ff */
[----:B------:R-:W-:Y:S01]  /*0ae0*/  IMAD.IADD R3, R3, 0x1, R4 ;  /* 0x0000000103037824 */ /* 0x000fe200078e0204 */
[----:B------:R-:W-:Y:S01]  /*0af0*/  IADD3 R167, R96, 0x40, RZ ;  /* 0x0000004060a77810 */ /* 0x000fe20007ffe0ff */
[----:B------:R-:W-:Y:S01]  /*0b00*/  IMAD R4, R24, c[0x0][0x248], RZ ;  /* 0x0000920018047a24 */ /* 0x000fe200078e02ff */
[----:B------:R-:W-:Y:S01]  /*0b10*/  IADD3 R166, R96, 0x60, RZ ;  /* 0x0000006060a67810 */ /* 0x000fe20007ffe0ff */
[C---:B------:R-:W-:Y:S01]  /*0b20*/  IMAD.WIDE.U32 R136, R102.reuse, c[0x0][0x248], R2 ;  /* 0x0000920066887a25 */ /* 0x040fe200078e0002 */
[----:B------:R-:W-:Y:S01]  /*0b30*/  ULDC UR4, c[0x0][0x294] ;  /* 0x0000a50000047ab9 */ /* 0x000fe20000000800 */
[----:B------:R-:W-:Y:S01]  /*0b40*/  P2R R164, PR, RZ, 0x40 ;  /* 0x00000040ffa47803 */ /* 0x000fe20000000000 */
[----:B------:R-:W-:Y:S01]  /*0b50*/  UIMAD UR5, UR7, UR5, URZ ;  /* 0x00000005070572a4 */ /* 0x000fe2000f8e023f */
[----:B------:R-:W-:Y:S01]  /*0b60*/  IMAD R4, R102, c[0x0][0x24c], R4 ;  /* 0x0000930066047a24 */ /* 0x000fe200078e0204 */
[----:B------:R-:W-:Y:S01]  /*0b70*/  UIMAD UR4, UR7, UR4, URZ ;  /* 0x00000004070472a4 */ /* 0x000fe2000f8e023f */
[----:B------:R-:W-:-:S02]  /*0b80*/  IMAD.MOV.U32 R132, RZ, RZ, R136 ;  /* 0x000000ffff847224 */ /* 0x000fc400078e0088 */
[----:B------:R-:W-:Y:S01]  /*0b90*/  IMAD R5, R5, R208, R0 ;  /* 0x000000d005057224 */ /* 0x000fe200078e0200 */
[----:B------:R-:W-:Y:S01]  /*0ba0*/  IADD3 R133, R137, R4, RZ ;  /* 0x0000000489857210 */ /* 0x000fe20007ffe0ff */
[----:B------:R-:W-:Y:S01]  /*0bb0*/  IMAD.SHL.U32 R2, R96, 0x40, RZ ;  /* 0x0000004060027824 */ /* 0x000fe200078e00ff */
[----:B------:R-:W-:Y:S01]  /*0bc0*/  LEA.HI R0, R6, R212, RZ, 0x6 ;  /* 0x000000d406007211 */ /* 0x000fe200078f30ff */
[----:B------:R-:W-:Y:S02]  /*0bd0*/  IMAD R4, R37, c[0x0][0x1e0], RZ ;  /* 0x0000780025047a24 */ /* 0x000fe400078e02ff */
[----:B------:R-:W-:Y:S01]  /*0be0*/  IMAD.WIDE.U32 R20, R91, R208, R132 ;  /* 0x000000d05b147225 */ /* 0x000fe200078e0084 */
[----:B------:R-:W-:-:S03]  /*0bf0*/  LOP3.LUT R19, R2, 0x1c0, RZ, 0xc0, !PT ;  /* 0x000001c002137812 */ /* 0x000fc600078ec0ff */
[----:B------:R-:W-:Y:S01]  /*0c00*/  IMAD.SHL.U32 R0, R0, 0x8, RZ ;  /* 0x0000000800007824 */ /* 0x000fe200078e00ff */
[----:B------:R-:W-:Y:S01]  /*0c10*/  @P0 LEA R2, P1, R20, c[0x0][0x220], 0x1 ;  /* 0x0000880014020a11 */ /* 0x000fe200078208ff */
[----:B------:R-:W-:Y:S01]  /*0c20*/  IMAD.IADD R15, R21, 0x1, R5 ;  /* 0x00000001150f7824 */ /* 0x000fe200078e0205 */
[----:B------:R-:W-:Y:S01]  /*0c30*/  LOP3.LUT R74, R19, 0x38, R32, 0xf8, !PT ;  /* 0x00000038134a7812 */ /* 0x000fe200078ef820 */
[C---:B------:R-:W-:Y:S01]  /*0c40*/  IMAD.WIDE.U32 R6, R35.reuse, c[0x0][0x1e0], RZ ;  /* 0x0000780023067a25 */ /* 0x040fe200078e00ff */
[----:B------:R-:W-:Y:S02]  /*0c50*/  LOP3.LUT R27, R0, 0xfffffe00, RZ, 0xc0, !PT ;  /* 0xfffffe00001b7812 */ /* 0x000fe400078ec0ff */
[----:B------:R-:W-:Y:S01]  /*0c60*/  SHF.R.U32.HI R36, RZ, 0x3, R19 ;  /* 0x00000003ff247819 */ /* 0x000fe20000011613 */
[----:B------:R-:W-:Y:S01]  /*0c70*/  IMAD R4, R35, c[0x0][0x1e4], R4 ;  /* 0x0000790023047a24 */ /* 0x000fe200078e0204 */
[----:B------:R-:W-:Y:S01]  /*0c80*/  @P0 LEA.HI.X R3, R20, c[0x0][0x224], R15, 0x1, P1 ;  /* 0x0000890014030a11 */ /* 0x000fe200008f0c0f */
[----:B------:R-:W-:Y:S01]  /*0c90*/  IMAD.IADD R127, R11, 0x1, R127 ;  /* 0x000000010b7f7824 */ /* 0x000fe200078e027f */
[----:B------:R-:W-:Y:S01]  /*0ca0*/  ISETP.NE.AND P1, PT, R147, RZ, PT ;  /* 0x000000ff9300720c */ /* 0x000fe20003f25270 */
[----:B------:R-:W-:Y:S01]  /*0cb0*/  IMAD.SHL.U32 R28, R28, 0x4, RZ ;  /* 0x000000041c1c7824 */ /* 0x000fe200078e00ff */
[----:B------:R-:W-:Y:S01]  /*0cc0*/  LOP3.LUT R74, R27, R74, R36, 0xf6, !PT ;  /* 0x0000004a1b4a7212 */ /* 0x000fe200078ef624 */
[----:B------:R-:W-:Y:S01]  /*0cd0*/  IMAD R14, R39, c[0x0][0x280], RZ ;  /* 0x0000a000270e7a24 */ /* 0x000fe200078e02ff */
[C---:B------:R-:W-:Y:S01]  /*0ce0*/  @P2 LEA R0, P3, R169.reuse, R20, 0x5 ;  /* 0x00000014a9002211 */ /* 0x040fe200078628ff */
[----:B------:R-:W-:Y:S01]  /*0cf0*/  IMAD R21, R214, c[0x0][0x210], RZ ;  /* 0x00008400d6157a24 */ /* 0x000fe200078e02ff */
[----:B------:R-:W-:Y:S01]  /*0d00*/  SHF.R.S32.HI R29, RZ, 0x1f, R28 ;  /* 0x0000001fff1d7819 */ /* 0x000fe2000001141c */
[----:B------:R-:W-:Y:S01]  /*0d10*/  IMAD.SHL.U32 R74, R74, 0x2, RZ ;  /* 0x000000024a4a7824 */ /* 0x000fe200078e00ff */
[----:B------:R-:W-:Y:S01]  /*0d20*/  @P2 LEA.HI.X R5, R169, R15, R40, 0x5, P3 ;  /* 0x0000000fa9052211 */ /* 0x000fe200018f2c28 */
[----:B------:R-:W-:-:S02]  /*0d30*/  IMAD R14, R96, c[0x0][0x284], R14 ;  /* 0x0000a100600e7a24 */ /* 0x000fc400078e020e */
[----:B------:R-:W-:Y:S02]  /*0d40*/  IMAD R21, R26, c[0x0][0x214], R21 ;  /* 0x000085001a157a24 */ /* 0x000fe400078e0215 */
[----:B------:R-:W-:Y:S01]  /*0d50*/  @!PT LDS RZ, [RZ] ;  /* 0x00000000fffff984 */ /* 0x000fe20000000800 */
[----:B------:R-:W-:Y:S01]  /*0d60*/  @!PT LDS RZ, [RZ] ;  /* 0x00000000fffff984 */ /* 0x000fe20000000800 */
[----:B------:R-:W-:Y:S01]  /*0d70*/  @!PT LDS RZ, [RZ] ;  /* 0x00000000fffff984 */ /* 0x000fe20000000800 */
[----:B------:R1:W-:Y:S01]  /*0d80*/  @P0 LDGSTS.E.BYPASS.LTC128B.128 [R74+0x8100], [R2.64], !P1 ;  /* 0x08100000024a0fae */ /* 0x0003e2000c901d48 */
[----:B------:R-:W-:Y:S01]  /*0d90*/  ISETP.GE.AND P1, PT, R8, 0x41, PT ;  /* 0x000000410800780c */ /* 0x000fe20003f26270 */
[----:B------:R-:W-:Y:S02]  /*0da0*/  IMAD.WIDE.U32 R12, R96, c[0x0][0x280], R28 ;  /* 0x0000a000600c7a25 */ /* 0x000fe400078e001c */
[----:B------:R1:W-:Y:S02]  /*0db0*/  @P0 LDGSTS.E.BYPASS.LTC128B.128 [R74+0xc100], [R2.64+0x80], !P6 ;  /* 0x0c100080024a0fae */ /* 0x0003e4000f101d48 */
[----:B------:R-:W-:Y:S02]  /*0dc0*/  IMAD.MOV.U32 R110, RZ, RZ, R12 ;  /* 0x000000ffff6e7224 */ /* 0x000fe400078e000c */
[----:B------:R-:W-:-:S02]  /*0dd0*/  IMAD.IADD R111, R13, 0x1, R14 ;  /* 0x000000010d6f7824 */ /* 0x000fc400078e020e */
[----:B------:R-:W-:Y:S02]  /*0de0*/  IMAD.MOV.U32 R175, RZ, RZ, 0x6 ;  /* 0x00000006ffaf7424 */ /* 0x000fe400078e00ff */
[----:B------:R-:W-:Y:S02]  /*0df0*/  IMAD.MOV.U32 R177, RZ, RZ, 0x5 ;  /* 0x00000005ffb17424 */ /* 0x000fe400078e00ff */
[----:B------:R-:W-:Y:S02]  /*0e00*/  IMAD.SHL.U32 R173, R169, 0x40, RZ ;  /* 0x00000040a9ad7824 */ /* 0x000fe400078e00ff */
[----:B------:R-:W-:-:S04]  /*0e10*/  IMAD.WIDE.U32 R178, R96, c[0x0][0x1e0], RZ ;  /* 0x0000780060b27a25 */ /* 0x000fc800078e00ff */
[----:B------:R-:W-:Y:S02]  /*0e20*/  IMAD.MOV.U32 R190, RZ, RZ, c[0x0][0x1e4] ;  /* 0x00007900ffbe7624 */ /* 0x000fe400078e00ff */
[----:B------:R-:W-:-:S04]  /*0e30*/  IMAD.WIDE.U32 R188, R168, c[0x0][0x1e0], RZ ;  /* 0x00007800a8bc7a25 */ /* 0x000fc800078e00ff */
[----:B------:R-:W-:Y:S02]  /*0e40*/  IMAD R190, R190, 0x60, RZ ;  /* 0x00000060bebe7824 */ /* 0x000fe400078e02ff */
[----:B------:R-:W-:Y:S01]  /*0e50*/  IMAD.WIDE.U32 R186, R167, c[0x0][0x1e0], RZ ;  /* 0x00007800a7ba7a25 */ /* 0x000fe200078e00ff */
[----:B-1----:R-:W-:-:S03]  /*0e60*/  MOV R2, R6 ;  /* 0x0000000600027202 */ /* 0x002fc60000000f00 */
[----:B------:R-:W-:Y:S01]  /*0e70*/  IMAD.IADD R3, R7, 0x1, R4 ;  /* 0x0000000107037824 */ /* 0x000fe200078e0204 */
[----:B------:R-:W-:Y:S01]  /*0e80*/  @P2 LEA R4, P0, R0, c[0x0][0x220], 0x1 ;  /* 0x0000880000042a11 */ /* 0x000fe200078008ff */
[----:B------:R-:W-:Y:S01]  /*0e90*/  IMAD.WIDE.U32 R184, R166, c[0x0][0x1e0], RZ ;  /* 0x00007800a6b87a25 */ /* 0x000fe200078e00ff */
[----:B------:R-:W-:Y:S02]  /*0ea0*/  @P1 IADD3 R6, P3, R20, R10, RZ ;  /* 0x0000000a14061210 */ /* 0x000fe40007f7e0ff */
[----:B------:R-:W-:Y:S01]  /*0eb0*/  @P2 LEA.HI.X R5, R0, c[0x0][0x224], R5, 0x1, P0 ;  /* 0x0000890000052a11 */ /* 0x000fe200000f0c05 */
[----:B------:R-:W-:Y:S01]  /*0ec0*/  IMAD.SHL.U32 R0, R213, 0x2, RZ ;  /* 0x00000002d5007824 */ /* 0x000fe200078e00ff */
[----:B------:R-:W-:Y:S01]  /*0ed0*/  ISETP.GE.AND P0, PT, R32, c[0x0][0x27c], PT ;  /* 0x00009f0020007a0c */ /* 0x000fe20003f06270 */
[----:B------:R-:W-:-:S04]  /*0ee0*/  IMAD.WIDE.U32 R2, R26, c[0x0][0x1e8], R2 ;  /* 0x00007a001a027a25 */ /* 0x000fc800078e0002 */
[----:B------:R-:W-:Y:S02]  /*0ef0*/  IMAD.MOV.U32 R92, RZ, RZ, R2 ;  /* 0x000000ffff5c7224 */ /* 0x000fe400078e0002 */
[----:B-----5:R-:W-:-:S06]  /*0f00*/  IMAD.WIDE.U32 R110, R165, c[0x0][0x280], R110 ;  /* 0x0000a000a56e7a25 */ /* 0x020fcc00078e006e */
[----:B------:R-:W-:Y:S02]  /*0f10*/  @P0 IADD3 R0, -R0, c[0x0][0x1d4], RZ ;  /* 0x0000750000000a10 */ /* 0x000fe40007ffe1ff */
[----:B--2---:R-:W-:Y:S01]  /*0f20*/  @P4 SHF.R.S32.HI R17, RZ, 0x1f, R16 ;  /* 0x0000001fff114819 */ /* 0x004fe20000011410 */
[----:B------:R-:W-:Y:S02]  /*0f30*/  @!P4 IMAD.MOV.U32 R16, RZ, RZ, R18 ;  /* 0x000000ffff10c224 */ /* 0x000fe400078e0012 */
[----:B------:R-:W-:Y:S01]  /*0f40*/  @!P4 IMAD.MOV.U32 R17, RZ, RZ, R9 ;  /* 0x000000ffff11c224 */ /* 0x000fe200078e0009 */
[----:B------:R-:W-:-:S13]  /*0f50*/  ISETP.NE.AND P4, PT, R147, RZ, PT ;  /* 0x000000ff9300720c */ /* 0x000fda0003f85270 */
[----:B------:R1:W-:Y:S04]  /*0f60*/  @P2 LDGSTS.E.BYPASS.LTC128B.128 [R74+0x9100], [R4.64], !P4 ;  /* 0x09100000044a2fae */ /* 0x0003e8000e101d48 */
[----:B------:R1:W-:Y:S01]  /*0f70*/  @P2 LDGSTS.E.BYPASS.LTC128B.128 [R74+0xd100], [R4.64+0x80], !P6 ;  /* 0x0d100080044a2fae */ /* 0x0003e2000f101d48 */
[----:B------:R-:W-:Y:S02]  /*0f80*/  ISETP.GE.AND P2, PT, R213, 0x1, PT ;  /* 0x00000001d500780c */ /* 0x000fe40003f46270 */
[----:B------:R-:W-:Y:S02]  /*0f90*/  @P1 LEA R22, P2, R6, c[0x0][0x220], 0x1 ;  /* 0x0000880006161a11 */ /* 0x000fe400078408ff */
[----:B-1----:R-:W-:Y:S01]  /*0fa0*/  @P1 IADD3.X R4, R127, R15, RZ, P3, !PT ;  /* 0x0000000f7f041210 */ /* 0x002fe20001ffe4ff */
[----:B------:R-:W-:-:S03]  /*0fb0*/  IMAD R5, R214, c[0x0][0x1e8], RZ ;  /* 0x00007a00d6057a24 */ /* 0x000fc600078e02ff */
[----:B------:R-:W-:Y:S01]  /*0fc0*/  @P1 LEA.HI.X R23, R6, c[0x0][0x224], R4, 0x1, P2 ;  /* 0x0000890006171a11 */ /* 0x000fe200010f0c04 */
[----:B------:R-:W-:Y:S01]  /*0fd0*/  IMAD R5, R26, c[0x0][0x1ec], R5 ;  /* 0x00007b001a057a24 */ /* 0x000fe200078e0205 */
[----:B------:R-:W-:Y:S01]  /*0fe0*/  SEL R4, RZ, c[0x0][0x27c], !P0 ;  /* 0x00009f00ff047a07 */ /* 0x000fe20004000000 */
[----:B------:R-:W-:Y:S01]  /*0ff0*/  IMAD.WIDE.U32 R6, R96, c[0x0][0x290], R32 ;  /* 0x0000a40060067a25 */ /* 0x000fe200078e0020 */
[----:B------:R-:W-:Y:S01]  /*1000*/  IADD3 R130, P2, R10, 0x80, RZ ;  /* 0x000000800a827810 */ /* 0x000fe20007f5e0ff */
[----:B------:R1:W-:Y:S01]  /*1010*/  @P1 LDGSTS.E.BYPASS.LTC128B.128 [R74+0xa100], [R22.64], !P4 ;  /* 0x0a100000164a1fae */ /* 0x0003e2000e101d48 */
[----:B------:R-:W-:Y:S01]  /*1020*/  ISETP.GT.AND P0, PT, R8, 0x60, PT ;  /* 0x000000600800780c */ /* 0x000fe20003f04270 */
[----:B------:R-:W-:Y:S01]  /*1030*/  IMAD.IADD R93, R3, 0x1, R5 ;  /* 0x00000001035d7824 */ /* 0x000fe200078e0205 */
[----:B------:R-:W-:Y:S01]  /*1040*/  SHF.R.S32.HI R3, RZ, 0x1f, R0 ;  /* 0x0000001fff037819 */ /* 0x000fe20000011400 */
[----:B------:R-:W-:Y:S01]  /*1050*/  IMAD.IADD R4, R32, 0x1, R4 ;  /* 0x0000000120047824 */ /* 0x000fe200078e0204 */
[----:B------:R1:W-:Y:S01]  /*1060*/  @P1 LDGSTS.E.BYPASS.LTC128B.128 [R74+0xe100], [R22.64+0x80], !P6 ;  /* 0x0e100080164a1fae */ /* 0x0003e2000f101d48 */
[----:B------:R-:W-:Y:S01]  /*1070*/  IMAD R5, R214, c[0x0][0x260], RZ ;  /* 0x00009800d6057a24 */ /* 0x000fe200078e02ff */
[----:B------:R-:W-:Y:S01]  /*1080*/  LEA.HI R34, R3, R0, RZ, 0x4 ;  /* 0x0000000003227211 */ /* 0x000fe200078f20ff */
[----:B------:R-:W-:Y:S01]  /*1090*/  IMAD.WIDE.U32 R2, R26, c[0x0][0x260], R32 ;  /* 0x000098001a027a25 */ /* 0x000fe200078e0020 */
[----:B------:R-:W-:-:S03]  /*10a0*/  SHF.R.S32.HI R0, RZ, 0x1f, R4 ;  /* 0x0000001fff007819 */ /* 0x000fc60000011404 */
[----:B------:R-:W-:Y:S01]  /*10b0*/  IMAD R5, R26, c[0x0][0x264], R5 ;  /* 0x000099001a057a24 */ /* 0x000fe200078e0205 */
[-C--:B------:R-:W-:Y:S01]  /*10c0*/  LEA.HI R18, R0, R4.reuse, RZ, 0x3 ;  /* 0x0000000400127211 */ /* 0x080fe200078f18ff */
[----:B------:R-:W-:Y:S01]  /*10d0*/  IMAD.WIDE.U32 R10, R96, c[0x0][0x290], R28 ;  /* 0x0000a400600a7a25 */ /* 0x000fe200078e001c */
[----:B------:R-:W-:Y:S02]  /*10e0*/  LEA.HI R25, R0, R4, RZ, 0x6 ;  /* 0x0000000400197211 */ /* 0x000fe400078f30ff */
[----:B------:R-:W-:Y:S01]  /*10f0*/  IADD3 R3, R3, R5, RZ ;  /* 0x0000000503037210 */ /* 0x000fe20007ffe0ff */
[----:B------:R-:W-:Y:S01]  /*1100*/  IMAD R0, R39, c[0x0][0x290], RZ ;  /* 0x0000a40027007a24 */ /* 0x000fe200078e02ff */
[----:B------:R-:W-:Y:S01]  /*1110*/  LOP3.LUT R115, R18, 0xfffffff8, RZ, 0xc0, !PT ;  /* 0xfffffff812737812 */ /* 0x000fe200078ec0ff */
[----:B------:R-:W-:-:S03]  /*1120*/  IMAD.WIDE.U32 R8, R96, c[0x0][0x280], R32 ;  /* 0x0000a00060087a25 */ /* 0x000fc600078e0020 */
[----:B------:R-:W-:Y:S01]  /*1130*/  SHF.R.S32.HI R121, RZ, 0x1f, R115 ;  /* 0x0000001fff797819 */ /* 0x000fe20000011473 */
[----:B------:R-:W-:Y:S02]  /*1140*/  IMAD R0, R96, c[0x0][0x294], R0 ;  /* 0x0000a50060007a24 */ /* 0x000fe400078e0200 */
[----:B------:R-:W-:Y:S01]  /*1150*/  IMAD.MOV.U32 R106, RZ, RZ, R8 ;  /* 0x000000ffff6a7224 */ /* 0x000fe200078e0008 */
[----:B------:R-:W-:Y:S01]  /*1160*/  SHF.R.S32.HI R8, RZ, 0x1f, R168 ;  /* 0x0000001fff087819 */ /* 0x000fe200000114a8 */
[----:B------:R-:W-:Y:S02]  /*1170*/  IMAD.IADD R109, R11, 0x1, R0 ;  /* 0x000000010b6d7824 */ /* 0x000fe400078e0200 */
[----:B------:R-:W-:Y:S01]  /*1180*/  IMAD.IADD R105, R0, 0x1, R7 ;  /* 0x0000000100697824 */ /* 0x000fe200078e0207 */
[----:B------:R-:W-:Y:S01]  /*1190*/  LEA.HI R8, R8, R168, RZ, 0x3 ;  /* 0x000000a808087211 */ /* 0x000fe200078f18ff */
[----:B------:R-:W-:Y:S02]  /*11a0*/  IMAD R0, R24, c[0x0][0x268], RZ ;  /* 0x00009a0018007a24 */ /* 0x000fe400078e02ff */
[----:B------:R-:W-:-:S04]  /*11b0*/  IMAD.WIDE.U32 R4, R26, c[0x0][0x210], R32 ;  /* 0x000084001a047a25 */ /* 0x000fc800078e0020 */
[C---:B------:R-:W-:Y:S01]  /*11c0*/  IMAD R112, R102.reuse, c[0x0][0x26c], R0 ;  /* 0x00009b0066707a24 */ /* 0x040fe200078e0200 */
[----:B------:R-:W-:Y:S01]  /*11d0*/  SHF.R.S32.HI R0, RZ, 0x1f, R166 ;  /* 0x0000001fff007819 */ /* 0x000fe200000114a6 */
[----:B------:R-:W-:Y:S01]  /*11e0*/  IMAD.WIDE.U32 R102, R102, c[0x0][0x268], R2 ;  /* 0x00009a0066667a25 */ /* 0x000fe200078e0002 */
[----:B------:R-:W-:Y:S02]  /*11f0*/  SHF.R.S32.HI R3, RZ, 0x1f, R167 ;  /* 0x0000001fff037819 */ /* 0x000fe400000114a7 */
[----:B------:R-:W-:Y:S01]  /*1200*/  LEA.HI R0, R0, R166, RZ, 0x3 ;  /* 0x000000a600007211 */ /* 0x000fe200078f18ff */
[----:B------:R-:W-:Y:S01]  /*1210*/  IMAD.IADD R107, R14, 0x1, R9 ;  /* 0x000000010e6b7824 */ /* 0x000fe200078e0209 */
[----:B------:R-:W-:Y:S01]  /*1220*/  LEA.HI R3, R3, R167, RZ, 0x3 ;  /* 0x000000a703037211 */ /* 0x000fe200078f18ff */
[----:B------:R-:W-:Y:S01]  /*1230*/  IMAD.MOV.U32 R104, RZ, RZ, R6 ;  /* 0x000000ffff687224 */ /* 0x000fe200078e0006 */
[----:B------:R-:W-:Y:S01]  /*1240*/  IADD3 R7, R5, R21, RZ ;  /* 0x0000001505077210 */ /* 0x000fe20007ffe0ff */
[----:B------:R-:W-:Y:S01]  /*1250*/  IMAD.SHL.U32 R9, R8, 0x40, RZ ;  /* 0x0000004008097824 */ /* 0x000fe200078e00ff */
[----:B------:R-:W-:Y:S01]  /*1260*/  SHF.L.U32 R5, R167, 0x6, RZ ;  /* 0x00000006a7057819 */ /* 0x000fe200000006ff */
[----:B------:R-:W-:-:S02]  /*1270*/  IMAD.MOV.U32 R6, RZ, RZ, R4 ;  /* 0x000000ffff067224 */ /* 0x000fc400078e0004 */
[----:B------:R-:W-:Y:S01]  /*1280*/  IMAD.SHL.U32 R2, R168, 0x40, RZ ;  /* 0x00000040a8027824 */ /* 0x000fe200078e00ff */
[----:B------:R-:W-:Y:S01]  /*1290*/  LOP3.LUT R5, R5, 0x1c0, RZ, 0xc0, !PT ;  /* 0x000001c005057812 */ /* 0x000fe200078ec0ff */
[----:B------:R-:W-:Y:S01]  /*12a0*/  IMAD.SHL.U32 R8, R3, 0x40, RZ ;  /* 0x0000004003087824 */ /* 0x000fe200078e00ff */
[----:B------:R-:W-:Y:S01]  /*12b0*/  SHF.R.S32.HI R3, RZ, 0x4, R34 ;  /* 0x00000004ff037819 */ /* 0x000fe20000011422 */
[----:B------:R-:W-:Y:S01]  /*12c0*/  IMAD.SHL.U32 R4, R166, 0x40, RZ ;  /* 0x00000040a6047824 */ /* 0x000fe200078e00ff */
[----:B------:R-:W-:Y:S01]  /*12d0*/  LOP3.LUT R2, R2, 0x1c0, RZ, 0xc0, !PT ;  /* 0x000001c002027812 */ /* 0x000fe200078ec0ff */
[----:B------:R-:W-:Y:S01]  /*12e0*/  IMAD.SHL.U32 R0, R0, 0x40, RZ ;  /* 0x0000004000007824 */ /* 0x000fe200078e00ff */
[----:B------:R-:W-:Y:S01]  /*12f0*/  LEA.HI.SX32 R3, R18, R3, 0x1d ;  /* 0x0000000312037211 */ /* 0x000fe200078feaff */
[----:B------:R-:W-:Y:S01]  /*1300*/  IMAD.MOV.U32 R108, RZ, RZ, R10 ;  /* 0x000000ffff6c7224 */ /* 0x000fe200078e000a */
[----:B------:R-:W-:Y:S01]  /*1310*/  LOP3.LUT R4, R4, 0x1c0, RZ, 0xc0, !PT ;  /* 0x000001c004047812 */ /* 0x000fe200078ec0ff */
[----:B------:R-:W-:Y:S01]  /*1320*/  IMAD.WIDE.U32 R106, R165, c[0x0][0x280], R106 ;  /* 0x0000a000a56a7a25 */ /* 0x000fe200078e006a */
[----:B------:R-:W-:-:S02]  /*1330*/  LOP3.LUT R10, R0, 0xfffffe00, RZ, 0xc0, !PT ;  /* 0xfffffe00000a7812 */ /* 0x000fc400078ec0ff */
[----:B------:R-:W-:Y:S01]  /*1340*/  LOP3.LUT R12, R9, 0xfffffe00, RZ, 0xc0, !PT ;  /* 0xfffffe00090c7812 */ /* 0x000fe200078ec0ff */
[----:B------:R-:W-:Y:S01]  /*1350*/  IMAD.SHL.U32 R0, R25, 0x80, RZ ;  /* 0x0000008019007824 */ /* 0x000fe200078e00ff */
[----:B------:R-:W-:Y:S01]  /*1360*/  LOP3.LUT R11, R8, 0xfffffe00, RZ, 0xc0, !PT ;  /* 0xfffffe00080b7812 */ /* 0x000fe200078ec0ff */
[----:B------:R-:W-:Y:S01]  /*1370*/  IMAD.WIDE.U32 R108, R165, c[0x0][0x290], R108 ;  /* 0x0000a400a56c7a25 */ /* 0x000fe200078e006c */
[----:B------:R-:W-:Y:S02]  /*1380*/  SHF.R.U32.HI R26, RZ, 0x3, R2 ;  /* 0x00000003ff1a7819 */ /* 0x000fe40000011602 */
[----:B------:R-:W-:Y:S01]  /*1390*/  LOP3.LUT R9, R19, 0x38, R18, 0xf8, !PT ;  /* 0x0000003813097812 */ /* 0x000fe200078ef812 */
[----:B------:R-:W-:Y:S01]  /*13a0*/  IMAD.WIDE.U32 R104, R165, c[0x0][0x290], R104 ;  /* 0x0000a400a5687a25 */ /* 0x000fe200078e0068 */
[----:B------:R-:W-:Y:S02]  /*13b0*/  LOP3.LUT R13, R2, 0x38, R18, 0xf8, !PT ;  /* 0x00000038020d7812 */ /* 0x000fe400078ef812 */
[----:B------:R-:W-:Y:S01]  /*13c0*/  SHF.R.S32.HI R8, RZ, 0x1f, R3 ;  /* 0x0000001fff087819 */ /* 0x000fe20000011403 */
[----:B------:R-:W-:Y:S01]  /*13d0*/  IMAD.X R127, RZ, RZ, R127, P2 ;  /* 0x000000ffff7f7224 */ /* 0x000fe200010e067f */
[----:B------:R-:W-:Y:S01]  /*13e0*/  SHF.R.U32.HI R30, RZ, 0x3, R5 ;  /* 0x00000003ff1e7819 */ /* 0x000fe20000011605 */
[----:B------:R-:W-:Y:S01]  /*13f0*/  IMAD.IADD R112, R103, 0x1, R112 ;  /* 0x0000000167707824 */ /* 0x000fe200078e0270 */
[----:B------:R-:W-:-:S02]  /*1400*/  SHF.R.U32.HI R31, RZ, 0x3, R4 ;  /* 0x00000003ff1f7819 */ /* 0x000fc40000011604 */
[--C-:B------:R-:W-:Y:S02]  /*1410*/  LOP3.LUT R14, R5, 0x38, R18.reuse, 0xf8, !PT ;  /* 0x00000038050e7812 */ /* 0x100fe400078ef812 */
[----:B------:R-:W-:Y:S02]  /*1420*/  LOP3.LUT R24, R4, 0x38, R18, 0xf8, !PT ;  /* 0x0000003804187812 */ /* 0x000fe400078ef812 */
[----:B------:R-:W-:Y:S02]  /*1430*/  SHF.L.U32 R97, R3, 0x3, RZ ;  /* 0x0000000303617819 */ /* 0x000fe400000006ff */
[----:B------:R-:W-:Y:S02]  /*1440*/  LOP3.LUT R0, R0, 0xffffe000, RZ, 0xc0, !PT ;  /* 0xffffe00000007812 */ /* 0x000fe400078ec0ff */
[----:B------:R-:W-:Y:S02]  /*1450*/  LOP3.LUT R21, R9, R36, RZ, 0x3c, !PT ;  /* 0x0000002409157212 */ /* 0x000fe400078e3cff */
[----:B------:R-:W-:-:S02]  /*1460*/  LEA.HI R25, R8, R3, RZ, 0x3 ;  /* 0x0000000308197211 */ /* 0x000fc400078f18ff */
[----:B------:R-:W-:Y:S02]  /*1470*/  LOP3.LUT R13, R13, R26, RZ, 0x3c, !PT ;  /* 0x0000001a0d0d7212 */ /* 0x000fe400078e3cff */
[----:B------:R-:W-:Y:S01]  /*1480*/  LOP3.LUT R9, R14, R30, RZ, 0x3c, !PT ;  /* 0x0000001e0e097212 */ /* 0x000fe200078e3cff */
[----:B------:R-:W-:Y:S01]  /*1490*/  @P0 IMAD.MOV.U32 R14, RZ, RZ, R20 ;  /* 0x000000ffff0e0224 */ /* 0x000fe200078e0014 */
[----:B------:R-:W-:Y:S02]  /*14a0*/  LOP3.LUT R8, R24, R31, RZ, 0x3c, !PT ;  /* 0x0000001f18087212 */ /* 0x000fe400078e3cff */
[--C-:B------:R-:W-:Y:S02]  /*14b0*/  LOP3.LUT R3, R19, 0x38, R97.reuse, 0xf8, !PT ;  /* 0x0000003813037812 */ /* 0x100fe400078ef861 */
[----:B------:R-:W-:Y:S02]  /*14c0*/  LOP3.LUT R2, R2, 0x38, R97, 0xf8, !PT ;  /* 0x0000003802027812 */ /* 0x000fe400078ef861 */
[----:B------:R-:W-:-:S02]  /*14d0*/  IADD3 R38, R21, R0, R27 ;  /* 0x0000000015267210 */ /* 0x000fc40007ffe01b */
[-C--:B------:R-:W-:Y:S02]  /*14e0*/  IADD3 R34, R13, R0.reuse, R12 ;  /* 0x000000000d227210 */ /* 0x080fe40007ffe00c */
[----:B------:R-:W-:Y:S01]  /*14f0*/  IADD3 R21, R8, R0, R10 ;  /* 0x0000000008157210 */ /* 0x000fe20007ffe00a */
[----:B------:R-:W-:Y:S01]  /*1500*/  @P0 IMAD R8, R40, 0x60, RZ ;  /* 0x0000006028080824 */ /* 0x000fe200078e02ff */
[----:B------:R-:W-:Y:S01]  /*1510*/  LOP3.LUT R19, R3, R36, RZ, 0x3c, !PT ;  /* 0x0000002403137212 */ /* 0x000fe200078e3cff */
[----:B------:R-:W-:Y:S01]  /*1520*/  IMAD.SHL.U32 R152, R38, 0x2, RZ ;  /* 0x0000000226987824 */ /* 0x000fe200078e00ff */
[----:B------:R-:W-:Y:S01]  /*1530*/  LOP3.LUT R13, R2, R26, RZ, 0x3c, !PT ;  /* 0x0000001a020d7212 */ /* 0x000fe200078e3cff */
[----:B------:R-:W-:Y:S01]  /*1540*/  @P0 IMAD.WIDE.U32 R2, R169, 0x60, R14 ;  /* 0x00000060a9020825 */ /* 0x000fe200078e000e */
[----:B------:R-:W-:Y:S02]  /*1550*/  IADD3 R24, R9, R0, R11 ;  /* 0x0000000009187210 */ /* 0x000fe40007ffe00b */
[--C-:B------:R-:W-:Y:S01]  /*1560*/  LOP3.LUT R9, R5, 0x38, R97.reuse, 0xf8, !PT ;  /* 0x0000003805097812 */ /* 0x100fe200078ef861 */
[----:B------:R-:W-:Y:S01]  /*1570*/  @P0 IMAD.IADD R8, R3, 0x1, R8 ;  /* 0x0000000103080824 */ /* 0x000fe200078e0208 */
[----:B------:R-:W-:Y:S01]  /*1580*/  LOP3.LUT R5, R4, 0x38, R97, 0xf8, !PT ;  /* 0x0000003804057812 */ /* 0x000fe200078ef861 */
[----:B------:R-:W-:Y:S01]  /*1590*/  IMAD.SHL.U32 R0, R25, 0x400, RZ ;  /* 0x0000040019007824 */ /* 0x000fe200078e00ff */
[----:B------:R-:W-:Y:S01]  /*15a0*/  @P0 LEA R4, P1, R2, c[0x0][0x220], 0x1 ;  /* 0x0000880002040a11 */ /* 0x000fe200078208ff */
[----:B------:R-:W-:Y:S01]  /*15b0*/  IMAD.SHL.U32 R151, R34, 0x2, RZ ;  /* 0x0000000222977824 */ /* 0x000fe200078e00ff */
[----:B------:R-:W-:Y:S01]  /*15c0*/  LOP3.LUT R3, R5, R31, RZ, 0x3c, !PT ;  /* 0x0000001f05037212 */ /* 0x000fe200078e3cff */
[----:B------:R-:W-:Y:S01]  /*15d0*/  IMAD.SHL.U32 R150, R24, 0x2, RZ ;  /* 0x0000000218967824 */ /* 0x000fe200078e00ff */
[----:B------:R-:W-:Y:S01]  /*15e0*/  @P0 LEA.HI.X R5, R2, c[0x0][0x224], R8, 0x1, P1 ;  /* 0x0000890002050a11 */ /* 0x000fe200008f0c08 */
[----:B------:R-:W-:Y:S01]  /*15f0*/  IMAD.SHL.U32 R149, R21, 0x2, RZ ;  /* 0x0000000215957824 */ /* 0x000fe200078e00ff */
[----:B------:R-:W-:-:S02]  /*1600*/  LOP3.LUT R0, R0, 0xffffe000, RZ, 0xc0, !PT ;  /* 0xffffe00000007812 */ /* 0x000fc400078ec0ff */
[----:B------:R-:W-:Y:S01]  /*1610*/  LOP3.LUT R9, R9, R30, RZ, 0x3c, !PT ;  /* 0x0000001e09097212 */ /* 0x000fe200078e3cff */
[----:B------:R2:W-:Y:S01]  /*1620*/  @P0 LDGSTS.E.BYPASS.LTC128B.128 [R74+0xb100], [R4.64], !P4 ;  /* 0x0b100000044a0fae */ /* 0x0005e2000e101d48 */
[----:B------:R-:W-:Y:S02]  /*1630*/  SEL R2, R17, RZ, !P5 ;  /* 0x000000ff11027207 */ /* 0x000fe40006800000 */
[-C--:B------:R-:W-:Y:S01]  /*1640*/  IADD3 R19, R19, R0.reuse, R27 ;  /* 0x0000000013137210 */ /* 0x080fe20007ffe01b */
[----:B------:R2:W-:Y:S01]  /*1650*/  @P0 LDGSTS.E.BYPASS.LTC128B.128 [R74+0xf100], [R4.64+0x80], !P6 ;  /* 0x0f100080044a0fae */ /* 0x0005e2000f101d48 */
[-C--:B------:R-:W-:Y:S02]  /*1660*/  IADD3 R13, R13, R0.reuse, R12 ;  /* 0x000000000d0d7210 */ /* 0x080fe40007ffe00c */
[-C--:B------:R-:W-:Y:S01]  /*1670*/  IADD3 R11, R9, R0.reuse, R11 ;  /* 0x00000000090b7210 */ /* 0x080fe20007ffe00b */
[----:B------:R-:W0:Y:S01]  /*1680*/  LDGDEPBAR ;  /* 0x00000000000079af */ /* 0x000e220000000000 */
[----:B------:R-:W-:Y:S01]  /*1690*/  IADD3 R10, R3, R0, R10 ;  /* 0x00000000030a7210 */ /* 0x000fe20007ffe00a */
[----:B------:R-:W-:Y:S01]  /*16a0*/  IMAD R3, R2, c[0x0][0x1f0], RZ ;  /* 0x00007c0002037a24 */ /* 0x000fe200078e02ff */
[----:B------:R-:W-:Y:S01]  /*16b0*/  SEL R0, R16, RZ, !P5 ;  /* 0x000000ff10007207 */ /* 0x000fe20006800000 */
[----:B------:R-:W-:Y:S01]  /*16c0*/  IMAD R2, R2, c[0x0][0x218], RZ ;  /* 0x0000860002027a24 */ /* 0x000fe200078e02ff */
[----:B------:R-:W-:Y:S01]  /*16d0*/  ISETP.NE.AND P0, PT, RZ, UR6, PT ;  /* 0x00000006ff007c0c */ /* 0x000fe2000bf05270 */
[----:B------:R-:W-:Y:S01]  /*16e0*/  IMAD.SHL.U32 R146, R13, 0x2, RZ ;  /* 0x000000020d927824 */ /* 0x000fe200078e00ff */
[----:B------:R-:W-:Y:S01]  /*16f0*/  SHF.L.U64.HI R169, R169, R175, c[0x0][0x23c] ;  /* 0x00008f00a9a97619 */ /* 0x000fe200000102af */
[----:B------:R-:W-:Y:S01]  /*1700*/  IMAD.WIDE.U32 R92, R0, c[0x0][0x1f0], R92 ;  /* 0x00007c00005c7a25 */ /* 0x000fe200078e005c */
[----:B------:R-:W-:-:S02]  /*1710*/  P2R R162, PR, RZ, 0x1 ;  /* 0x00000001ffa27803 */ /* 0x000fc40000000000 */
[----:B------:R-:W-:Y:S01]  /*1720*/  IADD3 R161, P1, R35, R96, RZ ;  /* 0x0000006023a17210 */ /* 0x000fe20007f3e0ff */
[C---:B------:R-:W-:Y:S01]  /*1730*/  IMAD R95, R0.reuse, c[0x0][0x1f4], R3 ;  /* 0x00007d00005f7a24 */ /* 0x040fe200078e0203 */
[----:B------:R-:W-:Y:S01]  /*1740*/  SHF.R.S32.HI R9, RZ, 0x1f, R166 ;  /* 0x0000001fff097819 */ /* 0x000fe200000114a6 */
[----:B------:R-:W-:Y:S01]  /*1750*/  IMAD R99, R0, c[0x0][0x21c], R2 ;  /* 0x0000870000637a24 */ /* 0x000fe200078e0202 */
[----:B------:R-:W-:Y:S01]  /*1760*/  ISETP.GE.AND P5, PT, R32, c[0x0][0x1d4], PT ;  /* 0x0000750020007a0c */ /* 0x000fe20003fa6270 */
[----:B------:R-:W-:Y:S01]  /*1770*/  IMAD.WIDE.U32 R100, R0, c[0x0][0x218], R6 ;  /* 0x0000860000647a25 */ /* 0x000fe200078e0006 */
[----:B------:R-:W-:Y:S02]  /*1780*/  SHF.R.S32.HI R0, RZ, 0x1f, R165 ;  /* 0x0000001fff007819 */ /* 0x000fe400000114a5 */
[----:B------:R-:W-:Y:S01]  /*1790*/  SHF.R.S32.HI R6, RZ, 0x1f, R168 ;  /* 0x0000001fff067819 */ /* 0x000fe200000114a8 */
[----:B------:R-:W-:Y:S01]  /*17a0*/  IMAD.MOV.U32 R3, RZ, RZ, c[0x0][0x290] ;  /* 0x0000a400ff037624 */ /* 0x000fe200078e00ff */
[----:B------:R-:W-:Y:S01]  /*17b0*/  SHF.R.S32.HI R7, RZ, 0x1f, R167 ;  /* 0x0000001fff077819 */ /* 0x000fe200000114a7 */
[C---:B------:R-:W-:Y:S01]  /*17c0*/  IMAD R2, R0.reuse, c[0x0][0x280], RZ ;  /* 0x0000a00000027a24 */ /* 0x040fe200078e02ff */
[----:B--2---:R-:W-:Y:S01]  /*17d0*/  MOV R4, c[0x0][0x280] ;  /* 0x0000a00000047a02 */ /* 0x004fe20000000f00 */
[----:B------:R-:W-:Y:S01]  /*17e0*/  IMAD R0, R0, c[0x0][0x290], RZ ;  /* 0x0000a40000007a24 */ /* 0x000fe200078e02ff */
[----:B------:R-:W-:Y:S01]  /*17f0*/  IADD3 R30, R28, 0x20, RZ ;  /* 0x000000201c1e7810 */ /* 0x000fe20007ffe0ff */
[----:B------:R-:W-:Y:S01]  /*1800*/  IMAD.MOV.U32 R5, RZ, RZ, c[0x0][0x1e0] ;  /* 0x00007800ff057624 */ /* 0x000fe200078e00ff */
[C---:B------:R-:W-:Y:S01]  /*1810*/  SHF.L.U64.HI R174, R4.reuse, R175, c[0x0][0x284] ;  /* 0x0000a10004ae7619 */ /* 0x040fe200000102af */
[C---:B------:R-:W-:Y:S01]  /*1820*/  IMAD.SHL.U32 R203, R4.reuse, 0x40, RZ ;  /* 0x0000004004cb7824 */ /* 0x040fe200078e00ff */
[C---:B------:R-:W-:Y:S01]  /*1830*/  SHF.L.U64.HI R192, R4.reuse, R193, c[0x0][0x284] ;  /* 0x0000a10004c07619 */ /* 0x040fe200000102c1 */
[C---:B------:R-:W-:Y:S01]  /*1840*/  IMAD.SHL.U32 R206, R4.reuse, 0x20, RZ ;  /* 0x0000002004ce7824 */ /* 0x040fe200078e00ff */
[C---:B------:R-:W-:Y:S01]  /*1850*/  SHF.L.U64.HI R176, R4.reuse, R177, c[0x0][0x284] ;  /* 0x0000a10004b07619 */ /* 0x040fe200000102b1 */
[C---:B------:R-:W-:Y:S01]  /*1860*/  IMAD.WIDE.U32 R198, R4.reuse, 0x60, RZ ;  /* 0x0000006004c67825 */ /* 0x040fe200078e00ff */
[----:B------:R-:W-:-:S02]  /*1870*/  SHF.L.U32 R205, R4, 0x7, RZ ;  /* 0x0000000704cd7819 */ /* 0x000fc400000006ff */
[----:B------:R-:W-:Y:S01]  /*1880*/  SHF.L.U64.HI R194, R5, R175, c[0x0][0x1e4] ;  /* 0x0000790005c27619 */ /* 0x000fe200000102af */
[----:B------:R-:W-:Y:S01]  /*1890*/  IMAD R4, R165, c[0x0][0x294], R0 ;  /* 0x0000a500a5047a24 */ /* 0x000fe200078e0200 */
[----:B------:R-:W-:Y:S01]  /*18a0*/  IADD3 R0, P0, R96, 0x20, RZ ;  /* 0x0000002060007810 */ /* 0x000fe20007f1e0ff */
[C---:B------:R-:W-:Y:S01]  /*18b0*/  IMAD.SHL.U32 R210, R5.reuse, 0x40, RZ ;  /* 0x0000004005d27824 */ /* 0x040fe200078e00ff */
[C---:B------:R-:W-:Y:S01]  /*18c0*/  SHF.L.U64.HI R191, R5.reuse, R193, c[0x0][0x1e4] ;  /* 0x0000790005bf7619 */ /* 0x040fe200000102c1 */
[C---:B------:R-:W-:Y:S01]  /*18d0*/  IMAD.SHL.U32 R207, R5.reuse, 0x80, RZ ;  /* 0x0000008005cf7824 */ /* 0x040fe200078e00ff */
[C---:B------:R-:W-:Y:S01]  /*18e0*/  SHF.L.U64.HI R183, R5.reuse, R177, c[0x0][0x1e4] ;  /* 0x0000790005b77619 */ /* 0x040fe200000102b1 */
[C---:B------:R-:W-:Y:S01]  /*18f0*/  IMAD.WIDE.U32 R170, R5.reuse, 0x60, RZ ;  /* 0x0000006005aa7825 */ /* 0x040fe200078e00ff */
[----:B------:R-:W-:Y:S02]  /*1900*/  SHF.L.U32 R209, R5, 0x5, RZ ;  /* 0x0000000505d17819 */ /* 0x000fe400000006ff */
[----:B------:R-:W-:Y:S01]  /*1910*/  SHF.L.U64.HI R175, R3, R175, c[0x0][0x294] ;  /* 0x0000a50003af7619 */ /* 0x000fe200000102af */
[----:B------:R-:W-:Y:S01]  /*1920*/  IMAD R5, R165, c[0x0][0x284], R2 ;  /* 0x0000a100a5057a24 */ /* 0x000fe200078e0202 */
[----:B------:R-:W-:Y:S01]  /*1930*/  IADD3.X R2, RZ, R39, RZ, P0, !PT ;  /* 0x00000027ff027210 */ /* 0x000fe200007fe4ff */
[C---:B------:R-:W-:Y:S01]  /*1940*/  IMAD.SHL.U32 R204, R3.reuse, 0x40, RZ ;  /* 0x0000004003cc7824 */ /* 0x040fe200078e00ff */
[C---:B------:R-:W-:Y:S01]  /*1950*/  SHF.L.U64.HI R193, R3.reuse, R193, c[0x0][0x294] ;  /* 0x0000a50003c17619 */ /* 0x040fe200000102c1 */
[C---:B------:R-:W-:Y:S01]  /*1960*/  IMAD.SHL.U32 R201, R3.reuse, 0x80, RZ ;  /* 0x0000008003c97824 */ /* 0x040fe200078e00ff */
[C---:B------:R-:W-:Y:S01]  /*1970*/  SHF.L.U64.HI R177, R3.reuse, R177, c[0x0][0x294] ;  /* 0x0000a50003b17619 */ /* 0x040fe200000102b1 */
[C---:B------:R-:W-:Y:S01]  /*1980*/  IMAD.SHL.U32 R202, R3.reuse, 0x20, RZ ;  /* 0x0000002003ca7824 */ /* 0x040fe200078e00ff */
[----:B------:R-:W-:Y:S01]  /*1990*/  IADD3 R142, P0, R32, R178, RZ ;  /* 0x000000b2208e7210 */ /* 0x000fe20007f1e0ff */
[----:B------:R-:W-:Y:S01]  /*19a0*/  IMAD.WIDE.U32 R196, R3, 0x60, RZ ;  /* 0x0000006003c47825 */ /* 0x000fe200078e00ff */
[----:B------:R-:W-:-:S02]  /*19b0*/  IADD3 R128, R199, UR5, RZ ;  /* 0x00000005c7807c10 */ /* 0x000fc4000fffe0ff */
[----:B------:R-:W-:Y:S01]  /*19c0*/  IADD3 R122, R5, R107, RZ ;  /* 0x0000006b057a7210 */ /* 0x000fe20007ffe0ff */
[----:B------:R-:W-:Y:S01]  /*19d0*/  IMAD R3, R39, c[0x0][0x1e0], RZ ;  /* 0x0000780027037a24 */ /* 0x000fe200078e02ff */
[----:B------:R-:W-:Y:S01]  /*19e0*/  IADD3 R129, R197, UR4, RZ ;  /* 0x00000004c5817c10 */ /* 0x000fe2000fffe0ff */
[----:B------:R-:W-:Y:S01]  /*19f0*/  IMAD R2, R2, c[0x0][0x1e0], RZ ;  /* 0x0000780002027a24 */ /* 0x000fe200078e02ff */
[----:B------:R-:W-:Y:S01]  /*1a00*/  SHF.R.S32.HI R120, RZ, 0x1f, R97 ;  /* 0x0000001fff787819 */ /* 0x000fe20000011461 */
[----:B------:R-:W-:Y:S01]  /*1a10*/  IMAD.WIDE.U32 R134, R0, c[0x0][0x1e0], RZ ;  /* 0x0000780000867a25 */ /* 0x000fe200078e00ff */
[----:B------:R-:W-:-:S03]  /*1a20*/  SHF.L.U32 R148, R19, 0x1, RZ ;  /* 0x0000000113947819 */ /* 0x000fc600000006ff */
[----:B------:R-:W-:Y:S02]  /*1a30*/  IMAD R3, R96, c[0x0][0x1e4], R3 ;  /* 0x0000790060037a24 */ /* 0x000fe400078e0203 */
[----:B------:R-:W-:Y:S02]  /*1a40*/  IMAD R8, R0, c[0x0][0x1e4], R2 ;  /* 0x0000790000087a24 */ /* 0x000fe400078e0202 */
[----:B------:R-:W-:Y:S01]  /*1a50*/  IMAD.X R160, R37, 0x1, R39, P1 ;  /* 0x0000000125a07824 */ /* 0x000fe200008e0627 */
[----:B------:R-:W-:Y:S01]  /*1a60*/  IADD3 R143, P1, R209, R134, RZ ;  /* 0x00000086d18f7210 */ /* 0x000fe20007f3e0ff */
[----:B------:R-:W-:Y:S02]  /*1a70*/  IMAD.IADD R141, R179, 0x1, R3 ;  /* 0x00000001b38d7824 */ /* 0x000fe400078e0203 */
[----:B------:R-:W-:Y:S02]  /*1a80*/  IMAD.IADD R140, R135, 0x1, R8 ;  /* 0x00000001878c7824 */ /* 0x000fe400078e0208 */
[----:B------:R-:W-:Y:S01]  /*1a90*/  IMAD.IADD R95, R93, 0x1, R95 ;  /* 0x000000015d5f7824 */ /* 0x000fe200078e025f */
[----:B------:R-:W-:Y:S01]  /*1aa0*/  IADD3.X R138, R33, R141, RZ, P0, !PT ;  /* 0x0000008d218a7210 */ /* 0x000fe200007fe4ff */
[----:B------:R-:W-:Y:S01]  /*1ab0*/  IMAD.X R139, R183, 0x1, R140, P1 ;  /* 0x00000001b78b7824 */ /* 0x000fe200008e068c */
[----:B------:R-:W-:Y:S01]  /*1ac0*/  IADD3 R159, P0, R209, R143, RZ ;  /* 0x0000008fd19f7210 */ /* 0x000fe20007f1e0ff */
[----:B------:R-:W-:-:S02]  /*1ad0*/  IMAD R2, R6, c[0x0][0x1e0], RZ ;  /* 0x0000780006027a24 */ /* 0x000fc400078e02ff */
[----:B------:R-:W-:Y:S01]  /*1ae0*/  IMAD R0, R7, c[0x0][0x1e0], RZ ;  /* 0x0000780007007a24 */ /* 0x000fe200078e02ff */
[----:B------:R-:W-:Y:S01]  /*1af0*/  IADD3.X R155, R183, R139, RZ, P0, !PT ;  /* 0x0000008bb79b7210 */ /* 0x000fe200007fe4ff */
[----:B------:R-:W-:Y:S01]  /*1b00*/  IMAD R6, R9, c[0x0][0x1e0], RZ ;  /* 0x0000780009067a24 */ /* 0x000fe200078e02ff */
[----:B------:R-:W-:Y:S01]  /*1b10*/  IADD3 R114, P0, R142, R92, RZ ;  /* 0x0000005c8e727210 */ /* 0x000fe20007f1e0ff */
[----:B------:R-:W-:Y:S02]  /*1b20*/  IMAD R7, R168, c[0x0][0x1e4], R2 ;  /* 0x00007900a8077a24 */ /* 0x000fe400078e0202 */
[----:B------:R-:W-:Y:S02]  /*1b30*/  IMAD R2, R167, c[0x0][0x1e4], R0 ;  /* 0x00007900a7027a24 */ /* 0x000fe400078e0200 */
[----:B------:R-:W-:Y:S01]  /*1b40*/  IMAD.X R113, R138, 0x1, R95, P0 ;  /* 0x000000018a717824 */ /* 0x000fe200000e065f */
[----:B------:R-:W-:Y:S01]  /*1b50*/  IADD3 R124, P0, R92, 0x40, RZ ;  /* 0x000000405c7c7810 */ /* 0x000fe20007f1e0ff */
[----:B------:R-:W-:-:S02]  /*1b60*/  IMAD R0, R166, c[0x0][0x1e4], R6 ;  /* 0x00007900a6007a24 */ /* 0x000fc400078e0206 */
[----:B------:R-:W-:Y:S02]  /*1b70*/  IMAD.IADD R190, R171, 0x1, R190 ;  /* 0x00000001abbe7824 */ /* 0x000fe400078e02be */
[----:B------:R-:W-:Y:S01]  /*1b80*/  IMAD.X R116, RZ, RZ, R95, P0 ;  /* 0x000000ffff747224 */ /* 0x000fe200000e065f */
[----:B------:R-:W-:Y:S01]  /*1b90*/  IADD3 R118, P0, R114, 0x40, RZ ;  /* 0x0000004072767810 */ /* 0x000fe20007f1e0ff */
[----:B------:R-:W-:Y:S02]  /*1ba0*/  IMAD.IADD R158, R189, 0x1, R7 ;  /* 0x00000001bd9e7824 */ /* 0x000fe400078e0207 */
[----:B------:R-:W-:Y:S01]  /*1bb0*/  IMAD.IADD R156, R187, 0x1, R2 ;  /* 0x00000001bb9c7824 */ /* 0x000fe200078e0202 */
[----:B------:R-:W-:Y:S01]  /*1bc0*/  IADD3.X R117, RZ, R113, RZ, P0, !PT ;  /* 0x00000071ff757210 */ /* 0x000fe200007fe4ff */
[----:B------:R-:W-:Y:S02]  /*1bd0*/  IMAD.IADD R154, R185, 0x1, R0 ;  /* 0x00000001b99a7824 */ /* 0x000fe400078e0200 */
[----:B------:R-:W-:-:S02]  /*1be0*/  IMAD.IADD R125, R111, 0x1, R5 ;  /* 0x000000016f7d7824 */ /* 0x000fc400078e0205 */
[----:B------:R-:W-:Y:S02]  /*1bf0*/  IMAD.IADD R123, R109, 0x1, R4 ;  /* 0x000000016d7b7824 */ /* 0x000fe400078e0204 */
[----:B------:R-:W-:Y:S02]  /*1c00*/  IMAD.IADD R119, R4, 0x1, R105 ;  /* 0x0000000104777824 */ /* 0x000fe400078e0269 */
[----:B------:R-:W-:Y:S02]  /*1c10*/  IMAD.IADD R99, R101, 0x1, R99 ;  /* 0x0000000165637824 */ /* 0x000fe400078e0263 */
[----:B------:R-:W-:Y:S02]  /*1c20*/  IMAD.SHL.U32 R145, R11, 0x2, RZ ;  /* 0x000000020b917824 */ /* 0x000fe400078e00ff */
[----:B------:R-:W-:Y:S01]  /*1c30*/  IMAD.SHL.U32 R144, R10, 0x2, RZ ;  /* 0x000000020a907824 */ /* 0x000fe200078e00ff */
[----:B-1----:R-:W-:Y:S06]  /*1c40*/  BAR.SYNC.DEFER_BLOCKING 0x0 ;  /* 0x0000000000007b1d */ /* 0x002fec0000010000 */
.L_x_102:
[-C--:B------:R-:W-:Y:S01]  /*1c50*/  IMAD R0, R191, R91.reuse, RZ ;  /* 0x0000005bbf007224 */ /* 0x080fe200078e02ff */
[----:B------:R-:W-:Y:S04]  /*1c60*/  DEPBAR.LE SB0, 0x0 ;  /* 0x000080000000791a */ /* 0x000fe80000000000 */
[----:B------:R-:W-:Y:S01]  /*1c70*/  BAR.SYNC.DEFER_BLOCKING 0x0 ;  /* 0x0000000000007b1d */ /* 0x000fe20000010000 */
[----:B------:R-:W-:Y:S01]  /*1c80*/  ISETP.GE.AND P0, PT, R213, 0x1, PT ;  /* 0x00000001d500780c */ /* 0x000fe20003f06270 */
[----:B------:R-:W-:Y:S01]  /*1c90*/  IMAD.WIDE.U32 R84, R207, R91, RZ ;  /* 0x0000005bcf547225 */ /* 0x000fe200078e00ff */
[----:B------:R-:W-:Y:S05]  /*1ca0*/  SHF.R.S32.HI R98, RZ, 0x1f, R91 ;  /* 0x0000001fff627819 */ /* 0x000fea000001145b */
[----:B------:R-:W-:Y:S05]  /*1cb0*/  IMAD R0, R98, R207, R0 ;  /* 0x000000cf62007224 */ /* 0x000fea00078e0200 */
[----:B------:R-:W-:Y:S01]  /*1cc0*/  IADD3 R90, R85, R0, RZ ;  /* 0x00000000555a7210 */ /* 0x000fe20007ffe0ff */
[----:B------:R-:W-:Y:S01]  /*1cd0*/  BSSY B2, `(.L_x_56) ;  /* 0x0000525000027945 */ /* 0x000fe20003800000 */
[----:B--2---:R-:W-:-:S05]  /*1ce0*/  @!P0 BRA `(.L_x_57) ;  /* 0x00004d5000008947 */ /* 0x004fca0003800000 */
[-C--:B------:R-:W-:Y:S01]  /*1cf0*/  IMAD R2, R192, R91.reuse, RZ ;  /* 0x0000005bc0027224 */ /* 0x080fe200078e02ff */
[----:B------:R-:W-:Y:S01]  /*1d00*/  ISETP.NE.AND P0, PT, R162, RZ, PT ;  /* 0x000000ffa200720c */ /* 0x000fe20003f05270 */
[-C--:B------:R-:W-:Y:S02]  /*1d10*/  IMAD R0, R193, R91.reuse, RZ ;  /* 0x0000005bc1007224 */ /* 0x080fe400078e02ff */
[----:B------:R-:W-:Y:S02]  /*1d20*/  IMAD R3, R91, -0x80, R126 ;  /* 0xffffff805b037824 */ /* 0x000fe400078e027e */
[-C--:B------:R-:W-:Y:S03]  /*1d30*/  IMAD.WIDE.U32 R36, R205, R91.reuse, RZ ;  /* 0x0000005bcd247225 */ /* 0x080fe600078e00ff */
[----:B------:R-:W-:Y:S01]  /*1d40*/  IMNMX R75, R3, 0x80, PT ;  /* 0x00000080034b7817 */ /* 0x000fe20003800200 */
[----:B------:R-:W-:Y:S04]  /*1d50*/  IMAD.WIDE.U32 R68, R201, R91, RZ ;  /* 0x0000005bc9447225 */ /* 0x000fe800078e00ff */
[C---:B------:R-:W-:Y:S02]  /*1d60*/  IMAD R2, R98.reuse, R205, R2 ;  /* 0x000000cd62027224 */ /* 0x040fe400078e0202 */
[----:B------:R-:W-:Y:S03]  /*1d70*/  IMAD R0, R98, R201, R0 ;  /* 0x000000c962007224 */ /* 0x000fe600078e0200 */
[----:B------:R-:W-:Y:S02]  /*1d80*/  IADD3 R41, R37, R2, RZ ;  /* 0x0000000225297210 */ /* 0x000fe40007ffe0ff */
[----:B------:R-:W-:Y:S01]  /*1d90*/  IADD3 R42, R69, R0, RZ ;  /* 0x00000000452a7210 */ /* 0x000fe20007ffe0ff */
[----:B------:R-:W-:-:S05]  /*1da0*/  @!P0 BRA `(.L_x_58) ;  /* 0x000028c000008947 */ /* 0x000fca0003800000 */
[----:B------:R-:W-:Y:S01]  /*1db0*/  ISETP.GE.AND P2, PT, R96, R75, PT ;  /* 0x0000004b6000720c */ /* 0x000fe20003f46270 */
[----:B------:R-:W-:Y:S01]  /*1dc0*/  BSSY B0, `(.L_x_59) ;  /* 0x000001b000007945 */ /* 0x000fe20003800000 */
[----:B------:R-:W-:Y:S01]  /*1dd0*/  CS2R R16, SRZ ;  /* 0x0000000000107805 */ /* 0x000fe2000001ff00 */
[----:B------:R-:W-:Y:S01]  /*1de0*/  CS2R R12, SRZ ;  /* 0x00000000000c7805 */ /* 0x000fe2000001ff00 */
[----:B------:R-:W-:Y:S01]  /*1df0*/  CS2R R2, SRZ ;  /* 0x0000000000027805 */ /* 0x000fe2000001ff00 */
[----:B------:R-:W-:Y:S01]  /*1e00*/  CS2R R44, SRZ ;  /* 0x00000000002c7805 */ /* 0x000fe2000001ff00 */
[----:B------:R-:W-:Y:S07]  /*1e10*/  CS2R R38, SRZ ;  /* 0x0000000000267805 */ /* 0x000fee000001ff00 */
[----:B------:R-:W-:-:S05]  /*1e20*/  @P2 BRA `(.L_x_60) ;  /* 0x0000014000002947 */ /* 0x000fca0003800000 */
[----:B------:R-:W-:Y:S01]  /*1e30*/  IADD3 R0, P0, R110, R36, RZ ;  /* 0x000000246e007210 */ /* 0x000fe20007f1e0ff */
[----:B------:R-:W-:Y:S01]  /*1e40*/  CS2R R38, SRZ ;  /* 0x0000000000267805 */ /* 0x000fe2000001ff00 */
[----:B------:R-:W-:Y:S01]  /*1e50*/  CS2R R12, SRZ ;  /* 0x00000000000c7805 */ /* 0x000fe2000001ff00 */
[----:B------:R-:W-:Y:S02]  /*1e60*/  CS2R R44, SRZ ;  /* 0x00000000002c7805 */ /* 0x000fe4000001ff00 */
[----:B------:R-:W-:Y:S01]  /*1e70*/  IMAD.X R3, R41, 0x1, R125, P0 ;  /* 0x0000000129037824 */ /* 0x000fe200000e067d */
[----:B------:R-:W-:Y:S05]  /*1e80*/  IADD3 R2, P0, R108, R68, RZ ;  /* 0x000000446c027210 */ /* 0x000fea0007f1e0ff */
[----:B------:R-:W-:Y:S01]  /*1e90*/  IMAD.X R5, R42, 0x1, R123, P0 ;  /* 0x000000012a057824 */ /* 0x000fe200000e067b */
[C---:B------:R-:W-:Y:S04]  /*1ea0*/  LEA R6, P0, R0.reuse, c[0x0][0x270], 0x1 ;  /* 0x00009c0000067a11 */ /* 0x040fe800078008ff */
[----:B------:R-:W-:Y:S02]  /*1eb0*/  LEA.HI.X R7, R0, c[0x0][0x274], R3, 0x1, P0 ;  /* 0x00009d0000077a11 */ /* 0x000fe400000f0c03 */
[C---:B------:R-:W-:Y:S04]  /*1ec0*/  LEA R4, P0, R2.reuse, c[0x0][0x288], 0x1 ;  /* 0x0000a20002047a11 */ /* 0x040fe800078008ff */
[----:B------:R-:W-:Y:S02]  /*1ed0*/  LEA.HI.X R5, R2, c[0x0][0x28c], R5, 0x1, P0 ;  /* 0x0000a30002057a11 */ /* 0x000fe400000f0c05 */
[----:B------:R-:W-:Y:S01]  /*1ee0*/  ISETP.GE.AND P0, PT, R28, c[0x0][0x27c], PT ;  /* 0x00009f001c007a0c */ /* 0x000fe20003f06270 */
[----:B------:R-:W-:Y:S11]  /*1ef0*/  CS2R R2, SRZ ;  /* 0x0000000000027805 */ /* 0x000ff6000001ff00 */
[----:B------:R-:W-:Y:S01]  /*1f00*/  @!UPT UIADD3 URZ, URZ, URZ, URZ ;  /* 0x0000003f3f3ff290 */ /* 0x000fe2000fffe03f */
[----:B------:R1:W5:Y:S04]  /*1f10*/  @!P0 LDG.E.64 R2, [R6.64] ;  /* 0x0000000806028981 */ /* 0x000368000c1e1b00 */
[----:B------:R1:W5:Y:S01]  /*1f20*/  @!P0 LDG.E.64 R38, [R4.64] ;  /* 0x0000000804268981 */ /* 0x000362000c1e1b00 */
[----:B------:R-:W-:Y:S11]  /*1f30*/  ISETP.GE.AND P0, PT, R30, c[0x0][0x27c], PT ;  /* 0x00009f001e007a0c */ /* 0x000ff60003f06270 */
[----:B------:R-:W-:Y:S02]  /*1f40*/  @!UPT UIADD3 URZ, URZ, URZ, URZ ;  /* 0x0000003f3f3ff290 */ /* 0x000fe4000fffe03f */
[----:B------:R1:W5:Y:S04]  /*1f50*/  @!P0 LDG.E.64 R12, [R6.64+0x40] ;  /* 0x00004008060c8981 */ /* 0x000368000c1e1b00 */
[----:B------:R1:W5:Y:S02]  /*1f60*/  @!P0 LDG.E.64 R44, [R4.64+0x40] ;  /* 0x00004008042c8981 */ /* 0x000364000c1e1b00 */
.L_x_60:
[----:B------:R-:W-:Y:S05]  /*1f70*/  BSYNC B0 ;  /* 0x0000000000007941 */ /* 0x000fea0003800000 */
.L_x_59:
[----:B------:R-:W-:Y:S01]  /*1f80*/  ISETP.GE.AND P3, PT, R168, R75, PT ;  /* 0x0000004ba800720c */ /* 0x000fe20003f66270 */
[----:B-----5:R-:W-:Y:S01]  /*1f90*/  IMAD.MOV.U32 R0, RZ, RZ, R12 ;  /* 0x000000ffff007224 */ /* 0x020fe200078e000c */
[----:B-1----:R-:W-:Y:S01]  /*1fa0*/  MOV R6, R44 ;  /* 0x0000002c00067202 */ /* 0x002fe20000000f00 */
[----:B------:R-:W-:Y:S01]  /*1fb0*/  IMAD.MOV.U32 R5, RZ, RZ, R13 ;  /* 0x000000ffff057224 */ /* 0x000fe200078e000d */
[----:B------:R-:W-:Y:S01]  /*1fc0*/  BSSY B0, `(.L_x_61) ;  /* 0x0000023000007945 */ /* 0x000fe20003800000 */
[----:B------:R-:W-:Y:S01]  /*1fd0*/  IMAD.MOV.U32 R4, RZ, RZ, R2 ;  /* 0x000000ffff047224 */ /* 0x000fe200078e0002 */
[----:B------:R-:W-:Y:S01]  /*1fe0*/  PRMT R43, R6, 0x7610, R43 ;  /* 0x00007610062b7816 */ /* 0x000fe2000000002b */
[----:B------:R-:W-:Y:S01]  /*1ff0*/  CS2R R14, SRZ ;  /* 0x00000000000e7805 */ /* 0x000fe2000001ff00 */
[----:B------:R-:W-:Y:S01]  /*2000*/  PRMT R26, R5, 0x5410, R0 ;  /* 0x00005410051a7816 */ /* 0x000fe20000000000 */
[----:B------:R-:W-:Y:S01]  /*2010*/  IMAD.MOV.U32 R0, RZ, RZ, R3 ;  /* 0x000000ffff007224 */ /* 0x000fe200078e0003 */
[----:B------:R-:W-:Y:S01]  /*2020*/  CS2R R48, SRZ ;  /* 0x0000000000307805 */ /* 0x000fe2000001ff00 */
[----:B------:R-:W-:Y:S01]  /*2030*/  IMAD.MOV.U32 R5, RZ, RZ, R45 ;  /* 0x000000ffff057224 */ /* 0x000fe200078e002d */
[----:B------:R-:W-:Y:S02]  /*2040*/  CS2R R46, SRZ ;  /* 0x00000000002e7805 */ /* 0x000fe4000001ff00 */
[----:B------:R-:W-:Y:S01]  /*2050*/  PRMT R7, R0, 0x5410, R4 ;  /* 0x0000541000077816 */ /* 0x000fe20000000004 */
[----:B------:R-:W-:Y:S01]  /*2060*/  IMAD.MOV.U32 R4, RZ, RZ, R38 ;  /* 0x000000ffff047224 */ /* 0x000fe200078e0026 */
[----:B------:R-:W-:Y:S02]  /*2070*/  MOV R0, R39 ;  /* 0x0000002700007202 */ /* 0x000fe40000000f00 */
[----:B------:R-:W-:Y:S02]  /*2080*/  PRMT R43, R43, 0x5410, R5 ;  /* 0x000054102b2b7816 */ /* 0x000fe40000000005 */
[----:B------:R-:W-:Y:S01]  /*2090*/  PRMT R40, R4, 0x5410, R0 ;  /* 0x0000541004287816 */ /* 0x000fe20000000000 */
[----:B------:R-:W-:-:S05]  /*20a0*/  @P3 BRA `(.L_x_62) ;  /* 0x0000014000003947 */ /* 0x000fca0003800000 */
[----:B------:R-:W-:Y:S01]  /*20b0*/  IADD3 R0, P1, P0, R110, R36, R206 ;  /* 0x000000246e007210 */ /* 0x000fe2000783e0ce */
[----:B------:R-:W-:Y:S01]  /*20c0*/  CS2R R14, SRZ ;  /* 0x00000000000e7805 */ /* 0x000fe2000001ff00 */
[----:B------:R-:W-:Y:S01]  /*20d0*/  CS2R R46, SRZ ;  /* 0x00000000002e7805 */ /* 0x000fe2000001ff00 */
[----:B------:R-:W-:Y:S01]  /*20e0*/  CS2R R16, SRZ ;  /* 0x0000000000107805 */ /* 0x000fe2000001ff00 */
[----:B------:R-:W-:Y:S01]  /*20f0*/  IADD3.X R4, R125, R41, R176, P1, P0 ;  /* 0x000000297d047210 */ /* 0x000fe20000fe04b0 */
[----:B------:R-:W-:Y:S01]  /*2100*/  CS2R R48, SRZ ;  /* 0x0000000000307805 */ /* 0x000fe2000001ff00 */
[----:B------:R-:W-:Y:S04]  /*2110*/  IADD3 R5, P1, P0, R108, R68, R202 ;  /* 0x000000446c057210 */ /* 0x000fe8000783e0ca */
[----:B------:R-:W-:Y:S02]  /*2120*/  IADD3.X R6, R123, R42, R177, P1, P0 ;  /* 0x0000002a7b067210 */ /* 0x000fe40000fe04b1 */
[C---:B------:R-:W-:Y:S04]  /*2130*/  LEA R8, P0, R0.reuse, c[0x0][0x270], 0x1 ;  /* 0x00009c0000087a11 */ /* 0x040fe800078008ff */
[----:B------:R-:W-:Y:S02]  /*2140*/  LEA.HI.X R9, R0, c[0x0][0x274], R4, 0x1, P0 ;  /* 0x00009d0000097a11 */ /* 0x000fe400000f0c04 */
[C---:B------:R-:W-:Y:S04]  /*2150*/  LEA R4, P0, R5.reuse, c[0x0][0x288], 0x1 ;  /* 0x0000a20005047a11 */ /* 0x040fe800078008ff */
[----:B------:R-:W-:Y:S02]  /*2160*/  LEA.HI.X R5, R5, c[0x0][0x28c], R6, 0x1, P0 ;  /* 0x0000a30005057a11 */ /* 0x000fe400000f0c06 */
[----:B------:R-:W-:Y:S11]  /*2170*/  ISETP.GE.AND P0, PT, R28, c[0x0][0x27c], PT ;  /* 0x00009f001c007a0c */ /* 0x000ff60003f06270 */
[----:B------:R-:W-:Y:S02]  /*2180*/  @!UPT UIADD3 URZ, URZ, URZ, URZ ;  /* 0x0000003f3f3ff290 */ /* 0x000fe4000fffe03f */
[----:B------:R1:W5:Y:S04]  /*2190*/  @!P0 LDG.E.64 R14, [R8.64] ;  /* 0x00000008080e8981 */ /* 0x000368000c1e1b00 */
[----:B------:R1:W5:Y:S01]  /*21a0*/  @!P0 LDG.E.64 R46, [R4.64] ;  /* 0x00000008042e8981 */ /* 0x000362000c1e1b00 */
[----:B------:R-:W-:Y:S11]  /*21b0*/  ISETP.GE.AND P0, PT, R30, c[0x0][0x27c], PT ;  /* 0x00009f001e007a0c */ /* 0x000ff60003f06270 */
[----:B------:R-:W-:Y:S02]  /*21c0*/  @!UPT UIADD3 URZ, URZ, URZ, URZ ;  /* 0x0000003f3f3ff290 */ /* 0x000fe4000fffe03f */
[----:B------:R1:W5:Y:S04]  /*21d0*/  @!P0 LDG.E.64 R16, [R8.64+0x40] ;  /* 0x0000400808108981 */ /* 0x000368000c1e1b00 */
[----:B------:R1:W5:Y:S02]  /*21e0*/  @!P0 LDG.E.64 R48, [R4.64+0x40] ;  /* 0x0000400804308981 */ /* 0x000364000c1e1b00 */
.L_x_62:
[----:B------:R-:W-:Y:S05]  /*21f0*/  BSYNC B0 ;  /* 0x0000000000007941 */ /* 0x000fea0003800000 */
.L_x_61:
[----:B------:R-:W-:Y:S01]  /*2200*/  ISETP.GE.AND P6, PT, R167, R75, PT ;  /* 0x0000004ba700720c */ /* 0x000fe20003fc6270 */
[----:B-----5:R-:W-:Y:S01]  /*2210*/  IMAD.MOV.U32 R6, RZ, RZ, R16 ;  /* 0x000000ffff067224 */ /* 0x020fe200078e0010 */
[----:B-1----:R-:W-:Y:S01]  /*2220*/  MOV R4, R14 ;  /* 0x0000000e00047202 */ /* 0x002fe20000000f00 */
[----:B------:R-:W-:Y:S01]  /*2230*/  IMAD.MOV.U32 R5, RZ, RZ, R17 ;  /* 0x000000ffff057224 */ /* 0x000fe200078e0011 */
[----:B------:R-:W-:Y:S01]  /*2240*/  BSSY B0, `(.L_x_63) ;  /* 0x0000024000007945 */ /* 0x000fe20003800000 */
[----:B------:R-:W-:Y:S01]  /*2250*/  IMAD.MOV.U32 R0, RZ, RZ, R15 ;  /* 0x000000ffff007224 */ /* 0x000fe200078e000f */
[----:B------:R-:W-:Y:S01]  /*2260*/  CS2R R24, SRZ ;  /* 0x0000000000187805 */ /* 0x000fe2000001ff00 */
[----:B------:R-:W-:Y:S01]  /*2270*/  CS2R R20, SRZ ;  /* 0x0000000000147805 */ /* 0x000fe2000001ff00 */
[----:B------:R-:W-:Y:S01]  /*2280*/  PRMT R31, R5, 0x5410, R6 ;  /* 0x00005410051f7816 */ /* 0x000fe20000000006 */
[----:B------:R-:W-:Y:S01]  /*2290*/  IMAD.MOV.U32 R6, RZ, RZ, R48 ;  /* 0x000000ffff067224 */ /* 0x000fe200078e0030 */
[----:B------:R-:W-:Y:S01]  /*22a0*/  PRMT R27, R0, 0x5410, R4 ;  /* 0x00005410001b7816 */ /* 0x000fe20000000004 */
[----:B------:R-:W-:Y:S01]  /*22b0*/  IMAD.MOV.U32 R4, RZ, RZ, R46 ;  /* 0x000000ffff047224 */ /* 0x000fe200078e002e */
[----:B------:R-:W-:Y:S01]  /*22c0*/  MOV R5, R49 ;  /* 0x0000003100057202 */ /* 0x000fe20000000f00 */
[----:B------:R-:W-:Y:S01]  /*22d0*/  CS2R R18, SRZ ;  /* 0x0000000000127805 */ /* 0x000fe2000001ff00 */
[----:B------:R-:W-:Y:S01]  /*22e0*/  MOV R0, R47 ;  /* 0x0000002f00007202 */ /* 0x000fe20000000f00 */
[----:B------:R-:W-:Y:S01]  /*22f0*/  CS2R R52, SRZ ;  /* 0x0000000000347805 */ /* 0x000fe2000001ff00 */
[----:B------:R-:W-:Y:S01]  /*2300*/  PRMT R59, R6, 0x5410, R5 ;  /* 0x00005410063b7816 */ /* 0x000fe20000000005 */
[----:B------:R-:W-:Y:S01]  /*2310*/  CS2R R50, SRZ ;  /* 0x0000000000327805 */ /* 0x000fe2000001ff00 */
        /* <DEDUP_REMOVED lines=22> */
.L_x_64:
[----:B------:R-:W-:Y:S05]  /*2480*/  BSYNC B0 ;  /* 0x0000000000007941 */ /* 0x000fea0003800000 */
.L_x_63:
        /* <DEDUP_REMOVED lines=38> */
.L_x_66:
[----:B------:R-:W-:Y:S05]  /*26f0*/  BSYNC B0 ;  /* 0x0000000000007941 */ /* 0x000fea0003800000 */
.L_x_65:
[----:B-1---5:R-:W-:Y:S01]  /*2700*/  MOV R4, R22 ;  /* 0x0000001600047202 */ /* 0x022fe20000000f00 */
[----:B------:R-:W-:Y:S01]  /*2710*/  IMAD.MOV.U32 R6, RZ, RZ, R24 ;  /* 0x000000ffff067224 */ /* 0x000fe200078e0018 */
[----:B------:R-:W-:Y:S01]  /*2720*/  BSSY B1, `(.L_x_67) ;  /* 0x0000084000017945 */ /* 0x000fe20003800000 */
[----:B------:R-:W-:Y:S02]  /*2730*/  IMAD.MOV.U32 R5, RZ, RZ, R25 ;  /* 0x000000ffff057224 */ /* 0x000fe400078e0019 */
[----:B------:R-:W-:Y:S03]  /*2740*/  IMAD.MOV.U32 R0, RZ, RZ, R23 ;  /* 0x000000ffff007224 */ /* 0x000fe600078e0017 */
[----:B------:R-:W-:Y:S01]  /*2750*/  PRMT R37, R5, 0x5410, R6 ;  /* 0x0000541005257816 */ /* 0x000fe20000000006 */
[----:B------:R-:W-:Y:S01]  /*2760*/  IMAD.MOV.U32 R6, RZ, RZ, R56 ;  /* 0x000000ffff067224 */ /* 0x000fe200078e0038 */
[----:B------:R-:W-:Y:S01]  /*2770*/  PRMT R36, R0, 0x5410, R4 ;  /* 0x0000541000247816 */ /* 0x000fe20000000004 */
[----:B------:R-:W-:Y:S01]  /*2780*/  IMAD.MOV.U32 R4, RZ, RZ, R54 ;  /* 0x000000ffff047224 */ /* 0x000fe200078e0036 */
[----:B------:R-:W-:Y:S02]  /*2790*/  MOV R5, R57 ;  /* 0x0000003900057202 */ /* 0x000fe40000000f00 */
[----:B------:R-:W-:Y:S02]  /*27a0*/  MOV R0, R55 ;  /* 0x0000003700007202 */ /* 0x000fe40000000f00 */
[----:B------:R-:W-:Y:S02]  /*27b0*/  PRMT R63, R6, 0x5410, R5 ;  /* 0x00005410063f7816 */ /* 0x000fe40000000005 */
[----:B------:R-:W-:Y:S01]  /*27c0*/  PRMT R62, R4, 0x5410, R0 ;  /* 0x00005410043e7816 */ /* 0x000fe20000000000 */
[----:B------:R-:W-:-:S05]  /*27d0*/  @P2 BRA `(.L_x_68) ;  /* 0x0000078000002947 */ /* 0x000fca0003800000 */
[----:B------:R-:W-:Y:S01]  /*27e0*/  IADD3 R66, P0, R142, R84, RZ ;  /* 0x000000548e427210 */ /* 0x000fe20007f1e0ff */
[----:B------:R-:W-:Y:S03]  /*27f0*/  BSSY B0, `(.L_x_69) ;  /* 0x000003b000007945 */ /* 0x000fe60003800000 */
[----:B------:R-:W-:Y:S01]  /*2800*/  IADD3.X R67, R90, R138, RZ, P0, !PT ;  /* 0x0000008a5a437210 */ /* 0x000fe200007fe4ff */
[----:B------:R-:W-:-:S05]  /*2810*/  @P5 BRA `(.L_x_70) ;  /* 0x0000038000005947 */ /* 0x000fca0003800000 */
[----:B------:R-:W-:Y:S01]  /*2820*/  IADD3 R0, P0, R66, R92, RZ ;  /* 0x0000005c42007210 */ /* 0x000fe20007f1e0ff */
[----:B------:R-:W1:Y:S04]  /*2830*/  LDS.128 R8, [R74+0x8100] ;  /* 0x008100004a087984 */ /* 0x000e680000000c00 */
[----:B------:R-:W-:Y:S01]  /*2840*/  IMAD.X R4, R67, 0x1, R95, P0 ;  /* 0x0000000143047824 */ /* 0x000fe200000e065f */
[C---:B------:R-:W-:Y:S04]  /*2850*/  LEA R64, P0, R0.reuse, c[0x0][0x1c8], 0x1 ;  /* 0x0000720000407a11 */ /* 0x040fe800078008ff */
[----:B------:R-:W-:Y:S02]  /*2860*/  LEA.HI.X R65, R0, c[0x0][0x1cc], R4, 0x1, P0 ;  /* 0x0000730000417a11 */ /* 0x000fe400000f0c04 */
[----:B------:R-:W-:Y:S11]  /*2870*/  ISETP.GE.AND P0, PT, R28, c[0x0][0x27c], PT ;  /* 0x00009f001c007a0c */ /* 0x000ff60003f06270 */
[----:B------:R-:W-:Y:S02]  /*2880*/  @!UPT UIADD3 URZ, URZ, URZ, URZ ;  /* 0x0000003f3f3ff290 */ /* 0x000fe4000fffe03f */
[----:B------:R-:W-:Y:S02]  /*2890*/  @!P0 SHF.R.U64 R4, R38, 0x10, R39 ;  /* 0x0000001026048819 */ /* 0x000fe40000001227 */
[--C-:B------:R-:W-:Y:S02]  /*28a0*/  @!P0 SHF.R.U64 R0, R2, 0x10, R3.reuse ;  /* 0x0000001002008819 */ /* 0x100fe40000001203 */
[----:B------:R-:W-:Y:S02]  /*28b0*/  @!P0 SHF.R.U32.HI R2, RZ, 0x10, R3 ;  /* 0x00000010ff028819 */ /* 0x000fe40000011603 */
[----:B------:R-:W-:Y:S02]  /*28c0*/  @!P0 SHF.R.U32.HI R41, RZ, 0x10, R39 ;  /* 0x00000010ff298819 */ /* 0x000fe40000011627 */
[----:B------:R-:W-:Y:S02]  /*28d0*/  @!P0 PRMT R39, R40, 0x5410, R4 ;  /* 0x0000541028278816 */ /* 0x000fe40000000004 */
[C---:B------:R-:W-:Y:S02]  /*28e0*/  @!P0 PRMT R0, R7.reuse, 0x5432, R0 ;  /* 0x0000543207008816 */ /* 0x040fe40000000000 */
[----:B------:R-:W-:Y:S01]  /*28f0*/  @!P0 PRMT R5, R7, 0x5410, R2 ;  /* 0x0000541007058816 */ /* 0x000fe20000000002 */
[----:B------:R-:W-:Y:S01]  /*2900*/  @!P0 IMAD.U32 R7, R39, 0x10000, RZ ;  /* 0x0001000027078824 */ /* 0x000fe200078e00ff */
[C---:B------:R-:W-:Y:S01]  /*2910*/  @!P0 LOP3.LUT R4, R0.reuse, 0xffff0000, RZ, 0xc0, !PT ;  /* 0xffff000000048812 */ /* 0x040fe200078ec0ff */
[----:B------:R-:W-:Y:S01]  /*2920*/  @!P0 IMAD.U32 R6, R0, 0x10000, RZ ;  /* 0x0001000000068824 */ /* 0x000fe200078e00ff */
[----:B-1----:R-:W-:Y:S02]  /*2930*/  @!P0 LOP3.LUT R2, R8, 0xffff0000, RZ, 0xc0, !PT ;  /* 0xffff000008028812 */ /* 0x002fe400078ec0ff */
[----:B------:R-:W-:Y:S02]  /*2940*/  @!P0 LOP3.LUT R3, R9, 0xffff0000, RZ, 0xc0, !PT ;  /* 0xffff000009038812 */ /* 0x000fe400078ec0ff */
[----:B------:R-:W-:Y:S01]  /*2950*/  @!P0 LOP3.LUT R39, R39, 0xffff0000, RZ, 0xc0, !PT ;  /* 0xffff000027278812 */ /* 0x000fe200078ec0ff */
[----:B------:R-:W-:Y:S01]  /*2960*/  @!P0 FMUL.FTZ R42, R2, R7 ;  /* 0x00000007022a8220 */ /* 0x000fe20000410000 */
[----:B------:R-:W-:Y:S01]  /*2970*/  @!P0 SHF.L.U32 R38, R8, 0x10, RZ ;  /* 0x0000001008268819 */ /* 0x000fe200000006ff */
[----:B------:R-:W-:Y:S01]  /*2980*/  @!P0 FMUL.FTZ R0, R2, R6 ;  /* 0x0000000602008220 */ /* 0x000fe20000410000 */
[----:B------:R-:W-:Y:S01]  /*2990*/  @!P0 PRMT R41, R40, 0x5432, R41 ;  /* 0x0000543228298816 */ /* 0x000fe20000000029 */
[----:B------:R-:W-:Y:S02]  /*29a0*/  @!P0 IMAD.U32 R40, R9, 0x10000, RZ ;  /* 0x0001000009288824 */ /* 0x000fe400078e00ff */
[C---:B------:R-:W-:Y:S02]  /*29b0*/  @!P0 FMUL.FTZ R68, R3.reuse, R39 ;  /* 0x0000002703448220 */ /* 0x040fe40000410000 */
[----:B------:R-:W-:Y:S01]  /*29c0*/  @!P0 FMUL.FTZ R2, R3, R4 ;  /* 0x0000000403028220 */ /* 0x000fe20000410000 */
[----:B------:R-:W-:Y:S01]  /*29d0*/  @!P0 LOP3.LUT R3, R10, 0xffff0000, RZ, 0xc0, !PT ;  /* 0xffff00000a038812 */ /* 0x000fe200078ec0ff */
[----:B------:R-:W-:Y:S02]  /*29e0*/  @!P0 FFMA.FTZ R71, R38, R6, -R42 ;  /* 0x0000000626478223 */ /* 0x000fe4000001082a */
[----:B------:R-:W-:Y:S01]  /*29f0*/  @!P0 FFMA.FTZ R0, R7, R38, R0 ;  /* 0x0000002607008223 */ /* 0x000fe20000010000 */
[----:B------:R-:W-:Y:S01]  /*2a00*/  @!P0 SHF.L.U32 R38, R10, 0x10, RZ ;  /* 0x000000100a268819 */ /* 0x000fe200000006ff */
[C---:B------:R-:W-:Y:S01]  /*2a10*/  @!P0 IMAD.U32 R7, R41.reuse, 0x10000, RZ ;  /* 0x0001000029078824 */ /* 0x040fe200078e00ff */
[----:B------:R-:W-:Y:S01]  /*2a20*/  @!P0 LOP3.LUT R41, R41, 0xffff0000, RZ, 0xc0, !PT ;  /* 0xffff000029298812 */ /* 0x000fe200078ec0ff */
[----:B------:R-:W-:Y:S01]  /*2a30*/  @!P0 IMAD.U32 R6, R5, 0x10000, RZ ;  /* 0x0001000005068824 */ /* 0x000fe200078e00ff */
[----:B------:R-:W-:Y:S01]  /*2a40*/  @!P0 F2FP.BF16.PACK_AB R0, R0, R71 ;  /* 0x000000470000823e */ /* 0x000fe200000010ff */
[----:B------:R-:W-:Y:S01]  /*2a50*/  @!P0 FFMA.FTZ R70, R40, R4, -R68 ;  /* 0x0000000428468223 */ /* 0x000fe20000010844 */
[----:B------:R-:W-:Y:S01]  /*2a60*/  @!P0 LOP3.LUT R4, R11, 0xffff0000, RZ, 0xc0, !PT ;  /* 0xffff00000b048812 */ /* 0x000fe200078ec0ff */
[----:B------:R-:W-:Y:S01]  /*2a70*/  @!P0 FMUL.FTZ R68, R3, R7 ;  /* 0x0000000703448220 */ /* 0x000fe20000410000 */
[----:B------:R-:W-:Y:S01]  /*2a80*/  @!P0 LOP3.LUT R5, R5, 0xffff0000, RZ, 0xc0, !PT ;  /* 0xffff000005058812 */ /* 0x000fe200078ec0ff */
[----:B------:R-:W-:Y:S01]  /*2a90*/  @!P0 FMUL.FTZ R3, R3, R6 ;  /* 0x0000000603038220 */ /* 0x000fe20000410000 */
[----:B------:R-:W-:Y:S01]  /*2aa0*/  @!P0 MOV R8, R0 ;  /* 0x0000000000088202 */ /* 0x000fe20000000f00 */
[----:B------:R-:W-:Y:S02]  /*2ab0*/  @!P0 IMAD.U32 R42, R11, 0x10000, RZ ;  /* 0x000100000b2a8824 */ /* 0x000fe400078e00ff */
[C---:B------:R-:W-:Y:S02]  /*2ac0*/  @!P0 FMUL.FTZ R69, R4.reuse, R41 ;  /* 0x0000002904458220 */ /* 0x040fe40000410000 */
[-C--:B------:R-:W-:Y:S02]  /*2ad0*/  @!P0 FMUL.FTZ R4, R4, R5.reuse ;  /* 0x0000000504048220 */ /* 0x080fe40000410000 */
[----:B------:R-:W-:Y:S02]  /*2ae0*/  @!P0 FFMA.FTZ R2, R39, R40, R2 ;  /* 0x0000002827028223 */ /* 0x000fe40000010002 */
[----:B------:R-:W-:Y:S02]  /*2af0*/  @!P0 FFMA.FTZ R3, R7, R38, R3 ;  /* 0x0000002607038223 */ /* 0x000fe40000010003 */
[----:B------:R-:W-:Y:S01]  /*2b00*/  @!P0 FFMA.FTZ R68, R38, R6, -R68 ;  /* 0x0000000626448223 */ /* 0x000fe20000010844 */
[----:B------:R-:W-:Y:S01]  /*2b10*/  @!P0 F2FP.BF16.PACK_AB R2, R2, R70 ;  /* 0x000000460202823e */ /* 0x000fe200000010ff */
[----:B------:R-:W-:Y:S02]  /*2b20*/  @!P0 FFMA.FTZ R69, R42, R5, -R69 ;  /* 0x000000052a458223 */ /* 0x000fe40000010845 */
[----:B------:R-:W-:Y:S01]  /*2b30*/  @!P0 FFMA.FTZ R4, R41, R42, R4 ;  /* 0x0000002a29048223 */ /* 0x000fe20000010004 */
[----:B------:R-:W-:Y:S01]  /*2b40*/  @!P0 F2FP.BF16.PACK_AB R3, R3, R68 ;  /* 0x000000440303823e */ /* 0x000fe200000010ff */
[----:B------:R-:W-:Y:S03]  /*2b50*/  @!P0 IMAD.MOV.U32 R9, RZ, RZ, R2 ;  /* 0x000000ffff098224 */ /* 0x000fe600078e0002 */
[----:B------:R-:W-:Y:S01]  /*2b60*/  @!P0 F2FP.BF16.PACK_AB R4, R4, R69 ;  /* 0x000000450404823e */ /* 0x000fe200000010ff */
[----:B------:R-:W-:Y:S03]  /*2b70*/  @!P0 IMAD.MOV.U32 R10, RZ, RZ, R3 ;  /* 0x000000ffff0a8224 */ /* 0x000fe600078e0003 */
[----:B------:R-:W-:Y:S05]  /*2b80*/  @!P0 MOV R11, R4 ;  /* 0x00000004000b8202 */ /* 0x000fea0000000f00 */
[----:B------:R1:W-:Y:S02]  /*2b90*/  STG.E.128 [R64.64], R8 ;  /* 0x0000000840007986 */ /* 0x0003e4000c101d08 */
.L_x_70:
[----:B------:R-:W-:Y:S05]  /*2ba0*/  BSYNC B0 ;  /* 0x0000000000007941 */ /* 0x000fea0003800000 */
.L_x_69:
[----:B------:R-:W-:Y:S11]  /*2bb0*/  ISETP.GE.AND P0, PT, R94, c[0x0][0x1d4], PT ;  /* 0x000075005e007a0c */ /* 0x000ff60003f06270 */
[----:B------:R-:W-:Y:S02]  /*2bc0*/  @!UPT UIADD3 URZ, URZ, URZ, URZ ;  /* 0x0000003f3f3ff290 */ /* 0x000fe4000fffe03f */
[----:B------:R-:W-:-:S05]  /*2bd0*/  @P0 BRA `(.L_x_68) ;  /* 0x0000038000000947 */ /* 0x000fca0003800000 */
[----:B------:R-:W-:Y:S01]  /*2be0*/  IADD3 R0, P0, R66, R124, RZ ;  /* 0x0000007c42007210 */ /* 0x000fe20007f1e0ff */
[----:B-1----:R-:W1:Y:S04]  /*2bf0*/  LDS.128 R8, [R74+0xc100] ;  /* 0x00c100004a087984 */ /* 0x002e680000000c00 */
        /* <DEDUP_REMOVED lines=8> */
[----:B------:R-:W-:Y:S02]  /*2c80*/  @!P0 PRMT R13, R43, 0x5410, R3 ;  /* 0x000054102b0d8816 */ /* 0x000fe40000000003 */
[C---:B------:R-:W-:Y:S02]  /*2c90*/  @!P0 PRMT R0, R26.reuse, 0x5432, R0 ;  /* 0x000054321a008816 */ /* 0x040fe40000000000 */
[----:B------:R-:W-:Y:S01]  /*2ca0*/  @!P0 PRMT R5, R26, 0x5410, R2 ;  /* 0x000054101a058816 */ /* 0x000fe20000000002 */
[C---:B------:R-:W-:Y:S01]  /*2cb0*/  @!P0 IMAD.U32 R7, R13.reuse, 0x10000, RZ ;  /* 0x000100000d078824 */ /* 0x040fe200078e00ff */
[----:B------:R-:W-:Y:S01]  /*2cc0*/  @!P0 SHF.R.U32.HI R38, RZ, 0x10, R45 ;  /* 0x00000010ff268819 */ /* 0x000fe2000001162d */
[----:B------:R-:W-:Y:S01]  /*2cd0*/  @!P0 IMAD.U32 R6, R0, 0x10000, RZ ;  /* 0x0001000000068824 */ /* 0x000fe200078e00ff */
[----:B------:R-:W-:Y:S01]  /*2ce0*/  @!P0 LOP3.LUT R13, R13, 0xffff0000, RZ, 0xc0, !PT ;  /* 0xffff00000d0d8812 */ /* 0x000fe200078ec0ff */
[C---:B-1----:R-:W-:Y:S01]  /*2cf0*/  @!P0 IMAD.U32 R26, R9.reuse, 0x10000, RZ ;  /* 0x00010000091a8824 */ /* 0x042fe200078e00ff */
[----:B------:R-:W-:Y:S02]  /*2d00*/  @!P0 LOP3.LUT R2, R8, 0xffff0000, RZ, 0xc0, !PT ;  /* 0xffff000008028812 */ /* 0x000fe400078ec0ff */
[----:B------:R-:W-:Y:S02]  /*2d10*/  @!P0 LOP3.LUT R3, R9, 0xffff0000, RZ, 0xc0, !PT ;  /* 0xffff000009038812 */ /* 0x000fe400078ec0ff */
[----:B------:R-:W-:Y:S01]  /*2d20*/  @!P0 LOP3.LUT R4, R0, 0xffff0000, RZ, 0xc0, !PT ;  /* 0xffff000000048812 */ /* 0x000fe200078ec0ff */
[----:B------:R-:W-:Y:S01]  /*2d30*/  @!P0 FMUL.FTZ R39, R2, R7 ;  /* 0x0000000702278220 */ /* 0x000fe20000410000 */
[----:B------:R-:W-:Y:S01]  /*2d40*/  @!P0 SHF.L.U32 R12, R8, 0x10, RZ ;  /* 0x00000010080c8819 */ /* 0x000fe200000006ff */
[----:B------:R-:W-:Y:S01]  /*2d50*/  @!P0 FMUL.FTZ R0, R2, R6 ;  /* 0x0000000602008220 */ /* 0x000fe20000410000 */
[----:B------:R-:W-:Y:S01]  /*2d60*/  @!P0 PRMT R38, R43, 0x5432, R38 ;  /* 0x000054322b268816 */ /* 0x000fe20000000026 */
        /* <DEDUP_REMOVED lines=31> */
.L_x_68:
[----:B------:R-:W-:Y:S05]  /*2f60*/  BSYNC B1 ;  /* 0x0000000000017941 */ /* 0x000fea0003800000 */
.L_x_67:
[----:B------:R-:W-:Y:S01]  /*2f70*/  BSSY B1, `(.L_x_71) ;  /* 0x000007a000017945 */ /* 0x000fe20003800000 */
[----:B------:R-:W-:-:S05]  /*2f80*/  @P3 BRA `(.L_x_72) ;  /* 0x0000078000003947 */ /* 0x000fca0003800000 */
[----:B-1----:R-:W-:Y:S01]  /*2f90*/  IADD3 R40, P1, P0, R134, R84, R32 ;  /* 0x0000005486287210 */ /* 0x002fe2000783e020 */
[----:B------:R-:W-:Y:S03]  /*2fa0*/  BSSY B0, `(.L_x_73) ;  /* 0x000003b000007945 */ /* 0x000fe60003800000 */
[----:B------:R-:W-:Y:S01]  /*2fb0*/  IADD3.X R41, R140, R90, R33, P1, P0 ;  /* 0x0000005a8c297210 */ /* 0x000fe20000fe0421 */
        /* <DEDUP_REMOVED lines=11> */
[C---:B------:R-:W-:Y:S02]  /*3070*/  @!P0 PRMT R0, R27.reuse, 0x5432, R0 ;  /* 0x000054321b008816 */ /* 0x040fe40000000000 */
[----:B------:R-:W-:Y:S02]  /*3080*/  @!P0 PRMT R13, R58, 0x5410, R13 ;  /* 0x000054103a0d8816 */ /* 0x000fe4000000000d */
[----:B------:R-:W-:Y:S01]  /*3090*/  @!P0 PRMT R5, R27, 0x5410, R2 ;  /* 0x000054101b058816 */ /* 0x000fe20000000002 */
[----:B------:R-:W-:Y:S01]  /*30a0*/  @!P0 IMAD.U32 R6, R0, 0x10000, RZ ;  /* 0x0001000000068824 */ /* 0x000fe200078e00ff */
[----:B------:R-:W-:Y:S01]  /*30b0*/  @!P0 SHF.R.U32.HI R46, RZ, 0x10, R47 ;  /* 0x00000010ff2e8819 */ /* 0x000fe2000001162f */
[C---:B------:R-:W-:Y:S01]  /*30c0*/  @!P0 IMAD.U32 R7, R13.reuse, 0x10000, RZ ;  /* 0x000100000d078824 */ /* 0x040fe200078e00ff */
        /* <DEDUP_REMOVED lines=27> */
[----:B------:R-:W-:Y:S02]  /*3280*/  @!P0 FMUL.FTZ R4, R4, R5 ;  /* 0x0000000504048220 */ /* 0x000fe40000410000 */
        /* <DEDUP_REMOVED lines=12> */
.L_x_74:
[----:B------:R-:W-:Y:S05]  /*3350*/  BSYNC B0 ;  /* 0x0000000000007941 */ /* 0x000fea0003800000 */
.L_x_73:
        /* <DEDUP_REMOVED lines=59> */
.L_x_72:
[----:B------:R-:W-:Y:S05]  /*3710*/  BSYNC B1 ;  /* 0x0000000000017941 */ /* 0x000fea0003800000 */
.L_x_71:
[----:B------:R-:W-:Y:S01]  /*3720*/  BSSY B1, `(.L_x_75) ;  /* 0x000007a000017945 */ /* 0x000fe20003800000 */
[----:B------:R-:W-:-:S05]  /*3730*/  @P6 BRA `(.L_x_76) ;  /* 0x0000078000006947 */ /* 0x000fca0003800000 */
[----:B------:R-:W-:Y:S01]  /*3740*/  IADD3 R31, P1, P0, R143, R84, R32 ;  /* 0x000000548f1f7210 */ /* 0x000fe2000783e020 */
[----:B------:R-:W-:Y:S03]  /*3750*/  BSSY B0, `(.L_x_77) ;  /* 0x000003b000007945 */ /* 0x000fe60003800000 */
[----:B-1----:R-:W-:Y:S01]  /*3760*/  IADD3.X R38, R139, R90, R33, P1, P0 ;  /* 0x0000005a8b267210 */ /* 0x002fe20000fe0421 */
        /* <DEDUP_REMOVED lines=57> */
.L_x_78:
[----:B------:R-:W-:Y:S05]  /*3b00*/  BSYNC B0 ;  /* 0x0000000000007941 */ /* 0x000fea0003800000 */
.L_x_77:
        /* <DEDUP_REMOVED lines=59> */
.L_x_76:
[----:B------:R-:W-:Y:S05]  /*3ec0*/  BSYNC B1 ;  /* 0x0000000000017941 */ /* 0x000fea0003800000 */
.L_x_75:
[----:B------:R-:W-:-:S05]  /*3ed0*/  @P4 BRA `(.L_x_79) ;  /* 0x0000304000004947 */ /* 0x000fca0003800000 */
[----:B-1----:R-:W-:Y:S01]  /*3ee0*/  IADD3 R26, P1, P0, R159, R84, R32 ;  /* 0x000000549f1a7210 */ /* 0x002fe2000783e020 */
[----:B------:R-:W-:Y:S03]  /*3ef0*/  BSSY B0, `(.L_x_80) ;  /* 0x000003b000007945 */ /* 0x000fe60003800000 */
[----:B------:R-:W-:Y:S01]  /*3f00*/  IADD3.X R27, R155, R90, R33, P1, P0 ;  /* 0x0000005a9b1b7210 */ /* 0x000fe20000fe0421 */
[----:B------:R-:W-:-:S05]  /*3f10*/  @P5 BRA `(.L_x_81) ;  /* 0x0000038000005947 */ /* 0x000fca0003800000 */
[----:B------:R-:W-:Y:S01]  /*3f20*/  ISETP.GE.AND P0, PT, R28, c[0x0][0x27c], PT ;  /* 0x00009f001c007a0c */ /* 0x000fe20003f06270 */
[----:B------:R-:W1:Y:S11]  /*3f30*/  LDS.128 R8, [R74+0xb100] ;  /* 0x00b100004a087984 */ /* 0x000e760000000c00 */
[----:B------:R-:W-:Y:S01]  /*3f40*/  @!UPT UIADD3 URZ, URZ, URZ, URZ ;  /* 0x0000003f3f3ff290 */ /* 0x000fe2000fffe03f */
        /* <DEDUP_REMOVED lines=8> */
[C---:B------:R-:W-:Y:S01]  /*3fd0*/  @!P0 IMAD.U32 R6, R0.reuse, 0x10000, RZ ;  /* 0x0001000000068824 */ /* 0x040fe200078e00ff */
[----:B------:R-:W-:Y:S02]  /*3fe0*/  @!P0 LOP3.LUT R13, R13, 0xffff0000, RZ, 0xc0, !PT ;  /* 0xffff00000d0d8812 */ /* 0x000fe400078ec0ff */
[----:B------:R-:W-:Y:S02]  /*3ff0*/  @!P0 LOP3.LUT R4, R0, 0xffff0000, RZ, 0xc0, !PT ;  /* 0xffff000000048812 */ /* 0x000fe400078ec0ff */
[----:B------:R-:W-:Y:S01]  /*4000*/  @!P0 PRMT R15, R62, 0x5432, R15 ;  /* 0x000054323e0f8816 */ /* 0x000fe2000000000f */
[C---:B-1----:R-:W-:Y:S01]  /*4010*/  @!P0 IMAD.U32 R12, R8.reuse, 0x10000, RZ ;  /* 0x00010000080c8824 */ /* 0x042fe200078e00ff */
[----:B------:R-:W-:Y:S02]  /*4020*/  @!P0 LOP3.LUT R2, R8, 0xffff0000, RZ, 0xc0, !PT ;  /* 0xffff000008028812 */ /* 0x000fe400078ec0ff */
[C---:B------:R-:W-:Y:S02]  /*4030*/  @!P0 LOP3.LUT R3, R9.reuse, 0xffff0000, RZ, 0xc0, !PT ;  /* 0xffff000009038812 */ /* 0x040fe400078ec0ff */
[----:B------:R-:W-:Y:S01]  /*4040*/  @!P0 SHF.L.U32 R14, R9, 0x10, RZ ;  /* 0x00000010090e8819 */ /* 0x000fe200000006ff */
[C---:B------:R-:W-:Y:S02]  /*4050*/  @!P0 FMUL.FTZ R16, R2.reuse, R7 ;  /* 0x0000000702108220 */ /* 0x040fe40000410000 */
[-C--:B------:R-:W-:Y:S02]  /*4060*/  @!P0 FMUL.FTZ R0, R2, R6.reuse ;  /* 0x0000000602008220 */ /* 0x080fe40000410000 */
[----:B------:R-:W-:Y:S02]  /*4070*/  @!P0 FMUL.FTZ R17, R3, R13 ;  /* 0x0000000d03118220 */ /* 0x000fe40000410000 */
[----:B------:R-:W-:Y:S01]  /*4080*/  @!P0 FFMA.FTZ R21, R12, R6, -R16 ;  /* 0x000000060c158223 */ /* 0x000fe20000010810 */
[----:B------:R-:W-:Y:S01]  /*4090*/  @!P0 SHF.L.U32 R6, R5, 0x10, RZ ;  /* 0x0000001005068819 */ /* 0x000fe200000006ff */
[----:B------:R-:W-:Y:S01]  /*40a0*/  @!P0 FMUL.FTZ R2, R3, R4 ;  /* 0x0000000403028220 */ /* 0x000fe20000410000 */
[----:B------:R-:W-:Y:S01]  /*40b0*/  @!P0 LOP3.LUT R3, R10, 0xffff0000, RZ, 0xc0, !PT ;  /* 0xffff00000a038812 */ /* 0x000fe200078ec0ff */
[----:B------:R-:W-:Y:S01]  /*40c0*/  @!P0 FFMA.FTZ R0, R7, R12, R0 ;  /* 0x0000000c07008223 */ /* 0x000fe20000010000 */
[----:B------:R-:W-:Y:S01]  /*40d0*/  @!P0 LOP3.LUT R5, R5, 0xffff0000, RZ, 0xc0, !PT ;  /* 0xffff000005058812 */ /* 0x000fe200078ec0ff */
[C---:B------:R-:W-:Y:S01]  /*40e0*/  @!P0 IMAD.U32 R7, R15.reuse, 0x10000, RZ ;  /* 0x000100000f078824 */ /* 0x040fe200078e00ff */
[----:B------:R-:W-:Y:S01]  /*40f0*/  @!P0 LOP3.LUT R15, R15, 0xffff0000, RZ, 0xc0, !PT ;  /* 0xffff00000f0f8812 */ /* 0x000fe200078ec0ff */
[----:B------:R-:W-:Y:S01]  /*4100*/  @!P0 FFMA.FTZ R20, R14, R4, -R17 ;  /* 0x000000040e148223 */ /* 0x000fe20000010811 */
[----:B------:R-:W-:Y:S01]  /*4110*/  @!P0 LOP3.LUT R4, R11, 0xffff0000, RZ, 0xc0, !PT ;  /* 0xffff00000b048812 */ /* 0x000fe200078ec0ff */
[----:B------:R-:W-:Y:S01]  /*4120*/  @!P0 IMAD.U32 R12, R10, 0x10000, RZ ;  /* 0x000100000a0c8824 */ /* 0x000fe200078e00ff */
[----:B------:R-:W-:Y:S01]  /*4130*/  IADD3 R17, P1, R26, R92, RZ ;  /* 0x0000005c1a117210 */ /* 0x000fe20007f3e0ff */
[C---:B------:R-:W-:Y:S01]  /*4140*/  @!P0 FMUL.FTZ R18, R3.reuse, R7 ;  /* 0x0000000703128220 */ /* 0x040fe20000410000 */
[----:B------:R-:W-:Y:S01]  /*4150*/  @!P0 F2FP.BF16.PACK_AB R0, R0, R21 ;  /* 0x000000150000823e */ /* 0x000fe200000010ff */
[----:B------:R-:W-:Y:S02]  /*4160*/  @!P0 FMUL.FTZ R3, R3, R6 ;  /* 0x0000000603038220 */ /* 0x000fe40000410000 */
[----:B------:R-:W-:Y:S01]  /*4170*/  @!P0 IMAD.U32 R16, R11, 0x10000, RZ ;  /* 0x000100000b108824 */ /* 0x000fe200078e00ff */
[----:B------:R-:W-:Y:S01]  /*4180*/  @!P0 MOV R8, R0 ;  /* 0x0000000000088202 */ /* 0x000fe20000000f00 */
        /* <DEDUP_REMOVED lines=9> */
[----:B------:R-:W-:Y:S01]  /*4220*/  IMAD.X R5, R27, 0x1, R95, P1 ;  /* 0x000000011b057824 */ /* 0x000fe200008e065f */
[C---:B------:R-:W-:Y:S01]  /*4230*/  LEA R6, P1, R17.reuse, c[0x0][0x1c8], 0x1 ;  /* 0x0000720011067a11 */ /* 0x040fe200078208ff */
[----:B------:R-:W-:Y:S01]  /*4240*/  @!P0 IMAD.MOV.U32 R9, RZ, RZ, R2 ;  /* 0x000000ffff098224 */ /* 0x000fe200078e0002 */
[----:B------:R-:W-:Y:S01]  /*4250*/  @!P0 F2FP.BF16.PACK_AB R4, R4, R19 ;  /* 0x000000130404823e */ /* 0x000fe200000010ff */
[----:B------:R-:W-:Y:S01]  /*4260*/  @!P0 IMAD.MOV.U32 R10, RZ, RZ, R3 ;  /* 0x000000ffff0a8224 */ /* 0x000fe200078e0003 */
[----:B------:R-:W-:Y:S02]  /*4270*/  LEA.HI.X R7, R17, c[0x0][0x1cc], R5, 0x1, P1 ;  /* 0x0000730011077a11 */ /* 0x000fe400008f0c05 */
[----:B------:R-:W-:Y:S05]  /*4280*/  @!P0 MOV R11, R4 ;  /* 0x00000004000b8202 */ /* 0x000fea0000000f00 */
[----:B------:R1:W-:Y:S02]  /*4290*/  STG.E.128 [R6.64], R8 ;  /* 0x0000000806007986 */ /* 0x0003e4000c101d08 */
.L_x_81:
[----:B------:R-:W-:Y:S05]  /*42a0*/  BSYNC B0 ;  /* 0x0000000000007941 */ /* 0x000fea0003800000 */
.L_x_80:
[----:B------:R-:W-:Y:S11]  /*42b0*/  ISETP.GE.AND P0, PT, R94, c[0x0][0x1d4], PT ;  /* 0x000075005e007a0c */ /* 0x000ff60003f06270 */
[----:B------:R-:W-:Y:S02]  /*42c0*/  @!UPT UIADD3 URZ, URZ, URZ, URZ ;  /* 0x0000003f3f3ff290 */ /* 0x000fe4000fffe03f */
[----:B------:R-:W-:-:S05]  /*42d0*/  @P0 BRA `(.L_x_79) ;  /* 0x00002c4000000947 */ /* 0x000fca0003800000 */
[----:B------:R-:W-:Y:S01]  /*42e0*/  ISETP.GE.AND P0, PT, R30, c[0x0][0x27c], PT ;  /* 0x00009f001e007a0c */ /* 0x000fe20003f06270 */
[----:B-1----:R-:W1:Y:S11]  /*42f0*/  LDS.128 R8, [R74+0xf100] ;  /* 0x00f100004a087984 */ /* 0x002e760000000c00 */
[----:B------:R-:W-:Y:S01]  /*4300*/  @!UPT UIADD3 URZ, URZ, URZ, URZ ;  /* 0x0000003f3f3ff290 */ /* 0x000fe2000fffe03f */
[----:B------:R-:W-:Y:S02]  /*4310*/  @!P0 SHF.R.U64 R13, R56, 0x10, R57 ;  /* 0x00000010380d8819 */ /* 0x000fe40000001239 */
[--C-:B------:R-:W-:Y:S02]  /*4320*/  @!P0 SHF.R.U64 R0, R24, 0x10, R25.reuse ;  /* 0x0000001018008819 */ /* 0x100fe40000001219 */
[----:B------:R-:W-:Y:S02]  /*4330*/  @!P0 SHF.R.U32.HI R2, RZ, 0x10, R25 ;  /* 0x00000010ff028819 */ /* 0x000fe40000011619 */
[----:B------:R-:W-:Y:S02]  /*4340*/  @!P0 PRMT R13, R63, 0x5410, R13 ;  /* 0x000054103f0d8816 */ /* 0x000fe4000000000d */
[----:B------:R-:W-:Y:S02]  /*4350*/  @!P0 PRMT R0, R37, 0x5432, R0 ;  /* 0x0000543225008816 */ /* 0x000fe40000000000 */
[----:B------:R-:W-:Y:S01]  /*4360*/  @!P0 SHF.R.U32.HI R3, RZ, 0x10, R57 ;  /* 0x00000010ff038819 */ /* 0x000fe20000011639 */
[----:B------:R-:W-:Y:S01]  /*4370*/  @!P0 IMAD.U32 R7, R13, 0x10000, RZ ;  /* 0x000100000d078824 */ /* 0x000fe200078e00ff */
[----:B------:R-:W-:Y:S01]  /*4380*/  @!P0 PRMT R5, R37, 0x5410, R2 ;  /* 0x0000541025058816 */ /* 0x000fe20000000002 */
[C---:B------:R-:W-:Y:S01]  /*4390*/  @!P0 IMAD.U32 R6, R0.reuse, 0x10000, RZ ;  /* 0x0001000000068824 */ /* 0x040fe200078e00ff */
[----:B------:R-:W-:Y:S02]  /*43a0*/  @!P0 PRMT R15, R63, 0x5432, R3 ;  /* 0x000054323f0f8816 */ /* 0x000fe40000000003 */
[----:B------:R-:W-:Y:S02]  /*43b0*/  @!P0 LOP3.LUT R13, R13, 0xffff0000, RZ, 0xc0, !PT ;  /* 0xffff00000d0d8812 */ /* 0x000fe400078ec0ff */
[----:B------:R-:W-:Y:S01]  /*43c0*/  @!P0 LOP3.LUT R4, R0, 0xffff0000, RZ, 0xc0, !PT ;  /* 0xffff000000048812 */ /* 0x000fe200078ec0ff */
        /* <DEDUP_REMOVED lines=40> */
[----:B------:R1:W-:Y:S01]  /*4650*/  STG.E.128 [R6.64], R8 ;  /* 0x0000000806007986 */ /* 0x0003e2000c101d08 */
[----:B------:R-:W-:-:S05]  /*4660*/  BRA `(.L_x_79) ;  /* 0x000028b000007947 */ /* 0x000fca0003800000 */
.L_x_58:
[----:B------:R-:W-:Y:S01]  /*4670*/  ISETP.GE.AND P0, PT, R168, R75, PT ;  /* 0x0000004ba800720c */ /* 0x000fe20003f06270 */
[----:B------:R-:W-:Y:S01]  /*4680*/  CS2R R58, SRZ ;  /* 0x00000000003a7805 */ /* 0x000fe2000001ff00 */
[----:B------:R-:W-:Y:S01]  /*4690*/  CS2R R56, SRZ ;  /* 0x0000000000387805 */ /* 0x000fe2000001ff00 */
[----:B------:R-:W-:Y:S01]  /*46a0*/  CS2R R18, SRZ ;  /* 0x0000000000127805 */ /* 0x000fe2000001ff00 */
[----:B------:R-:W-:Y:S01]  /*46b0*/  ISETP.GE.OR P4, PT, R32, c[0x0][0x27c], P0 ;  /* 0x00009f0020007a0c */ /* 0x000fe20000786670 */
        /* <DEDUP_REMOVED lines=9> */
[----:B------:R-:W-:Y:S03]  /*4750*/  BSSY B0, `(.L_x_82) ;  /* 0x00000d2000007945 */ /* 0x000fe60003800000 */
[----:B------:R-:W-:Y:S04]  /*4760*/  @!P4 IADD3 R0, P1, P0, R106, R36, R206 ;  /* 0x000000246a00c210 */ /* 0x000fe8000783e0ce */
[----:B------:R-:W-:Y:S02]  /*4770*/  @!P4 IADD3.X R2, R122, R41, R176, P1, P0 ;  /* 0x000000297a02c210 */ /* 0x000fe40000fe04b0 */
[----:B------:R-:W-:Y:S04]  /*4780*/  @!P4 IADD3 R3, P1, P0, R104, R68, R202 ;  /* 0x000000446803c210 */ /* 0x000fe8000783e0ca */
[----:B------:R-:W-:Y:S02]  /*4790*/  @!P4 IADD3.X R4, R119, R42, R177, P1, P0 ;  /* 0x0000002a7704c210 */ /* 0x000fe40000fe04b1 */
[----:B------:R-:W-:Y:S04]  /*47a0*/  ISETP.GE.AND P0, PT, R167, R75, PT ;  /* 0x0000004ba700720c */ /* 0x000fe80003f06270 */
[----:B------:R-:W-:Y:S11]  /*47b0*/  ISETP.GE.OR P3, PT, R32, c[0x0][0x27c], P0 ;  /* 0x00009f0020007a0c */ /* 0x000ff60000766670 */
[----:B------:R-:W-:Y:S02]  /*47c0*/  @!UPT UIADD3 URZ, URZ, URZ, URZ ;  /* 0x0000003f3f3ff290 */ /* 0x000fe4000fffe03f */
[----:B------:R-:W-:Y:S04]  /*47d0*/  @!P3 IADD3 R5, P1, P0, R106, R203, R36 ;  /* 0x000000cb6a05b210 */ /* 0x000fe8000783e024 */
[--C-:B------:R-:W-:Y:S02]  /*47e0*/  @!P3 IADD3.X R8, R122, R174, R41.reuse, P1, P0 ;  /* 0x000000ae7a08b210 */ /* 0x100fe40000fe0429 */
[----:B------:R-:W-:Y:S04]  /*47f0*/  @!P3 IADD3 R9, P1, P0, R104, R204, R68 ;  /* 0x000000cc6809b210 */ /* 0x000fe8000783e044 */
[C---:B------:R-:W-:Y:S02]  /*4800*/  @!P3 IADD3.X R10, R119.reuse, R175, R42, P1, P0 ;  /* 0x000000af770ab210 */ /* 0x040fe40000fe042a */
[----:B------:R-:W-:Y:S04]  /*4810*/  ISETP.GE.AND P0, PT, R166, R75, PT ;  /* 0x0000004ba600720c */ /* 0x000fe80003f06270 */
[----:B------:R-:W-:Y:S11]  /*4820*/  ISETP.GE.OR P2, PT, R32, c[0x0][0x27c], P0 ;  /* 0x00009f0020007a0c */ /* 0x000ff60000746670 */
[----:B------:R-:W-:Y:S02]  /*4830*/  @!UPT UIADD3 URZ, URZ, URZ, URZ ;  /* 0x0000003f3f3ff290 */ /* 0x000fe4000fffe03f */
[----:B------:R-:W-:Y:S04]  /*4840*/  @!P2 IADD3 R11, P1, P0, R106, R198, R36 ;  /* 0x000000c66a0ba210 */ /* 0x000fe8000783e024 */
[----:B------:R-:W-:Y:S02]  /*4850*/  @!P2 IADD3.X R12, R122, R128, R41, P1, P0 ;  /* 0x000000807a0ca210 */ /* 0x000fe40000fe0429 */
[----:B------:R-:W-:Y:S04]  /*4860*/  @!P2 IADD3 R13, P1, P0, R104, R196, R68 ;  /* 0x000000c4680da210 */ /* 0x000fe8000783e044 */
[----:B------:R-:W-:Y:S02]  /*4870*/  @!P2 IADD3.X R14, R119, R129, R42, P1, P0 ;  /* 0x00000081770ea210 */ /* 0x000fe40000fe042a */
[C---:B------:R-:W-:Y:S04]  /*4880*/  @!P4 LEA R6, P0, R0.reuse, c[0x0][0x270], 0x1 ;  /* 0x00009c000006ca11 */ /* 0x040fe800078008ff */
[----:B------:R-:W-:Y:S02]  /*4890*/  @!P4 LEA.HI.X R7, R0, c[0x0][0x274], R2, 0x1, P0 ;  /* 0x00009d000007ca11 */ /* 0x000fe400000f0c02 */
[C---:B------:R-:W-:Y:S03]  /*48a0*/  @!P4 LEA R2, P0, R3.reuse, c[0x0][0x288], 0x1 ;  /* 0x0000a2000302ca11 */ /* 0x040fe600078008ff */
[----:B------:R1:W2:Y:S01]  /*48b0*/  @!P4 LDG.E.128 R16, [R6.64] ;  /* 0x000000080610c981 */ /* 0x0002a2000c1e1d00 */
[----:B------:R-:W-:Y:S02]  /*48c0*/  @!P4 LEA.HI.X R3, R3, c[0x0][0x28c], R4, 0x1, P0 ;  /* 0x0000a3000303ca11 */ /* 0x000fe400000f0c04 */
[C---:B------:R-:W-:Y:S04]  /*48d0*/  @!P3 LEA R4, P0, R5.reuse, c[0x0][0x270], 0x1 ;  /* 0x00009c000504ba11 */ /* 0x040fe800078008ff */
[----:B------:R-:W-:Y:S01]  /*48e0*/  @!P3 LEA.HI.X R5, R5, c[0x0][0x274], R8, 0x1, P0 ;  /* 0x00009d000505ba11 */ /* 0x000fe200000f0c08 */
[----:B------:R3:W4:Y:S01]  /*48f0*/  @!P4 LDG.E.128 R56, [R2.64] ;  /* 0x000000080238c981 */ /* 0x000722000c1e1d00 */
[C---:B------:R-:W-:Y:S04]  /*4900*/  @!P3 LEA R8, P0, R9.reuse, c[0x0][0x288], 0x1 ;  /* 0x0000a2000908ba11 */ /* 0x040fe800078008ff */
[----:B------:R-:W-:Y:S02]  /*4910*/  @!P3 LEA.HI.X R9, R9, c[0x0][0x28c], R10, 0x1, P0 ;  /* 0x0000a3000909ba11 */ /* 0x000fe400000f0c0a */
[C---:B------:R-:W-:Y:S01]  /*4920*/  @!P2 LEA R10, P0, R11.reuse, c[0x0][0x270], 0x1 ;  /* 0x00009c000b0aaa11 */ /* 0x040fe200078008ff */
[----:B------:R3:W4:Y:S03]  /*4930*/  @!P3 LDG.E.128 R20, [R4.64] ;  /* 0x000000080414b981 */ /* 0x000726000c1e1d00 */
[----:B------:R-:W-:Y:S02]  /*4940*/  @!P2 LEA.HI.X R11, R11, c[0x0][0x274], R12, 0x1, P0 ;  /* 0x00009d000b0baa11 */ /* 0x000fe400000f0c0c */
[C---:B------:R-:W-:Y:S03]  /*4950*/  @!P2 LEA R12, P0, R13.reuse, c[0x0][0x288], 0x1 ;  /* 0x0000a2000d0caa11 */ /* 0x040fe600078008ff */
[----:B------:R2:W4:Y:S01]  /*4960*/  @!P3 LDG.E.128 R60, [R8.64] ;  /* 0x00000008083cb981 */ /* 0x000522000c1e1d00 */
[----:B------:R-:W-:Y:S01]  /*4970*/  @!P2 LEA.HI.X R13, R13, c[0x0][0x28c], R14, 0x1, P0 ;  /* 0x0000a3000d0daa11 */ /* 0x000fe200000f0c0e */
[----:B-1----:R-:W-:Y:S01]  /*4980*/  CS2R R6, SRZ ;  /* 0x0000000000067805 */ /* 0x002fe2000001ff00 */
[-C--:B------:R-:W-:Y:S04]  /*4990*/  ISETP.GE.AND P0, PT, R96, R75.reuse, PT ;  /* 0x0000004b6000720c */ /* 0x080fe80003f06270 */
[----:B------:R-:W-:Y:S01]  /*49a0*/  ISETP.GE.OR P0, PT, R32, c[0x0][0x27c], P0 ;  /* 0x00009f0020007a0c */ /* 0x000fe20000706670 */
[----:B------:R1:W4:Y:S08]  /*49b0*/  @!P2 LDG.E.128 R24, [R10.64] ;  /* 0x000000080a18a981 */ /* 0x000330000c1e1d00 */
[----:B------:R-:W4:Y:S01]  /*49c0*/  @!P2 LDG.E.128 R64, [R12.64] ;  /* 0x000000080c40a981 */ /* 0x000f22000c1e1d00 */
[----:B---3--:R-:W-:Y:S03]  /*49d0*/  CS2R R4, SRZ ;  /* 0x0000000000047805 */ /* 0x008fe6000001ff00 */
[----:B------:R-:W-:Y:S05]  /*49e0*/  @!P0 IADD3 R0, P1, R106, R36, RZ ;  /* 0x000000246a008210 */ /* 0x000fea0007f3e0ff */
[----:B------:R-:W-:Y:S01]  /*49f0*/  @!P0 IMAD.X R2, R41, 0x1, R122, P1 ;  /* 0x0000000129028824 */ /* 0x000fe200008e067a */
[C---:B------:R-:W-:Y:S01]  /*4a00*/  @!P0 LEA R14, P1, R0.reuse, c[0x0][0x270], 0x1 ;  /* 0x00009c00000e8a11 */ /* 0x040fe200078208ff */
[----:B------:R-:W-:Y:S03]  /*4a10*/  CS2R R40, SRZ ;  /* 0x0000000000287805 */ /* 0x000fe6000001ff00 */
[----:B------:R-:W-:Y:S02]  /*4a20*/  @!P0 LEA.HI.X R15, R0, c[0x0][0x274], R2, 0x1, P1 ;  /* 0x00009d00000f8a11 */ /* 0x000fe400008f0c02 */
[----:B------:R-:W-:Y:S03]  /*4a30*/  @!P0 IADD3 R0, P1, R104, R68, RZ ;  /* 0x0000004468008210 */ /* 0x000fe60007f3e0ff */
[----:B------:R3:W5:Y:S02]  /*4a40*/  @!P0 LDG.E.128 R4, [R14.64] ;  /* 0x000000080e048981 */ /* 0x000764000c1e1d00 */
[----:B------:R-:W-:Y:S01]  /*4a50*/  @!P0 IMAD.X R3, R42, 0x1, R119, P1 ;  /* 0x000000012a038824 */ /* 0x000fe200008e0677 */
[C---:B------:R-:W-:Y:S01]  /*4a60*/  @!P0 LEA R2, P1, R0.reuse, c[0x0][0x288], 0x1 ;  /* 0x0000a20000028a11 */ /* 0x040fe200078208ff */
[----:B------:R-:W-:Y:S03]  /*4a70*/  CS2R R42, SRZ ;  /* 0x00000000002a7805 */ /* 0x000fe6000001ff00 */
[----:B------:R-:W-:Y:S02]  /*4a80*/  @!P0 LEA.HI.X R3, R0, c[0x0][0x28c], R3, 0x1, P1 ;  /* 0x0000a30000038a11 */ /* 0x000fe400008f0c03 */
[----:B------:R-:W-:Y:S03]  /*4a90*/  ISETP.GE.OR P1, PT, R96, R75, P5 ;  /* 0x0000004b6000720c */ /* 0x000fe60002f26670 */
[----:B------:R1:W5:Y:S01]  /*4aa0*/  @!P0 LDG.E.128 R40, [R2.64] ;  /* 0x0000000802288981 */ /* 0x000362000c1e1d00 */
[----:B------:R-:W-:Y:S01]  /*4ab0*/  ISETP.GE.AND P0, PT, R32, c[0x0][0x27c], PT ;  /* 0x00009f0020007a0c */ /* 0x000fe20003f06270 */
[----:B--2---:R-:W-:Y:S02]  /*4ac0*/  IMAD.MOV.U32 R8, RZ, RZ, R18 ;  /* 0x000000ffff087224 */ /* 0x004fe400078e0012 */
[----:B-1----:R-:W-:Y:S02]  /*4ad0*/  IMAD.MOV.U32 R3, RZ, RZ, R19 ;  /* 0x000000ffff037224 */ /* 0x002fe400078e0013 */
[----:B------:R-:W-:Y:S02]  /*4ae0*/  IMAD.MOV.U32 R2, RZ, RZ, R16 ;  /* 0x000000ffff027224 */ /* 0x000fe400078e0010 */
[----:B------:R-:W-:Y:S01]  /*4af0*/  IMAD.MOV.U32 R0, RZ, RZ, R17 ;  /* 0x000000ffff007224 */ /* 0x000fe200078e0011 */
[----:B------:R-:W-:Y:S01]  /*4b00*/  PRMT R31, R3, 0x5410, R8 ;  /* 0x00005410031f7816 */ /* 0x000fe20000000008 */
[----:B----4-:R-:W-:Y:S02]  /*4b10*/  IMAD.MOV.U32 R8, RZ, RZ, R58 ;  /* 0x000000ffff087224 */ /* 0x010fe400078e003a */
[----:B------:R-:W-:Y:S01]  /*4b20*/  IMAD.MOV.U32 R3, RZ, RZ, R59 ;  /* 0x000000ffff037224 */ /* 0x000fe200078e003b */
[----:B------:R-:W-:Y:S01]  /*4b30*/  PRMT R11, R0, 0x5410, R2 ;  /* 0x00005410000b7816 */ /* 0x000fe20000000002 */
[----:B------:R-:W-:Y:S02]  /*4b40*/  IMAD.MOV.U32 R2, RZ, RZ, R56 ;  /* 0x000000ffff027224 */ /* 0x000fe400078e0038 */
        /* <DEDUP_REMOVED lines=25> */
[----:B------:R-:W-:Y:S04]  /*4ce0*/  PRMT R73, R3, 0x5410, R8 ;  /* 0x0000541003497816 */ /* 0x000fe80000000008 */
[----:B------:R-:W-:Y:S01]  /*4cf0*/  PRMT R72, R0, 0x5410, R2 ;  /* 0x0000541000487816 */ /* 0x000fe20000000002 */
[----:B------:R-:W-:-:S05]  /*4d00*/  @P1 BRA `(.L_x_83) ;  /* 0x0000076000001947 */ /* 0x000fca0003800000 */
[----:B---3--:R-:W-:Y:S01]  /*4d10*/  IADD3 R0, P1, R178, R84, RZ ;  /* 0x00000054b2007210 */ /* 0x008fe20007f3e0ff */
[----:B------:R-:W-:Y:S01]  /*4d20*/  LDS.128 R12, [R148+0x8100] ;  /* 0x00810000940c7984 */ /* 0x000fe20000000c00 */
[----:B-----5:R-:W-:Y:S01]  /*4d30*/  @!P0 SHF.R.U64 R38, R40, 0x10, R41 ;  /* 0x0000001028268819 */ /* 0x020fe20000001229 */
[----:B------:R-:W-:Y:S01]  /*4d40*/  IMAD.MOV.U32 R45, RZ, RZ, R43 ;  /* 0x000000ffff2d7224 */ /* 0x000fe200078e002b */
[----:B------:R-:W-:Y:S01]  /*4d50*/  MOV R9, R5 ;  /* 0x0000000500097202 */ /* 0x000fe20000000f00 */
[----:B------:R-:W-:Y:S01]  /*4d60*/  IMAD.X R2, R90, 0x1, R141, P1 ;  /* 0x000000015a027824 */ /* 0x000fe200008e068d */
[----:B------:R-:W-:Y:S01]  /*4d70*/  IADD3 R3, P2, P1, R92, R0, R115 ;  /* 0x000000005c037210 */ /* 0x000fe2000795e073 */
[----:B------:R-:W-:Y:S02]  /*4d80*/  IMAD.MOV.U32 R39, RZ, RZ, R40 ;  /* 0x000000ffff277224 */ /* 0x000fe400078e0028 */
[----:B------:R-:W1:Y:S01]  /*4d90*/  LDS.128 R52, [R152+0x8100] ;  /* 0x0081000098347984 */ /* 0x000e620000000c00 */
[----:B------:R-:W-:Y:S01]  /*4da0*/  IADD3.X R8, R95, R2, R121, P2, P1 ;  /* 0x000000025f087210 */ /* 0x000fe200017e2479 */
[----:B------:R-:W-:Y:S01]  /*4db0*/  IMAD.MOV.U32 R44, RZ, RZ, R41 ;  /* 0x000000ffff2c7224 */ /* 0x000fe200078e0029 */
[----:B------:R-:W-:Y:S01]  /*4dc0*/  ISETP.GE.AND P1, PT, R97, c[0x0][0x1d4], PT ;  /* 0x0000750061007a0c */ /* 0x000fe20003f26270 */
[----:B------:R-:W-:Y:S01]  /*4dd0*/  IMAD.MOV.U32 R10, RZ, RZ, R7 ;  /* 0x000000ffff0a7224 */ /* 0x000fe200078e0007 */
[----:B------:R-:W-:Y:S01]  /*4de0*/  @!P0 PRMT R39, R39, 0x5410, R38 ;  /* 0x0000541027278816 */ /* 0x000fe20000000026 */
[----:B------:R-:W-:Y:S01]  /*4df0*/  IMAD.MOV.U32 R40, RZ, RZ, R42 ;  /* 0x000000ffff287224 */ /* 0x000fe200078e002a */
[----:B------:R-:W-:Y:S02]  /*4e00*/  @!P0 SHF.R.U32.HI R41, RZ, 0x10, R41 ;  /* 0x00000010ff298819 */ /* 0x000fe40000011629 */
[----:B------:R-:W-:Y:S02]  /*4e10*/  @!P0 SHF.R.U64 R42, R42, 0x10, R43 ;  /* 0x000000102a2a8819 */ /* 0x000fe4000000122b */
[----:B------:R-:W-:Y:S02]  /*4e20*/  @!P0 PRMT R38, R44, 0x5410, R41 ;  /* 0x000054102c268816 */ /* 0x000fe40000000029 */
[----:B------:R-:W-:Y:S02]  /*4e30*/  @!P0 PRMT R46, R40, 0x5410, R42 ;  /* 0x00005410282e8816 */ /* 0x000fe4000000002a */
[----:B------:R-:W-:Y:S01]  /*4e40*/  @!P0 SHF.R.U32.HI R43, RZ, 0x10, R43 ;  /* 0x00000010ff2b8819 */ /* 0x000fe2000001162b */
[----:B------:R-:W-:Y:S01]  /*4e50*/  @!P0 IMAD.U32 R40, R38, 0x10000, RZ ;  /* 0x0001000026288824 */ /* 0x000fe200078e00ff */
[----:B------:R-:W-:Y:S02]  /*4e60*/  @!P1 IADD3 R0, P3, P2, R92, R0, R97 ;  /* 0x000000005c009210 */ /* 0x000fe40007a7e061 */
[----:B------:R-:W-:Y:S02]  /*4e70*/  @!P0 PRMT R50, R45, 0x5410, R43 ;  /* 0x000054102d328816 */ /* 0x000fe4000000002b */
[----:B------:R-:W-:Y:S02]  /*4e80*/  @!P1 IADD3.X R2, R95, R2, R120, P3, P2 ;  /* 0x000000025f029210 */ /* 0x000fe40001fe4478 */
[C---:B------:R-:W-:Y:S04]  /*4e90*/  LEA R80, P2, R3.reuse, c[0x0][0x1c8], 0x1 ;  /* 0x0000720003507a11 */ /* 0x040fe800078408ff */
[----:B------:R-:W-:Y:S01]  /*4ea0*/  LEA.HI.X R81, R3, c[0x0][0x1cc], R8, 0x1, P2 ;  /* 0x0000730003517a11 */ /* 0x000fe200010f0c08 */
[----:B------:R-:W-:Y:S01]  /*4eb0*/  IMAD.MOV.U32 R3, RZ, RZ, R4 ;  /* 0x000000ffff037224 */ /* 0x000fe200078e0004 */
[----:B------:R-:W-:Y:S02]  /*4ec0*/  @!P1 LEA R78, P2, R0, c[0x0][0x1c8], 0x1 ;  /* 0x00007200004e9a11 */ /* 0x000fe400078408ff */
[----:B------:R-:W-:Y:S02]  /*4ed0*/  @!P0 SHF.R.U64 R4, R4, 0x10, R5 ;  /* 0x0000001004048819 */ /* 0x000fe40000001205 */
[----:B------:R-:W-:Y:S02]  /*4ee0*/  @!P1 LEA.HI.X R79, R0, c[0x0][0x1cc], R2, 0x1, P2 ;  /* 0x00007300004f9a11 */ /* 0x000fe400010f0c02 */
[--C-:B------:R-:W-:Y:S02]  /*4ef0*/  @!P0 SHF.R.U32.HI R0, RZ, 0x10, R7.reuse ;  /* 0x00000010ff008819 */ /* 0x100fe40000011607 */
[----:B------:R-:W-:Y:S02]  /*4f00*/  @!P0 SHF.R.U64 R8, R6, 0x10, R7 ;  /* 0x0000001006088819 */ /* 0x000fe40000001207 */
[----:B------:R-:W-:Y:S01]  /*4f10*/  @!P0 PRMT R7, R3, 0x5410, R4 ;  /* 0x0000541003078816 */ /* 0x000fe20000000004 */
[----:B-1----:R-:W-:Y:S01]  /*4f20*/  @!P0 IMAD.U32 R41, R53, 0x10000, RZ ;  /* 0x0001000035298824 */ /* 0x002fe200078e00ff */
[----:B------:R-:W-:Y:S02]  /*4f30*/  @!P0 SHF.L.U32 R3, R13, 0x10, RZ ;  /* 0x000000100d038819 */ /* 0x000fe400000006ff */
[C---:B------:R-:W-:Y:S02]  /*4f40*/  @!P0 SHF.L.U32 R45, R54.reuse, 0x10, RZ ;  /* 0x00000010362d8819 */ /* 0x040fe400000006ff */
[----:B------:R-:W-:Y:S01]  /*4f50*/  @!P0 LOP3.LUT R47, R54, 0xffff0000, RZ, 0xc0, !PT ;  /* 0xffff0000362f8812 */ /* 0x000fe200078ec0ff */
[----:B------:R-:W-:Y:S01]  /*4f60*/  @!P0 FMUL.FTZ R43, R3, R40 ;  /* 0x00000028032b8220 */ /* 0x000fe20000410000 */
[C---:B------:R-:W-:Y:S02]  /*4f70*/  @!P0 SHF.L.U32 R49, R55.reuse, 0x10, RZ ;  /* 0x0000001037318819 */ /* 0x040fe400000006ff */
[----:B------:R-:W-:Y:S02]  /*4f80*/  @!P0 LOP3.LUT R51, R55, 0xffff0000, RZ, 0xc0, !PT ;  /* 0xffff000037338812 */ /* 0x000fe400078ec0ff */
[----:B------:R-:W-:Y:S01]  /*4f90*/  @!P0 PRMT R10, R10, 0x5410, R0 ;  /* 0x000054100a0a8816 */ /* 0x000fe20000000000 */
[----:B------:R-:W-:Y:S01]  /*4fa0*/  @!P0 IMAD.U32 R0, R12, 0x10000, RZ ;  /* 0x000100000c008824 */ /* 0x000fe200078e00ff */
[----:B------:R-:W-:Y:S02]  /*4fb0*/  @!P0 SHF.R.U32.HI R2, RZ, 0x10, R5 ;  /* 0x00000010ff028819 */ /* 0x000fe40000011605 */
[----:B------:R-:W-:Y:S01]  /*4fc0*/  @!P0 PRMT R8, R6, 0x5410, R8 ;  /* 0x0000541006088816 */ /* 0x000fe20000000008 */
[----:B------:R-:W-:Y:S01]  /*4fd0*/  @!P0 IMAD.U32 R6, R39, 0x10000, RZ ;  /* 0x0001000027068824 */ /* 0x000fe200078e00ff */
[----:B------:R-:W-:Y:S01]  /*4fe0*/  @!P0 PRMT R5, R9, 0x5410, R2 ;  /* 0x0000541009058816 */ /* 0x000fe20000000002 */
[C---:B------:R-:W-:Y:S01]  /*4ff0*/  @!P0 IMAD.U32 R2, R7.reuse, 0x10000, RZ ;  /* 0x0001000007028824 */ /* 0x040fe200078e00ff */
[----:B------:R-:W-:Y:S01]  /*5000*/  @!P0 SHF.L.U32 R9, R52, 0x10, RZ ;  /* 0x0000001034098819 */ /* 0x000fe200000006ff */
[C---:B------:R-:W-:Y:S01]  /*5010*/  @!P0 FMUL.FTZ R42, R0.reuse, R6 ;  /* 0x00000006002a8220 */ /* 0x040fe20000410000 */
[----:B------:R-:W-:Y:S01]  /*5020*/  @!P0 LOP3.LUT R7, R7, 0xffff0000, RZ, 0xc0, !PT ;  /* 0xffff000007078812 */ /* 0x000fe200078ec0ff */
[-C--:B------:R-:W-:Y:S02]  /*5030*/  @!P0 FMUL.FTZ R0, R0, R2.reuse ;  /* 0x0000000200008220 */ /* 0x080fe40000410000 */
[----:B------:R-:W-:Y:S01]  /*5040*/  @!P0 FFMA.FTZ R89, R9, R2, -R42 ;  /* 0x0000000209598223 */ /* 0x000fe2000001082a */
[----:B------:R-:W-:Y:S01]  /*5050*/  @!P0 LOP3.LUT R2, R13, 0xffff0000, RZ, 0xc0, !PT ;  /* 0xffff00000d028812 */ /* 0x000fe200078ec0ff */
[----:B------:R-:W-:Y:S01]  /*5060*/  @!P0 FFMA.FTZ R0, R6, R9, R0 ;  /* 0x0000000906008223 */ /* 0x000fe20000010000 */
[----:B------:R-:W-:Y:S01]  /*5070*/  @!P0 LOP3.LUT R6, R12, 0xffff0000, RZ, 0xc0, !PT ;  /* 0xffff00000c068812 */ /* 0x000fe200078ec0ff */
[C---:B------:R-:W-:Y:S01]  /*5080*/  @!P0 IMAD.U32 R4, R5.reuse, 0x10000, RZ ;  /* 0x0001000005048824 */ /* 0x040fe200078e00ff */
[----:B------:R-:W-:Y:S02]  /*5090*/  @!P0 LOP3.LUT R5, R5, 0xffff0000, RZ, 0xc0, !PT ;  /* 0xffff000005058812 */ /* 0x000fe400078ec0ff */
[----:B------:R-:W-:Y:S01]  /*50a0*/  @!P0 LOP3.LUT R42, R38, 0xffff0000, RZ, 0xc0, !PT ;  /* 0xffff0000262a8812 */ /* 0x000fe200078ec0ff */
[-C--:B------:R-:W-:Y:S01]  /*50b0*/  @!P0 FFMA.FTZ R88, R41, R4.reuse, -R43 ;  /* 0x0000000429588223 */ /* 0x080fe2000001082b */
[----:B------:R-:W-:Y:S01]  /*50c0*/  @!P0 LOP3.LUT R43, R53, 0xffff0000, RZ, 0xc0, !PT ;  /* 0xffff0000352b8812 */ /* 0x000fe200078ec0ff */
[----:B------:R-:W-:Y:S01]  /*50d0*/  @!P0 FMUL.FTZ R3, R3, R4 ;  /* 0x0000000403038220 */ /* 0x000fe20000410000 */
[----:B------:R-:W-:Y:S01]  /*50e0*/  @!P0 LOP3.LUT R38, R39, 0xffff0000, RZ, 0xc0, !PT ;  /* 0xffff000027268812 */ /* 0x000fe200078ec0ff */
[----:B------:R-:W-:Y:S01]  /*50f0*/  @!P0 FMUL.FTZ R9, R2, R42 ;  /* 0x0000002a02098220 */ /* 0x000fe20000410000 */
[----:B------:R-:W-:Y:S01]  /*5100*/  @!P0 LOP3.LUT R39, R52, 0xffff0000, RZ, 0xc0, !PT ;  /* 0xffff000034278812 */ /* 0x000fe200078ec0ff */
[----:B------:R-:W-:Y:S02]  /*5110*/  @!P0 FMUL.FTZ R4, R2, R5 ;  /* 0x0000000502048220 */ /* 0x000fe40000410000 */
[C---:B------:R-:W-:Y:S02]  /*5120*/  @!P0 FMUL.FTZ R44, R6.reuse, R38 ;  /* 0x00000026062c8220 */ /* 0x040fe40000410000 */
[-C--:B------:R-:W-:Y:S02]  /*5130*/  @!P0 FMUL.FTZ R2, R6, R7.reuse ;  /* 0x0000000706028220 */ /* 0x080fe40000410000 */
[----:B------:R-:W-:Y:S01]  /*5140*/  @!P0 FFMA.FTZ R86, R39, R7, -R44 ;  /* 0x0000000727568223 */ /* 0x000fe2000001082c */
[----:B------:R-:W-:Y:S01]  /*5150*/  @!P0 LOP3.LUT R7, R14, 0xffff0000, RZ, 0xc0, !PT ;  /* 0xffff00000e078812 */ /* 0x000fe200078ec0ff */
[C---:B------:R-:W-:Y:S01]  /*5160*/  @!P0 IMAD.U32 R44, R46.reuse, 0x10000, RZ ;  /* 0x000100002e2c8824 */ /* 0x040fe200078e00ff */
[----:B------:R-:W-:Y:S01]  /*5170*/  @!P0 LOP3.LUT R46, R46, 0xffff0000, RZ, 0xc0, !PT ;  /* 0xffff00002e2e8812 */ /* 0x000fe200078ec0ff */
[----:B------:R-:W-:Y:S02]  /*5180*/  @!P0 FFMA.FTZ R87, R43, R5, -R9 ;  /* 0x000000052b578223 */ /* 0x000fe40000010809 */
[----:B------:R-:W-:Y:S02]  /*5190*/  @!P0 IMAD.U32 R5, R14, 0x10000, RZ ;  /* 0x000100000e058824 */ /* 0x000fe400078e00ff */
[C---:B------:R-:W-:Y:S01]  /*51a0*/  @!P0 IMAD.U32 R6, R8.reuse, 0x10000, RZ ;  /* 0x0001000008068824 */ /* 0x040fe200078e00ff */
[----:B------:R-:W-:Y:S01]  /*51b0*/  @!P0 LOP3.LUT R8, R8, 0xffff0000, RZ, 0xc0, !PT ;  /* 0xffff000008088812 */ /* 0x000fe200078ec0ff */
[----:B------:R-:W-:Y:S02]  /*51c0*/  @!P0 FMUL.FTZ R9, R5, R44 ;  /* 0x0000002c05098220 */ /* 0x000fe40000410000 */
[----:B------:R-:W-:Y:S02]  /*51d0*/  @!P0 FMUL.FTZ R48, R7, R46 ;  /* 0x0000002e07308220 */ /* 0x000fe40000410000 */
[----:B------:R-:W-:Y:S01]  /*51e0*/  @!P0 FFMA.FTZ R83, R45, R6, -R9 ;  /* 0x000000062d538223 */ /* 0x000fe20000010809 */
[----:B------:R-:W-:Y:S01]  /*51f0*/  @!P0 LOP3.LUT R9, R15, 0xffff0000, RZ, 0xc0, !PT ;  /* 0xffff00000f098812 */ /* 0x000fe200078ec0ff */
[----:B------:R-:W-:Y:S02]  /*5200*/  @!P0 FFMA.FTZ R82, R47, R8, -R48 ;  /* 0x000000082f528223 */ /* 0x000fe40000010830 */
[C---:B------:R-:W-:Y:S01]  /*5210*/  @!P0 IMAD.U32 R48, R50.reuse, 0x10000, RZ ;  /* 0x0001000032308824 */ /* 0x040fe200078e00ff */
[----:B------:R-:W-:Y:S01]  /*5220*/  @!P0 LOP3.LUT R50, R50, 0xffff0000, RZ, 0xc0, !PT ;  /* 0xffff000032328812 */ /* 0x000fe200078ec0ff */
[----:B------:R-:W-:Y:S02]  /*5230*/  @!P0 FMUL.FTZ R5, R5, R6 ;  /* 0x0000000605058220 */ /* 0x000fe40000410000 */
[----:B------:R-:W-:Y:S02]  /*5240*/  @!P0 FMUL.FTZ R6, R7, R8 ;  /* 0x0000000807068220 */ /* 0x000fe40000410000 */
[----:B------:R-:W-:Y:S02]  /*5250*/  @!P0 IMAD.U32 R7, R15, 0x10000, RZ ;  /* 0x000100000f078824 */ /* 0x000fe400078e00ff */
[C---:B------:R-:W-:Y:S01]  /*5260*/  @!P0 IMAD.U32 R8, R10.reuse, 0x10000, RZ ;  /* 0x000100000a088824 */ /* 0x040fe200078e00ff */
[----:B------:R-:W-:Y:S01]  /*5270*/  @!P0 LOP3.LUT R10, R10, 0xffff0000, RZ, 0xc0, !PT ;  /* 0xffff00000a0a8812 */ /* 0x000fe200078ec0ff */
[----:B------:R-:W-:Y:S01]  /*5280*/  @!P0 FFMA.FTZ R2, R38, R39, R2 ;  /* 0x0000002726028223 */ /* 0x000fe20000010002 */
[----:B------:R-:W-:Y:S01]  /*5290*/  @!P0 F2FP.BF16.PACK_AB R38, R82, R83 ;  /* 0x000000535226823e */ /* 0x000fe200000010ff */
[----:B------:R-:W-:Y:S02]  /*52a0*/  @!P0 FMUL.FTZ R76, R7, R48 ;  /* 0x00000030074c8220 */ /* 0x000fe40000410000 */
[----:B------:R-:W-:Y:S01]  /*52b0*/  @!P0 FMUL.FTZ R77, R9, R50 ;  /* 0x00000032094d8220 */ /* 0x000fe20000410000 */
[----:B------:R-:W-:Y:S01]  /*52c0*/  @!P0 F2FP.BF16.PACK_AB R0, R2, R0 ;  /* 0x000000000200823e */ /* 0x000fe200000010ff */
[----:B------:R-:W-:Y:S02]  /*52d0*/  @!P0 FFMA.FTZ R3, R40, R41, R3 ;  /* 0x0000002928038223 */ /* 0x000fe40000010003 */
[----:B------:R-:W-:Y:S02]  /*52e0*/  @!P0 FFMA.FTZ R4, R42, R43, R4 ;  /* 0x0000002b2a048223 */ /* 0x000fe40000010004 */
[----:B------:R-:W-:Y:S02]  /*52f0*/  @!P0 FFMA.FTZ R76, R49, R8, -R76 ;  /* 0x00000008314c8223 */ /* 0x000fe4000001084c */
[----:B------:R-:W-:Y:S01]  /*5300*/  @!P0 FFMA.FTZ R77, R51, R10, -R77 ;  /* 0x0000000a334d8223 */ /* 0x000fe2000001084d */
[----:B------:R-:W-:Y:S01]  /*5310*/  @!P0 F2FP.BF16.PACK_AB R3, R4, R3 ;  /* 0x000000030403823e */ /* 0x000fe200000010ff */
[----:B------:R-:W-:Y:S02]  /*5320*/  @!P0 FMUL.FTZ R7, R7, R8 ;  /* 0x0000000807078220 */ /* 0x000fe40000410000 */
[----:B------:R-:W-:Y:S01]  /*5330*/  @!P0 FFMA.FTZ R5, R44, R45, R5 ;  /* 0x0000002d2c058223 */ /* 0x000fe20000010005 */
[----:B------:R-:W-:Y:S01]  /*5340*/  @!P0 F2FP.BF16.PACK_AB R39, R77, R76 ;  /* 0x0000004c4d27823e */ /* 0x000fe200000010ff */
[----:B------:R-:W-:Y:S01]  /*5350*/  @!P0 FMUL.FTZ R8, R9, R10 ;  /* 0x0000000a09088220 */ /* 0x000fe20000410000 */
[----:B------:R-:W-:Y:S01]  /*5360*/  @!P0 F2FP.BF16.PACK_AB R10, R87, R88 ;  /* 0x00000058570a823e */ /* 0x000fe200000010ff */
[----:B------:R-:W-:Y:S01]  /*5370*/  @!P0 FFMA.FTZ R6, R46, R47, R6 ;  /* 0x0000002f2e068223 */ /* 0x000fe20000010006 */
[----:B------:R-:W-:Y:S01]  /*5380*/  @!P0 F2FP.BF16.PACK_AB R9, R86, R89 ;  /* 0x000000595609823e */ /* 0x000fe200000010ff */
[----:B------:R-:W-:Y:S01]  /*5390*/  @!P0 FFMA.FTZ R7, R48, R49, R7 ;  /* 0x0000003130078223 */ /* 0x000fe20000010007 */
[----:B------:R-:W-:Y:S01]  /*53a0*/  @!P0 MOV R55, R39 ;  /* 0x0000002700378202 */ /* 0x000fe20000000f00 */
[----:B------:R-:W-:Y:S01]  /*53b0*/  @!P0 FFMA.FTZ R8, R50, R51, R8 ;  /* 0x0000003332088223 */ /* 0x000fe20000010008 */
[----:B------:R-:W-:Y:S01]  /*53c0*/  @!P0 MOV R52, R9 ;  /* 0x0000000900348202 */ /* 0x000fe20000000f00 */
[----:B------:R-:W-:Y:S01]  /*53d0*/  @!P0 IMAD.MOV.U32 R53, RZ, RZ, R10 ;  /* 0x000000ffff358224 */ /* 0x000fe200078e000a */
[----:B------:R-:W-:Y:S01]  /*53e0*/  @!P0 F2FP.BF16.PACK_AB R5, R6, R5 ;  /* 0x000000050605823e */ /* 0x000fe200000010ff */
[----:B------:R-:W-:Y:S01]  /*53f0*/  @!P0 IMAD.MOV.U32 R54, RZ, RZ, R38 ;  /* 0x000000ffff368224 */ /* 0x000fe200078e0026 */
[----:B------:R-:W-:Y:S01]  /*5400*/  @!P0 F2FP.BF16.PACK_AB R7, R8, R7 ;  /* 0x000000070807823e */ /* 0x000fe200000010ff */
[----:B------:R-:W-:Y:S01]  /*5410*/  @!P0 IMAD.MOV.U32 R12, RZ, RZ, R0 ;  /* 0x000000ffff0c8224 */ /* 0x000fe200078e0000 */
[----:B------:R-:W-:Y:S01]  /*5420*/  @!P0 MOV R14, R5 ;  /* 0x00000005000e8202 */ /* 0x000fe20000000f00 */
[----:B------:R-:W-:Y:S01]  /*5430*/  @!P0 IMAD.MOV.U32 R13, RZ, RZ, R3 ;  /* 0x000000ffff0d8224 */ /* 0x000fe200078e0003 */
[----:B------:R1:W-:Y:S01]  /*5440*/  STG.E.128 [R80.64], R52 ;  /* 0x0000003450007986 */ /* 0x0003e2000c101d08 */
[----:B------:R-:W-:Y:S07]  /*5450*/  @!P0 IMAD.MOV.U32 R15, RZ, RZ, R7 ;  /* 0x000000ffff0f8224 */ /* 0x000fee00078e0007 */
[----:B------:R1:W-:Y:S02]  /*5460*/  @!P1 STG.E.128 [R78.64], R12 ;  /* 0x0000000c4e009986 */ /* 0x0003e4000c101d08 */
.L_x_83:
[----:B---3--:R-:W-:Y:S05]  /*5470*/  BSYNC B0 ;  /* 0x0000000000007941 */ /* 0x008fea0003800000 */
.L_x_82:
[----:B------:R-:W-:Y:S01]  /*5480*/  ISETP.GE.OR P1, PT, R168, R75, P5 ;  /* 0x0000004ba800720c */ /* 0x000fe20002f26670 */
[----:B------:R-:W-:Y:S01]  /*5490*/  @!UPT UIADD3 URZ, URZ, URZ, URZ ;  /* 0x0000003f3f3ff290 */ /* 0x000fe2000fffe03f */
[----:B------:R-:W-:Y:S11]  /*54a0*/  BSSY B0, `(.L_x_84) ;  /* 0x0000071000007945 */ /* 0x000ff60003800000 */
[----:B------:R-:W-:-:S05]  /*54b0*/  @P1 BRA `(.L_x_85) ;  /* 0x000006f000001947 */ /* 0x000fca0003800000 */
[----:B------:R-:W-:Y:S01]  /*54c0*/  IADD3 R0, P1, R188, R84, RZ ;  /* 0x00000054bc007210 */ /* 0x000fe20007f3e0ff */
[----:B-1----:R-:W1:Y:S01]  /*54d0*/  LDS.128 R12, [R146+0x8100] ;  /* 0x00810000920c7984 */ /* 0x002e620000000c00 */
[--C-:B-----5:R-:W-:Y:S02]  /*54e0*/  @!P0 SHF.R.U64 R5, R56, 0x10, R57.reuse ;  /* 0x0000001038058819 */ /* 0x120fe40000001239 */
[----:B------:R-:W-:Y:S01]  /*54f0*/  @!P0 SHF.R.U32.HI R6, RZ, 0x10, R57 ;  /* 0x00000010ff068819 */ /* 0x000fe20000011639 */
[----:B------:R-:W-:Y:S01]  /*5500*/  IMAD.X R2, R90, 0x1, R158, P1 ;  /* 0x000000015a027824 */ /* 0x000fe200008e069e */
[----:B------:R-:W-:Y:S02]  /*5510*/  IADD3 R3, P2, P1, R92, R0, R115 ;  /* 0x000000005c037210 */ /* 0x000fe4000795e073 */
[----:B------:R-:W-:Y:S01]  /*5520*/  @!P0 SHF.R.U64 R8, R58, 0x10, R59 ;  /* 0x000000103a088819 */ /* 0x000fe2000000123b */
[----:B------:R-:W2:Y:S01]  /*5530*/  LDS.128 R48, [R151+0x8100] ;  /* 0x0081000097307984 */ /* 0x000ea20000000c00 */
[----:B------:R-:W-:Y:S02]  /*5540*/  IADD3.X R4, R95, R2, R121, P2, P1 ;  /* 0x000000025f047210 */ /* 0x000fe400017e2479 */
[----:B------:R-:W-:Y:S02]  /*5550*/  ISETP.GE.AND P1, PT, R97, c[0x0][0x1d4], PT ;  /* 0x0000750061007a0c */ /* 0x000fe40003f26270 */
[C---:B------:R-:W-:Y:S02]  /*5560*/  @!P0 PRMT R40, R69.reuse, 0x5432, R8 ;  /* 0x0000543245288816 */ /* 0x040fe40000000008 */
[----:B------:R-:W-:Y:S04]  /*5570*/  @!P0 SHF.R.U32.HI R9, RZ, 0x10, R59 ;  /* 0x00000010ff098819 */ /* 0x000fe8000001163b */
[----:B------:R-:W-:Y:S04]  /*5580*/  @!P0 PRMT R38, R69, 0x5410, R9 ;  /* 0x0000541045268816 */ /* 0x000fe80000000009 */
[C---:B------:R-:W-:Y:S01]  /*5590*/  @!P0 LOP3.LUT R44, R38.reuse, 0xffff0000, RZ, 0xc0, !PT ;  /* 0xffff0000262c8812 */ /* 0x040fe200078ec0ff */
[----:B------:R-:W-:Y:S01]  /*55a0*/  @!P0 IMAD.U32 R42, R38, 0x10000, RZ ;  /* 0x00010000262a8824 */ /* 0x000fe200078e00ff */
[----:B------:R-:W-:Y:S04]  /*55b0*/  @!P1 IADD3 R0, P3, P2, R92, R0, R97 ;  /* 0x000000005c009210 */ /* 0x000fe80007a7e061 */
[----:B------:R-:W-:Y:S02]  /*55c0*/  @!P1 IADD3.X R2, R95, R2, R120, P3, P2 ;  /* 0x000000025f029210 */ /* 0x000fe40001fe4478 */
[C---:B------:R-:W-:Y:S04]  /*55d0*/  LEA R76, P2, R3.reuse, c[0x0][0x1c8], 0x1 ;  /* 0x00007200034c7a11 */ /* 0x040fe800078408ff */
[----:B------:R-:W-:Y:S02]  /*55e0*/  LEA.HI.X R77, R3, c[0x0][0x1cc], R4, 0x1, P2 ;  /* 0x00007300034d7a11 */ /* 0x000fe400010f0c04 */
[----:B------:R-:W-:Y:S02]  /*55f0*/  @!P1 LEA R54, P2, R0, c[0x0][0x1c8], 0x1 ;  /* 0x0000720000369a11 */ /* 0x000fe400078408ff */
[----:B------:R-:W-:Y:S02]  /*5600*/  @!P0 SHF.R.U64 R3, R18, 0x10, R19 ;  /* 0x0000001012038819 */ /* 0x000fe40000001213 */
[----:B------:R-:W-:Y:S02]  /*5610*/  @!P1 LEA.HI.X R55, R0, c[0x0][0x1cc], R2, 0x1, P2 ;  /* 0x0000730000379a11 */ /* 0x000fe400010f0c02 */
[----:B------:R-:W-:Y:S02]  /*5620*/  @!P0 SHF.R.U64 R0, R16, 0x10, R17 ;  /* 0x0000001010008819 */ /* 0x000fe40000001211 */
[----:B------:R-:W-:Y:S02]  /*5630*/  @!P0 PRMT R16, R68, 0x5410, R5 ;  /* 0x0000541044108816 */ /* 0x000fe40000000005 */
[----:B------:R-:W-:Y:S01]  /*5640*/  @!P0 PRMT R7, R11, 0x5432, R0 ;  /* 0x000054320b078816 */ /* 0x000fe20000000000 */
[----:B-1----:R-:W-:Y:S01]  /*5650*/  @!P0 IMAD.U32 R0, R12, 0x10000, RZ ;  /* 0x000100000c008824 */ /* 0x002fe200078e00ff */
[----:B--2---:R-:W-:Y:S01]  /*5660*/  @!P0 LOP3.LUT R45, R51, 0xffff0000, RZ, 0xc0, !PT ;  /* 0xffff0000332d8812 */ /* 0x004fe200078ec0ff */
[----:B------:R-:W-:Y:S01]  /*5670*/  @!P0 IMAD.U32 R8, R48, 0x10000, RZ ;  /* 0x0001000030088824 */ /* 0x000fe200078e00ff */
[----:B------:R-:W-:Y:S01]  /*5680*/  @!P0 LOP3.LUT R41, R50, 0xffff0000, RZ, 0xc0, !PT ;  /* 0xffff000032298812 */ /* 0x000fe200078ec0ff */
[----:B------:R-:W-:Y:S01]  /*5690*/  @!P0 IMAD.U32 R18, R49, 0x10000, RZ ;  /* 0x0001000031128824 */ /* 0x000fe200078e00ff */
[----:B------:R-:W-:Y:S01]  /*56a0*/  @!P0 PRMT R10, R31, 0x5432, R3 ;  /* 0x000054321f0a8816 */ /* 0x000fe20000000003 */
[----:B------:R-:W-:Y:S01]  /*56b0*/  @!P0 IMAD.U32 R43, R51, 0x10000, RZ ;  /* 0x00010000332b8824 */ /* 0x000fe200078e00ff */
[----:B------:R-:W-:Y:S02]  /*56c0*/  @!P0 SHF.L.U32 R3, R13, 0x10, RZ ;  /* 0x000000100d038819 */ /* 0x000fe400000006ff */
[----:B------:R-:W-:Y:S02]  /*56d0*/  @!P0 SHF.R.U32.HI R2, RZ, 0x10, R17 ;  /* 0x00000010ff028819 */ /* 0x000fe40000011611 */
[----:B------:R-:W-:Y:S02]  /*56e0*/  @!P0 SHF.R.U32.HI R4, RZ, 0x10, R19 ;  /* 0x00000010ff048819 */ /* 0x000fe40000011613 */
[----:B------:R-:W-:Y:S01]  /*56f0*/  @!P0 PRMT R19, R68, 0x5432, R6 ;  /* 0x0000543244138816 */ /* 0x000fe20000000006 */
[----:B------:R-:W-:Y:S01]  /*5700*/  @!P0 IMAD.U32 R6, R16, 0x10000, RZ ;  /* 0x0001000010068824 */ /* 0x000fe200078e00ff */
[----:B------:R-:W-:Y:S01]  /*5710*/  @!P0 PRMT R5, R11, 0x5410, R2 ;  /* 0x000054100b058816 */ /* 0x000fe20000000002 */
[C---:B------:R-:W-:Y:S01]  /*5720*/  @!P0 IMAD.U32 R2, R7.reuse, 0x10000, RZ ;  /* 0x0001000007028824 */ /* 0x040fe200078e00ff */
[----:B------:R-:W-:Y:S01]  /*5730*/  @!P0 LOP3.LUT R7, R7, 0xffff0000, RZ, 0xc0, !PT ;  /* 0xffff000007078812 */ /* 0x000fe200078ec0ff */
[C---:B------:R-:W-:Y:S01]  /*5740*/  @!P0 FMUL.FTZ R11, R0.reuse, R6 ;  /* 0x00000006000b8220 */ /* 0x040fe20000410000 */
[----:B------:R-:W-:Y:S01]  /*5750*/  @!P0 PRMT R9, R31, 0x5410, R4 ;  /* 0x000054101f098816 */ /* 0x000fe20000000004 */
[-C--:B------:R-:W-:Y:S02]  /*5760*/  @!P0 FMUL.FTZ R0, R0, R2.reuse ;  /* 0x0000000200008220 */ /* 0x080fe40000410000 */
[C---:B------:R-:W-:Y:S01]  /*5770*/  @!P0 IMAD.U32 R17, R19.reuse, 0x10000, RZ ;  /* 0x0001000013118824 */ /* 0x040fe200078e00ff */
[----:B------:R-:W-:Y:S01]  /*5780*/  @!P0 LOP3.LUT R19, R19, 0xffff0000, RZ, 0xc0, !PT ;  /* 0xffff000013138812 */ /* 0x000fe200078ec0ff */
[----:B------:R-:W-:Y:S01]  /*5790*/  @!P0 FFMA.FTZ R59, R8, R2, -R11 ;  /* 0x00000002083b8223 */ /* 0x000fe2000001080b */
[----:B------:R-:W-:Y:S01]  /*57a0*/  @!P0 LOP3.LUT R2, R13, 0xffff0000, RZ, 0xc0, !PT ;  /* 0xffff00000d028812 */ /* 0x000fe200078ec0ff */
[----:B------:R-:W-:Y:S01]  /*57b0*/  @!P0 FFMA.FTZ R0, R6, R8, R0 ;  /* 0x0000000806008223 */ /* 0x000fe20000010000 */
[----:B------:R-:W-:Y:S01]  /*57c0*/  @!P0 LOP3.LUT R6, R12, 0xffff0000, RZ, 0xc0, !PT ;  /* 0xffff00000c068812 */ /* 0x000fe200078ec0ff */
[----:B------:R-:W-:Y:S01]  /*57d0*/  @!P0 IMAD.U32 R4, R5, 0x10000, RZ ;  /* 0x0001000005048824 */ /* 0x000fe200078e00ff */
[----:B------:R-:W-:Y:S01]  /*57e0*/  @!P0 LOP3.LUT R11, R16, 0xffff0000, RZ, 0xc0, !PT ;  /* 0xffff0000100b8812 */ /* 0x000fe200078ec0ff */
[C---:B------:R-:W-:Y:S01]  /*57f0*/  @!P0 FMUL.FTZ R31, R3.reuse, R17 ;  /* 0x00000011031f8220 */ /* 0x040fe20000410000 */
[----:B------:R-:W-:Y:S01]  /*5800*/  @!P0 LOP3.LUT R16, R48, 0xffff0000, RZ, 0xc0, !PT ;  /* 0xffff000030108812 */ /* 0x000fe200078ec0ff */
[-C--:B------:R-:W-:Y:S01]  /*5810*/  @!P0 FMUL.FTZ R3, R3, R4.reuse ;  /* 0x0000000403038220 */ /* 0x080fe20000410000 */
[----:B------:R-:W-:Y:S01]  /*5820*/  @!P0 LOP3.LUT R5, R5, 0xffff0000, RZ, 0xc0, !PT ;  /* 0xffff000005058812 */ /* 0x000fe200078ec0ff */
[----:B------:R-:W-:Y:S02]  /*5830*/  @!P0 FMUL.FTZ R39, R6, R11 ;  /* 0x0000000b06278220 */ /* 0x000fe40000410000 */
[----:B------:R-:W-:Y:S01]  /*5840*/  @!P0 FFMA.FTZ R58, R18, R4, -R31 ;  /* 0x00000004123a8223 */ /* 0x000fe2000001081f */
[----:B------:R-:W-:Y:S01]  /*5850*/  @!P0 LOP3.LUT R31, R49, 0xffff0000, RZ, 0xc0, !PT ;  /* 0xffff0000311f8812 */ /* 0x000fe200078ec0ff */
[C---:B------:R-:W-:Y:S02]  /*5860*/  @!P0 FMUL.FTZ R8, R2.reuse, R19 ;  /* 0x0000001302088220 */ /* 0x040fe40000410000 */
[----:B------:R-:W-:Y:S02]  /*5870*/  @!P0 FMUL.FTZ R4, R2, R5 ;  /* 0x0000000502048220 */ /* 0x000fe40000410000 */
[-C--:B------:R-:W-:Y:S01]  /*5880*/  @!P0 FMUL.FTZ R2, R6, R7.reuse ;  /* 0x0000000706028220 */ /* 0x080fe20000410000 */
[C---:B------:R-:W-:Y:S01]  /*5890*/  @!P0 LOP3.LUT R6, R15.reuse, 0xffff0000, RZ, 0xc0, !PT ;  /* 0xffff00000f068812 */ /* 0x040fe200078ec0ff */
[----:B------:R-:W-:Y:S01]  /*58a0*/  @!P0 FFMA.FTZ R56, R16, R7, -R39 ;  /* 0x0000000710388223 */ /* 0x000fe20000010827 */
[----:B------:R-:W-:Y:S01]  /*58b0*/  @!P0 SHF.L.U32 R7, R15, 0x10, RZ ;  /* 0x000000100f078819 */ /* 0x000fe200000006ff */
[----:B------:R-:W-:Y:S02]  /*58c0*/  @!P0 FFMA.FTZ R57, R31, R5, -R8 ;  /* 0x000000051f398223 */ /* 0x000fe40000010808 */
[C---:B------:R-:W-:Y:S01]  /*58d0*/  @!P0 IMAD.U32 R5, R9.reuse, 0x10000, RZ ;  /* 0x0001000009058824 */ /* 0x040fe200078e00ff */
[----:B------:R-:W-:Y:S01]  /*58e0*/  @!P0 LOP3.LUT R9, R9, 0xffff0000, RZ, 0xc0, !PT ;  /* 0xffff000009098812 */ /* 0x000fe200078ec0ff */
[C---:B------:R-:W-:Y:S02]  /*58f0*/  @!P0 FMUL.FTZ R8, R7.reuse, R42 ;  /* 0x0000002a07088220 */ /* 0x040fe40000410000 */
[----:B------:R-:W-:Y:S02]  /*5900*/  @!P0 FMUL.FTZ R38, R6, R44 ;  /* 0x0000002c06268220 */ /* 0x000fe40000410000 */
[-C--:B------:R-:W-:Y:S02]  /*5910*/  @!P0 FMUL.FTZ R7, R7, R5.reuse ;  /* 0x0000000507078220 */ /* 0x080fe40000410000 */
[----:B------:R-:W-:Y:S01]  /*5920*/  @!P0 FFMA.FTZ R53, R43, R5, -R8 ;  /* 0x000000052b358223 */ /* 0x000fe20000010808 */
[----:B------:R-:W-:Y:S01]  /*5930*/  @!P0 SHF.L.U32 R5, R14, 0x10, RZ ;  /* 0x000000100e058819 */ /* 0x000fe200000006ff */
[-C--:B------:R-:W-:Y:S02]  /*5940*/  @!P0 FMUL.FTZ R8, R6, R9.reuse ;  /* 0x0000000906088220 */ /* 0x080fe40000410000 */
[----:B------:R-:W-:Y:S01]  /*5950*/  @!P0 FFMA.FTZ R52, R45, R9, -R38 ;  /* 0x000000092d348223 */ /* 0x000fe20000010826 */
[----:B------:R-:W-:Y:S01]  /*5960*/  @!P0 LOP3.LUT R9, R14, 0xffff0000, RZ, 0xc0, !PT ;  /* 0xffff00000e098812 */ /* 0x000fe200078ec0ff */
[C---:B------:R-:W-:Y:S01]  /*5970*/  @!P0 IMAD.U32 R38, R40.reuse, 0x10000, RZ ;  /* 0x0001000028268824 */ /* 0x040fe200078e00ff */
[----:B------:R-:W-:Y:S01]  /*5980*/  @!P0 LOP3.LUT R40, R40, 0xffff0000, RZ, 0xc0, !PT ;  /* 0xffff000028288812 */ /* 0x000fe200078ec0ff */
[C---:B------:R-:W-:Y:S01]  /*5990*/  @!P0 IMAD.U32 R6, R10.reuse, 0x10000, RZ ;  /* 0x000100000a068824 */ /* 0x040fe200078e00ff */
[----:B------:R-:W-:Y:S01]  /*59a0*/  @!P0 LOP3.LUT R10, R10, 0xffff0000, RZ, 0xc0, !PT ;  /* 0xffff00000a0a8812 */ /* 0x000fe200078ec0ff */
[----:B------:R-:W-:Y:S02]  /*59b0*/  @!P0 IMAD.U32 R39, R50, 0x10000, RZ ;  /* 0x0001000032278824 */ /* 0x000fe400078e00ff */
[----:B------:R-:W-:Y:S02]  /*59c0*/  @!P0 FMUL.FTZ R46, R5, R38 ;  /* 0x00000026052e8220 */ /* 0x000fe40000410000 */
[----:B------:R-:W-:Y:S02]  /*59d0*/  @!P0 FMUL.FTZ R47, R9, R40 ;  /* 0x00000028092f8220 */ /* 0x000fe40000410000 */
[----:B------:R-:W-:Y:S01]  /*59e0*/  @!P0 FFMA.FTZ R2, R11, R16, R2 ;  /* 0x000000100b028223 */ /* 0x000fe20000010002 */
[----:B------:R-:W-:Y:S01]  /*59f0*/  @!P0 F2FP.BF16.PACK_AB R16, R52, R53 ;  /* 0x000000353410823e */ /* 0x000fe200000010ff */
[----:B------:R-:W-:Y:S02]  /*5a00*/  @!P0 FMUL.FTZ R5, R5, R6 ;  /* 0x0000000605058220 */ /* 0x000fe40000410000 */
[----:B------:R-:W-:Y:S01]  /*5a10*/  @!P0 FFMA.FTZ R3, R17, R18, R3 ;  /* 0x0000001211038223 */ /* 0x000fe20000010003 */
[----:B------:R-:W-:Y:S01]  /*5a20*/  @!P0 F2FP.BF16.PACK_AB R0, R2, R0 ;  /* 0x000000000200823e */ /* 0x000fe200000010ff */
[----:B------:R-:W-:Y:S02]  /*5a30*/  @!P0 FFMA.FTZ R46, R39, R6, -R46 ;  /* 0x00000006272e8223 */ /* 0x000fe4000001082e */
[-C--:B------:R-:W-:Y:S01]  /*5a40*/  @!P0 FMUL.FTZ R6, R9, R10.reuse ;  /* 0x0000000a09068220 */ /* 0x080fe20000410000 */
[----:B------:R-:W-:Y:S01]  /*5a50*/  @!P0 F2FP.BF16.PACK_AB R9, R56, R59 ;  /* 0x0000003b3809823e */ /* 0x000fe200000010ff */
[----:B------:R-:W-:Y:S01]  /*5a60*/  @!P0 FFMA.FTZ R47, R41, R10, -R47 ;  /* 0x0000000a292f8223 */ /* 0x000fe2000001082f */
[----:B------:R-:W-:Y:S01]  /*5a70*/  @!P0 F2FP.BF16.PACK_AB R10, R57, R58 ;  /* 0x0000003a390a823e */ /* 0x000fe200000010ff */
[----:B------:R-:W-:Y:S02]  /*5a80*/  @!P0 FFMA.FTZ R4, R19, R31, R4 ;  /* 0x0000001f13048223 */ /* 0x000fe40000010004 */
[----:B------:R-:W-:Y:S01]  /*5a90*/  @!P0 FFMA.FTZ R5, R38, R39, R5 ;  /* 0x0000002726058223 */ /* 0x000fe20000010005 */
[----:B------:R-:W-:Y:S01]  /*5aa0*/  @!P0 MOV R49, R10 ;  /* 0x0000000a00318202 */ /* 0x000fe20000000f00 */
[----:B------:R-:W-:Y:S01]  /*5ab0*/  @!P0 FFMA.FTZ R6, R40, R41, R6 ;  /* 0x0000002928068223 */ /* 0x000fe20000010006 */
[----:B------:R-:W-:Y:S01]  /*5ac0*/  @!P0 F2FP.BF16.PACK_AB R11, R47, R46 ;  /* 0x0000002e2f0b823e */ /* 0x000fe200000010ff */
[----:B------:R-:W-:Y:S01]  /*5ad0*/  @!P0 FFMA.FTZ R7, R42, R43, R7 ;  /* 0x0000002b2a078223 */ /* 0x000fe20000010007 */
[----:B------:R-:W-:Y:S01]  /*5ae0*/  @!P0 F2FP.BF16.PACK_AB R3, R4, R3 ;  /* 0x000000030403823e */ /* 0x000fe200000010ff */
[----:B------:R-:W-:Y:S01]  /*5af0*/  @!P0 FFMA.FTZ R8, R44, R45, R8 ;  /* 0x0000002d2c088223 */ /* 0x000fe20000010008 */
[----:B------:R-:W-:Y:S01]  /*5b00*/  @!P0 F2FP.BF16.PACK_AB R5, R6, R5 ;  /* 0x000000050605823e */ /* 0x000fe200000010ff */
[----:B------:R-:W-:Y:S01]  /*5b10*/  @!P0 IMAD.MOV.U32 R48, RZ, RZ, R9 ;  /* 0x000000ffff308224 */ /* 0x000fe200078e0009 */
[----:B------:R-:W-:Y:S01]  /*5b20*/  @!P0 MOV R13, R3 ;  /* 0x00000003000d8202 */ /* 0x000fe20000000f00 */
[----:B------:R-:W-:Y:S01]  /*5b30*/  @!P0 IMAD.MOV.U32 R50, RZ, RZ, R11 ;  /* 0x000000ffff328224 */ /* 0x000fe200078e000b */
[----:B------:R-:W-:Y:S01]  /*5b40*/  @!P0 F2FP.BF16.PACK_AB R7, R8, R7 ;  /* 0x000000070807823e */ /* 0x000fe200000010ff */
[----:B------:R-:W-:Y:S02]  /*5b50*/  @!P0 IMAD.MOV.U32 R51, RZ, RZ, R16 ;  /* 0x000000ffff338224 */ /* 0x000fe400078e0010 */
[----:B------:R-:W-:Y:S02]  /*5b60*/  @!P0 IMAD.MOV.U32 R12, RZ, RZ, R0 ;  /* 0x000000ffff0c8224 */ /* 0x000fe400078e0000 */
[----:B------:R-:W-:Y:S01]  /*5b70*/  @!P0 IMAD.MOV.U32 R14, RZ, RZ, R5 ;  /* 0x000000ffff0e8224 */ /* 0x000fe200078e0005 */
[----:B------:R1:W-:Y:S01]  /*5b80*/  STG.E.128 [R76.64], R48 ;  /* 0x000000304c007986 */ /* 0x0003e2000c101d08 */
[----:B------:R-:W-:Y:S07]  /*5b90*/  @!P0 IMAD.MOV.U32 R15, RZ, RZ, R7 ;  /* 0x000000ffff0f8224 */ /* 0x000fee00078e0007 */
[----:B------:R1:W-:Y:S02]  /*5ba0*/  @!P1 STG.E.128 [R54.64], R12 ;  /* 0x0000000c36009986 */ /* 0x0003e4000c101d08 */
.L_x_85:
[----:B------:R-:W-:Y:S05]  /*5bb0*/  BSYNC B0 ;  /* 0x0000000000007941 */ /* 0x000fea0003800000 */
.L_x_84:
        /* <DEDUP_REMOVED lines=10> */
[C---:B------:R-:W-:Y:S01]  /*5c60*/  @!P0 PRMT R16, R70.reuse, 0x5410, R5 ;  /* 0x0000541046108816 */ /* 0x040fe20000000005 */
[----:B------:R-:W2:Y:S01]  /*5c70*/  LDS.128 R40, [R150+0x8100] ;  /* 0x0081000096287984 */ /* 0x000ea20000000c00 */
[----:B------:R-:W-:Y:S02]  /*5c80*/  IADD3.X R4, R95, R2, R121, P2, P1 ;  /* 0x000000025f047210 */ /* 0x000fe400017e2479 */
[----:B------:R-:W-:Y:S02]  /*5c90*/  ISETP.GE.AND P1, PT, R97, c[0x0][0x1d4], PT ;  /* 0x0000750061007a0c */ /* 0x000fe40003f26270 */
[--C-:B------:R-:W-:Y:S02]  /*5ca0*/  @!P0 SHF.R.U32.HI R8, RZ, 0x10, R63.reuse ;  /* 0x00000010ff088819 */ /* 0x100fe4000001163f */
[----:B------:R-:W-:Y:S01]  /*5cb0*/  @!P0 PRMT R11, R70, 0x5432, R6 ;  /* 0x00005432460b8816 */ /* 0x000fe20000000006 */
[----:B------:R-:W-:Y:S01]  /*5cc0*/  @!P0 IMAD.U32 R6, R16, 0x10000, RZ ;  /* 0x0001000010068824 */ /* 0x000fe200078e00ff */
[----:B------:R-:W-:Y:S03]  /*5cd0*/  @!P0 SHF.R.U64 R10, R62, 0x10, R63 ;  /* 0x000000103e0a8819 */ /* 0x000fe6000000123f */
[----:B------:R-:W-:Y:S04]  /*5ce0*/  @!P0 IMAD.U32 R17, R11, 0x10000, RZ ;  /* 0x000100000b118824 */ /* 0x000fe800078e00ff */
[----:B------:R-:W-:Y:S04]  /*5cf0*/  @!P1 IADD3 R0, P3, P2, R92, R0, R97 ;  /* 0x000000005c009210 */ /* 0x000fe80007a7e061 */
[----:B------:R-:W-:Y:S02]  /*5d00*/  @!P1 IADD3.X R2, R95, R2, R120, P3, P2 ;  /* 0x000000025f029210 */ /* 0x000fe40001fe4478 */
[C---:B------:R-:W-:Y:S04]  /*5d10*/  LEA R52, P2, R3.reuse, c[0x0][0x1c8], 0x1 ;  /* 0x0000720003347a11 */ /* 0x040fe800078408ff */
[----:B------:R-:W-:Y:S02]  /*5d20*/  LEA.HI.X R53, R3, c[0x0][0x1cc], R4, 0x1, P2 ;  /* 0x0000730003357a11 */ /* 0x000fe400010f0c04 */
[----:B------:R-:W-:Y:S02]  /*5d30*/  @!P1 LEA R50, P2, R0, c[0x0][0x1c8], 0x1 ;  /* 0x0000720000329a11 */ /* 0x000fe400078408ff */
[----:B------:R-:W-:Y:S02]  /*5d40*/  @!P0 SHF.R.U64 R3, R22, 0x10, R23 ;  /* 0x0000001016038819 */ /* 0x000fe40000001217 */
[----:B------:R-:W-:Y:S02]  /*5d50*/  @!P1 LEA.HI.X R51, R0, c[0x0][0x1cc], R2, 0x1, P2 ;  /* 0x0000730000339a11 */ /* 0x000fe400010f0c02 */
[--C-:B------:R-:W-:Y:S02]  /*5d60*/  @!P0 SHF.R.U64 R0, R20, 0x10, R21.reuse ;  /* 0x0000001014008819 */ /* 0x100fe40000001215 */
[----:B------:R-:W-:Y:S02]  /*5d70*/  @!P0 SHF.R.U32.HI R2, RZ, 0x10, R21 ;  /* 0x00000010ff028819 */ /* 0x000fe40000011615 */
[----:B------:R-:W-:Y:S01]  /*5d80*/  @!P0 PRMT R7, R34, 0x5432, R0 ;  /* 0x0000543222078816 */ /* 0x000fe20000000000 */
[----:B-1----:R-:W-:Y:S01]  /*5d90*/  @!P0 IMAD.U32 R0, R12, 0x10000, RZ ;  /* 0x000100000c008824 */ /* 0x002fe200078e00ff */
[----:B--2---:R-:W-:Y:S01]  /*5da0*/  @!P0 LOP3.LUT R39, R43, 0xffff0000, RZ, 0xc0, !PT ;  /* 0xffff00002b278812 */ /* 0x004fe200078ec0ff */
[----:B------:R-:W-:Y:S01]  /*5db0*/  @!P0 IMAD.U32 R18, R41, 0x10000, RZ ;  /* 0x0001000029128824 */ /* 0x000fe200078e00ff */
[----:B------:R-:W-:Y:S01]  /*5dc0*/  @!P0 LOP3.LUT R31, R42, 0xffff0000, RZ, 0xc0, !PT ;  /* 0xffff00002a1f8812 */ /* 0x000fe200078ec0ff */
[----:B------:R-:W-:Y:S01]  /*5dd0*/  @!P0 FMUL.FTZ R19, R0, R6 ;  /* 0x0000000600138220 */ /* 0x000fe20000410000 */
[----:B------:R-:W-:Y:S01]  /*5de0*/  @!P0 PRMT R21, R71, 0x5410, R8 ;  /* 0x0000541047158816 */ /* 0x000fe20000000008 */
[----:B------:R-:W-:Y:S01]  /*5df0*/  @!P0 IMAD.U32 R8, R40, 0x10000, RZ ;  /* 0x0001000028088824 */ /* 0x000fe200078e00ff */
[----:B------:R-:W-:Y:S01]  /*5e00*/  @!P0 PRMT R5, R34, 0x5410, R2 ;  /* 0x0000541022058816 */ /* 0x000fe20000000002 */
[C---:B------:R-:W-:Y:S01]  /*5e10*/  @!P0 IMAD.U32 R2, R7.reuse, 0x10000, RZ ;  /* 0x0001000007028824 */ /* 0x040fe200078e00ff */
[----:B------:R-:W-:Y:S01]  /*5e20*/  @!P0 LOP3.LUT R7, R7, 0xffff0000, RZ, 0xc0, !PT ;  /* 0xffff000007078812 */ /* 0x000fe200078ec0ff */
[----:B------:R-:W-:Y:S01]  /*5e30*/  @!P0 IMAD.U32 R34, R21, 0x10000, RZ ;  /* 0x0001000015228824 */ /* 0x000fe200078e00ff */
[----:B------:R-:W-:Y:S01]  /*5e40*/  @!P0 SHF.R.U32.HI R4, RZ, 0x10, R23 ;  /* 0x00000010ff048819 */ /* 0x000fe20000011617 */
[-C--:B------:R-:W-:Y:S01]  /*5e50*/  @!P0 FMUL.FTZ R0, R0, R2.reuse ;  /* 0x0000000200008220 */ /* 0x080fe20000410000 */
[----:B------:R-:W-:Y:S01]  /*5e60*/  @!P0 PRMT R23, R71, 0x5432, R10 ;  /* 0x0000543247178816 */ /* 0x000fe2000000000a */
[----:B------:R-:W-:Y:S01]  /*5e70*/  @!P0 FFMA.FTZ R55, R8, R2, -R19 ;  /* 0x0000000208378223 */ /* 0x000fe20000010813 */
[----:B------:R-:W-:Y:S01]  /*5e80*/  @!P0 LOP3.LUT R2, R13, 0xffff0000, RZ, 0xc0, !PT ;  /* 0xffff00000d028812 */ /* 0x000fe200078ec0ff */
[----:B------:R-:W-:Y:S01]  /*5e90*/  @!P0 FFMA.FTZ R0, R6, R8, R0 ;  /* 0x0000000806008223 */ /* 0x000fe20000010000 */
[----:B------:R-:W-:Y:S02]  /*5ea0*/  @!P0 LOP3.LUT R6, R12, 0xffff0000, RZ, 0xc0, !PT ;  /* 0xffff00000c068812 */ /* 0x000fe400078ec0ff */
[----:B------:R-:W-:Y:S02]  /*5eb0*/  @!P0 PRMT R10, R35, 0x5432, R3 ;  /* 0x00005432230a8816 */ /* 0x000fe40000000003 */
[----:B------:R-:W-:Y:S02]  /*5ec0*/  @!P0 SHF.L.U32 R3, R13, 0x10, RZ ;  /* 0x000000100d038819 */ /* 0x000fe400000006ff */
[----:B------:R-:W-:Y:S01]  /*5ed0*/  @!P0 PRMT R9, R35, 0x5410, R4 ;  /* 0x0000541023098816 */ /* 0x000fe20000000004 */
[----:B------:R-:W-:Y:S01]  /*5ee0*/  @!P0 IMAD.U32 R4, R5, 0x10000, RZ ;  /* 0x0001000005048824 */ /* 0x000fe200078e00ff */
[----:B------:R-:W-:Y:S01]  /*5ef0*/  @!P0 LOP3.LUT R19, R11, 0xffff0000, RZ, 0xc0, !PT ;  /* 0xffff00000b138812 */ /* 0x000fe200078ec0ff */
[C---:B------:R-:W-:Y:S01]  /*5f00*/  @!P0 FMUL.FTZ R20, R3.reuse, R17 ;  /* 0x0000001103148220 */ /* 0x040fe20000410000 */
[----:B------:R-:W-:Y:S01]  /*5f10*/  @!P0 LOP3.LUT R11, R16, 0xffff0000, RZ, 0xc0, !PT ;  /* 0xffff0000100b8812 */ /* 0x000fe200078ec0ff */
[-C--:B------:R-:W-:Y:S01]  /*5f20*/  @!P0 FMUL.FTZ R3, R3, R4.reuse ;  /* 0x0000000403038220 */ /* 0x080fe20000410000 */
[----:B------:R-:W-:Y:S01]  /*5f30*/  @!P0 LOP3.LUT R16, R40, 0xffff0000, RZ, 0xc0, !PT ;  /* 0xffff000028108812 */ /* 0x000fe200078ec0ff */
[----:B------:R-:W-:Y:S01]  /*5f40*/  @!P0 FFMA.FTZ R54, R18, R4, -R20 ;  /* 0x0000000412368223 */ /* 0x000fe20000010814 */
[----:B------:R-:W-:Y:S01]  /*5f50*/  @!P0 LOP3.LUT R20, R41, 0xffff0000, RZ, 0xc0, !PT ;  /* 0xffff000029148812 */ /* 0x000fe200078ec0ff */
[----:B------:R-:W-:Y:S01]  /*5f60*/  @!P0 FMUL.FTZ R22, R6, R11 ;  /* 0x0000000b06168220 */ /* 0x000fe20000410000 */
[----:B------:R-:W-:Y:S01]  /*5f70*/  @!P0 LOP3.LUT R5, R5, 0xffff0000, RZ, 0xc0, !PT ;  /* 0xffff000005058812 */ /* 0x000fe200078ec0ff */
[----:B------:R-:W-:Y:S01]  /*5f80*/  @!P0 FMUL.FTZ R8, R2, R19 ;  /* 0x0000001302088220 */ /* 0x000fe20000410000 */
[----:B------:R-:W-:Y:S01]  /*5f90*/  @!P0 LOP3.LUT R38, R21, 0xffff0000, RZ, 0xc0, !PT ;  /* 0xffff000015268812 */ /* 0x000fe200078ec0ff */
[----:B------:R-:W-:Y:S02]  /*5fa0*/  @!P0 FFMA.FTZ R48, R16, R7, -R22 ;  /* 0x0000000710308223 */ /* 0x000fe40000010816 */
[----:B------:R-:W-:Y:S02]  /*5fb0*/  @!P0 FMUL.FTZ R4, R2, R5 ;  /* 0x0000000502048220 */ /* 0x000fe40000410000 */
[----:B------:R-:W-:Y:S01]  /*5fc0*/  @!P0 FMUL.FTZ R2, R6, R7 ;  /* 0x0000000706028220 */ /* 0x000fe20000410000 */
[C---:B------:R-:W-:Y:S01]  /*5fd0*/  @!P0 SHF.L.U32 R7, R15.reuse, 0x10, RZ ;  /* 0x000000100f078819 */ /* 0x040fe200000006ff */
[----:B------:R-:W-:Y:S01]  /*5fe0*/  @!P0 FFMA.FTZ R49, R20, R5, -R8 ;  /* 0x0000000514318223 */ /* 0x000fe20000010808 */
[----:B------:R-:W-:Y:S01]  /*5ff0*/  @!P0 LOP3.LUT R6, R15, 0xffff0000, RZ, 0xc0, !PT ;  /* 0xffff00000f068812 */ /* 0x000fe200078ec0ff */
[C---:B------:R-:W-:Y:S01]  /*6000*/  @!P0 IMAD.U32 R5, R9.reuse, 0x10000, RZ ;  /* 0x0001000009058824 */ /* 0x040fe200078e00ff */
[----:B------:R-:W-:Y:S01]  /*6010*/  @!P0 LOP3.LUT R9, R9, 0xffff0000, RZ, 0xc0, !PT ;  /* 0xffff000009098812 */ /* 0x000fe200078ec0ff */
[----:B------:R-:W-:Y:S02]  /*6020*/  @!P0 IMAD.U32 R35, R43, 0x10000, RZ ;  /* 0x000100002b238824 */ /* 0x000fe400078e00ff */
        /* <DEDUP_REMOVED lines=44> */
.L_x_87:
[----:B------:R-:W-:Y:S05]  /*62f0*/  BSYNC B0 ;  /* 0x0000000000007941 */ /* 0x000fea0003800000 */
.L_x_86:
[----:B-1----:R-:W-:Y:S05]  /*6300*/  IADD3 R55, P1, R184, R84, RZ ;  /* 0x00000054b8377210 */ /* 0x002fea0007f3e0ff */
[----:B------:R-:W-:Y:S01]  /*6310*/  IMAD.X R56, R90, 0x1, R154, P1 ;  /* 0x000000015a387824 */ /* 0x000fe200008e069a */
[----:B------:R-:W-:Y:S11]  /*6320*/  ISETP.GE.OR P1, PT, R166, R75, P5 ;  /* 0x0000004ba600720c */ /* 0x000ff60002f26670 */
[----:B------:R-:W-:Y:S02]  /*6330*/  @!UPT UIADD3 URZ, URZ, URZ, URZ ;  /* 0x0000003f3f3ff290 */ /* 0x000fe4000fffe03f */
[----:B------:R-:W-:-:S05]  /*6340*/  @P1 BRA `(.L_x_79) ;  /* 0x00000bd000001947 */ /* 0x000fca0003800000 */
[----:B------:R-:W-:Y:S01]  /*6350*/  @!P0 SHF.R.U32.HI R3, RZ, 0x10, R65 ;  /* 0x00000010ff038819 */ /* 0x000fe20000011641 */
[----:B------:R-:W1:Y:S01]  /*6360*/  LDS.128 R12, [R144+0x8100] ;  /* 0x00810000900c7984 */ /* 0x000e620000000c00 */
[--C-:B------:R-:W-:Y:S02]  /*6370*/  @!P0 SHF.R.U32.HI R2, RZ, 0x10, R25.reuse ;  /* 0x00000010ff028819 */ /* 0x100fe40000011619 */
[----:B------:R-:W-:Y:S02]  /*6380*/  @!P0 SHF.R.U64 R0, R24, 0x10, R25 ;  /* 0x0000001018008819 */ /* 0x000fe40000001219 */
[----:B------:R-:W-:Y:S02]  /*6390*/  @!P0 PRMT R25, R72, 0x5410, R3 ;  /* 0x0000541048198816 */ /* 0x000fe40000000003 */
[----:B------:R-:W-:Y:S01]  /*63a0*/  IADD3 R10, P2, P1, R92, R55, R115 ;  /* 0x000000375c0a7210 */ /* 0x000fe2000795e073 */
[----:B-----5:R-:W2:Y:S01]  /*63b0*/  LDS.128 R40, [R149+0x8100] ;  /* 0x0081000095287984 */ /* 0x020ea20000000c00 */
[----:B------:R-:W-:Y:S01]  /*63c0*/  @!P0 SHF.R.U64 R6, R26, 0x10, R27 ;  /* 0x000000101a068819 */ /* 0x000fe2000000121b */
[----:B------:R-:W-:Y:S01]  /*63d0*/  @!P0 IMAD.U32 R23, R25, 0x10000, RZ ;  /* 0x0001000019178824 */ /* 0x000fe200078e00ff */
[----:B------:R-:W-:Y:S02]  /*63e0*/  IADD3.X R11, R95, R56, R121, P2, P1 ;  /* 0x000000385f0b7210 */ /* 0x000fe400017e2479 */
[C---:B------:R-:W-:Y:S02]  /*63f0*/  LEA R48, P1, R10.reuse, c[0x0][0x1c8], 0x1 ;  /* 0x000072000a307a11 */ /* 0x040fe400078208ff */
[C---:B------:R-:W-:Y:S02]  /*6400*/  @!P0 PRMT R18, R37.reuse, 0x5432, R6 ;  /* 0x0000543225128816 */ /* 0x040fe40000000006 */
[----:B------:R-:W-:Y:S02]  /*6410*/  LEA.HI.X R49, R10, c[0x0][0x1cc], R11, 0x1, P1 ;  /* 0x000073000a317a11 */ /* 0x000fe400008f0c0b */
[----:B------:R-:W-:Y:S02]  /*6420*/  @!P0 SHF.R.U32.HI R5, RZ, 0x10, R27 ;  /* 0x00000010ff058819 */ /* 0x000fe4000001161b */
[C---:B------:R-:W-:Y:S02]  /*6430*/  @!P0 PRMT R8, R36.reuse, 0x5410, R2 ;  /* 0x0000541024088816 */ /* 0x040fe40000000002 */
[----:B------:R-:W-:Y:S02]  /*6440*/  @!P0 PRMT R16, R37, 0x5410, R5 ;  /* 0x0000541025108816 */ /* 0x000fe40000000005 */
[----:B------:R-:W-:Y:S01]  /*6450*/  @!P0 PRMT R4, R36, 0x5432, R0 ;  /* 0x0000543224048816 */ /* 0x000fe20000000000 */
[----:B------:R-:W-:Y:S01]  /*6460*/  @!P0 IMAD.U32 R0, R8, 0x10000, RZ ;  /* 0x0001000008008824 */ /* 0x000fe200078e00ff */
[--C-:B------:R-:W-:Y:S01]  /*6470*/  @!P0 SHF.R.U32.HI R9, RZ, 0x10, R67.reuse ;  /* 0x00000010ff098819 */ /* 0x100fe20000011643 */
[C---:B------:R-:W-:Y:S01]  /*6480*/  @!P0 IMAD.U32 R10, R16.reuse, 0x10000, RZ ;  /* 0x00010000100a8824 */ /* 0x040fe200078e00ff */
[----:B------:R-:W-:Y:S02]  /*6490*/  @!P0 LOP3.LUT R16, R16, 0xffff0000, RZ, 0xc0, !PT ;  /* 0xffff000010108812 */ /* 0x000fe400078ec0ff */
[----:B------:R-:W-:Y:S02]  /*64a0*/  @!P0 SHF.R.U64 R7, R66, 0x10, R67 ;  /* 0x0000001042078819 */ /* 0x000fe40000001243 */
[C---:B------:R-:W-:Y:S02]  /*64b0*/  @!P0 PRMT R38, R73.reuse, 0x5410, R9 ;  /* 0x0000541049268816 */ /* 0x040fe40000000009 */
[----:B------:R-:W-:Y:S02]  /*64c0*/  @!P0 PRMT R34, R73, 0x5432, R7 ;  /* 0x0000543249228816 */ /* 0x000fe40000000007 */
[----:B------:R-:W-:Y:S01]  /*64d0*/  @!P0 LOP3.LUT R25, R25, 0xffff0000, RZ, 0xc0, !PT ;  /* 0xffff000019198812 */ /* 0x000fe200078ec0ff */
[----:B------:R-:W-:Y:S01]  /*64e0*/  @!P0 IMAD.U32 R36, R38, 0x10000, RZ ;  /* 0x0001000026248824 */ /* 0x000fe200078e00ff */
[----:B------:R-:W-:Y:S01]  /*64f0*/  @!P0 SHF.L.U32 R27, R34, 0x10, RZ ;  /* 0x00000010221b8819 */ /* 0x000fe200000006ff */
[----:B-1----:R-:W-:Y:S01]  /*6500*/  @!P0 IMAD.U32 R3, R13, 0x10000, RZ ;  /* 0x000100000d038824 */ /* 0x002fe200078e00ff */
[----:B------:R-:W-:Y:S02]  /*6510*/  @!P0 LOP3.LUT R9, R14, 0xffff0000, RZ, 0xc0, !PT ;  /* 0xffff00000e098812 */ /* 0x000fe400078ec0ff */
[----:B------:R-:W-:Y:S01]  /*6520*/  @!P0 LOP3.LUT R34, R34, 0xffff0000, RZ, 0xc0, !PT ;  /* 0xffff000022228812 */ /* 0x000fe200078ec0ff */
[C---:B------:R-:W-:Y:S01]  /*6530*/  @!P0 FMUL.FTZ R2, R3.reuse, R23 ;  /* 0x0000001703028220 */ /* 0x040fe20000410000 */
[----:B------:R-:W-:Y:S01]  /*6540*/  @!P0 LOP3.LUT R5, R12, 0xffff0000, RZ, 0xc0, !PT ;  /* 0xffff00000c058812 */ /* 0x000fe200078ec0ff */
[-C--:B------:R-:W-:Y:S01]  /*6550*/  @!P0 FMUL.FTZ R3, R3, R0.reuse ;  /* 0x0000000003038220 */ /* 0x080fe20000410000 */
[----:B------:R-:W-:Y:S01]  /*6560*/  @!P0 SHF.L.U32 R11, R15, 0x10, RZ ;  /* 0x000000100f0b8819 */ /* 0x000fe200000006ff */
[C---:B--2---:R-:W-:Y:S01]  /*6570*/  @!P0 IMAD.U32 R20, R40.reuse, 0x10000, RZ ;  /* 0x0001000028148824 */ /* 0x044fe200078e00ff */
[----:B------:R-:W-:Y:S01]  /*6580*/  @!P0 SHF.L.U32 R24, R41, 0x10, RZ ;  /* 0x0000001029188819 */ /* 0x000fe200000006ff */
[----:B------:R-:W-:Y:S01]  /*6590*/  @!P0 IMAD.U32 R37, R43, 0x10000, RZ ;  /* 0x000100002b258824 */ /* 0x000fe200078e00ff */
[----:B------:R-:W-:Y:S01]  /*65a0*/  @!P0 LOP3.LUT R22, R40, 0xffff0000, RZ, 0xc0, !PT ;  /* 0xffff000028168812 */ /* 0x000fe200078ec0ff */
[----:B------:R-:W-:Y:S01]  /*65b0*/  @!P0 IMAD.U32 R31, R42, 0x10000, RZ ;  /* 0x000100002a1f8824 */ /* 0x000fe200078e00ff */
[----:B------:R-:W-:Y:S01]  /*65c0*/  @!P0 LOP3.LUT R26, R41, 0xffff0000, RZ, 0xc0, !PT ;  /* 0xffff0000291a8812 */ /* 0x000fe200078ec0ff */
[----:B------:R-:W-:Y:S01]  /*65d0*/  @!P0 FFMA.FTZ R54, R24, R0, -R2 ;  /* 0x0000000018368223 */ /* 0x000fe20000010802 */
[----:B------:R-:W-:Y:S01]  /*65e0*/  @!P0 LOP3.LUT R39, R43, 0xffff0000, RZ, 0xc0, !PT ;  /* 0xffff00002b278812 */ /* 0x000fe200078ec0ff */
[----:B------:R-:W-:Y:S01]  /*65f0*/  @!P0 IMAD.U32 R0, R12, 0x10000, RZ ;  /* 0x000100000c008824 */ /* 0x000fe200078e00ff */
[----:B------:R-:W-:Y:S01]  /*6600*/  @!P0 LOP3.LUT R35, R42, 0xffff0000, RZ, 0xc0, !PT ;  /* 0xffff00002a238812 */ /* 0x000fe200078ec0ff */
[----:B------:R-:W-:Y:S01]  /*6610*/  @!P0 FMUL.FTZ R44, R11, R36 ;  /* 0x000000240b2c8220 */ /* 0x000fe20000410000 */
[C---:B------:R-:W-:Y:S01]  /*6620*/  @!P0 SHF.L.U32 R2, R4.reuse, 0x10, RZ ;  /* 0x0000001004028819 */ /* 0x040fe200000006ff */
[----:B------:R-:W-:Y:S01]  /*6630*/  @!P0 FMUL.FTZ R45, R9, R34 ;  /* 0x00000022092d8220 */ /* 0x000fe20000410000 */
[----:B------:R-:W-:Y:S01]  /*6640*/  @!P0 LOP3.LUT R4, R4, 0xffff0000, RZ, 0xc0, !PT ;  /* 0xffff000004048812 */ /* 0x000fe200078ec0ff */
[----:B------:R-:W-:Y:S01]  /*6650*/  @!P0 FFMA.FTZ R44, R37, R10, -R44 ;  /* 0x0000000a252c8223 */ /* 0x000fe2000001082c */
[----:B------:R-:W-:Y:S02]  /*6660*/  @!P0 LOP3.LUT R17, R15, 0xffff0000, RZ, 0xc0, !PT ;  /* 0xffff00000f118812 */ /* 0x000fe400078ec0ff */
[----:B------:R-:W-:Y:S02]  /*6670*/  @!P0 LOP3.LUT R38, R38, 0xffff0000, RZ, 0xc0, !PT ;  /* 0xffff000026268812 */ /* 0x000fe400078ec0ff */
[----:B------:R-:W-:Y:S02]  /*6680*/  @!P0 SHF.R.U64 R21, R64, 0x10, R65 ;  /* 0x0000001040158819 */ /* 0x000fe40000001241 */
[----:B------:R-:W-:Y:S02]  /*6690*/  ISETP.GE.AND P1, PT, R97, c[0x0][0x1d4], PT ;  /* 0x0000750061007a0c */ /* 0x000fe40003f26270 */
[----:B------:R-:W-:Y:S05]  /*66a0*/  @!P0 PRMT R21, R72, 0x5432, R21 ;  /* 0x0000543248158816 */ /* 0x000fea0000000015 */
[C---:B------:R-:W-:Y:S01]  /*66b0*/  @!P0 IMAD.U32 R19, R21.reuse, 0x10000, RZ ;  /* 0x0001000015138824 */ /* 0x040fe200078e00ff */
[----:B------:R-:W-:Y:S03]  /*66c0*/  @!P0 LOP3.LUT R21, R21, 0xffff0000, RZ, 0xc0, !PT ;  /* 0xffff000015158812 */ /* 0x000fe600078ec0ff */
[C---:B------:R-:W-:Y:S02]  /*66d0*/  @!P0 FMUL.FTZ R6, R0.reuse, R19 ;  /* 0x0000001300068220 */ /* 0x040fe40000410000 */
[C---:B------:R-:W-:Y:S02]  /*66e0*/  @!P0 FMUL.FTZ R7, R5.reuse, R21 ;  /* 0x0000001505078220 */ /* 0x040fe40000410000 */
[-C--:B------:R-:W-:Y:S02]  /*66f0*/  @!P0 FMUL.FTZ R0, R0, R2.reuse ;  /* 0x0000000200008220 */ /* 0x080fe40000410000 */
[----:B------:R-:W-:Y:S02]  /*6700*/  @!P0 FFMA.FTZ R53, R20, R2, -R6 ;  /* 0x0000000214358223 */ /* 0x000fe40000010806 */
[-C--:B------:R-:W-:Y:S01]  /*6710*/  @!P0 FMUL.FTZ R2, R5, R4.reuse ;  /* 0x0000000405028220 */ /* 0x080fe20000410000 */
[----:B------:R-:W-:Y:S01]  /*6720*/  @!P0 LOP3.LUT R5, R13, 0xffff0000, RZ, 0xc0, !PT ;  /* 0xffff00000d058812 */ /* 0x000fe200078ec0ff */
[----:B------:R-:W-:Y:S01]  /*6730*/  @!P0 FFMA.FTZ R52, R22, R4, -R7 ;  /* 0x0000000416348223 */ /* 0x000fe20000010807 */
[----:B------:R-:W-:Y:S01]  /*6740*/  @!P0 LOP3.LUT R4, R8, 0xffff0000, RZ, 0xc0, !PT ;  /* 0xffff000008048812 */ /* 0x000fe200078ec0ff */
[----:B------:R-:W-:Y:S01]  /*6750*/  @!P0 IMAD.U32 R7, R14, 0x10000, RZ ;  /* 0x000100000e078824 */ /* 0x000fe200078e00ff */
[C---:B------:R-:W-:Y:S01]  /*6760*/  @!P0 LOP3.LUT R8, R18.reuse, 0xffff0000, RZ, 0xc0, !PT ;  /* 0xffff000012088812 */ /* 0x040fe200078ec0ff */
[----:B------:R-:W-:Y:S02]  /*6770*/  @!P0 IMAD.U32 R6, R18, 0x10000, RZ ;  /* 0x0001000012068824 */ /* 0x000fe400078e00ff */
[----:B------:R-:W-:Y:S02]  /*6780*/  @!P0 FMUL.FTZ R47, R5, R25 ;  /* 0x00000019052f8220 */ /* 0x000fe40000410000 */
[----:B------:R-:W-:Y:S02]  /*6790*/  @!P0 FMUL.FTZ R18, R17, R38 ;  /* 0x0000002611128220 */ /* 0x000fe40000410000 */
[----:B------:R-:W-:Y:S02]  /*67a0*/  @!P0 FMUL.FTZ R46, R7, R27 ;  /* 0x0000001b072e8220 */ /* 0x000fe40000410000 */
[----:B------:R-:W-:Y:S02]  /*67b0*/  @!P0 FFMA.FTZ R51, R26, R4, -R47 ;  /* 0x000000041a338223 */ /* 0x000fe4000001082f */
[----:B------:R-:W-:Y:S02]  /*67c0*/  @!P0 FFMA.FTZ R18, R39, R16, -R18 ;  /* 0x0000001027128223 */ /* 0x000fe40000010812 */
[----:B------:R-:W-:Y:S01]  /*67d0*/  @!P0 FFMA.FTZ R50, R31, R6, -R46 ;  /* 0x000000061f328223 */ /* 0x000fe2000001082e */
[----:B------:R-:W-:Y:S01]  /*67e0*/  @!P0 F2FP.BF16.PACK_AB R46, R51, R54 ;  /* 0x00000036332e823e */ /* 0x000fe200000010ff */
[----:B------:R-:W-:Y:S01]  /*67f0*/  @!P0 FFMA.FTZ R47, R35, R8, -R45 ;  /* 0x00000008232f8223 */ /* 0x000fe2000001082d */
[----:B------:R-:W-:Y:S01]  /*6800*/  @!P0 F2FP.BF16.PACK_AB R44, R18, R44 ;  /* 0x0000002c122c823e */ /* 0x000fe200000010ff */
[----:B------:R-:W-:Y:S01]  /*6810*/  @!P0 FFMA.FTZ R0, R19, R20, R0 ;  /* 0x0000001413008223 */ /* 0x000fe20000010000 */
[----:B------:R-:W-:Y:S01]  /*6820*/  @!P0 F2FP.BF16.PACK_AB R45, R52, R53 ;  /* 0x00000035342d823e */ /* 0x000fe200000010ff */
[----:B------:R-:W-:Y:S01]  /*6830*/  @!P0 IMAD.MOV.U32 R41, RZ, RZ, R46 ;  /* 0x000000ffff298224 */ /* 0x000fe200078e002e */
[----:B------:R-:W-:Y:S01]  /*6840*/  @!P0 F2FP.BF16.PACK_AB R18, R47, R50 ;  /* 0x000000322f12823e */ /* 0x000fe200000010ff */
[----:B------:R-:W-:Y:S01]  /*6850*/  @!P0 FMUL.FTZ R4, R5, R4 ;  /* 0x0000000405048220 */ /* 0x000fe20000410000 */
[----:B------:R-:W-:Y:S01]  /*6860*/  @!P0 MOV R40, R45 ;  /* 0x0000002d00288202 */ /* 0x000fe20000000f00 */
[----:B------:R-:W-:Y:S01]  /*6870*/  @!P0 FFMA.FTZ R2, R21, R22, R2 ;  /* 0x0000001615028223 */ /* 0x000fe20000010002 */
[----:B------:R-:W-:Y:S01]  /*6880*/  @!P0 MOV R43, R44 ;  /* 0x0000002c002b8202 */ /* 0x000fe20000000f00 */
[----:B------:R-:W-:Y:S02]  /*6890*/  @!P0 IMAD.MOV.U32 R42, RZ, RZ, R18 ;  /* 0x000000ffff2a8224 */ /* 0x000fe400078e0012 */
[----:B------:R-:W-:Y:S01]  /*68a0*/  @!P0 FMUL.FTZ R5, R7, R6 ;  /* 0x0000000607058220 */ /* 0x000fe20000410000 */
[----:B------:R-:W-:Y:S01]  /*68b0*/  @!P0 F2FP.BF16.PACK_AB R0, R2, R0 ;  /* 0x000000000200823e */ /* 0x000fe200000010ff */
[----:B------:R-:W-:Y:S01]  /*68c0*/  @!P0 FFMA.FTZ R3, R23, R24, R3 ;  /* 0x0000001817038223 */ /* 0x000fe20000010003 */
[----:B------:R1:W-:Y:S01]  /*68d0*/  STG.E.128 [R48.64], R40 ;  /* 0x0000002830007986 */ /* 0x0003e2000c101d08 */
[----:B------:R-:W-:Y:S02]  /*68e0*/  @!P0 FMUL.FTZ R6, R9, R8 ;  /* 0x0000000809068220 */ /* 0x000fe40000410000 */
[----:B------:R-:W-:Y:S02]  /*68f0*/  @!P0 FFMA.FTZ R4, R25, R26, R4 ;  /* 0x0000001a19048223 */ /* 0x000fe40000010004 */
[----:B------:R-:W-:Y:S02]  /*6900*/  @!P0 FMUL.FTZ R7, R11, R10 ;  /* 0x0000000a0b078220 */ /* 0x000fe40000410000 */
[----:B------:R-:W-:Y:S01]  /*6910*/  @!P0 FFMA.FTZ R5, R27, R31, R5 ;  /* 0x0000001f1b058223 */ /* 0x000fe20000010005 */
[----:B------:R-:W-:Y:S01]  /*6920*/  @!P0 F2FP.BF16.PACK_AB R3, R4, R3 ;  /* 0x000000030403823e */ /* 0x000fe200000010ff */
[----:B------:R-:W-:Y:S02]  /*6930*/  @!P0 FMUL.FTZ R8, R17, R16 ;  /* 0x0000001011088220 */ /* 0x000fe40000410000 */
[----:B------:R-:W-:Y:S02]  /*6940*/  @!P0 FFMA.FTZ R6, R34, R35, R6 ;  /* 0x0000002322068223 */ /* 0x000fe40000010006 */
[----:B------:R-:W-:Y:S02]  /*6950*/  @!P0 FFMA.FTZ R7, R36, R37, R7 ;  /* 0x0000002524078223 */ /* 0x000fe40000010007 */
[----:B------:R-:W-:Y:S01]  /*6960*/  @!P0 FFMA.FTZ R8, R38, R39, R8 ;  /* 0x0000002726088223 */ /* 0x000fe20000010008 */
[----:B------:R-:W-:Y:S01]  /*6970*/  @!P0 F2FP.BF16.PACK_AB R5, R6, R5 ;  /* 0x000000050605823e */ /* 0x000fe200000010ff */
[----:B------:R-:W-:Y:S02]  /*6980*/  @!P0 IMAD.MOV.U32 R12, RZ, RZ, R0 ;  /* 0x000000ffff0c8224 */ /* 0x000fe400078e0000 */
[----:B------:R-:W-:Y:S01]  /*6990*/  @!P0 IMAD.MOV.U32 R13, RZ, RZ, R3 ;  /* 0x000000ffff0d8224 */ /* 0x000fe200078e0003 */
[----:B------:R-:W-:Y:S02]  /*69a0*/  @!P0 F2FP.BF16.PACK_AB R7, R8, R7 ;  /* 0x000000070807823e */ /* 0x000fe400000010ff */
[----:B------:R-:W-:Y:S03]  /*69b0*/  @!P0 MOV R14, R5 ;  /* 0x00000005000e8202 */ /* 0x000fe60000000f00 */
[----:B------:R-:W-:Y:S01]  /*69c0*/  @!P0 IMAD.MOV.U32 R15, RZ, RZ, R7 ;  /* 0x000000ffff0f8224 */ /* 0x000fe200078e0007 */
[----:B------:R-:W-:-:S05]  /*69d0*/  @P1 BRA `(.L_x_79) ;  /* 0x0000054000001947 */ /* 0x000fca0003800000 */
[----:B------:R-:W-:Y:S04]  /*69e0*/  IADD3 R0, P1, P0, R92, R55, R97 ;  /* 0x000000375c007210 */ /* 0x000fe8000783e061 */
[----:B------:R-:W-:Y:S02]  /*69f0*/  IADD3.X R3, R95, R56, R120, P1, P0 ;  /* 0x000000385f037210 */ /* 0x000fe40000fe0478 */
[C---:B------:R-:W-:Y:S04]  /*6a00*/  LEA R2, P0, R0.reuse, c[0x0][0x1c8], 0x1 ;  /* 0x0000720000027a11 */ /* 0x040fe800078008ff */
[----:B------:R-:W-:Y:S05]  /*6a10*/  LEA.HI.X R3, R0, c[0x0][0x1cc], R3, 0x1, P0 ;  /* 0x0000730000037a11 */ /* 0x000fea00000f0c03 */
[----:B------:R2:W-:Y:S01]  /*6a20*/  STG.E.128 [R2.64], R12 ;  /* 0x0000000c02007986 */ /* 0x0005e2000c101d08 */
[----:B------:R-:W-:-:S05]  /*6a30*/  BRA `(.L_x_79) ;  /* 0x000004e000007947 */ /* 0x000fca0003800000 */
.L_x_57:
[----:B------:R-:W-:Y:S01]  /*6a40*/  IMAD R0, R91, -0x80, R126 ;  /* 0xffffff805b007824 */ /* 0x000fe200078e027e */
[----:B------:R-:W-:Y:S04]  /*6a50*/  BSSY B0, `(.L_x_88) ;  /* 0x0000012000007945 */ /* 0x000fe80003800000 */
[----:B------:R-:W-:Y:S04]  /*6a60*/  IMNMX R6, R0, 0x80, PT ;  /* 0x0000008000067817 */ /* 0x000fe80003800200 */
[----:B------:R-:W-:Y:S11]  /*6a70*/  ISETP.GE.AND P0, PT, R96, R6, PT ;  /* 0x000000066000720c */ /* 0x000ff60003f06270 */
[----:B------:R-:W-:Y:S02]  /*6a80*/  @!UPT UIADD3 URZ, URZ, URZ, URZ ;  /* 0x0000003f3f3ff290 */ /* 0x000fe4000fffe03f */
[----:B------:R-:W-:-:S05]  /*6a90*/  @P0 BRA `(.L_x_89) ;  /* 0x000000d000000947 */ /* 0x000fca0003800000 */
[----:B------:R-:W1:Y:S01]  /*6aa0*/  @!P5 LDS.128 R12, [R74+0x8100] ;  /* 0x008100004a0cd984 */ /* 0x000e620000000c00 */
[----:B------:R-:W-:Y:S02]  /*6ab0*/  ISETP.GE.AND P1, PT, R94, c[0x0][0x1d4], PT ;  /* 0x000075005e007a0c */ /* 0x000fe40003f26270 */
[-C--:B------:R-:W-:Y:S05]  /*6ac0*/  @!P5 IADD3 R0, P0, R114, R84.reuse, RZ ;  /* 0x000000547200d210 */ /* 0x080fea0007f1e0ff */
[----:B------:R-:W-:Y:S01]  /*6ad0*/  @!P5 IMAD.X R2, R113, 0x1, R90, P0 ;  /* 0x000000017102d824 */ /* 0x000fe200000e065a */
[C---:B------:R-:W-:Y:S04]  /*6ae0*/  @!P5 LEA R4, P0, R0.reuse, c[0x0][0x1c8], 0x1 ;  /* 0x000072000004da11 */ /* 0x040fe800078008ff */
[----:B------:R-:W-:Y:S01]  /*6af0*/  @!P5 LEA.HI.X R5, R0, c[0x0][0x1cc], R2, 0x1, P0 ;  /* 0x000073000005da11 */ /* 0x000fe200000f0c02 */
[----:B------:R-:W2:Y:S01]  /*6b00*/  @!P1 LDS.128 R8, [R74+0xc100] ;  /* 0x00c100004a089984 */ /* 0x000ea20000000c00 */
[----:B------:R-:W-:Y:S05]  /*6b10*/  @!P1 IADD3 R0, P0, R118, R84, RZ ;  /* 0x0000005476009210 */ /* 0x000fea0007f1e0ff */
[----:B------:R-:W-:Y:S01]  /*6b20*/  @!P1 IMAD.X R3, R90, 0x1, R117, P0 ;  /* 0x000000015a039824 */ /* 0x000fe200000e0675 */
[C---:B------:R-:W-:Y:S04]  /*6b30*/  @!P1 LEA R2, P0, R0.reuse, c[0x0][0x1c8], 0x1 ;  /* 0x0000720000029a11 */ /* 0x040fe800078008ff */
[----:B------:R-:W-:Y:S01]  /*6b40*/  @!P1 LEA.HI.X R3, R0, c[0x0][0x1cc], R3, 0x1, P0 ;  /* 0x0000730000039a11 */ /* 0x000fe200000f0c03 */
[----:B-1----:R1:W-:Y:S04]  /*6b50*/  @!P5 STG.E.128 [R4.64], R12 ;  /* 0x0000000c0400d986 */ /* 0x0023e8000c101d08 */
[----:B--2---:R1:W-:Y:S04]  /*6b60*/  @!P1 STG.E.128 [R2.64], R8 ;  /* 0x0000000802009986 */ /* 0x0043e8000c101d08 */
.L_x_89:
[----:B------:R-:W-:Y:S05]  /*6b70*/  BSYNC B0 ;  /* 0x0000000000007941 */ /* 0x000fea0003800000 */
.L_x_88:
[----:B------:R-:W-:Y:S01]  /*6b80*/  ISETP.GE.AND P0, PT, R168, R6, PT ;  /* 0x00000006a800720c */ /* 0x000fe20003f06270 */
[----:B------:R-:W-:Y:S01]  /*6b90*/  @!UPT UIADD3 URZ, URZ, URZ, URZ ;  /* 0x0000003f3f3ff290 */ /* 0x000fe2000fffe03f */
[----:B------:R-:W-:Y:S11]  /*6ba0*/  BSSY B0, `(.L_x_90) ;  /* 0x0000011000007945 */ /* 0x000ff60003800000 */
[----:B------:R-:W-:-:S05]  /*6bb0*/  @P0 BRA `(.L_x_91) ;  /* 0x000000f000000947 */ /* 0x000fca0003800000 */
[----:B-1----:R-:W1:Y:S01]  /*6bc0*/  @!P5 LDS.128 R12, [R74+0x9100] ;  /* 0x009100004a0cd984 */ /* 0x002e620000000c00 */
[----:B------:R-:W-:Y:S02]  /*6bd0*/  ISETP.GE.AND P1, PT, R94, c[0x0][0x1d4], PT ;  /* 0x000075005e007a0c */ /* 0x000fe40003f26270 */
[----:B------:R-:W-:Y:S05]  /*6be0*/  IADD3 R2, P0, R209, R84, RZ ;  /* 0x00000054d1027210 */ /* 0x000fea0007f1e0ff */
[----:B------:R-:W-:Y:S01]  /*6bf0*/  IMAD.X R0, R183, 0x1, R90, P0 ;  /* 0x00000001b7007824 */ /* 0x000fe200000e065a */
[----:B------:R-:W-:Y:S05]  /*6c00*/  @!P5 IADD3 R3, P0, R114, R2, RZ ;  /* 0x000000027203d210 */ /* 0x000fea0007f1e0ff */
[----:B------:R-:W2:Y:S01]  /*6c10*/  @!P1 LDS.128 R8, [R74+0xd100] ;  /* 0x00d100004a089984 */ /* 0x000ea20000000c00 */
[----:B------:R-:W-:Y:S01]  /*6c20*/  @!P5 IMAD.X R5, R113, 0x1, R0, P0 ;  /* 0x000000017105d824 */ /* 0x000fe200000e0600 */
[C---:B------:R-:W-:Y:S04]  /*6c30*/  @!P5 LEA R4, P0, R3.reuse, c[0x0][0x1c8], 0x1 ;  /* 0x000072000304da11 */ /* 0x040fe800078008ff */
[----:B------:R-:W-:Y:S02]  /*6c40*/  @!P5 LEA.HI.X R5, R3, c[0x0][0x1cc], R5, 0x1, P0 ;  /* 0x000073000305da11 */ /* 0x000fe400000f0c05 */
[----:B------:R-:W-:Y:S05]  /*6c50*/  @!P1 IADD3 R3, P0, R2, R118, RZ ;  /* 0x0000007602039210 */ /* 0x000fea0007f1e0ff */
[----:B------:R-:W-:Y:S01]  /*6c60*/  @!P1 IMAD.X R0, R0, 0x1, R117, P0 ;  /* 0x0000000100009824 */ /* 0x000fe200000e0675 */
[C---:B------:R-:W-:Y:S04]  /*6c70*/  @!P1 LEA R2, P0, R3.reuse, c[0x0][0x1c8], 0x1 ;  /* 0x0000720003029a11 */ /* 0x040fe800078008ff */
[----:B------:R-:W-:Y:S01]  /*6c80*/  @!P1 LEA.HI.X R3, R3, c[0x0][0x1cc], R0, 0x1, P0 ;  /* 0x0000730003039a11 */ /* 0x000fe200000f0c00 */
[----:B-1----:R1:W-:Y:S04]  /*6c90*/  @!P5 STG.E.128 [R4.64], R12 ;  /* 0x0000000c0400d986 */ /* 0x0023e8000c101d08 */
[----:B--2---:R1:W-:Y:S04]  /*6ca0*/  @!P1 STG.E.128 [R2.64], R8 ;  /* 0x0000000802009986 */ /* 0x0043e8000c101d08 */
.L_x_91:
[----:B------:R-:W-:Y:S05]  /*6cb0*/  BSYNC B0 ;  /* 0x0000000000007941 */ /* 0x000fea0003800000 */
.L_x_90:
        /* <DEDUP_REMOVED lines=19> */
.L_x_93:
[----:B------:R-:W-:Y:S05]  /*6df0*/  BSYNC B0 ;  /* 0x0000000000007941 */ /* 0x000fea0003800000 */
.L_x_92:
[----:B------:R-:W-:Y:S11]  /*6e00*/  ISETP.GE.AND P0, PT, R166, R6, PT ;  /* 0x00000006a600720c */ /* 0x000ff60003f06270 */
[----:B------:R-:W-:Y:S02]  /*6e10*/  @!UPT UIADD3 URZ, URZ, URZ, URZ ;  /* 0x0000003f3f3ff290 */ /* 0x000fe4000fffe03f */
        /* <DEDUP_REMOVED lines=16> */
.L_x_79:
[----:B------:R-:W-:Y:S05]  /*6f20*/  BSYNC B2 ;  /* 0x0000000000027941 */ /* 0x000fea0003800000 */
.L_x_56:
[C---:B-12---:R-:W-:Y:S01]  /*6f30*/  IMAD.SHL.U32 R14, R91.reuse, 0x80, RZ ;  /* 0x000000805b0e7824 */ /* 0x046fe200078e00ff */
[----:B------:R-:W-:Y:S01]  /*6f40*/  ISETP.NE.AND P6, PT, R164, RZ, PT ;  /* 0x000000ffa400720c */ /* 0x000fe20003fc5270 */
[----:B------:R-:W-:Y:S01]  /*6f50*/  BSSY B0, `(.L_x_94) ;  /* 0x0000051000007945 */ /* 0x000fe20003800000 */
[----:B------:R-:W-:Y:S01]  /*6f60*/  SHF.L.U64.HI R16, R91, 0x7, R98 ;  /* 0x000000075b107819 */ /* 0x000fe20000010262 */
[----:B-----5:R-:W-:Y:S01]  /*6f70*/  IMAD.IADD R5, R131, 0x1, -R14 ;  /* 0x0000000183057824 */ /* 0x020fe200078e0a0e */
[----:B------:R-:W-:Y:S04]  /*6f80*/  IADD3 R0, P0, R14, R153, RZ ;  /* 0x000000990e007210 */ /* 0x000fe80007f1e0ff */
[C---:B------:R-:W-:Y:S01]  /*6f90*/  ISETP.GE.AND P3, PT, R5.reuse, 0x1, PT ;  /* 0x000000010500780c */ /* 0x040fe20003f66270 */
[----:B------:R-:W-:Y:S01]  /*6fa0*/  IMAD.X R4, R16, 0x1, R163, P0 ;  /* 0x0000000110047824 */ /* 0x000fe200000e06a3 */
[C---:B------:R-:W-:Y:S02]  /*6fb0*/  ISETP.GE.AND P2, PT, R5.reuse, 0x21, PT ;  /* 0x000000210500780c */ /* 0x040fe40003f46270 */
[----:B------:R-:W-:Y:S09]  /*6fc0*/  ISETP.GE.AND P1, PT, R5, 0x41, PT ;  /* 0x000000410500780c */ /* 0x000ff20003f26270 */
[----:B------:R-:W-:Y:S01]  /*6fd0*/  @P3 IMAD R6, R4, c[0x0][0x258], RZ ;  /* 0x0000960004063a24 */ /* 0x000fe200078e02ff */
[----:B------:R-:W-:Y:S01]  /*6fe0*/  @P3 MOV R3, R112 ;  /* 0x0000007000033202 */ /* 0x000fe20000000f00 */
[----:B------:R-:W-:Y:S01]  /*6ff0*/  @P3 IMAD.MOV.U32 R2, RZ, RZ, R102 ;  /* 0x000000ffff023224 */ /* 0x000fe200078e0066 */
[C---:B------:R-:W-:Y:S01]  /*7000*/  @P2 IADD3 R7, P0, R0.reuse, 0x20, RZ ;  /* 0x0000002000072810 */ /* 0x040fe20007f1e0ff */
[C---:B------:R-:W-:Y:S02]  /*7010*/  @P3 IMAD R6, R0.reuse, c[0x0][0x25c], R6 ;  /* 0x0000970000063a24 */ /* 0x040fe400078e0206 */
[C---:B------:R-:W-:Y:S01]  /*7020*/  @P3 IMAD.WIDE.U32 R2, R0.reuse, c[0x0][0x258], R2 ;  /* 0x0000960000023a25 */ /* 0x040fe200078e0002 */
[----:B------:R-:W-:Y:S02]  /*7030*/  @P2 IADD3.X R8, RZ, R4, RZ, P0, !PT ;  /* 0x00000004ff082210 */ /* 0x000fe400007fe4ff */
[----:B------:R-:W-:Y:S01]  /*7040*/  @P1 IADD3 R12, P0, R0, 0x40, RZ ;  /* 0x00000040000c1810 */ /* 0x000fe20007f1e0ff */
[----:B------:R-:W-:Y:S01]  /*7050*/  @P3 IMAD.IADD R6, R3, 0x1, R6 ;  /* 0x0000000103063824 */ /* 0x000fe200078e0206 */
[----:B------:R-:W-:Y:S03]  /*7060*/  @P2 MOV R3, R112 ;  /* 0x0000007000032202 */ /* 0x000fe60000000f00 */
[----:B------:R-:W-:Y:S01]  /*7070*/  @P1 IMAD.X R13, RZ, RZ, R4, P0 ;  /* 0x000000ffff0d1224 */ /* 0x000fe200000e0604 */
[C---:B------:R-:W-:Y:S04]  /*7080*/  @P3 LEA R10, P0, R2.reuse, c[0x0][0x250], 0x1 ;  /* 0x00009400020a3a11 */ /* 0x040fe800078008ff */
[----:B------:R-:W-:Y:S01]  /*7090*/  @P3 LEA.HI.X R11, R2, c[0x0][0x254], R6, 0x1, P0 ;  /* 0x00009500020b3a11 */ /* 0x000fe200000f0c06 */
[----:B------:R-:W-:Y:S02]  /*70a0*/  @P2 IMAD R6, R8, c[0x0][0x258], RZ ;  /* 0x0000960008062a24 */ /* 0x000fe400078e02ff */
[----:B------:R-:W-:Y:S02]  /*70b0*/  @P2 IMAD.MOV.U32 R2, RZ, RZ, R102 ;  /* 0x000000ffff022224 */ /* 0x000fe400078e0066 */
[C---:B------:R-:W-:Y:S02]  /*70c0*/  @P2 IMAD R6, R7.reuse, c[0x0][0x25c], R6 ;  /* 0x0000970007062a24 */ /* 0x040fe400078e0206 */
[----:B------:R-:W-:Y:S04]  /*70d0*/  @P2 IMAD.WIDE.U32 R2, R7, c[0x0][0x258], R2 ;  /* 0x0000960007022a25 */ /* 0x000fe800078e0002 */
[----:B------:R-:W-:Y:S01]  /*70e0*/  @P2 IMAD.IADD R6, R3, 0x1, R6 ;  /* 0x0000000103062824 */ /* 0x000fe200078e0206 */
[C---:B------:R-:W-:Y:S01]  /*70f0*/  @P2 LEA R8, P0, R2.reuse, c[0x0][0x250], 0x1 ;  /* 0x0000940002082a11 */ /* 0x040fe200078008ff */
[----:B------:R-:W-:Y:S03]  /*7100*/  @P1 IMAD.MOV.U32 R3, RZ, RZ, R112 ;  /* 0x000000ffff031224 */ /* 0x000fe600078e0070 */
[----:B------:R-:W-:Y:S02]  /*7110*/  @P2 LEA.HI.X R9, R2, c[0x0][0x254], R6, 0x1, P0 ;  /* 0x0000950002092a11 */ /* 0x000fe400000f0c06 */
[----:B------:R-:W-:Y:S02]  /*7120*/  ISETP.GE.AND P0, PT, R5, 0x61, PT ;  /* 0x000000610500780c */ /* 0x000fe40003f06270 */
[-C--:B------:R-:W-:Y:S05]  /*7130*/  @P1 MOV R2, R102.reuse ;  /* 0x0000006600021202 */ /* 0x080fea0000000f00 */
[----:B------:R-:W-:Y:S06]  /*7140*/  @P1 IMAD.WIDE.U32 R2, R12, c[0x0][0x258], R2 ;  /* 0x000096000c021a25 */ /* 0x000fec00078e0002 */
[----:B------:R-:W-:Y:S01]  /*7150*/  @P0 IADD3 R5, P4, R0, 0x60, RZ ;  /* 0x0000006000050810 */ /* 0x000fe20007f9e0ff */
[----:B------:R-:W-:Y:S04]  /*7160*/  @P1 IMAD R0, R13, c[0x0][0x258], RZ ;  /* 0x000096000d001a24 */ /* 0x000fe800078e02ff */
[----:B------:R-:W-:Y:S02]  /*7170*/  @P1 IMAD R0, R12, c[0x0][0x25c], R0 ;  /* 0x000097000c001a24 */ /* 0x000fe400078e0200 */
[----:B------:R-:W-:Y:S01]  /*7180*/  @P0 IMAD.X R4, RZ, RZ, R4, P4 ;  /* 0x000000ffff040224 */ /* 0x000fe200020e0604 */
[C---:B------:R-:W-:Y:S01]  /*7190*/  @P1 LEA R6, P4, R2.reuse, c[0x0][0x250], 0x1 ;  /* 0x0000940002061a11 */ /* 0x040fe200078808ff */
[----:B------:R-:W-:Y:S02]  /*71a0*/  @P1 IMAD.IADD R0, R3, 0x1, R0 ;  /* 0x0000000103001824 */ /* 0x000fe400078e0200 */
[----:B------:R-:W-:Y:S03]  /*71b0*/  @P0 IMAD.MOV.U32 R3, RZ, RZ, R112 ;  /* 0x000000ffff030224 */ /* 0x000fe600078e0070 */
[----:B------:R-:W-:Y:S01]  /*71c0*/  @P1 LEA.HI.X R7, R2, c[0x0][0x254], R0, 0x1, P4 ;  /* 0x0000950002071a11 */ /* 0x000fe200020f0c00 */
[----:B------:R-:W-:Y:S01]  /*71d0*/  @P0 IMAD R0, R4, c[0x0][0x258], RZ ;  /* 0x0000960004000a24 */ /* 0x000fe200078e02ff */
[----:B------:R-:W-:Y:S03]  /*71e0*/  @P0 MOV R2, R102 ;  /* 0x0000006600020202 */ /* 0x000fe60000000f00 */
[C---:B------:R-:W-:Y:S02]  /*71f0*/  @P0 IMAD R0, R5.reuse, c[0x0][0x25c], R0 ;  /* 0x0000970005000a24 */ /* 0x040fe400078e0200 */
[----:B------:R-:W-:Y:S04]  /*7200*/  @P0 IMAD.WIDE.U32 R2, R5, c[0x0][0x258], R2 ;  /* 0x0000960005020a25 */ /* 0x000fe800078e0002 */
[----:B------:R-:W-:Y:S01]  /*7210*/  @P0 IMAD.IADD R0, R3, 0x1, R0 ;  /* 0x0000000103000824 */ /* 0x000fe200078e0200 */
[C---:B------:R-:W-:Y:S04]  /*7220*/  @P0 LEA R4, P4, R2.reuse, c[0x0][0x250], 0x1 ;  /* 0x0000940002040a11 */ /* 0x040fe800078808ff */
[----:B------:R-:W-:Y:S02]  /*7230*/  @P0 LEA.HI.X R5, R2, c[0x0][0x254], R0, 0x1, P4 ;  /* 0x0000950002050a11 */ /* 0x000fe400020f0c00 */
[----:B------:R-:W-:Y:S02]  /*7240*/  ISETP.NE.AND P4, PT, R147, RZ, PT ;  /* 0x000000ff9300720c */ /* 0x000fe40003f85270 */
[----:B------:R-:W-:Y:S11]  /*7250*/  IADD3 R0, -R14, R126, RZ ;  /* 0x0000007e0e007210 */ /* 0x000ff60007ffe1ff */
[----:B------:R-:W-:Y:S01]  /*7260*/  @!PT LDS RZ, [RZ] ;  /* 0x00000000fffff984 */ /* 0x000fe20000000800 */
[----:B------:R-:W-:Y:S01]  /*7270*/  @!PT LDS RZ, [RZ] ;  /* 0x00000000fffff984 */ /* 0x000fe20000000800 */
[----:B------:R-:W-:Y:S01]  /*7280*/  @!PT LDS RZ, [RZ] ;  /* 0x00000000fffff984 */ /* 0x000fe20000000800 */
[----:B------:R1:W-:Y:S05]  /*7290*/  @P3 LDGSTS.E.BYPASS.LTC128B.128 [R74+0x100], [R10.64], !P4 ;  /* 0x001000000a4a3fae */ /* 0x0003ea000e101d48 */
[----:B------:R1:W-:Y:S05]  /*72a0*/  @P3 LDGSTS.E.BYPASS.LTC128B.128 [R74+0x4100], [R10.64+0x80], !P6 ;  /* 0x041000800a4a3fae */ /* 0x0003ea000f101d48 */
[----:B------:R1:W-:Y:S05]  /*72b0*/  @P2 LDGSTS.E.BYPASS.LTC128B.128 [R74+0x1100], [R8.64], !P4 ;  /* 0x01100000084a2fae */ /* 0x0003ea000e101d48 */
[----:B------:R1:W-:Y:S05]  /*72c0*/  @P2 LDGSTS.E.BYPASS.LTC128B.128 [R74+0x5100], [R8.64+0x80], !P6 ;  /* 0x05100080084a2fae */ /* 0x0003ea000f101d48 */
[----:B------:R2:W-:Y:S05]  /*72d0*/  @P1 LDGSTS.E.BYPASS.LTC128B.128 [R74+0x2100], [R6.64], !P4 ;  /* 0x02100000064a1fae */ /* 0x0005ea000e101d48 */
[----:B------:R2:W-:Y:S05]  /*72e0*/  @P1 LDGSTS.E.BYPASS.LTC128B.128 [R74+0x6100], [R6.64+0x80], !P6 ;  /* 0x06100080064a1fae */ /* 0x0005ea000f101d48 */
[----:B------:R1:W-:Y:S05]  /*72f0*/  @P0 LDGSTS.E.BYPASS.LTC128B.128 [R74+0x3100], [R4.64], !P4 ;  /* 0x03100000044a0fae */ /* 0x0003ea000e101d48 */
[----:B------:R1:W-:Y:S05]  /*7300*/  @P0 LDGSTS.E.BYPASS.LTC128B.128 [R74+0x7100], [R4.64+0x80], !P6 ;  /* 0x07100080044a0fae */ /* 0x0003ea000f101d48 */
[----:B------:R-:W0:Y:S01]  /*7310*/  LDGDEPBAR ;  /* 0x00000000000079af */ /* 0x000e220000000000 */
[----:B--2---:R-:W-:Y:S02]  /*7320*/  IMNMX R7, R0, 0x80, PT ;  /* 0x0000008000077817 */ /* 0x004fe40003800200 */
[----:B------:R-:W-:Y:S02]  /*7330*/  IADD3 R6, P0, R14, R161, RZ ;  /* 0x000000a10e067210 */ /* 0x000fe40007f1e0ff */
[----:B------:R-:W-:Y:S03]  /*7340*/  ISETP.GE.AND P1, PT, R96, R7, PT ;  /* 0x000000076000720c */ /* 0x000fe60003f26270 */
[----:B------:R-:W-:Y:S01]  /*7350*/  IMAD.X R16, R16, 0x1, R160, P0 ;  /* 0x0000000110107824 */ /* 0x000fe200000e06a0 */
[----:B------:R-:W-:Y:S04]  /*7360*/  DEPBAR.LE SB0, 0x0 ;  /* 0x000080000000791a */ /* 0x000fe80000000000 */
[----:B------:R-:W-:Y:S06]  /*7370*/  BAR.SYNC.DEFER_BLOCKING 0x0 ;  /* 0x0000000000007b1d */ /* 0x000fec0000010000 */
[----:B------:R-:W-:-:S05]  /*7380*/  @P1 BRA `(.L_x_95) ;  /* 0x000000d000001947 */ /* 0x000fca0003800000 */
[----:B-1----:R-:W1:Y:S01]  /*7390*/  @!P5 LDS.128 R12, [R74+0x100] ;  /* 0x000100004a0cd984 */ /* 0x002e620000000c00 */
[----:B------:R-:W-:Y:S01]  /*73a0*/  ISETP.GE.AND P0, PT, R94, c[0x0][0x1d4], PT ;  /* 0x000075005e007a0c */ /* 0x000fe20003f06270 */
[----:B------:R-:W-:Y:S01]  /*73b0*/  IMAD R0, R16, c[0x0][0x208], RZ ;  /* 0x0000820010007a24 */ /* 0x000fe200078e02ff */
[----:B------:R-:W-:Y:S02]  /*73c0*/  MOV R4, R100 ;  /* 0x0000006400047202 */ /* 0x000fe40000000f00 */
[----:B------:R-:W-:Y:S01]  /*73d0*/  MOV R5, R99 ;  /* 0x0000006300057202 */ /* 0x000fe20000000f00 */
[C---:B------:R-:W-:Y:S04]  /*73e0*/  IMAD R0, R6.reuse, c[0x0][0x20c], R0 ;  /* 0x0000830006007a24 */ /* 0x040fe800078e0200 */
[----:B------:R-:W-:Y:S04]  /*73f0*/  IMAD.WIDE.U32 R4, R6, c[0x0][0x208], R4 ;  /* 0x0000820006047a25 */ /* 0x000fe800078e0004 */
[----:B------:R-:W2:Y:S01]  /*7400*/  @!P0 LDS.128 R8, [R74+0x4100] ;  /* 0x004100004a088984 */ /* 0x000ea20000000c00 */
[C---:B------:R-:W-:Y:S02]  /*7410*/  LEA R2, P1, R4.reuse, c[0x0][0x1f8], 0x1 ;  /* 0x00007e0004027a11 */ /* 0x040fe400078208ff */
[----:B------:R-:W-:Y:S04]  /*7420*/  IADD3 R0, R5, R0, RZ ;  /* 0x0000000005007210 */ /* 0x000fe80007ffe0ff */
[----:B------:R-:W-:Y:S05]  /*7430*/  LEA.HI.X R3, R4, c[0x0][0x1fc], R0, 0x1, P1 ;  /* 0x00007f0004037a11 */ /* 0x000fea00008f0c00 */
[----:B-1----:R1:W-:Y:S04]  /*7440*/  @!P5 STG.E.128 [R2.64], R12 ;  /* 0x0000000c0200d986 */ /* 0x0023e8000c101d08 */
[----:B--2---:R1:W-:Y:S02]  /*7450*/  @!P0 STG.E.128 [R2.64+0x80], R8 ;  /* 0x0000800802008986 */ /* 0x0043e4000c101d08 */
.L_x_95:
[----:B-1----:R-:W-:Y:S05]  /*7460*/  BSYNC B0 ;  /* 0x0000000000007941 */ /* 0x002fea0003800000 */
.L_x_94:
[----:B------:R-:W-:Y:S01]  /*7470*/  ISETP.GE.AND P0, PT, R168, R7, PT ;  /* 0x00000007a800720c */ /* 0x000fe20003f06270 */
[----:B------:R-:W-:Y:S01]  /*7480*/  @!UPT UIADD3 URZ, URZ, URZ, URZ ;  /* 0x0000003f3f3ff290 */ /* 0x000fe2000fffe03f */
[----:B------:R-:W-:Y:S11]  /*7490*/  BSSY B0, `(.L_x_96) ;  /* 0x0000011000007945 */ /* 0x000ff60003800000 */
[----:B------:R-:W-:-:S05]  /*74a0*/  @P0 BRA `(.L_x_97) ;  /* 0x000000f000000947 */ /* 0x000fca0003800000 */
[----:B------:R-:W1:Y:S01]  /*74b0*/  @!P5 LDS.128 R12, [R74+0x1100] ;  /* 0x001100004a0cd984 */ /* 0x000e620000000c00 */
[----:B------:R-:W-:Y:S01]  /*74c0*/  ISETP.GE.AND P1, PT, R94, c[0x0][0x1d4], PT ;  /* 0x000075005e007a0c */ /* 0x000fe20003f26270 */
[----:B------:R-:W-:Y:S01]  /*74d0*/  IMAD.MOV.U32 R4, RZ, RZ, R100 ;  /* 0x000000ffff047224 */ /* 0x000fe200078e0064 */
[----:B------:R-:W-:Y:S02]  /*74e0*/  IADD3 R0, P0, R6, 0x20, RZ ;  /* 0x0000002006007810 */ /* 0x000fe40007f1e0ff */
[----:B------:R-:W-:Y:S03]  /*74f0*/  MOV R5, R99 ;  /* 0x0000006300057202 */ /* 0x000fe60000000f00 */
[----:B------:R-:W-:Y:S02]  /*7500*/  IMAD.X R2, RZ, RZ, R16, P0 ;  /* 0x000000ffff027224 */ /* 0x000fe400000e0610 */
[----:B------:R-:W-:Y:S04]  /*7510*/  IMAD.WIDE.U32 R4, R0, c[0x0][0x208], R4 ;  /* 0x0000820000047a25 */ /* 0x000fe800078e0004 */
[----:B------:R-:W2:Y:S01]  /*7520*/  @!P1 LDS.128 R8, [R74+0x5100] ;  /* 0x005100004a089984 */ /* 0x000ea20000000c00 */
[----:B------:R-:W-:Y:S04]  /*7530*/  IMAD R2, R2, c[0x0][0x208], RZ ;  /* 0x0000820002027a24 */ /* 0x000fe800078e02ff */
[----:B------:R-:W-:Y:S01]  /*7540*/  IMAD R0, R0, c[0x0][0x20c], R2 ;  /* 0x0000830000007a24 */ /* 0x000fe200078e0202 */
[C---:B------:R-:W-:Y:S04]  /*7550*/  LEA R2, P0, R4.reuse, c[0x0][0x1f8], 0x1 ;  /* 0x00007e0004027a11 */ /* 0x040fe800078008ff */
[----:B------:R-:W-:Y:S04]  /*7560*/  IADD3 R0, R5, R0, RZ ;  /* 0x0000000005007210 */ /* 0x000fe80007ffe0ff */
[----:B------:R-:W-:Y:S05]  /*7570*/  LEA.HI.X R3, R4, c[0x0][0x1fc], R0, 0x1, P0 ;  /* 0x00007f0004037a11 */ /* 0x000fea00000f0c00 */
[----:B-1----:R1:W-:Y:S04]  /*7580*/  @!P5 STG.E.128 [R2.64], R12 ;  /* 0x0000000c0200d986 */ /* 0x0023e8000c101d08 */
[----:B--2---:R1:W-:Y:S02]  /*7590*/  @!P1 STG.E.128 [R2.64+0x80], R8 ;  /* 0x0000800802009986 */ /* 0x0043e4000c101d08 */
.L_x_97:
[----:B------:R-:W-:Y:S05]  /*75a0*/  BSYNC B0 ;  /* 0x0000000000007941 */ /* 0x000fea0003800000 */
.L_x_96:
[----:B------:R-:W-:Y:S01]  /*75b0*/  ISETP.GE.AND P0, PT, R167, R7, PT ;  /* 0x00000007a700720c */ /* 0x000fe20003f06270 */
[----:B------:R-:W-:Y:S01]  /*75c0*/  @!UPT UIADD3 URZ, URZ, URZ, URZ ;  /* 0x0000003f3f3ff290 */ /* 0x000fe2000fffe03f */
[----:B------:R-:W-:Y:S11]  /*75d0*/  BSSY B0, `(.L_x_98) ;  /* 0x0000011000007945 */ /* 0x000ff60003800000 */
[----:B------:R-:W-:-:S05]  /*75e0*/  @P0 BRA `(.L_x_99) ;  /* 0x000000f000000947 */ /* 0x000fca0003800000 */
[----:B-1----:R-:W1:Y:S01]  /*75f0*/  @!P5 LDS.128 R12, [R74+0x2100] ;  /* 0x002100004a0cd984 */ /* 0x002e620000000c00 */
        /* <DEDUP_REMOVED lines=14> */
.L_x_99:
[----:B------:R-:W-:Y:S05]  /*76e0*/  BSYNC B0 ;  /* 0x0000000000007941 */ /* 0x000fea0003800000 */
.L_x_98:
        /* <DEDUP_REMOVED lines=19> */
.L_x_101:
[----:B------:R-:W-:Y:S05]  /*7820*/  BSYNC B0 ;  /* 0x0000000000007941 */ /* 0x000fea0003800000 */
.L_x_100:
[C---:B------:R-:W-:Y:S02]  /*7830*/  ISETP.GT.AND P0, PT, R91.reuse, R157, PT ;  /* 0x0000009d5b00720c */ /* 0x040fe40003f04270 */
[----:B------:R-:W-:Y:S11]  /*7840*/  IADD3 R91, R91, -0x1, RZ ;  /* 0xffffffff5b5b7810 */ /* 0x000ff60007ffe0ff */
[----:B-1----:R-:W-:Y:S01]  /*7850*/  @P0 SHF.R.S32.HI R2, RZ, 0x1f, R91 ;  /* 0x0000001fff020819 */ /* 0x002fe2000001145b */
[----:B------:R-:W-:Y:S02]  /*7860*/  @P0 IMAD R0, R200, R91, RZ ;  /* 0x0000005bc8000224 */ /* 0x000fe400078e02ff */
[----:B------:R-:W-:Y:S02]  /*7870*/  @P0 IMAD.MOV.U32 R4, RZ, RZ, R136 ;  /* 0x000000ffff040224 */ /* 0x000fe400078e0088 */
[----:B------:R-:W-:Y:S02]  /*7880*/  @P0 IMAD.MOV.U32 R5, RZ, RZ, R133 ;  /* 0x000000ffff050224 */ /* 0x000fe400078e0085 */
[-C--:B------:R-:W-:Y:S02]  /*7890*/  @P0 IMAD R0, R2, R208.reuse, R0 ;  /* 0x000000d002000224 */ /* 0x080fe400078e0200 */
[----:B------:R-:W-:Y:S04]  /*78a0*/  @P0 IMAD.WIDE.U32 R4, R91, R208, R4 ;  /* 0x000000d05b040225 */ /* 0x000fe800078e0004 */
[----:B------:R-:W-:Y:S01]  /*78b0*/  @P0 IMAD.IADD R0, R5, 0x1, R0 ;  /* 0x0000000105000824 */ /* 0x000fe200078e0200 */
[C---:B------:R-:W-:Y:S04]  /*78c0*/  @P0 LEA R2, P1, R4.reuse, c[0x0][0x220], 0x1 ;  /* 0x0000880004020a11 */ /* 0x040fe800078208ff */
[----:B------:R-:W-:Y:S02]  /*78d0*/  @P0 LEA.HI.X R3, R4, c[0x0][0x224], R0, 0x1, P1 ;  /* 0x0000890004030a11 */ /* 0x000fe400008f0c00 */
[----:B------:R-:W-:Y:S03]  /*78e0*/  @P0 IADD3 R12, P2, P1, R173, 0x80, R2 ;  /* 0x00000080ad0c0810 */ /* 0x000fe6000795e002 */
[----:B------:R-:W-:Y:S01]  /*78f0*/  @!PT LDS RZ, [RZ] ;  /* 0x00000000fffff984 */ /* 0x000fe20000000800 */
[----:B------:R-:W-:Y:S01]  /*7900*/  @!PT LDS RZ, [RZ] ;  /* 0x00000000fffff984 */ /* 0x000fe20000000800 */
[----:B------:R-:W-:Y:S01]  /*7910*/  @!PT LDS RZ, [RZ] ;  /* 0x00000000fffff984 */ /* 0x000fe20000000800 */
[----:B------:R1:W-:Y:S01]  /*7920*/  @P0 LDGSTS.E.BYPASS.LTC128B.128 [R74+0x8100], [R2.64], !P4 ;  /* 0x08100000024a0fae */ /* 0x0003e2000e101d48 */
[----:B------:R-:W-:Y:S02]  /*7930*/  @P0 IADD3.X R13, R169, RZ, R3, P2, P1 ;  /* 0x000000ffa90d0210 */ /* 0x000fe400017e2403 */
[-C--:B------:R-:W-:Y:S01]  /*7940*/  @P0 IADD3 R6, P1, R2, R173.reuse, RZ ;  /* 0x000000ad02060210 */ /* 0x080fe20007f3e0ff */
[----:B------:R1:W-:Y:S04]  /*7950*/  @P0 LDGSTS.E.BYPASS.LTC128B.128 [R74+0xc100], [R2.64+0x80], !P6 ;  /* 0x0c100080024a0fae */ /* 0x0003e8000f101d48 */
[--C-:B------:R-:W-:Y:S01]  /*7960*/  @P0 IMAD.X R7, R3, 0x1, R169.reuse, P1 ;  /* 0x0000000103070824 */ /* 0x100fe200008e06a9 */
[CC--:B------:R-:W-:Y:S04]  /*7970*/  @P0 IADD3 R4, P1, R6.reuse, R173.reuse, RZ ;  /* 0x000000ad06040210 */ /* 0x0c0fe80007f3e0ff */
[----:B------:R2:W-:Y:S01]  /*7980*/  @P0 LDGSTS.E.BYPASS.LTC128B.128 [R74+0x9100], [R6.64], !P4 ;  /* 0x09100000064a0fae */ /* 0x0005e2000e101d48 */
[C---:B------:R-:W-:Y:S01]  /*7990*/  @P0 IMAD.X R5, R7.reuse, 0x1, R169, P1 ;  /* 0x0000000107050824 */ /* 0x040fe200008e06a9 */
[-C--:B------:R-:W-:Y:S02]  /*79a0*/  @P0 IADD3 R10, P1, R6, R130.reuse, RZ ;  /* 0x00000082060a0210 */ /* 0x080fe40007f3e0ff */
[----:B------:R2:W-:Y:S03]  /*79b0*/  @P0 LDGSTS.E.BYPASS.LTC128B.128 [R74+0xd100], [R12.64], !P6 ;  /* 0x0d1000000c4a0fae */ /* 0x0005e6000f101d48 */
[----:B------:R-:W-:Y:S01]  /*79c0*/  @P0 IMAD.X R11, R7, 0x1, R127, P1 ;  /* 0x00000001070b0824 */ /* 0x000fe200008e067f */
[----:B------:R2:W-:Y:S01]  /*79d0*/  @P0 LDGSTS.E.BYPASS.LTC128B.128 [R74+0xa100], [R4.64], !P4 ;  /* 0x0a100000044a0fae */ /* 0x0005e2000e101d48 */
[C---:B------:R-:W-:Y:S03]  /*79e0*/  @P0 IADD3 R8, P1, R4.reuse, R173, RZ ;  /* 0x000000ad04080210 */ /* 0x040fe60007f3e0ff */
[----:B------:R2:W-:Y:S02]  /*79f0*/  @P0 LDGSTS.E.BYPASS.LTC128B.128 [R74+0xe100], [R10.64], !P6 ;  /* 0x0e1000000a4a0fae */ /* 0x0005e4000f101d48 */
[C---:B------:R-:W-:Y:S01]  /*7a00*/  @P0 IMAD.X R9, R5.reuse, 0x1, R169, P1 ;  /* 0x0000000105090824 */ /* 0x040fe200008e06a9 */
[----:B-1----:R-:W-:Y:S04]  /*7a10*/  @P0 IADD3 R2, P1, R4, R130, RZ ;  /* 0x0000008204020210 */ /* 0x002fe80007f3e0ff */
[----:B------:R2:W-:Y:S01]  /*7a20*/  @P0 LDGSTS.E.BYPASS.LTC128B.128 [R74+0xb100], [R8.64], !P4 ;  /* 0x0b100000084a0fae */ /* 0x0005e2000e101d48 */
[----:B------:R-:W-:Y:S05]  /*7a30*/  @P0 IMAD.X R3, R5, 0x1, R127, P1 ;  /* 0x0000000105030824 */ /* 0x000fea00008e067f */
[----:B------:R2:W-:Y:S04]  /*7a40*/  @P0 LDGSTS.E.BYPASS.LTC128B.128 [R74+0xf100], [R2.64], !P6 ;  /* 0x0f100000024a0fae */ /* 0x0005e8000f101d48 */
[----:B------:R-:W0:Y:S01]  /*7a50*/  LDGDEPBAR ;  /* 0x00000000000079af */ /* 0x000e220000000000 */
[----:B------:R-:W-:-:S05]  /*7a60*/  @P0 BRA `(.L_x_102) ;  /* 0xffffa1e000000947 */ /* 0x000fca000383ffff */
[----:B------:R-:W-:Y:S06]  /*7a70*/  BAR.SYNC.DEFER_BLOCKING 0x0 ;  /* 0x0000000000007b1d */ /* 0x000fec0000010000 */
.L_x_55:
[----:B-1----:R-:W-:Y:S01]  /*7a80*/  ISETP.GE.AND P0, PT, R195, 0x1, PT ;  /* 0x00000001c300780c */ /* 0x002fe20003f06270 */
[----:B------:R-:W-:Y:S01]  /*7a90*/  IMAD.IADD R19, R181, 0x1, R180 ;  /* 0x00000001b5137824 */ /* 0x000fe200078e02b4 */
[----:B------:R-:W-:Y:S01]  /*7aa0*/  PLOP3.LUT P2, PT, PT, PT, PT, 0x80, 0x0 ;  /* 0x000000000000781c */ /* 0x000fe20003f4f070 */
[----:B--2---:R-:W-:Y:S01]  /*7ab0*/  CS2R R10, SRZ ;  /* 0x00000000000a7805 */ /* 0x004fe2000001ff00 */
[----:B------:R-:W-:Y:S01]  /*7ac0*/  MOV R134, RZ ;  /* 0x000000ff00867202 */ /* 0x000fe20000000f00 */
[----:B------:R-:W-:Y:S01]  /*7ad0*/  CS2R R14, SRZ ;  /* 0x00000000000e7805 */ /* 0x000fe2000001ff00 */
[----:B------:R-:W-:Y:S01]  /*7ae0*/  IMAD.MOV.U32 R132, RZ, RZ, RZ ;  /* 0x000000ffff847224 */ /* 0x000fe200078e00ff */
        /* <DEDUP_REMOVED lines=10> */
[----:B------:R-:W-:Y:S01]  /*7b90*/  IMAD.MOV.U32 R18, RZ, RZ, RZ ;  /* 0x000000ffff127224 */ /* 0x000fe200078e00ff */
[----:B------:R-:W-:Y:S01]  /*7ba0*/  MOV R116, RZ ;  /* 0x000000ff00747202 */ /* 0x000fe20000000f00 */
[----:B------:R-:W-:Y:S01]  /*7bb0*/  CS2R R114, SRZ ;  /* 0x0000000000727805 */ /* 0x000fe2000001ff00 */
[----:B------:R-:W-:Y:S01]  /*7bc0*/  CS2R R20, SRZ ;  /* 0x0000000000147805 */ /* 0x000fe2000001ff00 */
[----:B------:R-:W-:Y:S01]  /*7bd0*/  IMAD.MOV.U32 R112, RZ, RZ, RZ ;  /* 0x000000ffff707224 */ /* 0x000fe200078e00ff */
[----:B------:R-:W-:Y:S01]  /*7be0*/  CS2R R110, SRZ ;  /* 0x00000000006e7805 */ /* 0x000fe2000001ff00 */
[----:B------:R-:W-:Y:S01]  /*7bf0*/  MOV R108, RZ ;  /* 0x000000ff006c7202 */ /* 0x000fe20000000f00 */
[----:B------:R-:W-:Y:S01]  /*7c00*/  CS2R R106, SRZ ;  /* 0x00000000006a7805 */ /* 0x000fe2000001ff00 */
        /* <DEDUP_REMOVED lines=17> */
[----:B------:R-:W-:Y:S01]  /*7d20*/  MOV R76, RZ ;  /* 0x000000ff004c7202 */ /* 0x000fe20000000f00 */
[----:B------:R-:W-:Y:S01]  /*7d30*/  CS2R R74, SRZ ;  /* 0x00000000004a7805 */ /* 0x000fe2000001ff00 */
[----:B------:R-:W-:Y:S01]  /*7d40*/  IMAD.MOV.U32 R72, RZ, RZ, RZ ;  /* 0x000000ffff487224 */ /* 0x000fe200078e00ff */
[----:B------:R-:W-:Y:S01]  /*7d50*/  CS2R R30, SRZ ;  /* 0x00000000001e7805 */ /* 0x000fe2000001ff00 */
[----:B------:R-:W-:Y:S05]  /*7d60*/  @!P0 BRA `(.L_x_103) ;  /* 0x0000d15000008947 */ /* 0x000fea0003800000 */
[----:B------:R-:W2:Y:S01]  /*7d70*/  LDL R32, [R1+0x44] ;  /* 0x0000440001207983 */ /* 0x000ea20000100800 */
[----:B------:R-:W-:-:S03]  /*7d80*/  ISETP.NE.U32.AND P0, PT, RZ, c[0x0][0x340], PT ;  /* 0x0000d000ff007a0c */ /* 0x000fc60003f05070 */
[----:B------:R-:W3:Y:S01]  /*7d90*/  LDL R157, [R1] ;  /* 0x00000000019d7983 */ /* 0x000ee20000100800 */
[----:B------:R-:W-:-:S13]  /*7da0*/  ISETP.NE.AND.EX P3, PT, RZ, c[0x0][0x344], PT, P0 ;  /* 0x0000d100ff007a0c */ /* 0x000fda0003f65300 */
[----:B------:R-:W-:Y:S01]  /*7db0*/  @P3 IMAD.MOV.U32 R2, RZ, RZ, 0x4 ;  /* 0x00000004ff023424 */ /* 0x000fe200078e00ff */
[----:B------:R-:W-:Y:S01]  /*7dc0*/  SHF.R.S32.HI R0, RZ, 0x1f, R172 ;  /* 0x0000001fff007819 */ /* 0x000fe200000114ac */
[----:B------:R-:W1:Y:S01]  /*7dd0*/  S2R R29, SR_CTAID.Y ;  /* 0x00000000001d7919 */ /* 0x000e620000002600 */
[----:B------:R-:W-:-:S03]  /*7de0*/  SHF.R.S32.HI R149, RZ, 0x1f, R212 ;  /* 0x0000001fff957819 */ /* 0x000fc600000114d4 */
[----:B------:R-:W-:Y:S01]  /*7df0*/  IMAD R0, R0, c[0x0][0x178], RZ ;  /* 0x00005e0000007a24 */ /* 0x000fe200078e02ff */
[----:B------:R-:W-:-:S03]  /*7e00*/  LEA.HI R4, R149, R212, RZ, 0x3 ;  /* 0x000000d495047211 */ /* 0x000fc600078f18ff */
[----:B------:R-:W-:Y:S02]  /*7e10*/  IMAD R0, R172, c[0x0][0x17c], R0 ;  /* 0x00005f00ac007a24 */ /* 0x000fe400078e0200 */
[----:B------:R-:W-:Y:S01]  /*7e20*/  IMAD.MOV.U32 R5, RZ, RZ, c[0x0][0x2c4] ;  /* 0x0000b100ff057624 */ /* 0x000fe200078e00ff */
[----:B------:R-:W-:-:S04]  /*7e30*/  SHF.R.S32.HI R45, RZ, 0x3, R4 ;  /* 0x00000003ff2d7819 */ /* 0x000fc80000011404 */
[----:B------:R-:W-:Y:S02]  /*7e40*/  ISETP.NE.AND P1, PT, R5, 0x1, PT ;  /* 0x000000010500780c */ /* 0x000fe40003f25270 */
[----:B------:R-:W-:-:S04]  /*7e50*/  ISETP.NE.U32.AND P0, PT, RZ, c[0x0][0x348], PT ;  /* 0x0000d200ff007a0c */ /* 0x000fc80003f05070 */
[----:B------:R-:W-:Y:S01]  /*7e60*/  ISETP.NE.AND.EX P0, PT, RZ, c[0x0][0x34c], PT, P0 ;  /* 0x0000d300ff007a0c */ /* 0x000fe20003f05300 */
[----:B--2---:R-:W-:-:S05]  /*7e70*/  @P3 IMAD.WIDE R2, R32, R2, c[0x0][0x340] ;  /* 0x0000d00020023625 */ /* 0x004fca00078e0202 */
[----:B------:R2:W4:Y:S01]  /*7e80*/  @P3 LDG.E R12, [R2.64] ;  /* 0x00000008020c3981 */ /* 0x000522000c1e1900 */
[----:B------:R-:W-:Y:S01]  /*7e90*/  SHF.R.S32.HI R11, RZ, 0x1f, R32 ;  /* 0x0000001fff0b7819 */ /* 0x000fe20000011420 */
[----:B------:R-:W-:-:S03]  /*7ea0*/  IMAD R25, R182, c[0x0][0x2c4], RZ ;  /* 0x0000b100b6197a24 */ /* 0x000fc600078e02ff */
[----:B------:R-:W-:-:S05]  /*7eb0*/  SEL R6, R11, RZ, !P0 ;  /* 0x000000ff0b067207 */ /* 0x000fca0004000000 */
[----:B------:R-:W-:Y:S02]  /*7ec0*/  IMAD R6, R6, c[0x0][0x1c0], RZ ;  /* 0x0000700006067a24 */ /* 0x000fe400078e02ff */
[----:B--2---:R-:W-:-:S04]  /*7ed0*/  IMAD.WIDE.U32 R2, R172, c[0x0][0x178], RZ ;  /* 0x00005e00ac027a25 */ /* 0x004fc800078e00ff */
[----:B------:R-:W-:Y:S01]  /*7ee0*/  IMAD.IADD R3, R3, 0x1, R0 ;  /* 0x0000000103037824 */ /* 0x000fe200078e0200 */
[----:B------:R-:W-:Y:S02]  /*7ef0*/  LOP3.LUT R0, R4, 0xfffffff8, RZ, 0xc0, !PT ;  /* 0xfffffff804007812 */ /* 0x000fe400078ec0ff */
[----:B------:R-:W-:Y:S01]  /*7f00*/  SEL R4, R32, RZ, !P0 ;  /* 0x000000ff20047207 */ /* 0x000fe20004000000 */
[----:B-1----:R-:W-:-:S04]  /*7f10*/  IMAD.WIDE.U32 R2, R29, c[0x0][0x1b8], R2 ;  /* 0x00006e001d027a25 */ /* 0x002fc800078e0002 */
[----:B------:R-:W-:Y:S02]  /*7f20*/  IMAD.IADD R64, R212, 0x1, -R0 ;  /* 0x00000001d4407824 */ /* 0x000fe400078e0a00 */
[----:B------:R-:W-:Y:S02]  /*7f30*/  IMAD R0, R214, c[0x0][0x1b8], RZ ;  /* 0x00006e00d6007a24 */ /* 0x000fe400078e02ff */
[----:B------:R-:W-:Y:S02]  /*7f40*/  IMAD R5, R64, 0x20, R45 ;  /* 0x0000002040057824 */ /* 0x000fe400078e022d */
[----:B------:R-:W-:Y:S02]  /*7f50*/  IMAD R0, R29, c[0x0][0x1bc], R0 ;  /* 0x00006f001d007a24 */ /* 0x000fe400078e0200 */
[----:B------:R-:W-:Y:S02]  /*7f60*/  IMAD R5, R211, 0x80, R5 ;  /* 0x00000080d3057824 */ /* 0x000fe400078e0205 */
[----:B------:R-:W-:-:S02]  /*7f70*/  IMAD.IADD R3, R3, 0x1, R0 ;  /* 0x0000000103037824 */ /* 0x000fc400078e0200 */
[----:B------:R-:W-:-:S04]  /*7f80*/  @P1 IMAD.HI.U32 R7, R5, c[0x0][0x2c8], RZ ;  /* 0x0000b20005071a27 */ /* 0x000fc800078e00ff */
[----:B------:R-:W-:Y:S01]  /*7f90*/  IMAD.MOV.U32 R0, RZ, RZ, R5 ;  /* 0x000000ffff007224 */ /* 0x000fe200078e0005 */
[----:B------:R-:W-:Y:S01]  /*7fa0*/  @P1 SHF.R.U32.HI R0, RZ, c[0x0][0x2cc], R7 ;  /* 0x0000b300ff001a19 */ /* 0x000fe20000011607 */
[C---:B------:R-:W-:Y:S02]  /*7fb0*/  IMAD R6, R4.reuse, c[0x0][0x1c4], R6 ;  /* 0x0000710004067a24 */ /* 0x040fe400078e0206 */
[----:B------:R-:W-:Y:S01]  /*7fc0*/  IMAD.WIDE.U32 R2, R4, c[0x0][0x1c0], R2 ;  /* 0x0000700004027a25 */ /* 0x000fe200078e0002 */
[----:B------:R-:W-:-:S03]  /*7fd0*/  SHF.R.S32.HI R7, RZ, 0x1f, R0 ;  /* 0x0000001fff077819 */ /* 0x000fc60000011400 */
[----:B------:R-:W-:Y:S02]  /*7fe0*/  IMAD.MOV R4, RZ, RZ, -R0 ;  /* 0x000000ffff047224 */ /* 0x000fe400078e0a00 */
[----:B------:R-:W-:Y:S02]  /*7ff0*/  IMAD.IADD R3, R3, 0x1, R6 ;  /* 0x0000000103037824 */ /* 0x000fe400078e0206 */
[----:B------:R-:W-:Y:S02]  /*8000*/  IMAD R4, R4, c[0x0][0x2c4], R5 ;  /* 0x0000b10004047a24 */ /* 0x000fe400078e0205 */
[----:B------:R-:W-:Y:S02]  /*8010*/  IMAD R5, R7, c[0x0][0x1b0], RZ ;  /* 0x00006c0007057a24 */ /* 0x000fe400078e02ff */
[----:B------:R-:W-:-:S04]  /*8020*/  IMAD.WIDE.U32 R2, R0, c[0x0][0x1b0], R2 ;  /* 0x00006c0000027a25 */ /* 0x000fc800078e0002 */
[----:B------:R-:W-:Y:S01]  /*8030*/  IMAD R6, R0, c[0x0][0x1b4], R5 ;  /* 0x00006d0000067a24 */ /* 0x000fe200078e0205 */
[----:B------:R-:W-:Y:S01]  /*8040*/  SHF.R.S32.HI R5, RZ, 0x1f, R4 ;  /* 0x0000001fff057819 */ /* 0x000fe20000011404 */
[----:B------:R-:W-:Y:S02]  /*8050*/  IMAD.SHL.U32 R22, R64, 0x8, RZ ;  /* 0x0000000840167824 */ /* 0x000fe400078e00ff */
[----:B------:R-:W-:Y:S02]  /*8060*/  IMAD.IADD R3, R3, 0x1, R6 ;  /* 0x0000000103037824 */ /* 0x000fe400078e0206 */
[----:B------:R-:W-:Y:S01]  /*8070*/  IMAD R0, R5, c[0x0][0x1a8], RZ ;  /* 0x00006a0005007a24 */ /* 0x000fe200078e02ff */
[----:B------:R-:W-:Y:S01]  /*8080*/  IADD3 R21, R22, 0x40, RZ ;  /* 0x0000004016157810 */ /* 0x000fe20007ffe0ff */
[----:B------:R-:W-:Y:S01]  /*8090*/  IMAD R6, R211, 0x80, R45 ;  /* 0x00000080d3067824 */ /* 0x000fe200078e022d */
[----:B------:R-:W-:Y:S01]  /*80a0*/  SHF.R.S32.HI R23, RZ, 0x1f, R22 ;  /* 0x0000001fff177819 */ /* 0x000fe20000011416 */
[----:B------:R-:W-:-:S02]  /*80b0*/  IMAD R0, R4, c[0x0][0x1ac], R0 ;  /* 0x00006b0004007a24 */ /* 0x000fc400078e0200 */
[----:B------:R-:W-:Y:S01]  /*80c0*/  IMAD.WIDE.U32 R2, R4, c[0x0][0x1a8], R2 ;  /* 0x00006a0004027a25 */ /* 0x000fe200078e0002 */
[C---:B------:R-:W-:Y:S02]  /*80d0*/  ISETP.GE.AND P5, PT, R6.reuse, R25, PT ;  /* 0x000000190600720c */ /* 0x040fe40003fa6270 */
[----:B------:R-:W-:Y:S01]  /*80e0*/  IADD3 R9, R6, 0x20, RZ ;  /* 0x0000002006097810 */ /* 0x000fe20007ffe0ff */
[----:B------:R-:W-:Y:S01]  /*80f0*/  IMAD.IADD R0, R3, 0x1, R0 ;  /* 0x0000000103007824 */ /* 0x000fe200078e0200 */
[----:B------:R-:W-:Y:S01]  /*8100*/  BAR.SYNC.DEFER_BLOCKING 0x0 ;  /* 0x0000000000007b1d */ /* 0x000fe20000010000 */
[C---:B------:R-:W-:Y:S02]  /*8110*/  LEA R15, P0, R2.reuse, c[0x0][0x160], 0x1 ;  /* 0x00005800020f7a11 */ /* 0x040fe400078008ff */
[----:B------:R-:W-:Y:S02]  /*8120*/  SHF.R.S32.HI R3, RZ, 0x1f, R19 ;  /* 0x0000001fff037819 */ /* 0x000fe40000011413 */
[----:B------:R-:W-:Y:S01]  /*8130*/  IADD3 R19, P1, R45, R19, RZ ;  /* 0x000000132d137210 */ /* 0x000fe20007f3e0ff */
[----:B------:R-:W-:Y:S01]  /*8140*/  SHFL.IDX PT, R4, R15, RZ, 0x181f ;  /* 0x00181fff0f047589 */ /* 0x000fe200000e0000 */
[----:B------:R-:W-:-:S02]  /*8150*/  LEA.HI.X R18, R2, c[0x0][0x164], R0, 0x1, P0 ;  /* 0x0000590002127a11 */ /* 0x000fc400000f0c00 */
[----:B------:R-:W-:Y:S02]  /*8160*/  LEA.HI.X.SX32 R20, R45, R3, 0x1, P1 ;  /* 0x000000032d147211 */ /* 0x000fe400008f0eff */
[C---:B------:R-:W-:Y:S01]  /*8170*/  IADD3 R8, R6.reuse, 0x40, RZ ;  /* 0x0000004006087810 */ /* 0x040fe20007ffe0ff */
[----:B------:R-:W1:Y:S01]  /*8180*/  SHFL.IDX PT, R5, R18, RZ, 0x181f ;  /* 0x00181fff12057589 */ /* 0x000e6200000e0000 */
[----:B------:R-:W-:Y:S01]  /*8190*/  IADD3 R3, R6, 0x60, RZ ;  /* 0x0000006006037810 */ /* 0x000fe20007ffe0ff */
[----:B------:R-:W-:Y:S01]  /*81a0*/  IMAD R0, R20, c[0x0][0x1e0], RZ ;  /* 0x0000780014007a24 */ /* 0x000fe200078e02ff */
[----:B------:R-:W-:Y:S01]  /*81b0*/  @!P5 SHF.R.S32.HI R2, RZ, 0x1f, R21 ;  /* 0x0000001fff02d819 */ /* 0x000fe20000011415 */
[----:B------:R-:W-:Y:S01]  /*81c0*/  IMAD.WIDE.U32 R6, R19, c[0x0][0x1e0], R22 ;  /* 0x0000780013067a25 */ /* 0x000fe200078e0016 */
[-C--:B------:R-:W-:Y:S02]  /*81d0*/  ISETP.GE.AND P0, PT, R9, R25.reuse, PT ;  /* 0x000000190900720c */ /* 0x080fe40003f06270 */
[-C--:B------:R-:W-:Y:S01]  /*81e0*/  ISETP.GE.AND P1, PT, R8, R25.reuse, PT ;  /* 0x000000190800720c */ /* 0x080fe20003f26270 */
[----:B------:R-:W-:Y:S01]  /*81f0*/  IMAD R0, R19, c[0x0][0x1e4], R0 ;  /* 0x0000790013007a24 */ /* 0x000fe200078e0200 */
[----:B------:R-:W-:Y:S01]  /*8200*/  ISETP.GE.AND P2, PT, R3, R25, PT ;  /* 0x000000190300720c */ /* 0x000fe20003f46270 */
[----:B------:R-:W-:Y:S01]  /*8210*/  IMAD.SHL.U32 R9, R45, 0x40, RZ ;  /* 0x000000402d097824 */ /* 0x000fe200078e00ff */
[----:B------:R-:W-:Y:S01]  /*8220*/  @!P5 LEA.HI R8, R2, R21, RZ, 0x3 ;  /* 0x000000150208d211 */ /* 0x000fe200078f18ff */
[----:B------:R-:W-:Y:S01]  /*8230*/  SHFL.IDX PT, R3, R18, 0x1, 0x181f ;  /* 0x00381f0012037f89 */ /* 0x000fe200000e0000 */
[----:B------:R-:W-:Y:S01]  /*8240*/  IMAD.IADD R7, R7, 0x1, R0 ;  /* 0x0000000107077824 */ /* 0x000fe200078e0200 */
[----:B------:R-:W-:-:S02]  /*8250*/  LEA.HI R0, R149, R212, RZ, 0x6 ;  /* 0x000000d495007211 */ /* 0x000fc400078f30ff */
[----:B------:R-:W2:Y:S01]  /*8260*/  SHFL.IDX PT, R2, R15, 0x1, 0x181f ;  /* 0x00381f000f027f89 */ /* 0x000ea200000e0000 */
[----:B------:R-:W-:Y:S02]  /*8270*/  @!P5 LOP3.LUT R8, R8, 0xfffffff8, RZ, 0xc0, !PT ;  /* 0xfffffff80808d812 */ /* 0x000fe400078ec0ff */
[----:B------:R-:W-:Y:S01]  /*8280*/  IMAD.SHL.U32 R0, R0, 0x8, RZ ;  /* 0x0000000800007824 */ /* 0x000fe200078e00ff */
[----:B------:R-:W-:Y:S02]  /*8290*/  @!P0 SHF.R.S32.HI R10, RZ, 0x1f, R21 ;  /* 0x0000001fff0a8819 */ /* 0x000fe40000011415 */
[----:B------:R-:W-:Y:S02]  /*82a0*/  LOP3.LUT R26, R9, 0x1c0, RZ, 0xc0, !PT ;  /* 0x000001c0091a7812 */ /* 0x000fe400078ec0ff */
[----:B------:R-:W-:Y:S01]  /*82b0*/  LOP3.LUT R27, R0, 0xfffffe00, RZ, 0xc0, !PT ;  /* 0xfffffe00001b7812 */ /* 0x000fe200078ec0ff */
[----:B-1----:R-:W-:Y:S01]  /*82c0*/  @!P5 IMAD.WIDE R16, R8, 0x2, R4 ;  /* 0x000000020810d825 */ /* 0x002fe200078e0204 */
[----:B------:R-:W-:-:S02]  /*82d0*/  LOP3.LUT R0, R26, 0x38, R22, 0xf8, !PT ;  /* 0x000000381a007812 */ /* 0x000fc400078ef816 */
[----:B------:R-:W-:Y:S02]  /*82e0*/  SHF.R.U32.HI R28, RZ, 0x3, R26 ;  /* 0x00000003ff1c7819 */ /* 0x000fe4000001161a */
[----:B------:R-:W-:Y:S02]  /*82f0*/  ISETP.GE.AND P4, PT, R22, c[0x0][0x198], PT ;  /* 0x0000660016007a0c */ /* 0x000fe40003f86270 */
[----:B------:R-:W-:Y:S02]  /*8300*/  LOP3.LUT R47, R27, R0, R28, 0xf6, !PT ;  /* 0x000000001b2f7212 */ /* 0x000fe400078ef61c */
[----:B------:R-:W-:-:S03]  /*8310*/  ISETP.GE.AND P6, PT, R21, c[0x0][0x198], PT ;  /* 0x0000660015007a0c */ /* 0x000fc60003fc6270 */
[C---:B------:R-:W-:Y:S02]  /*8320*/  @!P5 IMAD.SHL.U32 R14, R47.reuse, 0x2, RZ ;  /* 0x000000022f0ed824 */ /* 0x040fe400078e00ff */
[----:B------:R-:W-:Y:S02]  /*8330*/  @!P0 IMAD.SHL.U32 R0, R47, 0x2, RZ ;  /* 0x000000022f008824 */ /* 0x000fe400078e00ff */
[----:B------:R-:W-:Y:S01]  /*8340*/  IMAD.MOV.U32 R152, RZ, RZ, c[0x0][0x1e0] ;  /* 0x00007800ff987624 */ /* 0x000fe200078e00ff */
[----:B---3--:R-:W-:-:S03]  /*8350*/  LEA.HI.SX32 R48, R157, 0xffffffff, 0x19 ;  /* 0xffffffff9d307811 */ /* 0x008fc600078fcaff */
[C---:B------:R-:W-:Y:S01]  /*8360*/  IMAD.SHL.U32 R153, R152.reuse, 0x80, RZ ;  /* 0x0000008098997824 */ /* 0x040fe200078e00ff */
[----:B------:R-:W-:Y:S01]  /*8370*/  SHF.R.S32.HI R50, RZ, 0x1f, R48 ;  /* 0x0000001fff327819 */ /* 0x000fe20000011430 */
[----:B------:R-:W-:Y:S01]  /*8380*/  IMAD.WIDE.U32 R154, R152, 0x40, RZ ;  /* 0x00000040989a7825 */ /* 0x000fe200078e00ff */
[----:B----4-:R-:W-:-:S03]  /*8390*/  @P3 SHF.R.S32.HI R9, RZ, 0x1f, R12 ;  /* 0x0000001fff093819 */ /* 0x010fc6000001140c */
[----:B------:R-:W-:Y:S01]  /*83a0*/  @!P3 IMAD.MOV.U32 R9, RZ, RZ, R11 ;  /* 0x000000ffff09b224 */ /* 0x000fe200078e000b */
[----:B------:R-:W-:Y:S01]  /*83b0*/  @!P0 LEA.HI R11, R10, R21, RZ, 0x3 ;  /* 0x000000150a0b8211 */ /* 0x000fe200078f18ff */
[----:B------:R-:W-:Y:S01]  /*83c0*/  @P3 IMAD.MOV.U32 R8, RZ, RZ, R12 ;  /* 0x000000ffff083224 */ /* 0x000fe200078e000c */
[----:B------:R-:W1:Y:S01]  /*83d0*/  SHFL.IDX PT, R10, R15, 0x2, 0x181f ;  /* 0x00581f000f0a7f89 */ /* 0x000e6200000e0000 */
[----:B------:R-:W-:Y:S01]  /*83e0*/  @!P3 IMAD.MOV.U32 R8, RZ, RZ, R32 ;  /* 0x000000ffff08b224 */ /* 0x000fe200078e0020 */
[----:B------:R-:W-:Y:S02]  /*83f0*/  @!P0 LOP3.LUT R12, R11, 0xfffffff8, RZ, 0xc0, !PT ;  /* 0xfffffff80b0c8812 */ /* 0x000fe400078ec0ff */
[----:B------:R-:W-:Y:S01]  /*8400*/  @!P5 LEA R4, P3, R22, R4, 0x1 ;  /* 0x000000041604d211 */ /* 0x000fe200078608ff */
[----:B------:R-:W3:Y:S02]  /*8410*/  SHFL.IDX PT, R11, R18, 0x2, 0x181f ;  /* 0x00581f00120b7f89 */ /* 0x000ee400000e0000 */
[----:B--2---:R-:W-:Y:S01]  /*8420*/  @!P0 IMAD.WIDE R12, R12, 0x2, R2 ;  /* 0x000000020c0c8825 */ /* 0x004fe200078e0202 */
[----:B------:R-:W-:-:S02]  /*8430*/  @!P5 LEA.HI.X R5, R22, R5, R23, 0x1, P3 ;  /* 0x000000051605d211 */ /* 0x000fc400018f0c17 */
[----:B------:R-:W-:-:S03]  /*8440*/  @!P0 LEA R2, P3, R22, R2, 0x1 ;  /* 0x0000000216028211 */ /* 0x000fc600078608ff */
[----:B------:R2:W-:Y:S01]  /*8450*/  @!P5 LDGSTS.E.BYPASS.LTC128B.128 [R14+0x100], [R4.64], !P4 ;  /* 0x00100000040edfae */ /* 0x0005e2000e101d48 */
[----:B------:R-:W-:-:S03]  /*8460*/  @!P0 LEA.HI.X R3, R22, R3, R23, 0x1, P3 ;  /* 0x0000000316038211 */ /* 0x000fc600018f0c17 */
[----:B------:R4:W-:Y:S04]  /*8470*/  @!P5 LDGSTS.E.BYPASS.LTC128B.128 [R14+0x4100], [R16.64], !P6 ;  /* 0x04100000100edfae */ /* 0x0009e8000f101d48 */
[----:B------:R1:W-:Y:S04]  /*8480*/  @!P0 LDGSTS.E.BYPASS.LTC128B.128 [R0+0x1100], [R2.64], !P4 ;  /* 0x0110000002008fae */ /* 0x0003e8000e101d48 */
[----:B------:R3:W-:Y:S01]  /*8490*/  @!P0 LDGSTS.E.BYPASS.LTC128B.128 [R0+0x5100], [R12.64], !P6 ;  /* 0x051000000c008fae */ /* 0x0007e2000f101d48 */
[----:B------:R-:W-:Y:S01]  /*84a0*/  ISETP.NE.U32.AND P6, PT, RZ, c[0x0][0x350], PT ;  /* 0x0000d400ff007a0c */ /* 0x000fe20003fc5070 */
[----:B--2---:R-:W-:-:S04]  /*84b0*/  IMAD R4, R214, c[0x0][0x1e8], RZ ;  /* 0x00007a00d6047a24 */ /* 0x004fc800078e02ff */
[C---:B------:R-:W-:Y:S01]  /*84c0*/  IMAD R4, R29.reuse, c[0x0][0x1ec], R4 ;  /* 0x00007b001d047a24 */ /* 0x040fe200078e0204 */
[----:B------:R-:W-:Y:S01]  /*84d0*/  @!P2 SHF.R.S32.HI R5, RZ, 0x1f, R21 ;  /* 0x0000001fff05a819 */ /* 0x000fe20000011415 */
[----:B-1----:R-:W-:Y:S01]  /*84e0*/  IMAD.WIDE.U32 R2, R29, c[0x0][0x1e8], R6 ;  /* 0x00007a001d027a25 */ /* 0x002fe200078e0006 */
[----:B---3--:R-:W-:-:S03]  /*84f0*/  @!P1 SHF.R.S32.HI R0, RZ, 0x1f, R21 ;  /* 0x0000001fff009819 */ /* 0x008fc60000011415 */
[----:B------:R-:W-:Y:S01]  /*8500*/  IMAD.IADD R3, R4, 0x1, R3 ;  /* 0x0000000104037824 */ /* 0x000fe200078e0203 */
[----:B------:R-:W-:Y:S01]  /*8510*/  @!P1 LEA R6, P0, R22, R10, 0x1 ;  /* 0x0000000a16069211 */ /* 0x000fe200078008ff */
[----:B------:R-:W1:Y:S01]  /*8520*/  SHFL.IDX PT, R4, R15, 0x3, 0x181f ;  /* 0x00781f000f047f89 */ /* 0x000e6200000e0000 */
[-C--:B------:R-:W-:Y:S02]  /*8530*/  @!P1 LEA.HI R0, R0, R21.reuse, RZ, 0x3 ;  /* 0x0000001500009211 */ /* 0x080fe400078f18ff */
[----:B------:R-:W-:Y:S02]  /*8540*/  @!P2 LEA.HI R12, R5, R21, RZ, 0x3 ;  /* 0x00000015050ca211 */ /* 0x000fe400078f18ff */
[----:B------:R-:W-:Y:S01]  /*8550*/  @!P1 LOP3.LUT R0, R0, 0xfffffff8, RZ, 0xc0, !PT ;  /* 0xfffffff800009812 */ /* 0x000fe200078ec0ff */
[----:B------:R-:W2:Y:S01]  /*8560*/  SHFL.IDX PT, R5, R18, 0x3, 0x181f ;  /* 0x00781f0012057f89 */ /* 0x000ea200000e0000 */
[----:B------:R-:W-:Y:S02]  /*8570*/  @!P1 LEA.HI.X R7, R22, R11, R23, 0x1, P0 ;  /* 0x0000000b16079211 */ /* 0x000fe400000f0c17 */
[----:B------:R-:W-:-:S02]  /*8580*/  ISETP.NE.AND.EX P0, PT, RZ, c[0x0][0x354], PT, P6 ;  /* 0x0000d500ff007a0c */ /* 0x000fc40003f05360 */
[----:B------:R-:W-:Y:S01]  /*8590*/  ISETP.GE.AND P6, PT, R21, c[0x0][0x198], PT ;  /* 0x0000660015007a0c */ /* 0x000fe20003fc6270 */
[----:B------:R-:W-:Y:S01]  /*85a0*/  @!P1 IMAD.WIDE R10, R0, 0x2, R10 ;  /* 0x00000002000a9825 */ /* 0x000fe200078e020a */
[----:B----4-:R-:W-:-:S03]  /*85b0*/  SEL R16, R9, RZ, !P0 ;  /* 0x000000ff09107207 */ /* 0x010fc60004000000 */
[----:B------:R-:W-:Y:S01]  /*85c0*/  @!P1 IMAD.SHL.U32 R0, R47, 0x2, RZ ;  /* 0x000000022f009824 */ /* 0x000fe200078e00ff */
[----:B------:R-:W-:Y:S01]  /*85d0*/  SEL R17, R8, RZ, !P0 ;  /* 0x000000ff08117207 */ /* 0x000fe20004000000 */
[----:B------:R-:W-:-:S03]  /*85e0*/  IMAD.MOV.U32 R9, RZ, RZ, 0x7 ;  /* 0x00000007ff097424 */ /* 0x000fc600078e00ff */
[----:B------:R3:W-:Y:S01]  /*85f0*/  @!P1 LDGSTS.E.BYPASS.LTC128B.128 [R0+0x2100], [R6.64], !P4 ;  /* 0x0210000006009fae */ /* 0x0007e2000e101d48 */
[----:B------:R-:W-:Y:S01]  /*8600*/  IMAD.IADD R8, R195, 0x1, -R45 ;  /* 0x00000001c3087824 */ /* 0x000fe200078e0a2d */
[----:B------:R-:W-:Y:S01]  /*8610*/  SHF.L.U64.HI R150, R152, R9, c[0x0][0x1e4] ;  /* 0x0000790098967619 */ /* 0x000fe20000010209 */
[----:B------:R-:W-:Y:S01]  /*8620*/  IMAD.WIDE.U32 R30, R17, c[0x0][0x1f0], R2 ;  /* 0x00007c00111e7a25 */ /* 0x000fe200078e0002 */
[----:B------:R4:W-:Y:S01]  /*8630*/  @!P1 LDGSTS.E.BYPASS.LTC128B.128 [R0+0x6100], [R10.64], !P6 ;  /* 0x061000000a009fae */ /* 0x0009e2000f101d48 */
[----:B------:R-:W-:Y:S02]  /*8640*/  ISETP.GE.AND P1, PT, R21, c[0x0][0x198], PT ;  /* 0x0000660015007a0c */ /* 0x000fe40003f26270 */
[----:B------:R-:W-:Y:S02]  /*8650*/  IMAD.MOV.U32 R158, RZ, RZ, R30 ;  /* 0x000000ffff9e7224 */ /* 0x000fe400078e001e */
[----:B---3--:R-:W-:-:S04]  /*8660*/  IMAD R6, R16, c[0x0][0x1f0], RZ ;  /* 0x00007c0010067a24 */ /* 0x008fc800078e02ff */
[----:B------:R-:W-:Y:S02]  /*8670*/  IMAD R6, R17, c[0x0][0x1f4], R6 ;  /* 0x00007d0011067a24 */ /* 0x000fe400078e0206 */
[----:B----4-:R-:W-:Y:S02]  /*8680*/  IMAD R10, R48, -0x80, R8 ;  /* 0xffffff80300a7824 */ /* 0x010fe400078e0208 */
[----:B------:R-:W-:Y:S02]  /*8690*/  IMAD R0, R150, R48, RZ ;  /* 0x0000003096007224 */ /* 0x000fe400078e02ff */
[----:B------:R-:W-:Y:S01]  /*86a0*/  IMAD.IADD R159, R31, 0x1, R6 ;  /* 0x000000011f9f7824 */ /* 0x000fe200078e0206 */
[----:B-1----:R-:W-:Y:S02]  /*86b0*/  @!P2 LEA R6, P0, R22, R4, 0x1 ;  /* 0x000000041606a211 */ /* 0x002fe400078008ff */
[----:B------:R-:W-:Y:S02]  /*86c0*/  ISETP.GE.AND P6, PT, R10, 0x1, PT ;  /* 0x000000010a00780c */ /* 0x000fe40003fc6270 */
[----:B------:R-:W-:Y:S01]  /*86d0*/  @!P2 LOP3.LUT R8, R12, 0xfffffff8, RZ, 0xc0, !PT ;  /* 0xfffffff80c08a812 */ /* 0x000fe200078ec0ff */
[----:B------:R-:W-:Y:S01]  /*86e0*/  IMAD R11, R50, R153, R0 ;  /* 0x00000099320b7224 */ /* 0x000fe200078e0200 */
[----:B--2---:R-:W-:Y:S01]  /*86f0*/  @!P2 LEA.HI.X R7, R22, R5, R23, 0x1, P0 ;  /* 0x000000051607a211 */ /* 0x004fe200000f0c17 */
[----:B------:R-:W-:-:S02]  /*8700*/  @!P2 IMAD.SHL.U32 R0, R47, 0x2, RZ ;  /* 0x000000022f00a824 */ /* 0x000fc400078e00ff */
[----:B------:R-:W-:Y:S01]  /*8710*/  @!P2 IMAD.WIDE R8, R8, 0x2, R4 ;  /* 0x000000020808a825 */ /* 0x000fe200078e0204 */
[----:B------:R-:W-:Y:S02]  /*8720*/  ISETP.GE.AND P3, PT, R21, c[0x0][0x1d4], PT ;  /* 0x0000750015007a0c */ /* 0x000fe40003f66270 */
[----:B------:R1:W-:Y:S01]  /*8730*/  @!P2 LDGSTS.E.BYPASS.LTC128B.128 [R0+0x3100], [R6.64], !P4 ;  /* 0x031000000600afae */ /* 0x0003e2000e101d48 */
[----:B------:R-:W-:Y:S01]  /*8740*/  IMAD.WIDE.U32 R2, R48, R153, R158 ;  /* 0x0000009930027225 */ /* 0x000fe200078e009e */
[----:B------:R-:W-:Y:S02]  /*8750*/  ISETP.GE.AND P4, PT, R22, c[0x0][0x1d4], PT ;  /* 0x0000750016007a0c */ /* 0x000fe40003f86270 */
[----:B------:R1:W-:Y:S01]  /*8760*/  @!P2 LDGSTS.E.BYPASS.LTC128B.128 [R0+0x7100], [R8.64], !P1 ;  /* 0x071000000800afae */ /* 0x0003e2000c901d48 */
[----:B------:R-:W-:Y:S01]  /*8770*/  ISETP.GE.AND P2, PT, R10, 0x21, PT ;  /* 0x000000210a00780c */ /* 0x000fe20003f46270 */
[----:B------:R-:W-:Y:S01]  /*8780*/  IMAD.IADD R3, R3, 0x1, R11 ;  /* 0x0000000103037824 */ /* 0x000fe200078e020b */
[C---:B------:R-:W-:Y:S01]  /*8790*/  @P6 LEA R4, P0, R2.reuse, c[0x0][0x1c8], 0x1 ;  /* 0x0000720002046a11 */ /* 0x040fe200078008ff */
[----:B------:R-:W0:Y:S03]  /*87a0*/  LDGDEPBAR ;  /* 0x00000000000079af */ /* 0x000e260000000000 */
[----:B------:R-:W-:-:S02]  /*87b0*/  @P6 LEA.HI.X R5, R2, c[0x0][0x1cc], R3, 0x1, P0 ;  /* 0x0000730002056a11 */ /* 0x000fc400000f0c03 */
[C---:B------:R-:W-:Y:S01]  /*87c0*/  ISETP.GE.AND P1, PT, R10.reuse, 0x41, PT ;  /* 0x000000410a00780c */ /* 0x040fe20003f26270 */
[----:B------:R-:W-:Y:S01]  /*87d0*/  IMAD.MOV.U32 R13, RZ, RZ, c[0x0][0x1e4] ;  /* 0x00007900ff0d7624 */ /* 0x000fe200078e00ff */
[----:B------:R-:W-:Y:S01]  /*87e0*/  ISETP.GE.AND P0, PT, R10, 0x61, PT ;  /* 0x000000610a00780c */ /* 0x000fe20003f06270 */
[----:B-1----:R-:W-:Y:S01]  /*87f0*/  @P6 IMAD.SHL.U32 R0, R47, 0x2, RZ ;  /* 0x000000022f006824 */ /* 0x002fe200078e00ff */
[----:B------:R-:W-:Y:S01]  /*8800*/  LEA.HI R8, R149, R212, RZ, 0x4 ;  /* 0x000000d495087211 */ /* 0x000fe200078f20ff */
[----:B------:R-:W-:-:S03]  /*8810*/  IMAD R6, R20, c[0x0][0x208], RZ ;  /* 0x0000820014067a24 */ /* 0x000fc600078e02ff */
[----:B------:R1:W-:Y:S04]  /*8820*/  @P6 LDGSTS.E.BYPASS.LTC128B.128 [R0+0x8100], [R4.64], !P4 ;  /* 0x0810000004006fae */ /* 0x0003e8000e101d48 */
[----:B------:R1:W-:Y:S01]  /*8830*/  @P6 LDGSTS.E.BYPASS.LTC128B.128 [R0+0xc100], [R4.64+0x80], !P3 ;  /* 0x0c10008004006fae */ /* 0x0003e2000d901d48 */
[----:B------:R-:W-:Y:S01]  /*8840*/  IMAD R14, R19, c[0x0][0x20c], R6 ;  /* 0x00008300130e7a24 */ /* 0x000fe200078e0206 */
[----:B------:R-:W-:Y:S01]  /*8850*/  LOP3.LUT R7, R8, 0xfffffff0, RZ, 0xc0, !PT ;  /* 0xfffffff008077812 */ /* 0x000fe200078ec0ff */
[----:B------:R-:W-:Y:S01]  /*8860*/  IMAD.SHL.U32 R12, R13, 0x40, RZ ;  /* 0x000000400d0c7824 */ /* 0x000fe200078e00ff */
[----:B------:R-:W-:-:S03]  /*8870*/  SHF.R.S32.HI R9, RZ, 0x4, R8 ;  /* 0x00000004ff097819 */ /* 0x000fc60000011408 */
[----:B------:R-:W-:Y:S02]  /*8880*/  IMAD.IADD R7, R212, 0x1, -R7 ;  /* 0x00000001d4077824 */ /* 0x000fe400078e0a07 */
[----:B------:R-:W-:-:S03]  /*8890*/  IMAD.IADD R156, R155, 0x1, R12 ;  /* 0x000000019b9c7824 */ /* 0x000fc600078e020c */
[----:B------:R-:W-:Y:S02]  /*88a0*/  SHF.R.S32.HI R15, RZ, 0x1f, R7 ;  /* 0x0000001fff0f7819 */ /* 0x000fe40000011407 */
[----:B-1----:R-:W-:-:S04]  /*88b0*/  @P2 LEA R0, P6, R152, R2, 0x5 ;  /* 0x0000000298002211 */ /* 0x002fc800078c28ff */
[----:B------:R-:W-:Y:S02]  /*88c0*/  @P2 LEA.HI.X R6, R152, R3, R13, 0x5, P6 ;  /* 0x0000000398062211 */ /* 0x000fe400030f2c0d */
[----:B------:R-:W-:-:S04]  /*88d0*/  @P2 LEA R10, P6, R0, c[0x0][0x1c8], 0x1 ;  /* 0x00007200000a2a11 */ /* 0x000fc800078c08ff */
[----:B------:R-:W-:Y:S02]  /*88e0*/  @P2 LEA.HI.X R11, R0, c[0x0][0x1cc], R6, 0x1, P6 ;  /* 0x00007300000b2a11 */ /* 0x000fe400030f0c06 */
[----:B------:R-:W-:Y:S02]  /*88f0*/  LEA.HI R6, R8, R9, RZ, 0x1 ;  /* 0x0000000908067211 */ /* 0x000fe400078f08ff */
[----:B------:R-:W-:Y:S02]  /*8900*/  @P1 IADD3 R0, P6, R2, R154, RZ ;  /* 0x0000009a02001210 */ /* 0x000fe40007fde0ff */
[----:B------:R-:W-:-:S03]  /*8910*/  LOP3.LUT R12, R6, 0xfffffffe, RZ, 0xc0, !PT ;  /* 0xfffffffe060c7812 */ /* 0x000fc600078ec0ff */
[--C-:B------:R-:W-:Y:S01]  /*8920*/  @P1 IMAD.X R6, R156, 0x1, R3.reuse, P6 ;  /* 0x000000019c061824 */ /* 0x100fe200030e0603 */
[C---:B------:R-:W-:Y:S02]  /*8930*/  @P1 LEA R8, P6, R0.reuse, c[0x0][0x1c8], 0x1 ;  /* 0x0000720000081a11 */ /* 0x040fe400078c08ff */
[----:B------:R-:W-:Y:S01]  /*8940*/  LEA.HI R15, R15, R7, RZ, 0x3 ;  /* 0x000000070f0f7211 */ /* 0x000fe200078f18ff */
[----:B------:R-:W-:Y:S01]  /*8950*/  IMAD.IADD R49, R9, 0x1, -R12 ;  /* 0x0000000109317824 */ /* 0x000fe200078e0a0c */
[----:B------:R-:W-:Y:S01]  /*8960*/  @P1 LEA.HI.X R9, R0, c[0x0][0x1cc], R6, 0x1, P6 ;  /* 0x0000730000091a11 */ /* 0x000fe200030f0c06 */
[----:B------:R-:W-:Y:S01]  /*8970*/  @P0 IMAD R13, R13, 0x60, RZ ;  /* 0x000000600d0d0824 */ /* 0x000fe200078e02ff */
[----:B------:R-:W-:Y:S01]  /*8980*/  LOP3.LUT R0, R15, 0xfffffff8, RZ, 0xc0, !PT ;  /* 0xfffffff80f007812 */ /* 0x000fe200078ec0ff */
[----:B------:R-:W-:-:S04]  /*8990*/  @P0 IMAD.WIDE.U32 R2, R152, 0x60, R2 ;  /* 0x0000006098020825 */ /* 0x000fc800078e0002 */
[----:B------:R-:W-:Y:S02]  /*89a0*/  @P0 IMAD.IADD R12, R13, 0x1, R3 ;  /* 0x000000010d0c0824 */ /* 0x000fe400078e0203 */
[----:B------:R-:W-:Y:S02]  /*89b0*/  @P2 IMAD.SHL.U32 R3, R47, 0x2, RZ ;  /* 0x000000022f032824 */ /* 0x000fe400078e00ff */
[----:B------:R-:W-:Y:S02]  /*89c0*/  IMAD.IADD R13, R7, 0x1, -R0 ;  /* 0x00000001070d7824 */ /* 0x000fe400078e0a00 */
[----:B------:R-:W-:Y:S01]  /*89d0*/  @P1 IMAD.SHL.U32 R0, R47, 0x2, RZ ;  /* 0x000000022f001824 */ /* 0x000fe200078e00ff */
[C---:B------:R-:W-:Y:S01]  /*89e0*/  @P0 LEA R6, P6, R2.reuse, c[0x0][0x1c8], 0x1 ;  /* 0x0000720002060a11 */ /* 0x040fe200078c08ff */
[----:B------:R-:W-:Y:S01]  /*89f0*/  IMAD.WIDE.U32 R4, R19, c[0x0][0x208], R22 ;  /* 0x0000820013047a25 */ /* 0x000fe200078e0016 */
[----:B------:R1:W-:Y:S04]  /*8a00*/  @P2 LDGSTS.E.BYPASS.LTC128B.128 [R3+0x9100], [R10.64], !P4 ;  /* 0x091000000a032fae */ /* 0x0003e8000e101d48 */
[----:B------:R1:W-:Y:S01]  /*8a10*/  @P2 LDGSTS.E.BYPASS.LTC128B.128 [R3+0xd100], [R10.64+0x80], !P3 ;  /* 0x0d1000800a032fae */ /* 0x0003e2000d901d48 */
[----:B------:R-:W-:Y:S01]  /*8a20*/  IMAD.IADD R5, R5, 0x1, R14 ;  /* 0x0000000105057824 */ /* 0x000fe200078e020e */
[----:B------:R-:W-:-:S02]  /*8a30*/  @P0 LEA.HI.X R7, R2, c[0x0][0x1cc], R12, 0x1, P6 ;  /* 0x0000730002070a11 */ /* 0x000fc400030f0c0c */
[----:B------:R2:W-:Y:S04]  /*8a40*/  @P1 LDGSTS.E.BYPASS.LTC128B.128 [R0+0xa100], [R8.64], !P4 ;  /* 0x0a10000008001fae */ /* 0x0005e8000e101d48 */
[----:B------:R2:W-:Y:S01]  /*8a50*/  @P1 LDGSTS.E.BYPASS.LTC128B.128 [R0+0xe100], [R8.64+0x80], !P3 ;  /* 0x0e10008008001fae */ /* 0x0005e2000d901d48 */
[----:B-1----:R-:W-:Y:S02]  /*8a60*/  IMAD R10, R214, c[0x0][0x210], RZ ;  /* 0x00008400d60a7a24 */ /* 0x002fe400078e02ff */
[----:B------:R-:W-:-:S04]  /*8a70*/  IMAD.WIDE.U32 R2, R29, c[0x0][0x210], R4 ;  /* 0x000084001d027a25 */ /* 0x000fc800078e0004 */
[----:B--2---:R-:W-:Y:S02]  /*8a80*/  @P0 IMAD.SHL.U32 R0, R47, 0x2, RZ ;  /* 0x000000022f000824 */ /* 0x004fe400078e00ff */
[----:B------:R-:W-:-:S03]  /*8a90*/  IMAD R10, R29, c[0x0][0x214], R10 ;  /* 0x000085001d0a7a24 */ /* 0x000fc600078e020a */
[----:B------:R1:W-:Y:S01]  /*8aa0*/  @P0 LDGSTS.E.BYPASS.LTC128B.128 [R0+0xb100], [R6.64], !P4 ;  /* 0x0b10000006000fae */ /* 0x0003e2000e101d48 */
[----:B------:R-:W-:-:S03]  /*8ab0*/  IMAD.IADD R3, R10, 0x1, R3 ;  /* 0x000000010a037824 */ /* 0x000fc600078e0203 */
[----:B------:R1:W-:Y:S01]  /*8ac0*/  @P0 LDGSTS.E.BYPASS.LTC128B.128 [R0+0xf100], [R6.64+0x80], !P3 ;  /* 0x0f10008006000fae */ /* 0x0003e2000d901d48 */
[----:B------:R-:W-:-:S03]  /*8ad0*/  IMAD.WIDE.U32 R52, R17, c[0x0][0x218], R2 ;  /* 0x0000860011347a25 */ /* 0x000fc600078e0002 */
[----:B------:R2:W-:Y:S01]  /*8ae0*/  STL.64 [R1+0x38], R30 ;  /* 0x0000381e01007387 */ /* 0x0005e20000100a00 */
[----:B------:R-:W-:-:S03]  /*8af0*/  IMAD.SHL.U32 R8, R13, 0x40, RZ ;  /* 0x000000400d087824 */ /* 0x000fc600078e00ff */
[----:B------:R2:W-:Y:S04]  /*8b00*/  STL.64 [R1+0x28], R158 ;  /* 0x0000289e01007387 */ /* 0x0005e80000100a00 */
[----:B------:R2:W-:Y:S01]  /*8b10*/  STL [R1+0x48], R156 ;  /* 0x0000489c01007387 */ /* 0x0005e20000100800 */
[----:B-1----:R-:W-:Y:S01]  /*8b20*/  IMAD R0, R16, c[0x0][0x218], RZ ;  /* 0x0000860010007a24 */ /* 0x002fe200078e02ff */
[----:B------:R-:W-:Y:S01]  /*8b30*/  R2P PR, R13, 0x6 ;  /* 0x000000060d007804 */ /* 0x000fe20000000000 */
[----:B------:R-:W-:Y:S01]  /*8b40*/  IMAD.SHL.U32 R9, R49, 0x8, RZ ;  /* 0x0000000831097824 */ /* 0x000fe200078e00ff */
[----:B------:R-:W0:Y:S01]  /*8b50*/  LDGDEPBAR ;  /* 0x00000000000079af */ /* 0x000e220000000000 */
[----:B------:R-:W-:-:S04]  /*8b60*/  IMAD R0, R17, c[0x0][0x21c], R0 ;  /* 0x0000870011007a24 */ /* 0x000fc800078e0200 */
[----:B------:R-:W-:Y:S01]  /*8b70*/  IMAD.IADD R51, R53, 0x1, R0 ;  /* 0x0000000135337824 */ /* 0x000fe200078e0200 */
[----:B------:R2:W-:Y:S04]  /*8b80*/  STL.64 [R1+0x30], R52 ;  /* 0x0000303401007387 */ /* 0x0005e80000100a00 */
[----:B------:R2:W-:Y:S01]  /*8b90*/  STL [R1+0x40], R51 ;  /* 0x0000403301007387 */ /* 0x0005e20000100800 */
[----:B------:R-:W-:Y:S02]  /*8ba0*/  LOP3.LUT R8, R8, 0x1c0, RZ, 0xc0, !PT ;  /* 0x000001c008087812 */ /* 0x000fe400078ec0ff */
[----:B------:R-:W-:Y:S02]  /*8bb0*/  ISETP.LT.AND P0, PT, RZ, c[0x0][0x27c], PT ;  /* 0x00009f00ff007a0c */ /* 0x000fe40003f01270 */
[----:B------:R-:W-:-:S02]  /*8bc0*/  LOP3.LUT R4, R8, 0x8, R9, 0xf8, !PT ;  /* 0x0000000808047812 */ /* 0x000fc400078ef809 */
[----:B------:R-:W-:Y:S01]  /*8bd0*/  SHF.R.U32.HI R8, RZ, 0x3, R8 ;  /* 0x00000003ff087819 */ /* 0x000fe20000011608 */
[----:B------:R-:W-:Y:S02]  /*8be0*/  IMAD.MOV.U32 R5, RZ, RZ, 0x10 ;  /* 0x00000010ff057424 */ /* 0x000fe400078e00ff */
[----:B------:R-:W-:Y:S01]  /*8bf0*/  IMAD.MOV.U32 R2, RZ, RZ, 0x20 ;  /* 0x00000020ff027424 */ /* 0x000fe200078e00ff */
[----:B------:R-:W-:Y:S01]  /*8c00*/  LOP3.LUT R8, R4, R8, RZ, 0x3c, !PT ;  /* 0x0000000804087212 */ /* 0x000fe200078e3cff */
[----:B------:R-:W-:Y:S01]  /*8c10*/  IMAD.SHL.U32 R4, R15, 0x40, RZ ;  /* 0x000000400f047824 */ /* 0x000fe200078e00ff */
[----:B------:R-:W-:Y:S02]  /*8c20*/  SEL R5, R5, 0xfffffff0, !P1 ;  /* 0xfffffff005057807 */ /* 0x000fe40004800000 */
[----:B------:R-:W-:Y:S02]  /*8c30*/  SEL R2, R2, 0xffffffe0, !P2 ;  /* 0xffffffe002027807 */ /* 0x000fe40005000000 */
[----:B------:R-:W-:Y:S01]  /*8c40*/  LOP3.LUT R4, R8, 0xfffffe00, R4, 0xf8, !PT ;  /* 0xfffffe0008047812 */ /* 0x000fe200078ef804 */
[----:B------:R-:W-:Y:S05]  /*8c50*/  @P0 BRA `(.L_x_104) ;  /* 0x0000002000000947 */ /* 0x000fea0003800000 */
[----:B------:R-:W-:-:S04]  /*8c60*/  DEPBAR.LE SB0, 0x1 ;  /* 0x000080400000791a */ /* 0x000fc80000000000 */
[----:B------:R-:W-:Y:S05]  /*8c70*/  BRA `(.L_x_105) ;  /* 0x000035f000007947 */ /* 0x000fea0003800000 */
.L_x_104:
[----:B-----5:R-:W-:Y:S01]  /*8c80*/  SHF.R.S32.HI R0, RZ, 0x1f, R165 ;  /* 0x0000001fff007819 */ /* 0x020fe200000114a5 */
[----:B------:R-:W-:Y:S01]  /*8c90*/  ULDC.U8 UR4, c[0x0][0x298] ;  /* 0x0000a60000047ab9 */ /* 0x000fe20000000000 */
[----:B------:R-:W-:Y:S01]  /*8ca0*/  IMAD.WIDE.U32 R8, R165, c[0x0][0x280], RZ ;  /* 0x0000a000a5087a25 */ /* 0x000fe200078e00ff */
[----:B------:R-:W-:Y:S01]  /*8cb0*/  ISETP.NE.AND P2, PT, RZ, UR4, PT ;  /* 0x00000004ff007c0c */ /* 0x000fe2000bf45270 */
[----:B------:R-:W-:Y:S01]  /*8cc0*/  BSSY B2, `(.L_x_105) ;  /* 0x000035a000027945 */ /* 0x000fe20003800000 */
[----:B------:R-:W-:Y:S01]  /*8cd0*/  SHF.L.U32 R29, R47, 0x1, RZ ;  /* 0x000000012f1d7819 */ /* 0x000fe200000006ff */
[----:B------:R-:W-:Y:S01]  /*8ce0*/  IMAD R3, R0, c[0x0][0x280], RZ ;  /* 0x0000a00000037a24 */ /* 0x000fe200078e02ff */
[----:B------:R-:W-:Y:S01]  /*8cf0*/  LEA R18, P1, R8, c[0x0][0x270], 0x1 ;  /* 0x00009c0008127a11 */ /* 0x000fe200078208ff */
[----:B------:R-:W-:Y:S02]  /*8d00*/  IMAD R0, R0, c[0x0][0x290], RZ ;  /* 0x0000a40000007a24 */ /* 0x000fe400078e02ff */
[----:B------:R-:W-:-:S04]  /*8d10*/  IMAD.WIDE.U32 R6, R165, c[0x0][0x290], RZ ;  /* 0x0000a400a5067a25 */ /* 0x000fc800078e00ff */
[C---:B------:R-:W-:Y:S01]  /*8d20*/  IMAD R3, R165.reuse, c[0x0][0x284], R3 ;  /* 0x0000a100a5037a24 */ /* 0x040fe200078e0203 */
[----:B------:R-:W-:Y:S01]  /*8d30*/  LEA R16, P0, R6, c[0x0][0x288], 0x1 ;  /* 0x0000a20006107a11 */ /* 0x000fe200078008ff */
[----:B------:R-:W-:-:S03]  /*8d40*/  IMAD R0, R165, c[0x0][0x294], R0 ;  /* 0x0000a500a5007a24 */ /* 0x000fc600078e0200 */
[----:B------:R-:W-:Y:S02]  /*8d50*/  IADD3 R3, R3, R9, RZ ;  /* 0x0000000903037210 */ /* 0x000fe40007ffe0ff */
[----:B------:R-:W-:Y:S02]  /*8d60*/  IADD3 R0, R0, R7, RZ ;  /* 0x0000000700007210 */ /* 0x000fe40007ffe0ff */
[----:B------:R-:W-:Y:S02]  /*8d70*/  LEA.HI.X R19, R8, c[0x0][0x274], R3, 0x1, P1 ;  /* 0x00009d0008137a11 */ /* 0x000fe400008f0c03 */
[----:B------:R-:W-:Y:S01]  /*8d80*/  LEA.HI.X R17, R6, c[0x0][0x28c], R0, 0x1, P0 ;  /* 0x0000a30006117a11 */ /* 0x000fe200000f0c00 */
[----:B------:R-:W-:Y:S05]  /*8d90*/  @!P2 BRA `(.L_x_106) ;  /* 0x000019200000a947 */ /* 0x000fea0003800000 */
[----:B------:R-:W-:Y:S01]  /*8da0*/  BSSY B0, `(.L_x_107) ;  /* 0x0000017000007945 */ /* 0x000fe20003800000 */
[----:B--2---:R-:W-:Y:S01]  /*8db0*/  SHF.L.U32 R30, R64, 0x2, RZ ;  /* 0x00000002401e7819 */ /* 0x004fe200000006ff */
[----:B------:R-:W-:Y:S01]  /*8dc0*/  CS2R R8, SRZ ;  /* 0x0000000000087805 */ /* 0x000fe2000001ff00 */
[----:B------:R-:W-:Y:S01]  /*8dd0*/  CS2R R12, SRZ ;  /* 0x00000000000c7805 */ /* 0x000fe2000001ff00 */
[----:B------:R-:W-:Y:S01]  /*8de0*/  CS2R R6, SRZ ;  /* 0x0000000000067805 */ /* 0x000fe2000001ff00 */
[----:B------:R-:W-:Y:S01]  /*8df0*/  CS2R R10, SRZ ;  /* 0x00000000000a7805 */ /* 0x000fe2000001ff00 */
[----:B------:R-:W-:Y:S05]  /*8e00*/  @P5 BRA `(.L_x_108) ;  /* 0x0000010000005947 */ /* 0x000fea0003800000 */
[C---:B------:R-:W-:Y:S01]  /*8e10*/  IADD3 R3, R30.reuse, 0x20, RZ ;  /* 0x000000201e037810 */ /* 0x040fe20007ffe0ff */
[----:B------:R-:W-:Y:S01]  /*8e20*/  CS2R R8, SRZ ;  /* 0x0000000000087805 */ /* 0x000fe2000001ff00 */
[----:B------:R-:W-:Y:S01]  /*8e30*/  ISETP.GE.AND P1, PT, R30, c[0x0][0x27c], PT ;  /* 0x00009f001e007a0c */ /* 0x000fe20003f26270 */
[----:B------:R-:W-:Y:S01]  /*8e40*/  CS2R R6, SRZ ;  /* 0x0000000000067805 */ /* 0x000fe2000001ff00 */
[----:B------:R-:W-:-:S11]  /*8e50*/  ISETP.GE.AND P0, PT, R3, c[0x0][0x27c], PT ;  /* 0x00009f0003007a0c */ /* 0x000fd60003f06270 */
[----:B------:R-:W-:Y:S02]  /*8e60*/  @!P1 IMAD.WIDE R20, R30, 0x2, R18 ;  /* 0x000000021e149825 */ /* 0x000fe400078e0212 */
[----:B------:R-:W-:-:S03]  /*8e70*/  @!P0 SHF.R.S32.HI R0, RZ, 0x1f, R3 ;  /* 0x0000001fff008819 */ /* 0x000fc60000011403 */
[----:B------:R1:W5:Y:S01]  /*8e80*/  @!P1 LD.E.64 R12, [R20.64] ;  /* 0x00000008140c9980 */ /* 0x000362000c101b00 */
[----:B------:R-:W-:-:S04]  /*8e90*/  @!P0 LEA.HI R0, R0, R3, RZ, 0x2 ;  /* 0x0000000300008211 */ /* 0x000fc800078f10ff */
[----:B------:R-:W-:-:S05]  /*8ea0*/  @!P0 LOP3.LUT R0, R0, 0xfffffffc, RZ, 0xc0, !PT ;  /* 0xfffffffc00008812 */ /* 0x000fca00078ec0ff */
[----:B------:R-:W-:-:S04]  /*8eb0*/  @!P0 IMAD.WIDE R14, R0, 0x2, R16 ;  /* 0x00000002000e8825 */ /* 0x000fc800078e0210 */
[----:B------:R-:W-:Y:S01]  /*8ec0*/  @!P0 IMAD.WIDE R18, R0, 0x2, R18 ;  /* 0x0000000200128825 */ /* 0x000fe200078e0212 */
[----:B------:R1:W5:Y:S03]  /*8ed0*/  @!P0 LD.E.64 R6, [R14.64] ;  /* 0x000000080e068980 */ /* 0x000366000c101b00 */
[----:B------:R-:W-:Y:S01]  /*8ee0*/  @!P1 IMAD.WIDE R16, R30, 0x2, R16 ;  /* 0x000000021e109825 */ /* 0x000fe200078e0210 */
[----:B------:R1:W5:Y:S04]  /*8ef0*/  @!P0 LD.E.64 R8, [R18.64] ;  /* 0x0000000812088980 */ /* 0x000368000c101b00 */
[----:B------:R1:W5:Y:S02]  /*8f00*/  @!P1 LD.E.64 R10, [R16.64] ;  /* 0x00000008100a9980 */ /* 0x000364000c101b00 */
.L_x_108:
[----:B------:R-:W-:Y:S05]  /*8f10*/  BSYNC B0 ;  /* 0x0000000000007941 */ /* 0x000fea0003800000 */
.L_x_107:
[----:B------:R-:W-:Y:S01]  /*8f20*/  IMAD R0, R211, -0x80, R25 ;  /* 0xffffff80d3007824 */ /* 0x000fe200078e0219 */
[----:B-1---5:R-:W-:Y:S01]  /*8f30*/  SHF.R.U64 R19, R12, 0x10, R13 ;  /* 0x000000100c137819 */ /* 0x022fe2000000120d */
[----:B------:R-:W-:Y:S01]  /*8f40*/  IMAD.MOV.U32 R21, RZ, RZ, R12 ;  /* 0x000000ffff157224 */ /* 0x000fe200078e000c */
[--C-:B------:R-:W-:Y:S01]  /*8f50*/  SHF.R.U64 R16, R8, 0x10, R9.reuse ;  /* 0x0000001008107819 */ /* 0x100fe20000001209 */
[----:B------:R-:W-:Y:S01]  /*8f60*/  IMAD.MOV.U32 R17, RZ, RZ, R9 ;  /* 0x000000ffff117224 */ /* 0x000fe200078e0009 */
[----:B------:R-:W-:Y:S01]  /*8f70*/  IMNMX R28, R0, 0x80, PT ;  /* 0x00000080001c7817 */ /* 0x000fe20003800200 */
[----:B------:R-:W-:Y:S01]  /*8f80*/  IMAD.MOV.U32 R20, RZ, RZ, R13 ;  /* 0x000000ffff147224 */ /* 0x000fe200078e000d */
[----:B------:R-:W-:Y:S01]  /*8f90*/  SHF.R.U32.HI R12, RZ, 0x10, R9 ;  /* 0x00000010ff0c7819 */ /* 0x000fe20000011609 */
[----:B------:R-:W-:Y:S01]  /*8fa0*/  IMAD.MOV.U32 R9, RZ, RZ, R6 ;  /* 0x000000ffff097224 */ /* 0x000fe200078e0006 */
[----:B------:R-:W-:Y:S01]  /*8fb0*/  ISETP.GE.AND P0, PT, R45, R28, PT ;  /* 0x0000001c2d00720c */ /* 0x000fe20003f06270 */
[----:B------:R-:W-:Y:S01]  /*8fc0*/  IMAD.MOV.U32 R18, RZ, RZ, R8 ;  /* 0x000000ffff127224 */ /* 0x000fe200078e0008 */
[----:B------:R-:W-:Y:S01]  /*8fd0*/  SHF.R.U32.HI R15, RZ, 0x10, R13 ;  /* 0x00000010ff0f7819 */ /* 0x000fe2000001160d */
[----:B------:R-:W-:Y:S01]  /*8fe0*/  IMAD.MOV.U32 R14, RZ, RZ, R10 ;  /* 0x000000ffff0e7224 */ /* 0x000fe200078e000a */
[----:B------:R-:W-:Y:S01]  /*8ff0*/  SHF.R.U64 R3, R6, 0x10, R7 ;  /* 0x0000001006037819 */ /* 0x000fe20000001207 */
[----:B------:R-:W-:Y:S01]  /*9000*/  IMAD.MOV.U32 R13, RZ, RZ, R11 ;  /* 0x000000ffff0d7224 */ /* 0x000fe200078e000b */
[----:B------:R-:W-:-:S04]  /*9010*/  DEPBAR.LE SB0, 0x1 ;  /* 0x000080400000791a */ /* 0x000fc80000000000 */
[----:B------:R-:W-:Y:S01]  /*9020*/  IMAD.MOV.U32 R6, RZ, RZ, R7 ;  /* 0x000000ffff067224 */ /* 0x000fe200078e0007 */
[--C-:B------:R-:W-:Y:S01]  /*9030*/  SHF.R.U64 R10, R10, 0x10, R11.reuse ;  /* 0x000000100a0a7819 */ /* 0x100fe2000000120b */
[----:B------:R-:W-:Y:S01]  /*9040*/  BSSY B1, `(.L_x_109) ;  /* 0x0000060000017945 */ /* 0x000fe20003800000 */
[----:B------:R-:W-:Y:S02]  /*9050*/  SHF.R.U32.HI R8, RZ, 0x10, R11 ;  /* 0x00000010ff087819 */ /* 0x000fe4000001160b */
[----:B------:R-:W-:Y:S02]  /*9060*/  SHF.R.U32.HI R0, RZ, 0x10, R7 ;  /* 0x00000010ff007819 */ /* 0x000fe40000011607 */
[----:B------:R-:W-:Y:S02]  /*9070*/  PRMT R23, R20, 0x5410, R15 ;  /* 0x0000541014177816 */ /* 0x000fe4000000000f */
[----:B------:R-:W-:Y:S02]  /*9080*/  PRMT R21, R21, 0x5410, R19 ;  /* 0x0000541015157816 */ /* 0x000fe40000000013 */
[----:B------:R-:W-:-:S02]  /*9090*/  PRMT R25, R18, 0x5410, R16 ;  /* 0x0000541012197816 */ /* 0x000fc40000000010 */
[----:B------:R-:W-:Y:S02]  /*90a0*/  PRMT R27, R17, 0x5410, R12 ;  /* 0x00005410111b7816 */ /* 0x000fe4000000000c */
[----:B------:R-:W-:Y:S02]  /*90b0*/  PRMT R20, R14, 0x5410, R10 ;  /* 0x000054100e147816 */ /* 0x000fe4000000000a */
[----:B------:R-:W-:Y:S02]  /*90c0*/  PRMT R22, R13, 0x5410, R8 ;  /* 0x000054100d167816 */ /* 0x000fe40000000008 */
[----:B------:R-:W-:Y:S02]  /*90d0*/  PRMT R24, R9, 0x5410, R3 ;  /* 0x0000541009187816 */ /* 0x000fe40000000003 */
[----:B------:R-:W-:Y:S01]  /*90e0*/  PRMT R26, R6, 0x5410, R0 ;  /* 0x00005410061a7816 */ /* 0x000fe20000000000 */
[----:B------:R-:W-:Y:S06]  /*90f0*/  BAR.SYNC.DEFER_BLOCKING 0x0 ;  /* 0x0000000000007b1d */ /* 0x000fec0000010000 */
[----:B------:R-:W-:Y:S05]  /*9100*/  @P0 BRA `(.L_x_110) ;  /* 0x0000053000000947 */ /* 0x000fea0003800000 */
[----:B------:R-:W-:Y:S01]  /*9110*/  ISETP.GE.AND P0, PT, R30, c[0x0][0x27c], PT ;  /* 0x00009f001e007a0c */ /* 0x000fe20003f06270 */
[----:B------:R-:W-:-:S12]  /*9120*/  BSSY B0, `(.L_x_111) ;  /* 0x0000028000007945 */ /* 0x000fd80003800000 */
[----:B------:R-:W-:Y:S05]  /*9130*/  @P0 BRA `(.L_x_112) ;  /* 0x0000026000000947 */ /* 0x000fea0003800000 */
[----:B------:R-:W1:Y:S01]  /*9140*/  LDS.128 R8, [R29+0x100] ;  /* 0x000100001d087984 */ /* 0x000e620000000c00 */
[C---:B------:R-:W-:Y:S01]  /*9150*/  SHF.L.U32 R6, R21.reuse, 0x10, RZ ;  /* 0x0000001015067819 */ /* 0x040fe200000006ff */
[----:B------:R-:W-:Y:S01]  /*9160*/  IMAD.U32 R0, R20, 0x10000, RZ ;  /* 0x0001000014007824 */ /* 0x000fe200078e00ff */
[----:B------:R-:W-:Y:S02]  /*9170*/  LOP3.LUT R3, R21, 0xffff0000, RZ, 0xc0, !PT ;  /* 0xffff000015037812 */ /* 0x000fe400078ec0ff */
[C---:B-1----:R-:W-:Y:S01]  /*9180*/  SHF.L.U32 R12, R8.reuse, 0x10, RZ ;  /* 0x00000010080c7819 */ /* 0x042fe200000006ff */
[----:B------:R-:W-:Y:S01]  /*9190*/  IMAD.U32 R18, R11, 0x10000, RZ ;  /* 0x000100000b127824 */ /* 0x000fe200078e00ff */
[----:B------:R-:W-:Y:S02]  /*91a0*/  LOP3.LUT R7, R8, 0xffff0000, RZ, 0xc0, !PT ;  /* 0xffff000008077812 */ /* 0x000fe400078ec0ff */
[C---:B------:R-:W-:Y:S02]  /*91b0*/  SHF.L.U32 R15, R9.reuse, 0x10, RZ ;  /* 0x00000010090f7819 */ /* 0x040fe400000006ff */
[----:B------:R-:W-:Y:S01]  /*91c0*/  LOP3.LUT R8, R9, 0xffff0000, RZ, 0xc0, !PT ;  /* 0xffff000009087812 */ /* 0x000fe200078ec0ff */
[C---:B------:R-:W-:Y:S01]  /*91d0*/  FMUL.FTZ R16, R7.reuse, R0 ;  /* 0x0000000007107220 */ /* 0x040fe20000410000 */
[----:B------:R-:W-:Y:S01]  /*91e0*/  LOP3.LUT R9, R20, 0xffff0000, RZ, 0xc0, !PT ;  /* 0xffff000014097812 */ /* 0x000fe200078ec0ff */
[-C--:B------:R-:W-:Y:S01]  /*91f0*/  FMUL.FTZ R14, R7, R6.reuse ;  /* 0x00000006070e7220 */ /* 0x080fe20000410000 */
[----:B------:R-:W-:Y:S01]  /*9200*/  SHF.L.U32 R17, R10, 0x10, RZ ;  /* 0x000000100a117819 */ /* 0x000fe200000006ff */
[----:B------:R-:W-:Y:S01]  /*9210*/  FFMA.FTZ R19, R12, R6, -R16 ;  /* 0x000000060c137223 */ /* 0x000fe20000010810 */
[----:B------:R-:W-:Y:S01]  /*9220*/  LOP3.LUT R13, R10, 0xffff0000, RZ, 0xc0, !PT ;  /* 0xffff00000a0d7812 */ /* 0x000fe200078ec0ff */
[----:B------:R-:W-:Y:S01]  /*9230*/  FMUL.FTZ R7, R8, R9 ;  /* 0x0000000908077220 */ /* 0x000fe20000410000 */
[----:B------:R-:W-:Y:S01]  /*9240*/  LOP3.LUT R10, R11, 0xffff0000, RZ, 0xc0, !PT ;  /* 0xffff00000b0a7812 */ /* 0x000fe200078ec0ff */
[----:B------:R-:W-:Y:S01]  /*9250*/  FFMA.FTZ R16, R12, R0, R14 ;  /* 0x000000000c107223 */ /* 0x000fe2000001000e */
[----:B------:R-:W-:Y:S01]  /*9260*/  LOP3.LUT R0, R22, 0xffff0000, RZ, 0xc0, !PT ;  /* 0xffff000016007812 */ /* 0x000fe200078ec0ff */
[-C--:B------:R-:W-:Y:S01]  /*9270*/  FMUL.FTZ R8, R8, R3.reuse ;  /* 0x0000000308087220 */ /* 0x080fe20000410000 */
[----:B------:R-:W-:Y:S01]  /*9280*/  LOP3.LUT R6, R23, 0xffff0000, RZ, 0xc0, !PT ;  /* 0xffff000017067812 */ /* 0x000fe200078ec0ff */
[C---:B------:R-:W-:Y:S01]  /*9290*/  FFMA.FTZ R14, R15.reuse, R3, -R7 ;  /* 0x000000030f0e7223 */ /* 0x040fe20000010807 */
[----:B------:R-:W-:Y:S01]  /*92a0*/  SHF.L.U32 R3, R22, 0x10, RZ ;  /* 0x0000001016037819 */ /* 0x000fe200000006ff */
[----:B------:R-:W-:Y:S01]  /*92b0*/  FFMA.FTZ R15, R15, R9, R8 ;  /* 0x000000090f0f7223 */ /* 0x000fe20000010008 */
[----:B------:R-:W-:Y:S01]  /*92c0*/  SHF.L.U32 R7, R23, 0x10, RZ ;  /* 0x0000001017077819 */ /* 0x000fe200000006ff */
[----:B------:R-:W-:-:S02]  /*92d0*/  FMUL.FTZ R12, R10, R0 ;  /* 0x000000000a0c7220 */ /* 0x000fc40000410000 */
[C---:B------:R-:W-:Y:S02]  /*92e0*/  FMUL.FTZ R9, R13.reuse, R3 ;  /* 0x000000030d097220 */ /* 0x040fe40000410000 */
[-C--:B------:R-:W-:Y:S02]  /*92f0*/  FMUL.FTZ R8, R13, R7.reuse ;  /* 0x000000070d087220 */ /* 0x080fe40000410000 */
[----:B------:R-:W-:Y:S02]  /*9300*/  FMUL.FTZ R11, R10, R6 ;  /* 0x000000060a0b7220 */ /* 0x000fe40000410000 */
[----:B------:R-:W-:Y:S01]  /*9310*/  FFMA.FTZ R7, R17, R7, -R9 ;  /* 0x0000000711077223 */ /* 0x000fe20000010809 */
[----:B------:R-:W-:Y:S01]  /*9320*/  F2FP.BF16.PACK_AB R9, R15, R14 ;  /* 0x0000000e0f09723e */ /* 0x000fe200000010ff */
[----:B------:R-:W-:Y:S01]  /*9330*/  FFMA.FTZ R10, R17, R3, R8 ;  /* 0x00000003110a7223 */ /* 0x000fe20000010008 */
[----:B------:R-:W-:Y:S01]  /*9340*/  F2FP.BF16.PACK_AB R8, R16, R19 ;  /* 0x000000131008723e */ /* 0x000fe200000010ff */
[----:B------:R-:W-:-:S02]  /*9350*/  FFMA.FTZ R6, R18, R6, -R12 ;  /* 0x0000000612067223 */ /* 0x000fc4000001080c */
[----:B------:R-:W-:Y:S01]  /*9360*/  FFMA.FTZ R11, R18, R0, R11 ;  /* 0x00000000120b7223 */ /* 0x000fe2000001000b */
[----:B------:R-:W-:-:S04]  /*9370*/  F2FP.BF16.PACK_AB R10, R10, R7 ;  /* 0x000000070a0a723e */ /* 0x000fc800000010ff */
[----:B------:R-:W-:-:S05]  /*9380*/  F2FP.BF16.PACK_AB R11, R11, R6 ;  /* 0x000000060b0b723e */ /* 0x000fca00000010ff */
[----:B------:R1:W-:Y:S02]  /*9390*/  STS.128 [R29+0x100], R8 ;  /* 0x000100081d007388 */ /* 0x0003e40000000c00 */
.L_x_112:
[----:B------:R-:W-:Y:S05]  /*93a0*/  BSYNC B0 ;  /* 0x0000000000007941 */ /* 0x000fea0003800000 */
.L_x_111:
[----:B------:R-:W-:-:S04]  /*93b0*/  IADD3 R0, R30, 0x20, RZ ;  /* 0x000000201e007810 */ /* 0x000fc80007ffe0ff */
[----:B------:R-:W-:-:S13]  /*93c0*/  ISETP.GE.AND P0, PT, R0, c[0x0][0x27c], PT ;  /* 0x00009f0000007a0c */ /* 0x000fda0003f06270 */
[----:B------:R-:W-:Y:S05]  /*93d0*/  @P0 BRA `(.L_x_110) ;  /* 0x0000026000000947 */ /* 0x000fea0003800000 */
[----:B-1----:R-:W1:Y:S01]  /*93e0*/  LDS.128 R8, [R29+0x4100] ;  /* 0x004100001d087984 */ /* 0x002e620000000c00 */
        /* <DEDUP_REMOVED lines=37> */
.L_x_110:
[----:B------:R-:W-:Y:S05]  /*9640*/  BSYNC B1 ;  /* 0x0000000000017941 */ /* 0x000fea0003800000 */
.L_x_109:
[----:B------:R-:W-:Y:S01]  /*9650*/  IADD3 R0, R45, 0x20, RZ ;  /* 0x000000202d007810 */ /* 0x000fe20007ffe0ff */
[----:B------:R-:W-:Y:S03]  /*9660*/  BSSY B1, `(.L_x_113) ;  /* 0x0000056000017945 */ /* 0x000fe60003800000 */
[----:B------:R-:W-:-:S13]  /*9670*/  ISETP.GE.AND P0, PT, R0, R28, PT ;  /* 0x0000001c0000720c */ /* 0x000fda0003f06270 */
[----:B------:R-:W-:Y:S05]  /*9680*/  @P0 BRA `(.L_x_114) ;  /* 0x0000053000000947 */ /* 0x000fea0003800000 */
[----:B------:R-:W-:Y:S01]  /*9690*/  ISETP.GE.AND P0, PT, R30, c[0x0][0x27c], PT ;  /* 0x00009f001e007a0c */ /* 0x000fe20003f06270 */
[----:B------:R-:W-:-:S12]  /*96a0*/  BSSY B0, `(.L_x_115) ;  /* 0x0000028000007945 */ /* 0x000fd80003800000 */
        /* <DEDUP_REMOVED lines=10> */
[-C--:B------:R-:W-:Y:S01]  /*9750*/  FMUL.FTZ R16, R0, R7.reuse ;  /* 0x0000000700107220 */ /* 0x080fe20000410000 */
[----:B------:R-:W-:Y:S01]  /*9760*/  LOP3.LUT R9, R20, 0xffff0000, RZ, 0xc0, !PT ;  /* 0xffff000014097812 */ /* 0x000fe200078ec0ff */
[----:B------:R-:W-:Y:S01]  /*9770*/  FMUL.FTZ R14, R6, R7 ;  /* 0x00000007060e7220 */ /* 0x000fe20000410000 */
[----:B------:R-:W-:Y:S01]  /*9780*/  SHF.L.U32 R17, R10, 0x10, RZ ;  /* 0x000000100a117819 */ /* 0x000fe200000006ff */
[----:B------:R-:W-:Y:S01]  /*9790*/  FFMA.FTZ R19, R6, R12, -R16 ;  /* 0x0000000c06137223 */ /* 0x000fe20000010810 */
[----:B------:R-:W-:Y:S01]  /*97a0*/  LOP3.LUT R13, R10, 0xffff0000, RZ, 0xc0, !PT ;  /* 0xffff00000a0d7812 */ /* 0x000fe200078ec0ff */
[----:B------:R-:W-:Y:S01]  /*97b0*/  FMUL.FTZ R7, R9, R8 ;  /* 0x0000000809077220 */ /* 0x000fe20000410000 */
[----:B------:R-:W-:Y:S01]  /*97c0*/  LOP3.LUT R10, R11, 0xffff0000, RZ, 0xc0, !PT ;  /* 0xffff00000b0a7812 */ /* 0x000fe200078ec0ff */
[----:B------:R-:W-:Y:S01]  /*97d0*/  FFMA.FTZ R16, R0, R12, R14 ;  /* 0x0000000c00107223 */ /* 0x000fe2000001000e */
[C---:B------:R-:W-:Y:S01]  /*97e0*/  LOP3.LUT R0, R22.reuse, 0xffff0000, RZ, 0xc0, !PT ;  /* 0xffff000016007812 */ /* 0x040fe200078ec0ff */
[----:B------:R-:W-:Y:S01]  /*97f0*/  FMUL.FTZ R8, R3, R8 ;  /* 0x0000000803087220 */ /* 0x000fe20000410000 */
[----:B------:R-:W-:Y:S01]  /*9800*/  LOP3.LUT R6, R23, 0xffff0000, RZ, 0xc0, !PT ;  /* 0xffff000017067812 */ /* 0x000fe200078ec0ff */
[-C--:B------:R-:W-:Y:S01]  /*9810*/  FFMA.FTZ R14, R3, R15.reuse, -R7 ;  /* 0x0000000f030e7223 */ /* 0x080fe20000010807 */
[----:B------:R-:W-:Y:S01]  /*9820*/  SHF.L.U32 R3, R22, 0x10, RZ ;  /* 0x0000001016037819 */ /* 0x000fe200000006ff */
[----:B------:R-:W-:Y:S01]  /*9830*/  FFMA.FTZ R15, R9, R15, R8 ;  /* 0x0000000f090f7223 */ /* 0x000fe20000010008 */
[----:B------:R-:W-:Y:S01]  /*9840*/  SHF.L.U32 R7, R23, 0x10, RZ ;  /* 0x0000001017077819 */ /* 0x000fe200000006ff */
[----:B------:R-:W-:-:S02]  /*9850*/  FMUL.FTZ R12, R0, R10 ;  /* 0x0000000a000c7220 */ /* 0x000fc40000410000 */
[-C--:B------:R-:W-:Y:S02]  /*9860*/  FMUL.FTZ R9, R3, R13.reuse ;  /* 0x0000000d03097220 */ /* 0x080fe40000410000 */
[C---:B------:R-:W-:Y:S02]  /*9870*/  FMUL.FTZ R8, R7.reuse, R13 ;  /* 0x0000000d07087220 */ /* 0x040fe40000410000 */
[----:B------:R-:W-:Y:S02]  /*9880*/  FMUL.FTZ R11, R6, R10 ;  /* 0x0000000a060b7220 */ /* 0x000fe40000410000 */
[-C--:B------:R-:W-:Y:S01]  /*9890*/  FFMA.FTZ R7, R7, R17.reuse, -R9 ;  /* 0x0000001107077223 */ /* 0x080fe20000010809 */
        /* <DEDUP_REMOVED lines=8> */
.L_x_116:
[----:B------:R-:W-:Y:S05]  /*9920*/  BSYNC B0 ;  /* 0x0000000000007941 */ /* 0x000fea0003800000 */
.L_x_115:
        /* <DEDUP_REMOVED lines=41> */
.L_x_114:
[----:B------:R-:W-:Y:S05]  /*9bc0*/  BSYNC B1 ;  /* 0x0000000000017941 */ /* 0x000fea0003800000 */
.L_x_113:
        /* <DEDUP_REMOVED lines=45> */
.L_x_120:
[----:B------:R-:W-:Y:S05]  /*9ea0*/  BSYNC B0 ;  /* 0x0000000000007941 */ /* 0x000fea0003800000 */
.L_x_119:
        /* <DEDUP_REMOVED lines=41> */
.L_x_118:
[----:B------:R-:W-:Y:S05]  /*a140*/  BSYNC B1 ;  /* 0x0000000000017941 */ /* 0x000fea0003800000 */
.L_x_117:
[----:B------:R-:W-:-:S04]  /*a150*/  IADD3 R0, R45, 0x60, RZ ;  /* 0x000000602d007810 */ /* 0x000fc80007ffe0ff */
        /* <DEDUP_REMOVED lines=43> */
.L_x_123:
[----:B------:R-:W-:Y:S05]  /*a410*/  BSYNC B0 ;  /* 0x0000000000007941 */ /* 0x000fea0003800000 */
.L_x_122:
        /* <DEDUP_REMOVED lines=40> */
[----:B------:R1:W-:Y:S01]  /*a6a0*/  STS.128 [R29+0x7100], R8 ;  /* 0x007100081d007388 */ /* 0x0003e20000000c00 */
[----:B------:R-:W-:Y:S05]  /*a6b0*/  BRA `(.L_x_121) ;  /* 0x00001ba000007947 */ /* 0x000fea0003800000 */
.L_x_106:
[----:B------:R-:W-:Y:S01]  /*a6c0*/  BSSY B0, `(.L_x_124) ;  /* 0x0000011000007945 */ /* 0x000fe20003800000 */
[----:B------:R-:W-:Y:S01]  /*a6d0*/  CS2R R10, SRZ ;  /* 0x00000000000a7805 */ /* 0x000fe2000001ff00 */
[----:B------:R-:W-:Y:S01]  /*a6e0*/  CS2R R8, SRZ ;  /* 0x0000000000087805 */ /* 0x000fe2000001ff00 */
[----:B------:R-:W-:Y:S01]  /*a6f0*/  CS2R R14, SRZ ;  /* 0x00000000000e7805 */ /* 0x000fe2000001ff00 */
[----:B------:R-:W-:Y:S01]  /*a700*/  CS2R R12, SRZ ;  /* 0x00000000000c7805 */ /* 0x000fe2000001ff00 */
[----:B------:R-:W-:Y:S05]  /*a710*/  @P5 BRA `(.L_x_125) ;  /* 0x000000b000005947 */ /* 0x000fea0003800000 */
[C---:B------:R-:W-:Y:S01]  /*a720*/  ISETP.GE.AND P0, PT, R22.reuse, c[0x0][0x27c], PT ;  /* 0x00009f0016007a0c */ /* 0x040fe20003f06270 */
[C---:B------:R-:W-:Y:S01]  /*a730*/  IMAD.SHL.U32 R6, R22.reuse, 0x2, RZ ;  /* 0x0000000216067824 */ /* 0x040fe200078e00ff */
[----:B------:R-:W-:Y:S01]  /*a740*/  SHF.L.U64.HI R0, R22, 0x1, R23 ;  /* 0x0000000116007819 */ /* 0x000fe20000010217 */
[----:B------:R-:W-:-:S03]  /*a750*/  CS2R R10, SRZ ;  /* 0x00000000000a7805 */ /* 0x000fc6000001ff00 */
[C---:B------:R-:W-:Y:S02]  /*a760*/  IADD3 R18, P2, R6.reuse, R18, RZ ;  /* 0x0000001206127210 */ /* 0x040fe40007f5e0ff */
[----:B------:R-:W-:-:S03]  /*a770*/  IADD3 R6, P1, R6, R16, RZ ;  /* 0x0000001006067210 */ /* 0x000fc60007f3e0ff */
[C---:B------:R-:W-:Y:S02]  /*a780*/  IMAD.X R19, R0.reuse, 0x1, R19, P2 ;  /* 0x0000000100137824 */ /* 0x040fe400010e0613 */
[----:B------:R-:W-:Y:S01]  /*a790*/  IMAD.X R7, R0, 0x1, R17, P1 ;  /* 0x0000000100077824 */ /* 0x000fe200008e0611 */
[----:B------:R-:W-:Y:S05]  /*a7a0*/  @P0 BRA `(.L_x_125) ;  /* 0x0000002000000947 */ /* 0x000fea0003800000 */
[----:B------:R1:W5:Y:S04]  /*a7b0*/  LD.E.128 R12, [R18.64] ;  /* 0x00000008120c7980 */ /* 0x000368000c101d00 */
[----:B------:R1:W5:Y:S02]  /*a7c0*/  LD.E.128 R8, [R6.64] ;  /* 0x0000000806087980 */ /* 0x000364000c101d00 */
.L_x_125:
[----:B------:R-:W-:Y:S05]  /*a7d0*/  BSYNC B0 ;  /* 0x0000000000007941 */ /* 0x000fea0003800000 */
.L_x_124:
[----:B------:R-:W-:Y:S01]  /*a7e0*/  IMAD R0, R211, -0x80, R25 ;  /* 0xffffff80d3007824 */ /* 0x000fe200078e0219 */
[----:B------:R-:W-:Y:S01]  /*a7f0*/  ISETP.GE.AND P0, PT, R22, c[0x0][0x27c], PT ;  /* 0x00009f0016007a0c */ /* 0x000fe20003f06270 */
[----:B-----5:R-:W-:Y:S01]  /*a800*/  IMAD.MOV.U32 R24, RZ, RZ, R12 ;  /* 0x000000ffff187224 */ /* 0x020fe200078e000c */
[--C-:B------:R-:W-:Y:S01]  /*a810*/  SHF.R.U64 R20, R12, 0x10, R13.reuse ;  /* 0x000000100c147819 */ /* 0x100fe2000000120d */
[----:B------:R-:W-:Y:S01]  /*a820*/  IMAD.MOV.U32 R21, RZ, RZ, R13 ;  /* 0x000000ffff157224 */ /* 0x000fe200078e000d */
[----:B------:R-:W-:Y:S01]  /*a830*/  IMNMX R46, R0, 0x80, PT ;  /* 0x00000080002e7817 */ /* 0x000fe20003800200 */
[----:B-1----:R-:W-:Y:S01]  /*a840*/  IMAD.MOV.U32 R18, RZ, RZ, R15 ;  /* 0x000000ffff127224 */ /* 0x002fe200078e000f */
[----:B------:R-:W-:Y:S01]  /*a850*/  SHF.R.U32.HI R16, RZ, 0x10, R13 ;  /* 0x00000010ff107819 */ /* 0x000fe2000001160d */
[----:B------:R-:W-:Y:S01]  /*a860*/  IMAD.MOV.U32 R19, RZ, RZ, R14 ;  /* 0x000000ffff137224 */ /* 0x000fe200078e000e */
[----:B------:R-:W-:Y:S01]  /*a870*/  ISETP.GE.OR P1, PT, R45, R46, P0 ;  /* 0x0000002e2d00720c */ /* 0x000fe20000726670 */
[----:B------:R-:W-:Y:S01]  /*a880*/  IMAD.MOV.U32 R6, RZ, RZ, R11 ;  /* 0x000000ffff067224 */ /* 0x000fe200078e000b */
[----:B------:R-:W-:Y:S01]  /*a890*/  SHF.R.U64 R17, R14, 0x10, R15 ;  /* 0x000000100e117819 */ /* 0x000fe2000000120f */
[----:B------:R-:W-:Y:S01]  /*a8a0*/  IMAD.MOV.U32 R14, RZ, RZ, R9 ;  /* 0x000000ffff0e7224 */ /* 0x000fe200078e0009 */
[----:B------:R-:W-:Y:S01]  /*a8b0*/  SHF.R.U32.HI R12, RZ, 0x10, R15 ;  /* 0x00000010ff0c7819 */ /* 0x000fe2000001160f */
[----:B------:R-:W-:Y:S01]  /*a8c0*/  IMAD.MOV.U32 R15, RZ, RZ, R8 ;  /* 0x000000ffff0f7224 */ /* 0x000fe200078e0008 */
[----:B------:R-:W-:Y:S01]  /*a8d0*/  SHF.R.U64 R13, R8, 0x10, R9 ;  /* 0x00000010080d7819 */ /* 0x000fe20000001209 */
[----:B------:R-:W-:Y:S01]  /*a8e0*/  IMAD.MOV.U32 R8, RZ, RZ, R10 ;  /* 0x000000ffff087224 */ /* 0x000fe200078e000a */
[----:B------:R-:W-:-:S04]  /*a8f0*/  DEPBAR.LE SB0, 0x1 ;  /* 0x000080400000791a */ /* 0x000fc80000000000 */
[----:B------:R-:W-:Y:S01]  /*a900*/  SHF.R.U32.HI R7, RZ, 0x10, R9 ;  /* 0x00000010ff077819 */ /* 0x000fe20000011609 */
[----:B------:R-:W-:Y:S01]  /*a910*/  BSSY B0, `(.L_x_126) ;  /* 0x0000064000007945 */ /* 0x000fe20003800000 */
[--C-:B------:R-:W-:Y:S02]  /*a920*/  SHF.R.U64 R3, R10, 0x10, R11.reuse ;  /* 0x000000100a037819 */ /* 0x100fe4000000120b */
        /* <DEDUP_REMOVED lines=11> */
[----:B------:R-:W-:Y:S01]  /*a9e0*/  MOV R0, c[0x0][0x27c] ;  /* 0x00009f0000007a02 */ /* 0x000fe20000000f00 */
[----:B------:R-:W1:Y:S01]  /*a9f0*/  LDS.128 R12, [R29+0x100] ;  /* 0x000100001d0c7984 */ /* 0x000e620000000c00 */
[----:B------:R-:W-:-:S02]  /*aa00*/  LOP3.LUT R7, R39, 0xffff0000, RZ, 0xc0, !PT ;  /* 0xffff000027077812 */ /* 0x000fc400078ec0ff */
[----:B------:R-:W-:-:S04]  /*aa10*/  LEA.HI R0, R0, R64, RZ, 0x1d ;  /* 0x0000004000007211 */ /* 0x000fc800078fe8ff */
[----:B------:R-:W-:Y:S01]  /*aa20*/  SHF.R.S32.HI R6, RZ, 0x1f, R0 ;  /* 0x0000001fff067819 */ /* 0x000fe20000011400 */
[----:B------:R-:W-:-:S03]  /*aa30*/  IMAD.SHL.U32 R3, R0, 0x8, RZ ;  /* 0x0000000800037824 */ /* 0x000fc600078e00ff */
[----:B------:R-:W-:Y:S02]  /*aa40*/  LEA.HI R0, R6, R0, RZ, 0x3 ;  /* 0x0000000006007211 */ /* 0x000fe400078f18ff */
[----:B------:R-:W-:Y:S02]  /*aa50*/  LOP3.LUT R3, R26, 0x38, R3, 0xf8, !PT ;  /* 0x000000381a037812 */ /* 0x000fe400078ef803 */
[----:B------:R-:W-:Y:S02]  /*aa60*/  SHF.L.U32 R0, R0, 0xa, RZ ;  /* 0x0000000a00007819 */ /* 0x000fe400000006ff */
[----:B------:R-:W-:Y:S02]  /*aa70*/  LOP3.LUT R3, R3, R28, RZ, 0x3c, !PT ;  /* 0x0000001c03037212 */ /* 0x000fe400078e3cff */
[----:B------:R-:W-:-:S04]  /*aa80*/  LOP3.LUT R0, R0, 0x7fffe000, RZ, 0xc0, !PT ;  /* 0x7fffe00000007812 */ /* 0x000fc800078ec0ff */
[----:B------:R-:W-:Y:S02]  /*aa90*/  IADD3 R0, R3, R0, R27 ;  /* 0x0000000003007210 */ /* 0x000fe40007ffe01b */
[----:B------:R-:W-:-:S03]  /*aaa0*/  SHF.L.U32 R3, R39, 0x10, RZ ;  /* 0x0000001027037819 */ /* 0x000fc600000006ff */
[----:B--2---:R-:W-:Y:S02]  /*aab0*/  IMAD.SHL.U32 R31, R0, 0x2, RZ ;  /* 0x00000002001f7824 */ /* 0x004fe400078e00ff */
[----:B------:R-:W-:-:S03]  /*aac0*/  IMAD.U32 R0, R40, 0x10000, RZ ;  /* 0x0001000028007824 */ /* 0x000fc600078e00ff */
[----:B------:R-:W2:Y:S01]  /*aad0*/  LDS.128 R8, [R31+0x100] ;  /* 0x000100001f087984 */ /* 0x000ea20000000c00 */
[C---:B-1----:R-:W-:Y:S01]  /*aae0*/  IMAD.U32 R18, R13.reuse, 0x10000, RZ ;  /* 0x000100000d127824 */ /* 0x042fe200078e00ff */
[----:B------:R-:W-:Y:S01]  /*aaf0*/  LOP3.LUT R28, R13, 0xffff0000, RZ, 0xc0, !PT ;  /* 0xffff00000d1c7812 */ /* 0x000fe200078ec0ff */
[----:B------:R-:W-:Y:S01]  /*ab00*/  IMAD.U32 R26, R15, 0x10000, RZ ;  /* 0x000100000f1a7824 */ /* 0x000fe200078e00ff */
[C---:B------:R-:W-:Y:S02]  /*ab10*/  SHF.L.U32 R16, R12.reuse, 0x10, RZ ;  /* 0x000000100c107819 */ /* 0x040fe400000006ff */
[----:B------:R-:W-:Y:S02]  /*ab20*/  LOP3.LUT R17, R12, 0xffff0000, RZ, 0xc0, !PT ;  /* 0xffff00000c117812 */ /* 0x000fe400078ec0ff */
[C---:B------:R-:W-:Y:S02]  /*ab30*/  SHF.L.U32 R20, R14.reuse, 0x10, RZ ;  /* 0x000000100e147819 */ /* 0x040fe400000006ff */
[----:B------:R-:W-:-:S02]  /*ab40*/  LOP3.LUT R21, R14, 0xffff0000, RZ, 0xc0, !PT ;  /* 0xffff00000e157812 */ /* 0x000fc400078ec0ff */
[----:B------:R-:W-:Y:S02]  /*ab50*/  LOP3.LUT R27, R15, 0xffff0000, RZ, 0xc0, !PT ;  /* 0xffff00000f1b7812 */ /* 0x000fe400078ec0ff */
[C---:B--2---:R-:W-:Y:S01]  /*ab60*/  SHF.L.U32 R6, R8.reuse, 0x10, RZ ;  /* 0x0000001008067819 */ /* 0x044fe200000006ff */
[C---:B------:R-:W-:Y:S01]  /*ab70*/  IMAD.U32 R13, R9.reuse, 0x10000, RZ ;  /* 0x00010000090d7824 */ /* 0x040fe200078e00ff */
[----:B------:R-:W-:Y:S01]  /*ab80*/  LOP3.LUT R25, R9, 0xffff0000, RZ, 0xc0, !PT ;  /* 0xffff000009197812 */ /* 0x000fe200078ec0ff */
[----:B------:R-:W-:Y:S01]  /*ab90*/  IMAD.U32 R19, R11, 0x10000, RZ ;  /* 0x000100000b137824 */ /* 0x000fe200078e00ff */
[----:B------:R-:W-:Y:S01]  /*aba0*/  LOP3.LUT R12, R8, 0xffff0000, RZ, 0xc0, !PT ;  /* 0xffff0000080c7812 */ /* 0x000fe200078ec0ff */
[----:B------:R-:W-:Y:S01]  /*abb0*/  FMUL.FTZ R9, R6, R3 ;  /* 0x0000000306097220 */ /* 0x000fe20000410000 */
[----:B------:R-:W-:Y:S01]  /*abc0*/  SHF.L.U32 R14, R10, 0x10, RZ ;  /* 0x000000100a0e7819 */ /* 0x000fe200000006ff */
[-C--:B------:R-:W-:Y:S01]  /*abd0*/  FMUL.FTZ R8, R6, R0.reuse ;  /* 0x0000000006087220 */ /* 0x080fe20000410000 */
[----:B------:R-:W-:Y:S01]  /*abe0*/  LOP3.LUT R15, R10, 0xffff0000, RZ, 0xc0, !PT ;  /* 0xffff00000a0f7812 */ /* 0x000fe200078ec0ff */
[----:B------:R-:W-:Y:S01]  /*abf0*/  FFMA.FTZ R36, R16, R0, -R9 ;  /* 0x0000000010247223 */ /* 0x000fe20000010809 */
[----:B------:R-:W-:Y:S01]  /*ac00*/  LOP3.LUT R6, R40, 0xffff0000, RZ, 0xc0, !PT ;  /* 0xffff000028067812 */ /* 0x000fe200078ec0ff */
[----:B------:R-:W-:Y:S01]  /*ac10*/  FMUL.FTZ R10, R12, R7 ;  /* 0x000000070c0a7220 */ /* 0x000fe20000410000 */
[----:B------:R-:W-:Y:S01]  /*ac20*/  SHF.L.U32 R0, R41, 0x10, RZ ;  /* 0x0000001029007819 */ /* 0x000fe200000006ff */
[----:B------:R-:W-:Y:S01]  /*ac30*/  FFMA.FTZ R35, R16, R3, R8 ;  /* 0x0000000310237223 */ /* 0x000fe20000010008 */
[----:B------:R-:W-:Y:S01]  /*ac40*/  LOP3.LUT R24, R11, 0xffff0000, RZ, 0xc0, !PT ;  /* 0xffff00000b187812 */ /* 0x000fe200078ec0ff */
[----:B------:R-:W-:-:S02]  /*ac50*/  IMAD.U32 R3, R44, 0x10000, RZ ;  /* 0x000100002c037824 */ /* 0x000fc400078e00ff */
[-C--:B------:R-:W-:Y:S02]  /*ac60*/  FMUL.FTZ R9, R12, R6.reuse ;  /* 0x000000060c097220 */ /* 0x080fe40000410000 */
[----:B------:R-:W-:Y:S01]  /*ac70*/  FFMA.FTZ R34, R17, R6, -R10 ;  /* 0x0000000611227223 */ /* 0x000fe2000001080a */
[----:B------:R-:W-:Y:S01]  /*ac80*/  SHF.L.U32 R10, R37, 0x10, RZ ;  /* 0x00000010250a7819 */ /* 0x000fe200000006ff */
[C---:B------:R-:W-:Y:S02]  /*ac90*/  FMUL.FTZ R6, R13.reuse, R0 ;  /* 0x000000000d067220 */ /* 0x040fe40000410000 */
[-C--:B------:R-:W-:Y:S02]  /*aca0*/  FMUL.FTZ R8, R13, R3.reuse ;  /* 0x000000030d087220 */ /* 0x080fe40000410000 */
[----:B------:R-:W-:Y:S01]  /*acb0*/  FFMA.FTZ R32, R18, R3, -R6 ;  /* 0x0000000312207223 */ /* 0x000fe20000010806 */
[C---:B------:R-:W-:Y:S01]  /*acc0*/  LOP3.LUT R6, R38.reuse, 0xffff0000, RZ, 0xc0, !PT ;  /* 0xffff000026067812 */ /* 0x040fe200078ec0ff */
[----:B------:R-:W-:-:S02]  /*acd0*/  IMAD.U32 R3, R38, 0x10000, RZ ;  /* 0x0001000026037824 */ /* 0x000fc400078e00ff */
[----:B------:R-:W-:Y:S02]  /*ace0*/  FFMA.FTZ R33, R17, R7, R9 ;  /* 0x0000000711217223 */ /* 0x000fe40000010009 */
[----:B------:R-:W-:Y:S01]  /*acf0*/  FFMA.FTZ R30, R18, R0, R8 ;  /* 0x00000000121e7223 */ /* 0x000fe20000010008 */
[----:B------:R-:W-:Y:S01]  /*ad00*/  LOP3.LUT R0, R37, 0xffff0000, RZ, 0xc0, !PT ;  /* 0xffff000025007812 */ /* 0x000fe200078ec0ff */
[----:B------:R-:W-:Y:S01]  /*ad10*/  FMUL.FTZ R7, R14, R10 ;  /* 0x0000000a0e077220 */ /* 0x000fe20000410000 */
[----:B------:R-:W-:Y:S01]  /*ad20*/  SHF.L.U32 R8, R42, 0x10, RZ ;  /* 0x000000102a087819 */ /* 0x000fe200000006ff */
[-C--:B------:R-:W-:Y:S02]  /*ad30*/  FMUL.FTZ R11, R14, R3.reuse ;  /* 0x000000030e0b7220 */ /* 0x080fe40000410000 */
[----:B------:R-:W-:Y:S01]  /*ad40*/  FFMA.FTZ R12, R20, R3, -R7 ;  /* 0x00000003140c7223 */ /* 0x000fe20000010807 */
[----:B------:R-:W-:Y:S01]  /*ad50*/  SHF.L.U32 R3, R43, 0x10, RZ ;  /* 0x000000102b037819 */ /* 0x000fe200000006ff */
[----:B------:R-:W-:-:S02]  /*ad60*/  FMUL.FTZ R9, R15, R0 ;  /* 0x000000000f097220 */ /* 0x000fc40000410000 */
[----:B------:R-:W-:Y:S02]  /*ad70*/  FFMA.FTZ R20, R20, R10, R11 ;  /* 0x0000000a14147223 */ /* 0x000fe4000001000b */
[----:B------:R-:W-:Y:S02]  /*ad80*/  FMUL.FTZ R7, R15, R6 ;  /* 0x000000060f077220 */ /* 0x000fe40000410000 */
[----:B------:R-:W-:Y:S02]  /*ad90*/  FMUL.FTZ R10, R19, R8 ;  /* 0x00000008130a7220 */ /* 0x000fe40000410000 */
[----:B------:R-:W-:Y:S01]  /*ada0*/  FFMA.FTZ R14, R21, R6, -R9 ;  /* 0x00000006150e7223 */ /* 0x000fe20000010809 */
[----:B------:R-:W-:Y:S01]  /*adb0*/  LOP3.LUT R6, R43, 0xffff0000, RZ, 0xc0, !PT ;  /* 0xffff00002b067812 */ /* 0x000fe200078ec0ff */
[----:B------:R-:W-:Y:S01]  /*adc0*/  FFMA.FTZ R16, R21, R0, R7 ;  /* 0x0000000015107223 */ /* 0x000fe20000010007 */
[----:B------:R-:W-:Y:S01]  /*add0*/  LOP3.LUT R0, R42, 0xffff0000, RZ, 0xc0, !PT ;  /* 0xffff00002a007812 */ /* 0x000fe200078ec0ff */
[-C--:B------:R-:W-:Y:S01]  /*ade0*/  FMUL.FTZ R9, R19, R3.reuse ;  /* 0x0000000313097220 */ /* 0x080fe20000410000 */
[----:B------:R-:W-:Y:S01]  /*adf0*/  LOP3.LUT R7, R44, 0xffff0000, RZ, 0xc0, !PT ;  /* 0xffff00002c077812 */ /* 0x000fe200078ec0ff */
[C---:B------:R-:W-:Y:S01]  /*ae00*/  FFMA.FTZ R18, R26.reuse, R3, -R10 ;  /* 0x000000031a127223 */ /* 0x040fe2000001080a */
[----:B------:R-:W-:Y:S01]  /*ae10*/  LOP3.LUT R3, R41, 0xffff0000, RZ, 0xc0, !PT ;  /* 0xffff000029037812 */ /* 0x000fe200078ec0ff */
[----:B------:R-:W-:Y:S01]  /*ae20*/  FFMA.FTZ R17, R26, R8, R9 ;  /* 0x000000081a117223 */ /* 0x000fe20000010009 */
[----:B------:R-:W-:Y:S01]  /*ae30*/  F2FP.BF16.PACK_AB R14, R14, R12 ;  /* 0x0000000c0e0e723e */ /* 0x000fe200000010ff */
[----:B------:R-:W-:Y:S01]  /*ae40*/  FMUL.FTZ R9, R24, R0 ;  /* 0x0000000018097220 */ /* 0x000fe20000410000 */
[----:B------:R-:W-:Y:S01]  /*ae50*/  F2FP.BF16.PACK_AB R12, R34, R36 ;  /* 0x00000024220c723e */ /* 0x000fe200000010ff */
[----:B------:R-:W-:-:S02]  /*ae60*/  FMUL.FTZ R11, R25, R3 ;  /* 0x00000003190b7220 */ /* 0x000fc40000410000 */
[-C--:B------:R-:W-:Y:S02]  /*ae70*/  FMUL.FTZ R10, R25, R7.reuse ;  /* 0x00000007190a7220 */ /* 0x080fe40000410000 */
[-C--:B------:R-:W-:Y:S02]  /*ae80*/  FMUL.FTZ R8, R24, R6.reuse ;  /* 0x0000000618087220 */ /* 0x080fe40000410000 */
[C---:B------:R-:W-:Y:S02]  /*ae90*/  FFMA.FTZ R13, R28.reuse, R7, -R11 ;  /* 0x000000071c0d7223 */ /* 0x040fe4000001080b */
[----:B------:R-:W-:Y:S02]  /*aea0*/  FFMA.FTZ R15, R27, R6, -R9 ;  /* 0x000000061b0f7223 */ /* 0x000fe40000010809 */
[----:B------:R-:W-:Y:S01]  /*aeb0*/  FFMA.FTZ R3, R28, R3, R10 ;  /* 0x000000031c037223 */ /* 0x000fe2000001000a */
[----:B------:R-:W-:Y:S01]  /*aec0*/  F2FP.BF16.PACK_AB R13, R13, R32 ;  /* 0x000000200d0d723e */ /* 0x000fe200000010ff */
[----:B------:R-:W-:Y:S01]  /*aed0*/  FFMA.FTZ R11, R27, R0, R8 ;  /* 0x000000001b0b7223 */ /* 0x000fe20000010008 */
[----:B------:R-:W-:-:S02]  /*aee0*/  F2FP.BF16.PACK_AB R15, R15, R18 ;  /* 0x000000120f0f723e */ /* 0x000fc400000010ff */
[----:B------:R-:W-:Y:S02]  /*aef0*/  F2FP.BF16.PACK_AB R10, R16, R20 ;  /* 0x00000014100a723e */ /* 0x000fe400000010ff */
[----:B------:R-:W-:Y:S01]  /*af00*/  F2FP.BF16.PACK_AB R8, R33, R35 ;  /* 0x000000232108723e */ /* 0x000fe200000010ff */
[----:B------:R1:W-:Y:S01]  /*af10*/  STS.128 [R29+0x100], R12 ;  /* 0x0001000c1d007388 */ /* 0x0003e20000000c00 */
[----:B------:R-:W-:Y:S02]  /*af20*/  F2FP.BF16.PACK_AB R9, R3, R30 ;  /* 0x0000001e0309723e */ /* 0x000fe400000010ff */
[----:B------:R-:W-:-:S05]  /*af30*/  F2FP.BF16.PACK_AB R11, R11, R17 ;  /* 0x000000110b0b723e */ /* 0x000fca00000010ff */
[----:B------:R1:W-:Y:S02]  /*af40*/  STS.128 [R31+0x100], R8 ;  /* 0x000100081f007388 */ /* 0x0003e40000000c00 */
.L_x_127:
[----:B------:R-:W-:Y:S05]  /*af50*/  BSYNC B0 ;  /* 0x0000000000007941 */ /* 0x000fea0003800000 */
.L_x_126:
[----:B------:R-:W-:Y:S01]  /*af60*/  IADD3 R3, R45, 0x20, RZ ;  /* 0x000000202d037810 */ /* 0x000fe20007ffe0ff */
[----:B------:R-:W-:Y:S03]  /*af70*/  BSSY B0, `(.L_x_128) ;  /* 0x0000064000007945 */ /* 0x000fe60003800000 */
[----:B------:R-:W-:-:S13]  /*af80*/  ISETP.GE.OR P1, PT, R3, R46, P0 ;  /* 0x0000002e0300720c */ /* 0x000fda0000726670 */
[----:B------:R-:W-:Y:S05]  /*af90*/  @P1 BRA `(.L_x_129) ;  /* 0x0000061000001947 */ /* 0x000fea0003800000 */
[----:B------:R-:W-:Y:S01]  /*afa0*/  IMAD.MOV.U32 R7, RZ, RZ, c[0x0][0x27c] ;  /* 0x00009f00ff077624 */ /* 0x000fe200078e00ff */
[----:B------:R-:W-:Y:S01]  /*afb0*/  SHF.R.S32.HI R0, RZ, 0x1f, R3 ;  /* 0x0000001fff007819 */ /* 0x000fe20000011403 */
[----:B------:R-:W-:-:S03]  /*afc0*/  IMAD.SHL.U32 R6, R3, 0x40, RZ ;  /* 0x0000004003067824 */ /* 0x000fc600078e00ff */
[----:B------:R-:W-:Y:S02]  /*afd0*/  LEA.HI R7, R7, R64, RZ, 0x1d ;  /* 0x0000004007077211 */ /* 0x000fe400078fe8ff */
[----:B------:R-:W-:Y:S02]  /*afe0*/  LEA.HI R3, R0, R3, RZ, 0x3 ;  /* 0x0000000300037211 */ /* 0x000fe400078f18ff */
[----:B-1----:R-:W-:Y:S01]  /*aff0*/  SHF.R.S32.HI R10, RZ, 0x1f, R7 ;  /* 0x0000001fff0a7819 */ /* 0x002fe20000011407 */
[----:B------:R-:W-:Y:S01]  /*b000*/  IMAD.SHL.U32 R8, R7, 0x8, RZ ;  /* 0x0000000807087824 */ /* 0x000fe200078e00ff */
[----:B------:R-:W-:Y:S02]  /*b010*/  LOP3.LUT R0, R6, 0x1c0, RZ, 0xc0, !PT ;  /* 0x000001c006007812 */ /* 0x000fe400078ec0ff */
[----:B------:R-:W-:Y:S02]  /*b020*/  LEA.HI R7, R10, R7, RZ, 0x3 ;  /* 0x000000070a077211 */ /* 0x000fe400078f18ff */
[----:B------:R-:W-:-:S02]  /*b030*/  SHF.L.U32 R6, R3, 0x6, RZ ;  /* 0x0000000603067819 */ /* 0x000fc400000006ff */
[C---:B------:R-:W-:Y:S02]  /*b040*/  LOP3.LUT R9, R0.reuse, 0x38, R22, 0xf8, !PT ;  /* 0x0000003800097812 */ /* 0x040fe400078ef816 */
[----:B------:R-:W-:Y:S02]  /*b050*/  SHF.R.U32.HI R3, RZ, 0x3, R0 ;  /* 0x00000003ff037819 */ /* 0x000fe40000011600 */
[----:B------:R-:W-:Y:S01]  /*b060*/  LOP3.LUT R8, R0, 0x38, R8, 0xf8, !PT ;  /* 0x0000003800087812 */ /* 0x000fe200078ef808 */
[----:B------:R-:W-:Y:S01]  /*b070*/  IMAD.SHL.U32 R0, R7, 0x400, RZ ;  /* 0x0000040007007824 */ /* 0x000fe200078e00ff */
[----:B------:R-:W-:Y:S02]  /*b080*/  LOP3.LUT R6, R6, 0xfffffe00, RZ, 0xc0, !PT ;  /* 0xfffffe0006067812 */ /* 0x000fe400078ec0ff */
[----:B------:R-:W-:Y:S02]  /*b090*/  LOP3.LUT R7, R39, 0xffff0000, RZ, 0xc0, !PT ;  /* 0xffff000027077812 */ /* 0x000fe400078ec0ff */
[----:B------:R-:W-:-:S02]  /*b0a0*/  LOP3.LUT R9, R6, R9, R3, 0xf6, !PT ;  /* 0x0000000906097212 */ /* 0x000fc400078ef603 */
[----:B------:R-:W-:Y:S02]  /*b0b0*/  LOP3.LUT R3, R8, R3, RZ, 0x3c, !PT ;  /* 0x0000000308037212 */ /* 0x000fe400078e3cff */
[----:B------:R-:W-:Y:S02]  /*b0c0*/  LOP3.LUT R0, R0, 0x7fffe000, RZ, 0xc0, !PT ;  /* 0x7fffe00000007812 */ /* 0x000fe400078ec0ff */
[----:B------:R-:W-:Y:S02]  /*b0d0*/  SHF.L.U32 R33, R9, 0x1, RZ ;  /* 0x0000000109217819 */ /* 0x000fe400000006ff */
[----:B------:R-:W-:-:S03]  /*b0e0*/  IADD3 R0, R3, R0, R6 ;  /* 0x0000000003007210 */ /* 0x000fc60007ffe006 */
[----:B------:R-:W1:Y:S02]  /*b0f0*/  LDS.128 R12, [R33+0x100] ;  /* 0x00010000210c7984 */ /* 0x000e640000000c00 */
[----:B--2---:R-:W-:Y:S01]  /*b100*/  IMAD.SHL.U32 R31, R0, 0x2, RZ ;  /* 0x00000002001f7824 */ /* 0x004fe200078e00ff */
[----:B------:R-:W-:-:S04]  /*b110*/  SHF.L.U32 R0, R40, 0x10, RZ ;  /* 0x0000001028007819 */ /* 0x000fc800000006ff */
[----:B------:R-:W2:Y:S01]  /*b120*/  LDS.128 R8, [R31+0x100] ;  /* 0x000100001f087984 */ /* 0x000ea20000000c00 */
[C---:B-1----:R-:W-:Y:S01]  /*b130*/  IMAD.U32 R16, R12.reuse, 0x10000, RZ ;  /* 0x000100000c107824 */ /* 0x042fe200078e00ff */
[----:B------:R-:W-:Y:S01]  /*b140*/  LOP3.LUT R18, R12, 0xffff0000, RZ, 0xc0, !PT ;  /* 0xffff00000c127812 */ /* 0x000fe200078ec0ff */
[----:B------:R-:W-:Y:S01]  /*b150*/  IMAD.U32 R17, R14, 0x10000, RZ ;  /* 0x000100000e117824 */ /* 0x000fe200078e00ff */
[C---:B------:R-:W-:Y:S02]  /*b160*/  SHF.L.U32 R21, R13.reuse, 0x10, RZ ;  /* 0x000000100d157819 */ /* 0x040fe400000006ff */
[----:B------:R-:W-:Y:S01]  /*b170*/  LOP3.LUT R28, R13, 0xffff0000, RZ, 0xc0, !PT ;  /* 0xffff00000d1c7812 */ /* 0x000fe200078ec0ff */
[C---:B--2---:R-:W-:Y:S01]  /*b180*/  IMAD.U32 R3, R8.reuse, 0x10000, RZ ;  /* 0x0001000008037824 */ /* 0x044fe200078e00ff */
[----:B------:R-:W-:Y:S01]  /*b190*/  LOP3.LUT R12, R8, 0xffff0000, RZ, 0xc0, !PT ;  /* 0xffff0000080c7812 */ /* 0x000fe200078ec0ff */
[----:B------:R-:W-:Y:S01]  /*b1a0*/  IMAD.U32 R8, R39, 0x10000, RZ ;  /* 0x0001000027087824 */ /* 0x000fe200078e00ff */
[----:B------:R-:W-:Y:S01]  /*b1b0*/  LOP3.LUT R20, R14, 0xffff0000, RZ, 0xc0, !PT ;  /* 0xffff00000e147812 */ /* 0x000fe200078ec0ff */
[C---:B------:R-:W-:Y:S01]  /*b1c0*/  IMAD.U32 R13, R10.reuse, 0x10000, RZ ;  /* 0x000100000a0d7824 */ /* 0x040fe200078e00ff */
[----:B------:R-:W-:Y:S01]  /*b1d0*/  LOP3.LUT R14, R10, 0xffff0000, RZ, 0xc0, !PT ;  /* 0xffff00000a0e7812 */ /* 0x000fe200078ec0ff */
[-C--:B------:R-:W-:Y:S01]  /*b1e0*/  FMUL.FTZ R6, R8, R3.reuse ;  /* 0x0000000308067220 */ /* 0x080fe20000410000 */
[C---:B------:R-:W-:Y:S01]  /*b1f0*/  SHF.L.U32 R19, R9.reuse, 0x10, RZ ;  /* 0x0000001009137819 */ /* 0x040fe200000006ff */
[----:B------:R-:W-:Y:S01]  /*b200*/  FMUL.FTZ R10, R0, R3 ;  /* 0x00000003000a7220 */ /* 0x000fe20000410000 */
[----:B------:R-:W-:Y:S01]  /*b210*/  LOP3.LUT R3, R40, 0xffff0000, RZ, 0xc0, !PT ;  /* 0xffff000028037812 */ /* 0x000fe200078ec0ff */
[----:B------:R-:W-:Y:S01]  /*b220*/  FFMA.FTZ R35, R0, R16, -R6 ;  /* 0x0000001000237223 */ /* 0x000fe20000010806 */
[----:B------:R-:W-:Y:S01]  /*b230*/  LOP3.LUT R25, R9, 0xffff0000, RZ, 0xc0, !PT ;  /* 0xffff000009197812 */ /* 0x000fe200078ec0ff */
[----:B------:R-:W-:Y:S01]  /*b240*/  FMUL.FTZ R9, R7, R12 ;  /* 0x0000000c07097220 */ /* 0x000fe20000410000 */
[----:B------:R-:W-:Y:S01]  /*b250*/  SHF.L.U32 R26, R15, 0x10, RZ ;  /* 0x000000100f1a7819 */ /* 0x000fe200000006ff */
[----:B------:R-:W-:Y:S01]  /*b260*/  IMAD.U32 R6, R37, 0x10000, RZ ;  /* 0x0001000025067824 */ /* 0x000fe200078e00ff */
[----:B------:R-:W-:Y:S01]  /*b270*/  LOP3.LUT R27, R15, 0xffff0000, RZ, 0xc0, !PT ;  /* 0xffff00000f1b7812 */ /* 0x000fe200078ec0ff */
[----:B------:R-:W-:Y:S01]  /*b280*/  FFMA.FTZ R34, R8, R16, R10 ;  /* 0x0000001008227223 */ /* 0x000fe2000001000a */
[----:B------:R-:W-:-:S02]  /*b290*/  SHF.L.U32 R15, R11, 0x10, RZ ;  /* 0x000000100b0f7819 */ /* 0x000fc400000006ff */
[----:B------:R-:W-:Y:S01]  /*b2a0*/  LOP3.LUT R24, R11, 0xffff0000, RZ, 0xc0, !PT ;  /* 0xffff00000b187812 */ /* 0x000fe200078ec0ff */
[C---:B------:R-:W-:Y:S01]  /*b2b0*/  FMUL.FTZ R11, R3.reuse, R12 ;  /* 0x0000000c030b7220 */ /* 0x040fe20000410000 */
[----:B------:R-:W-:Y:S01]  /*b2c0*/  SHF.L.U32 R0, R38, 0x10, RZ ;  /* 0x0000001026007819 */ /* 0x000fe200000006ff */
[-C--:B------:R-:W-:Y:S01]  /*b2d0*/  FFMA.FTZ R12, R3, R18.reuse, -R9 ;  /* 0x00000012030c7223 */ /* 0x080fe20000010809 */
[----:B------:R-:W-:Y:S01]  /*b2e0*/  LOP3.LUT R10, R37, 0xffff0000, RZ, 0xc0, !PT ;  /* 0xffff0000250a7812 */ /* 0x000fe200078ec0ff */
[-C--:B------:R-:W-:Y:S02]  /*b2f0*/  FMUL.FTZ R3, R6, R13.reuse ;  /* 0x0000000d06037220 */ /* 0x080fe40000410000 */
[----:B------:R-:W-:Y:S01]  /*b300*/  FMUL.FTZ R8, R0, R13 ;  /* 0x0000000d00087220 */ /* 0x000fe20000410000 */
[----:B------:R-:W-:Y:S01]  /*b310*/  F2FP.BF16.PACK_AB R12, R12, R35 ;  /* 0x000000230c0c723e */ /* 0x000fe200000010ff */
[----:B------:R-:W-:Y:S01]  /*b320*/  FFMA.FTZ R30, R0, R17, -R3 ;  /* 0x00000011001e7223 */ /* 0x000fe20000010803 */
[----:B------:R-:W-:Y:S01]  /*b330*/  LOP3.LUT R0, R38, 0xffff0000, RZ, 0xc0, !PT ;  /* 0xffff000026007812 */ /* 0x000fe200078ec0ff */
[----:B------:R-:W-:Y:S01]  /*b340*/  FFMA.FTZ R32, R7, R18, R11 ;  /* 0x0000001207207223 */ /* 0x000fe2000001000b */
[----:B------:R-:W-:Y:S01]  /*b350*/  SHF.L.U32 R3, R41, 0x10, RZ ;  /* 0x0000001029037819 */ /* 0x000fe200000006ff */
[----:B------:R-:W-:-:S02]  /*b360*/  FMUL.FTZ R7, R10, R14 ;  /* 0x0000000e0a077220 */ /* 0x000fc40000410000 */
[----:B------:R-:W-:Y:S02]  /*b370*/  FFMA.FTZ R29, R6, R17, R8 ;  /* 0x00000011061d7223 */ /* 0x000fe40000010008 */
[----:B------:R-:W-:Y:S02]  /*b380*/  FMUL.FTZ R11, R0, R14 ;  /* 0x0000000e000b7220 */ /* 0x000fe40000410000 */
[----:B------:R-:W-:Y:S02]  /*b390*/  IMAD.U32 R6, R44, 0x10000, RZ ;  /* 0x000100002c067824 */ /* 0x000fe400078e00ff */
[----:B------:R-:W-:Y:S02]  /*b3a0*/  IMAD.U32 R8, R42, 0x10000, RZ ;  /* 0x000100002a087824 */ /* 0x000fe400078e00ff */
[----:B------:R-:W-:Y:S01]  /*b3b0*/  FFMA.FTZ R14, R0, R20, -R7 ;  /* 0x00000014000e7223 */ /* 0x000fe20000010807 */
[----:B------:R-:W-:Y:S01]  /*b3c0*/  SHF.L.U32 R0, R43, 0x10, RZ ;  /* 0x000000102b007819 */ /* 0x000fe200000006ff */
[----:B------:R-:W-:-:S02]  /*b3d0*/  FMUL.FTZ R9, R3, R19 ;  /* 0x0000001303097220 */ /* 0x000fc40000410000 */
[----:B------:R-:W-:Y:S01]  /*b3e0*/  FFMA.FTZ R20, R10, R20, R11 ;  /* 0x000000140a147223 */ /* 0x000fe2000001000b */
[----:B------:R-:W-:Y:S01]  /*b3f0*/  F2FP.BF16.PACK_AB R14, R14, R30 ;  /* 0x0000001e0e0e723e */ /* 0x000fe200000010ff */
[----:B------:R-:W-:Y:S02]  /*b400*/  FMUL.FTZ R7, R6, R19 ;  /* 0x0000001306077220 */ /* 0x000fe40000410000 */
[----:B------:R-:W-:Y:S02]  /*b410*/  FMUL.FTZ R10, R8, R15 ;  /* 0x0000000f080a7220 */ /* 0x000fe40000410000 */
[-C--:B------:R-:W-:Y:S01]  /*b420*/  FFMA.FTZ R19, R6, R21.reuse, -R9 ;  /* 0x0000001506137223 */ /* 0x080fe20000010809 */
[----:B------:R-:W-:Y:S01]  /*b430*/  LOP3.LUT R6, R43, 0xffff0000, RZ, 0xc0, !PT ;  /* 0xffff00002b067812 */ /* 0x000fe200078ec0ff */
[----:B------:R-:W-:Y:S01]  /*b440*/  FFMA.FTZ R18, R3, R21, R7 ;  /* 0x0000001503127223 */ /* 0x000fe20000010007 */
[----:B------:R-:W-:Y:S01]  /*b450*/  LOP3.LUT R3, R41, 0xffff0000, RZ, 0xc0, !PT ;  /* 0xffff000029037812 */ /* 0x000fe200078ec0ff */
[----:B------:R-:W-:Y:S01]  /*b460*/  FMUL.FTZ R9, R0, R15 ;  /* 0x0000000f00097220 */ /* 0x000fe20000410000 */
[----:B------:R-:W-:Y:S01]  /*b470*/  LOP3.LUT R7, R44, 0xffff0000, RZ, 0xc0, !PT ;  /* 0xffff00002c077812 */ /* 0x000fe200078ec0ff */
[-C--:B------:R-:W-:Y:S01]  /*b480*/  FFMA.FTZ R17, R0, R26.reuse, -R10 ;  /* 0x0000001a00117223 */ /* 0x080fe2000001080a */
[----:B------:R-:W-:Y:S01]  /*b490*/  LOP3.LUT R0, R42, 0xffff0000, RZ, 0xc0, !PT ;  /* 0xffff00002a007812 */ /* 0x000fe200078ec0ff */
[----:B------:R-:W-:-:S02]  /*b4a0*/  FFMA.FTZ R16, R8, R26, R9 ;  /* 0x0000001a08107223 */ /* 0x000fc40000010009 */
[-C--:B------:R-:W-:Y:S02]  /*b4b0*/  FMUL.FTZ R11, R3, R25.reuse ;  /* 0x00000019030b7220 */ /* 0x080fe40000410000 */
[-C--:B------:R-:W-:Y:S02]  /*b4c0*/  FMUL.FTZ R9, R0, R24.reuse ;  /* 0x0000001800097220 */ /* 0x080fe40000410000 */
[C---:B------:R-:W-:Y:S02]  /*b4d0*/  FMUL.FTZ R10, R7.reuse, R25 ;  /* 0x00000019070a7220 */ /* 0x040fe40000410000 */
[C---:B------:R-:W-:Y:S02]  /*b4e0*/  FMUL.FTZ R8, R6.reuse, R24 ;  /* 0x0000001806087220 */ /* 0x040fe40000410000 */
[----:B------:R-:W-:Y:S02]  /*b4f0*/  FFMA.FTZ R13, R7, R28, -R11 ;  /* 0x0000001c070d7223 */ /* 0x000fe4000001080b */
[----:B------:R-:W-:-:S02]  /*b500*/  FFMA.FTZ R15, R6, R27, -R9 ;  /* 0x0000001b060f7223 */ /* 0x000fc40000010809 */
[----:B------:R-:W-:Y:S01]  /*b510*/  FFMA.FTZ R3, R3, R28, R10 ;  /* 0x0000001c03037223 */ /* 0x000fe2000001000a */
[----:B------:R-:W-:Y:S01]  /*b520*/  F2FP.BF16.PACK_AB R13, R13, R19 ;  /* 0x000000130d0d723e */ /* 0x000fe200000010ff */
[----:B------:R-:W-:Y:S01]  /*b530*/  FFMA.FTZ R11, R0, R27, R8 ;  /* 0x0000001b000b7223 */ /* 0x000fe20000010008 */
[----:B------:R-:W-:Y:S02]  /*b540*/  F2FP.BF16.PACK_AB R15, R15, R17 ;  /* 0x000000110f0f723e */ /* 0x000fe400000010ff */
[----:B------:R-:W-:Y:S02]  /*b550*/  F2FP.BF16.PACK_AB R10, R20, R29 ;  /* 0x0000001d140a723e */ /* 0x000fe400000010ff */
[----:B------:R-:W-:Y:S01]  /*b560*/  F2FP.BF16.PACK_AB R8, R32, R34 ;  /* 0x000000222008723e */ /* 0x000fe200000010ff */
[----:B------:R1:W-:Y:S01]  /*b570*/  STS.128 [R33+0x100], R12 ;  /* 0x0001000c21007388 */ /* 0x0003e20000000c00 */
[----:B------:R-:W-:Y:S02]  /*b580*/  F2FP.BF16.PACK_AB R9, R3, R18 ;  /* 0x000000120309723e */ /* 0x000fe400000010ff */
[----:B------:R-:W-:-:S05]  /*b590*/  F2FP.BF16.PACK_AB R11, R11, R16 ;  /* 0x000000100b0b723e */ /* 0x000fca00000010ff */
[----:B------:R1:W-:Y:S02]  /*b5a0*/  STS.128 [R31+0x100], R8 ;  /* 0x000100081f007388 */ /* 0x0003e40000000c00 */
.L_x_129:
[----:B------:R-:W-:Y:S05]  /*b5b0*/  BSYNC B0 ;  /* 0x0000000000007941 */ /* 0x000fea0003800000 */
.L_x_128:
        /* <DEDUP_REMOVED lines=101> */
.L_x_131:
[----:B------:R-:W-:Y:S05]  /*bc10*/  BSYNC B0 ;  /* 0x0000000000007941 */ /* 0x000fea0003800000 */
.L_x_130:
[----:B------:R-:W-:-:S04]  /*bc20*/  IADD3 R3, R45, 0x60, RZ ;  /* 0x000000602d037810 */ /* 0x000fc80007ffe0ff */
        /* <DEDUP_REMOVED lines=16> */
[----:B------:R-:W-:-:S04]  /*bd30*/  LOP3.LUT R6, R6, 0xfffffe00, RZ, 0xc0, !PT ;  /* 0xfffffe0006067812 */ /* 0x000fc800078ec0ff */
[----:B------:R-:W-:Y:S02]  /*bd40*/  LOP3.LUT R9, R6, R9, R3, 0xf6, !PT ;  /* 0x0000000906097212 */ /* 0x000fe400078ef603 */
[----:B------:R-:W-:Y:S02]  /*bd50*/  LOP3.LUT R3, R8, R3, RZ, 0x3c, !PT ;  /* 0x0000000308037212 */ /* 0x000fe400078e3cff */
[----:B------:R-:W-:Y:S02]  /*bd60*/  LOP3.LUT R0, R0, 0x7fffe000, RZ, 0xc0, !PT ;  /* 0x7fffe00000007812 */ /* 0x000fe400078ec0ff */
[----:B------:R-:W-:Y:S02]  /*bd70*/  SHF.L.U32 R33, R9, 0x1, RZ ;  /* 0x0000000109217819 */ /* 0x000fe400000006ff */
[----:B------:R-:W-:Y:S01]  /*bd80*/  IADD3 R0, R3, R0, R6 ;  /* 0x0000000003007210 */ /* 0x000fe20007ffe006 */
[----:B------:R-:W-:Y:S02]  /*bd90*/  IMAD.U32 R3, R38, 0x10000, RZ ;  /* 0x0001000026037824 */ /* 0x000fe400078e00ff */
[----:B------:R-:W1:Y:S02]  /*bda0*/  LDS.128 R12, [R33+0x100] ;  /* 0x00010000210c7984 */ /* 0x000e640000000c00 */
[----:B--2---:R-:W-:Y:S01]  /*bdb0*/  IMAD.SHL.U32 R30, R0, 0x2, RZ ;  /* 0x00000002001e7824 */ /* 0x004fe200078e00ff */
[----:B------:R-:W-:-:S04]  /*bdc0*/  LOP3.LUT R0, R37, 0xffff0000, RZ, 0xc0, !PT ;  /* 0xffff000025007812 */ /* 0x000fc800078ec0ff */
[----:B------:R-:W2:Y:S01]  /*bdd0*/  LDS.128 R8, [R30+0x100] ;  /* 0x000100001e087984 */ /* 0x000ea20000000c00 */
[C---:B-1----:R-:W-:Y:S01]  /*bde0*/  IMAD.U32 R17, R12.reuse, 0x10000, RZ ;  /* 0x000100000c117824 */ /* 0x042fe200078e00ff */
[----:B------:R-:W-:Y:S01]  /*bdf0*/  LOP3.LUT R20, R12, 0xffff0000, RZ, 0xc0, !PT ;  /* 0xffff00000c147812 */ /* 0x000fe200078ec0ff */
[----:B------:R-:W-:Y:S01]  /*be00*/  IMAD.U32 R12, R37, 0x10000, RZ ;  /* 0x00010000250c7824 */ /* 0x000fe200078e00ff */
[C---:B------:R-:W-:Y:S02]  /*be10*/  SHF.L.U32 R21, R13.reuse, 0x10, RZ ;  /* 0x000000100d157819 */ /* 0x040fe400000006ff */
[----:B------:R-:W-:Y:S01]  /*be20*/  LOP3.LUT R27, R13, 0xffff0000, RZ, 0xc0, !PT ;  /* 0xffff00000d1b7812 */ /* 0x000fe200078ec0ff */
[----:B------:R-:W-:Y:S01]  /*be30*/  IMAD.U32 R13, R14, 0x10000, RZ ;  /* 0x000100000e0d7824 */ /* 0x000fe200078e00ff */
[----:B--2---:R-:W-:Y:S02]  /*be40*/  SHF.L.U32 R6, R10, 0x10, RZ ;  /* 0x000000100a067819 */ /* 0x004fe400000006ff */
[----:B------:R-:W-:Y:S01]  /*be50*/  LOP3.LUT R16, R14, 0xffff0000, RZ, 0xc0, !PT ;  /* 0xffff00000e107812 */ /* 0x000fe200078ec0ff */
[----:B------:R-:W-:Y:S01]  /*be60*/  IMAD.U32 R14, R8, 0x10000, RZ ;  /* 0x00010000080e7824 */ /* 0x000fe200078e00ff */
[C---:B------:R-:W-:Y:S01]  /*be70*/  SHF.L.U32 R25, R15.reuse, 0x10, RZ ;  /* 0x000000100f197819 */ /* 0x040fe200000006ff */
[-C--:B------:R-:W-:Y:S01]  /*be80*/  FMUL.FTZ R7, R12, R6.reuse ;  /* 0x000000060c077220 */ /* 0x080fe20000410000 */
[----:B------:R-:W-:Y:S01]  /*be90*/  LOP3.LUT R26, R15, 0xffff0000, RZ, 0xc0, !PT ;  /* 0xffff00000f1a7812 */ /* 0x000fe200078ec0ff */
[C---:B------:R-:W-:Y:S01]  /*bea0*/  FMUL.FTZ R6, R3.reuse, R6 ;  /* 0x0000000603067220 */ /* 0x040fe20000410000 */
[----:B------:R-:W-:Y:S01]  /*beb0*/  LOP3.LUT R15, R8, 0xffff0000, RZ, 0xc0, !PT ;  /* 0xffff0000080f7812 */ /* 0x000fe200078ec0ff */
[-C--:B------:R-:W-:Y:S01]  /*bec0*/  FFMA.FTZ R35, R3, R13.reuse, -R7 ;  /* 0x0000000d03237223 */ /* 0x080fe20000010807 */
[----:B------:R-:W-:Y:S01]  /*bed0*/  LOP3.LUT R8, R10, 0xffff0000, RZ, 0xc0, !PT ;  /* 0xffff00000a087812 */ /* 0x000fe200078ec0ff */
[----:B------:R-:W-:Y:S01]  /*bee0*/  FFMA.FTZ R34, R12, R13, R6 ;  /* 0x0000000d0c227223 */ /* 0x000fe20000010006 */
[----:B------:R-:W-:Y:S01]  /*bef0*/  LOP3.LUT R3, R38, 0xffff0000, RZ, 0xc0, !PT ;  /* 0xffff000026037812 */ /* 0x000fe200078ec0ff */
[----:B------:R-:W-:Y:S01]  /*bf00*/  IMAD.U32 R7, R39, 0x10000, RZ ;  /* 0x0001000027077824 */ /* 0x000fe200078e00ff */
[----:B------:R-:W-:-:S02]  /*bf10*/  SHF.L.U32 R19, R9, 0x10, RZ ;  /* 0x0000001009137819 */ /* 0x000fc400000006ff */
[----:B------:R-:W-:Y:S01]  /*bf20*/  LOP3.LUT R23, R9, 0xffff0000, RZ, 0xc0, !PT ;  /* 0xffff000009177812 */ /* 0x000fe200078ec0ff */
[-C--:B------:R-:W-:Y:S01]  /*bf30*/  FMUL.FTZ R9, R0, R8.reuse ;  /* 0x0000000800097220 */ /* 0x080fe20000410000 */
[----:B------:R-:W-:Y:S01]  /*bf40*/  SHF.L.U32 R6, R40, 0x10, RZ ;  /* 0x0000001028067819 */ /* 0x000fe200000006ff */
[----:B------:R-:W-:Y:S01]  /*bf50*/  FMUL.FTZ R8, R3, R8 ;  /* 0x0000000803087220 */ /* 0x000fe20000410000 */
[----:B------:R-:W-:Y:S01]  /*bf60*/  LOP3.LUT R10, R39, 0xffff0000, RZ, 0xc0, !PT ;  /* 0xffff0000270a7812 */ /* 0x000fe200078ec0ff */
[----:B------:R-:W-:Y:S01]  /*bf70*/  FFMA.FTZ R32, R3, R16, -R9 ;  /* 0x0000001003207223 */ /* 0x000fe20000010809 */
[----:B------:R-:W-:Y:S01]  /*bf80*/  SHF.L.U32 R18, R11, 0x10, RZ ;  /* 0x000000100b127819 */ /* 0x000fe200000006ff */
[-C--:B------:R-:W-:Y:S01]  /*bf90*/  FMUL.FTZ R3, R7, R14.reuse ;  /* 0x0000000e07037220 */ /* 0x080fe20000410000 */
[----:B------:R-:W-:Y:S01]  /*bfa0*/  LOP3.LUT R22, R11, 0xffff0000, RZ, 0xc0, !PT ;  /* 0xffff00000b167812 */ /* 0x000fe200078ec0ff */
[----:B------:R-:W-:Y:S01]  /*bfb0*/  FMUL.FTZ R9, R6, R14 ;  /* 0x0000000e06097220 */ /* 0x000fe20000410000 */
[----:B------:R-:W-:Y:S01]  /*bfc0*/  F2FP.BF16.PACK_AB R14, R32, R35 ;  /* 0x00000023200e723e */ /* 0x000fe200000010ff */
[----:B------:R-:W-:Y:S01]  /*bfd0*/  FFMA.FTZ R31, R0, R16, R8 ;  /* 0x00000010001f7223 */ /* 0x000fe20000010008 */
[----:B------:R-:W-:Y:S01]  /*bfe0*/  LOP3.LUT R0, R40, 0xffff0000, RZ, 0xc0, !PT ;  /* 0xffff000028007812 */ /* 0x000fe200078ec0ff */
[-C--:B------:R-:W-:Y:S01]  /*bff0*/  FFMA.FTZ R29, R6, R17.reuse, -R3 ;  /* 0x00000011061d7223 */ /* 0x080fe20000010803 */
[----:B------:R-:W-:Y:S01]  /*c000*/  SHF.L.U32 R3, R41, 0x10, RZ ;  /* 0x0000001029037819 */ /* 0x000fe200000006ff */
[----:B------:R-:W-:-:S02]  /*c010*/  FFMA.FTZ R28, R7, R17, R9 ;  /* 0x00000011071c7223 */ /* 0x000fc40000010009 */
[-C--:B------:R-:W-:Y:S02]  /*c020*/  FMUL.FTZ R7, R10, R15.reuse ;  /* 0x0000000f0a077220 */ /* 0x080fe40000410000 */
        /* <DEDUP_REMOVED lines=9> */
[-C--:B------:R-:W-:Y:S02]  /*c0c0*/  FMUL.FTZ R10, R8, R18.reuse ;  /* 0x00000012080a7220 */ /* 0x080fe40000410000 */
        /* <DEDUP_REMOVED lines=25> */
.L_x_121:
[----:B------:R-:W-:Y:S05]  /*c260*/  BSYNC B2 ;  /* 0x0000000000027941 */ /* 0x000fea0003800000 */
.L_x_105:
[----:B------:R-:W-:Y:S01]  /*c270*/  LEA.HI R149, R149, R212, RZ, 0x5 ;  /* 0x000000d495957211 */ /* 0x000fe200078f28ff */
[----:B------:R-:W-:Y:S01]  /*c280*/  BAR.SYNC.DEFER_BLOCKING 0x0 ;  /* 0x0000000000007b1d */ /* 0x000fe20000010000 */
[----:B------:R-:W-:Y:S01]  /*c290*/  SHF.L.U32 R0, R64, 0x6, RZ ;  /* 0x0000000640007819 */ /* 0x000fe200000006ff */
[C---:B------:R-:W-:Y:S01]  /*c2a0*/  IMAD.WIDE.U32 R6, R48.reuse, c[0x0][0x208], RZ ;  /* 0x0000820030067a25 */ /* 0x040fe200078e00ff */
[----:B------:R-:W-:Y:S02]  /*c2b0*/  SHF.L.U32 R184, R149, 0x5, RZ ;  /* 0x0000000595b87819 */ /* 0x000fe400000006ff */
[----:B------:R-:W-:Y:S01]  /*c2c0*/  SHF.L.U32 R3, R45, 0x3, RZ ;  /* 0x000000032d037819 */ /* 0x000fe200000006ff */
[----:B------:R-:W-:Y:S01]  /*c2d0*/  IMAD R148, R48, -0x80, R195 ;  /* 0xffffff8030947824 */ /* 0x000fe200078e02c3 */
[----:B------:R-:W-:Y:S01]  /*c2e0*/  LOP3.LUT R184, R184, 0x7ffffc00, RZ, 0xc0, !PT ;  /* 0x7ffffc00b8b87812 */ /* 0x000fe200078ec0ff */
[----:B------:R-:W-:Y:S01]  /*c2f0*/  IMAD.SHL.U32 R231, R47, 0x2, RZ ;  /* 0x000000022fe77824 */ /* 0x000fe200078e00ff */
[----:B------:R-:W-:-:S02]  /*c300*/  LOP3.LUT R0, R0, 0x1c0, RZ, 0xc0, !PT ;  /* 0x000001c000007812 */ /* 0x000fc400078ec0ff */
[----:B------:R-:W-:Y:S02]  /*c310*/  IADD3 R184, R4, R184, RZ ;  /* 0x000000b804b87210 */ /* 0x000fe40007ffe0ff */
[----:B------:R-:W-:Y:S02]  /*c320*/  LOP3.LUT R3, R0, 0x8, R3, 0xf8, !PT ;  /* 0x0000000800037812 */ /* 0x000fe400078ef803 */
[C---:B------:R-:W-:Y:S01]  /*c330*/  LEA R200, R184.reuse, 0x100, 0x1 ;  /* 0x00000100b8c87811 */ /* 0x040fe200078e08ff */
[----:B------:R-:W-:Y:S01]  /*c340*/  IMAD.SHL.U32 R184, R184, 0x2, RZ ;  /* 0x00000002b8b87824 */ /* 0x000fe200078e00ff */
[----:B------:R-:W-:Y:S02]  /*c350*/  SHF.R.U32.HI R0, RZ, 0x3, R0 ;  /* 0x00000003ff007819 */ /* 0x000fe40000011600 */
[-C--:B------:R-:W-:Y:S02]  /*c360*/  LEA R196, R5, R200.reuse, 0x1 ;  /* 0x000000c805c47211 */ /* 0x080fe400078e08ff */
[----:B------:R-:W-:-:S02]  /*c370*/  LEA R200, R2, R200, 0x1 ;  /* 0x000000c802c87211 */ /* 0x000fc400078e08ff */
[----:B------:R-:W-:Y:S01]  /*c380*/  LEA R204, R2, R196, 0x1 ;  /* 0x000000c402cc7211 */ /* 0x000fe200078e08ff */
[----:B------:R-:W-:Y:S01]  /*c390*/  LDSM.16.M88.4 R140, [R184+0x100] ;  /* 0x00010000b88c783b */ /* 0x000fe20000000200 */
[----:B------:R-:W-:Y:S02]  /*c3a0*/  LOP3.LUT R0, R3, R0, RZ, 0x3c, !PT ;  /* 0x0000000003007212 */ /* 0x000fe400078e3cff */
[----:B------:R-:W-:Y:S01]  /*c3b0*/  LOP3.LUT P0, RZ, R64, 0x2, RZ, 0xc0, !PT ;  /* 0x0000000240ff7812 */ /* 0x000fe2000780c0ff */
[----:B------:R-:W-:Y:S01]  /*c3c0*/  LDSM.16.M88.4 R144, [R196] ;  /* 0x00000000c490783b */ /* 0x000fe20000000200 */
[----:B------:R-:W-:Y:S02]  /*c3d0*/  LEA R0, R49, R0, 0x9 ;  /* 0x0000000031007211 */ /* 0x000fe400078e48ff */
[----:B------:R-:W-:Y:S01]  /*c3e0*/  MOV R151, 0x6 ;  /* 0x0000000600977802 */ /* 0x000fe20000000f00 */
[----:B------:R-:W-:Y:S01]  /*c3f0*/  LDSM.16.M88.4 R172, [R200] ;  /* 0x00000000c8ac783b */ /* 0x000fe20000000200 */
[----:B------:R-:W-:-:S03]  /*c400*/  SHF.L.U32 R208, R0, 0x1, RZ ;  /* 0x0000000100d07819 */ /* 0x000fc600000006ff */
[----:B------:R-:W-:Y:S01]  /*c410*/  LDSM.16.M88.4 R180, [R204] ;  /* 0x00000000ccb4783b */ /* 0x000fe20000000200 */
[C---:B------:R-:W-:Y:S02]  /*c420*/  IADD3 R0, R208.reuse, 0x8100, RZ ;  /* 0x00008100d0007810 */ /* 0x040fe40007ffe0ff */
[----:B------:R-:W-:Y:S01]  /*c430*/  IADD3 R215, R208, 0x8120, RZ ;  /* 0x00008120d0d77810 */ /* 0x000fe20007ffe0ff */
[----:B------:R-:W-:Y:S01]  /*c440*/  LDSM.16.M88.4 R184, [R184+0x4100] ;  /* 0x00410000b8b8783b */ /* 0x000fe20000000200 */
[----:B------:R-:W-:Y:S01]  /*c450*/  @P0 IADD3 R215, R0, -0x20, RZ ;  /* 0xffffffe000d70810 */ /* 0x000fe20007ffe0ff */
[----:B------:R-:W-:Y:S02]  /*c460*/  IMAD R0, R50, c[0x0][0x208], RZ ;  /* 0x0000820032007a24 */ /* 0x000fe400078e02ff */
[----:B------:R-:W-:Y:S01]  /*c470*/  LDSM.16.M88.4 R196, [R196+0x4000] ;  /* 0x00400000c4c4783b */ /* 0x000fe20000000200 */
[C---:B------:R-:W-:Y:S01]  /*c480*/  IADD3 R230, R215.reuse, 0x800, RZ ;  /* 0x00000800d7e67810 */ /* 0x040fe20007ffe0ff */
[----:B------:R-:W-:Y:S01]  /*c490*/  IMAD R3, R48, c[0x0][0x20c], R0 ;  /* 0x0000830030037a24 */ /* 0x000fe200078e0200 */
[----:B------:R-:W-:Y:S01]  /*c4a0*/  LEA R0, P0, R6, R52, 0x7 ;  /* 0x0000003406007211 */ /* 0x000fe200078038ff */
[----:B------:R-:W-:Y:S01]  /*c4b0*/  LDSM.16.M88.4 R200, [R200+0x4000] ;  /* 0x00400000c8c8783b */ /* 0x000fe20000000200 */
[----:B------:R-:W-:Y:S01]  /*c4c0*/  IADD3 R229, R215, 0x1000, RZ ;  /* 0x00001000d7e57810 */ /* 0x000fe20007ffe0ff */
[----:B------:R-:W-:Y:S01]  /*c4d0*/  IMAD.IADD R3, R7, 0x1, R3 ;  /* 0x0000000107037824 */ /* 0x000fe200078e0203 */
[C---:B------:R-:W-:Y:S01]  /*c4e0*/  IADD3 R228, R215.reuse, 0x1800, RZ ;  /* 0x00001800d7e47810 */ /* 0x040fe20007ffe0ff */
[----:B------:R-:W-:Y:S01]  /*c4f0*/  LDSM.16.M88.4 R204, [R204+0x4000] ;  /* 0x00400000cccc783b */ /* 0x000fe20000000200 */
[----:B------:R-:W-:-:S02]  /*c500*/  IADD3 R227, R215, 0x2000, RZ ;  /* 0x00002000d7e37810 */ /* 0x000fc40007ffe0ff */
[----:B------:R-:W-:Y:S01]  /*c510*/  LEA.HI.X R3, R6, R51, R3, 0x7, P0 ;  /* 0x0000003306037211 */ /* 0x000fe200000f3c03 */
[----:B------:R-:W-:Y:S01]  /*c520*/  BAR.SYNC.DEFER_BLOCKING 0x0 ;  /* 0x0000000000007b1d */ /* 0x000fe20000010000 */
[C---:B------:R-:W-:Y:S02]  /*c530*/  LEA R6, P0, R0.reuse, c[0x0][0x1f8], 0x1 ;  /* 0x00007e0000067a11 */ /* 0x040fe400078008ff */
[----:B------:R-:W-:Y:S02]  /*c540*/  IADD3 R226, R215, 0x2800, RZ ;  /* 0x00002800d7e27810 */ /* 0x000fe40007ffe0ff */
[----:B------:R-:W-:Y:S02]  /*c550*/  LEA.HI.X R7, R0, c[0x0][0x1fc], R3, 0x1, P0 ;  /* 0x00007f0000077a11 */ /* 0x000fe400000f0c03 */
[----:B------:R-:W-:Y:S02]  /*c560*/  IADD3 R0, -R45, R148, RZ ;  /* 0x000000942d007210 */ /* 0x000fe40007ffe1ff */
[----:B------:R-:W-:-:S02]  /*c570*/  IADD3 R225, R215, 0x3000, RZ ;  /* 0x00003000d7e17810 */ /* 0x000fc40007ffe0ff */
[C---:B------:R-:W-:Y:S02]  /*c580*/  ISETP.LT.OR P6, PT, R0.reuse, 0x1, P4 ;  /* 0x000000010000780c */ /* 0x040fe400027c1670 */
[----:B------:R-:W-:Y:S02]  /*c590*/  ISETP.LT.OR P5, PT, R0, 0x1, P3 ;  /* 0x000000010000780c */ /* 0x000fe40001fa1670 */
[C---:B------:R-:W-:Y:S02]  /*c5a0*/  IADD3 R224, R215.reuse, 0x3800, RZ ;  /* 0x00003800d7e07810 */ /* 0x040fe40007ffe0ff */
[C---:B------:R-:W-:Y:S02]  /*c5b0*/  IADD3 R223, R215.reuse, 0x4000, RZ ;  /* 0x00004000d7df7810 */ /* 0x040fe40007ffe0ff */
[C---:B------:R-:W-:Y:S02]  /*c5c0*/  IADD3 R222, R215.reuse, 0x4800, RZ ;  /* 0x00004800d7de7810 */ /* 0x040fe40007ffe0ff */
[----:B------:R-:W-:-:S02]  /*c5d0*/  IADD3 R221, R215, 0x5000, RZ ;  /* 0x00005000d7dd7810 */ /* 0x000fc40007ffe0ff */
[----:B------:R-:W-:Y:S01]  /*c5e0*/  IADD3 R220, R215, 0x5800, RZ ;  /* 0x00005800d7dc7810 */ /* 0x000fe20007ffe0ff */
[----:B------:R-:W-:-:S04]  /*c5f0*/  DEPBAR.LE SB0, 0x0 ;  /* 0x000080000000791a */ /* 0x000fc80000000000 */
[----:B------:R-:W-:Y:S01]  /*c600*/  BAR.SYNC.DEFER_BLOCKING 0x0 ;  /* 0x0000000000007b1d */ /* 0x000fe20000010000 */
[C---:B------:R-:W-:Y:S02]  /*c610*/  IADD3 R219, R215.reuse, 0x6000, RZ ;  /* 0x00006000d7db7810 */ /* 0x040fe40007ffe0ff */
[C---:B------:R-:W-:Y:S02]  /*c620*/  IADD3 R218, R215.reuse, 0x6800, RZ ;  /* 0x00006800d7da7810 */ /* 0x040fe40007ffe0ff */
[C---:B------:R-:W-:Y:S02]  /*c630*/  IADD3 R217, R215.reuse, 0x7000, RZ ;  /* 0x00007000d7d97810 */ /* 0x040fe40007ffe0ff */
[----:B------:R-:W-:Y:S01]  /*c640*/  IADD3 R216, R215, 0x7800, RZ ;  /* 0x00007800d7d87810 */ /* 0x000fe20007ffe0ff */
[----:B-1----:R-:W1:Y:S04]  /*c650*/  LDSM.16.M88.4 R8, [R208+0x8900] ;  /* 0x00890000d008783b */ /* 0x002e680000000200 */
[----:B------:R-:W3:Y:S04]  /*c660*/  LDSM.16.M88.4 R12, [R208+0x8100] ;  /* 0x00810000d00c783b */ /* 0x000ee80000000200 */
[----:B------:R-:W4:Y:S04]  /*c670*/  LDSM.16.M88.4 R36, [R208+0x9100] ;  /* 0x00910000d024783b */ /* 0x000f280000000200 */
[----:B--2---:R-:W2:Y:S04]  /*c680*/  LDSM.16.M88.4 R28, [R215+0x800] ;  /* 0x00080000d71c783b */ /* 0x004ea80000000200 */
[----:B------:R-:W-:Y:S04]  /*c690*/  LDSM.16.M88.4 R72, [R215+0x1000] ;  /* 0x00100000d748783b */ /* 0x000fe80000000200 */
[----:B------:R-:W2:Y:S04]  /*c6a0*/  LDSM.16.M88.4 R32, [R215] ;  /* 0x00000000d720783b */ /* 0x000ea80000000200 */
[----:B------:R-:W-:Y:S04]  /*c6b0*/  LDSM.16.M88.4 R40, [R208+0x9900] ;  /* 0x00990000d028783b */ /* 0x000fe80000000200 */
[----:B------:R-:W-:Y:S04]  /*c6c0*/  LDSM.16.M88.4 R56, [R215+0x1800] ;  /* 0x00180000d738783b */ /* 0x000fe80000000200 */
[----:B------:R-:W-:Y:S04]  /*c6d0*/  LDSM.16.M88.4 R52, [R215+0x2000] ;  /* 0x00200000d734783b */ /* 0x000fe80000000200 */
[----:B------:R-:W-:Y:S01]  /*c6e0*/  LDSM.16.M88.4 R48, [R215+0x2800] ;  /* 0x00280000d730783b */ /* 0x000fe20000000200 */
[C---:B-1----:R-:W-:Y:S03]  /*c6f0*/  HMMA.16816.F32.BF16 R16, R140.reuse, R8, RZ ;  /* 0x000000088c10723c */ /* 0x042fe600000418ff */
[----:B------:R-:W-:Y:S04]  /*c700*/  LDSM.16.M88.4 R44, [R215+0x3000] ;  /* 0x00300000d72c783b */ /* 0x000fe80000000200 */
[----:B------:R-:W-:Y:S01]  /*c710*/  LDSM.16.M88.4 R68, [R215+0x3800] ;  /* 0x00380000d744783b */ /* 0x000fe20000000200 */
[C---:B---3--:R-:W-:Y:S08]  /*c720*/  HMMA.16816.F32.BF16 R24, R140.reuse, R12, RZ ;  /* 0x0000000c8c18723c */ /* 0x048ff000000418ff */
[C---:B------:R-:W-:Y:S08]  /*c730*/  HMMA.16816.F32.BF16 R20, R140.reuse, R14, RZ ;  /* 0x0000000e8c14723c */ /* 0x040ff000000418ff */
[C---:B------:R-:W-:Y:S08]  /*c740*/  HMMA.16816.F32.BF16 R12, R140.reuse, R10, RZ ;  /* 0x0000000a8c0c723c */ /* 0x040ff000000418ff */
[----:B----4-:R-:W-:Y:S08]  /*c750*/  HMMA.16816.F32.BF16 R8, R140, R36, RZ ;  /* 0x000000248c08723c */ /* 0x010ff000000418ff */
[C---:B--2---:R-:W-:Y:S01]  /*c760*/  HMMA.16816.F32.BF16 R128, R144.reuse, R28, R16 ;  /* 0x0000001c9080723c */ /* 0x044fe20000041810 */
[----:B------:R-:W1:Y:S07]  /*c770*/  LDSM.16.M88.4 R16, [R208+0xa900] ;  /* 0x00a90000d010783b */ /* 0x000e6e0000000200 */
[C---:B------:R-:W-:Y:S01]  /*c780*/  HMMA.16816.F32.BF16 R124, R144.reuse, R32, R24 ;  /* 0x00000020907c723c */ /* 0x040fe20000041818 */
[----:B------:R-:W2:Y:S07]  /*c790*/  LDSM.16.M88.4 R24, [R208+0xa100] ;  /* 0x00a10000d018783b */ /* 0x000eae0000000200 */
[C---:B------:R-:W-:Y:S07]  /*c7a0*/  HMMA.16816.F32.BF16 R136, R144.reuse, R72, R8 ;  /* 0x000000489088723c */ /* 0x040fee0000041808 */
[----:B------:R-:W-:Y:S01]  /*c7b0*/  MOV R8, c[0x0][0x208] ;  /* 0x0000820000087a02 */ /* 0x000fe20000000f00 */
[----:B------:R-:W-:Y:S01]  /*c7c0*/  HMMA.16816.F32.BF16 R88, R144, R34, R20 ;  /* 0x000000229058723c */ /* 0x000fe20000041814 */
[----:B------:R-:W3:Y:S02]  /*c7d0*/  LDSM.16.M88.4 R20, [R208+0xb100] ;  /* 0x00b10000d014783b */ /* 0x000ee40000000200 */
[----:B------:R-:W-:-:S02]  /*c7e0*/  SHF.L.U64.HI R65, R8, R151, c[0x0][0x20c] ;  /* 0x0000830008417619 */ /* 0x000fc40000010297 */
[----:B------:R-:W4:Y:S03]  /*c7f0*/  LDSM.16.M88.4 R32, [R208+0xb900] ;  /* 0x00b90000d020783b */ /* 0x000f260000000200 */
[----:B------:R-:W-:Y:S01]  /*c800*/  HMMA.16816.F32.BF16 R132, R144, R30, R12 ;  /* 0x0000001e9084723c */ /* 0x000fe2000004180c */
[----:B------:R-:W-:Y:S01]  /*c810*/  @!PT LDS RZ, [RZ] ;  /* 0x00000000fffff984 */ /* 0x000fe20000000800 */
[----:B------:R-:W-:Y:S01]  /*c820*/  @!PT LDS RZ, [RZ] ;  /* 0x00000000fffff984 */ /* 0x000fe20000000800 */
[----:B------:R-:W-:Y:S01]  /*c830*/  @!PT LDS RZ, [RZ] ;  /* 0x00000000fffff984 */ /* 0x000fe20000000800 */
[----:B------:R2:W-:Y:S01]  /*c840*/  LDGSTS.E.BYPASS.LTC128B.128 [R231+0x100], [R6.64], !P6 ;  /* 0x0010000006e77fae */ /* 0x0005e2000f101d48 */
[----:B------:R-:W-:-:S03]  /*c850*/  ISETP.LT.OR P6, PT, R0, 0x21, P3 ;  /* 0x000000210000780c */ /* 0x000fc60001fc1670 */
[----:B------:R2:W-:Y:S01]  /*c860*/  LDGSTS.E.BYPASS.LTC128B.128 [R231+0x4100], [R6.64+0x80], !P5 ;  /* 0x0410008006e77fae */ /* 0x0005e2000e901d48 */
[----:B------:R-:W-:Y:S02]  /*c870*/  ISETP.LT.OR P5, PT, R0, 0x41, P4 ;  /* 0x000000410000780c */ /* 0x000fe400027a1670 */
[----:B------:R-:W-:Y:S01]  /*c880*/  SHF.L.U32 R14, R8, 0x6, RZ ;  /* 0x00000006080e7819 */ /* 0x000fe200000006ff */
[C---:B------:R-:W-:Y:S01]  /*c890*/  HMMA.16816.F32.BF16 R84, R140.reuse, R38, RZ ;  /* 0x000000268c54723c */ /* 0x040fe200000418ff */
[----:B------:R-:W-:Y:S02]  /*c8a0*/  STL [R1+0x4c], R65 ;  /* 0x00004c4101007387 */ /* 0x000fe40000100800 */
[C---:B------:R-:W-:Y:S02]  /*c8b0*/  IADD3 R12, P1, P0, R14.reuse, 0x80, R6 ;  /* 0x000000800e0c7810 */ /* 0x040fe4000783e006 */
[C---:B------:R-:W-:Y:S02]  /*c8c0*/  IADD3 R8, P2, R14.reuse, R6, RZ ;  /* 0x000000060e087210 */ /* 0x040fe40007f5e0ff */
[----:B------:R-:W-:Y:S01]  /*c8d0*/  IADD3.X R13, R65, RZ, R7, P1, P0 ;  /* 0x000000ff410d7210 */ /* 0x000fe20000fe0407 */
[----:B-1----:R-:W-:Y:S01]  /*c8e0*/  HMMA.16816.F32.BF16 R36, R140, R16, RZ ;  /* 0x000000108c24723c */ /* 0x002fe200000418ff */
[----:B------:R-:W-:-:S02]  /*c8f0*/  IADD3 R3, P0, R14, 0x80, RZ ;  /* 0x000000800e037810 */ /* 0x000fc40007f1e0ff */
[----:B------:R-:W-:Y:S02]  /*c900*/  IADD3.X R9, R65, R7, RZ, P2, !PT ;  /* 0x0000000741097210 */ /* 0x000fe400017fe4ff */
[----:B------:R-:W-:Y:S02]  /*c910*/  ISETP.LT.OR P2, PT, R0, 0x21, P4 ;  /* 0x000000210000780c */ /* 0x000fe40002741670 */
[----:B------:R-:W-:Y:S01]  /*c920*/  IADD3.X R15, RZ, R65, RZ, P0, !PT ;  /* 0x00000041ff0f7210 */ /* 0x000fe200007fe4ff */
[----:B------:R-:W-:Y:S01]  /*c930*/  HMMA.16816.F32.BF16 R80, R140, R40, RZ ;  /* 0x000000288c50723c */ /* 0x000fe200000418ff */
[----:B------:R-:W-:Y:S02]  /*c940*/  IADD3 R16, P0, R3, R8, RZ ;  /* 0x0000000803107210 */ /* 0x000fe40007f1e0ff */
[----:B------:R-:W-:Y:S02]  /*c950*/  IADD3 R10, P1, R8, R14, RZ ;  /* 0x0000000e080a7210 */ /* 0x000fe40007f3e0ff */
[----:B------:R-:W-:-:S02]  /*c960*/  IADD3.X R17, R15, R9, RZ, P0, !PT ;  /* 0x000000090f117210 */ /* 0x000fc400007fe4ff */
[-C--:B------:R-:W-:Y:S01]  /*c970*/  IADD3.X R11, R9, R65.reuse, RZ, P1, !PT ;  /* 0x00000041090b7210 */ /* 0x080fe20000ffe4ff */
[C---:B------:R-:W-:Y:S01]  /*c980*/  HMMA.16816.F32.BF16 R76, R140.reuse, R42, RZ ;  /* 0x0000002a8c4c723c */ /* 0x040fe200000418ff */
[----:B--2---:R-:W-:Y:S01]  /*c990*/  IADD3 R6, P0, R3, R10, RZ ;  /* 0x0000000a03067210 */ /* 0x004fe20007f1e0ff */
[----:B------:R1:W-:Y:S01]  /*c9a0*/  LDGSTS.E.BYPASS.LTC128B.128 [R231+0x1100], [R8.64], !P2 ;  /* 0x0110000008e77fae */ /* 0x0003e2000d101d48 */
[----:B------:R-:W-:Y:S02]  /*c9b0*/  IADD3 R14, P1, R10, R14, RZ ;  /* 0x0000000e0a0e7210 */ /* 0x000fe40007f3e0ff */
[C---:B------:R-:W-:Y:S01]  /*c9c0*/  ISETP.LT.OR P2, PT, R0.reuse, 0x41, P3 ;  /* 0x000000410000780c */ /* 0x040fe20001f41670 */
[----:B------:R-:W-:Y:S01]  /*c9d0*/  IMAD.X R7, R15, 0x1, R11, P0 ;  /* 0x000000010f077824 */ /* 0x000fe200000e060b */
[----:B------:R-:W-:Y:S01]  /*c9e0*/  IADD3.X R15, R11, R65, RZ, P1, !PT ;  /* 0x000000410b0f7210 */ /* 0x000fe20000ffe4ff */
[----:B------:R4:W-:Y:S01]  /*c9f0*/  LDGSTS.E.BYPASS.LTC128B.128 [R231+0x5100], [R12.64], !P6 ;  /* 0x051000000ce77fae */ /* 0x0009e2000f101d48 */
[C---:B------:R-:W-:Y:S01]  /*ca00*/  ISETP.LT.OR P1, PT, R0.reuse, 0x61, P4 ;  /* 0x000000610000780c */ /* 0x040fe20002721670 */
[----:B------:R-:W-:Y:S01]  /*ca10*/  HMMA.16816.F32.BF16 R60, R140, R24, RZ ;  /* 0x000000188c3c723c */ /* 0x000fe200000418ff */
[----:B------:R-:W-:Y:S01]  /*ca20*/  ISETP.LT.OR P0, PT, R0, 0x61, P3 ;  /* 0x000000610000780c */ /* 0x000fe20001f01670 */
[----:B------:R1:W-:Y:S01]  /*ca30*/  LDGSTS.E.BYPASS.LTC128B.128 [R231+0x2100], [R10.64], !P5 ;  /* 0x021000000ae77fae */ /* 0x0003e2000e901d48 */
[----:B------:R-:W-:-:S02]  /*ca40*/  MOV R3, 0x40 ;  /* 0x0000004000037802 */ /* 0x000fc40000000f00 */
[----:B------:R-:W-:-:S03]  /*ca50*/  LOP3.LUT P6, RZ, R64, 0x4, RZ, 0xc0, !PT ;  /* 0x0000000440ff7812 */ /* 0x000fc600078cc0ff */
[----:B------:R2:W-:Y:S01]  /*ca60*/  LDGSTS.E.BYPASS.LTC128B.128 [R231+0x6100], [R16.64], !P2 ;  /* 0x0610000010e77fae */ /* 0x0005e2000d101d48 */
[----:B------:R-:W-:Y:S01]  /*ca70*/  SEL R0, R3, 0xffffffc0, !P6 ;  /* 0xffffffc003007807 */ /* 0x000fe20007000000 */
[C---:B------:R-:W-:Y:S01]  /*ca80*/  HMMA.16816.F32.BF16 R40, R140.reuse, R26, RZ ;  /* 0x0000001a8c28723c */ /* 0x040fe200000418ff */
[----:B------:R-:W-:Y:S01]  /*ca90*/  ISETP.GE.AND P6, PT, R195, 0x81, PT ;  /* 0x00000081c300780c */ /* 0x000fe20003fc6270 */
[----:B------:R4:W-:Y:S01]  /*caa0*/  LDGSTS.E.BYPASS.LTC128B.128 [R231+0x3100], [R14.64], !P1 ;  /* 0x031000000ee77fae */ /* 0x0009e2000c901d48 */
[----:B------:R-:W-:Y:S02]  /*cab0*/  IADD3 R214, R208, R0, RZ ;  /* 0x00000000d0d67210 */ /* 0x000fe40007ffe0ff */
[----:B------:R-:W-:Y:S01]  /*cac0*/  IADD3 R211, R0, R215, RZ ;  /* 0x000000d700d37210 */ /* 0x000fe20007ffe0ff */
[----:B------:R2:W-:Y:S02]  /*cad0*/  LDGSTS.E.BYPASS.LTC128B.128 [R231+0x7100], [R6.64], !P0 ;  /* 0x0710000006e77fae */ /* 0x0005e4000c101d48 */
[C---:B------:R-:W-:Y:S02]  /*cae0*/  HMMA.16816.F32.BF16 R28, R140.reuse, R18, RZ ;  /* 0x000000128c1c723c */ /* 0x040fe400000418ff */
[----:B------:R-:W-:Y:S04]  /*caf0*/  LDSM.16.M88.4 R64, [R214+0x8900] ;  /* 0x00890000d640783b */ /* 0x000fe80000000200 */
[----:B------:R-:W0:Y:S02]  /*cb00*/  LDGDEPBAR ;  /* 0x00000000000079af */ /* 0x000e240000000000 */
[C---:B---3--:R-:W-:Y:S02]  /*cb10*/  HMMA.16816.F32.BF16 R24, R140.reuse, R20, RZ ;  /* 0x000000148c18723c */ /* 0x048fe400000418ff */
[----:B-1----:R-:W1:Y:S06]  /*cb20*/  LDSM.16.M88.4 R8, [R214+0x8100] ;  /* 0x00810000d608783b */ /* 0x002e6c0000000200 */
[C---:B------:R-:W-:Y:S08]  /*cb30*/  HMMA.16816.F32.BF16 R20, R140.reuse, R22, RZ ;  /* 0x000000168c14723c */ /* 0x040ff000000418ff */
[C---:B----4-:R-:W-:Y:S08]  /*cb40*/  HMMA.16816.F32.BF16 R12, R140.reuse, R34, RZ ;  /* 0x000000228c0c723c */ /* 0x050ff000000418ff */
[----:B--2---:R-:W-:Y:S01]  /*cb50*/  HMMA.16816.F32.BF16 R16, R140, R32, RZ ;  /* 0x000000208c10723c */ /* 0x004fe200000418ff */
[----:B------:R-:W-:Y:S07]  /*cb60*/  LDSM.16.M88.4 R32, [R214+0x9100] ;  /* 0x00910000d620783b */ /* 0x000fee0000000200 */
[C---:B------:R-:W-:Y:S01]  /*cb70*/  HMMA.16816.F32.BF16 R104, R144.reuse, R50, R28 ;  /* 0x000000329068723c */ /* 0x040fe2000004181c */
[----:B------:R-:W2:Y:S07]  /*cb80*/  LDSM.16.M88.4 R28, [R214+0x9900] ;  /* 0x00990000d61c783b */ /* 0x000eae0000000200 */
[C---:B------:R-:W-:Y:S08]  /*cb90*/  HMMA.16816.F32.BF16 R96, R144.reuse, R44, R24 ;  /* 0x0000002c9060723c */ /* 0x040ff00000041818 */
[C---:B------:R-:W-:Y:S01]  /*cba0*/  HMMA.16816.F32.BF16 R92, R144.reuse, R46, R20 ;  /* 0x0000002e905c723c */ /* 0x040fe20000041814 */
[----:B------:R-:W3:Y:S04]  /*cbb0*/  LDSM.16.M88.4 R20, [R214+0xa100] ;  /* 0x00a10000d614783b */ /* 0x000ee80000000200 */
[----:B------:R-:W-:Y:S03]  /*cbc0*/  LDSM.16.M88.4 R44, [R211] ;  /* 0x00000000d32c783b */ /* 0x000fe60000000200 */
[C---:B------:R-:W-:Y:S01]  /*cbd0*/  HMMA.16816.F32.BF16 R24, R144.reuse, R70, R12 ;  /* 0x000000469018723c */ /* 0x040fe2000004180c */
[----:B------:R-:W4:Y:S07]  /*cbe0*/  LDSM.16.M88.4 R12, [R214+0xb100] ;  /* 0x00b10000d60c783b */ /* 0x000f2e0000000200 */
[C---:B------:R-:W-:Y:S08]  /*cbf0*/  HMMA.16816.F32.BF16 R120, R144.reuse, R58, R76 ;  /* 0x0000003a9078723c */ /* 0x040ff0000004184c */
[C---:B------:R-:W-:Y:S08]  /*cc00*/  HMMA.16816.F32.BF16 R100, R144.reuse, R48, R36 ;  /* 0x000000309064723c */ /* 0x040ff00000041824 */
[----:B------:R-:W-:Y:S08]  /*cc10*/  HMMA.16816.F32.BF16 R116, R144, R56, R80 ;  /* 0x000000389074723c */ /* 0x000ff00000041850 */
[C---:B-1----:R-:W-:Y:S08]  /*cc20*/  HMMA.16816.F32.BF16 R36, R172.reuse, R8, R124 ;  /* 0x00000008ac24723c */ /* 0x042ff0000004187c */
[----:B------:R-:W-:Y:S01]  /*cc30*/  HMMA.16816.F32.BF16 R76, R172, R10, R88 ;  /* 0x0000000aac4c723c */ /* 0x000fe20000041858 */
[----:B------:R-:W1:Y:S07]  /*cc40*/  LDSM.16.M88.4 R8, [R214+0xb900] ;  /* 0x00b90000d608783b */ /* 0x000e6e0000000200 */
[C---:B------:R-:W-:Y:S01]  /*cc50*/  HMMA.16816.F32.BF16 R112, R144.reuse, R52, R60 ;  /* 0x000000349070723c */ /* 0x040fe2000004183c */
[----:B------:R-:W-:Y:S07]  /*cc60*/  LDSM.16.M88.4 R60, [R211+0x2000] ;  /* 0x00200000d33c783b */ /* 0x000fee0000000200 */
[C---:B------:R-:W-:Y:S01]  /*cc70*/  HMMA.16816.F32.BF16 R48, R144.reuse, R68, R16 ;  /* 0x000000449030723c */ /* 0x040fe20000041810 */
[----:B------:R-:W1:Y:S04]  /*cc80*/  LDSM.16.M88.4 R16, [R214+0xa900] ;  /* 0x00a90000d610783b */ /* 0x000e680000000200 */
[----:B------:R-:W-:Y:S03]  /*cc90*/  LDSM.16.M88.4 R68, [R211+0x1000] ;  /* 0x00100000d344783b */ /* 0x000fe60000000200 */
[C---:B------:R-:W-:Y:S08]  /*cca0*/  HMMA.16816.F32.BF16 R72, R144.reuse, R74, R84 ;  /* 0x0000004a9048723c */ /* 0x040ff00000041854 */
[----:B------:R-:W-:Y:S08]  /*ccb0*/  HMMA.16816.F32.BF16 R108, R144, R54, R40 ;  /* 0x00000036906c723c */ /* 0x000ff00000041828 */
[C---:B--2---:R-:W-:Y:S08]  /*ccc0*/  HMMA.16816.F32.BF16 R52, R172.reuse, R28, R116 ;  /* 0x0000001cac34723c */ /* 0x044ff00000041874 */
[C---:B------:R-:W-:Y:S08]  /*ccd0*/  HMMA.16816.F32.BF16 R40, R172.reuse, R30, R120 ;  /* 0x0000001eac28723c */ /* 0x040ff00000041878 */
[C---:B---3--:R-:W-:Y:S08]  /*cce0*/  HMMA.16816.F32.BF16 R28, R172.reuse, R20, R112 ;  /* 0x00000014ac1c723c */ /* 0x048ff00000041870 */
[C---:B----4-:R-:W-:Y:S08]  /*ccf0*/  HMMA.16816.F32.BF16 R96, R172.reuse, R12, R96 ;  /* 0x0000000cac60723c */ /* 0x050ff00000041860 */
[C---:B------:R-:W-:Y:S01]  /*cd00*/  HMMA.16816.F32.BF16 R92, R172.reuse, R14, R92 ;  /* 0x0000000eac5c723c */ /* 0x040fe2000004185c */
[----:B------:R-:W2:Y:S07]  /*cd10*/  LDSM.16.M88.4 R12, [R208+0xc100] ;  /* 0x00c10000d00c783b */ /* 0x000eae0000000200 */
[C---:B------:R-:W-:Y:S01]  /*cd20*/  HMMA.16816.F32.BF16 R56, R172.reuse, R34, R72 ;  /* 0x00000022ac38723c */ /* 0x040fe20000041848 */
[----:B------:R-:W3:Y:S07]  /*cd30*/  LDSM.16.M88.4 R72, [R211+0x800] ;  /* 0x00080000d348783b */ /* 0x000eee0000000200 */
[C---:B------:R-:W-:Y:S08]  /*cd40*/  HMMA.16816.F32.BF16 R80, R172.reuse, R64, R128 ;  /* 0x00000040ac50723c */ /* 0x040ff00000041880 */
[C---:B------:R-:W-:Y:S01]  /*cd50*/  HMMA.16816.F32.BF16 R88, R172.reuse, R66, R132 ;  /* 0x00000042ac58723c */ /* 0x040fe20000041884 */
[----:B------:R-:W4:Y:S07]  /*cd60*/  LDSM.16.M88.4 R64, [R211+0x1800] ;  /* 0x00180000d340783b */ /* 0x000f2e0000000200 */
[C---:B------:R-:W-:Y:S08]  /*cd70*/  HMMA.16816.F32.BF16 R84, R172.reuse, R32, R136 ;  /* 0x00000020ac54723c */ /* 0x040ff00000041888 */
[C---:B------:R-:W-:Y:S01]  /*cd80*/  HMMA.16816.F32.BF16 R32, R172.reuse, R22, R108 ;  /* 0x00000016ac20723c */ /* 0x040fe2000004186c */
[----:B------:R-:W2:Y:S07]  /*cd90*/  LDSM.16.M88.4 R20, [R211+0x2800] ;  /* 0x00280000d314783b */ /* 0x000eae0000000200 */
[C---:B-1----:R-:W-:Y:S01]  /*cda0*/  HMMA.16816.F32.BF16 R112, R172.reuse, R8, R48 ;  /* 0x00000008ac70723c */ /* 0x042fe20000041830 */
[----:B------:R-:W-:Y:S07]  /*cdb0*/  LDSM.16.M88.4 R48, [R215+0x4800] ;  /* 0x00480000d730783b */ /* 0x000fee0000000200 */
[----:B------:R-:W-:Y:S01]  /*cdc0*/  HMMA.16816.F32.BF16 R108, R172, R10, R24 ;  /* 0x0000000aac6c723c */ /* 0x000fe20000041818 */
[----:B------:R-:W-:Y:S07]  /*cdd0*/  LDSM.16.M88.4 R24, [R211+0x3000] ;  /* 0x00300000d318783b */ /* 0x000fee0000000200 */
[----:B------:R-:W-:Y:S01]  /*cde0*/  HMMA.16816.F32.BF16 R8, R180, R44, R36 ;  /* 0x0000002cb408723c */ /* 0x000fe20000041824 */
[----:B------:R-:W-:Y:S07]  /*cdf0*/  LDSM.16.M88.4 R36, [R208+0xc900] ;  /* 0x00c90000d024783b */ /* 0x000fee0000000200 */
[C---:B------:R-:W-:Y:S08]  /*ce00*/  HMMA.16816.F32.BF16 R100, R172.reuse, R16, R100 ;  /* 0x00000010ac64723c */ /* 0x040ff00000041864 */
[----:B------:R-:W-:Y:S08]  /*ce10*/  HMMA.16816.F32.BF16 R104, R172, R18, R104 ;  /* 0x00000012ac68723c */ /* 0x000ff00000041868 */
[C---:B------:R-:W-:Y:S08]  /*ce20*/  HMMA.16816.F32.BF16 R16, R180.reuse, R46, R76 ;  /* 0x0000002eb410723c */ /* 0x040ff0000004184c */
[----:B------:R-:W-:Y:S01]  /*ce30*/  HMMA.16816.F32.BF16 R76, R180, R60, R28 ;  /* 0x0000003cb44c723c */ /* 0x000fe2000004181c */
[----:B------:R-:W1:Y:S07]  /*ce40*/  LDSM.16.M88.4 R28, [R215+0x4000] ;  /* 0x00400000d71c783b */ /* 0x000e6e0000000200 */
[----:B--2---:R-:W-:Y:S08]  /*ce50*/  HMMA.16816.F32.BF16 R8, R184, R12, R8 ;  /* 0x0000000cb808723c */ /* 0x004ff00000041808 */
[C---:B---3--:R-:W-:Y:S08]  /*ce60*/  HMMA.16816.F32.BF16 R44, R180.reuse, R72, R80 ;  /* 0x00000048b42c723c */ /* 0x048ff00000041850 */
[----:B----4-:R-:W-:Y:S01]  /*ce70*/  HMMA.16816.F32.BF16 R80, R180, R66, R40 ;  /* 0x00000042b450723c */ /* 0x010fe20000041828 */
[----:B------:R-:W2:Y:S07]  /*ce80*/  LDSM.16.M88.4 R40, [R214+0xc100] ;  /* 0x00c10000d628783b */ /* 0x000eae0000000200 */
[----:B------:R-:W-:Y:S08]  /*ce90*/  HMMA.16816.F32.BF16 R16, R184, R14, R16 ;  /* 0x0000000eb810723c */ /* 0x000ff00000041810 */
[C---:B------:R-:W-:Y:S08]  /*cea0*/  HMMA.16816.F32.BF16 R100, R180.reuse, R20, R100 ;  /* 0x00000014b464723c */ /* 0x040ff00000041864 */
[----:B------:R-:W-:Y:S01]  /*ceb0*/  HMMA.16816.F32.BF16 R104, R180, R22, R104 ;  /* 0x00000016b468723c */ /* 0x000fe20000041868 */
[----:B------:R-:W3:Y:S07]  /*cec0*/  LDSM.16.M88.4 R20, [R211+0x3800] ;  /* 0x00380000d314783b */ /* 0x000eee0000000200 */
[----:B-1----:R-:W-:Y:S08]  /*ced0*/  HMMA.16816.F32.BF16 R8, R196, R28, R8 ;  /* 0x0000001cc408723c */ /* 0x002ff00000041808 */
[C---:B------:R-:W-:Y:S08]  /*cee0*/  HMMA.16816.F32.BF16 R84, R180.reuse, R68, R84 ;  /* 0x00000044b454723c */ /* 0x040ff00000041854 */
[C---:B------:R-:W-:Y:S01]  /*cef0*/  HMMA.16816.F32.BF16 R68, R180.reuse, R70, R56 ;  /* 0x00000046b444723c */ /* 0x040fe20000041838 */
[----:B------:R-:W1:Y:S07]  /*cf00*/  LDSM.16.M88.4 R56, [R211+0x4000] ;  /* 0x00400000d338783b */ /* 0x000e6e0000000200 */
[C---:B------:R-:W-:Y:S08]  /*cf10*/  HMMA.16816.F32.BF16 R88, R180.reuse, R74, R88 ;  /* 0x0000004ab458723c */ /* 0x040ff00000041858 */
[C---:B------:R-:W-:Y:S01]  /*cf20*/  HMMA.16816.F32.BF16 R116, R180.reuse, R62, R32 ;  /* 0x0000003eb474723c */ /* 0x040fe20000041820 */
[----:B------:R-:W4:Y:S04]  /*cf30*/  LDSM.16.M88.4 R32, [R208+0xd100] ;  /* 0x00d10000d020783b */ /* 0x000f280000000200 */
[----:B------:R-:W-:Y:S03]  /*cf40*/  LDSM.16.M88.4 R60, [R211+0x4800] ;  /* 0x00480000d33c783b */ /* 0x000fe60000000200 */
[C---:B------:R-:W-:Y:S08]  /*cf50*/  HMMA.16816.F32.BF16 R96, R180.reuse, R24, R96 ;  /* 0x00000018b460723c */ /* 0x040ff00000041860 */
[----:B------:R-:W-:Y:S08]  /*cf60*/  HMMA.16816.F32.BF16 R92, R180, R26, R92 ;  /* 0x0000001ab45c723c */ /* 0x000ff0000004185c */
[----:B------:R-:W-:Y:S08]  /*cf70*/  HMMA.16816.F32.BF16 R16, R196, R30, R16 ;  /* 0x0000001ec410723c */ /* 0x000ff00000041810 */
[----:B------:R-:W-:Y:S08]  /*cf80*/  HMMA.16816.F32.BF16 R24, R184, R36, R44 ;  /* 0x00000024b818723c */ /* 0x000ff0000004182c */
[----:B------:R-:W-:Y:S01]  /*cf90*/  HMMA.16816.F32.BF16 R72, R180, R64, R52 ;  /* 0x00000040b448723c */ /* 0x000fe20000041834 */
[----:B------:R-:W1:Y:S04]  /*cfa0*/  LDSM.16.M88.4 R52, [R214+0xc900] ;  /* 0x00c90000d634783b */ /* 0x000e680000000200 */
[----:B------:R-:W-:Y:S03]  /*cfb0*/  LDSM.16.M88.4 R64, [R208+0xd900] ;  /* 0x00d90000d040783b */ /* 0x000fe60000000200 */
[----:B--2---:R-:W-:Y:S08]  /*cfc0*/  HMMA.16816.F32.BF16 R12, R200, R40, R8 ;  /* 0x00000028c80c723c */ /* 0x004ff00000041808 */
[C---:B---3--:R-:W-:Y:S08]  /*cfd0*/  HMMA.16816.F32.BF16 R112, R180.reuse, R20, R112 ;  /* 0x00000014b470723c */ /* 0x048ff00000041870 */
[----:B------:R-:W-:Y:S08]  /*cfe0*/  HMMA.16816.F32.BF16 R120, R180, R22, R108 ;  /* 0x00000016b478723c */ /* 0x000ff0000004186c */
[----:B------:R-:W-:Y:S08]  /*cff0*/  HMMA.16816.F32.BF16 R20, R184, R38, R88 ;  /* 0x00000026b814723c */ /* 0x000ff00000041858 */
[----:B------:R-:W-:Y:S01]  /*d000*/  HMMA.16816.F32.BF16 R8, R200, R42, R16 ;  /* 0x0000002ac808723c */ /* 0x000fe20000041810 */
[----:B------:R-:W2:Y:S07]  /*d010*/  LDSM.16.M88.4 R40, [R215+0x5000] ;  /* 0x00500000d728783b */ /* 0x000eae0000000200 */
[----:B------:R-:W-:Y:S08]  /*d020*/  HMMA.16816.F32.BF16 R24, R196, R48, R24 ;  /* 0x00000030c418723c */ /* 0x000ff00000041818 */
[----:B-1----:R-:W-:Y:S08]  /*d030*/  HMMA.16816.F32.BF16 R28, R204, R56, R12 ;  /* 0x00000038cc1c723c */ /* 0x002ff0000004180c */
[----:B----4-:R-:W-:Y:S08]  /*d040*/  HMMA.16816.F32.BF16 R44, R184, R32, R84 ;  /* 0x00000020b82c723c */ /* 0x010ff00000041854 */
[----:B------:R-:W-:Y:S01]  /*d050*/  HMMA.16816.F32.BF16 R12, R196, R50, R20 ;  /* 0x00000032c40c723c */ /* 0x000fe20000041814 */
[----:B------:R-:W-:Y:S07]  /*d060*/  LDSM.16.M88.4 R48, [R215+0x5800] ;  /* 0x00580000d730783b */ /* 0x000fee0000000200 */
[----:B------:R-:W-:Y:S01]  /*d070*/  HMMA.16816.F32.BF16 R36, R184, R34, R68 ;  /* 0x00000022b824723c */ /* 0x000fe20000041844 */
[----:B------:R-:W1:Y:S01]  /*d080*/  LDSM.16.M88.4 R32, [R214+0xd100] ;  /* 0x00d10000d620783b */ /* 0x000e620000000200 */
[----:B------:R-:W-:-:S03]  /*d090*/  FMUL.FTZ R0, R28, c[0x0][0x320] ;  /* 0x0000c8001c007a20 */ /* 0x000fc60000410000 */
[----:B------:R-:W3:Y:S01]  /*d0a0*/  LDSM.16.M88.4 R68, [R208+0xe100] ;  /* 0x00e10000d044783b */ /* 0x000ee20000000200 */
[----:B------:R4:W1:Y:S02]  /*d0b0*/  MUFU.TANH R132, R0 ;  /* 0x0000000000847308 */ /* 0x0008640000002400 */
[----:B------:R-:W-:Y:S08]  /*d0c0*/  HMMA.16816.F32.BF16 R20, R200, R52, R24 ;  /* 0x00000034c814723c */ /* 0x000ff00000041818 */
[----:B------:R-:W-:Y:S01]  /*d0d0*/  HMMA.16816.F32.BF16 R8, R204, R58, R8 ;  /* 0x0000003acc08723c */ /* 0x000fe20000041808 */
[----:B------:R-:W-:Y:S01]  /*d0e0*/  LDSM.16.M88.4 R56, [R211+0x5000] ;  /* 0x00500000d338783b */ /* 0x000fe20000000200 */
[----:B----4-:R-:W-:-:S06]  /*d0f0*/  FMUL.FTZ R0, R29, c[0x0][0x320] ;  /* 0x0000c8001d007a20 */ /* 0x010fcc0000410000 */
[----:B--2---:R-:W-:Y:S01]  /*d100*/  HMMA.16816.F32.BF16 R16, R196, R40, R44 ;  /* 0x00000028c410723c */ /* 0x004fe2000004182c */
[----:B------:R-:W-:Y:S01]  /*d110*/  LDSM.16.M88.4 R44, [R211+0x5800] ;  /* 0x00580000d32c783b */ /* 0x000fe20000000200 */
[----:B------:R2:W4:Y:S06]  /*d120*/  MUFU.TANH R131, R0 ;  /* 0x0000000000837308 */ /* 0x00052c0000002400 */
[----:B------:R-:W-:Y:S01]  /*d130*/  HMMA.16816.F32.BF16 R12, R200, R54, R12 ;  /* 0x00000036c80c723c */ /* 0x000fe2000004180c */
[----:B------:R-:W3:Y:S07]  /*d140*/  LDSM.16.M88.4 R52, [R208+0xe900] ;  /* 0x00e90000d034783b */ /* 0x000eee0000000200 */
[----:B------:R-:W-:Y:S01]  /*d150*/  HMMA.16816.F32.BF16 R24, R196, R42, R36 ;  /* 0x0000002ac418723c */ /* 0x000fe20000041824 */
[----:B------:R-:W3:Y:S01]  /*d160*/  LDSM.16.M88.4 R40, [R214+0xd900] ;  /* 0x00d90000d628783b */ /* 0x000ee20000000200 */
[----:B--2---:R-:W-:-:S03]  /*d170*/  FMUL.FTZ R0, R30, c[0x0][0x320] ;  /* 0x0000c8001e007a20 */ /* 0x004fc60000410000 */
[----:B------:R-:W-:Y:S01]  /*d180*/  LDSM.16.M88.4 R36, [R214+0xe100] ;  /* 0x00e10000d624783b */ /* 0x000fe20000000200 */
[----:B------:R2:W1:Y:S02]  /*d190*/  MUFU.TANH R130, R0 ;  /* 0x0000000000827308 */ /* 0x0004640000002400 */
[C---:B------:R-:W-:Y:S08]  /*d1a0*/  HMMA.16816.F32.BF16 R72, R184.reuse, R64, R72 ;  /* 0x00000040b848723c */ /* 0x040ff00000041848 */
[----:B------:R-:W-:Y:S01]  /*d1b0*/  HMMA.16816.F32.BF16 R80, R184, R66, R80 ;  /* 0x00000042b850723c */ /* 0x000fe20000041850 */
[----:B--2---:R-:W-:-:S07]  /*d1c0*/  FMUL.FTZ R0, R31, c[0x0][0x320] ;  /* 0x0000c8001f007a20 */ /* 0x004fce0000410000 */
[----:B------:R-:W-:Y:S01]  /*d1d0*/  HMMA.16816.F32.BF16 R28, R204, R60, R20 ;  /* 0x0000003ccc1c723c */ /* 0x000fe20000041814 */
[----:B------:R2:W2:Y:S07]  /*d1e0*/  MUFU.TANH R129, R0 ;  /* 0x0000000000817308 */ /* 0x0004ae0000002400 */
[----:B-1----:R-:W-:Y:S08]  /*d1f0*/  HMMA.16816.F32.BF16 R20, R200, R32, R16 ;  /* 0x00000020c814723c */ /* 0x002ff00000041810 */
[----:B------:R-:W-:Y:S01]  /*d200*/  HMMA.16816.F32.BF16 R16, R196, R48, R72 ;  /* 0x00000030c410723c */ /* 0x000fe20000041848 */
[----:B--2---:R-:W-:-:S04]  /*d210*/  FMUL.FTZ R0, R8, c[0x0][0x320] ;  /* 0x0000c80008007a20 */ /* 0x004fc80000410000 */
[----:B------:R1:W2:Y:S03]  /*d220*/  MUFU.TANH R128, R0 ;  /* 0x0000000000807308 */ /* 0x0002a60000002400 */
[C---:B---3--:R-:W-:Y:S08]  /*d230*/  HMMA.16816.F32.BF16 R64, R184.reuse, R68, R76 ;  /* 0x00000044b840723c */ /* 0x048ff0000004184c */
[----:B------:R-:W-:Y:S01]  /*d240*/  HMMA.16816.F32.BF16 R76, R184, R70, R116 ;  /* 0x00000046b84c723c */ /* 0x000fe20000041874 */
[----:B-1----:R-:W-:-:S07]  /*d250*/  FMUL.FTZ R0, R9, c[0x0][0x320] ;  /* 0x0000c80009007a20 */ /* 0x002fce0000410000 */
[C---:B------:R-:W-:Y:S01]  /*d260*/  HMMA.16816.F32.BF16 R68, R184.reuse, R52, R100 ;  /* 0x00000034b844723c */ /* 0x040fe20000041864 */
[----:B------:R1:W3:Y:S07]  /*d270*/  MUFU.TANH R127, R0 ;  /* 0x00000000007f7308 */ /* 0x0002ee0000002400 */
[----:B------:R-:W-:Y:S01]  /*d280*/  HMMA.16816.F32.BF16 R72, R184, R54, R104 ;  /* 0x00000036b848723c */ /* 0x000fe20000041868 */
[----:B------:R-:W-:Y:S01]  /*d290*/  LDSM.16.M88.4 R52, [R215+0x6800] ;  /* 0x00680000d734783b */ /* 0x000fe20000000200 */
[----:B-1----:R-:W-:-:S04]  /*d2a0*/  FMUL.FTZ R0, R10, c[0x0][0x320] ;  /* 0x0000c8000a007a20 */ /* 0x002fc80000410000 */
[----:B------:R1:W1:Y:S02]  /*d2b0*/  MUFU.TANH R126, R0 ;  /* 0x00000000007e7308 */ /* 0x0002640000002400 */
[----:B-1----:R-:W-:Y:S02]  /*d2c0*/  FMUL.FTZ R0, R11, c[0x0][0x320] ;  /* 0x0000c8000b007a20 */ /* 0x002fe40000410000 */
[----:B------:R-:W-:Y:S01]  /*d2d0*/  HMMA.16816.F32.BF16 R8, R204, R62, R12 ;  /* 0x0000003ecc08723c */ /* 0x000fe2000004180c */
[----:B------:R-:W-:Y:S03]  /*d2e0*/  LDSM.16.M88.4 R60, [R208+0xf100] ;  /* 0x00f10000d03c783b */ /* 0x000fe60000000200 */
[----:B------:R1:W1:Y:S04]  /*d2f0*/  MUFU.TANH R125, R0 ;  /* 0x00000000007d7308 */ /* 0x0002680000002400 */
[----:B------:R-:W-:Y:S01]  /*d300*/  HMMA.16816.F32.BF16 R12, R200, R34, R24 ;  /* 0x00000022c80c723c */ /* 0x000fe20000041818 */
[----:B------:R-:W2:Y:S07]  /*d310*/  LDSM.16.M88.4 R32, [R215+0x6000] ;  /* 0x00600000d720783b */ /* 0x000eae0000000200 */
[----:B------:R-:W-:Y:S01]  /*d320*/  HMMA.16816.F32.BF16 R24, R196, R50, R80 ;  /* 0x00000032c418723c */ /* 0x000fe20000041850 */
[----:B------:R-:W2:Y:S01]  /*d330*/  LDSM.16.M88.4 R48, [R211+0x6000] ;  /* 0x00600000d330783b */ /* 0x000ea20000000200 */
[----:B-1----:R-:W-:-:S04]  /*d340*/  FMUL.FTZ R0, R28, c[0x0][0x320] ;  /* 0x0000c8001c007a20 */ /* 0x002fc80000410000 */
[----:B------:R1:W1:Y:S02]  /*d350*/  MUFU.TANH R124, R0 ;  /* 0x00000000007c7308 */ /* 0x0002640000002400 */
[----:B-1----:R-:W-:-:S06]  /*d360*/  FMUL.FTZ R0, R29, c[0x0][0x320] ;  /* 0x0000c8001d007a20 */ /* 0x002fcc0000410000 */
[----:B------:R1:W1:Y:S02]  /*d370*/  MUFU.TANH R111, R0 ;  /* 0x00000000006f7308 */ /* 0x0002640000002400 */
[----:B-1----:R-:W-:-:S06]  /*d380*/  FMUL.FTZ R0, R30, c[0x0][0x320] ;  /* 0x0000c8001e007a20 */ /* 0x002fcc0000410000 */
[----:B------:R1:W1:Y:S02]  /*d390*/  MUFU.TANH R110, R0 ;  /* 0x00000000006e7308 */ /* 0x0002640000002400 */
[----:B-1----:R-:W-:Y:S02]  /*d3a0*/  FMUL.FTZ R0, R31, c[0x0][0x320] ;  /* 0x0000c8001f007a20 */ /* 0x002fe40000410000 */
[----:B------:R-:W-:Y:S04]  /*d3b0*/  HMMA.16816.F32.BF16 R28, R204, R56, R20 ;  /* 0x00000038cc1c723c */ /* 0x000fe80000041814 */
[----:B------:R1:W1:Y:S04]  /*d3c0*/  MUFU.TANH R109, R0 ;  /* 0x00000000006d7308 */ /* 0x0002680000002400 */
[----:B------:R-:W-:Y:S08]  /*d3d0*/  HMMA.16816.F32.BF16 R20, R200, R40, R16 ;  /* 0x00000028c814723c */ /* 0x000ff00000041810 */
[----:B--2---:R-:W-:Y:S01]  /*d3e0*/  HMMA.16816.F32.BF16 R16, R196, R32, R64 ;  /* 0x00000020c410723c */ /* 0x004fe20000041840 */
[----:B-1----:R-:W-:-:S04]  /*d3f0*/  FMUL.FTZ R0, R8, c[0x0][0x320] ;  /* 0x0000c80008007a20 */ /* 0x002fc80000410000 */
[----:B------:R1:W2:Y:S03]  /*d400*/  MUFU.TANH R108, R0 ;  /* 0x00000000006c7308 */ /* 0x0002a60000002400 */
[----:B------:R-:W-:Y:S01]  /*d410*/  HMMA.16816.F32.BF16 R64, R184, R60, R96 ;  /* 0x0000003cb840723c */ /* 0x000fe20000041860 */
[----:B-1----:R-:W-:-:S04]  /*d420*/  FMUL.FTZ R0, R9, c[0x0][0x320] ;  /* 0x0000c80009007a20 */ /* 0x002fc80000410000 */
[----:B------:R1:W1:Y:S02]  /*d430*/  MUFU.TANH R100, R0 ;  /* 0x0000000000647308 */ /* 0x0002640000002400 */
[----:B-1----:R-:W-:-:S06]  /*d440*/  FMUL.FTZ R0, R10, c[0x0][0x320] ;  /* 0x0000c8000a007a20 */ /* 0x002fcc0000410000 */
[----:B------:R1:W1:Y:S02]  /*d450*/  MUFU.TANH R91, R0 ;  /* 0x00000000005b7308 */ /* 0x0002640000002400 */
[----:B-1----:R-:W-:Y:S02]  /*d460*/  FMUL.FTZ R0, R11, c[0x0][0x320] ;  /* 0x0000c8000b007a20 */ /* 0x002fe40000410000 */
[----:B------:R-:W-:Y:S04]  /*d470*/  HMMA.16816.F32.BF16 R8, R204, R58, R12 ;  /* 0x0000003acc08723c */ /* 0x000fe8000004180c */
[----:B------:R1:W1:Y:S04]  /*d480*/  MUFU.TANH R90, R0 ;  /* 0x00000000005a7308 */ /* 0x0002680000002400 */
[----:B------:R-:W-:Y:S01]  /*d490*/  HMMA.16816.F32.BF16 R12, R200, R42, R24 ;  /* 0x0000002ac80c723c */ /* 0x000fe20000041818 */
[----:B------:R-:W-:Y:S07]  /*d4a0*/  LDSM.16.M88.4 R40, [R211+0x6800] ;  /* 0x00680000d328783b */ /* 0x000fee0000000200 */
[----:B------:R-:W-:Y:S01]  /*d4b0*/  HMMA.16816.F32.BF16 R24, R196, R34, R76 ;  /* 0x00000022c418723c */ /* 0x000fe2000004184c */
[----:B------:R-:W2:Y:S01]  /*d4c0*/  LDSM.16.M88.4 R32, [R214+0xe900] ;  /* 0x00e90000d620783b */ /* 0x000ea20000000200 */
        /* <DEDUP_REMOVED lines=25> */
[----:B------:R-:W-:Y:S01]  /*d660*/  LDSM.16.M88.4 R52, [R208+0xf900] ;  /* 0x00f90000d034783b */ /* 0x000fe20000000200 */
        /* <DEDUP_REMOVED lines=9> */
[----:B--2---:R-:W-:Y:S08]  /*d700*/  HMMA.16816.F32.BF16 R20, R200, R32, R16 ;  /* 0x00000020c814723c */ /* 0x004ff00000041810 */
[----:B------:R-:W-:Y:S01]  /*d710*/  HMMA.16816.F32.BF16 R16, R196, R36, R64 ;  /* 0x00000024c410723c */ /* 0x000fe20000041840 */
[----:B-1----:R-:W-:-:S04]  /*d720*/  FMUL.FTZ R0, R8, c[0x0][0x320] ;  /* 0x0000c80008007a20 */ /* 0x002fc80000410000 */
[----:B------:R1:W2:Y:S02]  /*d730*/  MUFU.TANH R77, R0 ;  /* 0x00000000004d7308 */ /* 0x0002a40000002400 */
        /* <DEDUP_REMOVED lines=8> */
[----:B------:R-:W-:Y:S08]  /*d7c0*/  HMMA.16816.F32.BF16 R12, R200, R34, R24 ;  /* 0x00000022c80c723c */ /* 0x000ff00000041818 */
[----:B------:R-:W-:Y:S01]  /*d7d0*/  HMMA.16816.F32.BF16 R32, R196, R38, R56 ;  /* 0x00000026c420723c */ /* 0x000fe20000041838 */
[----:B------:R-:W-:Y:S01]  /*d7e0*/  LDSM.16.M88.4 R36, [R214+0xf900] ;  /* 0x00f90000d624783b */ /* 0x000fe20000000200 */
[----:B--2---:R-:W-:-:S03]  /*d7f0*/  FMUL.FTZ R0, R28, c[0x0][0x320] ;  /* 0x0000c8001c007a20 */ /* 0x004fc60000410000 */
[----:B------:R-:W2:Y:S01]  /*d800*/  LDSM.16.M88.4 R56, [R211+0x7000] ;  /* 0x00700000d338783b */ /* 0x000ea20000000200 */
[----:B------:R3:W1:Y:S10]  /*d810*/  MUFU.TANH R72, R0 ;  /* 0x0000000000487308 */ /* 0x0006740000002400 */
[----:B------:R-:W-:Y:S01]  /*d820*/  HMMA.16816.F32.BF16 R12, R204, R42, R12 ;  /* 0x0000002acc0c723c */ /* 0x000fe2000004180c */
[----:B---3--:R-:W-:-:S07]  /*d830*/  FMUL.FTZ R0, R29, c[0x0][0x320] ;  /* 0x0000c8001d007a20 */ /* 0x008fce0000410000 */
[----:B-1----:R-:W-:Y:S01]  /*d840*/  HMMA.16816.F32.BF16 R24, R200, R48, R16 ;  /* 0x00000030c818723c */ /* 0x002fe20000041810 */
[----:B------:R1:W3:Y:S11]  /*d850*/  MUFU.TANH R65, R0 ;  /* 0x0000000000417308 */ /* 0x0002f60000002400 */
[----:B------:R-:W-:Y:S04]  /*d860*/  @!UPT UIADD3 URZ, URZ, URZ, URZ ;  /* 0x0000003f3f3ff290 */ /* 0x000fe8000fffe03f */
[----:B------:R-:W-:Y:S02]  /*d870*/  FMUL.FTZ R12, R12, c[0x0][0x320] ;  /* 0x0000c8000c0c7a20 */ /* 0x000fe40000410000 */
[----:B-1----:R-:W-:Y:S02]  /*d880*/  FMUL.FTZ R0, R30, c[0x0][0x320] ;  /* 0x0000c8001e007a20 */ /* 0x002fe40000410000 */
[----:B------:R-:W-:Y:S02]  /*d890*/  FMUL.FTZ R13, R13, c[0x0][0x320] ;  /* 0x0000c8000d0d7a20 */ /* 0x000fe40000410000 */
[----:B------:R1:W1:Y:S01]  /*d8a0*/  MUFU.TANH R64, R0 ;  /* 0x0000000000407308 */ /* 0x0002620000002400 */
[----:B------:R-:W-:Y:S02]  /*d8b0*/  FMUL.FTZ R14, R14, c[0x0][0x320] ;  /* 0x0000c8000e0e7a20 */ /* 0x000fe40000410000 */
[----:B------:R-:W-:Y:S01]  /*d8c0*/  FMUL.FTZ R15, R15, c[0x0][0x320] ;  /* 0x0000c8000f0f7a20 */ /* 0x000fe20000410000 */
[----:B--2---:R-:W-:Y:S04]  /*d8d0*/  HMMA.16816.F32.BF16 R24, R204, R56, R24 ;  /* 0x00000038cc18723c */ /* 0x004fe80000041818 */
[----:B------:R-:W2:Y:S01]  /*d8e0*/  MUFU.TANH R43, R13 ;  /* 0x0000000d002b7308 */ /* 0x000ea20000002400 */
[----:B-1----:R-:W-:-:S07]  /*d8f0*/  FMUL.FTZ R0, R31, c[0x0][0x320] ;  /* 0x0000c8001f007a20 */ /* 0x002fce0000410000 */
[----:B------:R-:W1:Y:S01]  /*d900*/  MUFU.TANH R42, R14 ;  /* 0x0000000e002a7308 */ /* 0x000e620000002400 */
[----:B------:R-:W-:Y:S07]  /*d910*/  HMMA.16816.F32.BF16 R28, R204, R40, R20 ;  /* 0x00000028cc1c723c */ /* 0x000fee0000041814 */
[----:B------:R1:W1:Y:S01]  /*d920*/  MUFU.TANH R62, R0 ;  /* 0x00000000003e7308 */ /* 0x0002620000002400 */
[----:B------:R-:W-:Y:S03]  /*d930*/  HMMA.16816.F32.BF16 R20, R184, R52, R112 ;  /* 0x00000034b814723c */ /* 0x000fe60000041870 */
[----:B------:R-:W-:-:S02]  /*d940*/  FMUL.FTZ R24, R24, c[0x0][0x320] ;  /* 0x0000c80018187a20 */ /* 0x000fc40000410000 */
[----:B------:R-:W-:Y:S02]  /*d950*/  FMUL.FTZ R27, R27, c[0x0][0x320] ;  /* 0x0000c8001b1b7a20 */ /* 0x000fe40000410000 */
[----:B------:R-:W-:Y:S01]  /*d960*/  FMUL.FTZ R25, R25, c[0x0][0x320] ;  /* 0x0000c80019197a20 */ /* 0x000fe20000410000 */
[----:B------:R-:W2:Y:S01]  /*d970*/  MUFU.TANH R41, R15 ;  /* 0x0000000f00297308 */ /* 0x000ea20000002400 */
[----:B------:R-:W-:Y:S02]  /*d980*/  FMUL.FTZ R26, R26, c[0x0][0x320] ;  /* 0x0000c8001a1a7a20 */ /* 0x000fe40000410000 */
[----:B-1----:R-:W-:-:S05]  /*d990*/  FMUL.FTZ R0, R8, c[0x0][0x320] ;  /* 0x0000c80008007a20 */ /* 0x002fca0000410000 */
[----:B------:R-:W1:Y:S01]  /*d9a0*/  MUFU.TANH R40, R24 ;  /* 0x0000001800287308 */ /* 0x000e620000002400 */
[----:B------:R-:W-:Y:S02]  /*d9b0*/  FMUL.FTZ R29, R29, c[0x0][0x320] ;  /* 0x0000c8001d1d7a20 */ /* 0x000fe40000410000 */
[----:B------:R-:W-:Y:S02]  /*d9c0*/  FMUL.FTZ R30, R30, c[0x0][0x320] ;  /* 0x0000c8001e1e7a20 */ /* 0x000fe40000410000 */
[----:B------:R-:W-:-:S03]  /*d9d0*/  FMUL.FTZ R31, R31, c[0x0][0x320] ;  /* 0x0000c8001f1f7a20 */ /* 0x000fc60000410000 */
[----:B------:R1:W1:Y:S01]  /*d9e0*/  MUFU.TANH R63, R0 ;  /* 0x00000000003f7308 */ /* 0x0002620000002400 */
[----:B------:R-:W-:Y:S07]  /*d9f0*/  HMMA.16816.F32.BF16 R16, R196, R44, R20 ;  /* 0x0000002cc410723c */ /* 0x000fee0000041814 */
[----:B------:R-:W2:Y:S01]  /*da00*/  MUFU.TANH R49, R29 ;  /* 0x0000001d00317308 */ /* 0x000ea20000002400 */
[----:B------:R-:W-:Y:S01]  /*da10*/  HMMA.16816.F32.BF16 R20, R200, R50, R32 ;  /* 0x00000032c814723c */ /* 0x000fe20000041820 */
[----:B-1----:R-:W-:-:S06]  /*da20*/  FMUL.FTZ R0, R9, c[0x0][0x320] ;  /* 0x0000c80009007a20 */ /* 0x002fcc0000410000 */
[----:B------:R-:W1:Y:S08]  /*da30*/  MUFU.TANH R48, R30 ;  /* 0x0000001e00307308 */ /* 0x000e700000002400 */
[----:B------:R1:W1:Y:S01]  /*da40*/  MUFU.TANH R61, R0 ;  /* 0x00000000003d7308 */ /* 0x0002620000002400 */
[----:B------:R-:W-:Y:S07]  /*da50*/  HMMA.16816.F32.BF16 R16, R200, R36, R16 ;  /* 0x00000024c810723c */ /* 0x000fee0000041810 */
[----:B------:R-:W2:Y:S01]  /*da60*/  MUFU.TANH R45, R31 ;  /* 0x0000001f002d7308 */ /* 0x000ea20000002400 */
[----:B------:R-:W-:Y:S01]  /*da70*/  HMMA.16816.F32.BF16 R20, R204, R58, R20 ;  /* 0x0000003acc14723c */ /* 0x000fe20000041814 */
[----:B-1----:R-:W-:-:S06]  /*da80*/  FMUL.FTZ R0, R10, c[0x0][0x320] ;  /* 0x0000c8000a007a20 */ /* 0x002fcc0000410000 */
[----:B------:R-:W1:Y:S08]  /*da90*/  MUFU.TANH R44, R12 ;  /* 0x0000000c002c7308 */ /* 0x000e700000002400 */
[----:B------:R1:W1:Y:S09]  /*daa0*/  MUFU.TANH R60, R0 ;  /* 0x00000000003c7308 */ /* 0x0002720000002400 */
[----:B------:R-:W-:Y:S01]  /*dab0*/  FMUL.FTZ R20, R20, c[0x0][0x320] ;  /* 0x0000c80014147a20 */ /* 0x000fe20000410000 */
[----:B------:R-:W2:Y:S01]  /*dac0*/  MUFU.TANH R35, R27 ;  /* 0x0000001b00237308 */ /* 0x000ea20000002400 */
[----:B------:R-:W-:-:S02]  /*dad0*/  FMUL.FTZ R21, R21, c[0x0][0x320] ;  /* 0x0000c80015157a20 */ /* 0x000fc40000410000 */
[----:B------:R-:W-:Y:S02]  /*dae0*/  FMUL.FTZ R22, R22, c[0x0][0x320] ;  /* 0x0000c80016167a20 */ /* 0x000fe40000410000 */
[----:B------:R-:W-:Y:S02]  /*daf0*/  FMUL.FTZ R23, R23, c[0x0][0x320] ;  /* 0x0000c80017177a20 */ /* 0x000fe40000410000 */
[----:B-1----:R-:W-:Y:S01]  /*db00*/  FMUL.FTZ R0, R11, c[0x0][0x320] ;  /* 0x0000c8000b007a20 */ /* 0x002fe20000410000 */
[----:B------:R-:W1:Y:S01]  /*db10*/  MUFU.TANH R37, R25 ;  /* 0x0000001900257308 */ /* 0x000e620000002400 */
[----:B------:R-:W-:Y:S07]  /*db20*/  HMMA.16816.F32.BF16 R8, R184, R54, R120 ;  /* 0x00000036b808723c */ /* 0x000fee0000041878 */
[----:B------:R1:W1:Y:S08]  /*db30*/  MUFU.TANH R53, R0 ;  /* 0x0000000000357308 */ /* 0x0002700000002400 */
[----:B------:R2:W2:Y:S01]  /*db40*/  MUFU.TANH R36, R26 ;  /* 0x0000001a00247308 */ /* 0x0004a20000002400 */
[----:B-1----:R-:W-:-:S08]  /*db50*/  FMUL.FTZ R0, R28, c[0x0][0x320] ;  /* 0x0000c8001c007a20 */ /* 0x002fd00000410000 */
[----:B------:R-:W-:Y:S01]  /*db60*/  HMMA.16816.F32.BF16 R8, R196, R46, R8 ;  /* 0x0000002ec408723c */ /* 0x000fe20000041808 */
[----:B------:R-:W1:Y:S01]  /*db70*/  LDSM.16.M88.4 R28, [R211+0x7800] ;  /* 0x00780000d31c783b */ /* 0x000e620000000200 */
[----:B------:R1:W1:Y:S01]  /*db80*/  MUFU.TANH R34, R20 ;  /* 0x0000001400227308 */ /* 0x0002620000002400 */
[----:B------:R-:W-:-:S07]  /*db90*/  DEPBAR.LE SB0, 0x0 ;  /* 0x000080000000791a */ /* 0x000fce0000000000 */
[----:B------:R1:W1:Y:S08]  /*dba0*/  MUFU.TANH R27, R21 ;  /* 0x00000015001b7308 */ /* 0x0002700000002400 */
[----:B------:R1:W1:Y:S06]  /*dbb0*/  MUFU.TANH R24, R22 ;  /* 0x0000001600187308 */ /* 0x00026c0000002400 */
[----:B------:R-:W-:Y:S02]  /*dbc0*/  HMMA.16816.F32.BF16 R8, R200, R38, R8 ;  /* 0x00000026c808723c */ /* 0x000fe40000041808 */
[----:B------:R2:W2:Y:S08]  /*dbd0*/  MUFU.TANH R52, R0 ;  /* 0x0000000000347308 */ /* 0x0004b00000002400 */
[----:B------:R-:W2:Y:S01]  /*dbe0*/  MUFU.TANH R23, R23 ;  /* 0x0000001700177308 */ /* 0x000ea20000002400 */
[----:B-1----:R-:W-:Y:S07]  /*dbf0*/  HMMA.16816.F32.BF16 R12, R204, R28, R16 ;  /* 0x0000001ccc0c723c */ /* 0x002fee0000041810 */
[----:B------:R-:W-:-:S06]  /*dc00*/  P2R R16, PR, RZ, 0x40 ;  /* 0x00000040ff107803 */ /* 0x000fcc0000000000 */
[----:B------:R-:W-:Y:S11]  /*dc10*/  HMMA.16816.F32.BF16 R8, R204, R30, R8 ;  /* 0x0000001ecc08723c */ /* 0x000ff60000041808 */
[----:B------:R-:W-:-:S02]  /*dc20*/  FMUL.FTZ R12, R12, c[0x0][0x320] ;  /* 0x0000c8000c0c7a20 */ /* 0x000fc40000410000 */
[----:B------:R-:W-:Y:S02]  /*dc30*/  FMUL.FTZ R13, R13, c[0x0][0x320] ;  /* 0x0000c8000d0d7a20 */ /* 0x000fe40000410000 */
[----:B------:R-:W-:Y:S01]  /*dc40*/  FMUL.FTZ R14, R14, c[0x0][0x320] ;  /* 0x0000c8000e0e7a20 */ /* 0x000fe20000410000 */
[----:B------:R1:W1:Y:S01]  /*dc50*/  MUFU.TANH R20, R12 ;  /* 0x0000000c00147308 */ /* 0x0002620000002400 */
[----:B------:R-:W-:-:S07]  /*dc60*/  FMUL.FTZ R15, R15, c[0x0][0x320] ;  /* 0x0000c8000f0f7a20 */ /* 0x000fce0000410000 */
[----:B------:R-:W-:Y:S02]  /*dc70*/  FMUL.FTZ R8, R8, c[0x0][0x320] ;  /* 0x0000c80008087a20 */ /* 0x000fe40000410000 */
[----:B------:R-:W-:Y:S02]  /*dc80*/  FMUL.FTZ R9, R9, c[0x0][0x320] ;  /* 0x0000c80009097a20 */ /* 0x000fe40000410000 */
        /* <DEDUP_REMOVED lines=11> */
[----:B-1234-:R-:W-:Y:S01]  /*dd40*/  LEA.HI.SX32 R10, R157, 0xfffffffe, 0x19 ;  /* 0xfffffffe9d0a7811 */ /* 0x01efe200078fcaff */
[----:B------:R-:W-:-:S03]  /*dd50*/  IMAD.SHL.U32 R13, R152, 0x40, RZ ;  /* 0x00000040980d7824 */ /* 0x000fc600078e00ff */
[----:B------:R-:W-:Y:S01]  /*dd60*/  SHF.R.S32.HI R3, RZ, 0x1f, R10 ;  /* 0x0000001fff037819 */ /* 0x000fe2000001140a */
[----:B------:R-:W-:Y:S02]  /*dd70*/  IMAD R0, R150, R10, RZ ;  /* 0x0000000a96007224 */ /* 0x000fe400078e02ff */
[----:B------:R-:W-:-:S04]  /*dd80*/  IMAD.WIDE.U32 R10, R10, R153, R158 ;  /* 0x000000990a0a7225 */ /* 0x000fc800078e009e */
[----:B------:R-:W-:Y:S01]  /*dd90*/  IMAD R0, R3, R153, R0 ;  /* 0x0000009903007224 */ /* 0x000fe200078e0200 */
[----:B------:R-:W-:-:S03]  /*dda0*/  LEA R6, P1, R10, c[0x0][0x1c8], 0x1 ;  /* 0x000072000a067a11 */ /* 0x000fc600078208ff */
[----:B------:R-:W-:Y:S01]  /*ddb0*/  IMAD.IADD R0, R11, 0x1, R0 ;  /* 0x000000010b007824 */ /* 0x000fe200078e0200 */
[----:B------:R-:W-:Y:S02]  /*ddc0*/  SHF.L.U64.HI R11, R152, R151, c[0x0][0x1e4] ;  /* 0x00007900980b7619 */ /* 0x000fe40000010297 */
[----:B------:R-:W-:Y:S02]  /*ddd0*/  IADD3 R8, P0, R6, R13, RZ ;  /* 0x0000000d06087210 */ /* 0x000fe40007f1e0ff */
[----:B------:R-:W-:Y:S02]  /*dde0*/  LEA.HI.X R7, R10, c[0x0][0x1cc], R0, 0x1, P1 ;  /* 0x000073000a077a11 */ /* 0x000fe400008f0c00 */
[----:B------:R-:W-:-:S03]  /*ddf0*/  IADD3 R0, P2, R154, 0x80, RZ ;  /* 0x000000809a007810 */ /* 0x000fc60007f5e0ff */
[----:B------:R-:W-:Y:S01]  /*de00*/  IMAD.X R9, R7, 0x1, R11, P0 ;  /* 0x0000000107097824 */ /* 0x000fe200000e060b */
[----:B------:R-:W-:Y:S01]  /*de10*/  @!PT LDS RZ, [RZ] ;  /* 0x00000000fffff984 */ /* 0x000fe20000000800 */
[----:B------:R-:W-:Y:S01]  /*de20*/  @!PT LDS RZ, [RZ] ;  /* 0x00000000fffff984 */ /* 0x000fe20000000800 */
[----:B------:R-:W-:Y:S01]  /*de30*/  @!PT LDS RZ, [RZ] ;  /* 0x00000000fffff984 */ /* 0x000fe20000000800 */
[----:B------:R1:W-:Y:S01]  /*de40*/  LDGSTS.E.BYPASS.LTC128B.128 [R231+0x8100], [R6.64], !P4 ;  /* 0x0810000006e77fae */ /* 0x0003e2000e101d48 */
[----:B------:R-:W-:Y:S01]  /*de50*/  IADD3 R14, P1, P0, R13, 0x80, R6 ;  /* 0x000000800d0e7810 */ /* 0x000fe2000783e006 */
[----:B------:R-:W-:Y:S01]  /*de60*/  IMAD.X R3, RZ, RZ, R156, P2 ;  /* 0x000000ffff037224 */ /* 0x000fe200010e069c */
[----:B------:R-:W-:Y:S01]  /*de70*/  IADD3 R12, P2, R0, R8, RZ ;  /* 0x00000008000c7210 */ /* 0x000fe20007f5e0ff */
[----:B------:R1:W-:Y:S01]  /*de80*/  LDGSTS.E.BYPASS.LTC128B.128 [R231+0xc100], [R6.64+0x80], !P3 ;  /* 0x0c10008006e77fae */ /* 0x0003e2000d901d48 */
[----:B------:R-:W-:-:S03]  /*de90*/  IADD3.X R15, R11, RZ, R7, P1, P0 ;  /* 0x000000ff0b0f7210 */ /* 0x000fc60000fe0407 */
[----:B------:R2:W-:Y:S04]  /*dea0*/  LDGSTS.E.BYPASS.LTC128B.128 [R231+0x9100], [R8.64], !P4 ;  /* 0x0910000008e77fae */ /* 0x0005e8000e101d48 */
[----:B------:R3:W-:Y:S01]  /*deb0*/  LDGSTS.E.BYPASS.LTC128B.128 [R231+0xd100], [R14.64], !P3 ;  /* 0x0d1000000ee77fae */ /* 0x0007e2000d901d48 */
[----:B-1----:R-:W-:-:S04]  /*dec0*/  IADD3 R6, P5, R8, R13, RZ ;  /* 0x0000000d08067210 */ /* 0x002fc80007fbe0ff */
[----:B------:R-:W-:Y:S01]  /*ded0*/  IADD3 R10, P1, R6, R13, RZ ;  /* 0x0000000d060a7210 */ /* 0x000fe20007f3e0ff */
[----:B------:R-:W-:Y:S01]  /*dee0*/  IMAD.X R7, R9, 0x1, R11, P5 ;  /* 0x0000000109077824 */ /* 0x000fe200028e060b */
[----:B--2---:R-:W-:Y:S01]  /*def0*/  IADD3 R8, P0, R0, R6, RZ ;  /* 0x0000000600087210 */ /* 0x004fe20007f1e0ff */
[----:B------:R-:W-:Y:S02]  /*df00*/  IMAD.X R13, R3, 0x1, R9, P2 ;  /* 0x00000001030d7824 */ /* 0x000fe400010e0609 */
[----:B------:R-:W-:Y:S01]  /*df10*/  IMAD.X R11, R7, 0x1, R11, P1 ;  /* 0x00000001070b7824 */ /* 0x000fe200008e060b */
[----:B------:R3:W-:Y:S01]  /*df20*/  LDGSTS.E.BYPASS.LTC128B.128 [R231+0xa100], [R6.64], !P4 ;  /* 0x0a10000006e77fae */ /* 0x0007e2000e101d48 */
[----:B------:R-:W-:-:S03]  /*df30*/  IMAD.X R9, R3, 0x1, R7, P0 ;  /* 0x0000000103097824 */ /* 0x000fc600000e0607 */
[----:B------:R3:W-:Y:S04]  /*df40*/  LDGSTS.E.BYPASS.LTC128B.128 [R231+0xe100], [R12.64], !P3 ;  /* 0x0e1000000ce77fae */ /* 0x0007e8000d901d48 */
[----:B------:R3:W-:Y:S04]  /*df50*/  LDGSTS.E.BYPASS.LTC128B.128 [R231+0xb100], [R10.64], !P4 ;  /* 0x0b1000000ae77fae */ /* 0x0007e8000e101d48 */
[----:B------:R3:W-:Y:S02]  /*df60*/  LDGSTS.E.BYPASS.LTC128B.128 [R231+0xf100], [R8.64], !P3 ;  /* 0x0f10000008e77fae */ /* 0x0007e4000d901d48 */
.L_x_132:
[----:B--234-:R-:W-:Y:S01]  /*df70*/  LOP3.LUT R0, R149, 0xffffffe0, RZ, 0xc0, !PT ;  /* 0xffffffe095007812 */ /* 0x01cfe200078ec0ff */
[----:B------:R-:W-:Y:S01]  /*df80*/  IMAD.SHL.U32 R209, R4, 0x2, RZ ;  /* 0x0000000204d17824 */ /* 0x000fe200078e00ff */
[----:B------:R-:W0:Y:S03]  /*df90*/  LDGDEPBAR ;  /* 0x00000000000079af */ /* 0x000e260000000000 */
[----:B------:R-:W-:-:S02]  /*dfa0*/  IMAD.IADD R0, R212, 0x1, -R0 ;  /* 0x00000001d4007824 */ /* 0x000fc400078e0a00 */
[--C-:B------:R-:W-:Y:S02]  /*dfb0*/  IMAD R210, R5, 0x2, R209.reuse ;  /* 0x0000000205d27824 */ /* 0x100fe400078e02d1 */
[C---:B------:R-:W-:Y:S01]  /*dfc0*/  IMAD R213, R2.reuse, 0x2, R209 ;  /* 0x0000000202d57824 */ /* 0x040fe200078e02d1 */
[----:B------:R-:W-:Y:S01]  /*dfd0*/  SHF.R.S32.HI R3, RZ, 0x1f, R0 ;  /* 0x0000001fff037819 */ /* 0x000fe20000011400 */
[----:B------:R-:W-:-:S03]  /*dfe0*/  IMAD R212, R2, 0x2, R210 ;  /* 0x0000000202d47824 */ /* 0x000fc600078e02d2 */
[----:B------:R-:W-:-:S04]  /*dff0*/  LEA.HI R3, R3, R0, RZ, 0x2 ;  /* 0x0000000003037211 */ /* 0x000fc800078f10ff */
[----:B------:R-:W-:-:S05]  /*e000*/  LOP3.LUT R3, R3, 0x7ffffffc, RZ, 0xc0, !PT ;  /* 0x7ffffffc03037812 */ /* 0x000fca00078ec0ff */
[----:B------:R-:W-:-:S04]  /*e010*/  IMAD.IADD R0, R0, 0x1, -R3 ;  /* 0x0000000100007824 */ /* 0x000fc800078e0a03 */
[----:B------:R-:W-:-:S05]  /*e020*/  IMAD R0, R0, -0x2, R148 ;  /* 0xfffffffe00007824 */ /* 0x000fca00078e0294 */
[C---:B------:R-:W-:Y:S02]  /*e030*/  ISETP.GT.AND P0, PT, R0.reuse, RZ, PT ;  /* 0x000000ff0000720c */ /* 0x040fe40003f04270 */
[C---:B------:R-:W-:Y:S02]  /*e040*/  ISETP.GT.AND P1, PT, R0.reuse, 0x1, PT ;  /* 0x000000010000780c */ /* 0x040fe40003f24270 */
[----:B------:R-:W-:Y:S02]  /*e050*/  ISETP.GT.AND P2, PT, R0, 0x8, PT ;  /* 0x000000080000780c */ /* 0x000fe40003f44270 */
[----:B-1----:R-:W-:Y:S02]  /*e060*/  FSEL R8, R132, -INF , P0 ;  /* 0xff80000084087808 */ /* 0x002fe40000000000 */
        /* <DEDUP_REMOVED lines=150> */
[----:B------:R-:W-:Y:S01]  /*e9d0*/  FMNMX.FTZ R0, R249, R0, !PT ;  /* 0x00000000f9007209 */ /* 0x000fe20007810000 */
[----:B------:R-:W-:Y:S01]  /*e9e0*/  LDSM.16.MT88.4 R24, [R212+0x100] ;  /* 0x00010000d418783b */ /* 0x000fe20000004200 */
[----:B------:R-:W-:Y:S02]  /*e9f0*/  FSEL R250, R22, -INF , P1 ;  /* 0xff80000016fa7808 */ /* 0x000fe40000800000 */
[----:B------:R-:W-:Y:S02]  /*ea00*/  FMNMX.FTZ R0, R251, R0, !PT ;  /* 0x00000000fb007209 */ /* 0x000fe40007810000 */
[----:B------:R-:W-:-:S02]  /*ea10*/  FSEL R164, R21, -INF , P0 ;  /* 0xff80000015a47808 */ /* 0x000fc40000000000 */
[----:B------:R-:W-:Y:S01]  /*ea20*/  FMNMX.FTZ R0, R250, R0, !PT ;  /* 0x00000000fa007209 */ /* 0x000fe20007810000 */
[----:B------:R-:W-:Y:S01]  /*ea30*/  LDSM.16.MT88.4 R20, [R209+0x100] ;  /* 0x00010000d114783b */ /* 0x000fe20000004200 */
[----:B------:R-:W-:Y:S02]  /*ea40*/  ISETP.NE.AND P6, PT, R16, RZ, PT ;  /* 0x000000ff1000720c */ /* 0x000fe40003fc5270 */
[----:B------:R-:W-:Y:S01]  /*ea50*/  FMNMX.FTZ R0, R164, R0, !PT ;  /* 0x00000000a4007209 */ /* 0x000fe20007810000 */
[----:B------:R-:W-:Y:S01]  /*ea60*/  LDSM.16.MT88.4 R16, [R210+0x100] ;  /* 0x00010000d210783b */ /* 0x000fe20000004200 */
        /* <DEDUP_REMOVED lines=18> */
[--C-:B------:R-:W-:Y:S02]  /*eb90*/  FFMA.FTZ R0, R10, c[0x0][0x2d0], -R6.reuse ;  /* 0x0000b4000a007a23 */ /* 0x100fe40000010806 */
[----:B------:R-:W-:Y:S01]  /*eba0*/  FFMA.FTZ R7, R11, c[0x0][0x2d0], -R6 ;  /* 0x0000b4000b077a23 */ /* 0x000fe20000010806 */
[----:B------:R-:W-:-:S03]  /*ebb0*/  FSETP.NEU.FTZ.AND P0, PT, R3, -INF , PT ;  /* 0xff8000000300780b */ /* 0x000fc60003f1d000 */
[----:B------:R1:W-:Y:S01]  /*ebc0*/  MUFU.EX2 R189, R0 ;  /* 0x0000000000bd7308 */ /* 0x0003e20000000800 */
[----:B---3--:R-:W-:-:S07]  /*ebd0*/  FFMA.FTZ R2, R30, c[0x0][0x2d0], -R6 ;  /* 0x0000b4001e027a23 */ /* 0x008fce0000010806 */
[----:B------:R2:W3:Y:S01]  /*ebe0*/  MUFU.EX2 R114, R7 ;  /* 0x0000000700727308 */ /* 0x0004e20000000800 */
[----:B-1----:R-:W-:-:S07]  /*ebf0*/  FMUL.FTZ R0, R3, c[0x0][0x2d0] ;  /* 0x0000b40003007a20 */ /* 0x002fce0000410000 */
[----:B------:R1:W-:Y:S01]  /*ec00*/  MUFU.EX2 R179, R2 ;  /* 0x0000000200b37308 */ /* 0x0003e20000000800 */
[----:B------:R-:W-:Y:S01]  /*ec10*/  FSEL R0, R0, RZ, P0 ;  /* 0x000000ff00007208 */ /* 0x000fe20000000000 */
[----:B--2---:R-:W-:Y:S01]  /*ec20*/  IMAD.MOV.U32 R7, RZ, RZ, R38 ;  /* 0x000000ffff077224 */ /* 0x004fe200078e0026 */
[----:B---3--:R-:W-:-:S03]  /*ec30*/  F2FP.BF16.PACK_AB R10, R114, R189 ;  /* 0x000000bd720a723e */ /* 0x008fc600000010ff */
[----:B------:R-:W-:Y:S01]  /*ec40*/  FFMA.FTZ R4, R12, c[0x0][0x2d0], -R0 ;  /* 0x0000b4000c047a23 */ /* 0x000fe20000010800 */
[----:B------:R-:W-:Y:S03]  /*ec50*/  LDSM.16.MT88.4 R36, [R209+0x900] ;  /* 0x00090000d124783b */ /* 0x000fe60000004200 */
[----:B------:R2:W3:Y:S01]  /*ec60*/  MUFU.EX2 R8, R4 ;  /* 0x0000000400087308 */ /* 0x0004e20000000800 */
[----:B-1----:R-:W-:Y:S02]  /*ec70*/  FFMA.FTZ R2, R31, c[0x0][0x2d0], -R6 ;  /* 0x0000b4001f027a23 */ /* 0x002fe40000010806 */
[----:B------:R-:W-:Y:S05]  /*ec80*/  LDSM.16.MT88.4 R28, [R213+0x900] ;  /* 0x00090000d51c783b */ /* 0x000fea0000004200 */
[----:B------:R1:W-:Y:S01]  /*ec90*/  MUFU.EX2 R5, R2 ;  /* 0x0000000200057308 */ /* 0x0003e20000000800 */
[----:B--2---:R-:W-:-:S07]  /*eca0*/  FFMA.FTZ R4, R13, c[0x0][0x2d0], -R0 ;  /* 0x0000b4000d047a23 */ /* 0x004fce0000010800 */
[----:B------:R2:W-:Y:S01]  /*ecb0*/  MUFU.EX2 R178, R4 ;  /* 0x0000000400b27308 */ /* 0x0005e20000000800 */
[----:B-1----:R-:W-:-:S07]  /*ecc0*/  FFMA.FTZ R2, R32, c[0x0][0x2d0], -R0 ;  /* 0x0000b40020027a23 */ /* 0x002fce0000010800 */
[----:B------:R1:W-:Y:S01]  /*ecd0*/  MUFU.EX2 R163, R2 ;  /* 0x0000000200a37308 */ /* 0x0003e20000000800 */
[----:B--2---:R-:W-:-:S07]  /*ece0*/  FFMA.FTZ R4, R14, c[0x0][0x2d0], -R0 ;  /* 0x0000b4000e047a23 */ /* 0x004fce0000010800 */
[----:B------:R2:W-:Y:S01]  /*ecf0*/  MUFU.EX2 R188, R4 ;  /* 0x0000000400bc7308 */ /* 0x0005e20000000800 */
[--C-:B-1----:R-:W-:Y:S02]  /*ed00*/  FFMA.FTZ R2, R33, c[0x0][0x2d0], -R0.reuse ;  /* 0x0000b40021027a23 */ /* 0x102fe40000010800 */
[----:B------:R-:W-:Y:S05]  /*ed10*/  LDSM.16.MT88.4 R32, [R210+0x900] ;  /* 0x00090000d220783b */ /* 0x000fea0000004200 */
[----:B------:R1:W-:Y:S01]  /*ed20*/  MUFU.EX2 R252, R2 ;  /* 0x0000000200fc7308 */ /* 0x0003e20000000800 */
[--C-:B--2---:R-:W-:Y:S02]  /*ed30*/  FFMA.FTZ R4, R15, c[0x0][0x2d0], -R0.reuse ;  /* 0x0000b4000f047a23 */ /* 0x104fe40000010800 */
[----:B------:R-:W2:Y:S05]  /*ed40*/  LDSM.16.MT88.4 R12, [R213+0x100] ;  /* 0x00010000d50c783b */ /* 0x000eaa0000004200 */
[----:B-----5:R3:W4:Y:S01]  /*ed50*/  MUFU.EX2 R165, R4 ;  /* 0x0000000400a57308 */ /* 0x0207220000000800 */
[----:B-1----:R-:W-:-:S07]  /*ed60*/  FFMA.FTZ R2, R69, c[0x0][0x2d0], -R0 ;  /* 0x0000b40045027a23 */ /* 0x002fce0000010800 */
[----:B------:R1:W-:Y:S01]  /*ed70*/  MUFU.EX2 R69, R2 ;  /* 0x0000000200457308 */ /* 0x0003e20000000800 */
[----:B---3--:R-:W-:Y:S01]  /*ed80*/  IMAD.MOV.U32 R4, RZ, RZ, R8 ;  /* 0x000000ffff047224 */ /* 0x008fe200078e0008 */
[----:B------:R-:W-:Y:S02]  /*ed90*/  F2FP.BF16.PACK_AB R8, R7, R162 ;  /* 0x000000a20708723e */ /* 0x000fe400000010ff */
[----:B----4-:R-:W-:Y:S02]  /*eda0*/  F2FP.BF16.PACK_AB R11, R165, R188 ;  /* 0x000000bca50b723e */ /* 0x010fe400000010ff */
[----:B------:R-:W-:Y:S01]  /*edb0*/  F2FP.BF16.PACK_AB R9, R178, R4 ;  /* 0x00000004b209723e */ /* 0x000fe200000010ff */
[----:B-1----:R-:W-:-:S06]  /*edc0*/  FFMA.FTZ R2, R70, c[0x0][0x2d0], -R0 ;  /* 0x0000b40046027a23 */ /* 0x002fcc0000010800 */
        /* <DEDUP_REMOVED lines=9> */
[----:B------:R-:W3:Y:S07]  /*ee60*/  LDSM.16.MT88.4 R16, [R213+0x4100] ;  /* 0x00410000d510783b */ /* 0x000eee0000004200 */
        /* <DEDUP_REMOVED lines=17> */
[----:B------:R-:W4:Y:S07]  /*ef80*/  LDSM.16.MT88.4 R40, [R210+0x4900] ;  /* 0x00490000d228783b */ /* 0x000f2e0000004200 */
[----:B---3--:R-:W-:Y:S01]  /*ef90*/  HMMA.16816.F32.BF16 R96, R8, R16, RZ ;  /* 0x000000100860723c */ /* 0x008fe200000418ff */
[----:B--2---:R-:W-:-:S04]  /*efa0*/  FFMA.FTZ R2, R112, c[0x0][0x2d0], -R0 ;  /* 0x0000b40070027a23 */ /* 0x004fc80000010800 */
[----:B------:R2:W-:Y:S03]  /*efb0*/  MUFU.EX2 R240, R2 ;  /* 0x0000000200f07308 */ /* 0x0005e60000000800 */
[C---:B------:R-:W-:Y:S01]  /*efc0*/  HMMA.16816.F32.BF16 R92, R8.reuse, R18, RZ ;  /* 0x00000012085c723c */ /* 0x040fe200000418ff */
[----:B------:R-:W3:Y:S07]  /*efd0*/  LDSM.16.MT88.4 R16, [R213+0x4900] ;  /* 0x00490000d510783b */ /* 0x000eee0000004200 */
        /* <DEDUP_REMOVED lines=8> */
[----:B------:R-:W-:Y:S01]  /*f060*/  F2FP.BF16.PACK_AB R11, R70, R69 ;  /* 0x00000045460b723e */ /* 0x000fe200000010ff */
[----:B--2---:R-:W-:-:S06]  /*f070*/  FFMA.FTZ R2, R124, c[0x0][0x2d0], -R0 ;  /* 0x0000b4007c027a23 */ /* 0x004fcc0000010800 */
[C---:B------:R-:W-:Y:S01]  /*f080*/  HMMA.16816.F32.BF16 R128, R8.reuse, R36, R76 ;  /* 0x000000240880723c */ /* 0x040fe2000004184c */
[----:B------:R2:W-:Y:S07]  /*f090*/  MUFU.EX2 R238, R2 ;  /* 0x0000000200ee7308 */ /* 0x0005ee0000000800 */
[C---:B------:R-:W-:Y:S01]  /*f0a0*/  HMMA.16816.F32.BF16 R120, R8.reuse, R38, R64 ;  /* 0x000000260878723c */ /* 0x040fe20000041840 */
[----:B------:R-:W1:Y:S07]  /*f0b0*/  LDSM.16.MT88.4 R36, [R209+0x1100] ;  /* 0x00110000d124783b */ /* 0x000e6e0000004200 */
        /* <DEDUP_REMOVED lines=17> */
[----:B------:R-:W4:Y:S01]  /*f1d0*/  LDSM.16.MT88.4 R20, [R209+0x5100] ;  /* 0x00510000d114783b */ /* 0x000f220000004200 */
[----:B--2---:R-:W-:-:S06]  /*f1e0*/  FFMA.FTZ R2, R137, c[0x0][0x2d0], -R6 ;  /* 0x0000b40089027a23 */ /* 0x004fcc0000010806 */
[C---:B------:R-:W-:Y:S08]  /*f1f0*/  HMMA.16816.F32.BF16 R124, R8.reuse, R40, R100 ;  /* 0x00000028087c723c */ /* 0x040ff00000041864 */
[C---:B------:R-:W-:Y:S08]  /*f200*/  HMMA.16816.F32.BF16 R132, R8.reuse, R42, R104 ;  /* 0x0000002a0884723c */ /* 0x040ff00000041868 */
[C---:B---3--:R-:W-:Y:S08]  /*f210*/  HMMA.16816.F32.BF16 R100, R8.reuse, R16, R96 ;  /* 0x000000100864723c */ /* 0x048ff00000041860 */
[C---:B------:R-:W-:Y:S01]  /*f220*/  HMMA.16816.F32.BF16 R92, R8.reuse, R18, R92 ;  /* 0x00000012085c723c */ /* 0x040fe2000004185c */
[----:B------:R-:W-:Y:S07]  /*f230*/  LDSM.16.MT88.4 R16, [R213+0x5100] ;  /* 0x00510000d510783b */ /* 0x000fee0000004200 */
[C---:B-1----:R-:W-:Y:S07]  /*f240*/  HMMA.16816.F32.BF16 R88, R8.reuse, R12, R116 ;  /* 0x0000000c0858723c */ /* 0x042fee0000041874 */
[----:B------:R-:W-:Y:S01]  /*f250*/  IMAD.MOV.U32 R118, RZ, RZ, R189 ;  /* 0x000000ffff767224 */ /* 0x000fe200078e00bd */
[----:B------:R-:W-:Y:S01]  /*f260*/  HMMA.16816.F32.BF16 R72, R8, R14, R80 ;  /* 0x0000000e0848723c */ /* 0x000fe20000041850 */
[----:B------:R1:W-:Y:S01]  /*f270*/  MUFU.EX2 R189, R2 ;  /* 0x0000000200bd7308 */ /* 0x0003e20000000800 */
[----:B------:R-:W-:Y:S01]  /*f280*/  LDSM.16.MT88.4 R12, [R212+0x5100] ;  /* 0x00510000d40c783b */ /* 0x000fe20000004200 */
[----:B------:R-:W-:-:S02]  /*f290*/  IMAD.MOV.U32 R119, RZ, RZ, R188 ;  /* 0x000000ffff777224 */ /* 0x000fc400078e00bc */
[----:B------:R-:W-:Y:S02]  /*f2a0*/  IMAD.MOV.U32 R117, RZ, RZ, R179 ;  /* 0x000000ffff757224 */ /* 0x000fe400078e00b3 */
[----:B------:R-:W-:Y:S01]  /*f2b0*/  F2FP.BF16.PACK_AB R8, R242, R244 ;  /* 0x000000f4f208723e */ /* 0x000fe200000010ff */
[----:B------:R-:W-:Y:S01]  /*f2c0*/  IMAD.MOV.U32 R116, RZ, RZ, R4 ;  /* 0x000000ffff747224 */ /* 0x000fe200078e0004 */
[----:B------:R-:W-:Y:S02]  /*f2d0*/  F2FP.BF16.PACK_AB R10, R243, R241 ;  /* 0x000000f1f30a723e */ /* 0x000fe400000010ff */
[----:B------:R-:W-:Y:S02]  /*f2e0*/  F2FP.BF16.PACK_AB R9, R239, R240 ;  /* 0x000000f0ef09723e */ /* 0x000fe400000010ff */
[----:B------:R-:W-:Y:S01]  /*f2f0*/  F2FP.BF16.PACK_AB R11, R237, R238 ;  /* 0x000000eeed0b723e */ /* 0x000fe200000010ff */
[----:B-1----:R-:W-:-:S06]  /*f300*/  FFMA.FTZ R2, R139, c[0x0][0x2d0], -R6 ;  /* 0x0000b4008b027a23 */ /* 0x002fcc0000010806 */
[C---:B------:R-:W-:Y:S01]  /*f310*/  HMMA.16816.F32.BF16 R84, R8.reuse, R36, R128 ;  /* 0x000000240854723c */ /* 0x040fe20000041880 */
[----:B------:R1:W2:Y:S06]  /*f320*/  MUFU.EX2 R191, R2 ;  /* 0x0000000200bf7308 */ /* 0x0002ac0000000800 */
[----:B------:R-:W-:Y:S01]  /*f330*/  IMAD.MOV.U32 R130, RZ, RZ, R178 ;  /* 0x000000ffff827224 */ /* 0x000fe200078e00b2 */
[----:B------:R-:W-:Y:S01]  /*f340*/  HMMA.16816.F32.BF16 R80, R8, R38, R120 ;  /* 0x000000260850723c */ /* 0x000fe20000041878 */
[----:B------:R-:W3:Y:S01]  /*f350*/  LDSM.16.MT88.4 R36, [R210+0x5100] ;  /* 0x00510000d224783b */ /* 0x000ee20000004200 */
[----:B------:R-:W-:-:S02]  /*f360*/  IMAD.MOV.U32 R129, RZ, RZ, R165 ;  /* 0x000000ffff817224 */ /* 0x000fc400078e00a5 */
[----:B------:R-:W-:Y:S02]  /*f370*/  IMAD.MOV.U32 R131, RZ, RZ, R162 ;  /* 0x000000ffff837224 */ /* 0x000fe400078e00a2 */
[----:B------:R-:W-:Y:S02]  /*f380*/  IMAD.MOV.U32 R128, RZ, RZ, R163 ;  /* 0x000000ffff807224 */ /* 0x000fe400078e00a3 */
[----:B------:R-:W-:Y:S01]  /*f390*/  HMMA.16816.F32.BF16 R52, R8, R26, R44 ;  /* 0x0000001a0834723c */ /* 0x000fe2000004182c */
[----:B-1----:R-:W-:Y:S02]  /*f3a0*/  FFMA.FTZ R2, R149, c[0x0][0x2d0], -R0 ;  /* 0x0000b40095027a23 */ /* 0x002fe40000010800 */
[----:B------:R-:W-:Y:S02]  /*f3b0*/  IMAD.MOV.U32 R123, RZ, RZ, R161 ;  /* 0x000000ffff7b7224 */ /* 0x000fe400078e00a1 */
[----:B------:R1:W-:Y:S01]  /*f3c0*/  MUFU.EX2 R188, R2 ;  /* 0x0000000200bc7308 */ /* 0x0003e20000000800 */
[----:B------:R-:W-:-:S02]  /*f3d0*/  IMAD.MOV.U32 R122, RZ, RZ, R160 ;  /* 0x000000ffff7a7224 */ /* 0x000fc400078e00a0 */
[C---:B------:R-:W-:Y:S01]  /*f3e0*/  HMMA.16816.F32.BF16 R44, R8.reuse, R28, R48 ;  /* 0x0000001c082c723c */ /* 0x040fe20000041830 */
[----:B------:R-:W-:Y:S02]  /*f3f0*/  IMAD.MOV.U32 R120, RZ, RZ, R123 ;  /* 0x000000ffff787224 */ /* 0x000fe400078e007b */
[----:B------:R-:W-:Y:S02]  /*f400*/  IMAD.MOV.U32 R121, RZ, RZ, R129 ;  /* 0x000000ffff797224 */ /* 0x000fe400078e0081 */
[----:B------:R-:W-:Y:S02]  /*f410*/  IMAD.MOV.U32 R129, RZ, RZ, R116 ;  /* 0x000000ffff817224 */ /* 0x000fe400078e0074 */
[----:B------:R-:W-:Y:S01]  /*f420*/  IMAD.MOV.U32 R123, RZ, RZ, R119 ;  /* 0x000000ffff7b7224 */ /* 0x000fe200078e0077 */
[----:B------:R-:W-:Y:S01]  /*f430*/  HMMA.16816.F32.BF16 R40, R8, R30, R56 ;  /* 0x0000001e0828723c */ /* 0x000fe20000041838 */
[----:B------:R-:W2:Y:S01]  /*f440*/  LDSM.16.MT88.4 R28, [R209+0x1900] ;  /* 0x00190000d11c783b */ /* 0x000ea20000004200 */
[----:B-1----:R-:W-:-:S06]  /*f450*/  FFMA.FTZ R2, R148, c[0x0][0x2d0], -R0 ;  /* 0x0000b40094027a23 */ /* 0x002fcc0000010800 */
[C---:B------:R-:W-:Y:S01]  /*f460*/  HMMA.16816.F32.BF16 R60, R8.reuse, R24, R60 ;  /* 0x00000018083c723c */ /* 0x040fe2000004183c */
[----:B------:R-:W1:Y:S01]  /*f470*/  LDSM.16.MT88.4 R24, [R210+0x1900] ;  /* 0x00190000d218783b */ /* 0x000e620000004200 */
[----:B------:R3:W1:Y:S06]  /*f480*/  MUFU.EX2 R179, R2 ;  /* 0x0000000200b37308 */ /* 0x00066c0000000800 */
[C---:B------:R-:W-:Y:S08]  /*f490*/  HMMA.16816.F32.BF16 R76, R8.reuse, R32, R76 ;  /* 0x00000020084c723c */ /* 0x040ff0000004184c */
[----:B------:R-:W-:Y:S01]  /*f4a0*/  HMMA.16816.F32.BF16 R64, R8, R34, R64 ;  /* 0x000000220840723c */ /* 0x000fe20000041840 */
[----:B------:R-:W-:Y:S01]  /*f4b0*/  LDSM.16.MT88.4 R32, [R212+0x1900] ;  /* 0x00190000d420783b */ /* 0x000fe20000004200 */
[----:B---3--:R-:W-:-:S04]  /*f4c0*/  FFMA.FTZ R2, R150, c[0x0][0x2d0], -R0 ;  /* 0x0000b40096027a23 */ /* 0x008fc80000010800 */
[----:B------:R3:W-:Y:S02]  /*f4d0*/  MUFU.EX2 R4, R2 ;  /* 0x0000000200047308 */ /* 0x0007e40000000800 */
[C---:B----4-:R-:W-:Y:S08]  /*f4e0*/  HMMA.16816.F32.BF16 R96, R8.reuse, R20, R108 ;  /* 0x000000140860723c */ /* 0x050ff0000004186c */
[----:B------:R-:W-:Y:S01]  /*f4f0*/  HMMA.16816.F32.BF16 R104, R8, R22, R112 ;  /* 0x000000160868723c */ /* 0x000fe20000041870 */
[----:B------:R-:W4:Y:S01]  /*f500*/  LDSM.16.MT88.4 R20, [R213+0x1900] ;  /* 0x00190000d514783b */ /* 0x000f220000004200 */
[----:B---3--:R-:W-:-:S06]  /*f510*/  FFMA.FTZ R2, R151, c[0x0][0x2d0], -R0 ;  /* 0x0000b40097027a23 */ /* 0x008fcc0000010800 */
[C---:B------:R-:W-:Y:S01]  /*f520*/  HMMA.16816.F32.BF16 R108, R8.reuse, R36, R124 ;  /* 0x00000024086c723c */ /* 0x040fe2000004187c */
[----:B------:R3:W1:Y:S06]  /*f530*/  MUFU.EX2 R178, R2 ;  /* 0x0000000200b27308 */ /* 0x00066c0000000800 */
[----:B------:R-:W-:Y:S01]  /*f540*/  IMAD.MOV.U32 R124, RZ, RZ, R117 ;  /* 0x000000ffff7c7224 */ /* 0x000fe200078e0075 */
[----:B------:R-:W-:Y:S01]  /*f550*/  HMMA.16816.F32.BF16 R112, R8, R38, R132 ;  /* 0x000000260870723c */ /* 0x000fe20000041884 */
[----:B------:R-:W-:Y:S02]  /*f560*/  IMAD.MOV.U32 R117, RZ, RZ, R71 ;  /* 0x000000ffff757224 */ /* 0x000fe400078e0047 */
[----:B------:R-:W-:-:S02]  /*f570*/  IMAD.MOV.U32 R71, RZ, RZ, R7 ;  /* 0x000000ffff477224 */ /* 0x000fc400078e0007 */
[----:B------:R-:W-:Y:S02]  /*f580*/  IMAD.MOV.U32 R7, RZ, RZ, R164 ;  /* 0x000000ffff077224 */ /* 0x000fe400078e00a4 */
[----:B------:R-:W-:Y:S01]  /*f590*/  IMAD.MOV.U32 R127, RZ, RZ, R70 ;  /* 0x000000ffff7f7224 */ /* 0x000fe200078e0046 */
[C---:B------:R-:W-:Y:S01]  /*f5a0*/  HMMA.16816.F32.BF16 R100, R8.reuse, R16, R100 ;  /* 0x000000100864723c */ /* 0x040fe20000041864 */
[----:B------:R-:W-:Y:S02]  /*f5b0*/  IMAD.MOV.U32 R126, RZ, RZ, R69 ;  /* 0x000000ffff7e7224 */ /* 0x000fe400078e0045 */
[--C-:B---3--:R-:W-:Y:S02]  /*f5c0*/  FFMA.FTZ R2, R153, c[0x0][0x2d0], -R6.reuse ;  /* 0x0000b40099027a23 */ /* 0x108fe40000010806 */
[----:B------:R-:W-:Y:S02]  /*f5d0*/  IMAD.MOV.U32 R125, RZ, RZ, R7 ;  /* 0x000000ffff7d7224 */ /* 0x000fe400078e0007 */
[----:B------:R3:W-:Y:S01]  /*f5e0*/  MUFU.EX2 R165, R2 ;  /* 0x0000000200a57308 */ /* 0x0007e20000000800 */
[C---:B------:R-:W-:Y:S01]  /*f5f0*/  HMMA.16816.F32.BF16 R92, R8.reuse, R18, R92 ;  /* 0x00000012085c723c */ /* 0x040fe2000004185c */
[----:B------:R-:W-:Y:S07]  /*f600*/  LDSM.16.MT88.4 R16, [R209+0x2100] ;  /* 0x00210000d110783b */ /* 0x000fee0000004200 */
[----:B------:R-:W-:Y:S01]  /*f610*/  HMMA.16816.F32.BF16 R88, R8, R12, R88 ;  /* 0x0000000c0858723c */ /* 0x000fe20000041858 */
[----:B---3--:R-:W-:-:S07]  /*f620*/  FFMA.FTZ R2, R154, c[0x0][0x2d0], -R6 ;  /* 0x0000b4009a027a23 */ /* 0x008fce0000010806 */
[----:B------:R-:W-:Y:S01]  /*f630*/  HMMA.16816.F32.BF16 R72, R8, R14, R72 ;  /* 0x0000000e0848723c */ /* 0x000fe20000041848 */
[----:B------:R-:W3:Y:S01]  /*f640*/  LDSM.16.MT88.4 R12, [R209+0x5900] ;  /* 0x00590000d10c783b */ /* 0x000ee20000004200 */
[----:B------:R4:W3:Y:S05]  /*f650*/  MUFU.EX2 R164, R2 ;  /* 0x0000000200a47308 */ /* 0x0008ea0000000800 */
[----:B------:R-:W-:Y:S02]  /*f660*/  F2FP.BF16.PACK_AB R8, R190, R192 ;  /* 0x000000c0be08723e */ /* 0x000fe400000010ff */
[----:B--2---:R-:W-:Y:S02]  /*f670*/  F2FP.BF16.PACK_AB R10, R191, R189 ;  /* 0x000000bdbf0a723e */ /* 0x004fe400000010ff */
[----:B-1----:R-:W-:-:S02]  /*f680*/  F2FP.BF16.PACK_AB R9, R179, R188 ;  /* 0x000000bcb309723e */ /* 0x002fc400000010ff */
[----:B------:R-:W-:Y:S01]  /*f690*/  F2FP.BF16.PACK_AB R11, R178, R4 ;  /* 0x00000004b20b723e */ /* 0x000fe200000010ff */
[----:B----4-:R-:W-:-:S06]  /*f6a0*/  FFMA.FTZ R2, R152, c[0x0][0x2d0], -R6 ;  /* 0x0000b40098027a23 */ /* 0x010fcc0000010806 */
[C---:B------:R-:W-:Y:S01]  /*f6b0*/  HMMA.16816.F32.BF16 R84, R8.reuse, R28, R84 ;  /* 0x0000001c0854723c */ /* 0x040fe20000041854 */
[----:B------:R1:W-:Y:S07]  /*f6c0*/  MUFU.EX2 R162, R2 ;  /* 0x0000000200a27308 */ /* 0x0003ee0000000800 */
[C---:B------:R-:W-:Y:S01]  /*f6d0*/  HMMA.16816.F32.BF16 R56, R8.reuse, R30, R80 ;  /* 0x0000001e0838723c */ /* 0x040fe20000041850 */
[----:B------:R-:W2:Y:S07]  /*f6e0*/  LDSM.16.MT88.4 R28, [R210+0x5900] ;  /* 0x00590000d21c783b */ /* 0x000eae0000004200 */
[----:B------:R-:W-:Y:S01]  /*f6f0*/  HMMA.16816.F32.BF16 R76, R8, R24, R76 ;  /* 0x00000018084c723c */ /* 0x000fe2000004184c */
[----:B-1----:R-:W-:-:S04]  /*f700*/  FFMA.FTZ R2, R155, c[0x0][0x2d0], -R6 ;  /* 0x0000b4009b027a23 */ /* 0x002fc80000010806 */
[----:B------:R1:W4:Y:S03]  /*f710*/  MUFU.EX2 R163, R2 ;  /* 0x0000000200a37308 */ /* 0x0003260000000800 */
[C---:B------:R-:W-:Y:S01]  /*f720*/  HMMA.16816.F32.BF16 R64, R8.reuse, R26, R64 ;  /* 0x0000001a0840723c */ /* 0x040fe20000041840 */
[----:B------:R-:W2:Y:S07]  /*f730*/  LDSM.16.MT88.4 R24, [R213+0x5900] ;  /* 0x00590000d518783b */ /* 0x000eae0000004200 */
[----:B------:R-:W-:Y:S01]  /*f740*/  HMMA.16816.F32.BF16 R60, R8, R20, R60 ;  /* 0x00000014083c723c */ /* 0x000fe2000004183c */
[----:B-1----:R-:W-:-:S07]  /*f750*/  FFMA.FTZ R2, R156, c[0x0][0x2d0], -R0 ;  /* 0x0000b4009c027a23 */ /* 0x002fce0000010800 */
[C---:B------:R-:W-:Y:S01]  /*f760*/  HMMA.16816.F32.BF16 R52, R8.reuse, R22, R52 ;  /* 0x000000160834723c */ /* 0x040fe20000041834 */
[----:B------:R-:W1:Y:S01]  /*f770*/  LDSM.16.MT88.4 R20, [R212+0x5900] ;  /* 0x00590000d414783b */ /* 0x000e620000004200 */
[----:B------:R3:W-:Y:S06]  /*f780*/  MUFU.EX2 R161, R2 ;  /* 0x0000000200a17308 */ /* 0x0007ec0000000800 */
[C---:B------:R-:W-:Y:S08]  /*f790*/  HMMA.16816.F32.BF16 R48, R8.reuse, R32, R44 ;  /* 0x000000200830723c */ /* 0x040ff0000004182c */
[----:B------:R-:W-:Y:S01]  /*f7a0*/  HMMA.16816.F32.BF16 R36, R8, R34, R40 ;  /* 0x000000220824723c */ /* 0x000fe20000041828 */
[----:B------:R-:W-:Y:S01]  /*f7b0*/  LDSM.16.MT88.4 R32, [R213+0x2100] ;  /* 0x00210000d520783b */ /* 0x000fe20000004200 */
[----:B---3--:R-:W-:-:S04]  /*f7c0*/  FFMA.FTZ R2, R158, c[0x0][0x2d0], -R0 ;  /* 0x0000b4009e027a23 */ /* 0x008fc80000010800 */
[----:B------:R3:W1:Y:S02]  /*f7d0*/  MUFU.EX2 R160, R2 ;  /* 0x0000000200a07308 */ /* 0x0006640000000800 */
[C---:B------:R-:W-:Y:S08]  /*f7e0*/  HMMA.16816.F32.BF16 R44, R8.reuse, R12, R96 ;  /* 0x0000000c082c723c */ /* 0x040ff00000041860 */
[----:B------:R-:W-:Y:S01]  /*f7f0*/  HMMA.16816.F32.BF16 R40, R8, R14, R104 ;  /* 0x0000000e0828723c */ /* 0x000fe20000041868 */
[----:B------:R-:W1:Y:S01]  /*f800*/  LDSM.16.MT88.4 R12, [R210+0x2100] ;  /* 0x00210000d20c783b */ /* 0x000e620000004200 */
[----:B---3--:R-:W-:-:S06]  /*f810*/  FFMA.FTZ R2, R159, c[0x0][0x2d0], -R0 ;  /* 0x0000b4009f027a23 */ /* 0x008fcc0000010800 */
[----:B--2---:R-:W-:Y:S01]  /*f820*/  HMMA.16816.F32.BF16 R80, R8, R28, R108 ;  /* 0x0000001c0850723c */ /* 0x004fe2000004186c */
[----:B------:R-:W-:Y:S01]  /*f830*/  IMAD.MOV.U32 R159, RZ, RZ, R122 ;  /* 0x000000ffff9f7224 */ /* 0x000fe200078e007a */
[----:B------:R2:W-:Y:S01]  /*f840*/  MUFU.EX2 R158, R2 ;  /* 0x00000002009e7308 */ /* 0x0005e20000000800 */
[----:B------:R-:W-:-:S05]  /*f850*/  IMAD.MOV.U32 R122, RZ, RZ, R117 ;  /* 0x000000ffff7a7224 */ /* 0x000fca00078e0075 */
[C---:B------:R-:W-:Y:S01]  /*f860*/  HMMA.16816.F32.BF16 R104, R8.reuse, R30, R112 ;  /* 0x0000001e0868723c */ /* 0x040fe20000041870 */
[----:B------:R-:W3:Y:S07]  /*f870*/  LDSM.16.MT88.4 R28, [R212+0x2100] ;  /* 0x00210000d41c783b */ /* 0x000eee0000004200 */
[----:B------:R-:W-:Y:S01]  /*f880*/  HMMA.16816.F32.BF16 R112, R8, R26, R92 ;  /* 0x0000001a0870723c */ /* 0x000fe2000004185c */
[----:B--2---:R-:W-:Y:S02]  /*f890*/  FFMA.FTZ R2, R157, c[0x0][0x2d0], -R0 ;  /* 0x0000b4009d027a23 */ /* 0x004fe40000010800 */
[----:B------:R-:W-:-:S02]  /*f8a0*/  IMAD.MOV.U32 R157, RZ, RZ, R128 ;  /* 0x000000ffff9d7224 */ /* 0x000fc400078e0080 */
[----:B------:R-:W-:Y:S01]  /*f8b0*/  IMAD.MOV.U32 R128, RZ, RZ, R118 ;  /* 0x000000ffff807224 */ /* 0x000fe200078e0076 */
[----:B------:R2:W2:Y:S02]  /*f8c0*/  MUFU.EX2 R156, R2 ;  /* 0x00000002009c7308 */ /* 0x0004a40000000800 */
[C---:B------:R-:W-:Y:S01]  /*f8d0*/  HMMA.16816.F32.BF16 R116, R8.reuse, R24, R100 ;  /* 0x000000180874723c */ /* 0x040fe20000041864 */
[----:B------:R-:W3:Y:S07]  /*f8e0*/  LDSM.16.MT88.4 R24, [R209+0x6100] ;  /* 0x00610000d118783b */ /* 0x000eee0000004200 */
[----:B-1----:R-:W-:Y:S01]  /*f8f0*/  HMMA.16816.F32.BF16 R108, R8, R20, R88 ;  /* 0x00000014086c723c */ /* 0x002fe20000041858 */
[----:B--2---:R-:W-:-:S07]  /*f900*/  FFMA.FTZ R2, R166, c[0x0][0x2d0], -R6 ;  /* 0x0000b400a6027a23 */ /* 0x004fce0000010806 */
[----:B------:R-:W-:Y:S01]  /*f910*/  HMMA.16816.F32.BF16 R96, R8, R22, R72 ;  /* 0x000000160860723c */ /* 0x000fe20000041848 */
[----:B------:R-:W1:Y:S01]  /*f920*/  LDSM.16.MT88.4 R20, [R210+0x6100] ;  /* 0x00610000d214783b */ /* 0x000e620000004200 */
[----:B------:R-:W-:Y:S01]  /*f930*/  IMAD.MOV.U32 R166, RZ, RZ, R120 ;  /* 0x000000ffffa67224 */ /* 0x000fe200078e0078 */
[----:B------:R2:W-:Y:S04]  /*f940*/  MUFU.EX2 R155, R2 ;  /* 0x00000002009b7308 */ /* 0x0005e80000000800 */
[----:B------:R-:W-:Y:S02]  /*f950*/  F2FP.BF16.PACK_AB R8, R164, R165 ;  /* 0x000000a5a408723e */ /* 0x000fe400000010ff */
[----:B----4-:R-:W-:Y:S02]  /*f960*/  F2FP.BF16.PACK_AB R10, R163, R162 ;  /* 0x000000a2a30a723e */ /* 0x010fe400000010ff */
[----:B------:R-:W-:-:S02]  /*f970*/  F2FP.BF16.PACK_AB R9, R160, R161 ;  /* 0x000000a1a009723e */ /* 0x000fc400000010ff */
[----:B------:R-:W-:Y:S01]  /*f980*/  F2FP.BF16.PACK_AB R11, R156, R158 ;  /* 0x0000009e9c0b723e */ /* 0x000fe200000010ff */
[----:B--2---:R-:W-:-:S06]  /*f990*/  FFMA.FTZ R2, R168, c[0x0][0x2d0], -R6 ;  /* 0x0000b400a8027a23 */ /* 0x004fcc0000010806 */
[C---:B------:R-:W-:Y:S01]  /*f9a0*/  HMMA.16816.F32.BF16 R100, R8.reuse, R16, R84 ;  /* 0x000000100864723c */ /* 0x040fe20000041854 */
[----:B------:R-:W-:Y:S01]  /*f9b0*/  IMAD.MOV.U32 R168, RZ, RZ, R121 ;  /* 0x000000ffffa87224 */ /* 0x000fe200078e0079 */
[----:B------:R2:W4:Y:S06]  /*f9c0*/  MUFU.EX2 R154, R2 ;  /* 0x00000002009a7308 */ /* 0x00052c0000000800 */
[C---:B------:R-:W-:Y:S01]  /*f9d0*/  HMMA.16816.F32.BF16 R92, R8.reuse, R18, R56 ;  /* 0x00000012085c723c */ /* 0x040fe20000041838 */
[----:B------:R-:W1:Y:S07]  /*f9e0*/  LDSM.16.MT88.4 R16, [R213+0x6100] ;  /* 0x00610000d510783b */ /* 0x000e6e0000004200 */
[----:B------:R-:W-:Y:S01]  /*f9f0*/  HMMA.16816.F32.BF16 R88, R8, R12, R76 ;  /* 0x0000000c0858723c */ /* 0x000fe2000004184c */
[----:B--2---:R-:W-:-:S02]  /*fa00*/  FFMA.FTZ R2, R167, c[0x0][0x2d0], -R6 ;  /* 0x0000b400a7027a23 */ /* 0x004fc40000010806 */
[----:B------:R-:W-:Y:S02]  /*fa10*/  IMAD.MOV.U32 R167, RZ, RZ, R122 ;  /* 0x000000ffffa77224 */ /* 0x000fe400078e007a */
[----:B------:R2:W-:Y:S03]  /*fa20*/  MUFU.EX2 R153, R2 ;  /* 0x0000000200997308 */ /* 0x0005e60000000800 */
[C---:B------:R-:W-:Y:S01]  /*fa30*/  HMMA.16816.F32.BF16 R84, R8.reuse, R14, R64 ;  /* 0x0000000e0854723c */ /* 0x040fe20000041840 */
[----:B------:R-:W1:Y:S07]  /*fa40*/  LDSM.16.MT88.4 R12, [R212+0x6100] ;  /* 0x00610000d40c783b */ /* 0x000e6e0000004200 */
[----:B------:R-:W-:Y:S01]  /*fa50*/  HMMA.16816.F32.BF16 R76, R8, R32, R60 ;  /* 0x00000020084c723c */ /* 0x000fe2000004183c */
[----:B--2---:R-:W-:-:S07]  /*fa60*/  FFMA.FTZ R2, R169, c[0x0][0x2d0], -R6 ;  /* 0x0000b400a9027a23 */ /* 0x004fce0000010806 */
[C---:B------:R-:W-:Y:S01]  /*fa70*/  HMMA.16816.F32.BF16 R72, R8.reuse, R34, R52 ;  /* 0x000000220848723c */ /* 0x040fe20000041834 */
[----:B------:R-:W2:Y:S01]  /*fa80*/  LDSM.16.MT88.4 R32, [R209+0x2900] ;  /* 0x00290000d120783b */ /* 0x000ea20000004200 */
[----:B------:R-:W-:Y:S01]  /*fa90*/  IMAD.MOV.U32 R169, RZ, RZ, R123 ;  /* 0x000000ffffa97224 */ /* 0x000fe200078e007b */
[----:B------:R4:W1:Y:S05]  /*faa0*/  MUFU.EX2 R152, R2 ;  /* 0x0000000200987308 */ /* 0x00086a0000000800 */
[C---:B---3--:R-:W-:Y:S08]  /*fab0*/  HMMA.16816.F32.BF16 R64, R8.reuse, R28, R48 ;  /* 0x0000001c0840723c */ /* 0x048ff00000041830 */
[----:B------:R-:W-:Y:S01]  /*fac0*/  HMMA.16816.F32.BF16 R44, R8, R24, R44 ;  /* 0x00000018082c723c */ /* 0x000fe2000004182c */
[----:B----4-:R-:W-:-:S02]  /*fad0*/  FFMA.FTZ R2, R170, c[0x0][0x2d0], -R0 ;  /* 0x0000b400aa027a23 */ /* 0x010fc40000010800 */
[----:B------:R-:W-:Y:S02]  /*fae0*/  IMAD.MOV.U32 R170, RZ, RZ, R128 ;  /* 0x000000ffffaa7224 */ /* 0x000fe400078e0080 */
[----:B------:R3:W-:Y:S03]  /*faf0*/  MUFU.EX2 R151, R2 ;  /* 0x0000000200977308 */ /* 0x0007e60000000800 */
[C---:B------:R-:W-:Y:S01]  /*fb00*/  HMMA.16816.F32.BF16 R48, R8.reuse, R26, R40 ;  /* 0x0000001a0830723c */ /* 0x040fe20000041828 */
[----:B------:R-:W4:Y:S07]  /*fb10*/  LDSM.16.MT88.4 R24, [R213+0x2900] ;  /* 0x00290000d518783b */ /* 0x000f2e0000004200 */
[----:B------:R-:W-:Y:S01]  /*fb20*/  HMMA.16816.F32.BF16 R56, R8, R30, R36 ;  /* 0x0000001e0838723c */ /* 0x000fe20000041824 */
[----:B------:R-:W2:Y:S01]  /*fb30*/  LDSM.16.MT88.4 R28, [R210+0x2900] ;  /* 0x00290000d21c783b */ /* 0x000ea20000004200 */
[----:B---3--:R-:W-:-:S06]  /*fb40*/  FFMA.FTZ R2, R176, c[0x0][0x2d0], -R0 ;  /* 0x0000b400b0027a23 */ /* 0x008fcc0000010800 */
[C---:B-1----:R-:W-:Y:S01]  /*fb50*/  HMMA.16816.F32.BF16 R40, R8.reuse, R20, R80 ;  /* 0x000000140828723c */ /* 0x042fe20000041850 */
[----:B------:R-:W-:Y:S01]  /*fb60*/  IMAD.MOV.U32 R176, RZ, RZ, R129 ;  /* 0x000000ffffb07224 */ /* 0x000fe200078e0081 */
[----:B------:R1:W3:Y:S06]  /*fb70*/  MUFU.EX2 R150, R2 ;  /* 0x0000000200967308 */ /* 0x0002ec0000000800 */
[C---:B------:R-:W-:Y:S08]  /*fb80*/  HMMA.16816.F32.BF16 R60, R8.reuse, R18, R112 ;  /* 0x00000012083c723c */ /* 0x040ff00000041870 */
[----:B------:R-:W-:Y:S01]  /*fb90*/  HMMA.16816.F32.BF16 R36, R8, R22, R104 ;  /* 0x000000160824723c */ /* 0x000fe20000041868 */
[----:B------:R-:W2:Y:S01]  /*fba0*/  LDSM.16.MT88.4 R20, [R212+0x2900] ;  /* 0x00290000d414783b */ /* 0x000ea20000004200 */
[----:B-1----:R-:W-:-:S02]  /*fbb0*/  FFMA.FTZ R2, R171, c[0x0][0x2d0], -R0 ;  /* 0x0000b400ab027a23 */ /* 0x002fc40000010800 */
[----:B------:R-:W-:Y:S02]  /*fbc0*/  IMAD.MOV.U32 R171, RZ, RZ, R130 ;  /* 0x000000ffffab7224 */ /* 0x000fe400078e0082 */
[----:B------:R1:W-:Y:S02]  /*fbd0*/  MUFU.EX2 R149, R2 ;  /* 0x0000000200957308 */ /* 0x0003e40000000800 */
[C---:B------:R-:W-:Y:S01]  /*fbe0*/  HMMA.16816.F32.BF16 R52, R8.reuse, R16, R116 ;  /* 0x000000100834723c */ /* 0x040fe20000041874 */
[----:B------:R-:W-:Y:S07]  /*fbf0*/  LDSM.16.MT88.4 R16, [R210+0x6900] ;  /* 0x00690000d210783b */ /* 0x000fee0000004200 */
[----:B------:R-:W-:Y:S01]  /*fc00*/  HMMA.16816.F32.BF16 R112, R8, R12, R108 ;  /* 0x0000000c0870723c */ /* 0x000fe2000004186c */
[----:B-1----:R-:W-:-:S07]  /*fc10*/  FFMA.FTZ R2, R177, c[0x0][0x2d0], -R0 ;  /* 0x0000b400b1027a23 */ /* 0x002fce0000010800 */
[----:B------:R-:W-:Y:S01]  /*fc20*/  HMMA.16816.F32.BF16 R80, R8, R14, R96 ;  /* 0x0000000e0850723c */ /* 0x000fe20000041860 */
[----:B------:R-:W1:Y:S01]  /*fc30*/  LDSM.16.MT88.4 R12, [R209+0x6900] ;  /* 0x00690000d10c783b */ /* 0x000e620000004200 */
[----:B------:R-:W-:Y:S01]  /*fc40*/  IMAD.MOV.U32 R177, RZ, RZ, R131 ;  /* 0x000000ffffb17224 */ /* 0x000fe200078e0083 */
[----:B------:R-:W2:Y:S04]  /*fc50*/  MUFU.EX2 R148, R2 ;  /* 0x0000000200947308 */ /* 0x000ea80000000800 */
[----:B------:R-:W-:Y:S02]  /*fc60*/  F2FP.BF16.PACK_AB R8, R154, R155 ;  /* 0x0000009b9a08723e */ /* 0x000fe400000010ff */
[----:B------:R-:W-:Y:S02]  /*fc70*/  F2FP.BF16.PACK_AB R10, R152, R153 ;  /* 0x00000099980a723e */ /* 0x000fe400000010ff */
[----:B---3--:R-:W-:-:S02]  /*fc80*/  F2FP.BF16.PACK_AB R9, R150, R151 ;  /* 0x000000979609723e */ /* 0x008fc400000010ff */
[----:B--2---:R-:W-:Y:S01]  /*fc90*/  F2FP.BF16.PACK_AB R11, R148, R149 ;  /* 0x00000095940b723e */ /* 0x004fe200000010ff */
[--C-:B------:R-:W-:Y:S02]  /*fca0*/  FFMA.FTZ R2, R193, c[0x0][0x2d0], -R6.reuse ;  /* 0x0000b400c1027a23 */ /* 0x100fe40000010806 */
[----:B------:R-:W-:Y:S02]  /*fcb0*/  IMAD.MOV.U32 R193, RZ, RZ, R71 ;  /* 0x000000ffffc17224 */ /* 0x000fe400078e0047 */
[----:B------:R2:W-:Y:S02]  /*fcc0*/  MUFU.EX2 R139, R2 ;  /* 0x00000002008b7308 */ /* 0x0005e40000000800 */
[C---:B------:R-:W-:Y:S08]  /*fcd0*/  HMMA.16816.F32.BF16 R116, R8.reuse, R34, R92 ;  /* 0x000000220874723c */ /* 0x040ff0000004185c */
[----:B----4-:R-:W-:Y:S01]  /*fce0*/  HMMA.16816.F32.BF16 R96, R8, R24, R76 ;  /* 0x000000180860723c */ /* 0x010fe2000004184c */
[----:B--2---:R-:W-:-:S07]  /*fcf0*/  FFMA.FTZ R2, R194, c[0x0][0x2d0], -R6 ;  /* 0x0000b400c2027a23 */ /* 0x004fce0000010806 */
[C---:B------:R-:W-:Y:S01]  /*fd00*/  HMMA.16816.F32.BF16 R92, R8.reuse, R26, R72 ;  /* 0x0000001a085c723c */ /* 0x040fe20000041848 */
[----:B------:R-:W2:Y:S01]  /*fd10*/  LDSM.16.MT88.4 R24, [R213+0x6900] ;  /* 0x00690000d518783b */ /* 0x000ea20000004200 */
[----:B------:R3:W4:Y:S06]  /*fd20*/  MUFU.EX2 R138, R2 ;  /* 0x00000002008a7308 */ /* 0x00072c0000000800 */
[C---:B------:R-:W-:Y:S01]  /*fd30*/  HMMA.16816.F32.BF16 R108, R8.reuse, R32, R100 ;  /* 0x00000020086c723c */ /* 0x040fe20000041864 */
[----:B------:R-:W4:Y:S07]  /*fd40*/  LDSM.16.MT88.4 R32, [R212+0x6900] ;  /* 0x00690000d420783b */ /* 0x000f2e0000004200 */
[----:B------:R-:W-:Y:S01]  /*fd50*/  HMMA.16816.F32.BF16 R104, R8, R28, R88 ;  /* 0x0000001c0868723c */ /* 0x000fe20000041858 */
[----:B---3--:R-:W-:-:S04]  /*fd60*/  FFMA.FTZ R2, R195, c[0x0][0x2d0], -R6 ;  /* 0x0000b400c3027a23 */ /* 0x008fc80000010806 */
[----:B------:R3:W-:Y:S03]  /*fd70*/  MUFU.EX2 R137, R2 ;  /* 0x0000000200897308 */ /* 0x0007e60000000800 */
[C---:B------:R-:W-:Y:S08]  /*fd80*/  HMMA.16816.F32.BF16 R88, R8.reuse, R20, R64 ;  /* 0x000000140858723c */ /* 0x040ff00000041840 */
[----:B-1----:R-:W-:Y:S01]  /*fd90*/  HMMA.16816.F32.BF16 R64, R8, R14, R48 ;  /* 0x0000000e0840723c */ /* 0x002fe20000041830 */
[----:B---3--:R-:W-:-:S07]  /*fda0*/  FFMA.FTZ R2, R232, c[0x0][0x2d0], -R6 ;  /* 0x0000b400e8027a23 */ /* 0x008fce0000010806 */
[C---:B------:R-:W-:Y:S01]  /*fdb0*/  HMMA.16816.F32.BF16 R76, R8.reuse, R12, R44 ;  /* 0x0000000c084c723c */ /* 0x040fe2000004182c */
[----:B------:R-:W-:Y:S01]  /*fdc0*/  LDSM.16.MT88.4 R12, [R212+0x3100] ;  /* 0x00310000d40c783b */ /* 0x000fe20000004200 */
[----:B------:R1:W3:Y:S06]  /*fdd0*/  MUFU.EX2 R136, R2 ;  /* 0x0000000200887308 */ /* 0x0002ec0000000800 */
[C---:B--2---:R-:W-:Y:S08]  /*fde0*/  HMMA.16816.F32.BF16 R48, R8.reuse, R24, R52 ;  /* 0x000000180830723c */ /* 0x044ff00000041834 */
[----:B------:R-:W-:Y:S01]  /*fdf0*/  HMMA.16816.F32.BF16 R52, R8, R26, R60 ;  /* 0x0000001a0834723c */ /* 0x000fe2000004183c */
[----:B------:R-:W2:Y:S01]  /*fe00*/  LDSM.16.MT88.4 R24, [R209+0x7100] ;  /* 0x00710000d118783b */ /* 0x000ea20000004200 */
[----:B-1----:R-:W-:-:S04]  /*fe10*/  FFMA.FTZ R2, R234, c[0x0][0x2d0], -R0 ;  /* 0x0000b400ea027a23 */ /* 0x002fc80000010800 */
[----:B------:R1:W-:Y:S02]  /*fe20*/  MUFU.EX2 R71, R2 ;  /* 0x0000000200477308 */ /* 0x0003e40000000800 */
[C---:B------:R-:W-:Y:S01]  /*fe30*/  HMMA.16816.F32.BF16 R100, R8.reuse, R30, R84 ;  /* 0x0000001e0864723c */ /* 0x040fe20000041854 */
[----:B------:R-:W-:Y:S07]  /*fe40*/  LDSM.16.MT88.4 R28, [R209+0x3100] ;  /* 0x00310000d11c783b */ /* 0x000fee0000004200 */
[----:B------:R-:W-:Y:S01]  /*fe50*/  HMMA.16816.F32.BF16 R84, R8, R22, R56 ;  /* 0x000000160854723c */ /* 0x000fe20000041838 */
[----:B------:R-:W2:Y:S01]  /*fe60*/  LDSM.16.MT88.4 R20, [R210+0x3100] ;  /* 0x00310000d214783b */ /* 0x000ea20000004200 */
[----:B-1----:R-:W-:-:S06]  /*fe70*/  FFMA.FTZ R2, R233, c[0x0][0x2d0], -R0 ;  /* 0x0000b400e9027a23 */ /* 0x002fcc0000010800 */
[C---:B------:R-:W-:Y:S01]  /*fe80*/  HMMA.16816.F32.BF16 R56, R8.reuse, R16, R40 ;  /* 0x000000100838723c */ /* 0x040fe20000041828 */
[----:B------:R1:W1:Y:S07]  /*fe90*/  MUFU.EX2 R70, R2 ;  /* 0x0000000200467308 */ /* 0x00026e0000000800 */
[C---:B------:R-:W-:Y:S01]  /*fea0*/  HMMA.16816.F32.BF16 R40, R8.reuse, R18, R36 ;  /* 0x000000120828723c */ /* 0x040fe20000041824 */
[----:B------:R-:W2:Y:S07]  /*feb0*/  LDSM.16.MT88.4 R16, [R213+0x3100] ;  /* 0x00310000d510783b */ /* 0x000eae0000004200 */
[----:B----4-:R-:W-:Y:S01]  /*fec0*/  HMMA.16816.F32.BF16 R44, R8, R32, R112 ;  /* 0x00000020082c723c */ /* 0x010fe20000041870 */
[----:B-1----:R-:W-:-:S04]  /*fed0*/  FFMA.FTZ R2, R235, c[0x0][0x2d0], -R0 ;  /* 0x0000b400eb027a23 */ /* 0x002fc80000010800 */
[----:B------:R1:W-:Y:S03]  /*fee0*/  MUFU.EX2 R69, R2 ;  /* 0x0000000200457308 */ /* 0x0003e60000000800 */
[----:B------:R-:W-:Y:S01]  /*fef0*/  HMMA.16816.F32.BF16 R36, R8, R34, R80 ;  /* 0x000000220824723c */ /* 0x000fe20000041850 */
[----:B------:R-:W4:Y:S06]  /*ff00*/  LDSM.16.MT88.4 R32, [R210+0x7100] ;  /* 0x00710000d220783b */ /* 0x000f2c0000004200 */
[----:B------:R-:W-:-:S02]  /*ff10*/  F2FP.BF16.PACK_AB R8, R138, R139 ;  /* 0x0000008b8a08723e */ /* 0x000fc400000010ff */
[----:B---3--:R-:W-:Y:S02]  /*ff20*/  F2FP.BF16.PACK_AB R10, R136, R137 ;  /* 0x00000089880a723e */ /* 0x008fe400000010ff */
[----:B------:R-:W-:Y:S01]  /*ff30*/  F2FP.BF16.PACK_AB R9, R70, R71 ;  /* 0x000000474609723e */ /* 0x000fe200000010ff */
[----:B-1----:R-:W-:-:S04]  /*ff40*/  FFMA.FTZ R2, R236, c[0x0][0x2d0], -R0 ;  /* 0x0000b400ec027a23 */ /* 0x002fc80000010800 */
[----:B------:R1:W3:Y:S02]  /*ff50*/  MUFU.EX2 R62, R2 ;  /* 0x00000002003e7308 */ /* 0x0002e40000000800 */
[----:B-1----:R-:W-:Y:S01]  /*ff60*/  FFMA.FTZ R2, R246, c[0x0][0x2d0], -R6 ;  /* 0x0000b400f6027a23 */ /* 0x002fe20000010806 */
[----:B---3--:R-:W-:-:S05]  /*ff70*/  F2FP.BF16.PACK_AB R11, R62, R69 ;  /* 0x000000453e0b723e */ /* 0x008fca00000010ff */
[----:B------:R1:W-:Y:S02]  /*ff80*/  MUFU.EX2 R61, R2 ;  /* 0x00000002003d7308 */ /* 0x0003e40000000800 */
[C---:B--2---:R-:W-:Y:S08]  /*ff90*/  HMMA.16816.F32.BF16 R64, R8.reuse, R26, R64 ;  /* 0x0000001a0840723c */ /* 0x044ff00000041840 */
        /* <DEDUP_REMOVED lines=17> */
[----:B------:R2:W1:Y:S02]  /*100b0*/  MUFU.EX2 R25, R2 ;  /* 0x0000000200197308 */ /* 0x0004640000000800 */
[C---:B------:R-:W-:Y:S01]  /*100c0*/  HMMA.16816.F32.BF16 R20, R8.reuse, R22, R100 ;  /* 0x000000160814723c */ /* 0x040fe20000041864 */
[----:B------:R-:W3:Y:S07]  /*100d0*/  LDSM.16.MT88.4 R100, [R212+0x3900] ;  /* 0x00390000d464783b */ /* 0x000eee0000004200 */
[----:B------:R-:W-:Y:S01]  /*100e0*/  HMMA.16816.F32.BF16 R72, R8, R28, R108 ;  /* 0x0000001c0848723c */ /* 0x000fe2000004186c */
[----:B------:R-:W3:Y:S01]  /*100f0*/  LDSM.16.MT88.4 R108, [R209+0x7900] ;  /* 0x00790000d16c783b */ /* 0x000ee20000004200 */
[----:B--2---:R-:W-:-:S06]  /*10100*/  FFMA.FTZ R2, R249, c[0x0][0x2d0], -R0 ;  /* 0x0000b400f9027a23 */ /* 0x004fcc0000010800 */
[C---:B------:R-:W-:Y:S01]  /*10110*/  HMMA.16816.F32.BF16 R28, R8.reuse, R30, R116 ;  /* 0x0000001e081c723c */ /* 0x040fe20000041874 */
[----:B------:R-:W2:Y:S01]  /*10120*/  LDSM.16.MT88.4 R116, [R210+0x7900] ;  /* 0x00790000d274783b */ /* 0x000ea20000004200 */
[----:B-1----:R-:W-:Y:S01]  /*10130*/  F2FP.BF16.PACK_AB R134, R25, R26 ;  /* 0x0000001a1986723e */ /* 0x002fe200000010ff */
[----:B------:R1:W-:Y:S05]  /*10140*/  MUFU.EX2 R24, R2 ;  /* 0x0000000200187308 */ /* 0x0003ea0000000800 */
[C---:B----4-:R-:W-:Y:S08]  /*10150*/  HMMA.16816.F32.BF16 R56, R8.reuse, R32, R56 ;  /* 0x000000200838723c */ /* 0x050ff00000041838 */
[----:B------:R-:W-:Y:S01]  /*10160*/  HMMA.16816.F32.BF16 R40, R8, R34, R40 ;  /* 0x000000220828723c */ /* 0x000fe20000041828 */
[----:B-1----:R-:W-:-:S04]  /*10170*/  FFMA.FTZ R2, R251, c[0x0][0x2d0], -R0 ;  /* 0x0000b400fb027a23 */ /* 0x002fc80000010800 */
[----:B------:R1:W4:Y:S03]  /*10180*/  MUFU.EX2 R7, R2 ;  /* 0x0000000200077308 */ /* 0x0003260000000800 */
[C---:B------:R-:W-:Y:S08]  /*10190*/  HMMA.16816.F32.BF16 R48, R8.reuse, R16, R48 ;  /* 0x000000100830723c */ /* 0x040ff00000041830 */
[----:B------:R-:W-:Y:S01]  /*101a0*/  HMMA.16816.F32.BF16 R52, R8, R18, R52 ;  /* 0x000000120834723c */ /* 0x000fe20000041834 */
[----:B-1----:R-:W-:-:S07]  /*101b0*/  FFMA.FTZ R2, R250, c[0x0][0x2d0], -R0 ;  /* 0x0000b400fa027a23 */ /* 0x002fce0000010800 */
[----:B---3--:R-:W-:Y:S01]  /*101c0*/  HMMA.16816.F32.BF16 R44, R8, R12, R44 ;  /* 0x0000000c082c723c */ /* 0x008fe2000004182c */
[----:B------:R-:W-:Y:S01]  /*101d0*/  FFMA.FTZ R0, R125, c[0x0][0x2d0], -R0 ;  /* 0x0000b4007d007a23 */ /* 0x000fe20000010800 */
[----:B----4-:R-:W-:Y:S01]  /*101e0*/  F2FP.BF16.PACK_AB R133, R7, R24 ;  /* 0x000000180785723e */ /* 0x010fe200000010ff */
[----:B------:R-:W-:Y:S01]  /*101f0*/  IMAD.MOV.U32 R125, RZ, RZ, R126 ;  /* 0x000000ffff7d7224 */ /* 0x000fe200078e007e */
[----:B------:R1:W-:Y:S01]  /*10200*/  MUFU.EX2 R6, R2 ;  /* 0x0000000200067308 */ /* 0x0003e20000000800 */
[----:B------:R-:W-:-:S03]  /*10210*/  IMAD.MOV.U32 R126, RZ, RZ, R5 ;  /* 0x000000ffff7e7224 */ /* 0x000fc600078e0005 */
[----:B------:R-:W-:Y:S01]  /*10220*/  HMMA.16816.F32.BF16 R36, R8, R14, R36 ;  /* 0x0000000e0824723c */ /* 0x000fe20000041824 */
[----:B------:R-:W-:Y:S03]  /*10230*/  LDSM.16.MT88.4 R8, [R212+0x7900] ;  /* 0x00790000d408783b */ /* 0x000fe60000004200 */
        /* <DEDUP_REMOVED lines=35> */
[----:B------:R-:W-:Y:S03]  /*10470*/  HMMA.16816.F32.BF16 R80, R132, R84, R80 ;  /* 0x000000548450723c */ /* 0x000fe60000041850 */
[----:B------:R-:W-:-:S04]  /*10480*/  FADD.FTZ R0, R189, R0 ;  /* 0x00000000bd007221 */ /* 0x000fc80000010000 */
[----:B------:R-:W-:Y:S01]  /*10490*/  FADD.FTZ R2, R191, R0 ;  /* 0x00000000bf027221 */ /* 0x000fe20000010000 */
[C---:B------:R-:W-:Y:S01]  /*104a0*/  HMMA.16816.F32.BF16 R104, R132.reuse, R108, R128 ;  /* 0x0000006c8468723c */ /* 0x040fe20000041880 */
[----:B------:R-:W-:Y:S02]  /*104b0*/  FADD.FTZ R0, R178, R4 ;  /* 0x00000004b2007221 */ /* 0x000fe40000010000 */
[----:B------:R-:W-:Y:S02]  /*104c0*/  FADD.FTZ R2, R165, R2 ;  /* 0x00000002a5027221 */ /* 0x000fe40000010000 */
[----:B------:R-:W-:Y:S02]  /*104d0*/  FADD.FTZ R0, R161, R0 ;  /* 0x00000000a1007221 */ /* 0x000fe40000010000 */
[----:B------:R-:W-:Y:S01]  /*104e0*/  FADD.FTZ R2, R164, R2 ;  /* 0x00000002a4027221 */ /* 0x000fe20000010000 */
[----:B--2---:R-:W-:Y:S01]  /*104f0*/  HMMA.16816.F32.BF16 R112, R132, R116, R56 ;  /* 0x000000748470723c */ /* 0x004fe20000041838 */
[----:B------:R-:W-:-:S02]  /*10500*/  FADD.FTZ R0, R160, R0 ;  /* 0x00000000a0007221 */ /* 0x000fc40000010000 */
[----:B------:R-:W-:Y:S02]  /*10510*/  FADD.FTZ R2, R162, R2 ;  /* 0x00000002a2027221 */ /* 0x000fe40000010000 */
[----:B------:R-:W-:Y:S02]  /*10520*/  FADD.FTZ R0, R158, R0 ;  /* 0x000000009e007221 */ /* 0x000fe40000010000 */
[----:B------:R-:W-:Y:S01]  /*10530*/  FADD.FTZ R2, R163, R2 ;  /* 0x00000002a3027221 */ /* 0x000fe20000010000 */
[----:B-1----:R-:W-:Y:S01]  /*10540*/  HMMA.16816.F32.BF16 R120, R132, R124, R48 ;  /* 0x0000007c8478723c */ /* 0x002fe20000041830 */
        /* <DEDUP_REMOVED lines=30> */
[----:B------:R-:W-:-:S05]  /*10730*/  FADD.FTZ R0, R5, R2 ;  /* 0x0000000205007221 */ /* 0x000fca0000010000 */
[----:B------:R1:W-:Y:S02]  /*10740*/  STL [R1+0x8], R0 ;  /* 0x0000080001007387 */ /* 0x0003e40000100800 */
[----:B------:R-:W-:Y:S02]  /*10750*/  HMMA.16816.F32.BF16 R132, R132, R10, R36 ;  /* 0x0000000a8484723c */ /* 0x000fe40000041824 */
[----:B------:R1:W-:Y:S01]  /*10760*/  STL [R1+0x4], R4 ;  /* 0x0000040401007387 */ /* 0x0003e20000100800 */
[----:B------:R-:W-:Y:S05]  /*10770*/  @!P6 BRA `(.L_x_133) ;  /* 0x000041700000e947 */ /* 0x000fea0003800000 */
[----:B------:R-:W2:Y:S04]  /*10780*/  LDL.64 R170, [R1+0x30] ;  /* 0x0000300001aa7983 */ /* 0x000ea80000100a00 */
[----:B------:R-:W3:Y:S04]  /*10790*/  LDL.64 R168, [R1+0x38] ;  /* 0x0000380001a87983 */ /* 0x000ee80000100a00 */
[----:B------:R-:W4:Y:S04]  /*107a0*/  LDL R157, [R1+0x40] ;  /* 0x00004000019d7983 */ /* 0x000f280000100800 */
[----:B------:R-:W5:Y:S04]  /*107b0*/  LDL R159, [R1+0x4c] ;  /* 0x00004c00019f7983 */ /* 0x000f680000100800 */
[----:B------:R-:W4:Y:S04]  /*107c0*/  LDL.64 R166, [R1+0x28] ;  /* 0x0000280001a67983 */ /* 0x000f280000100a00 */
[----:B------:R-:W5:Y:S01]  /*107d0*/  LDL.LU R176, [R1] ;  /* 0x0000000001b07983 */ /* 0x000f620000300800 */
[----:B-1----:R-:W-:Y:S01]  /*107e0*/  MOV R0, c[0x0][0x208] ;  /* 0x0000820000007a02 */ /* 0x002fe20000000f00 */
[----:B------:R-:W-:-:S04]  /*107f0*/  IMAD.MOV.U32 R70, RZ, RZ, R3 ;  /* 0x000000ffff467224 */ /* 0x000fc800078e0003 */
[----:B------:R-:W-:-:S05]  /*10800*/  IMAD.SHL.U32 R2, R0, 0x40, RZ ;  /* 0x0000004000027824 */ /* 0x000fca00078e00ff */
[----:B------:R-:W-:Y:S01]  /*10810*/  IADD3 R0, P2, R2, 0x80, RZ ;  /* 0x0000008002007810 */ /* 0x000fe20007f5e0ff */
[----:B------:R-:W-:Y:S01]  /*10820*/  IMAD.MOV.U32 R69, RZ, RZ, R68 ;  /* 0x000000ffff457224 */ /* 0x000fe200078e0044 */
[----:B------:R-:W-:Y:S01]  /*10830*/  ULDC.64 UR4, c[0x0][0x118] ;  /* 0x0000460000047ab9 */ /* 0x000fe20000000a00 */
[----:B--2---:R-:W-:Y:S02]  /*10840*/  IADD3 R3, P1, R170, 0x40, RZ ;  /* 0x00000040aa037810 */ /* 0x004fe40007f3e0ff */
[----:B---3--:R-:W-:-:S03]  /*10850*/  IADD3 R4, P0, R168, 0x40, RZ ;  /* 0x00000040a8047810 */ /* 0x008fc60007f1e0ff */
[----:B------:R1:W-:Y:S04]  /*10860*/  STL [R1+0x20], R3 ;  /* 0x0000200301007387 */ /* 0x0003e80000100800 */
[----:B------:R-:W-:Y:S04]  /*10870*/  STL [R1+0x18], R4 ;  /* 0x0000180401007387 */ /* 0x000fe80000100800 */
[----:B------:R5:W-:Y:S01]  /*10880*/  STL [R1+0x10], R0 ;  /* 0x0000100001007387 */ /* 0x000be20000100800 */
[----:B----4-:R-:W-:Y:S01]  /*10890*/  IMAD.X R2, RZ, RZ, R167, P0 ;  /* 0x000000ffff027224 */ /* 0x010fe200000e06a7 */
[----:B-1----:R-:W-:-:S02]  /*108a0*/  IADD3.X R3, RZ, R157, RZ, P1, !PT ;  /* 0x0000009dff037210 */ /* 0x002fc40000ffe4ff */
[----:B-----5:R-:W-:-:S03]  /*108b0*/  IADD3.X R0, RZ, R159, RZ, P2, !PT ;  /* 0x0000009fff007210 */ /* 0x020fc600017fe4ff */
[----:B------:R1:W-:Y:S04]  /*108c0*/  STL [R1+0x1c], R3 ;  /* 0x00001c0301007387 */ /* 0x0003e80000100800 */
[----:B------:R1:W-:Y:S04]  /*108d0*/  STL [R1+0xc], R0 ;  /* 0x00000c0001007387 */ /* 0x0003e80000100800 */
[----:B------:R1:W-:Y:S01]  /*108e0*/  STL [R1+0x14], R2 ;  /* 0x0000140201007387 */ /* 0x0003e20000100800 */
[----:B------:R-:W-:-:S03]  /*108f0*/  LEA.HI.SX32 R232, R176, 0xfffffffe, 0x19 ;  /* 0xfffffffeb0e87811 */ /* 0x000fc600078fcaff */
.L_x_134:
[----:B------:R-:W2:Y:S01]  /*10900*/  LDL.64 R160, [R1+0x30] ;  /* 0x0000300001a07983 */ /* 0x000ea20000100a00 */
[----:B------:R-:W-:Y:S04]  /*10910*/  DEPBAR.LE SB0, 0x0 ;  /* 0x000080000000791a */ /* 0x000fe80000000000 */
[----:B-1----:R-:W-:Y:S01]  /*10920*/  SHF.R.S32.HI R0, RZ, 0x1f, R232 ;  /* 0x0000001fff007819 */ /* 0x002fe200000114e8 */
[----:B------:R-:W3:Y:S01]  /*10930*/  LDL R159, [R1+0x20] ;  /* 0x00002000019f7983 */ /* 0x000ee20000100800 */
[----:B------:R-:W-:Y:S01]  /*10940*/  IMAD.WIDE.U32 R156, R232, c[0x0][0x208], RZ ;  /* 0x00008200e89c7a25 */ /* 0x000fe200078e00ff */
[----:B------:R-:W-:Y:S02]  /*10950*/  MOV R191, c[0x0][0x208] ;  /* 0x0000820000bf7a02 */ /* 0x000fe40000000f00 */
[----:B------:R-:W4:Y:S01]  /*10960*/  LDL R68, [R1+0x40] ;  /* 0x0000400001447983 */ /* 0x000f220000100800 */
[----:B------:R-:W-:Y:S01]  /*10970*/  IMAD R0, R0, c[0x0][0x208], RZ ;  /* 0x0000820000007a24 */ /* 0x000fe200078e02ff */
[----:B------:R-:W-:Y:S02]  /*10980*/  SHF.L.U32 R3, R156, 0x7, RZ ;  /* 0x000000079c037819 */ /* 0x000fe400000006ff */
[----:B------:R-:W5:Y:S01]  /*10990*/  LDL R158, [R1+0x1c] ;  /* 0x00001c00019e7983 */ /* 0x000f620000100800 */
[----:B------:R-:W-:Y:S01]  /*109a0*/  IMAD R0, R232, c[0x0][0x20c], R0 ;  /* 0x00008300e8007a24 */ /* 0x000fe200078e0200 */
[----:B------:R-:W-:Y:S02]  /*109b0*/  SHF.L.U32 R191, R191, 0x6, RZ ;  /* 0x00000006bfbf7819 */ /* 0x000fe400000006ff */
[----:B------:R-:W5:Y:S01]  /*109c0*/  LDL R190, [R1+0x10] ;  /* 0x0000100001be7983 */ /* 0x000f620000100800 */
[----:B------:R-:W-:Y:S02]  /*109d0*/  MOV R189, 0x6 ;  /* 0x0000000600bd7802 */ /* 0x000fe40000000f00 */
[----:B------:R-:W-:Y:S01]  /*109e0*/  IADD3 R0, R157, R0, RZ ;  /* 0x000000009d007210 */ /* 0x000fe20007ffe0ff */
[----:B------:R-:W5:Y:S01]  /*109f0*/  LDL R71, [R1+0xc] ;  /* 0x00000c0001477983 */ /* 0x000f620000100800 */
[----:B------:R-:W-:Y:S02]  /*10a00*/  MOV R188, c[0x0][0x208] ;  /* 0x0000820000bc7a02 */ /* 0x000fe40000000f00 */
[----:B------:R-:W-:Y:S01]  /*10a10*/  SHF.L.U64.HI R0, R156, 0x7, R0 ;  /* 0x000000079c007819 */ /* 0x000fe20000010200 */
[----:B------:R-:W-:Y:S01]  /*10a20*/  BAR.SYNC.DEFER_BLOCKING 0x0 ;  /* 0x0000000000007b1d */ /* 0x000fe20000010000 */
[----:B------:R-:W-:Y:S07]  /*10a30*/  SHF.L.U64.HI R188, R188, R189, c[0x0][0x20c] ;  /* 0x00008300bcbc7619 */ /* 0x000fee00000102bd */
        /* <DEDUP_REMOVED lines=19> */
[C---:B------:R-:W-:Y:S06]  /*10b70*/  HMMA.16816.F32.BF16 R32, R140.reuse, R34, RZ ;  /* 0x000000228c20723c */ /* 0x040fec00000418ff */
[----:B------:R-:W-:Y:S02]  /*10b80*/  LDSM.16.M88.4 R168, [R224] ;  /* 0x00000000e0a8783b */ /* 0x000fe40000000200 */
        /* <DEDUP_REMOVED lines=12> */
[C---:B------:R-:W-:Y:S08]  /*10c50*/  HMMA.16816.F32.BF16 R16, R144.reuse, R150, R16 ;  /* 0x000000969010723c */ /* 0x040ff00000041810 */
[C---:B------:R-:W-:Y:S08]  /*10c60*/  HMMA.16816.F32.BF16 R20, R144.reuse, R152, R20 ;  /* 0x000000989014723c */ /* 0x040ff00000041814 */
[C---:B------:R-:W-:Y:S08]  /*10c70*/  HMMA.16816.F32.BF16 R24, R144.reuse, R154, R24 ;  /* 0x0000009a9018723c */ /* 0x040ff00000041818 */
[C---:B-1----:R-:W-:Y:S08]  /*10c80*/  HMMA.16816.F32.BF16 R28, R144.reuse, R136, R28 ;  /* 0x00000088901c723c */ /* 0x042ff0000004181c */
[C---:B------:R-:W-:Y:S04]  /*10c90*/  HMMA.16816.F32.BF16 R32, R144.reuse, R138, R32 ;  /* 0x0000008a9020723c */ /* 0x040fe80000041820 */
[C---:B--2---:R-:W-:Y:S02]  /*10ca0*/  IADD3 R2, P5, R3.reuse, R160, RZ ;  /* 0x000000a003027210 */ /* 0x044fe40007fbe0ff */
[----:B------:R-:W-:Y:S02]  /*10cb0*/  LDSM.16.M88.4 R160, [R226] ;  /* 0x00000000e2a0783b */ /* 0x000fe40000000200 */
[----:B------:R-:W-:Y:S04]  /*10cc0*/  LEA R176, P2, R2, c[0x0][0x1f8], 0x1 ;  /* 0x00007e0002b07a11 */ /* 0x000fe800078408ff */
[----:B---3--:R-:W-:Y:S02]  /*10cd0*/  IADD3 R3, P1, R3, R159, RZ ;  /* 0x0000009f03037210 */ /* 0x008fe40007f3e0ff */
[C---:B----4-:R-:W-:Y:S02]  /*10ce0*/  IADD3.X R68, R0.reuse, R68, RZ, P5, !PT ;  /* 0x0000004400447210 */ /* 0x050fe40002ffe4ff */
[C---:B------:R-:W-:Y:S02]  /*10cf0*/  LEA R178, P0, R3.reuse, c[0x0][0x1f8], 0x1 ;  /* 0x00007e0003b27a11 */ /* 0x040fe400078008ff */
[----:B-----5:R-:W-:Y:S02]  /*10d00*/  IADD3.X R0, R0, R158, RZ, P1, !PT ;  /* 0x0000009e00007210 */ /* 0x020fe40000ffe4ff */
[----:B------:R-:W1:Y:S01]  /*10d10*/  LDSM.16.M88.4 R156, [R227] ;  /* 0x00000000e39c783b */ /* 0x000e620000000200 */
[----:B------:R-:W-:Y:S02]  /*10d20*/  LEA.HI.X R177, R2, c[0x0][0x1fc], R68, 0x1, P2 ;  /* 0x00007f0002b17a11 */ /* 0x000fe400010f0c44 */
[----:B------:R-:W-:Y:S02]  /*10d30*/  LEA.HI.X R179, R3, c[0x0][0x1fc], R0, 0x1, P0 ;  /* 0x00007f0003b37a11 */ /* 0x000fe400000f0c00 */
[-C--:B------:R-:W-:Y:S03]  /*10d40*/  IADD3 R2, P0, R176, R191.reuse, RZ ;  /* 0x000000bfb0027210 */ /* 0x080fe60007f1e0ff */
[----:B------:R-:W-:Y:S01]  /*10d50*/  @!PT LDS RZ, [RZ] ;  /* 0x00000000fffff984 */ /* 0x000fe20000000800 */
[----:B------:R-:W-:Y:S01]  /*10d60*/  @!PT LDS RZ, [RZ] ;  /* 0x00000000fffff984 */ /* 0x000fe20000000800 */
[----:B------:R-:W-:Y:S01]  /*10d70*/  @!PT LDS RZ, [RZ] ;  /* 0x00000000fffff984 */ /* 0x000fe20000000800 */
[----:B------:R2:W-:Y:S01]  /*10d80*/  LDGSTS.E.BYPASS.LTC128B.128 [R231+0x100], [R176.64], !P4 ;  /* 0x00100000b0e77fae */ /* 0x0005e2000e101d44 */
[-C--:B------:R-:W-:Y:S02]  /*10d90*/  IADD3.X R3, R177, R188.reuse, RZ, P0, !PT ;  /* 0x000000bcb1037210 */ /* 0x080fe400007fe4ff */
[-C--:B------:R-:W-:Y:S04]  /*10da0*/  IADD3 R148, P0, R2, R191.reuse, RZ ;  /* 0x000000bf02947210 */ /* 0x080fe80007f1e0ff */
[-C--:B------:R-:W-:Y:S01]  /*10db0*/  IADD3.X R149, R3, R188.reuse, RZ, P0, !PT ;  /* 0x000000bc03957210 */ /* 0x080fe200007fe4ff */
[----:B------:R3:W-:Y:S01]  /*10dc0*/  LDGSTS.E.BYPASS.LTC128B.128 [R231+0x4100], [R178.64], !P3 ;  /* 0x04100000b2e77fae */ /* 0x0007e2000d901d44 */
[----:B------:R-:W-:Y:S04]  /*10dd0*/  IADD3 R150, P1, R148, R191, RZ ;  /* 0x000000bf94967210 */ /* 0x000fe80007f3e0ff */
[----:B------:R-:W-:Y:S03]  /*10de0*/  IADD3.X R151, R149, R188, RZ, P1, !PT ;  /* 0x000000bc95977210 */ /* 0x000fe60000ffe4ff */
[----:B------:R4:W-:Y:S08]  /*10df0*/  LDGSTS.E.BYPASS.LTC128B.128 [R231+0x1100], [R2.64], !P4 ;  /* 0x0110000002e77fae */ /* 0x0009f0000e101d44 */
[----:B------:R4:W-:Y:S01]  /*10e00*/  LDGSTS.E.BYPASS.LTC128B.128 [R231+0x5100], [R2.64+0x80], !P3 ;  /* 0x0510008002e77fae */ /* 0x0009e2000d901d44 */
[-C--:B--2---:R-:W-:Y:S04]  /*10e10*/  IADD3 R176, P2, R2, R190.reuse, RZ ;  /* 0x000000be02b07210 */ /* 0x084fe80007f5e0ff */
[-C--:B------:R-:W-:Y:S01]  /*10e20*/  IADD3.X R177, R3, R71.reuse, RZ, P2, !PT ;  /* 0x0000004703b17210 */ /* 0x080fe200017fe4ff */
[C---:B-1----:R-:W-:Y:S02]  /*10e30*/  HMMA.16816.F32.BF16 R36, R144.reuse, R156, R36 ;  /* 0x0000009c9024723c */ /* 0x042fe40000041824 */
[----:B------:R1:W-:Y:S06]  /*10e40*/  LDGSTS.E.BYPASS.LTC128B.128 [R231+0x2100], [R148.64], !P4 ;  /* 0x0210000094e77fae */ /* 0x0003ec000e101d44 */
[C---:B------:R-:W-:Y:S02]  /*10e50*/  HMMA.16816.F32.BF16 R40, R144.reuse, R158, R40 ;  /* 0x0000009e9028723c */ /* 0x040fe40000041828 */
[----:B------:R3:W-:Y:S06]  /*10e60*/  LDGSTS.E.BYPASS.LTC128B.128 [R231+0x6100], [R176.64], !P3 ;  /* 0x06100000b0e77fae */ /* 0x0007ec000d901d44 */
[C---:B------:R-:W-:Y:S02]  /*10e70*/  HMMA.16816.F32.BF16 R44, R144.reuse, R160, R44 ;  /* 0x000000a0902c723c */ /* 0x040fe4000004182c */
[----:B------:R1:W-:Y:S02]  /*10e80*/  LDGSTS.E.BYPASS.LTC128B.128 [R231+0x3100], [R150.64], !P4 ;  /* 0x0310000096e77fae */ /* 0x0003e4000e101d44 */
[----:B----4-:R-:W-:Y:S04]  /*10e90*/  IADD3 R2, P0, R148, R190, RZ ;  /* 0x000000be94027210 */ /* 0x010fe80007f1e0ff */
[C---:B------:R-:W-:Y:S04]  /*10ea0*/  HMMA.16816.F32.BF16 R48, R144.reuse, R162, R48 ;  /* 0x000000a29030723c */ /* 0x040fe80000041830 */
[----:B------:R-:W-:Y:S02]  /*10eb0*/  IADD3.X R3, R149, R71, RZ, P0, !PT ;  /* 0x0000004795037210 */ /* 0x000fe400007fe4ff */
[C---:B------:R-:W-:Y:S02]  /*10ec0*/  ISETP.GT.AND P0, PT, R232.reuse, RZ, PT ;  /* 0x000000ffe800720c */ /* 0x040fe40003f04270 */
[C---:B------:R-:W-:Y:S01]  /*10ed0*/  HMMA.16816.F32.BF16 R52, R144.reuse, R164, R52 ;  /* 0x000000a49034723c */ /* 0x040fe20000041834 */
[----:B------:R2:W-:Y:S03]  /*10ee0*/  LDGSTS.E.BYPASS.LTC128B.128 [R231+0x7100], [R2.64], !P3 ;  /* 0x0710000002e77fae */ /* 0x0005e6000d901d44 */
[----:B------:R-:W-:Y:S04]  /*10ef0*/  IADD3 R232, R232, -0x1, RZ ;  /* 0xffffffffe8e87810 */ /* 0x000fe80007ffe0ff */
[C---:B------:R-:W-:Y:S01]  /*10f00*/  HMMA.16816.F32.BF16 R56, R144.reuse, R166, R56 ;  /* 0x000000a69038723c */ /* 0x040fe20000041838 */
[----:B------:R-:W-:Y:S07]  /*10f10*/  LDSM.16.M88.4 R136, [R214+0x8900] ;  /* 0x00890000d688783b */ /* 0x000fee0000000200 */
[C---:B------:R-:W-:Y:S01]  /*10f20*/  HMMA.16816.F32.BF16 R60, R144.reuse, R168, R60 ;  /* 0x000000a8903c723c */ /* 0x040fe2000004183c */
[----:B-1----:R-:W1:Y:S07]  /*10f30*/  LDSM.16.M88.4 R148, [R214+0x8100] ;  /* 0x00810000d694783b */ /* 0x002e6e0000000200 */
[----:B------:R-:W-:Y:S01]  /*10f40*/  HMMA.16816.F32.BF16 R64, R144, R170, R64 ;  /* 0x000000aa9040723c */ /* 0x000fe20000041840 */
[----:B------:R-:W4:Y:S08]  /*10f50*/  LDSM.16.M88.4 R152, [R214+0x9100] ;  /* 0x00910000d698783b */ /* 0x000f300000000200 */
[----:B------:R-:W0:Y:S08]  /*10f60*/  LDGDEPBAR ;  /* 0x00000000000079af */ /* 0x000e300000000000 */
[----:B------:R-:W5:Y:S08]  /*10f70*/  LDSM.16.M88.4 R156, [R214+0x9900] ;  /* 0x00990000d69c783b */ /* 0x000f700000000200 */
[----:B------:R-:W2:Y:S01]  /*10f80*/  LDSM.16.M88.4 R160, [R214+0xa100] ;  /* 0x00a10000d6a0783b */ /* 0x000ea20000000200 */
[C---:B-1----:R-:W-:Y:S07]  /*10f90*/  HMMA.16816.F32.BF16 R4, R172.reuse, R148, R4 ;  /* 0x00000094ac04723c */ /* 0x042fee0000041804 */
[----:B------:R-:W1:Y:S01]  /*10fa0*/  LDSM.16.M88.4 R164, [R214+0xa900] ;  /* 0x00a90000d6a4783b */ /* 0x000e620000000200 */
[C---:B------:R-:W-:Y:S07]  /*10fb0*/  HMMA.16816.F32.BF16 R8, R172.reuse, R150, R8 ;  /* 0x00000096ac08723c */ /* 0x040fee0000041808 */
[----:B---3--:R-:W3:Y:S01]  /*10fc0*/  LDSM.16.M88.4 R176, [R214+0xb100] ;  /* 0x00b10000d6b0783b */ /* 0x008ee20000000200 */
[C---:B------:R-:W-:Y:S07]  /*10fd0*/  HMMA.16816.F32.BF16 R12, R172.reuse, R136, R12 ;  /* 0x00000088ac0c723c */ /* 0x040fee000004180c */
[----:B------:R-:W1:Y:S01]  /*10fe0*/  LDSM.16.M88.4 R168, [R214+0xb900] ;  /* 0x00b90000d6a8783b */ /* 0x000e620000000200 */
[C---:B------:R-:W-:Y:S07]  /*10ff0*/  HMMA.16816.F32.BF16 R16, R172.reuse, R138, R16 ;  /* 0x0000008aac10723c */ /* 0x040fee0000041810 */
[----:B------:R-:W1:Y:S01]  /*11000*/  LDSM.16.M88.4 R148, [R211] ;  /* 0x00000000d394783b */ /* 0x000e620000000200 */
[C---:B----4-:R-:W-:Y:S07]  /*11010*/  HMMA.16816.F32.BF16 R20, R172.reuse, R152, R20 ;  /* 0x00000098ac14723c */ /* 0x050fee0000041814 */
[----:B------:R-:W4:Y:S01]  /*11020*/  LDSM.16.M88.4 R136, [R211+0x800] ;  /* 0x00080000d388783b */ /* 0x000f220000000200 */
[C---:B------:R-:W-:Y:S07]  /*11030*/  HMMA.16816.F32.BF16 R24, R172.reuse, R154, R24 ;  /* 0x0000009aac18723c */ /* 0x040fee0000041818 */
[----:B------:R-:W3:Y:S01]  /*11040*/  LDSM.16.M88.4 R152, [R211+0x1000] ;  /* 0x00100000d398783b */ /* 0x000ee20000000200 */
[C---:B-----5:R-:W-:Y:S07]  /*11050*/  HMMA.16816.F32.BF16 R28, R172.reuse, R156, R28 ;  /* 0x0000009cac1c723c */ /* 0x060fee000004181c */
[----:B------:R-:W-:Y:S01]  /*11060*/  LDSM.16.M88.4 R188, [R208+0xc100] ;  /* 0x00c10000d0bc783b */ /* 0x000fe20000000200 */
[C---:B------:R-:W-:Y:S07]  /*11070*/  HMMA.16816.F32.BF16 R32, R172.reuse, R158, R32 ;  /* 0x0000009eac20723c */ /* 0x040fee0000041820 */
[----:B------:R-:W5:Y:S01]  /*11080*/  LDSM.16.M88.4 R156, [R211+0x1800] ;  /* 0x00180000d39c783b */ /* 0x000f620000000200 */
[C---:B--2---:R-:W-:Y:S07]  /*11090*/  HMMA.16816.F32.BF16 R36, R172.reuse, R160, R36 ;  /* 0x000000a0ac24723c */ /* 0x044fee0000041824 */
[----:B------:R-:W-:Y:S01]  /*110a0*/  LDSM.16.M88.4 R192, [R208+0xc900] ;  /* 0x00c90000d0c0783b */ /* 0x000fe20000000200 */
[C---:B------:R-:W-:Y:S07]  /*110b0*/  HMMA.16816.F32.BF16 R40, R172.reuse, R162, R40 ;  /* 0x000000a2ac28723c */ /* 0x040fee0000041828 */
[----:B------:R-:W2:Y:S01]  /*110c0*/  LDSM.16.M88.4 R160, [R211+0x2000] ;  /* 0x00200000d3a0783b */ /* 0x000ea20000000200 */
[C---:B-1----:R-:W-:Y:S08]  /*110d0*/  HMMA.16816.F32.BF16 R44, R172.reuse, R164, R44 ;  /* 0x000000a4ac2c723c */ /* 0x042ff0000004182c */
[C---:B------:R-:W-:Y:S01]  /*110e0*/  HMMA.16816.F32.BF16 R48, R172.reuse, R166, R48 ;  /* 0x000000a6ac30723c */ /* 0x040fe20000041830 */
[----:B------:R-:W1:Y:S07]  /*110f0*/  LDSM.16.M88.4 R164, [R211+0x2800] ;  /* 0x00280000d3a4783b */ /* 0x000e6e0000000200 */
[C---:B---3--:R-:W-:Y:S08]  /*11100*/  HMMA.16816.F32.BF16 R52, R172.reuse, R176, R52 ;  /* 0x000000b0ac34723c */ /* 0x048ff00000041834 */
[C---:B------:R-:W-:Y:S01]  /*11110*/  HMMA.16816.F32.BF16 R56, R172.reuse, R178, R56 ;  /* 0x000000b2ac38723c */ /* 0x040fe20000041838 */
[----:B------:R-:W-:Y:S07]  /*11120*/  LDSM.16.M88.4 R176, [R211+0x3800] ;  /* 0x00380000d3b0783b */ /* 0x000fee0000000200 */
[C---:B------:R-:W-:Y:S08]  /*11130*/  HMMA.16816.F32.BF16 R60, R172.reuse, R168, R60 ;  /* 0x000000a8ac3c723c */ /* 0x040ff0000004183c */
[----:B------:R-:W-:Y:S01]  /*11140*/  HMMA.16816.F32.BF16 R64, R172, R170, R64 ;  /* 0x000000aaac40723c */ /* 0x000fe20000041840 */
[----:B------:R-:W3:Y:S07]  /*11150*/  LDSM.16.M88.4 R168, [R211+0x3000] ;  /* 0x00300000d3a8783b */ /* 0x000eee0000000200 */
[C---:B------:R-:W-:Y:S08]  /*11160*/  HMMA.16816.F32.BF16 R4, R180.reuse, R148, R4 ;  /* 0x00000094b404723c */ /* 0x040ff00000041804 */
[C---:B------:R-:W-:Y:S01]  /*11170*/  HMMA.16816.F32.BF16 R8, R180.reuse, R150, R8 ;  /* 0x00000096b408723c */ /* 0x040fe20000041808 */
[----:B------:R-:W1:Y:S07]  /*11180*/  LDSM.16.M88.4 R148, [R208+0xd100] ;  /* 0x00d10000d094783b */ /* 0x000e6e0000000200 */
[C---:B----4-:R-:W-:Y:S08]  /*11190*/  HMMA.16816.F32.BF16 R12, R180.reuse, R136, R12 ;  /* 0x00000088b40c723c */ /* 0x050ff0000004180c */
[C---:B------:R-:W-:Y:S01]  /*111a0*/  HMMA.16816.F32.BF16 R16, R180.reuse, R138, R16 ;  /* 0x0000008ab410723c */ /* 0x040fe20000041810 */
[----:B------:R-:W4:Y:S07]  /*111b0*/  LDSM.16.M88.4 R136, [R208+0xd900] ;  /* 0x00d90000d088783b */ /* 0x000f2e0000000200 */
[C---:B------:R-:W-:Y:S08]  /*111c0*/  HMMA.16816.F32.BF16 R20, R180.reuse, R152, R20 ;  /* 0x00000098b414723c */ /* 0x040ff00000041814 */
[C---:B------:R-:W-:Y:S01]  /*111d0*/  HMMA.16816.F32.BF16 R24, R180.reuse, R154, R24 ;  /* 0x0000009ab418723c */ /* 0x040fe20000041818 */
[----:B------:R-:W3:Y:S07]  /*111e0*/  LDSM.16.M88.4 R152, [R208+0xe100] ;  /* 0x00e10000d098783b */ /* 0x000eee0000000200 */
[C---:B-----5:R-:W-:Y:S08]  /*111f0*/  HMMA.16816.F32.BF16 R28, R180.reuse, R156, R28 ;  /* 0x0000009cb41c723c */ /* 0x060ff0000004181c */
[C---:B------:R-:W-:Y:S01]  /*11200*/  HMMA.16816.F32.BF16 R32, R180.reuse, R158, R32 ;  /* 0x0000009eb420723c */ /* 0x040fe20000041820 */
[----:B------:R-:W5:Y:S07]  /*11210*/  LDSM.16.M88.4 R156, [R208+0xe900] ;  /* 0x00e90000d09c783b */ /* 0x000f6e0000000200 */
[C---:B--2---:R-:W-:Y:S08]  /*11220*/  HMMA.16816.F32.BF16 R36, R180.reuse, R160, R36 ;  /* 0x000000a0b424723c */ /* 0x044ff00000041824 */
[C---:B------:R-:W-:Y:S01]  /*11230*/  HMMA.16816.F32.BF16 R40, R180.reuse, R162, R40 ;  /* 0x000000a2b428723c */ /* 0x040fe20000041828 */
[----:B------:R-:W2:Y:S07]  /*11240*/  LDSM.16.M88.4 R160, [R208+0xf100] ;  /* 0x00f10000d0a0783b */ /* 0x000eae0000000200 */
[C---:B-1----:R-:W-:Y:S08]  /*11250*/  HMMA.16816.F32.BF16 R44, R180.reuse, R164, R44 ;  /* 0x000000a4b42c723c */ /* 0x042ff0000004182c */
[C---:B------:R-:W-:Y:S01]  /*11260*/  HMMA.16816.F32.BF16 R48, R180.reuse, R166, R48 ;  /* 0x000000a6b430723c */ /* 0x040fe20000041830 */
[----:B------:R-:W1:Y:S07]  /*11270*/  LDSM.16.M88.4 R164, [R208+0xf900] ;  /* 0x00f90000d0a4783b */ /* 0x000e6e0000000200 */
[C---:B---3--:R-:W-:Y:S08]  /*11280*/  HMMA.16816.F32.BF16 R52, R180.reuse, R168, R52 ;  /* 0x000000a8b434723c */ /* 0x048ff00000041834 */
[C---:B------:R-:W-:Y:S01]  /*11290*/  HMMA.16816.F32.BF16 R56, R180.reuse, R170, R56 ;  /* 0x000000aab438723c */ /* 0x040fe20000041838 */
[----:B------:R-:W3:Y:S07]  /*112a0*/  LDSM.16.M88.4 R168, [R223] ;  /* 0x00000000dfa8783b */ /* 0x000eee0000000200 */
[C---:B------:R-:W-:Y:S08]  /*112b0*/  HMMA.16816.F32.BF16 R60, R180.reuse, R176, R60 ;  /* 0x000000b0b43c723c */ /* 0x040ff0000004183c */
[----:B------:R-:W-:Y:S01]  /*112c0*/  HMMA.16816.F32.BF16 R64, R180, R178, R64 ;  /* 0x000000b2b440723c */ /* 0x000fe20000041840 */
[----:B------:R-:W1:Y:S07]  /*112d0*/  LDSM.16.M88.4 R176, [R222] ;  /* 0x00000000deb0783b */ /* 0x000e6e0000000200 */
        /* <DEDUP_REMOVED lines=8> */
[----:B------:R-:W1:Y:S07]  /*11360*/  LDSM.16.M88.4 R148, [R219] ;  /* 0x00000000db94783b */ /* 0x000e6e0000000200 */
[C---:B----4-:R-:W-:Y:S08]  /*11370*/  HMMA.16816.F32.BF16 R28, R184.reuse, R136, R28 ;  /* 0x00000088b81c723c */ /* 0x050ff0000004181c */
[C---:B------:R-:W-:Y:S01]  /*11380*/  HMMA.16816.F32.BF16 R32, R184.reuse, R138, R32 ;  /* 0x0000008ab820723c */ /* 0x040fe20000041820 */
[----:B------:R-:W4:Y:S07]  /*11390*/  LDSM.16.M88.4 R136, [R218] ;  /* 0x00000000da88783b */ /* 0x000f2e0000000200 */
[C---:B------:R-:W-:Y:S08]  /*113a0*/  HMMA.16816.F32.BF16 R36, R184.reuse, R152, R36 ;  /* 0x00000098b824723c */ /* 0x040ff00000041824 */
[C---:B------:R-:W-:Y:S01]  /*113b0*/  HMMA.16816.F32.BF16 R40, R184.reuse, R154, R40 ;  /* 0x0000009ab828723c */ /* 0x040fe20000041828 */
[----:B------:R-:W3:Y:S07]  /*113c0*/  LDSM.16.M88.4 R152, [R217] ;  /* 0x00000000d998783b */ /* 0x000eee0000000200 */
[C---:B-----5:R-:W-:Y:S08]  /*113d0*/  HMMA.16816.F32.BF16 R44, R184.reuse, R156, R44 ;  /* 0x0000009cb82c723c */ /* 0x060ff0000004182c */
[C---:B------:R-:W-:Y:S01]  /*113e0*/  HMMA.16816.F32.BF16 R48, R184.reuse, R158, R48 ;  /* 0x0000009eb830723c */ /* 0x040fe20000041830 */
[----:B------:R-:W5:Y:S07]  /*113f0*/  LDSM.16.M88.4 R156, [R216] ;  /* 0x00000000d89c783b */ /* 0x000f6e0000000200 */
[C---:B--2---:R-:W-:Y:S08]  /*11400*/  HMMA.16816.F32.BF16 R52, R184.reuse, R160, R52 ;  /* 0x000000a0b834723c */ /* 0x044ff00000041834 */
[C---:B------:R-:W-:Y:S01]  /*11410*/  HMMA.16816.F32.BF16 R56, R184.reuse, R162, R56 ;  /* 0x000000a2b838723c */ /* 0x040fe20000041838 */
[----:B------:R-:W-:Y:S07]  /*11420*/  LDSM.16.M88.4 R160, [R214+0xd100] ;  /* 0x00d10000d6a0783b */ /* 0x000fee0000000200 */
[C---:B-1----:R-:W-:Y:S08]  /*11430*/  HMMA.16816.F32.BF16 R60, R184.reuse, R164, R60 ;  /* 0x000000a4b83c723c */ /* 0x042ff0000004183c */
[----:B------:R-:W-:Y:S01]  /*11440*/  HMMA.16816.F32.BF16 R64, R184, R166, R64 ;  /* 0x000000a6b840723c */ /* 0x000fe20000041840 */
[----:B------:R-:W-:Y:S07]  /*11450*/  LDSM.16.M88.4 R164, [R214+0xd900] ;  /* 0x00d90000d6a4783b */ /* 0x000fee0000000200 */
[C---:B---3--:R-:W-:Y:S08]  /*11460*/  HMMA.16816.F32.BF16 R4, R196.reuse, R168, R4 ;  /* 0x000000a8c404723c */ /* 0x048ff00000041804 */
[C---:B------:R-:W-:Y:S01]  /*11470*/  HMMA.16816.F32.BF16 R8, R196.reuse, R170, R8 ;  /* 0x000000aac408723c */ /* 0x040fe20000041808 */
[----:B------:R-:W-:Y:S07]  /*11480*/  LDSM.16.M88.4 R168, [R214+0xe100] ;  /* 0x00e10000d6a8783b */ /* 0x000fee0000000200 */
[C---:B------:R-:W-:Y:S08]  /*11490*/  HMMA.16816.F32.BF16 R12, R196.reuse, R176, R12 ;  /* 0x000000b0c40c723c */ /* 0x040ff0000004180c */
        /* <DEDUP_REMOVED lines=10> */
[----:B------:R-:W1:Y:S07]  /*11540*/  LDSM.16.M88.4 R148, [R214+0xc100] ;  /* 0x00c10000d694783b */ /* 0x000e6e0000000200 */
[C---:B----4-:R-:W-:Y:S08]  /*11550*/  HMMA.16816.F32.BF16 R44, R196.reuse, R136, R44 ;  /* 0x00000088c42c723c */ /* 0x050ff0000004182c */
[C---:B------:R-:W-:Y:S01]  /*11560*/  HMMA.16816.F32.BF16 R48, R196.reuse, R138, R48 ;  /* 0x0000008ac430723c */ /* 0x040fe20000041830 */
[----:B------:R-:W2:Y:S07]  /*11570*/  LDSM.16.M88.4 R136, [R214+0xc900] ;  /* 0x00c90000d688783b */ /* 0x000eae0000000200 */
[C---:B------:R-:W-:Y:S08]  /*11580*/  HMMA.16816.F32.BF16 R52, R196.reuse, R152, R52 ;  /* 0x00000098c434723c */ /* 0x040ff00000041834 */
[C---:B------:R-:W-:Y:S01]  /*11590*/  HMMA.16816.F32.BF16 R56, R196.reuse, R154, R56 ;  /* 0x0000009ac438723c */ /* 0x040fe20000041838 */
[----:B------:R-:W3:Y:S07]  /*115a0*/  LDSM.16.M88.4 R152, [R211+0x4000] ;  /* 0x00400000d398783b */ /* 0x000eee0000000200 */
[C---:B-----5:R-:W-:Y:S08]  /*115b0*/  HMMA.16816.F32.BF16 R60, R196.reuse, R156, R60 ;  /* 0x0000009cc43c723c */ /* 0x060ff0000004183c */
[----:B------:R-:W-:Y:S08]  /*115c0*/  HMMA.16816.F32.BF16 R64, R196, R158, R64 ;  /* 0x0000009ec440723c */ /* 0x000ff00000041840 */
[C---:B-1----:R-:W-:Y:S08]  /*115d0*/  HMMA.16816.F32.BF16 R4, R200.reuse, R148, R4 ;  /* 0x00000094c804723c */ /* 0x042ff00000041804 */
[C---:B------:R-:W-:Y:S08]  /*115e0*/  HMMA.16816.F32.BF16 R8, R200.reuse, R150, R8 ;  /* 0x00000096c808723c */ /* 0x040ff00000041808 */
[C---:B--2---:R-:W-:Y:S08]  /*115f0*/  HMMA.16816.F32.BF16 R12, R200.reuse, R136, R12 ;  /* 0x00000088c80c723c */ /* 0x044ff0000004180c */
        /* <DEDUP_REMOVED lines=19> */
[----:B------:R-:W1:Y:S01]  /*11730*/  MUFU.TANH R148, R4 ;  /* 0x0000000400947308 */ /* 0x000e620000002400 */
[----:B------:R-:W-:Y:S02]  /*11740*/  FMUL.FTZ R5, R5, c[0x0][0x320] ;  /* 0x0000c80005057a20 */ /* 0x000fe40000410000 */
[----:B------:R-:W-:Y:S02]  /*11750*/  FMUL.FTZ R6, R6, c[0x0][0x320] ;  /* 0x0000c80006067a20 */ /* 0x000fe40000410000 */
[----:B------:R-:W-:Y:S04]  /*11760*/  FMUL.FTZ R7, R7, c[0x0][0x320] ;  /* 0x0000c80007077a20 */ /* 0x000fe80000410000 */
[----:B------:R-:W-:Y:S01]  /*11770*/  FMUL.FTZ R8, R8, c[0x0][0x320] ;  /* 0x0000c80008087a20 */ /* 0x000fe20000410000 */
[----:B------:R-:W2:Y:S01]  /*11780*/  MUFU.TANH R150, R5 ;  /* 0x0000000500967308 */ /* 0x000ea20000002400 */
[----:B------:R-:W-:Y:S02]  /*11790*/  FMUL.FTZ R9, R9, c[0x0][0x320] ;  /* 0x0000c80009097a20 */ /* 0x000fe40000410000 */
[----:B------:R-:W-:Y:S02]  /*117a0*/  FMUL.FTZ R10, R10, c[0x0][0x320] ;  /* 0x0000c8000a0a7a20 */ /* 0x000fe40000410000 */
[----:B------:R-:W-:Y:S02]  /*117b0*/  FMUL.FTZ R11, R11, c[0x0][0x320] ;  /* 0x0000c8000b0b7a20 */ /* 0x000fe40000410000 */
[----:B------:R-:W-:Y:S02]  /*117c0*/  FMUL.FTZ R12, R12, c[0x0][0x320] ;  /* 0x0000c8000c0c7a20 */ /* 0x000fe40000410000 */
[----:B------:R-:W-:Y:S01]  /*117d0*/  FMUL.FTZ R15, R15, c[0x0][0x320] ;  /* 0x0000c8000f0f7a20 */ /* 0x000fe20000410000 */
[----:B------:R-:W3:Y:S01]  /*117e0*/  MUFU.TANH R154, R6 ;  /* 0x00000006009a7308 */ /* 0x000ee20000002400 */
[----:B------:R-:W-:Y:S02]  /*117f0*/  FMUL.FTZ R18, R18, c[0x0][0x320] ;  /* 0x0000c80012127a20 */ /* 0x000fe40000410000 */
[----:B------:R-:W-:Y:S01]  /*11800*/  FMUL.FTZ R19, R19, c[0x0][0x320] ;  /* 0x0000c80013137a20 */ /* 0x000fe20000410000 */
[----:B-1----:R-:W-:Y:S01]  /*11810*/  FMNMX.FTZ R0, R148, R69, !PT ;  /* 0x0000004594007209 */ /* 0x002fe20007810000 */
[----:B------:R-:W-:Y:S02]  /*11820*/  FMUL.FTZ R16, R16, c[0x0][0x320] ;  /* 0x0000c80010107a20 */ /* 0x000fe40000410000 */
[----:B------:R-:W-:Y:S02]  /*11830*/  FMUL.FTZ R17, R17, c[0x0][0x320] ;  /* 0x0000c80011117a20 */ /* 0x000fe40000410000 */
[----:B------:R-:W-:Y:S01]  /*11840*/  FMUL.FTZ R13, R13, c[0x0][0x320] ;  /* 0x0000c8000d0d7a20 */ /* 0x000fe20000410000 */
[----:B------:R1:W4:Y:S01]  /*11850*/  MUFU.TANH R155, R7 ;  /* 0x00000007009b7308 */ /* 0x0003220000002400 */
[----:B------:R-:W-:Y:S01]  /*11860*/  FMUL.FTZ R14, R14, c[0x0][0x320] ;  /* 0x0000c8000e0e7a20 */ /* 0x000fe20000410000 */
[----:B--2---:R-:W-:Y:S08]  /*11870*/  FMNMX.FTZ R0, R150, R0, !PT ;  /* 0x0000000096007209 */ /* 0x004ff00007810000 */
[----:B------:R-:W2:Y:S01]  /*11880*/  MUFU.TANH R151, R8 ;  /* 0x0000000800977308 */ /* 0x000ea20000002400 */
[----:B---3--:R-:W-:Y:S09]  /*11890*/  FMNMX.FTZ R3, R154, R70, !PT ;  /* 0x000000469a037209 */ /* 0x008ff20007810000 */
[----:B------:R-:W3:Y:S01]  /*118a0*/  MUFU.TANH R149, R9 ;  /* 0x0000000900957308 */ /* 0x000ee20000002400 */
[----:B-1----:R-:W1:Y:S01]  /*118b0*/  LDSM.16.M88.4 R4, [R211+0x5000] ;  /* 0x00500000d304783b */ /* 0x002e620000000200 */
[----:B----4-:R-:W-:Y:S08]  /*118c0*/  FMNMX.FTZ R3, R155, R3, !PT ;  /* 0x000000039b037209 */ /* 0x010ff00007810000 */
[----:B------:R-:W4:Y:S01]  /*118d0*/  MUFU.TANH R152, R10 ;  /* 0x0000000a00987308 */ /* 0x000f220000002400 */
[----:B--2---:R-:W-:Y:S09]  /*118e0*/  FMNMX.FTZ R0, R151, R0, !PT ;  /* 0x0000000097007209 */ /* 0x004ff20007810000 */
[----:B------:R2:W5:Y:S01]  /*118f0*/  MUFU.TANH R153, R11 ;  /* 0x0000000b00997308 */ /* 0x0005620000002400 */
[----:B---3--:R-:W-:Y:S09]  /*11900*/  FMNMX.FTZ R0, R149, R0, !PT ;  /* 0x0000000095007209 */ /* 0x008ff20007810000 */
[----:B------:R-:W-:Y:S01]  /*11910*/  MUFU.TANH R159, R18 ;  /* 0x00000012009f7308 */ /* 0x000fe20000002400 */
[----:B----4-:R-:W-:Y:S09]  /*11920*/  FMNMX.FTZ R3, R152, R3, !PT ;  /* 0x0000000398037209 */ /* 0x010ff20007810000 */
[----:B------:R3:W-:Y:S01]  /*11930*/  MUFU.TANH R161, R19 ;  /* 0x0000001300a17308 */ /* 0x0007e20000002400 */
[----:B--2---:R-:W2:Y:S01]  /*11940*/  LDSM.16.M88.4 R8, [R211+0x5800] ;  /* 0x00580000d308783b */ /* 0x004ea20000000200 */
[C---:B-1----:R-:W-:Y:S03]  /*11950*/  HMMA.16816.F32.BF16 R20, R204.reuse, R4, R20 ;  /* 0x00000004cc14723c */ /* 0x042fe60000041814 */
[----:B-----5:R-:W-:Y:S05]  /*11960*/  FMNMX.FTZ R3, R153, R3, !PT ;  /* 0x0000000399037209 */ /* 0x020fea0007810000 */
[----:B------:R-:W-:Y:S01]  /*11970*/  MUFU.TANH R156, R16 ;  /* 0x00000010009c7308 */ /* 0x000fe20000002400 */
[C---:B------:R-:W-:Y:S01]  /*11980*/  HMMA.16816.F32.BF16 R24, R204.reuse, R6, R24 ;  /* 0x00000006cc18723c */ /* 0x040fe20000041818 */
[----:B------:R-:W1:Y:S08]  /*11990*/  LDSM.16.M88.4 R4, [R211+0x6000] ;  /* 0x00600000d304783b */ /* 0x000e700000000200 */
[----:B------:R4:W-:Y:S01]  /*119a0*/  MUFU.TANH R157, R17 ;  /* 0x00000011009d7308 */ /* 0x0009e20000002400 */
[----:B---3--:R-:W3:Y:S05]  /*119b0*/  LDL.64 R18, [R1+0x38] ;  /* 0x0000380001127983 */ /* 0x008eea0000100a00 */
[----:B------:R-:W-:Y:S04]  /*119c0*/  FMUL.FTZ R20, R20, c[0x0][0x320] ;  /* 0x0000c80014147a20 */ /* 0x000fe80000410000 */
[----:B------:R-:W5:Y:S01]  /*119d0*/  MUFU.TANH R138, R12 ;  /* 0x0000000c008a7308 */ /* 0x000f620000002400 */
[----:B------:R-:W-:Y:S02]  /*119e0*/  FMUL.FTZ R21, R21, c[0x0][0x320] ;  /* 0x0000c80015157a20 */ /* 0x000fe40000410000 */
[----:B------:R-:W-:Y:S02]  /*119f0*/  FMUL.FTZ R22, R22, c[0x0][0x320] ;  /* 0x0000c80016167a20 */ /* 0x000fe40000410000 */
[----:B------:R-:W-:Y:S02]  /*11a00*/  FMUL.FTZ R23, R23, c[0x0][0x320] ;  /* 0x0000c80017177a20 */ /* 0x000fe40000410000 */
[----:B------:R-:W-:Y:S02]  /*11a10*/  FMUL.FTZ R24, R24, c[0x0][0x320] ;  /* 0x0000c80018187a20 */ /* 0x000fe40000410000 */
[----:B------:R-:W-:Y:S01]  /*11a20*/  FMUL.FTZ R25, R25, c[0x0][0x320] ;  /* 0x0000c80019197a20 */ /* 0x000fe20000410000 */
[----:B------:R1:W1:Y:S01]  /*11a30*/  MUFU.TANH R139, R13 ;  /* 0x0000000d008b7308 */ /* 0x0002620000002400 */
[----:B------:R-:W-:Y:S02]  /*11a40*/  FMUL.FTZ R26, R26, c[0x0][0x320] ;  /* 0x0000c8001a1a7a20 */ /* 0x000fe40000410000 */
[----:B------:R-:W-:Y:S01]  /*11a50*/  FMUL.FTZ R27, R27, c[0x0][0x320] ;  /* 0x0000c8001b1b7a20 */ /* 0x000fe20000410000 */
[C---:B--2---:R-:W-:Y:S01]  /*11a60*/  HMMA.16816.F32.BF16 R28, R204.reuse, R8, R28 ;  /* 0x00000008cc1c723c */ /* 0x044fe2000004181c */
[----:B----4-:R-:W2:Y:S05]  /*11a70*/  LDL.64 R16, [R1+0x28] ;  /* 0x0000280001107983 */ /* 0x010eaa0000100a00 */
[----:B------:R-:W4:Y:S02]  /*11a80*/  MUFU.TANH R158, R14 ;  /* 0x0000000e009e7308 */ /* 0x000f240000002400 */
[C---:B------:R-:W-:Y:S01]  /*11a90*/  HMMA.16816.F32.BF16 R32, R204.reuse, R10, R32 ;  /* 0x0000000acc20723c */ /* 0x040fe20000041820 */
[----:B------:R-:W4:Y:S03]  /*11aa0*/  LDSM.16.M88.4 R8, [R211+0x6800] ;  /* 0x00680000d308783b */ /* 0x000f260000000200 */
[----:B-----5:R-:W-:Y:S04]  /*11ab0*/  FMNMX.FTZ R0, R138, R0, !PT ;  /* 0x000000008a007209 */ /* 0x020fe80007810000 */
[----:B------:R-:W5:Y:S01]  /*11ac0*/  MUFU.TANH R160, R15 ;  /* 0x0000000f00a07308 */ /* 0x000f620000002400 */
[C---:B-1----:R-:W-:Y:S01]  /*11ad0*/  HMMA.16816.F32.BF16 R36, R204.reuse, R4, R36 ;  /* 0x00000004cc24723c */ /* 0x042fe20000041824 */
[----:B------:R-:W3:Y:S02]  /*11ae0*/  LDL R12, [R1+0x48] ;  /* 0x00004800010c7983 */ /* 0x000ee40000100800 */
[----:B------:R-:W-:Y:S02]  /*11af0*/  MOV R13, 0x6 ;  /* 0x00000006000d7802 */ /* 0x000fe40000000f00 */
[----:B------:R-:W-:Y:S02]  /*11b00*/  FMNMX.FTZ R0, R139, R0, !PT ;  /* 0x000000008b007209 */ /* 0x000fe40007810000 */
[----:B------:R-:W-:Y:S01]  /*11b10*/  FMUL.FTZ R28, R28, c[0x0][0x320] ;  /* 0x0000c8001c1c7a20 */ /* 0x000fe20000410000 */
[C---:B------:R-:W-:Y:S01]  /*11b20*/  HMMA.16816.F32.BF16 R40, R204.reuse, R6, R40 ;  /* 0x00000006cc28723c */ /* 0x040fe20000041828 */
[----:B------:R-:W1:Y:S01]  /*11b30*/  MUFU.TANH R162, R20 ;  /* 0x0000001400a27308 */ /* 0x000e620000002400 */
[----:B------:R-:W1:Y:S02]  /*11b40*/  LDSM.16.M88.4 R4, [R211+0x7000] ;  /* 0x00700000d304783b */ /* 0x000e640000000200 */
[----:B------:R-:W-:Y:S01]  /*11b50*/  FMUL.FTZ R29, R29, c[0x0][0x320] ;  /* 0x0000c8001d1d7a20 */ /* 0x000fe20000410000 */
[----:B----4-:R-:W-:Y:S01]  /*11b60*/  FMNMX.FTZ R3, R158, R3, !PT ;  /* 0x000000039e037209 */ /* 0x010fe20007810000 */
[----:B------:R-:W-:Y:S01]  /*11b70*/  FMUL.FTZ R30, R30, c[0x0][0x320] ;  /* 0x0000c8001e1e7a20 */ /* 0x000fe20000410000 */
[----:B------:R-:W-:Y:S01]  /*11b80*/  FMNMX.FTZ R0, R156, R0, !PT ;  /* 0x000000009c007209 */ /* 0x000fe20007810000 */
[----:B------:R-:W-:Y:S03]  /*11b90*/  FMUL.FTZ R31, R31, c[0x0][0x320] ;  /* 0x0000c8001f1f7a20 */ /* 0x000fe60000410000 */
[----:B------:R-:W4:Y:S01]  /*11ba0*/  MUFU.TANH R167, R21 ;  /* 0x0000001500a77308 */ /* 0x000f220000002400 */
[----:B------:R-:W-:Y:S01]  /*11bb0*/  FMUL.FTZ R33, R33, c[0x0][0x320] ;  /* 0x0000c80021217a20 */ /* 0x000fe20000410000 */
[----:B------:R-:W-:Y:S01]  /*11bc0*/  FMNMX.FTZ R0, R157, R0, !PT ;  /* 0x000000009d007209 */ /* 0x000fe20007810000 */
[----:B------:R-:W-:Y:S01]  /*11bd0*/  FMUL.FTZ R34, R34, c[0x0][0x320] ;  /* 0x0000c80022227a20 */ /* 0x000fe20000410000 */
[----:B-----5:R-:W-:Y:S01]  /*11be0*/  FMNMX.FTZ R3, R160, R3, !PT ;  /* 0x00000003a0037209 */ /* 0x020fe20007810000 */
[----:B------:R-:W-:Y:S02]  /*11bf0*/  FMUL.FTZ R36, R36, c[0x0][0x320] ;  /* 0x0000c80024247a20 */ /* 0x000fe40000410000 */
[----:B------:R-:W-:Y:S01]  /*11c00*/  FMUL.FTZ R37, R37, c[0x0][0x320] ;  /* 0x0000c80025257a20 */ /* 0x000fe20000410000 */
[----:B------:R-:W-:Y:S01]  /*11c10*/  FMNMX.FTZ R3, R159, R3, !PT ;  /* 0x000000039f037209 */ /* 0x000fe20007810000 */
[----:B------:R-:W-:Y:S01]  /*11c20*/  FMUL.FTZ R38, R38, c[0x0][0x320] ;  /* 0x0000c80026267a20 */ /* 0x000fe20000410000 */
[----:B------:R-:W5:Y:S01]  /*11c30*/  MUFU.TANH R169, R24 ;  /* 0x0000001800a97308 */ /* 0x000f620000002400 */
[----:B------:R-:W-:Y:S01]  /*11c40*/  FMUL.FTZ R39, R39, c[0x0][0x320] ;  /* 0x0000c80027277a20 */ /* 0x000fe20000410000 */
[----:B------:R-:W-:Y:S01]  /*11c50*/  FMNMX.FTZ R3, R161, R3, !PT ;  /* 0x00000003a1037209 */ /* 0x000fe20007810000 */
[C---:B------:R-:W-:Y:S01]  /*11c60*/  HMMA.16816.F32.BF16 R44, R204.reuse, R8, R44 ;  /* 0x00000008cc2c723c */ /* 0x040fe2000004182c */
[----:B------:R-:W3:Y:S02]  /*11c70*/  LDL R9, [R1+0x18] ;  /* 0x0000180001097983 */ /* 0x000ee40000100800 */
[----:B------:R-:W-:Y:S01]  /*11c80*/  FMUL.FTZ R35, R35, c[0x0][0x320] ;  /* 0x0000c80023237a20 */ /* 0x000fe20000410000 */
[----:B-1----:R-:W-:Y:S01]  /*11c90*/  FMNMX.FTZ R0, R162, R0, !PT ;  /* 0x00000000a2007209 */ /* 0x002fe20007810000 */
[----:B------:R-:W-:Y:S02]  /*11ca0*/  FMUL.FTZ R32, R32, c[0x0][0x320] ;  /* 0x0000c80020207a20 */ /* 0x000fe40000410000 */
[----:B------:R-:W1:Y:S01]  /*11cb0*/  MUFU.TANH R171, R22 ;  /* 0x0000001600ab7308 */ /* 0x000e620000002400 */
[C---:B------:R-:W-:Y:S01]  /*11cc0*/  HMMA.16816.F32.BF16 R48, R204.reuse, R10, R48 ;  /* 0x0000000acc30723c */ /* 0x040fe20000041830 */
[----:B------:R-:W3:Y:S03]  /*11cd0*/  LDL R10, [R1+0x14] ;  /* 0x00001400010a7983 */ /* 0x000ee60000100800 */
[----:B------:R-:W-:Y:S01]  /*11ce0*/  FMUL.FTZ R41, R41, c[0x0][0x320] ;  /* 0x0000c80029297a20 */ /* 0x000fe20000410000 */
[----:B----4-:R-:W-:Y:S01]  /*11cf0*/  FMNMX.FTZ R0, R167, R0, !PT ;  /* 0x00000000a7007209 */ /* 0x010fe20007810000 */
[----:B------:R-:W-:Y:S02]  /*11d00*/  FMUL.FTZ R42, R42, c[0x0][0x320] ;  /* 0x0000c8002a2a7a20 */ /* 0x000fe40000410000 */
[----:B------:R-:W-:Y:S01]  /*11d10*/  FMUL.FTZ R43, R43, c[0x0][0x320] ;  /* 0x0000c8002b2b7a20 */ /* 0x000fe20000410000 */
[----:B------:R-:W-:Y:S01]  /*11d20*/  MUFU.TANH R168, R25 ;  /* 0x0000001900a87308 */ /* 0x000fe20000002400 */
[C---:B------:R-:W-:Y:S03]  /*11d30*/  HMMA.16816.F32.BF16 R52, R204.reuse, R4, R52 ;  /* 0x00000004cc34723c */ /* 0x040fe60000041834 */
[----:B-----5:R-:W-:Y:S01]  /*11d40*/  FMNMX.FTZ R0, R169, R0, !PT ;  /* 0x00000000a9007209 */ /* 0x020fe20007810000 */
[----:B------:R-:W-:Y:S02]  /*11d50*/  FMUL.FTZ R40, R40, c[0x0][0x320] ;  /* 0x0000c80028287a20 */ /* 0x000fe40000410000 */
[----:B------:R-:W-:Y:S02]  /*11d60*/  FMUL.FTZ R44, R44, c[0x0][0x320] ;  /* 0x0000c8002c2c7a20 */ /* 0x000fe40000410000 */
[C---:B------:R-:W-:Y:S01]  /*11d70*/  HMMA.16816.F32.BF16 R56, R204.reuse, R6, R56 ;  /* 0x00000006cc38723c */ /* 0x040fe20000041838 */
[----:B------:R-:W-:Y:S01]  /*11d80*/  MUFU.TANH R176, R23 ;  /* 0x0000001700b07308 */ /* 0x000fe20000002400 */
[----:B------:R-:W4:Y:S01]  /*11d90*/  LDSM.16.M88.4 R4, [R211+0x7800] ;  /* 0x00780000d304783b */ /* 0x000f220000000200 */
[----:B------:R-:W-:Y:S04]  /*11da0*/  DEPBAR.LE SB0, 0x0 ;  /* 0x000080000000791a */ /* 0x000fe80000000000 */
[----:B------:R-:W-:Y:S01]  /*11db0*/  FMUL.FTZ R45, R45, c[0x0][0x320] ;  /* 0x0000c8002d2d7a20 */ /* 0x000fe20000410000 */
[----:B-1----:R-:W-:Y:S01]  /*11dc0*/  FMNMX.FTZ R3, R171, R3, !PT ;  /* 0x00000003ab037209 */ /* 0x002fe20007810000 */
[----:B------:R-:W-:Y:S02]  /*11dd0*/  FMUL.FTZ R46, R46, c[0x0][0x320] ;  /* 0x0000c8002e2e7a20 */ /* 0x000fe40000410000 */
[----:B------:R-:W-:Y:S01]  /*11de0*/  MUFU.TANH R178, R28 ;  /* 0x0000001c00b27308 */ /* 0x000fe20000002400 */
[----:B------:R-:W-:Y:S01]  /*11df0*/  BAR.SYNC.DEFER_BLOCKING 0x0 ;  /* 0x0000000000007b1d */ /* 0x000fe20000010000 */
[----:B------:R-:W-:Y:S02]  /*11e00*/  FMUL.FTZ R47, R47, c[0x0][0x320] ;  /* 0x0000c8002f2f7a20 */ /* 0x000fe40000410000 */
[----:B------:R-:W-:Y:S02]  /*11e10*/  FMUL.FTZ R49, R49, c[0x0][0x320] ;  /* 0x0000c80031317a20 */ /* 0x000fe40000410000 */
[----:B------:R-:W-:Y:S02]  /*11e20*/  FMUL.FTZ R52, R52, c[0x0][0x320] ;  /* 0x0000c80034347a20 */ /* 0x000fe40000410000 */
[----:B------:R-:W-:Y:S02]  /*11e30*/  FMUL.FTZ R53, R53, c[0x0][0x320] ;  /* 0x0000c80035357a20 */ /* 0x000fe40000410000 */
        /* <DEDUP_REMOVED lines=10> */
[----:B------:R-:W-:Y:S03]  /*11ee0*/  FMUL.FTZ R48, R48, c[0x0][0x320] ;  /* 0x0000c80030307a20 */ /* 0x000fe60000410000 */
[----:B------:R1:W-:Y:S01]  /*11ef0*/  MUFU.TANH R15, R59 ;  /* 0x0000003b000f7308 */ /* 0x0003e20000002400 */
[C---:B----4-:R-:W-:Y:S08]  /*11f00*/  HMMA.16816.F32.BF16 R60, R204.reuse, R4, R60 ;  /* 0x00000004cc3c723c */ /* 0x050ff0000004183c */
[----:B------:R-:W-:Y:S01]  /*11f10*/  HMMA.16816.F32.BF16 R64, R204, R6, R64 ;  /* 0x00000006cc40723c */ /* 0x000fe20000041840 */
[----:B------:R-:W4:Y:S06]  /*11f20*/  MUFU.TANH R191, R29 ;  /* 0x0000001d00bf7308 */ /* 0x000f2c0000002400 */
[----:B------:R-:W-:Y:S04]  /*11f30*/  @P0 SHF.R.S32.HI R6, RZ, 0x1f, R232 ;  /* 0x0000001fff060819 */ /* 0x000fe800000114e8 */
[----:B------:R-:W5:Y:S01]  /*11f40*/  MUFU.TANH R192, R32 ;  /* 0x0000002000c07308 */ /* 0x000f620000002400 */
[----:B------:R-:W-:Y:S01]  /*11f50*/  @P0 IMAD R6, R6, c[0x0][0x1e0], RZ ;  /* 0x0000780006060a24 */ /* 0x000fe200078e02ff */
[----:B-1----:R-:W-:Y:S03]  /*11f60*/  MOV R59, R2 ;  /* 0x00000002003b7202 */ /* 0x002fe60000000f00 */
[----:B------:R-:W-:Y:S01]  /*11f70*/  FMUL.FTZ R60, R60, c[0x0][0x320] ;  /* 0x0000c8003c3c7a20 */ /* 0x000fe20000410000 */
[----:B------:R-:W-:Y:S01]  /*11f80*/  FMNMX.FTZ R2, R168, R0, !PT ;  /* 0x00000000a8027209 */ /* 0x000fe20007810000 */
[----:B------:R-:W-:Y:S01]  /*11f90*/  FMUL.FTZ R61, R61, c[0x0][0x320] ;  /* 0x0000c8003d3d7a20 */ /* 0x000fe20000410000 */
[----:B------:R-:W-:Y:S01]  /*11fa0*/  FMNMX.FTZ R0, R176, R3, !PT ;  /* 0x00000003b0007209 */ /* 0x000fe20007810000 */
[----:B------:R-:W-:Y:S01]  /*11fb0*/  FMUL.FTZ R63, R63, c[0x0][0x320] ;  /* 0x0000c8003f3f7a20 */ /* 0x000fe20000410000 */
[----:B------:R-:W1:Y:S01]  /*11fc0*/  MUFU.TANH R194, R33 ;  /* 0x0000002100c27308 */ /* 0x000e620000002400 */
[----:B------:R-:W-:Y:S01]  /*11fd0*/  FMNMX.FTZ R2, R178, R2, !PT ;  /* 0x00000002b2027209 */ /* 0x000fe20007810000 */
[----:B------:R-:W-:Y:S01]  /*11fe0*/  FMUL.FTZ R62, R62, c[0x0][0x320] ;  /* 0x0000c8003e3e7a20 */ /* 0x000fe20000410000 */
[----:B------:R-:W-:Y:S01]  /*11ff0*/  FMNMX.FTZ R3, R170, R0, !PT ;  /* 0x00000000aa037209 */ /* 0x000fe20007810000 */
[----:B------:R-:W-:Y:S01]  /*12000*/  FMUL.FTZ R64, R64, c[0x0][0x320] ;  /* 0x0000c80040407a20 */ /* 0x000fe20000410000 */
[----:B----4-:R-:W-:Y:S01]  /*12010*/  FMNMX.FTZ R0, R191, R2, !PT ;  /* 0x00000002bf007209 */ /* 0x010fe20007810000 */
[----:B------:R-:W-:Y:S02]  /*12020*/  FMUL.FTZ R65, R65, c[0x0][0x320] ;  /* 0x0000c80041417a20 */ /* 0x000fe40000410000 */
[----:B------:R-:W-:Y:S02]  /*12030*/  FMUL.FTZ R66, R66, c[0x0][0x320] ;  /* 0x0000c80042427a20 */ /* 0x000fe40000410000 */
[----:B------:R-:W4:Y:S01]  /*12040*/  MUFU.TANH R243, R36 ;  /* 0x0000002400f37308 */ /* 0x000f220000002400 */
[----:B------:R-:W-:Y:S01]  /*12050*/  @P0 IMAD R7, R232, c[0x0][0x1e4], R6 ;  /* 0x00007900e8070a24 */ /* 0x000fe200078e0206 */
[----:B-----5:R-:W-:Y:S08]  /*12060*/  FMNMX.FTZ R0, R192, R0, !PT ;  /* 0x00000000c0007209 */ /* 0x020ff00007810000 */
[----:B------:R-:W5:Y:S01]  /*12070*/  MUFU.TANH R245, R37 ;  /* 0x0000002500f57308 */ /* 0x000f620000002400 */
[----:B-1----:R-:W-:Y:S09]  /*12080*/  FMNMX.FTZ R0, R194, R0, !PT ;  /* 0x00000000c2007209 */ /* 0x002ff20007810000 */
[----:B------:R-:W1:Y:S01]  /*12090*/  MUFU.TANH R244, R40 ;  /* 0x0000002800f47308 */ /* 0x000e620000002400 */
[----:B----4-:R-:W-:Y:S09]  /*120a0*/  FMNMX.FTZ R0, R243, R0, !PT ;  /* 0x00000000f3007209 */ /* 0x010ff20007810000 */
[----:B------:R-:W4:Y:S01]  /*120b0*/  MUFU.TANH R246, R41 ;  /* 0x0000002900f67308 */ /* 0x000f220000002400 */
[----:B-----5:R-:W-:Y:S09]  /*120c0*/  FMNMX.FTZ R0, R245, R0, !PT ;  /* 0x00000000f5007209 */ /* 0x020ff20007810000 */
        /* <DEDUP_REMOVED lines=16> */
[----:B------:R5:W-:Y:S10]  /*121d0*/  MUFU.TANH R14, R64 ;  /* 0x00000040000e7308 */ /* 0x000bf40000002400 */
[----:B------:R-:W4:Y:S10]  /*121e0*/  MUFU.TANH R177, R27 ;  /* 0x0000001b00b17308 */ /* 0x000f340000002400 */
[----:B------:R-:W4:Y:S01]  /*121f0*/  MUFU.TANH R164, R57 ;  /* 0x0000003900a47308 */ /* 0x000f220000002400 */
[----:B-----5:R-:W-:Y:S02]  /*12200*/  MOV R64, R68 ;  /* 0x0000004400407202 */ /* 0x020fe40000000f00 */
[----:B-1----:R-:W-:Y:S01]  /*12210*/  FMNMX.FTZ R68, R165, R0, !PT ;  /* 0x00000000a5447209 */ /* 0x002fe20007810000 */
[----:B------:R-:W-:Y:S01]  /*12220*/  FMUL.FTZ R0, R67, c[0x0][0x320] ;  /* 0x0000c80043007a20 */ /* 0x000fe20000410000 */
[----:B--2---:R-:W-:Y:S05]  /*12230*/  MOV R16, c[0x0][0x1e0] ;  /* 0x0000780000107a02 */ /* 0x004fea0000000f00 */
[----:B------:R-:W1:Y:S01]  /*12240*/  MUFU.TANH R234, R30 ;  /* 0x0000001e00ea7308 */ /* 0x000e620000002400 */
[C---:B------:R-:W-:Y:S02]  /*12250*/  @P0 SHF.L.U32 R11, R16.reuse, 0x6, RZ ;  /* 0x00000006100b0819 */ /* 0x040fe400000006ff */
[----:B----4-:R-:W-:Y:S02]  /*12260*/  FMNMX.FTZ R2, R177, R3, !PT ;  /* 0x00000003b1027209 */ /* 0x010fe40007810000 */
[C---:B------:R-:W-:Y:S02]  /*12270*/  @P0 SHF.L.U64.HI R13, R16.reuse, R13, c[0x0][0x1e4] ;  /* 0x00007900100d0619 */ /* 0x040fe4000001020d */
[----:B------:R-:W-:Y:S03]  /*12280*/  SHF.L.U32 R16, R16, 0x6, RZ ;  /* 0x0000000610107819 */ /* 0x000fe600000006ff */
[----:B------:R-:W2:Y:S01]  /*12290*/  MUFU.TANH R190, R60 ;  /* 0x0000003c00be7308 */ /* 0x000ea20000002400 */
[----:B------:R-:W-:Y:S09]  /*122a0*/  FMNMX.FTZ R68, R164, R68, !PT ;  /* 0x00000044a4447209 */ /* 0x000ff20007810000 */
[----:B------:R-:W4:Y:S01]  /*122b0*/  MUFU.TANH R237, R31 ;  /* 0x0000001f00ed7308 */ /* 0x000f220000002400 */
[----:B-1----:R-:W-:Y:S09]  /*122c0*/  FMNMX.FTZ R2, R234, R2, !PT ;  /* 0x00000002ea027209 */ /* 0x002ff20007810000 */
[----:B------:R-:W1:Y:S01]  /*122d0*/  MUFU.TANH R56, R61 ;  /* 0x0000003d00387308 */ /* 0x000e620000002400 */
[----:B--2---:R-:W-:Y:S09]  /*122e0*/  FMNMX.FTZ R68, R190, R68, !PT ;  /* 0x00000044be447209 */ /* 0x004ff20007810000 */
[----:B------:R-:W2:Y:S01]  /*122f0*/  MUFU.TANH R236, R34 ;  /* 0x0000002200ec7308 */ /* 0x000ea20000002400 */
[----:B----4-:R-:W-:Y:S09]  /*12300*/  FMNMX.FTZ R2, R237, R2, !PT ;  /* 0x00000002ed027209 */ /* 0x010ff20007810000 */
[----:B------:R-:W4:Y:S01]  /*12310*/  MUFU.TANH R238, R35 ;  /* 0x0000002300ee7308 */ /* 0x000f220000002400 */
[----:B-1----:R-:W-:Y:S04]  /*12320*/  FMNMX.FTZ R68, R56, R68, !PT ;  /* 0x0000004438447209 */ /* 0x002fe80007810000 */
[----:B------:R-:W-:Y:S05]  /*12330*/  FMNMX.FTZ R68, R14, R68, !PT ;  /* 0x000000440e447209 */ /* 0x000fea0007810000 */
[----:B------:R-:W1:Y:S01]  /*12340*/  MUFU.TANH R65, R65 ;  /* 0x0000004100417308 */ /* 0x000e620000002400 */
[----:B--2---:R-:W-:Y:S09]  /*12350*/  FMNMX.FTZ R2, R236, R2, !PT ;  /* 0x00000002ec027209 */ /* 0x004ff20007810000 */
[----:B------:R-:W2:Y:S01]  /*12360*/  MUFU.TANH R248, R38 ;  /* 0x0000002600f87308 */ /* 0x000ea20000002400 */
[----:B----4-:R-:W-:Y:S09]  /*12370*/  FMNMX.FTZ R2, R238, R2, !PT ;  /* 0x00000002ee027209 */ /* 0x010ff20007810000 */
[----:B------:R-:W4:Y:S01]  /*12380*/  MUFU.TANH R249, R39 ;  /* 0x0000002700f97308 */ /* 0x000f220000002400 */
[----:B-1----:R-:W-:Y:S05]  /*12390*/  FMNMX.FTZ R68, R65, R68, !PT ;  /* 0x0000004441447209 */ /* 0x002fea0007810000 */
[----:B------:R-:W1:Y:S04]  /*123a0*/  SHFL.BFLY PT, R3, R68, 0x2, 0x1f ;  /* 0x0c401f0044037f89 */ /* 0x000e6800000e0000 */
[----:B------:R-:W5:Y:S01]  /*123b0*/  MUFU.TANH R247, R42 ;  /* 0x0000002a00f77308 */ /* 0x000f620000002400 */
[----:B--2---:R-:W-:Y:S09]  /*123c0*/  FMNMX.FTZ R2, R248, R2, !PT ;  /* 0x00000002f8027209 */ /* 0x004ff20007810000 */
[----:B------:R-:W2:Y:S01]  /*123d0*/  MUFU.TANH R250, R43 ;  /* 0x0000002b00fa7308 */ /* 0x000ea20000002400 */
[----:B----4-:R-:W-:Y:S09]  /*123e0*/  FMNMX.FTZ R2, R249, R2, !PT ;  /* 0x00000002f9027209 */ /* 0x010ff20007810000 */
[----:B------:R-:W4:Y:S01]  /*123f0*/  MUFU.TANH R235, R46 ;  /* 0x0000002e00eb7308 */ /* 0x000f220000002400 */
[----:B-1----:R-:W-:Y:S02]  /*12400*/  FMNMX.FTZ R68, R68, R3, !PT ;  /* 0x0000000344447209 */ /* 0x002fe40007810000 */
[----:B-----5:R-:W-:Y:S07]  /*12410*/  FMNMX.FTZ R2, R247, R2, !PT ;  /* 0x00000002f7027209 */ /* 0x020fee0007810000 */
[----:B------:R-:W1:Y:S01]  /*12420*/  MUFU.TANH R233, R47 ;  /* 0x0000002f00e97308 */ /* 0x000e620000002400 */
[----:B--2---:R-:W-:Y:S09]  /*12430*/  FMNMX.FTZ R2, R250, R2, !PT ;  /* 0x00000002fa027209 */ /* 0x004ff20007810000 */
[----:B------:R-:W2:Y:S01]  /*12440*/  MUFU.TANH R189, R50 ;  /* 0x0000003200bd7308 */ /* 0x000ea20000002400 */
[----:B----4-:R-:W-:Y:S09]  /*12450*/  FMNMX.FTZ R2, R235, R2, !PT ;  /* 0x00000002eb027209 */ /* 0x010ff20007810000 */
[----:B------:R-:W4:Y:S01]  /*12460*/  MUFU.TANH R71, R51 ;  /* 0x0000003300477308 */ /* 0x000f220000002400 */
[----:B-1----:R-:W-:Y:S09]  /*12470*/  FMNMX.FTZ R2, R233, R2, !PT ;  /* 0x00000002e9027209 */ /* 0x002ff20007810000 */
[----:B------:R-:W1:Y:S01]  /*12480*/  MUFU.TANH R4, R63 ;  /* 0x0000003f00047308 */ /* 0x000e620000002400 */
[----:B--2---:R-:W-:Y:S09]  /*12490*/  FMNMX.FTZ R2, R189, R2, !PT ;  /* 0x00000002bd027209 */ /* 0x004ff20007810000 */
[----:B------:R-:W2:Y:S01]  /*124a0*/  MUFU.TANH R193, R54 ;  /* 0x0000003600c17308 */ /* 0x000ea20000002400 */
[----:B----4-:R-:W-:Y:S04]  /*124b0*/  MOV R57, R71 ;  /* 0x0000004700397202 */ /* 0x010fe80000000f00 */
[----:B------:R-:W-:Y:S05]  /*124c0*/  FMNMX.FTZ R2, R57, R2, !PT ;  /* 0x0000000239027209 */ /* 0x000fea0007810000 */
[----:B------:R4:W-:Y:S01]  /*124d0*/  MUFU.TANH R136, R0 ;  /* 0x0000000000887308 */ /* 0x0009e20000002400 */
[----:B-1----:R-:W-:Y:S02]  /*124e0*/  MOV R67, R4 ;  /* 0x0000000400437202 */ /* 0x002fe40000000f00 */
[----:B------:R-:W1:Y:S07]  /*124f0*/  SHFL.BFLY PT, R4, R68, 0x1, 0x1f ;  /* 0x0c201f0044047f89 */ /* 0x000e6e00000e0000 */
[----:B------:R-:W5:Y:S01]  /*12500*/  MUFU.TANH R58, R62 ;  /* 0x0000003e003a7308 */ /* 0x000f620000002400 */
[----:B--2---:R-:W-:Y:S09]  /*12510*/  FMNMX.FTZ R2, R193, R2, !PT ;  /* 0x00000002c1027209 */ /* 0x004ff20007810000 */
[----:B------:R-:W2:Y:S01]  /*12520*/  MUFU.TANH R71, R66 ;  /* 0x0000004200477308 */ /* 0x000ea20000002400 */
[----:B----4-:R-:W-:Y:S04]  /*12530*/  FMNMX.FTZ R0, R64, R2, !PT ;  /* 0x0000000240007209 */ /* 0x010fe80007810000 */
[----:B------:R-:W-:Y:S02]  /*12540*/  FMNMX.FTZ R0, R59, R0, !PT ;  /* 0x000000003b007209 */ /* 0x000fe40007810000 */
[----:B-1----:R-:W-:Y:S01]  /*12550*/  FMNMX.FTZ R68, R68, R4, !PT ;  /* 0x0000000444447209 */ /* 0x002fe20007810000 */
[----:B------:R-:W-:Y:S01]  /*12560*/  @P0 IMAD.WIDE.U32 R4, R232, c[0x0][0x1e0], RZ ;  /* 0x00007800e8040a25 */ /* 0x000fe200078e00ff */
[----:B------:R-:W-:Y:S03]  /*12570*/  FMNMX.FTZ R0, R15, R0, !PT ;  /* 0x000000000f007209 */ /* 0x000fe60007810000 */
[----:B------:R-:W-:Y:S01]  /*12580*/  FMUL.FTZ R137, R68, c[0x0][0x2d0] ;  /* 0x0000b40044897a20 */ /* 0x000fe20000410000 */
[----:B-----5:R-:W-:Y:S02]  /*12590*/  FMNMX.FTZ R0, R58, R0, !PT ;  /* 0x000000003a007209 */ /* 0x020fe40007810000 */
[----:B------:R-:W-:Y:S01]  /*125a0*/  @P0 SHF.L.U32 R6, R4, 0x7, RZ ;  /* 0x0000000704060819 */ /* 0x000fe200000006ff */
[--C-:B------:R-:W-:Y:S01]  /*125b0*/  FFMA.FTZ R8, R148, c[0x0][0x2d0], -R137.reuse ;  /* 0x0000b40094087a23 */ /* 0x100fe20000010889 */
[----:B------:R-:W-:Y:S01]  /*125c0*/  FMNMX.FTZ R0, R67, R0, !PT ;  /* 0x0000000043007209 */ /* 0x000fe20007810000 */
[--C-:B------:R-:W-:Y:S01]  /*125d0*/  FFMA.FTZ R32, R138, c[0x0][0x2d0], -R137.reuse ;  /* 0x0000b4008a207a23 */ /* 0x100fe20000010889 */
[----:B------:R-:W-:Y:S01]  /*125e0*/  @P0 IADD3 R5, R5, R7, RZ ;  /* 0x0000000705050210 */ /* 0x000fe20007ffe0ff */
[----:B------:R1:W-:Y:S01]  /*125f0*/  MUFU.EX2 R240, R8 ;  /* 0x0000000800f07308 */ /* 0x0003e20000000800 */
[----:B--2---:R-:W-:Y:S01]  /*12600*/  FMNMX.FTZ R0, R71, R0, !PT ;  /* 0x0000000047007209 */ /* 0x004fe20007810000 */
[----:B------:R-:W-:Y:S01]  /*12610*/  FFMA.FTZ R40, R156, c[0x0][0x2d0], -R137 ;  /* 0x0000b4009c287a23 */ /* 0x000fe20000010889 */
[----:B---3--:R-:W-:Y:S02]  /*12620*/  @P0 IADD3 R7, P1, R6, R18, RZ ;  /* 0x0000001206070210 */ /* 0x008fe40007f3e0ff */
[----:B------:R-:W-:Y:S02]  /*12630*/  FMNMX.FTZ R0, R136, R0, !PT ;  /* 0x0000000088007209 */ /* 0x000fe40007810000 */
[----:B------:R-:W-:Y:S02]  /*12640*/  @P0 SHF.L.U64.HI R5, R4, 0x7, R5 ;  /* 0x0000000704050819 */ /* 0x000fe40000010205 */
[----:B------:R-:W-:Y:S01]  /*12650*/  @P0 IADD3 R4, P2, R6, R9, RZ ;  /* 0x0000000906040210 */ /* 0x000fe20007f5e0ff */
[----:B------:R-:W2:Y:S01]  /*12660*/  SHFL.BFLY PT, R2, R0, 0x2, 0x1f ;  /* 0x0c401f0000027f89 */ /* 0x000ea200000e0000 */
[----:B------:R-:W-:Y:S02]  /*12670*/  @P0 LEA R6, P5, R7, c[0x0][0x1c8], 0x1 ;  /* 0x0000720007060a11 */ /* 0x000fe400078a08ff */
[C---:B------:R-:W-:Y:S02]  /*12680*/  @P0 IADD3.X R9, R5.reuse, R17, RZ, P1, !PT ;  /* 0x0000001105090210 */ /* 0x040fe40000ffe4ff */
[----:B------:R-:W-:Y:S01]  /*12690*/  @P0 IADD3.X R5, R5, R10, RZ, P2, !PT ;  /* 0x0000000a05050210 */ /* 0x000fe200017fe4ff */
[----:B------:R-:W-:Y:S01]  /*126a0*/  FFMA.FTZ R10, R151, c[0x0][0x2d0], -R137 ;  /* 0x0000b400970a7a23 */ /* 0x000fe20000010889 */
[----:B------:R-:W-:Y:S02]  /*126b0*/  @P0 LEA.HI.X R7, R7, c[0x0][0x1cc], R9, 0x1, P5 ;  /* 0x0000730007070a11 */ /* 0x000fe400028f0c09 */
[----:B------:R-:W-:Y:S01]  /*126c0*/  MOV R151, R164 ;  /* 0x000000a400977202 */ /* 0x000fe20000000f00 */
[----:B------:R3:W-:Y:S01]  /*126d0*/  MUFU.EX2 R241, R10 ;  /* 0x0000000a00f17308 */ /* 0x0007e20000000800 */
[----:B------:R-:W-:Y:S01]  /*126e0*/  MOV R66, R195 ;  /* 0x000000c300427202 */ /* 0x000fe20000000f00 */
[----:B------:R4:W-:Y:S01]  /*126f0*/  @P0 LDGSTS.E.BYPASS.LTC128B.128 [R231+0x8100], [R6.64], !P4 ;  /* 0x0810000006e70fae */ /* 0x0009e2000e101d44 */
[----:B------:R-:W-:Y:S01]  /*12700*/  MOV R148, R193 ;  /* 0x000000c100947202 */ /* 0x000fe20000000f00 */
[----:B-1----:R-:W-:Y:S01]  /*12710*/  FFMA.FTZ R8, R150, c[0x0][0x2d0], -R137 ;  /* 0x0000b40096087a23 */ /* 0x002fe20000010889 */
[----:B------:R-:W-:Y:S02]  /*12720*/  MOV R150, R14 ;  /* 0x0000000e00967202 */ /* 0x000fe40000000f00 */
[----:B------:R-:W-:Y:S03]  /*12730*/  MOV R138, R67 ;  /* 0x00000043008a7202 */ /* 0x000fe60000000f00 */
[----:B------:R1:W-:Y:S01]  /*12740*/  MUFU.EX2 R242, R8 ;  /* 0x0000000800f27308 */ /* 0x0003e20000000800 */
[----:B--2---:R-:W-:Y:S01]  /*12750*/  FMNMX.FTZ R0, R0, R2, !PT ;  /* 0x0000000200007209 */ /* 0x004fe20007810000 */
[----:B------:R-:W-:Y:S04]  /*12760*/  FADD.FTZ R2, -R68, R69 ;  /* 0x0000004544027221 */ /* 0x000fe80000010100 */
[----:B------:R-:W2:Y:S01]  /*12770*/  SHFL.BFLY PT, R3, R0, 0x1, 0x1f ;  /* 0x0c201f0000037f89 */ /* 0x000ea200000e0000 */
[----:B------:R-:W-:Y:S03]  /*12780*/  FMUL.FTZ R2, R2, c[0x0][0x2d0] ;  /* 0x0000b40002027a20 */ /* 0x000fe60000410000 */
[----:B------:R-:W-:Y:S01]  /*12790*/  MUFU.EX2 R195, R40 ;  /* 0x0000002800c37308 */ /* 0x000fe20000000800 */
[----:B---3--:R-:W-:Y:S01]  /*127a0*/  FFMA.FTZ R10, R149, c[0x0][0x2d0], -R137 ;  /* 0x0000b400950a7a23 */ /* 0x008fe20000010889 */
[----:B------:R-:W-:Y:S08]  /*127b0*/  MOV R149, R165 ;  /* 0x000000a500957202 */ /* 0x000ff00000000f00 */
[----:B------:R-:W-:Y:S01]  /*127c0*/  MUFU.EX2 R239, R10 ;  /* 0x0000000a00ef7308 */ /* 0x000fe20000000800 */
[C---:B-1----:R-:W-:Y:S04]  /*127d0*/  @P0 LEA R8, P1, R4.reuse, c[0x0][0x1c8], 0x1 ;  /* 0x0000720004080a11 */ /* 0x042fe800078208ff */
[----:B------:R-:W-:Y:S02]  /*127e0*/  @P0 LEA.HI.X R9, R4, c[0x0][0x1cc], R5, 0x1, P1 ;  /* 0x0000730004090a11 */ /* 0x000fe400008f0c05 */
[----:B------:R-:W-:Y:S03]  /*127f0*/  @P0 IADD3 R4, P1, R6, R11, RZ ;  /* 0x0000000b06040210 */ /* 0x000fe60007f3e0ff */
[----:B------:R-:W1:Y:S01]  /*12800*/  MUFU.EX2 R2, R2 ;  /* 0x0000000200027308 */ /* 0x000e620000000800 */
[----:B--2---:R-:W-:Y:S01]  /*12810*/  FMNMX.FTZ R3, R0, R3, !PT ;  /* 0x0000000300037209 */ /* 0x004fe20007810000 */
[----:B------:R2:W-:Y:S01]  /*12820*/  @P0 LDGSTS.E.BYPASS.LTC128B.128 [R231+0xc100], [R8.64], !P3 ;  /* 0x0c10000008e70fae */ /* 0x0005e2000d901d44 */
[----:B------:R-:W-:Y:S02]  /*12830*/  @P0 IADD3.X R5, R7, R13, RZ, P1, !PT ;  /* 0x0000000d07050210 */ /* 0x000fe40000ffe4ff */
[----:B----4-:R-:W-:Y:S01]  /*12840*/  @P0 IADD3 R6, P6, R4, R11, RZ ;  /* 0x0000000b04060210 */ /* 0x010fe20007fde0ff */
[C---:B------:R-:W-:Y:S02]  /*12850*/  FMUL.FTZ R69, R3.reuse, c[0x0][0x2d0] ;  /* 0x0000b40003457a20 */ /* 0x040fe40000410000 */
[----:B------:R-:W-:Y:S01]  /*12860*/  FADD.FTZ R0, -R3, R70 ;  /* 0x0000004603007221 */ /* 0x000fe20000010100 */
[----:B------:R-:W-:Y:S01]  /*12870*/  MOV R70, R15 ;  /* 0x0000000f00467202 */ /* 0x000fe20000000f00 */
[--C-:B------:R-:W-:Y:S01]  /*12880*/  FFMA.FTZ R7, R154, c[0x0][0x2d0], -R69.reuse ;  /* 0x0000b4009a077a23 */ /* 0x100fe20000010845 */
[----:B------:R3:W-:Y:S01]  /*12890*/  @P0 LDGSTS.E.BYPASS.LTC128B.128 [R231+0x9100], [R4.64], !P4 ;  /* 0x0910000004e70fae */ /* 0x0007e2000e101d44 */
[--C-:B------:R-:W-:Y:S01]  /*128a0*/  FFMA.FTZ R14, R155, c[0x0][0x2d0], -R69.reuse ;  /* 0x0000b4009b0e7a23 */ /* 0x100fe20000010845 */
[----:B------:R-:W-:Y:S01]  /*128b0*/  MOV R154, R163 ;  /* 0x000000a3009a7202 */ /* 0x000fe20000000f00 */
[----:B------:R4:W-:Y:S01]  /*128c0*/  MUFU.EX2 R166, R7 ;  /* 0x0000000700a67308 */ /* 0x0009e20000000800 */
[----:B------:R-:W-:Y:S01]  /*128d0*/  FMUL.FTZ R0, R0, c[0x0][0x2d0] ;  /* 0x0000b40000007a20 */ /* 0x000fe20000410000 */
[----:B------:R-:W-:Y:S01]  /*128e0*/  MOV R155, R235 ;  /* 0x000000eb009b7202 */ /* 0x000fe20000000f00 */
[--C-:B------:R-:W-:Y:S02]  /*128f0*/  FFMA.FTZ R48, R158, c[0x0][0x2d0], -R69.reuse ;  /* 0x0000b4009e307a23 */ /* 0x100fe40000010845 */
[----:B------:R3:W-:Y:S01]  /*12900*/  @P0 LDGSTS.E.BYPASS.LTC128B.128 [R231+0xd100], [R4.64+0x80], !P3 ;  /* 0x0d10008004e70fae */ /* 0x0007e2000d901d44 */
[--C-:B------:R-:W-:Y:S02]  /*12910*/  FFMA.FTZ R71, R71, c[0x0][0x2d0], -R69.reuse ;  /* 0x0000b40047477a23 */ /* 0x100fe40000010845 */
[C---:B-1----:R-:W-:Y:S02]  /*12920*/  FMUL.FTZ R17, R2.reuse, R85 ;  /* 0x0000005502117220 */ /* 0x042fe40000410000 */
[----:B------:R-:W-:Y:S01]  /*12930*/  MUFU.EX2 R165, R14 ;  /* 0x0000000e00a57308 */ /* 0x000fe20000000800 */
[C---:B------:R-:W-:Y:S02]  /*12940*/  FMUL.FTZ R24, R2.reuse, R92 ;  /* 0x0000005c02187220 */ /* 0x040fe40000410000 */
[----:B------:R-:W-:Y:S01]  /*12950*/  FMUL.FTZ R25, R2, R93 ;  /* 0x0000005d02197220 */ /* 0x000fe20000410000 */
[----:B--2---:R-:W-:Y:S01]  /*12960*/  @P0 IADD3 R9, P1, R16, 0x80, RZ ;  /* 0x0000008010090810 */ /* 0x004fe20007f3e0ff */
[----:B------:R-:W-:Y:S01]  /*12970*/  FMUL.FTZ R16, R2, R84 ;  /* 0x0000005402107220 */ /* 0x000fe20000410000 */
[----:B------:R-:W-:Y:S01]  /*12980*/  @P0 IADD3 R8, P2, R6, R11, RZ ;  /* 0x0000000b06080210 */ /* 0x000fe20007f5e0ff */
[----:B------:R-:W-:Y:S01]  /*12990*/  FMUL.FTZ R33, R2, R101 ;  /* 0x0000006502217220 */ /* 0x000fe20000410000 */
[----:B------:R-:W-:Y:S02]  /*129a0*/  @P0 IADD3.X R12, RZ, R12, RZ, P1, !PT ;  /* 0x0000000cff0c0210 */ /* 0x000fe40000ffe4ff */
[----:B------:R-:W1:Y:S01]  /*129b0*/  MUFU.EX2 R0, R0 ;  /* 0x0000000000007308 */ /* 0x000e620000000800 */
[----:B------:R-:W-:Y:S01]  /*129c0*/  @P0 IADD3 R10, P5, R4, R9, RZ ;  /* 0x00000009040a0210 */ /* 0x000fe20007fbe0ff */
[C---:B------:R-:W-:Y:S01]  /*129d0*/  FMUL.FTZ R40, R2.reuse, R108 ;  /* 0x0000006c02287220 */ /* 0x040fe20000410000 */
[----:B------:R-:W-:Y:S01]  /*129e0*/  MOV R108, R59 ;  /* 0x0000003b006c7202 */ /* 0x000fe20000000f00 */
[C---:B------:R-:W-:Y:S01]  /*129f0*/  FMUL.FTZ R41, R2.reuse, R109 ;  /* 0x0000006d02297220 */ /* 0x040fe20000410000 */
[C---:B----4-:R-:W-:Y:S01]  /*12a00*/  @P0 IADD3.X R7, R5.reuse, R13, RZ, P6, !PT ;  /* 0x0000000d05070210 */ /* 0x050fe200037fe4ff */
[----:B------:R-:W-:Y:S01]  /*12a10*/  FMUL.FTZ R49, R2, R117 ;  /* 0x0000007502317220 */ /* 0x000fe20000410000 */
[----:B------:R-:W-:Y:S02]  /*12a20*/  @P0 IADD3.X R11, R5, R12, RZ, P5, !PT ;  /* 0x0000000c050b0210 */ /* 0x000fe40002ffe4ff */
[----:B------:R-:W-:Y:S01]  /*12a30*/  MOV R109, R66 ;  /* 0x00000042006d7202 */ /* 0x000fe20000000f00 */
[----:B------:R2:W-:Y:S01]  /*12a40*/  @P0 LDGSTS.E.BYPASS.LTC128B.128 [R231+0xa100], [R6.64], !P4 ;  /* 0x0a10000006e70fae */ /* 0x0005e2000e101d44 */
[----:B------:R4:W-:Y:S01]  /*12a50*/  MUFU.EX2 R235, R32 ;  /* 0x0000002000eb7308 */ /* 0x0009e20000000800 */
[----:B---3--:R-:W-:Y:S02]  /*12a60*/  @P0 IADD3 R4, P1, R6, R9, RZ ;  /* 0x0000000906040210 */ /* 0x008fe40007f3e0ff */
[C---:B------:R-:W-:Y:S02]  /*12a70*/  @P0 IADD3.X R9, R7.reuse, R13, RZ, P2, !PT ;  /* 0x0000000d07090210 */ /* 0x040fe400017fe4ff */
[----:B------:R-:W-:Y:S02]  /*12a80*/  @P0 IADD3.X R5, R7, R12, RZ, P1, !PT ;  /* 0x0000000c07050210 */ /* 0x000fe40000ffe4ff */
[----:B------:R3:W-:Y:S03]  /*12a90*/  @P0 LDGSTS.E.BYPASS.LTC128B.128 [R231+0xe100], [R10.64], !P3 ;  /* 0x0e1000000ae70fae */ /* 0x0007e6000d901d44 */
[----:B------:R5:W-:Y:S01]  /*12aa0*/  MUFU.EX2 R158, R48 ;  /* 0x00000030009e7308 */ /* 0x000be20000000800 */
[C---:B-1----:R-:W-:Y:S04]  /*12ab0*/  FMUL.FTZ R18, R0.reuse, R86 ;  /* 0x0000005600127220 */ /* 0x042fe80000410000 */
[----:B------:R1:W-:Y:S01]  /*12ac0*/  @P0 LDGSTS.E.BYPASS.LTC128B.128 [R231+0xb100], [R8.64], !P4 ;  /* 0x0b10000008e70fae */ /* 0x0003e2000e101d44 */
[C---:B------:R-:W-:Y:S02]  /*12ad0*/  FMUL.FTZ R19, R0.reuse, R87 ;  /* 0x0000005700137220 */ /* 0x040fe40000410000 */
[C---:B------:R-:W-:Y:S02]  /*12ae0*/  FMUL.FTZ R26, R0.reuse, R94 ;  /* 0x0000005e001a7220 */ /* 0x040fe40000410000 */
[C---:B------:R-:W-:Y:S01]  /*12af0*/  FMUL.FTZ R27, R0.reuse, R95 ;  /* 0x0000005f001b7220 */ /* 0x040fe20000410000 */
[----:B------:R-:W-:Y:S01]  /*12b00*/  MUFU.EX2 R71, R71 ;  /* 0x0000004700477308 */ /* 0x000fe20000000800 */
[----:B------:R-:W-:Y:S01]  /*12b10*/  FMUL.FTZ R34, R0, R102 ;  /* 0x0000006600227220 */ /* 0x000fe20000410000 */
[----:B------:R5:W-:Y:S01]  /*12b20*/  @P0 LDGSTS.E.BYPASS.LTC128B.128 [R231+0xf100], [R4.64], !P3 ;  /* 0x0f10000004e70fae */ /* 0x000be2000d901d44 */
[----:B----4-:R-:W-:Y:S02]  /*12b30*/  FMUL.FTZ R32, R2, R100 ;  /* 0x0000006402207220 */ /* 0x010fe40000410000 */
[--C-:B--2---:R-:W-:Y:S01]  /*12b40*/  FFMA.FTZ R6, R152, c[0x0][0x2d0], -R69.reuse ;  /* 0x0000b40098067a23 */ /* 0x104fe20000010845 */
[----:B------:R-:W-:Y:S01]  /*12b50*/  MOV R152, R233 ;  /* 0x000000e900987202 */ /* 0x000fe20000000f00 */
[C---:B------:R-:W-:Y:S02]  /*12b60*/  FMUL.FTZ R7, R0.reuse, R75 ;  /* 0x0000004b00077220 */ /* 0x040fe40000410000 */
[C---:B------:R-:W-:Y:S01]  /*12b70*/  FMUL.FTZ R35, R0.reuse, R103 ;  /* 0x0000006700237220 */ /* 0x040fe20000410000 */
[----:B------:R-:W2:Y:S01]  /*12b80*/  LDSM.16.MT88.4 R12, [R209+0x100] ;  /* 0x00010000d10c783b */ /* 0x000ea20000004200 */
[----:B------:R4:W-:Y:S01]  /*12b90*/  MUFU.EX2 R164, R6 ;  /* 0x0000000600a47308 */ /* 0x0009e20000000800 */
[C---:B------:R-:W-:Y:S01]  /*12ba0*/  FMUL.FTZ R42, R0.reuse, R110 ;  /* 0x0000006e002a7220 */ /* 0x040fe20000410000 */
[----:B------:R-:W-:Y:S01]  /*12bb0*/  MOV R110, R64 ;  /* 0x00000040006e7202 */ /* 0x000fe20000000f00 */
[C---:B---3--:R-:W-:Y:S02]  /*12bc0*/  FMUL.FTZ R10, R0.reuse, R78 ;  /* 0x0000004e000a7220 */ /* 0x048fe40000410000 */
[C---:B------:R-:W-:Y:S02]  /*12bd0*/  FMUL.FTZ R11, R0.reuse, R79 ;  /* 0x0000004f000b7220 */ /* 0x040fe40000410000 */
[----:B------:R-:W3:Y:S01]  /*12be0*/  LDSM.16.MT88.4 R20, [R210+0x100] ;  /* 0x00010000d214783b */ /* 0x000ee20000004200 */
[----:B------:R-:W-:Y:S01]  /*12bf0*/  FMUL.FTZ R43, R0, R111 ;  /* 0x0000006f002b7220 */ /* 0x000fe20000410000 */
[----:B------:R-:W-:Y:S01]  /*12c00*/  MOV R111, R148 ;  /* 0x00000094006f7202 */ /* 0x000fe20000000f00 */
[C---:B-1----:R-:W-:Y:S01]  /*12c10*/  FMUL.FTZ R8, R2.reuse, R76 ;  /* 0x0000004c02087220 */ /* 0x042fe20000410000 */
[----:B------:R-:W-:Y:S01]  /*12c20*/  MOV R148, R65 ;  /* 0x0000004100947202 */ /* 0x000fe20000000f00 */
[----:B------:R-:W-:Y:S02]  /*12c30*/  FMUL.FTZ R9, R2, R77 ;  /* 0x0000004d02097220 */ /* 0x000fe40000410000 */
[----:B------:R-:W-:Y:S01]  /*12c40*/  FMUL.FTZ R50, R0, R118 ;  /* 0x0000007600327220 */ /* 0x000fe20000410000 */
[----:B------:R-:W1:Y:S01]  /*12c50*/  LDSM.16.MT88.4 R28, [R213+0x100] ;  /* 0x00010000d51c783b */ /* 0x000e620000004200 */
[C---:B-----5:R-:W-:Y:S02]  /*12c60*/  FMUL.FTZ R48, R2.reuse, R116 ;  /* 0x0000007402307220 */ /* 0x060fe40000410000 */
[--C-:B------:R-:W-:Y:S01]  /*12c70*/  FFMA.FTZ R4, R153, c[0x0][0x2d0], -R69.reuse ;  /* 0x0000b40099047a23 */ /* 0x100fe20000010845 */
[----:B------:R-:W-:Y:S01]  /*12c80*/  MOV R153, R149 ;  /* 0x0000009500997202 */ /* 0x000fe20000000f00 */
[----:B------:R-:W-:Y:S01]  /*12c90*/  FMUL.FTZ R5, R2, R73 ;  /* 0x0000004902057220 */ /* 0x000fe20000410000 */
[----:B------:R-:W-:Y:S01]  /*12ca0*/  F2FP.BF16.PACK_AB R73, R165, R166 ;  /* 0x000000a6a549723e */ /* 0x000fe200000010ff */
[----:B------:R5:W2:Y:S01]  /*12cb0*/  MUFU.EX2 R163, R4 ;  /* 0x0000000400a37308 */ /* 0x000aa20000000800 */
[----:B------:R-:W1:Y:S01]  /*12cc0*/  LDSM.16.MT88.4 R36, [R212+0x100] ;  /* 0x00010000d424783b */ /* 0x000e620000004200 */
[C---:B----4-:R-:W-:Y:S01]  /*12cd0*/  FMUL.FTZ R6, R0.reuse, R74 ;  /* 0x0000004a00067220 */ /* 0x050fe20000410000 */
[----:B------:R-:W-:Y:S01]  /*12ce0*/  F2FP.BF16.PACK_AB R74, R239, R241 ;  /* 0x000000f1ef4a723e */ /* 0x000fe200000010ff */
[C---:B------:R-:W-:Y:S01]  /*12cf0*/  FMUL.FTZ R51, R0.reuse, R119 ;  /* 0x0000007700337220 */ /* 0x040fe20000410000 */
[----:B------:R-:W-:Y:S01]  /*12d00*/  MOV R149, R150 ;  /* 0x0000009600957202 */ /* 0x000fe20000000f00 */
[----:B------:R-:W-:Y:S01]  /*12d10*/  FMUL.FTZ R59, R0, R127 ;  /* 0x0000007f003b7220 */ /* 0x000fe20000410000 */
[----:B------:R-:W-:Y:S01]  /*12d20*/  MOV R150, R56 ;  /* 0x0000003800967202 */ /* 0x000fe20000000f00 */
[----:B------:R-:W-:Y:S01]  /*12d30*/  FFMA.FTZ R56, R159, c[0x0][0x2d0], -R69 ;  /* 0x0000b4009f387a23 */ /* 0x000fe20000010845 */
[----:B------:R-:W4:Y:S01]  /*12d40*/  LDSM.16.MT88.4 R44, [R209+0x4100] ;  /* 0x00410000d12c783b */ /* 0x000f220000004200 */
[----:B------:R-:W-:Y:S01]  /*12d50*/  MOV R159, R188 ;  /* 0x000000bc009f7202 */ /* 0x000fe20000000f00 */
[C---:B------:R-:W-:Y:S01]  /*12d60*/  FMUL.FTZ R64, R2.reuse, R132 ;  /* 0x0000008402407220 */ /* 0x040fe20000410000 */
[----:B------:R-:W-:Y:S01]  /*12d70*/  MOV R119, R57 ;  /* 0x0000003900777202 */ /* 0x000fe20000000f00 */
[C---:B------:R-:W-:Y:S01]  /*12d80*/  FMUL.FTZ R57, R2.reuse, R125 ;  /* 0x0000007d02397220 */ /* 0x040fe20000410000 */
[----:B------:R3:W-:Y:S01]  /*12d90*/  MUFU.EX2 R117, R56 ;  /* 0x0000003800757308 */ /* 0x0007e20000000800 */
[----:B------:R-:W-:Y:S02]  /*12da0*/  FMUL.FTZ R65, R2, R133 ;  /* 0x0000008502417220 */ /* 0x000fe40000410000 */
[----:B------:R-:W1:Y:S01]  /*12db0*/  LDSM.16.MT88.4 R52, [R210+0x4100] ;  /* 0x00410000d234783b */ /* 0x000e620000004200 */
[C---:B------:R-:W-:Y:S02]  /*12dc0*/  FMUL.FTZ R66, R0.reuse, R134 ;  /* 0x0000008600427220 */ /* 0x040fe40000410000 */
[----:B------:R-:W-:Y:S02]  /*12dd0*/  FMUL.FTZ R67, R0, R135 ;  /* 0x0000008700437220 */ /* 0x000fe40000410000 */
[----:B-----5:R-:W-:Y:S01]  /*12de0*/  FMUL.FTZ R4, R2, R72 ;  /* 0x0000004802047220 */ /* 0x020fe20000410000 */
[----:B------:R-:W-:Y:S02]  /*12df0*/  F2FP.BF16.PACK_AB R72, R242, R240 ;  /* 0x000000f0f248723e */ /* 0x000fe400000010ff */
[----:B------:R-:W5:Y:S01]  /*12e00*/  LDSM.16.MT88.4 R60, [R213+0x4100] ;  /* 0x00410000d53c783b */ /* 0x000f620000004200 */
[----:B--2---:R-:W-:Y:S07]  /*12e10*/  F2FP.BF16.PACK_AB R75, R163, R164 ;  /* 0x000000a4a34b723e */ /* 0x004fee00000010ff */
[C---:B------:R-:W-:Y:S01]  /*12e20*/  HMMA.16816.F32.BF16 R4, R72.reuse, R12, R4 ;  /* 0x0000000c4804723c */ /* 0x040fe20000041804 */
[----:B------:R-:W2:Y:S04]  /*12e30*/  LDSM.16.MT88.4 R76, [R212+0x4100] ;  /* 0x00410000d44c783b */ /* 0x000ea80000004200 */
[C---:B---3--:R-:W-:Y:S02]  /*12e40*/  FMUL.FTZ R56, R2.reuse, R124 ;  /* 0x0000007c02387220 */ /* 0x048fe40000410000 */
[C---:B------:R-:W-:Y:S01]  /*12e50*/  FMUL.FTZ R12, R2.reuse, R80 ;  /* 0x00000050020c7220 */ /* 0x040fe20000410000 */
[C---:B------:R-:W-:Y:S01]  /*12e60*/  HMMA.16816.F32.BF16 R8, R72.reuse, R14, R8 ;  /* 0x0000000e4808723c */ /* 0x040fe20000041808 */
[----:B------:R-:W-:Y:S03]  /*12e70*/  LDSM.16.MT88.4 R84, [R210+0x900] ;  /* 0x00090000d254783b */ /* 0x000fe60000004200 */
[----:B------:R-:W-:Y:S03]  /*12e80*/  FMUL.FTZ R13, R2, R81 ;  /* 0x00000051020d7220 */ /* 0x000fe60000410000 */
[C---:B------:R-:W-:Y:S02]  /*12e90*/  FMUL.FTZ R14, R0.reuse, R82 ;  /* 0x00000052000e7220 */ /* 0x040fe40000410000 */
[----:B------:R-:W-:Y:S01]  /*12ea0*/  FMUL.FTZ R15, R0, R83 ;  /* 0x00000053000f7220 */ /* 0x000fe20000410000 */
[----:B------:R-:W-:Y:S06]  /*12eb0*/  LDSM.16.MT88.4 R92, [R212+0x900] ;  /* 0x00090000d45c783b */ /* 0x000fec0000004200 */
[C---:B------:R-:W-:Y:S02]  /*12ec0*/  HMMA.16816.F32.BF16 R12, R72.reuse, R20, R12 ;  /* 0x00000014480c723c */ /* 0x040fe4000004180c */
[----:B------:R-:W3:Y:S05]  /*12ed0*/  LDSM.16.MT88.4 R80, [R209+0x900] ;  /* 0x00090000d150783b */ /* 0x000eea0000004200 */
[C---:B------:R-:W-:Y:S01]  /*12ee0*/  FMUL.FTZ R20, R2.reuse, R88 ;  /* 0x0000005802147220 */ /* 0x040fe20000410000 */
[C---:B------:R-:W-:Y:S02]  /*12ef0*/  HMMA.16816.F32.BF16 R16, R72.reuse, R22, R16 ;  /* 0x000000164810723c */ /* 0x040fe40000041810 */
[----:B------:R-:W-:Y:S02]  /*12f00*/  LDSM.16.MT88.4 R100, [R212+0x5100] ;  /* 0x00510000d464783b */ /* 0x000fe40000004200 */
[----:B------:R-:W-:Y:S03]  /*12f10*/  FMUL.FTZ R21, R2, R89 ;  /* 0x0000005902157220 */ /* 0x000fe60000410000 */
[C---:B------:R-:W-:Y:S02]  /*12f20*/  FMUL.FTZ R22, R0.reuse, R90 ;  /* 0x0000005a00167220 */ /* 0x040fe40000410000 */
[----:B------:R-:W-:Y:S01]  /*12f30*/  FMUL.FTZ R23, R0, R91 ;  /* 0x0000005b00177220 */ /* 0x000fe20000410000 */
[----:B------:R-:W0:Y:S06]  /*12f40*/  LDGDEPBAR ;  /* 0x00000000000079af */ /* 0x000e2c0000000000 */
[C---:B-1----:R-:W-:Y:S02]  /*12f50*/  HMMA.16816.F32.BF16 R20, R72.reuse, R28, R20 ;  /* 0x0000001c4814723c */ /* 0x042fe40000041814 */
[----:B------:R-:W1:Y:S05]  /*12f60*/  LDSM.16.MT88.4 R88, [R213+0x900] ;  /* 0x00090000d558783b */ /* 0x000e6a0000004200 */
        /* <DEDUP_REMOVED lines=10> */
[----:B------:R-:W-:Y:S01]  /*13010*/  FMUL.FTZ R37, R2, R105 ;  /* 0x0000006902257220 */ /* 0x000fe20000410000 */
[----:B------:R-:W-:Y:S01]  /*13020*/  MOV R139, R58 ;  /* 0x0000003a008b7202 */ /* 0x000fe20000000f00 */
[C---:B------:R-:W-:Y:S02]  /*13030*/  FMUL.FTZ R58, R0.reuse, R126 ;  /* 0x0000007e003a7220 */ /* 0x040fe40000410000 */
[C---:B------:R-:W-:Y:S04]  /*13040*/  FMUL.FTZ R38, R0.reuse, R106 ;  /* 0x0000006a00267220 */ /* 0x040fe80000410000 */
[----:B------:R-:W-:Y:S02]  /*13050*/  FMUL.FTZ R39, R0, R107 ;  /* 0x0000006b00277220 */ /* 0x000fe40000410000 */
[C---:B-1----:R-:W-:Y:S02]  /*13060*/  FMUL.FTZ R36, R2.reuse, R104 ;  /* 0x0000006802247220 */ /* 0x042fe40000410000 */
[----:B------:R-:W-:Y:S05]  /*13070*/  LDSM.16.MT88.4 R104, [R210+0x1900] ;  /* 0x00190000d268783b */ /* 0x000fea0000004200 */
[C---:B----4-:R-:W-:Y:S07]  /*13080*/  HMMA.16816.F32.BF16 R36, R72.reuse, R44, R36 ;  /* 0x0000002c4824723c */ /* 0x050fee0000041824 */
[----:B------:R-:W-:Y:S01]  /*13090*/  FFMA.FTZ R44, R157, c[0x0][0x2d0], -R137 ;  /* 0x0000b4009d2c7a23 */ /* 0x000fe20000010889 */
[C---:B------:R-:W-:Y:S03]  /*130a0*/  HMMA.16816.F32.BF16 R40, R72.reuse, R46, R40 ;  /* 0x0000002e4828723c */ /* 0x040fe60000041828 */
[----:B------:R1:W-:Y:S01]  /*130b0*/  MUFU.EX2 R193, R44 ;  /* 0x0000002c00c17308 */ /* 0x0003e20000000800 */
[----:B------:R-:W-:Y:S03]  /*130c0*/  FMUL.FTZ R45, R2, R113 ;  /* 0x00000071022d7220 */ /* 0x000fe60000410000 */
[C---:B------:R-:W-:Y:S02]  /*130d0*/  FMUL.FTZ R46, R0.reuse, R114 ;  /* 0x00000072002e7220 */ /* 0x040fe40000410000 */
[----:B------:R-:W-:Y:S03]  /*130e0*/  FMUL.FTZ R47, R0, R115 ;  /* 0x00000073002f7220 */ /* 0x000fe60000410000 */
[----:B-1----:R-:W-:Y:S07]  /*130f0*/  FMUL.FTZ R44, R2, R112 ;  /* 0x00000070022c7220 */ /* 0x002fee0000410000 */
[C---:B------:R-:W-:Y:S07]  /*13100*/  HMMA.16816.F32.BF16 R44, R72.reuse, R52, R44 ;  /* 0x00000034482c723c */ /* 0x040fee000004182c */
[----:B------:R-:W-:Y:S01]  /*13110*/  FFMA.FTZ R52, R160, c[0x0][0x2d0], -R69 ;  /* 0x0000b400a0347a23 */ /* 0x000fe20000010845 */
[C---:B------:R-:W-:Y:S03]  /*13120*/  HMMA.16816.F32.BF16 R48, R72.reuse, R54, R48 ;  /* 0x000000364830723c */ /* 0x040fe60000041830 */
[----:B------:R1:W4:Y:S01]  /*13130*/  MUFU.EX2 R118, R52 ;  /* 0x0000003400767308 */ /* 0x0003220000000800 */
[----:B------:R-:W-:Y:S01]  /*13140*/  FMUL.FTZ R53, R2, R121 ;  /* 0x0000007902357220 */ /* 0x000fe20000410000 */
[----:B------:R-:W-:Y:S02]  /*13150*/  MOV R121, R155 ;  /* 0x0000009b00797202 */ /* 0x000fe40000000f00 */
[----:B------:R-:W-:Y:S01]  /*13160*/  MOV R155, R70 ;  /* 0x00000046009b7202 */ /* 0x000fe20000000f00 */
[----:B------:R-:W-:Y:S01]  /*13170*/  FFMA.FTZ R70, R162, c[0x0][0x2d0], -R137 ;  /* 0x0000b400a2467a23 */ /* 0x000fe20000010889 */
[----:B------:R-:W-:Y:S03]  /*13180*/  MOV R160, R189 ;  /* 0x000000bd00a07202 */ /* 0x000fe60000000f00 */
[C---:B------:R-:W-:Y:S02]  /*13190*/  FMUL.FTZ R54, R0.reuse, R122 ;  /* 0x0000007a00367220 */ /* 0x040fe40000410000 */
[----:B------:R-:W-:Y:S02]  /*131a0*/  FMUL.FTZ R55, R0, R123 ;  /* 0x0000007b00377220 */ /* 0x000fe40000410000 */
[C---:B-1----:R-:W-:Y:S01]  /*131b0*/  FMUL.FTZ R52, R2.reuse, R120 ;  /* 0x0000007802347220 */ /* 0x042fe20000410000 */
[----:B------:R-:W-:Y:S02]  /*131c0*/  MOV R120, R152 ;  /* 0x0000009800787202 */ /* 0x000fe40000000f00 */
[----:B------:R-:W-:Y:S02]  /*131d0*/  MOV R152, R151 ;  /* 0x0000009700987202 */ /* 0x000fe40000000f00 */
[----:B------:R-:W-:Y:S02]  /*131e0*/  MOV R151, R190 ;  /* 0x000000be00977202 */ /* 0x000fe40000000f00 */
[C---:B-----5:R-:W-:Y:S01]  /*131f0*/  HMMA.16816.F32.BF16 R52, R72.reuse, R60, R52 ;  /* 0x0000003c4834723c */ /* 0x060fe20000041834 */
[----:B------:R1:W-:Y:S06]  /*13200*/  MUFU.EX2 R190, R70 ;  /* 0x0000004600be7308 */ /* 0x0003ec0000000800 */
[----:B------:R-:W-:Y:S01]  /*13210*/  FFMA.FTZ R60, R161, c[0x0][0x2d0], -R69 ;  /* 0x0000b400a13c7a23 */ /* 0x000fe20000010845 */
[C---:B------:R-:W-:Y:S03]  /*13220*/  HMMA.16816.F32.BF16 R56, R72.reuse, R62, R56 ;  /* 0x0000003e4838723c */ /* 0x040fe60000041838 */
[----:B------:R5:W2:Y:S01]  /*13230*/  MUFU.EX2 R116, R60 ;  /* 0x0000003c00747308 */ /* 0x000aa20000000800 */
[----:B------:R-:W-:Y:S03]  /*13240*/  FMUL.FTZ R61, R2, R129 ;  /* 0x00000081023d7220 */ /* 0x000fe60000410000 */
[C---:B------:R-:W-:Y:S02]  /*13250*/  FMUL.FTZ R62, R0.reuse, R130 ;  /* 0x00000082003e7220 */ /* 0x040fe40000410000 */
[----:B------:R-:W-:Y:S03]  /*13260*/  FMUL.FTZ R63, R0, R131 ;  /* 0x00000083003f7220 */ /* 0x000fe60000410000 */
[--C-:B-1----:R-:W-:Y:S04]  /*13270*/  FFMA.FTZ R70, R167, c[0x0][0x2d0], -R137.reuse ;  /* 0x0000b400a7467a23 */ /* 0x102fe80000010889 */
[----:B------:R1:W-:Y:S01]  /*13280*/  MUFU.EX2 R189, R70 ;  /* 0x0000004600bd7308 */ /* 0x0003e20000000800 */
[----:B-----5:R-:W-:Y:S01]  /*13290*/  FMUL.FTZ R60, R2, R128 ;  /* 0x00000080023c7220 */ /* 0x020fe20000410000 */
[----:B------:R-:W-:Y:S06]  /*132a0*/  MOV R128, R179 ;  /* 0x000000b300807202 */ /* 0x000fec0000000f00 */
[C---:B--2---:R-:W-:Y:S08]  /*132b0*/  HMMA.16816.F32.BF16 R60, R72.reuse, R76, R60 ;  /* 0x0000004c483c723c */ /* 0x044ff0000004183c */
[----:B------:R-:W-:Y:S01]  /*132c0*/  HMMA.16816.F32.BF16 R64, R72, R78, R64 ;  /* 0x0000004e4840723c */ /* 0x000fe20000041840 */
[----:B------:R-:W2:Y:S03]  /*132d0*/  LDSM.16.MT88.4 R76, [R209+0x4900] ;  /* 0x00490000d14c783b */ /* 0x000ea60000004200 */
[--C-:B-1----:R-:W-:Y:S03]  /*132e0*/  FFMA.FTZ R70, R169, c[0x0][0x2d0], -R137.reuse ;  /* 0x0000b400a9467a23 */ /* 0x102fe60000010889 */
[----:B----4-:R-:W-:Y:S01]  /*132f0*/  F2FP.BF16.PACK_AB R73, R118, R158 ;  /* 0x0000009e7649723e */ /* 0x010fe200000010ff */
[----:B------:R1:W-:Y:S01]  /*13300*/  MUFU.EX2 R188, R70 ;  /* 0x0000004600bc7308 */ /* 0x0003e20000000800 */
[----:B------:R-:W-:Y:S03]  /*13310*/  F2FP.BF16.PACK_AB R75, R116, R117 ;  /* 0x00000075744b723e */ /* 0x000fe600000010ff */
[----:B------:R-:W-:Y:S02]  /*13320*/  F2FP.BF16.PACK_AB R72, R233, R235 ;  /* 0x000000ebe948723e */ /* 0x000fe400000010ff */
[----:B------:R-:W-:Y:S07]  /*13330*/  F2FP.BF16.PACK_AB R74, R193, R195 ;  /* 0x000000c3c14a723e */ /* 0x000fee00000010ff */
[C---:B---3--:R-:W-:Y:S08]  /*13340*/  HMMA.16816.F32.BF16 R4, R72.reuse, R80, R4 ;  /* 0x000000504804723c */ /* 0x048ff00000041804 */
[C---:B------:R-:W-:Y:S01]  /*13350*/  HMMA.16816.F32.BF16 R8, R72.reuse, R82, R8 ;  /* 0x000000524808723c */ /* 0x040fe20000041808 */
[----:B------:R-:W3:Y:S03]  /*13360*/  LDSM.16.MT88.4 R80, [R210+0x4900] ;  /* 0x00490000d250783b */ /* 0x000ee60000004200 */
[----:B-1----:R-:W-:Y:S04]  /*13370*/  FFMA.FTZ R70, R168, c[0x0][0x2d0], -R137 ;  /* 0x0000b400a8467a23 */ /* 0x002fe80000010889 */
[C---:B------:R-:W-:Y:S01]  /*13380*/  HMMA.16816.F32.BF16 R12, R72.reuse, R84, R12 ;  /* 0x00000054480c723c */ /* 0x040fe2000004180c */
[----:B------:R1:W-:Y:S07]  /*13390*/  MUFU.EX2 R179, R70 ;  /* 0x0000004600b37308 */ /* 0x0003ee0000000800 */
[C---:B------:R-:W-:Y:S01]  /*133a0*/  HMMA.16816.F32.BF16 R16, R72.reuse, R86, R16 ;  /* 0x000000564810723c */ /* 0x040fe20000041810 */
[----:B------:R-:W4:Y:S07]  /*133b0*/  LDSM.16.MT88.4 R84, [R213+0x4900] ;  /* 0x00490000d554783b */ /* 0x000f2e0000004200 */
[C---:B------:R-:W-:Y:S08]  /*133c0*/  HMMA.16816.F32.BF16 R20, R72.reuse, R88, R20 ;  /* 0x000000584814723c */ /* 0x040ff00000041814 */
[C---:B------:R-:W-:Y:S01]  /*133d0*/  HMMA.16816.F32.BF16 R24, R72.reuse, R90, R24 ;  /* 0x0000005a4818723c */ /* 0x040fe20000041818 */
[----:B------:R-:W5:Y:S03]  /*133e0*/  LDSM.16.MT88.4 R88, [R212+0x4900] ;  /* 0x00490000d458783b */ /* 0x000f660000004200 */
        /* <DEDUP_REMOVED lines=8> */
[--C-:B-1----:R-:W-:Y:S04]  /*13470*/  FFMA.FTZ R70, R176, c[0x0][0x2d0], -R69.reuse ;  /* 0x0000b400b0467a23 */ /* 0x102fe80000010845 */
[C---:B---3--:R-:W-:Y:S01]  /*13480*/  HMMA.16816.F32.BF16 R44, R72.reuse, R80, R44 ;  /* 0x00000050482c723c */ /* 0x048fe2000004182c */
[----:B------:R1:W3:Y:S07]  /*13490*/  MUFU.EX2 R126, R70 ;  /* 0x00000046007e7308 */ /* 0x0002ee0000000800 */
[C---:B------:R-:W-:Y:S01]  /*134a0*/  HMMA.16816.F32.BF16 R48, R72.reuse, R82, R48 ;  /* 0x000000524830723c */ /* 0x040fe20000041830 */
[----:B------:R-:W2:Y:S07]  /*134b0*/  LDSM.16.MT88.4 R80, [R210+0x1100] ;  /* 0x00110000d250783b */ /* 0x000eae0000004200 */
[C---:B----4-:R-:W-:Y:S08]  /*134c0*/  HMMA.16816.F32.BF16 R52, R72.reuse, R84, R52 ;  /* 0x000000544834723c */ /* 0x050ff00000041834 */
[C---:B------:R-:W-:Y:S01]  /*134d0*/  HMMA.16816.F32.BF16 R56, R72.reuse, R86, R56 ;  /* 0x000000564838723c */ /* 0x040fe20000041838 */
[----:B------:R-:W4:Y:S03]  /*134e0*/  LDSM.16.MT88.4 R84, [R213+0x1100] ;  /* 0x00110000d554783b */ /* 0x000f260000004200 */
[--C-:B-1----:R-:W-:Y:S04]  /*134f0*/  FFMA.FTZ R70, R170, c[0x0][0x2d0], -R69.reuse ;  /* 0x0000b400aa467a23 */ /* 0x102fe80000010845 */
[C---:B-----5:R-:W-:Y:S01]  /*13500*/  HMMA.16816.F32.BF16 R60, R72.reuse, R88, R60 ;  /* 0x00000058483c723c */ /* 0x060fe2000004183c */
[----:B------:R1:W-:Y:S07]  /*13510*/  MUFU.EX2 R125, R70 ;  /* 0x00000046007d7308 */ /* 0x0003ee0000000800 */
[----:B------:R-:W-:Y:S01]  /*13520*/  HMMA.16816.F32.BF16 R64, R72, R90, R64 ;  /* 0x0000005a4840723c */ /* 0x000fe20000041840 */
[----:B------:R-:W5:Y:S06]  /*13530*/  LDSM.16.MT88.4 R88, [R212+0x1100] ;  /* 0x00110000d458783b */ /* 0x000f6c0000004200 */
[----:B---3--:R-:W-:Y:S02]  /*13540*/  F2FP.BF16.PACK_AB R73, R126, R127 ;  /* 0x0000007f7e49723e */ /* 0x008fe400000010ff */
[----:B------:R-:W-:Y:S03]  /*13550*/  F2FP.BF16.PACK_AB R72, R189, R190 ;  /* 0x000000bebd48723e */ /* 0x000fe600000010ff */
[----:B------:R-:W-:Y:S01]  /*13560*/  F2FP.BF16.PACK_AB R74, R179, R188 ;  /* 0x000000bcb34a723e */ /* 0x000fe200000010ff */
[----:B-1----:R-:W-:Y:S04]  /*13570*/  FFMA.FTZ R70, R177, c[0x0][0x2d0], -R69 ;  /* 0x0000b400b1467a23 */ /* 0x002fe80000010845 */
        /* <DEDUP_REMOVED lines=12> */
[C---:B----4-:R-:W-:Y:S08]  /*13640*/  HMMA.16816.F32.BF16 R20, R72.reuse, R84, R20 ;  /* 0x000000544814723c */ /* 0x050ff00000041814 */
[C---:B------:R-:W-:Y:S01]  /*13650*/  HMMA.16816.F32.BF16 R24, R72.reuse, R86, R24 ;  /* 0x000000564818723c */ /* 0x040fe20000041818 */
[----:B------:R-:W4:Y:S07]  /*13660*/  LDSM.16.MT88.4 R84, [R213+0x1900] ;  /* 0x00190000d554783b */ /* 0x000f2e0000004200 */
[C---:B-----5:R-:W-:Y:S04]  /*13670*/  HMMA.16816.F32.BF16 R28, R72.reuse, R88, R28 ;  /* 0x00000058481c723c */ /* 0x060fe8000004181c */
[--C-:B-1----:R-:W-:Y:S04]  /*13680*/  FFMA.FTZ R70, R192, c[0x0][0x2d0], -R137.reuse ;  /* 0x0000b400c0467a23 */ /* 0x102fe80000010889 */
[C---:B------:R-:W-:Y:S01]  /*13690*/  HMMA.16816.F32.BF16 R32, R72.reuse, R90, R32 ;  /* 0x0000005a4820723c */ /* 0x040fe20000041820 */
[----:B------:R1:W-:Y:S01]  /*136a0*/  MUFU.EX2 R177, R70 ;  /* 0x0000004600b17308 */ /* 0x0003e20000000800 */
[----:B------:R-:W-:Y:S06]  /*136b0*/  LDSM.16.MT88.4 R88, [R210+0x5900] ;  /* 0x00590000d258783b */ /* 0x000fec0000004200 */
[C---:B--2---:R-:W-:Y:S08]  /*136c0*/  HMMA.16816.F32.BF16 R36, R72.reuse, R76, R36 ;  /* 0x0000004c4824723c */ /* 0x044ff00000041824 */
[C---:B------:R-:W-:Y:S01]  /*136d0*/  HMMA.16816.F32.BF16 R40, R72.reuse, R78, R40 ;  /* 0x0000004e4828723c */ /* 0x040fe20000041828 */
[----:B------:R-:W2:Y:S07]  /*136e0*/  LDSM.16.MT88.4 R76, [R212+0x1900] ;  /* 0x00190000d44c783b */ /* 0x000eae0000004200 */
[C---:B------:R-:W-:Y:S04]  /*136f0*/  HMMA.16816.F32.BF16 R44, R72.reuse, R92, R44 ;  /* 0x0000005c482c723c */ /* 0x040fe8000004182c */
[----:B-1----:R-:W-:Y:S04]  /*13700*/  FFMA.FTZ R70, R194, c[0x0][0x2d0], -R137 ;  /* 0x0000b400c2467a23 */ /* 0x002fe80000010889 */
[C---:B------:R-:W-:Y:S01]  /*13710*/  HMMA.16816.F32.BF16 R48, R72.reuse, R94, R48 ;  /* 0x0000005e4830723c */ /* 0x040fe20000041830 */
[----:B------:R1:W5:Y:S01]  /*13720*/  MUFU.EX2 R171, R70 ;  /* 0x0000004600ab7308 */ /* 0x0003620000000800 */
[----:B------:R-:W-:Y:S06]  /*13730*/  LDSM.16.MT88.4 R92, [R210+0x6100] ;  /* 0x00610000d25c783b */ /* 0x000fec0000004200 */
[C---:B------:R-:W-:Y:S08]  /*13740*/  HMMA.16816.F32.BF16 R52, R72.reuse, R96, R52 ;  /* 0x000000604834723c */ /* 0x040ff00000041834 */
[C---:B------:R-:W-:Y:S01]  /*13750*/  HMMA.16816.F32.BF16 R56, R72.reuse, R98, R56 ;  /* 0x000000624838723c */ /* 0x040fe20000041838 */
[----:B------:R-:W-:Y:S07]  /*13760*/  LDSM.16.MT88.4 R96, [R213+0x6100] ;  /* 0x00610000d560783b */ /* 0x000fee0000004200 */
[C---:B------:R-:W-:Y:S04]  /*13770*/  HMMA.16816.F32.BF16 R60, R72.reuse, R100, R60 ;  /* 0x00000064483c723c */ /* 0x040fe8000004183c */
[--C-:B-1----:R-:W-:Y:S04]  /*13780*/  FFMA.FTZ R70, R234, c[0x0][0x2d0], -R69.reuse ;  /* 0x0000b400ea467a23 */ /* 0x102fe80000010845 */
[----:B------:R-:W-:Y:S01]  /*13790*/  HMMA.16816.F32.BF16 R64, R72, R102, R64 ;  /* 0x000000664840723c */ /* 0x000fe20000041840 */
[----:B------:R1:W-:Y:S01]  /*137a0*/  MUFU.EX2 R157, R70 ;  /* 0x00000046009d7308 */ /* 0x0003e20000000800 */
[----:B------:R-:W-:Y:S05]  /*137b0*/  LDSM.16.MT88.4 R100, [R210+0x2900] ;  /* 0x00290000d264783b */ /* 0x000fea0000004200 */
[----:B---3--:R-:W-:Y:S02]  /*137c0*/  F2FP.BF16.PACK_AB R72, R176, R178 ;  /* 0x000000b2b048723e */ /* 0x008fe400000010ff */
[----:B-----5:R-:W-:Y:S03]  /*137d0*/  F2FP.BF16.PACK_AB R74, R171, R177 ;  /* 0x000000b1ab4a723e */ /* 0x020fe600000010ff */
        /* <DEDUP_REMOVED lines=10> */
[C---:B------:R-:W-:Y:S08]  /*13880*/  HMMA.16816.F32.BF16 R4, R72.reuse, R80, R4 ;  /* 0x000000504804723c */ /* 0x040ff00000041804 */
        /* <DEDUP_REMOVED lines=22> */
[----:B------:R-:W3:Y:S06]  /*139f0*/  LDSM.16.MT88.4 R88, [R210+0x2100] ;  /* 0x00210000d258783b */ /* 0x000eec0000004200 */
        /* <DEDUP_REMOVED lines=10> */
[--C-:B-1----:R-:W-:Y:S04]  /*13aa0*/  FFMA.FTZ R70, R249, c[0x0][0x2d0], -R69.reuse ;  /* 0x0000b400f9467a23 */ /* 0x102fe80000010845 */
[----:B------:R1:W5:Y:S02]  /*13ab0*/  MUFU.EX2 R112, R70 ;  /* 0x0000004600707308 */ /* 0x0003640000000800 */
[--C-:B-1----:R-:W-:Y:S01]  /*13ac0*/  FFMA.FTZ R70, R247, c[0x0][0x2d0], -R69.reuse ;  /* 0x0000b400f7467a23 */ /* 0x102fe20000010845 */
[----:B-----5:R-:W-:Y:S07]  /*13ad0*/  F2FP.BF16.PACK_AB R73, R112, R113 ;  /* 0x000000717049723e */ /* 0x020fee00000010ff */
[----:B------:R1:W-:Y:S02]  /*13ae0*/  MUFU.EX2 R123, R70 ;  /* 0x00000046007b7308 */ /* 0x0003e40000000800 */
[----:B-1----:R-:W-:Y:S08]  /*13af0*/  FFMA.FTZ R70, R250, c[0x0][0x2d0], -R69 ;  /* 0x0000b400fa467a23 */ /* 0x002ff00000010845 */
[----:B------:R1:W5:Y:S02]  /*13b00*/  MUFU.EX2 R122, R70 ;  /* 0x00000046007a7308 */ /* 0x0003640000000800 */
[--C-:B-1----:R-:W-:Y:S01]  /*13b10*/  FFMA.FTZ R70, R251, c[0x0][0x2d0], -R137.reuse ;  /* 0x0000b400fb467a23 */ /* 0x102fe20000010889 */
[----:B-----5:R-:W-:Y:S07]  /*13b20*/  F2FP.BF16.PACK_AB R75, R122, R123 ;  /* 0x0000007b7a4b723e */ /* 0x020fee00000010ff */
[----:B------:R1:W-:Y:S01]  /*13b30*/  MUFU.EX2 R162, R70 ;  /* 0x0000004600a27308 */ /* 0x0003e20000000800 */
[C---:B---3--:R-:W-:Y:S08]  /*13b40*/  HMMA.16816.F32.BF16 R4, R72.reuse, R80, R4 ;  /* 0x000000504804723c */ /* 0x048ff00000041804 */
[C---:B------:R-:W-:Y:S01]  /*13b50*/  HMMA.16816.F32.BF16 R8, R72.reuse, R82, R8 ;  /* 0x000000524808723c */ /* 0x040fe20000041808 */
[----:B------:R-:W3:Y:S07]  /*13b60*/  LDSM.16.MT88.4 R80, [R209+0x6100] ;  /* 0x00610000d150783b */ /* 0x000eee0000004200 */
[C---:B------:R-:W-:Y:S04]  /*13b70*/  HMMA.16816.F32.BF16 R12, R72.reuse, R88, R12 ;  /* 0x00000058480c723c */ /* 0x040fe8000004180c */
[--C-:B-1----:R-:W-:Y:S04]  /*13b80*/  FFMA.FTZ R70, R252, c[0x0][0x2d0], -R137.reuse ;  /* 0x0000b400fc467a23 */ /* 0x102fe80000010889 */
[C---:B------:R-:W-:Y:S01]  /*13b90*/  HMMA.16816.F32.BF16 R16, R72.reuse, R90, R16 ;  /* 0x0000005a4810723c */ /* 0x040fe20000041810 */
[----:B------:R1:W5:Y:S01]  /*13ba0*/  MUFU.EX2 R161, R70 ;  /* 0x0000004600a17308 */ /* 0x0003620000000800 */
[----:B------:R-:W5:Y:S06]  /*13bb0*/  LDSM.16.MT88.4 R88, [R212+0x6100] ;  /* 0x00610000d458783b */ /* 0x000f6c0000004200 */
[C---:B----4-:R-:W-:Y:S08]  /*13bc0*/  HMMA.16816.F32.BF16 R20, R72.reuse, R84, R20 ;  /* 0x000000544814723c */ /* 0x050ff00000041814 */
[C---:B------:R-:W-:Y:S01]  /*13bd0*/  HMMA.16816.F32.BF16 R24, R72.reuse, R86, R24 ;  /* 0x000000564818723c */ /* 0x040fe20000041818 */
[----:B------:R-:W4:Y:S07]  /*13be0*/  LDSM.16.MT88.4 R84, [R209+0x2900] ;  /* 0x00290000d154783b */ /* 0x000f2e0000004200 */
[C---:B--2---:R-:W-:Y:S04]  /*13bf0*/  HMMA.16816.F32.BF16 R28, R72.reuse, R76, R28 ;  /* 0x0000004c481c723c */ /* 0x044fe8000004181c */
[--C-:B-1----:R-:W-:Y:S01]  /*13c00*/  FFMA.FTZ R70, R128, c[0x0][0x2d0], -R137.reuse ;  /* 0x0000b40080467a23 */ /* 0x102fe20000010889 */
[----:B------:R-:W-:Y:S03]  /*13c10*/  MOV R128, R160 ;  /* 0x000000a000807202 */ /* 0x000fe60000000f00 */
        /* <DEDUP_REMOVED lines=14> */
[C---:B-----5:R-:W-:Y:S04]  /*13d00*/  HMMA.16816.F32.BF16 R60, R72.reuse, R88, R60 ;  /* 0x00000058483c723c */ /* 0x060fe8000004183c */
[--C-:B-1----:R-:W-:Y:S04]  /*13d10*/  FFMA.FTZ R70, R121, c[0x0][0x2d0], -R69.reuse ;  /* 0x0000b40079467a23 */ /* 0x102fe80000010845 */
[----:B------:R-:W-:Y:S01]  /*13d20*/  HMMA.16816.F32.BF16 R64, R72, R90, R64 ;  /* 0x0000005a4840723c */ /* 0x000fe20000041840 */
[----:B------:R1:W-:Y:S01]  /*13d30*/  MUFU.EX2 R121, R70 ;  /* 0x0000004600797308 */ /* 0x0003e20000000800 */
[----:B------:R-:W-:Y:S05]  /*13d40*/  LDSM.16.MT88.4 R88, [R210+0x6900] ;  /* 0x00690000d258783b */ /* 0x000fea0000004200 */
[----:B------:R-:W-:Y:S02]  /*13d50*/  F2FP.BF16.PACK_AB R72, R161, R162 ;  /* 0x000000a2a148723e */ /* 0x000fe400000010ff */
        /* <DEDUP_REMOVED lines=9> */
[----:B------:R-:W-:Y:S02]  /*13df0*/  MOV R109, R155 ;  /* 0x0000009b006d7202 */ /* 0x000fe40000000f00 */
[----:B-----5:R-:W-:Y:S05]  /*13e00*/  F2FP.BF16.PACK_AB R75, R130, R131 ;  /* 0x00000083824b723e */ /* 0x020fea00000010ff */
[----:B------:R1:W-:Y:S02]  /*13e10*/  MUFU.EX2 R155, R70 ;  /* 0x00000046009b7308 */ /* 0x0003e40000000800 */
[C---:B----4-:R-:W-:Y:S08]  /*13e20*/  HMMA.16816.F32.BF16 R4, R72.reuse, R84, R4 ;  /* 0x000000544804723c */ /* 0x050ff00000041804 */
[C---:B------:R-:W-:Y:S01]  /*13e30*/  HMMA.16816.F32.BF16 R8, R72.reuse, R86, R8 ;  /* 0x000000564808723c */ /* 0x040fe20000041808 */
[----:B------:R-:W4:Y:S07]  /*13e40*/  LDSM.16.MT88.4 R84, [R209+0x6900] ;  /* 0x00690000d154783b */ /* 0x000f2e0000004200 */
[C---:B------:R-:W-:Y:S04]  /*13e50*/  HMMA.16816.F32.BF16 R12, R72.reuse, R100, R12 ;  /* 0x00000064480c723c */ /* 0x040fe8000004180c */
[--C-:B-1----:R-:W-:Y:S04]  /*13e60*/  FFMA.FTZ R70, R154, c[0x0][0x2d0], -R137.reuse ;  /* 0x0000b4009a467a23 */ /* 0x102fe80000010889 */
[C---:B------:R-:W-:Y:S01]  /*13e70*/  HMMA.16816.F32.BF16 R16, R72.reuse, R102, R16 ;  /* 0x000000664810723c */ /* 0x040fe20000041810 */
[----:B------:R1:W5:Y:S01]  /*13e80*/  MUFU.EX2 R154, R70 ;  /* 0x00000046009a7308 */ /* 0x0003620000000800 */
[----:B------:R-:W-:Y:S06]  /*13e90*/  LDSM.16.MT88.4 R100, [R212+0x7100] ;  /* 0x00710000d464783b */ /* 0x000fec0000004200 */
[C---:B--2---:R-:W-:Y:S08]  /*13ea0*/  HMMA.16816.F32.BF16 R20, R72.reuse, R76, R20 ;  /* 0x0000004c4814723c */ /* 0x044ff00000041814 */
[C---:B------:R-:W-:Y:S01]  /*13eb0*/  HMMA.16816.F32.BF16 R24, R72.reuse, R78, R24 ;  /* 0x0000004e4818723c */ /* 0x040fe20000041818 */
[----:B------:R-:W2:Y:S07]  /*13ec0*/  LDSM.16.MT88.4 R76, [R213+0x6900] ;  /* 0x00690000d54c783b */ /* 0x000eae0000004200 */
[C---:B---3--:R-:W-:Y:S04]  /*13ed0*/  HMMA.16816.F32.BF16 R28, R72.reuse, R80, R28 ;  /* 0x00000050481c723c */ /* 0x048fe8000004181c */
[--C-:B-1----:R-:W-:Y:S04]  /*13ee0*/  FFMA.FTZ R70, R153, c[0x0][0x2d0], -R137.reuse ;  /* 0x0000b40099467a23 */ /* 0x102fe80000010889 */
[C---:B------:R-:W-:Y:S01]  /*13ef0*/  HMMA.16816.F32.BF16 R32, R72.reuse, R82, R32 ;  /* 0x000000524820723c */ /* 0x040fe20000041820 */
[----:B------:R1:W-:Y:S01]  /*13f00*/  MUFU.EX2 R153, R70 ;  /* 0x0000004600997308 */ /* 0x0003e20000000800 */
[----:B------:R-:W3:Y:S06]  /*13f10*/  LDSM.16.MT88.4 R80, [R212+0x6900] ;  /* 0x00690000d450783b */ /* 0x000eec0000004200 */
[C---:B----4-:R-:W-:Y:S08]  /*13f20*/  HMMA.16816.F32.BF16 R36, R72.reuse, R84, R36 ;  /* 0x000000544824723c */ /* 0x050ff00000041824 */
[C---:B------:R-:W-:Y:S01]  /*13f30*/  HMMA.16816.F32.BF16 R40, R72.reuse, R86, R40 ;  /* 0x000000564828723c */ /* 0x040fe20000041828 */
[----:B------:R-:W4:Y:S07]  /*13f40*/  LDSM.16.MT88.4 R84, [R209+0x3100] ;  /* 0x00310000d154783b */ /* 0x000f2e0000004200 */
[C---:B------:R-:W-:Y:S04]  /*13f50*/  HMMA.16816.F32.BF16 R44, R72.reuse, R88, R44 ;  /* 0x00000058482c723c */ /* 0x040fe8000004182c */
[----:B-1----:R-:W-:Y:S04]  /*13f60*/  FFMA.FTZ R70, R152, c[0x0][0x2d0], -R137 ;  /* 0x0000b40098467a23 */ /* 0x002fe80000010889 */
[C---:B------:R-:W-:Y:S01]  /*13f70*/  HMMA.16816.F32.BF16 R48, R72.reuse, R90, R48 ;  /* 0x0000005a4830723c */ /* 0x040fe20000041830 */
[----:B------:R1:W1:Y:S01]  /*13f80*/  MUFU.EX2 R152, R70 ;  /* 0x0000004600987308 */ /* 0x0002620000000800 */
[----:B------:R-:W-:Y:S06]  /*13f90*/  LDSM.16.MT88.4 R88, [R212+0x3100] ;  /* 0x00310000d458783b */ /* 0x000fec0000004200 */
[C---:B--2---:R-:W-:Y:S08]  /*13fa0*/  HMMA.16816.F32.BF16 R52, R72.reuse, R76, R52 ;  /* 0x0000004c4834723c */ /* 0x044ff00000041834 */
[C---:B------:R-:W-:Y:S01]  /*13fb0*/  HMMA.16816.F32.BF16 R56, R72.reuse, R78, R56 ;  /* 0x0000004e4838723c */ /* 0x040fe20000041838 */
[----:B------:R-:W2:Y:S07]  /*13fc0*/  LDSM.16.MT88.4 R76, [R210+0x3100] ;  /* 0x00310000d24c783b */ /* 0x000eae0000004200 */
[C---:B---3--:R-:W-:Y:S04]  /*13fd0*/  HMMA.16816.F32.BF16 R60, R72.reuse, R80, R60 ;  /* 0x00000050483c723c */ /* 0x048fe8000004183c */
[--C-:B-1----:R-:W-:Y:S04]  /*13fe0*/  FFMA.FTZ R70, R111, c[0x0][0x2d0], -R69.reuse ;  /* 0x0000b4006f467a23 */ /* 0x102fe80000010845 */
[----:B------:R-:W-:Y:S01]  /*13ff0*/  HMMA.16816.F32.BF16 R64, R72, R82, R64 ;  /* 0x000000524840723c */ /* 0x000fe20000041840 */
[----:B------:R1:W-:Y:S01]  /*14000*/  MUFU.EX2 R129, R70 ;  /* 0x0000004600817308 */ /* 0x0003e20000000800 */
[----:B------:R-:W3:Y:S05]  /*14010*/  LDSM.16.MT88.4 R80, [R213+0x3100] ;  /* 0x00310000d550783b */ /* 0x000eea0000004200 */
[----:B-----5:R-:W-:Y:S02]  /*14020*/  F2FP.BF16.PACK_AB R72, R154, R155 ;  /* 0x0000009b9a48723e */ /* 0x020fe400000010ff */
[----:B------:R-:W-:Y:S03]  /*14030*/  F2FP.BF16.PACK_AB R74, R152, R153 ;  /* 0x00000099984a723e */ /* 0x000fe600000010ff */
[--C-:B-1----:R-:W-:Y:S01]  /*14040*/  FFMA.FTZ R70, R110, c[0x0][0x2d0], -R69.reuse ;  /* 0x0000b4006e467a23 */ /* 0x102fe20000010845 */
[----:B------:R-:W-:Y:S03]  /*14050*/  MOV R110, R138 ;  /* 0x0000008a006e7202 */ /* 0x000fe60000000f00 */
[----:B------:R1:W5:Y:S02]  /*14060*/  MUFU.EX2 R128, R70 ;  /* 0x0000004600807308 */ /* 0x0003640000000800 */
[--C-:B-1----:R-:W-:Y:S01]  /*14070*/  FFMA.FTZ R70, R108, c[0x0][0x2d0], -R69.reuse ;  /* 0x0000b4006c467a23 */ /* 0x102fe20000010845 */
[----:B------:R-:W-:Y:S02]  /*14080*/  MOV R108, R139 ;  /* 0x0000008b006c7202 */ /* 0x000fe40000000f00 */
[----:B-----5:R-:W-:Y:S05]  /*14090*/  F2FP.BF16.PACK_AB R73, R128, R129 ;  /* 0x000000818049723e */ /* 0x020fea00000010ff */
[----:B------:R1:W-:Y:S02]  /*140a0*/  MUFU.EX2 R139, R70 ;  /* 0x00000046008b7308 */ /* 0x0003e40000000800 */
[----:B-1----:R-:W-:Y:S02]  /*140b0*/  FFMA.FTZ R70, R109, c[0x0][0x2d0], -R69 ;  /* 0x0000b4006d467a23 */ /* 0x002fe40000010845 */
[----:B------:R-:W5:Y:S06]  /*140c0*/  LDL.LU R109, [R1+0x4] ;  /* 0x00000400016d7983 */ /* 0x000f6c0000300800 */
[----:B------:R1:W1:Y:S02]  /*140d0*/  MUFU.EX2 R138, R70 ;  /* 0x00000046008a7308 */ /* 0x0002640000000800 */
[--C-:B-1----:R-:W-:Y:S01]  /*140e0*/  FFMA.FTZ R70, R151, c[0x0][0x2d0], -R137.reuse ;  /* 0x0000b40097467a23 */ /* 0x102fe20000010889 */
[----:B------:R-:W-:Y:S07]  /*140f0*/  F2FP.BF16.PACK_AB R75, R138, R139 ;  /* 0x0000008b8a4b723e */ /* 0x000fee00000010ff */
[----:B------:R1:W-:Y:S01]  /*14100*/  MUFU.EX2 R151, R70 ;  /* 0x0000004600977308 */ /* 0x0003e20000000800 */
[C---:B----4-:R-:W-:Y:S08]  /*14110*/  HMMA.16816.F32.BF16 R4, R72.reuse, R84, R4 ;  /* 0x000000544804723c */ /* 0x050ff00000041804 */
[C---:B------:R-:W-:Y:S01]  /*14120*/  HMMA.16816.F32.BF16 R8, R72.reuse, R86, R8 ;  /* 0x000000564808723c */ /* 0x040fe20000041808 */
[----:B------:R-:W4:Y:S07]  /*14130*/  LDSM.16.MT88.4 R84, [R209+0x7100] ;  /* 0x00710000d154783b */ /* 0x000f2e0000004200 */
[C---:B--2---:R-:W-:Y:S04]  /*14140*/  HMMA.16816.F32.BF16 R12, R72.reuse, R76, R12 ;  /* 0x0000004c480c723c */ /* 0x044fe8000004180c */
[--C-:B-1----:R-:W-:Y:S04]  /*14150*/  FFMA.FTZ R70, R150, c[0x0][0x2d0], -R137.reuse ;  /* 0x0000b40096467a23 */ /* 0x102fe80000010889 */
[C---:B------:R-:W-:Y:S01]  /*14160*/  HMMA.16816.F32.BF16 R16, R72.reuse, R78, R16 ;  /* 0x0000004e4810723c */ /* 0x040fe20000041810 */
[----:B------:R1:W2:Y:S01]  /*14170*/  MUFU.EX2 R150, R70 ;  /* 0x0000004600967308 */ /* 0x0002a20000000800 */
[----:B------:R-:W4:Y:S06]  /*14180*/  LDSM.16.MT88.4 R76, [R209+0x3900] ;  /* 0x00390000d14c783b */ /* 0x000f2c0000004200 */
[C---:B---3--:R-:W-:Y:S08]  /*14190*/  HMMA.16816.F32.BF16 R20, R72.reuse, R80, R20 ;  /* 0x000000504814723c */ /* 0x048ff00000041814 */
[C---:B------:R-:W-:Y:S08]  /*141a0*/  HMMA.16816.F32.BF16 R24, R72.reuse, R82, R24 ;  /* 0x000000524818723c */ /* 0x040ff00000041818 */
[C---:B------:R-:W-:Y:S04]  /*141b0*/  HMMA.16816.F32.BF16 R28, R72.reuse, R88, R28 ;  /* 0x00000058481c723c */ /* 0x040fe8000004181c */
[--C-:B-1----:R-:W-:Y:S01]  /*141c0*/  FFMA.FTZ R70, R149, c[0x0][0x2d0], -R137.reuse ;  /* 0x0000b40095467a23 */ /* 0x102fe20000010889 */
[----:B--2---:R-:W-:Y:S03]  /*141d0*/  F2FP.BF16.PACK_AB R132, R150, R151 ;  /* 0x000000979684723e */ /* 0x004fe600000010ff */
[C---:B------:R-:W-:Y:S01]  /*141e0*/  HMMA.16816.F32.BF16 R32, R72.reuse, R90, R32 ;  /* 0x0000005a4820723c */ /* 0x040fe20000041820 */
[----:B------:R1:W-:Y:S07]  /*141f0*/  MUFU.EX2 R149, R70 ;  /* 0x0000004600957308 */ /* 0x0003ee0000000800 */
[C---:B----4-:R-:W-:Y:S08]  /*14200*/  HMMA.16816.F32.BF16 R36, R72.reuse, R84, R36 ;  /* 0x000000544824723c */ /* 0x050ff00000041824 */
        /* <DEDUP_REMOVED lines=107> */
[----:B------:R1:W-:Y:S04]  /*148c0*/  STL [R1+0x4], R2 ;  /* 0x0000040201007387 */ /* 0x0003e80000100800 */
[----:B------:R1:W-:Y:S01]  /*148d0*/  STL [R1+0x8], R0 ;  /* 0x0000080001007387 */ /* 0x0003e20000100800 */
[----:B------:R-:W-:-:S05]  /*148e0*/  @P0 BRA `(.L_x_134) ;  /* 0xffffc01000000947 */ /* 0x000fca000383ffff */
.L_x_133:
[----:B-1----:R-:W2:Y:S04]  /*148f0*/  LDL.LU R0, [R1+0x4] ;  /* 0x0000040001007983 */ /* 0x002ea80000300800 */
[----:B------:R-:W3:Y:S01]  /*14900*/  LDL.LU R2, [R1+0x8] ;  /* 0x0000080001027983 */ /* 0x000ee20000300800 */
[----:B------:R-:W-:-:S02]  /*14910*/  MOV R30, 0xff800000 ;  /* 0xff800000001e7802 */ /* 0x000fc40000000f00 */
[----:B------:R-:W-:Y:S02]  /*14920*/  MOV R31, 0xff800000 ;  /* 0xff800000001f7802 */ /* 0x000fe40000000f00 */
[----:B------:R-:W-:Y:S01]  /*14930*/  PLOP3.LUT P2, PT, PT, PT, PT, 0x8, 0x0 ;  /* 0x000000000000781c */ /* 0x000fe20003f4e170 */
[----:B--2---:R-:W1:Y:S04]  /*14940*/  SHFL.BFLY PT, R4, R0, 0x2, 0x1f ;  /* 0x0c401f0000047f89 */ /* 0x004e6800000e0000 */
[----:B---3--:R-:W2:Y:S01]  /*14950*/  SHFL.BFLY PT, R7, R2, 0x2, 0x1f ;  /* 0x0c401f0002077f89 */ /* 0x008ea200000e0000 */
[----:B-1----:R-:W-:Y:S02]  /*14960*/  FADD.FTZ R4, R4, R0 ;  /* 0x0000000004047221 */ /* 0x002fe40000010000 */
[----:B--2---:R-:W-:-:S03]  /*14970*/  FADD.FTZ R7, R7, R2 ;  /* 0x0000000207077221 */ /* 0x004fc60000010000 */
[----:B------:R-:W1:Y:S01]  /*14980*/  SHFL.BFLY PT, R0, R4, 0x1, 0x1f ;  /* 0x0c201f0004007f89 */ /* 0x000e6200000e0000 */
[----:B------:R-:W-:-:S03]  /*14990*/  MOV R2, RZ ;  /* 0x000000ff00027202 */ /* 0x000fc60000000f00 */
[----:B------:R-:W2:Y:S01]  /*149a0*/  SHFL.BFLY PT, R5, R7, 0x1, 0x1f ;  /* 0x0c201f0007057f89 */ /* 0x000ea200000e0000 */
[----:B-1----:R-:W-:Y:S01]  /*149b0*/  FADD.FTZ R4, R4, R0 ;  /* 0x0000000004047221 */ /* 0x002fe20000010000 */
[----:B------:R-:W-:Y:S01]  /*149c0*/  MOV R0, RZ ;  /* 0x000000ff00007202 */ /* 0x000fe20000000f00 */
[----:B--2---:R-:W-:-:S03]  /*149d0*/  FADD.FTZ R7, R5, R7 ;  /* 0x0000000705077221 */ /* 0x004fc60000010000 */
[----:B------:R-:W-:Y:S02]  /*149e0*/  FSETP.NE.FTZ.AND P1, PT, R4, RZ, PT ;  /* 0x000000ff0400720b */ /* 0x000fe40003f35000 */
[----:B------:R-:W-:-:S11]  /*149f0*/  FSETP.NE.FTZ.AND P0, PT, R7, RZ, PT ;  /* 0x000000ff0700720b */ /* 0x000fd60003f15000 */
[----:B------:R-:W1:Y:S08]  /*14a00*/  @P1 MUFU.RCP R2, R4 ;  /* 0x0000000400021308 */ /* 0x000e700000001000 */
[----:B------:R-:W-:Y:S08]  /*14a10*/  @P0 MUFU.RCP R0, R7 ;  /* 0x0000000700000308 */ /* 0x000ff00000001000 */
[----:B------:R2:W3:Y:S01]  /*14a20*/  @P1 MUFU.LG2 R6, R4 ;  /* 0x0000000400061308 */ /* 0x0004e20000000c00 */
[----:B-1----:R-:W-:-:S02]  /*14a30*/  FMUL.FTZ R72, R2, R72 ;  /* 0x0000004802487220 */ /* 0x002fc40000410000 */
[C---:B------:R-:W-:Y:S02]  /*14a40*/  FMUL.FTZ R27, R2.reuse, R73 ;  /* 0x00000049021b7220 */ /* 0x040fe40000410000 */
[C---:B------:R-:W-:Y:S02]  /*14a50*/  FMUL.FTZ R76, R2.reuse, R76 ;  /* 0x0000004c024c7220 */ /* 0x040fe40000410000 */
[C---:B------:R-:W-:Y:S01]  /*14a60*/  FMUL.FTZ R8, R2.reuse, R77 ;  /* 0x0000004d02087220 */ /* 0x040fe20000410000 */
[----:B------:R-:W1:Y:S01]  /*14a70*/  @P0 MUFU.LG2 R7, R7 ;  /* 0x0000000700070308 */ /* 0x000e620000000c00 */
[C---:B------:R-:W-:Y:S02]  /*14a80*/  FMUL.FTZ R80, R2.reuse, R80 ;  /* 0x0000005002507220 */ /* 0x040fe40000410000 */
[C---:B------:R-:W-:Y:S02]  /*14a90*/  FMUL.FTZ R81, R2.reuse, R81 ;  /* 0x0000005102517220 */ /* 0x040fe40000410000 */
[----:B------:R-:W-:-:S02]  /*14aa0*/  FMUL.FTZ R84, R2, R84 ;  /* 0x0000005402547220 */ /* 0x000fc40000410000 */
[C---:B------:R-:W-:Y:S01]  /*14ab0*/  FMUL.FTZ R85, R2.reuse, R85 ;  /* 0x0000005502557220 */ /* 0x040fe20000410000 */
[----:B--2---:R-:W-:Y:S01]  /*14ac0*/  @P1 MOV R4, 0x3f317218 ;  /* 0x3f31721800041802 */ /* 0x004fe20000000f00 */
        /* <DEDUP_REMOVED lines=25> */
[----:B------:R-:W-:Y:S02]  /*14c60*/  @P1 FMUL.FTZ R5, R4, c[0x0][0x2d0] ;  /* 0x0000b40004051a20 */ /* 0x000fe40000410000 */
[----:B---3--:R-:W-:Y:S02]  /*14c70*/  @P1 FMUL.FTZ R6, R6, 0.69314718246459960938 ;  /* 0x3f31721806061820 */ /* 0x008fe40000410000 */
[----:B-1----:R-:W-:Y:S02]  /*14c80*/  @P0 FMUL.FTZ R4, R7, 0.69314718246459960938 ;  /* 0x3f31721807040820 */ /* 0x002fe40000410000 */
[----:B------:R-:W-:Y:S02]  /*14c90*/  @P0 FMUL.FTZ R2, R2, c[0x0][0x2d0] ;  /* 0x0000b40002020a20 */ /* 0x000fe40000410000 */
        /* <DEDUP_REMOVED lines=31> */
[----:B------:R-:W-:Y:S02]  /*14e90*/  FMUL.FTZ R10, R0, R135 ;  /* 0x00000087000a7220 */ /* 0x000fe40000410000 */
[----:B------:R-:W-:Y:S02]  /*14ea0*/  @P1 FFMA.FTZ R30, R5, R68, R6 ;  /* 0x00000044051e1223 */ /* 0x000fe40000010006 */
[----:B------:R-:W-:Y:S02]  /*14eb0*/  @P0 FFMA.FTZ R31, R2, R3, R4 ;  /* 0x00000003021f0223 */ /* 0x000fe40000010004 */
.L_x_103:
[----:B------:R-:W1:Y:S01]  /*14ec0*/  S2R R44, SR_CTAID.Y ;  /* 0x00000000002c7919 */ /* 0x000e620000002600 */
[----:B------:R-:W-:Y:S01]  /*14ed0*/  ULDC.64 UR4, c[0x0][0x118] ;  /* 0x0000460000047ab9 */ /* 0x000fe20000000a00 */
[----:B-1----:R-:W-:Y:S01]  /*14ee0*/  SHF.R.S32.HI R34, RZ, 0x1f, R44 ;  /* 0x0000001fff227819 */ /* 0x002fe2000001142c */
[----:B------:R-:W-:Y:S05]  /*14ef0*/  @P2 BRA `(.L_x_135) ;  /* 0x0000129000002947 */ /* 0x000fea0003800000 */
[----:B------:R-:W2:Y:S01]  /*14f00*/  LDL R35, [R1+0x44] ;  /* 0x0000440001237983 */ /* 0x000ea20000100800 */
[----:B------:R-:W-:Y:S02]  /*14f10*/  F2FP.BF16.PACK_AB R27, R27, R72 ;  /* 0x000000481b1b723e */ /* 0x000fe400000010ff */
[----:B------:R-:W-:Y:S01]  /*14f20*/  F2FP.BF16.PACK_AB R74, R75, R74 ;  /* 0x0000004a4b4a723e */ /* 0x000fe200000010ff */
[----:B------:R-:W1:Y:S01]  /*14f30*/  S2R R32, SR_TID.X ;  /* 0x0000000000207919 */ /* 0x000e620000002100 */
        /* <DEDUP_REMOVED lines=12> */
[----:B-1----:R-:W-:-:S02]  /*15000*/  SHF.R.S32.HI R33, RZ, 0x1f, R32 ;  /* 0x0000001fff217819 */ /* 0x002fc40000011420 */
[----:B------:R-:W-:Y:S02]  /*15010*/  F2FP.BF16.PACK_AB R24, R24, R100 ;  /* 0x000000641818723e */ /* 0x000fe400000010ff */
[CC--:B------:R-:W-:Y:S02]  /*15020*/  LEA.HI R2, R33.reuse, R32.reuse, RZ, 0x2 ;  /* 0x0000002021027211 */ /* 0x0c0fe400078f10ff */
[----:B------:R-:W-:Y:S02]  /*15030*/  LEA.HI R29, R33, R32, RZ, 0x5 ;  /* 0x00000020211d7211 */ /* 0x000fe400078f28ff */
[--C-:B------:R-:W-:Y:S02]  /*15040*/  SHF.R.S32.HI R4, RZ, 0x2, R2.reuse ;  /* 0x00000002ff047819 */ /* 0x100fe40000011402 */
[----:B------:R-:W-:Y:S02]  /*15050*/  SHF.R.S32.HI R0, RZ, 0x1f, R2 ;  /* 0x0000001fff007819 */ /* 0x000fe40000011402 */
[----:B------:R-:W-:-:S02]  /*15060*/  SHF.R.S32.HI R28, RZ, 0x5, R29 ;  /* 0x00000005ff1c7819 */ /* 0x000fc4000001141d */
[----:B------:R-:W-:Y:S02]  /*15070*/  LEA.HI R0, R0, R4, RZ, 0x3 ;  /* 0x0000000400007211 */ /* 0x000fe400078f18ff */
[----:B------:R-:W-:Y:S02]  /*15080*/  F2FP.BF16.PACK_AB R102, R103, R102 ;  /* 0x000000666766723e */ /* 0x000fe400000010ff */
[----:B------:R-:W-:Y:S02]  /*15090*/  LOP3.LUT R0, R0, 0xfffffff8, RZ, 0xc0, !PT ;  /* 0xfffffff800007812 */ /* 0x000fe400078ec0ff */
[----:B------:R-:W-:Y:S02]  /*150a0*/  F2FP.BF16.PACK_AB R23, R23, R104 ;  /* 0x000000681717723e */ /* 0x000fe400000010ff */
[----:B------:R-:W-:Y:S01]  /*150b0*/  F2FP.BF16.PACK_AB R106, R107, R106 ;  /* 0x0000006a6b6a723e */ /* 0x000fe200000010ff */
[----:B------:R-:W-:Y:S01]  /*150c0*/  IMAD.IADD R4, R4, 0x1, -R0 ;  /* 0x0000000104047824 */ /* 0x000fe200078e0a00 */
[----:B------:R-:W-:-:S02]  /*150d0*/  LOP3.LUT R0, R2, 0xfffffffc, RZ, 0xc0, !PT ;  /* 0xfffffffc02007812 */ /* 0x000fc400078ec0ff */
[----:B------:R-:W-:Y:S01]  /*150e0*/  F2FP.BF16.PACK_AB R21, R21, R108 ;  /* 0x0000006c1515723e */ /* 0x000fe200000010ff */
[C---:B------:R-:W-:Y:S01]  /*150f0*/  IMAD.SHL.U32 R2, R4.reuse, 0x40, RZ ;  /* 0x0000004004027824 */ /* 0x040fe200078e00ff */
[----:B------:R-:W-:Y:S01]  /*15100*/  LOP3.LUT R3, R4, 0x1, RZ, 0xc0, !PT ;  /* 0x0000000104037812 */ /* 0x000fe200078ec0ff */
[----:B------:R-:W-:Y:S01]  /*15110*/  IMAD.IADD R22, R32, 0x1, -R0 ;  /* 0x0000000120167824 */ /* 0x000fe200078e0a00 */
[----:B------:R-:W-:Y:S02]  /*15120*/  F2FP.BF16.PACK_AB R110, R111, R110 ;  /* 0x0000006e6f6e723e */ /* 0x000fe400000010ff */
[----:B------:R-:W-:Y:S01]  /*15130*/  LOP3.LUT R0, R2, 0x1c0, RZ, 0xc0, !PT ;  /* 0x000001c002007812 */ /* 0x000fe200078ec0ff */
[----:B------:R-:W-:Y:S01]  /*15140*/  IMAD R2, R28, 0x200, R22 ;  /* 0x000002001c027824 */ /* 0x000fe200078e0216 */
[----:B------:R-:W-:Y:S02]  /*15150*/  ISETP.NE.U32.AND P0, PT, R3, 0x1, PT ;  /* 0x000000010300780c */ /* 0x000fe40003f05070 */
[----:B------:R-:W-:-:S02]  /*15160*/  LEA.HI R0, R0, R0, RZ, 0x1d ;  /* 0x0000000000007211 */ /* 0x000fc400078fe8ff */
[----:B------:R-:W-:Y:S01]  /*15170*/  R2P PR, R4, 0x6 ;  /* 0x0000000604007804 */ /* 0x000fe20000000000 */
[----:B------:R-:W-:Y:S01]  /*15180*/  IMAD.MOV.U32 R4, RZ, RZ, 0x20 ;  /* 0x00000020ff047424 */ /* 0x000fe200078e00ff */
[----:B------:R-:W-:Y:S01]  /*15190*/  F2FP.BF16.PACK_AB R20, R20, R112 ;  /* 0x000000701414723e */ /* 0x000fe200000010ff */
[----:B------:R-:W-:Y:S01]  /*151a0*/  IMAD.U32 R0, R2, 0x2, R0 ;  /* 0x0000000202007824 */ /* 0x000fe200078e0000 */
[----:B------:R-:W-:Y:S02]  /*151b0*/  F2FP.BF16.PACK_AB R19, R115, R114 ;  /* 0x000000727313723e */ /* 0x000fe400000010ff */
[----:B------:R-:W-:Y:S01]  /*151c0*/  SEL R4, R4, 0xffffffe0, !P1 ;  /* 0xffffffe004047807 */ /* 0x000fe20004800000 */
[----:B------:R-:W-:Y:S01]  /*151d0*/  IMAD.SHL.U32 R0, R0, 0x2, RZ ;  /* 0x0000000200007824 */ /* 0x000fe200078e00ff */
[----:B------:R-:W-:Y:S01]  /*151e0*/  BAR.SYNC.DEFER_BLOCKING 0x1, 0x100 ;  /* 0x0044000000007b1d */ /* 0x000fe20000010000 */
[----:B------:R-:W-:Y:S02]  /*151f0*/  F2FP.BF16.PACK_AB R18, R18, R116 ;  /* 0x000000741212723e */ /* 0x000fe400000010ff */
[----:B------:R-:W-:-:S02]  /*15200*/  F2FP.BF16.PACK_AB R17, R17, R118 ;  /* 0x000000761111723e */ /* 0x000fc400000010ff */
[C---:B------:R-:W-:Y:S02]  /*15210*/  IADD3 R3, R0.reuse, 0x80, RZ ;  /* 0x0000008000037810 */ /* 0x040fe40007ffe0ff */
[C---:B------:R-:W-:Y:S02]  /*15220*/  IADD3 R2, R0.reuse, 0x70, RZ ;  /* 0x0000007000027810 */ /* 0x040fe40007ffe0ff */
[----:B------:R-:W-:Y:S01]  /*15230*/  @P0 IADD3 R2, R3, 0x10, RZ ;  /* 0x0000001003020810 */ /* 0x000fe20007ffe0ff */
[----:B------:R-:W-:Y:S01]  /*15240*/  IMAD.IADD R3, R0, 0x1, R4 ;  /* 0x0000000100037824 */ /* 0x000fe200078e0204 */
[----:B------:R-:W-:Y:S02]  /*15250*/  F2FP.BF16.PACK_AB R16, R16, R120 ;  /* 0x000000781010723e */ /* 0x000fe400000010ff */
[----:B------:R-:W-:Y:S01]  /*15260*/  F2FP.BF16.PACK_AB R13, R13, R122 ;  /* 0x0000007a0d0d723e */ /* 0x000fe200000010ff */
[----:B------:R-:W-:Y:S01]  /*15270*/  IMAD.IADD R4, R4, 0x1, R2 ;  /* 0x0000000104047824 */ /* 0x000fe200078e0202 */
[----:B------:R-:W-:-:S02]  /*15280*/  F2FP.BF16.PACK_AB R12, R12, R124 ;  /* 0x0000007c0c0c723e */ /* 0x000fc400000010ff */
[----:B------:R-:W-:Y:S02]  /*15290*/  F2FP.BF16.PACK_AB R11, R11, R126 ;  /* 0x0000007e0b0b723e */ /* 0x000fe400000010ff */
[----:B------:R-:W-:Y:S02]  /*152a0*/  F2FP.BF16.PACK_AB R9, R9, R128 ;  /* 0x000000800909723e */ /* 0x000fe400000010ff */
[----:B------:R-:W-:Y:S02]  /*152b0*/  F2FP.BF16.PACK_AB R15, R15, R130 ;  /* 0x000000820f0f723e */ /* 0x000fe400000010ff */
[----:B------:R-:W-:Y:S01]  /*152c0*/  F2FP.BF16.PACK_AB R14, R14, R132 ;  /* 0x000000840e0e723e */ /* 0x000fe200000010ff */
[----:B------:R1:W-:Y:S01]  /*152d0*/  STS [R0+0x80], R27 ;  /* 0x0000801b00007388 */ /* 0x0003e20000000800 */
[----:B------:R-:W-:Y:S02]  /*152e0*/  F2FP.BF16.PACK_AB R10, R10, R134 ;  /* 0x000000860a0a723e */ /* 0x000fe400000010ff */
[----:B------:R-:W-:Y:S01]  /*152f0*/  ISETP.NE.U32.AND P0, PT, RZ, c[0x0][0x500], PT ;  /* 0x00014000ff007a0c */ /* 0x000fe20003f05070 */
[----:B------:R-:W-:Y:S01]  /*15300*/  STS [R0+0x480], R74 ;  /* 0x0004804a00007388 */ /* 0x000fe20000000800 */
[----:B------:R-:W-:-:S02]  /*15310*/  ISETP.NE.U32.AND P1, PT, RZ, c[0x0][0x508], PT ;  /* 0x00014200ff007a0c */ /* 0x000fc40003f25070 */
[----:B------:R-:W-:Y:S01]  /*15320*/  ISETP.NE.AND.EX P0, PT, RZ, c[0x0][0x504], PT, P0 ;  /* 0x00014100ff007a0c */ /* 0x000fe20003f05300 */
[----:B------:R3:W-:Y:S01]  /*15330*/  STS [R2], R8 ;  /* 0x0000000802007388 */ /* 0x0007e20000000800 */
[----:B------:R-:W-:-:S03]  /*15340*/  ISETP.NE.AND.EX P1, PT, RZ, c[0x0][0x50c], PT, P1 ;  /* 0x00014300ff007a0c */ /* 0x000fc60003f25310 */
[----:B------:R-:W-:Y:S04]  /*15350*/  STS [R2+0x400], R78 ;  /* 0x0004004e02007388 */ /* 0x000fe80000000800 */
[----:B------:R4:W-:Y:S04]  /*15360*/  STS [R3+0x80], R5 ;  /* 0x0000800503007388 */ /* 0x0009e80000000800 */
[----:B------:R-:W-:Y:S04]  /*15370*/  STS [R3+0x480], R82 ;  /* 0x0004805203007388 */ /* 0x000fe80000000800 */
[----:B------:R4:W-:Y:S01]  /*15380*/  STS [R4], R6 ;  /* 0x0000000604007388 */ /* 0x0009e20000000800 */
[----:B-1----:R-:W-:-:S03]  /*15390*/  IMAD.MOV.U32 R27, RZ, RZ, 0x40 ;  /* 0x00000040ff1b7424 */ /* 0x002fc600078e00ff */
[----:B------:R-:W-:Y:S02]  /*153a0*/  STS [R4+0x400], R86 ;  /* 0x0004005604007388 */ /* 0x000fe40000000800 */
[----:B---3--:R-:W-:-:S05]  /*153b0*/  SEL R8, R27, 0xffffffc0, !P2 ;  /* 0xffffffc01b087807 */ /* 0x008fca0005000000 */
[----:B----4-:R-:W-:-:S05]  /*153c0*/  IMAD.IADD R5, R0, 0x1, R8 ;  /* 0x0000000100057824 */ /* 0x010fca00078e0208 */
[----:B------:R1:W-:Y:S01]  /*153d0*/  STS [R5+0x80], R7 ;  /* 0x0000800705007388 */ /* 0x0003e20000000800 */
[----:B------:R-:W-:-:S03]  /*153e0*/  IMAD.IADD R6, R8, 0x1, R2 ;  /* 0x0000000108067824 */ /* 0x000fc600078e0202 */
[----:B------:R-:W-:Y:S04]  /*153f0*/  STS [R5+0x480], R90 ;  /* 0x0004805a05007388 */ /* 0x000fe80000000800 */
[----:B------:R-:W-:Y:S04]  /*15400*/  STS [R6], R26 ;  /* 0x0000001a06007388 */ /* 0x000fe80000000800 */
[----:B------:R-:W-:Y:S01]  /*15410*/  STS [R6+0x400], R94 ;  /* 0x0004005e06007388 */ /* 0x000fe20000000800 */
[----:B-1----:R-:W-:Y:S02]  /*15420*/  IMAD.IADD R7, R8, 0x1, R3 ;  /* 0x0000000108077824 */ /* 0x002fe400078e0203 */
[----:B------:R-:W-:-:S03]  /*15430*/  IMAD.IADD R8, R4, 0x1, R8 ;  /* 0x0000000104087824 */ /* 0x000fc600078e0208 */
[----:B------:R-:W-:Y:S04]  /*15440*/  STS [R7+0x80], R25 ;  /* 0x0000801907007388 */ /* 0x000fe80000000800 */
[----:B------:R-:W-:Y:S04]  /*15450*/  STS [R7+0x480], R98 ;  /* 0x0004806207007388 */ /* 0x000fe80000000800 */
[----:B------:R-:W-:Y:S04]  /*15460*/  STS [R8], R24 ;  /* 0x0000001808007388 */ /* 0x000fe80000000800 */
[----:B------:R-:W-:Y:S04]  /*15470*/  STS [R8+0x400], R102 ;  /* 0x0004006608007388 */ /* 0x000fe80000000800 */
        /* <DEDUP_REMOVED lines=9> */
[----:B------:R2:W-:Y:S01]  /*15510*/  STS [R5+0x4480], R13 ;  /* 0x0044800d05007388 */ /* 0x0005e20000000800 */
[----:B-1----:R-:W-:-:S03]  /*15520*/  IMAD.MOV.U32 R2, RZ, RZ, 0x4 ;  /* 0x00000004ff027424 */ /* 0x002fc600078e00ff */
[----:B------:R-:W-:Y:S04]  /*15530*/  STS [R6+0x4000], R12 ;  /* 0x0040000c06007388 */ /* 0x000fe80000000800 */
[----:B------:R-:W-:Y:S04]  /*15540*/  STS [R6+0x4400], R11 ;  /* 0x0044000b06007388 */ /* 0x000fe80000000800 */
[----:B------:R-:W-:Y:S04]  /*15550*/  STS [R7+0x4080], R9 ;  /* 0x0040800907007388 */ /* 0x000fe80000000800 */
[----:B------:R1:W-:Y:S04]  /*15560*/  STS [R7+0x4480], R15 ;  /* 0x0044800f07007388 */ /* 0x0003e80000000800 */
[----:B------:R3:W-:Y:S04]  /*15570*/  STS [R8+0x4000], R14 ;  /* 0x0040000e08007388 */ /* 0x0007e80000000800 */
[----:B------:R3:W-:Y:S01]  /*15580*/  STS [R8+0x4400], R10 ;  /* 0x0044000a08007388 */ /* 0x0007e20000000800 */
[----:B--2---:R-:W-:-:S03]  /*15590*/  IMAD.WIDE R4, R35, R2, c[0x0][0x500] ;  /* 0x0001400023047625 */ /* 0x004fc600078e0202 */
[----:B------:R-:W-:Y:S06]  /*155a0*/  BAR.SYNC.DEFER_BLOCKING 0x1, 0x100 ;  /* 0x0044000000007b1d */ /* 0x000fec0000010000 */
[----:B------:R-:W2:Y:S01]  /*155b0*/  @P0 LDG.E R0, [R4.64] ;  /* 0x0000000404000981 */ /* 0x000ea2000c1e1900 */
[----:B-1----:R-:W-:Y:S02]  /*155c0*/  IMAD.MOV.U32 R15, RZ, RZ, c[0x0][0x388] ;  /* 0x0000e200ff0f7624 */ /* 0x002fe400078e00ff */
[----:B------:R-:W-:-:S05]  /*155d0*/  @P1 IMAD.WIDE R2, R35, R2, c[0x0][0x508] ;  /* 0x0001420023021625 */ /* 0x000fca00078e0202 */
[----:B------:R1:W5:Y:S02]  /*155e0*/  @P1 LDG.E R15, [R2.64] ;  /* 0x00000004020f1981 */ /* 0x000364000c1e1900 */
[----:B-1----:R-:W-:Y:S02]  /*155f0*/  CS2R R2, SRZ ;  /* 0x0000000000027805 */ /* 0x002fe4000001ff00 */
[--C-:B--2---:R-:W-:Y:S01]  /*15600*/  @P0 SHF.R.S32.HI R3, RZ, 0x1f, R0.reuse ;  /* 0x0000001fff030819 */ /* 0x104fe20000011400 */
[----:B------:R-:W-:Y:S01]  /*15610*/  @P0 IMAD.MOV.U32 R2, RZ, RZ, R0 ;  /* 0x000000ffff020224 */ /* 0x000fe200078e0000 */
[----:B------:R-:W-:Y:S05]  /*15620*/  @P1 BRA `(.L_x_136) ;  /* 0x0000004000001947 */ /* 0x000fea0003800000 */
[----:B---3--:R-:W-:Y:S05]  /*15630*/  @!P0 BRA `(.L_x_136) ;  /* 0x0000003000008947 */ /* 0x008fea0003800000 */
[----:B------:R1:W2:Y:S04]  /*15640*/  LDG.E R0, [R4.64] ;  /* 0x0000000404007981 */ /* 0x0002a8000c1e1900 */
[----:B-1----:R-:W2:Y:S02]  /*15650*/  LDG.E R4, [R4.64+0x4] ;  /* 0x0000040404047981 */ /* 0x002ea4000c1e1900 */
[----:B--2--5:R-:W-:-:S02]  /*15660*/  IADD3 R15, -R0, R4, RZ ;  /* 0x00000004000f7210 */ /* 0x024fc40007ffe1ff */
.L_x_136:
[----:B---3--:R-:W-:Y:S01]  /*15670*/  LOP3.LUT R0, R29, 0xffffffe0, RZ, 0xc0, !PT ;  /* 0xffffffe01d007812 */ /* 0x008fe200078ec0ff */
[----:B------:R-:W1:Y:S01]  /*15680*/  S2R R19, SR_CTAID.X ;  /* 0x0000000000137919 */ /* 0x000e620000002500 */
[----:B------:R-:W-:Y:S01]  /*15690*/  SHF.R.S32.HI R4, RZ, 0x1f, R28 ;  /* 0x0000001fff047819 */ /* 0x000fe2000001141c */
[----:B------:R-:W-:Y:S01]  /*156a0*/  IMAD.MOV.U32 R8, RZ, RZ, c[0x0][0x4e8] ;  /* 0x00013a00ff087624 */ /* 0x000fe200078e00ff */
[----:B------:R-:W-:Y:S01]  /*156b0*/  LEA.HI R5, R22, R22, RZ, 0x1 ;  /* 0x0000001616057211 */ /* 0x000fe200078f08ff */
[----:B------:R-:W-:Y:S01]  /*156c0*/  IMAD.IADD R0, R32, 0x1, -R0 ;  /* 0x0000000120007824 */ /* 0x000fe200078e0a00 */
[----:B------:R-:W-:Y:S01]  /*156d0*/  LEA.HI R4, R4, R28, RZ, 0x3 ;  /* 0x0000001c04047211 */ /* 0x000fe200078f18ff */
[----:B------:R-:W-:Y:S01]  /*156e0*/  IMAD R9, R34, c[0x0][0x3e8], RZ ;  /* 0x0000fa0022097a24 */ /* 0x000fe200078e02ff */
[----:B------:R-:W-:Y:S01]  /*156f0*/  LOP3.LUT R5, R5, 0x1ffffffe, RZ, 0xc0, !PT ;  /* 0x1ffffffe05057812 */ /* 0x000fe200078ec0ff */
[----:B-----5:R-:W-:Y:S01]  /*15700*/  IMAD R15, R15, c[0x0][0x4e8], RZ ;  /* 0x00013a000f0f7a24 */ /* 0x020fe200078e02ff */
[----:B------:R-:W-:Y:S01]  /*15710*/  SHF.R.S32.HI R7, RZ, 0x1f, R0 ;  /* 0x0000001fff077819 */ /* 0x000fe20000011400 */
[----:B------:R-:W-:Y:S01]  /*15720*/  BSSY B0, `(.L_x_137) ;  /* 0x0000076000007945 */ /* 0x000fe20003800000 */
[----:B------:R-:W-:-:S02]  /*15730*/  LOP3.LUT R6, R4, 0xffffff8, RZ, 0xc0, !PT ;  /* 0x0ffffff804067812 */ /* 0x000fc400078ec0ff */
[----:B------:R-:W-:Y:S01]  /*15740*/  LEA.HI R4, R7, R0, RZ, 0x2 ;  /* 0x0000000007047211 */ /* 0x000fe200078f10ff */
[----:B------:R-:W-:Y:S01]  /*15750*/  IMAD.IADD R7, R22, 0x1, -R5 ;  /* 0x0000000116077824 */ /* 0x000fe200078e0a05 */
[----:B------:R-:W-:Y:S01]  /*15760*/  IADD3 R6, R28, -R6, RZ ;  /* 0x800000061c067210 */ /* 0x000fe20007ffe0ff */
[----:B------:R-:W-:Y:S01]  /*15770*/  IMAD.MOV.U32 R5, RZ, RZ, R3 ;  /* 0x000000ffff057224 */ /* 0x000fe200078e0003 */
[----:B------:R-:W-:Y:S02]  /*15780*/  SHF.R.S32.HI R4, RZ, 0x2, R4 ;  /* 0x00000002ff047819 */ /* 0x000fe40000011404 */
[----:B------:R-:W-:Y:S01]  /*15790*/  LOP3.LUT P2, RZ, R0, 0x3, RZ, 0xc0, !PT ;  /* 0x0000000300ff7812 */ /* 0x000fe2000784c0ff */
[----:B------:R-:W-:Y:S01]  /*157a0*/  IMAD R0, R3, c[0x0][0x3a0], RZ ;  /* 0x0000e80003007a24 */ /* 0x000fe200078e02ff */
[----:B------:R-:W-:Y:S01]  /*157b0*/  ISETP.NE.AND P1, PT, R8, 0x1, PT ;  /* 0x000000010800780c */ /* 0x000fe20003f25270 */
[----:B------:R-:W-:Y:S01]  /*157c0*/  IMAD R17, R6, 0x10, R4 ;  /* 0x0000001006117824 */ /* 0x000fe200078e0204 */
[----:B------:R-:W-:Y:S01]  /*157d0*/  MOV R4, R2 ;  /* 0x0000000200047202 */ /* 0x000fe20000000f00 */
[----:B------:R-:W-:Y:S01]  /*157e0*/  IMAD R6, R2, c[0x0][0x3a4], R0 ;  /* 0x0000e90002067a24 */ /* 0x000fe200078e0200 */
[----:B------:R-:W-:Y:S01]  /*157f0*/  LEA.HI R16, R33, R32, RZ, 0x3 ;  /* 0x0000002021107211 */ /* 0x000fe200078f18ff */
[----:B------:R-:W-:Y:S01]  /*15800*/  IMAD R8, R34, c[0x0][0x490], RZ ;  /* 0x0001240022087a24 */ /* 0x000fe200078e02ff */
[----:B------:R-:W-:Y:S01]  /*15810*/  SEL R14, R35, RZ, !P0 ;  /* 0x000000ff230e7207 */ /* 0x000fe20004000000 */
[----:B------:R-:W-:Y:S01]  /*15820*/  IMAD R0, R7, 0x8, R17 ;  /* 0x0000000807007824 */ /* 0x000fe200078e0211 */
[----:B------:R-:W-:Y:S01]  /*15830*/  LOP3.LUT R12, R16, 0xfffffff8, RZ, 0xc0, !PT ;  /* 0xfffffff8100c7812 */ /* 0x000fe200078ec0ff */
[----:B------:R-:W-:Y:S01]  /*15840*/  IMAD.WIDE.U32 R10, R44, c[0x0][0x490], R4 ;  /* 0x000124002c0a7a25 */ /* 0x000fe200078e0004 */
[----:B------:R-:W-:-:S02]  /*15850*/  SHF.R.S32.HI R16, RZ, 0x3, R16 ;  /* 0x00000003ff107819 */ /* 0x000fc40000011410 */
[----:B------:R-:W-:Y:S01]  /*15860*/  LEA.HI R18, R33, R32, RZ, 0x6 ;  /* 0x0000002021127211 */ /* 0x000fe200078f30ff */
[----:B------:R-:W-:Y:S02]  /*15870*/  IMAD R4, R44, c[0x0][0x494], R8 ;  /* 0x000125002c047a24 */ /* 0x000fe400078e0208 */
[----:B-1----:R-:W-:Y:S02]  /*15880*/  IMAD R8, R19, 0x80, R0 ;  /* 0x0000008013087824 */ /* 0x002fe400078e0200 */
[----:B------:R-:W-:Y:S01]  /*15890*/  IMAD.WIDE.U32 R2, R2, c[0x0][0x3a0], RZ ;  /* 0x0000e80002027a25 */ /* 0x000fe200078e00ff */
[----:B------:R-:W-:-:S03]  /*158a0*/  IADD3 R5, R11, R4, RZ ;  /* 0x000000040b057210 */ /* 0x000fc60007ffe0ff */
[----:B------:R-:W-:Y:S01]  /*158b0*/  IMAD R7, R44, c[0x0][0x3ec], R9 ;  /* 0x0000fb002c077a24 */ /* 0x000fe200078e0209 */
[----:B------:R-:W-:Y:S01]  /*158c0*/  IADD3 R3, R3, R6, RZ ;  /* 0x0000000603037210 */ /* 0x000fe20007ffe0ff */
[----:B------:R-:W-:Y:S01]  /*158d0*/  @P1 IMAD.HI.U32 R9, R8, c[0x0][0x4ec], RZ ;  /* 0x00013b0008091a27 */ /* 0x000fe200078e00ff */
[----:B------:R-:W-:-:S03]  /*158e0*/  SHF.R.S32.HI R6, RZ, 0x1f, R35 ;  /* 0x0000001fff067819 */ /* 0x000fc60000011423 */
[----:B------:R-:W-:Y:S01]  /*158f0*/  IMAD.MOV.U32 R0, RZ, RZ, R8 ;  /* 0x000000ffff007224 */ /* 0x000fe200078e0008 */
[----:B------:R-:W-:Y:S01]  /*15900*/  @P1 SHF.R.U32.HI R0, RZ, c[0x0][0x4f0], R9 ;  /* 0x00013c00ff001a19 */ /* 0x000fe20000011609 */
[----:B------:R-:W-:Y:S01]  /*15910*/  IMAD.WIDE.U32 R2, R44, c[0x0][0x3e8], R2 ;  /* 0x0000fa002c027a25 */ /* 0x000fe200078e0002 */
[----:B------:R-:W-:-:S03]  /*15920*/  SEL R11, R6, RZ, !P0 ;  /* 0x000000ff060b7207 */ /* 0x000fc60004000000 */
[----:B------:R-:W-:Y:S01]  /*15930*/  IMAD.MOV.U32 R4, RZ, RZ, R10 ;  /* 0x000000ffff047224 */ /* 0x000fe200078e000a */
[----:B------:R-:W-:Y:S01]  /*15940*/  IADD3 R7, R3, R7, RZ ;  /* 0x0000000703077210 */ /* 0x000fe20007ffe0ff */
[----:B------:R-:W-:Y:S01]  /*15950*/  IMAD.MOV R10, RZ, RZ, -R0 ;  /* 0x000000ffff0a7224 */ /* 0x000fe200078e0a00 */
[----:B------:R-:W-:Y:S01]  /*15960*/  MOV R6, R2 ;  /* 0x0000000200067202 */ /* 0x000fe20000000f00 */
[----:B------:R-:W-:-:S04]  /*15970*/  IMAD.WIDE.U32 R2, R14, c[0x0][0x498], R4 ;  /* 0x000126000e027a25 */ /* 0x000fc800078e0004 */
[----:B------:R-:W-:Y:S01]  /*15980*/  IMAD.IADD R12, R32, 0x1, -R12 ;  /* 0x00000001200c7824 */ /* 0x000fe200078e0a0c */
[----:B------:R-:W-:Y:S01]  /*15990*/  IADD3 R2, P0, R0, R2, RZ ;  /* 0x0000000200027210 */ /* 0x000fe20007f1e0ff */
[----:B------:R-:W-:Y:S02]  /*159a0*/  IMAD R9, R11, c[0x0][0x498], RZ ;  /* 0x000126000b097a24 */ /* 0x000fe400078e02ff */
[----:B------:R-:W-:Y:S01]  /*159b0*/  IMAD R5, R10, c[0x0][0x4e8], R8 ;  /* 0x00013a000a057a24 */ /* 0x000fe200078e0208 */
[----:B------:R-:W-:Y:S01]  /*159c0*/  SHF.R.S32.HI R8, RZ, 0x1f, R0 ;  /* 0x0000001fff087819 */ /* 0x000fe20000011400 */
[----:B------:R-:W-:Y:S02]  /*159d0*/  IMAD R13, R12, 0x20, R16 ;  /* 0x000000200c0d7824 */ /* 0x000fe400078e0210 */
[----:B------:R-:W-:Y:S01]  /*159e0*/  IMAD R9, R14, c[0x0][0x49c], R9 ;  /* 0x000127000e097a24 */ /* 0x000fe200078e0209 */
[----:B------:R-:W-:Y:S01]  /*159f0*/  SHF.R.S32.HI R10, RZ, 0x1f, R5 ;  /* 0x0000001fff0a7819 */ /* 0x000fe20000011405 */
[----:B------:R-:W-:-:S02]  /*15a00*/  IMAD R13, R19, 0x80, R13 ;  /* 0x00000080130d7824 */ /* 0x000fc400078e020d */
[----:B------:R-:W-:Y:S01]  /*15a10*/  IMAD.SHL.U32 R12, R12, 0x8, RZ ;  /* 0x000000080c0c7824 */ /* 0x000fe200078e00ff */
[----:B------:R-:W-:Y:S01]  /*15a20*/  IADD3.X R3, R8, R3, R9, P0, !PT ;  /* 0x0000000308037210 */ /* 0x000fe200007fe409 */
[----:B------:R-:W-:Y:S01]  /*15a30*/  IMAD R9, R10, c[0x0][0x488], RZ ;  /* 0x000122000a097a24 */ /* 0x000fe200078e02ff */
[----:B------:R-:W-:Y:S01]  /*15a40*/  SHF.L.U32 R8, R16, 0x6, RZ ;  /* 0x0000000610087819 */ /* 0x000fe200000006ff */
[----:B------:R-:W-:-:S04]  /*15a50*/  @P1 IMAD.HI.U32 R4, R13, c[0x0][0x4ec], RZ ;  /* 0x00013b000d041a27 */ /* 0x000fc800078e00ff */
[----:B------:R-:W-:-:S04]  /*15a60*/  IMAD.WIDE.U32 R2, R5, c[0x0][0x488], R2 ;  /* 0x0001220005027a25 */ /* 0x000fc800078e0002 */
[----:B------:R-:W-:Y:S02]  /*15a70*/  IMAD R9, R5, c[0x0][0x48c], R9 ;  /* 0x0001230005097a24 */ /* 0x000fe400078e0209 */
[----:B------:R-:W-:Y:S01]  /*15a80*/  IMAD.MOV.U32 R0, RZ, RZ, R13 ;  /* 0x000000ffff007224 */ /* 0x000fe200078e000d */
[----:B------:R-:W-:Y:S01]  /*15a90*/  @P1 SHF.R.U32.HI R0, RZ, c[0x0][0x4f0], R4 ;  /* 0x00013c00ff001a19 */ /* 0x000fe20000011604 */
[----:B------:R-:W-:Y:S01]  /*15aa0*/  IMAD.IADD R9, R3, 0x1, R9 ;  /* 0x0000000103097824 */ /* 0x000fe200078e0209 */
[----:B------:R-:W-:Y:S01]  /*15ab0*/  LOP3.LUT R4, R8, 0x1c0, RZ, 0xc0, !PT ;  /* 0x000001c008047812 */ /* 0x000fe200078ec0ff */
[----:B------:R-:W-:Y:S01]  /*15ac0*/  IMAD R5, R11, c[0x0][0x3f0], RZ ;  /* 0x0000fc000b057a24 */ /* 0x000fe200078e02ff */
[----:B------:R-:W-:Y:S02]  /*15ad0*/  LEA R8, P0, R2, c[0x0][0x450], 0x2 ;  /* 0x0001140002087a11 */ /* 0x000fe400078010ff */
[----:B------:R-:W-:Y:S01]  /*15ae0*/  LOP3.LUT R11, R4, 0x38, R12, 0xf8, !PT ;  /* 0x00000038040b7812 */ /* 0x000fe200078ef80c */
[C---:B------:R-:W-:Y:S01]  /*15af0*/  IMAD R3, R14.reuse, c[0x0][0x3f4], R5 ;  /* 0x0000fd000e037a24 */ /* 0x040fe200078e0205 */
[----:B------:R-:W-:Y:S01]  /*15b00*/  SHF.R.U32.HI R10, RZ, 0x3, R4 ;  /* 0x00000003ff0a7819 */ /* 0x000fe20000011604 */
[----:B------:R-:W-:Y:S01]  /*15b10*/  IMAD.WIDE.U32 R4, R14, c[0x0][0x3f0], R6 ;  /* 0x0000fc000e047a25 */ /* 0x000fe200078e0006 */
[----:B------:R-:W-:-:S02]  /*15b20*/  LEA.HI.X R2, R2, c[0x0][0x454], R9, 0x2, P0 ;  /* 0x0001150002027a11 */ /* 0x000fc400000f1409 */
[----:B------:R-:W-:Y:S01]  /*15b30*/  LOP3.LUT R14, R11, R10, RZ, 0x3c, !PT ;  /* 0x0000000a0b0e7212 */ /* 0x000fe200078e3cff */
[----:B------:R-:W-:Y:S01]  /*15b40*/  IMAD.IADD R3, R5, 0x1, R3 ;  /* 0x0000000105037824 */ /* 0x000fe200078e0203 */
[----:B------:R-:W-:Y:S01]  /*15b50*/  SHFL.IDX PT, R10, R8, RZ, 0x1c1f ;  /* 0x001c1fff080a7589 */ /* 0x000fe200000e0000 */
[----:B------:R-:W-:Y:S02]  /*15b60*/  IADD3 R6, -R0, RZ, RZ ;  /* 0x000000ff00067210 */ /* 0x000fe40007ffe1ff */
[----:B------:R-:W-:Y:S01]  /*15b70*/  SHF.R.S32.HI R7, RZ, 0x1f, R0 ;  /* 0x0000001fff077819 */ /* 0x000fe20000011400 */
[----:B------:R-:W1:Y:S01]  /*15b80*/  SHFL.IDX PT, R11, R2, RZ, 0x1c1f ;  /* 0x001c1fff020b7589 */ /* 0x000e6200000e0000 */
[----:B------:R-:W-:Y:S01]  /*15b90*/  LEA R5, R19, R17, 0x7 ;  /* 0x0000001113057211 */ /* 0x000fe200078e38ff */
[----:B------:R-:W-:Y:S02]  /*15ba0*/  IMAD R6, R6, c[0x0][0x4e8], R13 ;  /* 0x00013a0006067a24 */ /* 0x000fe400078e020d */
[----:B------:R-:W-:Y:S01]  /*15bb0*/  SHFL.IDX PT, R8, R8, 0x1, 0x1c1f ;  /* 0x003c1f0008087f89 */ /* 0x000fe200000e0000 */
[----:B------:R-:W-:Y:S01]  /*15bc0*/  IMAD R7, R7, c[0x0][0x3e0], RZ ;  /* 0x0000f80007077a24 */ /* 0x000fe200078e02ff */
[----:B------:R-:W-:-:S02]  /*15bd0*/  ISETP.GE.OR P1, PT, R5, R15, P2 ;  /* 0x0000000f0500720c */ /* 0x000fc40001726670 */
[----:B------:R2:W3:Y:S01]  /*15be0*/  SHFL.IDX PT, R9, R2, 0x1, 0x1c1f ;  /* 0x003c1f0002097f89 */ /* 0x0004e200000e0000 */
[----:B------:R-:W-:-:S10]  /*15bf0*/  IMAD R7, R0, c[0x0][0x3e4], R7 ;  /* 0x0000f90000077a24 */ /* 0x000fd400078e0207 */
[----:B-1----:R1:W-:Y:S01]  /*15c00*/  @!P1 ST.E [R10.64], R30 ;  /* 0x0000001e0a009985 */ /* 0x0023e2000c101904 */
[----:B--2---:R-:W-:Y:S01]  /*15c10*/  IMAD.MOV.U32 R2, RZ, RZ, R4 ;  /* 0x000000ffff027224 */ /* 0x004fe200078e0004 */
[----:B------:R-:W-:-:S03]  /*15c20*/  IADD3 R4, R5, 0x8, RZ ;  /* 0x0000000805047810 */ /* 0x000fc60007ffe0ff */
[----:B------:R-:W-:Y:S01]  /*15c30*/  IMAD.WIDE.U32 R2, R0, c[0x0][0x3e0], R2 ;  /* 0x0000f80000027a25 */ /* 0x000fe200078e0002 */
[----:B------:R-:W-:Y:S02]  /*15c40*/  SHF.R.S32.HI R0, RZ, 0x1f, R6 ;  /* 0x0000001fff007819 */ /* 0x000fe40000011406 */
[----:B------:R-:W-:Y:S01]  /*15c50*/  ISETP.GE.OR P0, PT, R4, R15, P2 ;  /* 0x0000000f0400720c */ /* 0x000fe20001706670 */
[----:B------:R-:W-:Y:S01]  /*15c60*/  IMAD.IADD R3, R3, 0x1, R7 ;  /* 0x0000000103037824 */ /* 0x000fe200078e0207 */
[----:B------:R-:W-:Y:S01]  /*15c70*/  SHF.L.U32 R4, R18, 0x3, RZ ;  /* 0x0000000312047819 */ /* 0x000fe200000006ff */
[----:B------:R-:W-:Y:S01]  /*15c80*/  IMAD R0, R0, c[0x0][0x3d8], RZ ;  /* 0x0000f60000007a24 */ /* 0x000fe200078e02ff */
[----:B------:R-:W-:Y:S01]  /*15c90*/  LEA R7, R19, R16, 0x7 ;  /* 0x0000001013077211 */ /* 0x000fe200078e38ff */
[----:B------:R-:W-:Y:S01]  /*15ca0*/  IMAD.WIDE.U32 R2, R6, c[0x0][0x3d8], R2 ;  /* 0x0000f60006027a25 */ /* 0x000fe200078e0002 */
[----:B------:R-:W-:-:S03]  /*15cb0*/  LOP3.LUT R5, R14, 0x7ffffe00, R4, 0xf8, !PT ;  /* 0x7ffffe000e057812 */ /* 0x000fc600078ef804 */
[----:B------:R-:W-:Y:S01]  /*15cc0*/  IMAD R4, R6, c[0x0][0x3dc], R0 ;  /* 0x0000f70006047a24 */ /* 0x000fe200078e0200 */
[----:B------:R-:W-:Y:S02]  /*15cd0*/  SHF.L.U32 R0, R5, 0x1, RZ ;  /* 0x0000000105007819 */ /* 0x000fe400000006ff */
[----:B------:R-:W-:Y:S01]  /*15ce0*/  IADD3 R6, R12, 0x40, RZ ;  /* 0x000000400c067810 */ /* 0x000fe20007ffe0ff */
[----:B---3--:R1:W-:Y:S01]  /*15cf0*/  @!P0 ST.E [R8.64], R31 ;  /* 0x0000001f08008985 */ /* 0x0083e2000c101904 */
[----:B------:R-:W-:Y:S01]  /*15d00*/  IMAD.IADD R3, R3, 0x1, R4 ;  /* 0x0000000103037824 */ /* 0x000fe200078e0204 */
[C---:B------:R-:W-:Y:S02]  /*15d10*/  LEA R14, P0, R2.reuse, c[0x0][0x380], 0x1 ;  /* 0x0000e000020e7a11 */ /* 0x040fe400078008ff */
[----:B------:R1:W2:Y:S02]  /*15d20*/  LDS.128 R24, [R0+0x1080] ;  /* 0x0010800000187984 */ /* 0x0002a40000000c00 */
[----:B------:R-:W-:-:S02]  /*15d30*/  LEA.HI.X R13, R2, c[0x0][0x384], R3, 0x1, P0 ;  /* 0x0000e100020d7a11 */ /* 0x000fc400000f0c03 */
[----:B------:R1:W3:Y:S01]  /*15d40*/  LDS.128 R32, [R0+0x2080] ;  /* 0x0020800000207984 */ /* 0x0002e20000000c00 */
[----:B------:R-:W-:-:S03]  /*15d50*/  ISETP.GE.AND P0, PT, R7, R15, PT ;  /* 0x0000000f0700720c */ /* 0x000fc60003f06270 */
[----:B------:R1:W4:Y:S04]  /*15d60*/  LDS.128 R36, [R0+0x3080] ;  /* 0x0030800000247984 */ /* 0x0003280000000c00 */
[----:B------:R1:W1:Y:S04]  /*15d70*/  LDS.128 R20, [R0+0x5080] ;  /* 0x0050800000147984 */ /* 0x0002680000000c00 */
[----:B------:R1:W1:Y:S04]  /*15d80*/  LDS.128 R28, [R0+0x6080] ;  /* 0x00608000001c7984 */ /* 0x0002680000000c00 */
[----:B------:R1:W1:Y:S04]  /*15d90*/  LDS.128 R40, [R0+0x7080] ;  /* 0x0070800000287984 */ /* 0x0002680000000c00 */
[----:B------:R1:W1:Y:S04]  /*15da0*/  SHFL.IDX PT, R2, R14, RZ, 0x181f ;  /* 0x00181fff0e027589 */ /* 0x00026800000e0000 */
[----:B------:R1:W1:Y:S01]  /*15db0*/  SHFL.IDX PT, R3, R13, RZ, 0x181f ;  /* 0x00181fff0d037589 */ /* 0x00026200000e0000 */
[----:B------:R-:W-:Y:S05]  /*15dc0*/  @P0 BRA `(.L_x_138) ;  /* 0x000000b000000947 */ /* 0x000fea0003800000 */
[----:B------:R-:W5:Y:S01]  /*15dd0*/  LDS.128 R16, [R0+0x80] ;  /* 0x0000800000107984 */ /* 0x000f620000000c00 */
[----:B------:R-:W-:-:S02]  /*15de0*/  ISETP.GE.AND P0, PT, R6, c[0x0][0x3c8], PT ;  /* 0x0000f20006007a0c */ /* 0x000fc40003f06270 */
[----:B------:R-:W-:Y:S01]  /*15df0*/  ISETP.GE.AND P1, PT, R12, c[0x0][0x3c8], PT ;  /* 0x0000f2000c007a0c */ /* 0x000fe20003f26270 */
[----:B-1----:R1:W4:-:S12]  /*15e00*/  LDS.128 R8, [R0+0x4080] ;  /* 0x0040800000087984 */ /* 0x0023180000000c00 */
[----:B------:R-:W-:Y:S01]  /*15e10*/  @!P1 IMAD.WIDE R4, R12, 0x2, R2 ;  /* 0x000000020c049825 */ /* 0x000fe200078e0202 */
[----:B-1----:R-:W-:-:S04]  /*15e20*/  @!P0 SHF.R.S32.HI R0, RZ, 0x1f, R6 ;  /* 0x0000001fff008819 */ /* 0x002fc80000011406 */
[----:B------:R-:W-:-:S04]  /*15e30*/  @!P0 LEA.HI R0, R0, R6, RZ, 0x3 ;  /* 0x0000000600008211 */ /* 0x000fc800078f18ff */
[----:B------:R-:W-:-:S05]  /*15e40*/  @!P0 LOP3.LUT R0, R0, 0xfffffff8, RZ, 0xc0, !PT ;  /* 0xfffffff800008812 */ /* 0x000fca00078ec0ff */
[----:B------:R-:W-:Y:S01]  /*15e50*/  @!P0 IMAD.WIDE R2, R0, 0x2, R2 ;  /* 0x0000000200028825 */ /* 0x000fe200078e0202 */
[----:B-----5:R1:W-:Y:S04]  /*15e60*/  @!P1 ST.E.128 [R4.64], R16 ;  /* 0x0000001004009985 */ /* 0x0203e8000c101d04 */
[----:B----4-:R1:W-:Y:S02]  /*15e70*/  @!P0 ST.E.128 [R2.64], R8 ;  /* 0x0000000802008985 */ /* 0x0103e4000c101d04 */
.L_x_138:
[----:B------:R-:W-:Y:S05]  /*15e80*/  BSYNC B0 ;  /* 0x0000000000007941 */ /* 0x000fea0003800000 */
.L_x_137:
[----:B-1----:R-:W-:Y:S01]  /*15e90*/  IADD3 R0, R7, 0x20, RZ ;  /* 0x0000002007007810 */ /* 0x002fe20007ffe0ff */
[----:B------:R1:W4:Y:S01]  /*15ea0*/  SHFL.IDX PT, R3, R13, 0x1, 0x181f ;  /* 0x00381f000d037f89 */ /* 0x00032200000e0000 */
        /* <DEDUP_REMOVED lines=13> */
.L_x_140:
[----:B------:R-:W-:Y:S05]  /*15f80*/  BSYNC B0 ;  /* 0x0000000000007941 */ /* 0x000fea0003800000 */
.L_x_139:
        /* <DEDUP_REMOVED lines=15> */
.L_x_142:
[----:B------:R-:W-:Y:S05]  /*16080*/  BSYNC B0 ;  /* 0x0000000000007941 */ /* 0x000fea0003800000 */
.L_x_141:
        /* <DEDUP_REMOVED lines=16> */
.L_x_135:
[----:B------:R-:W2:Y:S01]  /*16190*/  LDL R8, [R1+0x44] ;  /* 0x0000440001087983 */ /* 0x000ea20000100800 */
[----:B------:R-:W-:Y:S01]  /*161a0*/  ISETP.NE.U32.AND P1, PT, RZ, c[0x0][0x508], PT ;  /* 0x00014200ff007a0c */ /* 0x000fe20003f25070 */
[----:B------:R-:W-:Y:S01]  /*161b0*/  IMAD.MOV.U32 R2, RZ, RZ, 0x4 ;  /* 0x00000004ff027424 */ /* 0x000fe200078e00ff */
[----:B------:R-:W-:Y:S02]  /*161c0*/  ISETP.NE.U32.AND P0, PT, RZ, c[0x0][0x500], PT ;  /* 0x00014000ff007a0c */ /* 0x000fe40003f05070 */
[----:B------:R-:W-:Y:S02]  /*161d0*/  ISETP.NE.AND.EX P1, PT, RZ, c[0x0][0x50c], PT, P1 ;  /* 0x00014300ff007a0c */ /* 0x000fe40003f25310 */
[----:B------:R-:W-:Y:S01]  /*161e0*/  ISETP.NE.AND.EX P0, PT, RZ, c[0x0][0x504], PT, P0 ;  /* 0x00014100ff007a0c */ /* 0x000fe20003f05300 */
[----:B------:R-:W-:Y:S02]  /*161f0*/  IMAD.MOV.U32 R13, RZ, RZ, c[0x0][0x388] ;  /* 0x0000e200ff0d7624 */ /* 0x000fe400078e00ff */
[----:B--2---:R-:W-:-:S08]  /*16200*/  IMAD.WIDE R6, R8, R2, c[0x0][0x500] ;  /* 0x0001400008067625 */ /* 0x004fd000078e0202 */
        /* <DEDUP_REMOVED lines=8> */
[----:B------:R1:W2:Y:S04]  /*16290*/  LDG.E R0, [R6.64] ;  /* 0x0000000406007981 */ /* 0x0002a8000c1e1900 */
[----:B-1----:R-:W2:Y:S02]  /*162a0*/  LDG.E R6, [R6.64+0x4] ;  /* 0x0000040406067981 */ /* 0x002ea4000c1e1900 */
[----:B--2--5:R-:W-:-:S02]  /*162b0*/  IADD3 R13, -R0, R6, RZ ;  /* 0x00000006000d7210 */ /* 0x024fc40007ffe1ff */
.L_x_143:
        /* <DEDUP_REMOVED lines=12> */
[----:B------:R-:W-:Y:S01]  /*16380*/  MOV R0, c[0x0][0x4e8] ;  /* 0x00013a0000007a02 */ /* 0x000fe20000000f00 */
[----:B------:R-:W-:Y:S01]  /*16390*/  IMAD R6, R34, c[0x0][0x490], RZ ;  /* 0x0001240022067a24 */ /* 0x000fe200078e02ff */
[----:B------:R-:W-:Y:S01]  /*163a0*/  MOV R2, R4 ;  /* 0x0000000400027202 */ /* 0x000fe20000000f00 */
[----:B------:R-:W-:Y:S01]  /*163b0*/  IMAD.MOV.U32 R3, RZ, RZ, R5 ;  /* 0x000000ffff037224 */ /* 0x000fe200078e0005 */
[----:B------:R-:W-:Y:S01]  /*163c0*/  ISETP.NE.AND P0, PT, R0, 0x1, PT ;  /* 0x000000010000780c */ /* 0x000fe20003f05270 */
[C---:B------:R-:W-:Y:S01]  /*163d0*/  IMAD R6, R44.reuse, c[0x0][0x494], R6 ;  /* 0x000125002c067a24 */ /* 0x040fe200078e0206 */
[----:B------:R-:W-:Y:S01]  /*163e0*/  MOV R0, R8 ;  /* 0x0000000800007202 */ /* 0x000fe20000000f00 */
[----:B------:R-:W-:-:S05]  /*163f0*/  IMAD.WIDE.U32 R2, R44, c[0x0][0x490], R2 ;  /* 0x000124002c027a25 */ /* 0x000fca00078e0002 */
[----:B------:R-:W-:-:S05]  /*16400*/  IADD3 R3, R6, R3, RZ ;  /* 0x0000000306037210 */ /* 0x000fca0007ffe0ff */
[----:B------:R-:W-:-:S04]  /*16410*/  @P0 IMAD.HI.U32 R7, R8, c[0x0][0x4ec], RZ ;  /* 0x00013b0008070a27 */ /* 0x000fc800078e00ff */
[----:B------:R-:W-:Y:S01]  /*16420*/  IMAD.WIDE.U32 R2, R9, c[0x0][0x498], R2 ;  /* 0x0001260009027a25 */ /* 0x000fe200078e0002 */
[----:B------:R-:W-:-:S03]  /*16430*/  @P0 SHF.R.U32.HI R0, RZ, c[0x0][0x4f0], R7 ;  /* 0x00013c00ff000a19 */ /* 0x000fc60000011607 */
[----:B------:R-:W-:Y:S01]  /*16440*/  IMAD R7, R10, c[0x0][0x498], RZ ;  /* 0x000126000a077a24 */ /* 0x000fe200078e02ff */
[----:B------:R-:W-:Y:S01]  /*16450*/  IADD3 R2, P0, R0, R2, RZ ;  /* 0x0000000200027210 */ /* 0x000fe20007f1e0ff */
[----:B------:R-:W-:Y:S02]  /*16460*/  IMAD.MOV R6, RZ, RZ, -R0 ;  /* 0x000000ffff067224 */ /* 0x000fe400078e0a00 */
[----:B------:R-:W-:Y:S02]  /*16470*/  IMAD R7, R9, c[0x0][0x49c], R7 ;  /* 0x0001270009077a24 */ /* 0x000fe400078e0207 */
[----:B------:R-:W-:Y:S01]  /*16480*/  IMAD R6, R6, c[0x0][0x4e8], R8 ;  /* 0x00013a0006067a24 */ /* 0x000fe200078e0208 */
[----:B------:R-:W-:-:S04]  /*16490*/  SHF.R.S32.HI R8, RZ, 0x1f, R0 ;  /* 0x0000001fff087819 */ /* 0x000fc80000011400 */
[----:B------:R-:W-:Y:S02]  /*164a0*/  SHF.R.S32.HI R0, RZ, 0x1f, R6 ;  /* 0x0000001fff007819 */ /* 0x000fe40000011406 */
[----:B------:R-:W-:-:S03]  /*164b0*/  IADD3.X R3, R8, R3, R7, P0, !PT ;  /* 0x0000000308037210 */ /* 0x000fc600007fe407 */
[----:B------:R-:W-:Y:S02]  /*164c0*/  IMAD R0, R0, c[0x0][0x488], RZ ;  /* 0x0001220000007a24 */ /* 0x000fe400078e02ff */
[----:B------:R-:W-:-:S04]  /*164d0*/  IMAD.WIDE.U32 R2, R6, c[0x0][0x488], R2 ;  /* 0x0001220006027a25 */ /* 0x000fc800078e0002 */
[----:B------:R-:W-:Y:S01]  /*164e0*/  IMAD R0, R6, c[0x0][0x48c], R0 ;  /* 0x0001230006007a24 */ /* 0x000fe200078e0200 */
[----:B------:R-:W-:-:S04]  /*164f0*/  LEA R6, P0, R2, c[0x0][0x450], 0x2 ;  /* 0x0001140002067a11 */ /* 0x000fc800078010ff */
[----:B------:R-:W-:-:S04]  /*16500*/  IADD3 R0, R3, R0, RZ ;  /* 0x0000000003007210 */ /* 0x000fc80007ffe0ff */
[----:B------:R-:W-:Y:S02]  /*16510*/  LEA.HI.X R7, R2, c[0x0][0x454], R0, 0x2, P0 ;  /* 0x0001150002077a11 */ /* 0x000fe400000f1400 */
[----:B------:R-:W-:-:S05]  /*16520*/  MOV R0, 0xff800000 ;  /* 0xff80000000007802 */ /* 0x000fca0000000f00 */
[----:B------:R1:W-:Y:S02]  /*16530*/  STG.E [R6.64], R0 ;  /* 0x0000000006007986 */ /* 0x0003e4000c101904 */
.L_x_145:
[----:B------:R-:W-:Y:S05]  /*16540*/  BSYNC B0 ;  /* 0x0000000000007941 */ /* 0x000fea0003800000 */
.L_x_144:
[----:B------:R-:W2:Y:S01]  /*16550*/  S2R R14, SR_CTAID.X ;  /* 0x00000000000e7919 */ /* 0x000ea20000002500 */
[----:B-1----:R-:W-:Y:S01]  /*16560*/  IMAD R0, R5, c[0x0][0x3a0], RZ ;  /* 0x0000e80005007a24 */ /* 0x002fe200078e02ff */
[----:B------:R-:W-:Y:S01]  /*16570*/  SHF.R.S32.HI R5, RZ, 0x1f, R12 ;  /* 0x0000001fff057819 */ /* 0x000fe2000001140c */
[C---:B------:R-:W-:Y:S01]  /*16580*/  IMAD.WIDE.U32 R2, R4.reuse, c[0x0][0x3a0], RZ ;  /* 0x0000e80004027a25 */ /* 0x040fe200078e00ff */
[----:B------:R-:W-:Y:S01]  /*16590*/  MOV R6, c[0x0][0x4e8] ;  /* 0x00013a0000067a02 */ /* 0x000fe20000000f00 */
[----:B------:R-:W-:Y:S01]  /*165a0*/  BSSY B0, `(.L_x_146) ;  /* 0x0000034000007945 */ /* 0x000fe20003800000 */
[-C--:B------:R-:W-:Y:S01]  /*165b0*/  LEA.HI R5, R5, R12.reuse, RZ, 0x3 ;  /* 0x0000000c05057211 */ /* 0x080fe200078f18ff */
[----:B------:R-:W-:Y:S01]  /*165c0*/  IMAD R0, R4, c[0x0][0x3a4], R0 ;  /* 0x0000e90004007a24 */ /* 0x000fe200078e0200 */
[----:B------:R-:W-:Y:S01]  /*165d0*/  ISETP.NE.AND P0, PT, R6, 0x1, PT ;  /* 0x000000010600780c */ /* 0x000fe20003f05270 */
[----:B------:R-:W-:Y:S01]  /*165e0*/  IMAD R6, R10, c[0x0][0x3f0], RZ ;  /* 0x0000fc000a067a24 */ /* 0x000fe200078e02ff */
[----:B------:R-:W-:Y:S01]  /*165f0*/  LOP3.LUT R4, R5, 0xfffffff8, RZ, 0xc0, !PT ;  /* 0xfffffff805047812 */ /* 0x000fe200078ec0ff */
[----:B-----5:R-:W-:Y:S01]  /*16600*/  IMAD R10, R13, c[0x0][0x4e8], RZ ;  /* 0x00013a000d0a7a24 */ /* 0x020fe200078e02ff */
[----:B------:R-:W-:Y:S01]  /*16610*/  SHF.R.S32.HI R8, RZ, 0x3, R5 ;  /* 0x00000003ff087819 */ /* 0x000fe20000011405 */
[----:B------:R-:W-:Y:S01]  /*16620*/  IMAD R7, R9, c[0x0][0x3f4], R6 ;  /* 0x0000fd0009077a24 */ /* 0x000fe200078e0206 */
[----:B------:R-:W-:-:S02]  /*16630*/  IADD3 R12, -R4, R12, RZ ;  /* 0x0000000c040c7210 */ /* 0x000fc40007ffe1ff */
[----:B------:R-:W-:Y:S01]  /*16640*/  IADD3 R3, R3, R0, RZ ;  /* 0x0000000003037210 */ /* 0x000fe20007ffe0ff */
[----:B------:R-:W-:Y:S02]  /*16650*/  IMAD R0, R34, c[0x0][0x3e8], RZ ;  /* 0x0000fa0022007a24 */ /* 0x000fe400078e02ff */
[----:B------:R-:W-:Y:S02]  /*16660*/  IMAD R4, R12, 0x20, R8 ;  /* 0x000000200c047824 */ /* 0x000fe400078e0208 */
[C---:B------:R-:W-:Y:S02]  /*16670*/  IMAD R0, R44.reuse, c[0x0][0x3ec], R0 ;  /* 0x0000fb002c007a24 */ /* 0x040fe400078e0200 */
[----:B------:R-:W-:Y:S01]  /*16680*/  IMAD.WIDE.U32 R2, R44, c[0x0][0x3e8], R2 ;  /* 0x0000fa002c027a25 */ /* 0x000fe200078e0002 */
[C---:B--2---:R-:W-:Y:S02]  /*16690*/  LEA R4, R14.reuse, R4, 0x7 ;  /* 0x000000040e047211 */ /* 0x044fe400078e38ff */
[----:B------:R-:W-:-:S02]  /*166a0*/  LEA R8, R14, R8, 0x7 ;  /* 0x000000080e087211 */ /* 0x000fc400078e38ff */
[----:B------:R-:W-:Y:S01]  /*166b0*/  IADD3 R3, R0, R3, RZ ;  /* 0x0000000300037210 */ /* 0x000fe20007ffe0ff */
[----:B------:R-:W-:-:S04]  /*166c0*/  @P0 IMAD.HI.U32 R5, R4, c[0x0][0x4ec], RZ ;  /* 0x00013b0004050a27 */ /* 0x000fc800078e00ff */
[----:B------:R-:W-:Y:S01]  /*166d0*/  IMAD.MOV.U32 R0, RZ, RZ, R4 ;  /* 0x000000ffff007224 */ /* 0x000fe200078e0004 */
[----:B------:R-:W-:Y:S01]  /*166e0*/  @P0 SHF.R.U32.HI R0, RZ, c[0x0][0x4f0], R5 ;  /* 0x00013c00ff000a19 */ /* 0x000fe20000011605 */
[----:B------:R-:W-:-:S03]  /*166f0*/  IMAD.WIDE.U32 R2, R9, c[0x0][0x3f0], R2 ;  /* 0x0000fc0009027a25 */ /* 0x000fc600078e0002 */
[----:B------:R-:W-:Y:S02]  /*16700*/  IADD3 R5, -R0, RZ, RZ ;  /* 0x000000ff00057210 */ /* 0x000fe40007ffe1ff */
[----:B------:R-:W-:Y:S02]  /*16710*/  SHF.R.S32.HI R6, RZ, 0x1f, R0 ;  /* 0x0000001fff067819 */ /* 0x000fe40000011400 */
[----:B------:R-:W-:Y:S01]  /*16720*/  IADD3 R3, R3, R7, RZ ;  /* 0x0000000703037210 */ /* 0x000fe20007ffe0ff */
[----:B------:R-:W-:Y:S02]  /*16730*/  IMAD R5, R5, c[0x0][0x4e8], R4 ;  /* 0x00013a0005057a24 */ /* 0x000fe400078e0204 */
[----:B------:R-:W-:Y:S02]  /*16740*/  IMAD R6, R6, c[0x0][0x3e0], RZ ;  /* 0x0000f80006067a24 */ /* 0x000fe400078e02ff */
[----:B------:R-:W-:Y:S01]  /*16750*/  IMAD.WIDE.U32 R2, R0, c[0x0][0x3e0], R2 ;  /* 0x0000f80000027a25 */ /* 0x000fe200078e0002 */
[----:B------:R-:W-:-:S03]  /*16760*/  SHF.R.S32.HI R4, RZ, 0x1f, R5 ;  /* 0x0000001fff047819 */ /* 0x000fc60000011405 */
[----:B------:R-:W-:-:S04]  /*16770*/  IMAD R0, R0, c[0x0][0x3e4], R6 ;  /* 0x0000f90000007a24 */ /* 0x000fc800078e0206 */
[----:B------:R-:W-:Y:S02]  /*16780*/  IMAD.IADD R3, R3, 0x1, R0 ;  /* 0x0000000103037824 */ /* 0x000fe400078e0200 */
[----:B------:R-:W-:Y:S02]  /*16790*/  IMAD R0, R4, c[0x0][0x3d8], RZ ;  /* 0x0000f60004007a24 */ /* 0x000fe400078e02ff */
[----:B------:R-:W-:-:S04]  /*167a0*/  IMAD.WIDE.U32 R2, R5, c[0x0][0x3d8], R2 ;  /* 0x0000f60005027a25 */ /* 0x000fc800078e0002 */
[----:B------:R-:W-:Y:S01]  /*167b0*/  IMAD R0, R5, c[0x0][0x3dc], R0 ;  /* 0x0000f70005007a24 */ /* 0x000fe200078e0200 */
[----:B------:R-:W-:-:S04]  /*167c0*/  LEA R11, P0, R2, c[0x0][0x380], 0x1 ;  /* 0x0000e000020b7a11 */ /* 0x000fc800078008ff */
[----:B------:R-:W-:-:S04]  /*167d0*/  IADD3 R0, R3, R0, RZ ;  /* 0x0000000003007210 */ /* 0x000fc80007ffe0ff */
[----:B------:R-:W-:Y:S02]  /*167e0*/  LEA.HI.X R9, R2, c[0x0][0x384], R0, 0x1, P0 ;  /* 0x0000e10002097a11 */ /* 0x000fe400000f0c00 */
[----:B------:R-:W-:Y:S01]  /*167f0*/  ISETP.GE.AND P0, PT, R8, R10, PT ;  /* 0x0000000a0800720c */ /* 0x000fe20003f06270 */
[----:B------:R1:W2:Y:S01]  /*16800*/  SHFL.IDX PT, R2, R11, RZ, 0x181f ;  /* 0x00181fff0b027589 */ /* 0x0002a200000e0000 */
[----:B------:R-:W-:-:S03]  /*16810*/  SHF.L.U32 R0, R12, 0x3, RZ ;  /* 0x000000030c007819 */ /* 0x000fc600000006ff */
[----:B------:R1:W3:Y:S01]  /*16820*/  SHFL.IDX PT, R3, R9, RZ, 0x181f ;  /* 0x00181fff09037589 */ /* 0x0002e200000e0000 */
[----:B------:R-:W-:-:S07]  /*16830*/  IADD3 R7, R0, 0x40, RZ ;  /* 0x0000004000077810 */ /* 0x000fce0007ffe0ff */
[----:B------:R-:W-:Y:S05]  /*16840*/  @P0 BRA `(.L_x_147) ;  /* 0x0000009000000947 */ /* 0x000fea0003800000 */
[----:B------:R-:W-:Y:S02]  /*16850*/  ISETP.GE.AND P0, PT, R7, c[0x0][0x3c8], PT ;  /* 0x0000f20007007a0c */ /* 0x000fe40003f06270 */
[----:B------:R-:W-:-:S11]  /*16860*/  ISETP.GE.AND P1, PT, R0, c[0x0][0x3c8], PT ;  /* 0x0000f20000007a0c */ /* 0x000fd60003f26270 */
[----:B------:R-:W-:-:S04]  /*16870*/  @!P0 SHF.R.S32.HI R4, RZ, 0x1f, R7 ;  /* 0x0000001fff048819 */ /* 0x000fc80000011407 */
[----:B------:R-:W-:-:S04]  /*16880*/  @!P0 LEA.HI R4, R4, R7, RZ, 0x3 ;  /* 0x0000000704048211 */ /* 0x000fc800078f18ff */
[----:B------:R-:W-:Y:S01]  /*16890*/  @!P0 LOP3.LUT R6, R4, 0xfffffff8, RZ, 0xc0, !PT ;  /* 0xfffffff804068812 */ /* 0x000fe200078ec0ff */
[----:B--23--:R-:W-:-:S04]  /*168a0*/  @!P1 IMAD.WIDE R4, R0, 0x2, R2 ;  /* 0x0000000200049825 */ /* 0x00cfc800078e0202 */
[----:B------:R-:W-:Y:S01]  /*168b0*/  @!P0 IMAD.WIDE R2, R6, 0x2, R2 ;  /* 0x0000000206028825 */ /* 0x000fe200078e0202 */
[----:B------:R2:W-:Y:S04]  /*168c0*/  @!P1 ST.E.128 [R4.64], RZ ;  /* 0x000000ff04009985 */ /* 0x0005e8000c101d04 */
[----:B------:R2:W-:Y:S02]  /*168d0*/  @!P0 ST.E.128 [R2.64], RZ ;  /* 0x000000ff02008985 */ /* 0x0005e4000c101d04 */
.L_x_147:
[----:B------:R-:W-:Y:S05]  /*168e0*/  BSYNC B0 ;  /* 0x0000000000007941 */ /* 0x000fea0003800000 */
.L_x_146:
[----:B--2---:R-:W-:Y:S01]  /*168f0*/  IADD3 R4, R8, 0x20, RZ ;  /* 0x0000002008047810 */ /* 0x004fe20007ffe0ff */
[----:B---3--:R2:W3:Y:S01]  /*16900*/  SHFL.IDX PT, R3, R9, 0x1, 0x181f ;  /* 0x00381f0009037f89 */ /* 0x0084e200000e0000 */
[----:B------:R-:W-:Y:S02]  /*16910*/  BSSY B0, `(.L_x_148) ;  /* 0x000000d000007945 */ /* 0x000fe40003800000 */
[----:B------:R-:W-:Y:S01]  /*16920*/  ISETP.GE.AND P0, PT, R4, R10, PT ;  /* 0x0000000a0400720c */ /* 0x000fe20003f06270 */
[----:B------:R2:W4:-:S12]  /*16930*/  SHFL.IDX PT, R2, R11, 0x1, 0x181f ;  /* 0x00381f000b027f89 */ /* 0x00051800000e0000 */
[----:B------:R-:W-:Y:S05]  /*16940*/  @P0 BRA `(.L_x_149) ;  /* 0x0000009000000947 */ /* 0x000fea0003800000 */
[----:B------:R-:W-:Y:S02]  /*16950*/  ISETP.GE.AND P0, PT, R7, c[0x0][0x3c8], PT ;  /* 0x0000f20007007a0c */ /* 0x000fe40003f06270 */
[----:B------:R-:W-:-:S11]  /*16960*/  ISETP.GE.AND P1, PT, R0, c[0x0][0x3c8], PT ;  /* 0x0000f20000007a0c */ /* 0x000fd60003f26270 */
[----:B------:R-:W-:-:S04]  /*16970*/  @!P0 SHF.R.S32.HI R4, RZ, 0x1f, R7 ;  /* 0x0000001fff048819 */ /* 0x000fc80000011407 */
[----:B------:R-:W-:-:S04]  /*16980*/  @!P0 LEA.HI R4, R4, R7, RZ, 0x3 ;  /* 0x0000000704048211 */ /* 0x000fc800078f18ff */
[----:B------:R-:W-:Y:S01]  /*16990*/  @!P0 LOP3.LUT R6, R4, 0xfffffff8, RZ, 0xc0, !PT ;  /* 0xfffffff804068812 */ /* 0x000fe200078ec0ff */
[----:B---34-:R-:W-:-:S04]  /*169a0*/  @!P1 IMAD.WIDE R4, R0, 0x2, R2 ;  /* 0x0000000200049825 */ /* 0x018fc800078e0202 */
[----:B------:R-:W-:Y:S01]  /*169b0*/  @!P0 IMAD.WIDE R2, R6, 0x2, R2 ;  /* 0x0000000206028825 */ /* 0x000fe200078e0202 */
[----:B------:R3:W-:Y:S04]  /*169c0*/  @!P1 ST.E.128 [R4.64], RZ ;  /* 0x000000ff04009985 */ /* 0x0007e8000c101d04 */
[----:B------:R3:W-:Y:S02]  /*169d0*/  @!P0 ST.E.128 [R2.64], RZ ;  /* 0x000000ff02008985 */ /* 0x0007e4000c101d04 */
.L_x_149:
[----:B------:R-:W-:Y:S05]  /*169e0*/  BSYNC B0 ;  /* 0x0000000000007941 */ /* 0x000fea0003800000 */
.L_x_148:
        /* <DEDUP_REMOVED lines=8> */
[----:B------:R-:W-:-:S04]  /*16a70*/  @!P0 SHF.R.S32.HI R4, RZ, 0x1f, R7 ;  /* 0x0000001fff048819 */ /* 0x000fc80000011407 */
[----:B------:R-:W-:-:S04]  /*16a80*/  @!P0 LEA.HI R4, R4, R7, RZ, 0x3 ;  /* 0x0000000704048211 */ /* 0x000fc800078f18ff */
[----:B------:R-:W-:Y:S01]  /*16a90*/  @!P0 LOP3.LUT R6, R4, 0xfffffff8, RZ, 0xc0, !PT ;  /* 0xfffffff804068812 */ /* 0x000fe200078ec0ff */
[----:B-1--4-:R-:W-:-:S04]  /*16aa0*/  @!P1 IMAD.WIDE R4, R0, 0x2, R2 ;  /* 0x0000000200049825 */ /* 0x012fc800078e0202 */
[----:B------:R-:W-:Y:S01]  /*16ab0*/  @!P0 IMAD.WIDE R2, R6, 0x2, R2 ;  /* 0x0000000206028825 */ /* 0x000fe200078e0202 */
[----:B------:R1:W-:Y:S04]  /*16ac0*/  @!P1 ST.E.128 [R4.64], RZ ;  /* 0x000000ff04009985 */ /* 0x0003e8000c101d04 */
[----:B------:R1:W-:Y:S02]  /*16ad0*/  @!P0 ST.E.128 [R2.64], RZ ;  /* 0x000000ff02008985 */ /* 0x0003e4000c101d04 */
.L_x_151:
[----:B------:R-:W-:Y:S05]  /*16ae0*/  BSYNC B0 ;  /* 0x0000000000007941 */ /* 0x000fea0003800000 */
.L_x_150:
[----:B-1----:R-:W-:Y:S01]  /*16af0*/  IADD3 R4, R8, 0x60, RZ ;  /* 0x0000006008047810 */ /* 0x002fe20007ffe0ff */
[----:B------:R1:W2:Y:S03]  /*16b00*/  SHFL.IDX PT, R3, R9, 0x3, 0x181f ;  /* 0x00781f0009037f89 */ /* 0x0002a600000e0000 */
[----:B------:R-:W-:Y:S01]  /*16b10*/  ISETP.GE.AND P0, PT, R4, R10, PT ;  /* 0x0000000a0400720c */ /* 0x000fe20003f06270 */
[----:B----4-:R1:W4:-:S12]  /*16b20*/  SHFL.IDX PT, R2, R11, 0x3, 0x181f ;  /* 0x00781f000b027f89 */ /* 0x01031800000e0000 */
[----:B------:R-:W-:Y:S05]  /*16b30*/  @P0 EXIT ;  /* 0x000000000000094d */ /* 0x000fea0003800000 */
[----:B------:R-:W-:-:S13]  /*16b40*/  ISETP.GE.AND P0, PT, R0, c[0x0][0x3c8], PT ;  /* 0x0000f20000007a0c */ /* 0x000fda0003f06270 */
[----:B--2-4-:R-:W-:-:S05]  /*16b50*/  @!P0 IMAD.WIDE R4, R0, 0x2, R2 ;  /* 0x0000000200048825 */ /* 0x014fca00078e0202 */
[----:B------:R2:W-:Y:S01]  /*16b60*/  @!P0 ST.E.128 [R4.64], RZ ;  /* 0x000000ff04008985 */ /* 0x0005e2000c101d04 */
[----:B------:R-:W-:-:S13]  /*16b70*/  ISETP.GE.AND P0, PT, R7, c[0x0][0x3c8], PT ;  /* 0x0000f20007007a0c */ /* 0x000fda0003f06270 */
[----:B------:R-:W-:Y:S05]  /*16b80*/  @P0 EXIT ;  /* 0x000000000000094d */ /* 0x000fea0003800000 */
[----:B------:R-:W-:-:S04]  /*16b90*/  SHF.R.S32.HI R0, RZ, 0x1f, R7 ;  /* 0x0000001fff007819 */ /* 0x000fc80000011407 */
[----:B------:R-:W-:-:S04]  /*16ba0*/  LEA.HI R0, R0, R7, RZ, 0x3 ;  /* 0x0000000700007211 */ /* 0x000fc800078f18ff */
[----:B------:R-:W-:-:S05]  /*16bb0*/  LOP3.LUT R0, R0, 0xfffffff8, RZ, 0xc0, !PT ;  /* 0xfffffff800007812 */ /* 0x000fca00078ec0ff */
[----:B------:R-:W-:-:S05]  /*16bc0*/  IMAD.WIDE R2, R0, 0x2, R2 ;  /* 0x0000000200027825 */ /* 0x000fca00078e0202 */
[----:B------:R-:W-:Y:S01]  /*16bd0*/  ST.E.128 [R2.64], RZ ;  /* 0x000000ff02007985 */ /* 0x000fe2000c101d04 */
[----:B------:R-:W-:Y:S05]  /*16be0*/  EXIT ;  /* 0x000000000000794d */ /* 0x000fea0003800000 */
.L_x_152:
        /* <DEDUP_REMOVED lines=9> */
.L_x_1826:


//--------------------- .text._ZN7cutlass13device_kernelIN5flash19enable_sm80_to_sm89INS1_16FlashAttnFwdSm80INS1_25CollectiveMainloopFwdSm80ILi8ELi1ELb1EN4cute5tupleIJNS5_1CILi128EEENS7_ILi96EEES8_EEELi128ENS_10bfloat16_tEfNS_4arch4Sm80ELb0ELb1ELb1ELb0ELb0ELb0ELb1ELb0EEENS1_21CollectiveEpilogueFwdINS6_IJS8_S8_S9_EEENS6_IJNS7_ILi1EEESH_SH_EEESB_SD_Li256ELb0ELb1ELb0ELb0EEENS1_19SingleTileSchedulerILb0ELb0ELb1ELi128EEEEEEEEEvNT_6ParamsE --------------------------
	.section	.text._ZN7cutlass13device_kernelIN5flash19enable_sm80_to_sm89INS1_16FlashAttnFwdSm80INS1_25CollectiveMainloopFwdSm80ILi8ELi1ELb1EN4cute5tupleIJNS5_1CILi128EEENS7_ILi96EEES8_EEELi128ENS_10bfloat16_tEfNS_4arch4Sm80ELb0ELb1ELb1ELb0ELb0ELb0ELb1ELb0EEENS1_21CollectiveEpilogueFwdINS6_IJS8_S8_S9_EEENS6_IJNS7_ILi1EEESH_SH_EEESB_SD_Li256ELb0ELb1ELb0ELb0EEENS1_19SingleTileSchedulerILb0ELb0ELb1ELi128EEEEEEEEEvNT_6ParamsE,"ax",@progbits
	.sectioninfo	@"SHI_REGISTERS=255"
	.align	128
.text._ZN7cutlass13device_kernelIN5flash19enable_sm80_to_sm89INS1_16FlashAttnFwdSm80INS1_25CollectiveMainloopFwdSm80ILi8ELi1ELb1EN4cute5tupleIJNS5_1CILi128EEENS7_ILi96EEES8_EEELi128ENS_10bfloat16_tEfNS_4arch4Sm80ELb0ELb1ELb1ELb0ELb0ELb0ELb1ELb0EEENS1_21CollectiveEpilogueFwdINS6_IJS8_S8_S9_EEENS6_IJNS7_ILi1EEESH_SH_EEESB_SD_Li256ELb0ELb1ELb0ELb0EEENS1_19SingleTileSchedulerILb0ELb0ELb1ELi128EEEEEEEEEvNT_6ParamsE:
        .type           _ZN7cutlass13device_kernelIN5flash19enable_sm80_to_sm89INS1_16FlashAttnFwdSm80INS1_25CollectiveMainloopFwdSm80ILi8ELi1ELb1EN4cute5tupleIJNS5_1CILi128EEENS7_ILi96EEES8_EEELi128ENS_10bfloat16_tEfNS_4arch4Sm80ELb0ELb1ELb1ELb0ELb0ELb0ELb1ELb0EEENS1_21CollectiveEpilogueFwdINS6_IJS8_S8_S9_EEENS6_IJNS7_ILi1EEESH_SH_EEESB_SD_Li256ELb0ELb1ELb0ELb0EEENS1_19SingleTileSchedulerILb0ELb0ELb1ELi128EEEEEEEEEvNT_6ParamsE,@function
        .size           _ZN7cutlass13device_kernelIN5flash19enable_sm80_to_sm89INS1_16FlashAttnFwdSm80INS1_25CollectiveMainloopFwdSm80ILi8ELi1ELb1EN4cute5tupleIJNS5_1CILi128EEENS7_ILi96EEES8_EEELi128ENS_10bfloat16_tEfNS_4arch4Sm80ELb0ELb1ELb1ELb0ELb0ELb0ELb1ELb0EEENS1_21CollectiveEpilogueFwdINS6_IJS8_S8_S9_EEENS6_IJNS7_ILi1EEESH_SH_EEESB_SD_Li256ELb0ELb1ELb0ELb0EEENS1_19SingleTileSchedulerILb0ELb0ELb1ELi128EEEEEEEEEvNT_6ParamsE,(.L_x_1827 - _ZN7cutlass13device_kernelIN5flash19enable_sm80_to_sm89INS1_16FlashAttnFwdSm80INS1_25CollectiveMainloopFwdSm80ILi8ELi1ELb1EN4cute5tupleIJNS5_1CILi128EEENS7_ILi96EEES8_EEELi128ENS_10bfloat16_tEfNS_4arch4Sm80ELb0ELb1ELb1ELb0ELb0ELb0ELb1ELb0EEENS1_21CollectiveEpilogueFwdINS6_IJS8_S8_S9_EEENS6_IJNS7_ILi1EEESH_SH_EEESB_SD_Li256ELb0ELb1ELb0ELb0EEENS1_19SingleTileSchedulerILb0ELb0ELb1ELi128EEEEEEEEEvNT_6ParamsE)
        .other          _ZN7cutlass13device_kernelIN5flash19enable_sm80_to_sm89INS1_16FlashAttnFwdSm80INS1_25CollectiveMainloopFwdSm80ILi8ELi1ELb1EN4cute5tupleIJNS5_1CILi128EEENS7_ILi96EEES8_EEELi128ENS_10bfloat16_tEfNS_4arch4Sm80ELb0ELb1ELb1ELb0ELb0ELb0ELb1ELb0EEENS1_21CollectiveEpilogueFwdINS6_IJS8_S8_S9_EEENS6_IJNS7_ILi1EEESH_SH_EEESB_SD_Li256ELb0ELb1ELb0ELb0EEENS1_19SingleTileSchedulerILb0ELb0ELb1ELi128EEEEEEEEEvNT_6ParamsE,@"STO_CUDA_ENTRY STV_DEFAULT"
_ZN7cutlass13device_kernelIN5flash19enable_sm80_to_sm89INS1_16FlashAttnFwdSm80INS1_25CollectiveMainloopFwdSm80ILi8ELi1ELb1EN4cute5tupleIJNS5_1CILi128EEENS7_ILi96EEES8_EEELi128ENS_10bfloat16_tEfNS_4arch4Sm80ELb0ELb1ELb1ELb0ELb0ELb0ELb1ELb0EEENS1_21CollectiveEpilogueFwdINS6_IJS8_S8_S9_EEENS6_IJNS7_ILi1EEESH_SH_EEESB_SD_Li256ELb0ELb1ELb0ELb0EEENS1_19SingleTileSchedulerILb0ELb0ELb1ELi128EEEEEEEEEvNT_6ParamsE:
[----:B------:R-:W-:Y:S02]  /*0000*/  MOV R1, c[0x0][0x28] ;  /* 0x00000a0000017a02 */ /* 0x000fe40000000f00 */
[----:B------:R-:W1:Y:S02]  /*0010*/  S2R R0, SR_CTAID.Z ;  /* 0x0000000000007919 */ /* 0x000e640000002700 */
[----:B-1----:R-:W-:-:S13]  /*0020*/  ISETP.GE.AND P0, PT, R0, RZ, PT ;  /* 0x000000ff0000720c */ /* 0x002fda0003f06270 */
[----:B------:R-:W-:Y:S05]  /*0030*/  @!P0 EXIT ;  /* 0x000000000000894d */ /* 0x000fea0003800000 */
[----:B------:R-:W1:Y:S01]  /*0040*/  S2UR UR4, SR_CTAID.X ;  /* 0x00000000000479c3 */ /* 0x000e620000002500 */
[----:B------:R-:W-:Y:S01]  /*0050*/  IMAD.MOV.U32 R2, RZ, RZ, c[0x0][0x2c4] ;  /* 0x0000b100ff027624 */ /* 0x000fe200078e00ff */
[----:B------:R-:W2:Y:S01]  /*0060*/  S2R R104, SR_TID.X ;  /* 0x0000000000687919 */ /* 0x000ea20000002100 */
[----:B------:R-:W-:-:S03]  /*0070*/  IMAD.MOV.U32 R4, RZ, RZ, 0x1 ;  /* 0x00000001ff047424 */ /* 0x000fc600078e00ff */
[----:B------:R-:W-:Y:S02]  /*0080*/  ISETP.NE.AND P4, PT, R2, 0x1, PT ;  /* 0x000000010200780c */ /* 0x000fe40003f85270 */
[C---:B------:R-:W-:Y:S02]  /*0090*/  ISETP.LE.AND P3, PT, R4.reuse, c[0x0][0x32c], PT ;  /* 0x0000cb0004007a0c */ /* 0x040fe40003f63270 */
[----:B------:R-:W-:Y:S01]  /*00a0*/  IADD3 R3, R4, -c[0x0][0x168], RZ ;  /* 0x80005a0004037a10 */ /* 0x000fe20007ffe0ff */
[----:B-1----:R-:W-:-:S06]  /*00b0*/  USHF.L.U32 UR4, UR4, 0x7, URZ ;  /* 0x0000000704047899 */ /* 0x002fcc000800063f */
[----:B------:R-:W-:Y:S01]  /*00c0*/  IMAD.U32 R37, RZ, RZ, UR4 ;  /* 0x00000004ff257e24 */ /* 0x000fe2000f8e00ff */
[----:B------:R-:W-:-:S04]  /*00d0*/  UIADD3 UR4, UR4, 0x7f, URZ ;  /* 0x0000007f04047890 */ /* 0x000fc8000fffe03f */
[----:B------:R-:W-:Y:S02]  /*00e0*/  @P4 IADD3 R5, R37, 0x7f, RZ ;  /* 0x0000007f25054810 */ /* 0x000fe40007ffe0ff */
[----:B------:R-:W-:-:S03]  /*00f0*/  IMAD.U32 R6, RZ, RZ, UR4 ;  /* 0x00000004ff067e24 */ /* 0x000fc6000f8e00ff */
[----:B------:R-:W-:-:S05]  /*0100*/  @P4 IMAD.HI.U32 R5, R5, c[0x0][0x2c8], RZ ;  /* 0x0000b20005054a27 */ /* 0x000fca00078e00ff */
[----:B------:R-:W-:-:S04]  /*0110*/  @P4 SHF.R.U32.HI R6, RZ, c[0x0][0x2cc], R5 ;  /* 0x0000b300ff064a19 */ /* 0x000fc80000011605 */
[----:B------:R-:W-:-:S04]  /*0120*/  IADD3 R3, R6, c[0x0][0x1d0], R3 ;  /* 0x0000740006037a10 */ /* 0x000fc80007ffe003 */
[----:B------:R-:W-:Y:S01]  /*0130*/  IADD3 R6, R3, c[0x0][0x328], RZ ;  /* 0x0000ca0003067a10 */ /* 0x000fe20007ffe0ff */
[----:B------:R-:W-:Y:S05]  /*0140*/  @!P3 BRA `(.L_x_153) ;  /* 0x000000f00000b947 */ /* 0x000fea0003800000 */
[C---:B--2---:R-:W-:Y:S02]  /*0150*/  ISETP.GT.AND P0, PT, R3.reuse, RZ, PT ;  /* 0x000000ff0300720c */ /* 0x044fe40003f04270 */
[----:B------:R-:W-:-:S11]  /*0160*/  IADD3 R5, R3, -0x1, RZ ;  /* 0xffffffff03057810 */ /* 0x000fd60007ffe0ff */
[----:B------:R-:W-:Y:S05]  /*0170*/  @P0 BRA `(.L_x_154) ;  /* 0x0000006000000947 */ /* 0x000fea0003800000 */
[----:B------:R-:W-:Y:S01]  /*0180*/  ISETP.NE.AND P0, PT, R4, c[0x0][0x32c], PT ;  /* 0x0000cb0004007a0c */ /* 0x000fe20003f05270 */
[----:B------:R-:W-:-:S12]  /*0190*/  IMAD.MOV R5, RZ, RZ, -R3 ;  /* 0x000000ffff057224 */ /* 0x000fd800078e0a03 */
[----:B------:R-:W-:-:S05]  /*01a0*/  @P0 IMAD.HI.U32 R3, R5, c[0x0][0x330], RZ ;  /* 0x0000cc0005030a27 */ /* 0x000fca00078e00ff */
[----:B------:R-:W-:-:S04]  /*01b0*/  @P0 SHF.R.U32.HI R5, RZ, c[0x0][0x334], R3 ;  /* 0x0000cd00ff050a19 */ /* 0x000fc80000011603 */
[----:B------:R-:W-:Y:S01]  /*01c0*/  LOP3.LUT R5, RZ, R5, RZ, 0x33, !PT ;  /* 0x00000005ff057212 */ /* 0x000fe200078e33ff */
[----:B------:R-:W-:Y:S05]  /*01d0*/  BRA `(.L_x_155) ;  /* 0x0000003000007947 */ /* 0x000fea0003800000 */
.L_x_154:
[----:B------:R-:W-:-:S13]  /*01e0*/  ISETP.NE.AND P0, PT, R4, c[0x0][0x32c], PT ;  /* 0x0000cb0004007a0c */ /* 0x000fda0003f05270 */
[----:B------:R-:W-:-:S05]  /*01f0*/  @P0 IMAD.HI.U32 R3, R5, c[0x0][0x330], RZ ;  /* 0x0000cc0005030a27 */ /* 0x000fca00078e00ff */
[----:B------:R-:W-:Y:S02]  /*0200*/  @P0 SHF.R.U32.HI R5, RZ, c[0x0][0x334], R3 ;  /* 0x0000cd00ff050a19 */ /* 0x000fe40000011603 */
.L_x_155:
[----:B------:R-:W-:-:S05]  /*0210*/  MOV R4, c[0x0][0x32c] ;  /* 0x0000cb0000047a02 */ /* 0x000fca0000000f00 */
[----:B------:R-:W-:-:S05]  /*0220*/  IMAD R5, R5, R4, c[0x0][0x32c] ;  /* 0x0000cb0005057624 */ /* 0x000fca00078e0204 */
[----:B------:R-:W-:-:S03]  /*0230*/  IMNMX R6, R6, R5, PT ;  /* 0x0000000506067217 */ /* 0x000fc60003800200 */
.L_x_153:
[----:B--2---:R-:W-:Y:S01]  /*0240*/  UMOV UR4, 0x5f ;  /* 0x0000005f00047882 */ /* 0x004fe20000000000 */
[----:B------:R-:W-:Y:S01]  /*0250*/  IADD3 R4, R6, 0x5f, RZ ;  /* 0x0000005f06047810 */ /* 0x000fe20007ffe0ff */
[----:B------:R-:W-:Y:S01]  /*0260*/  ULDC UR6, c[0x0][0x1d0] ;  /* 0x0000740000067ab9 */ /* 0x000fe20000000800 */
[----:B------:R-:W-:Y:S01]  /*0270*/  @P4 IMAD.HI.U32 R3, R37, c[0x0][0x2c8], RZ ;  /* 0x0000b20025034a27 */ /* 0x000fe200078e00ff */
[----:B------:R-:W-:Y:S02]  /*0280*/  UIADD3 UR4, UR4, UR6, URZ ;  /* 0x0000000604047290 */ /* 0x000fe4000fffe03f */
[----:B------:R-:W-:Y:S01]  /*0290*/  ULDC UR13, c[0x0][0x168] ;  /* 0x00005a00000d7ab9 */ /* 0x000fe20000000800 */
[----:B------:R-:W-:Y:S01]  /*02a0*/  IMAD.HI R4, R4, 0x2aaaaaab, RZ ;  /* 0x2aaaaaab04047827 */ /* 0x000fe200078e02ff */
[----:B------:R-:W-:Y:S02]  /*02b0*/  UIMAD.WIDE UR4, UR4, 0x2aaaaaab, URZ ;  /* 0x2aaaaaab040478a5 */ /* 0x000fe4000f8e023f */
[----:B------:R-:W-:Y:S01]  /*02c0*/  UIADD3 UR13, UR6, -UR13, URZ ;  /* 0x8000000d060d7290 */ /* 0x000fe2000fffe03f */
[----:B------:R-:W-:Y:S01]  /*02d0*/  IMAD.MOV.U32 R5, RZ, RZ, R37 ;  /* 0x000000ffff057224 */ /* 0x000fe200078e0025 */
[----:B------:R-:W-:Y:S01]  /*02e0*/  USHF.R.U32.HI UR4, URZ, 0x1f, UR5 ;  /* 0x0000001f3f047899 */ /* 0x000fe20008011605 */
[----:B------:R-:W-:-:S02]  /*02f0*/  @P4 SHF.R.U32.HI R5, RZ, c[0x0][0x2cc], R3 ;  /* 0x0000b300ff054a19 */ /* 0x000fc40000011603 */
[----:B------:R-:W-:Y:S01]  /*0300*/  SHF.R.U32.HI R3, RZ, 0x1f, R4 ;  /* 0x0000001fff037819 */ /* 0x000fe20000011604 */
[----:B------:R-:W-:Y:S01]  /*0310*/  ULEA.HI.SX32 UR4, UR5, UR4, 0x1c ;  /* 0x0000000405047291 */ /* 0x000fe2000f8fe23f */
[----:B------:R-:W-:Y:S02]  /*0320*/  IADD3 R5, R5, UR13, RZ ;  /* 0x0000000d05057c10 */ /* 0x000fe4000fffe0ff */
[----:B------:R-:W-:Y:S02]  /*0330*/  LEA.HI.SX32 R3, R4, R3, 0x1c ;  /* 0x0000000304037211 */ /* 0x000fe400078fe2ff */
[----:B------:R-:W-:Y:S02]  /*0340*/  IADD3 R4, R5, -c[0x0][0x324], RZ ;  /* 0x8000c90005047a10 */ /* 0x000fe40007ffe0ff */
[----:B------:R-:W-:Y:S01]  /*0350*/  IMNMX R36, R3, UR4, PT ;  /* 0x0000000403247c17 */ /* 0x000fe2000b800200 */
[----:B------:R-:W-:Y:S05]  /*0360*/  @!P3 BRA `(.L_x_156) ;  /* 0x000000f00000b947 */ /* 0x000fea0003800000 */
[----:B------:R-:W-:-:S13]  /*0370*/  ISETP.GT.AND P0, PT, R5, -0x1, PT ;  /* 0xffffffff0500780c */ /* 0x000fda0003f04270 */
[----:B------:R-:W-:Y:S05]  /*0380*/  @P0 BRA `(.L_x_157) ;  /* 0x0000007000000947 */ /* 0x000fea0003800000 */
[----:B------:R-:W-:Y:S01]  /*0390*/  IMAD.MOV.U32 R3, RZ, RZ, c[0x0][0x32c] ;  /* 0x0000cb00ff037624 */ /* 0x000fe200078e00ff */
[----:B------:R-:W-:-:S04]  /*03a0*/  LOP3.LUT R5, RZ, R5, RZ, 0x33, !PT ;  /* 0x00000005ff057212 */ /* 0x000fc800078e33ff */
[----:B------:R-:W-:-:S13]  /*03b0*/  ISETP.NE.AND P0, PT, R3, 0x1, PT ;  /* 0x000000010300780c */ /* 0x000fda0003f05270 */
[----:B------:R-:W-:-:S05]  /*03c0*/  @P0 IMAD.HI.U32 R3, R5, c[0x0][0x330], RZ ;  /* 0x0000cc0005030a27 */ /* 0x000fca00078e00ff */
[----:B------:R-:W-:-:S04]  /*03d0*/  @P0 SHF.R.U32.HI R5, RZ, c[0x0][0x334], R3 ;  /* 0x0000cd00ff050a19 */ /* 0x000fc80000011603 */
[----:B------:R-:W-:Y:S01]  /*03e0*/  LOP3.LUT R5, RZ, R5, RZ, 0x33, !PT ;  /* 0x00000005ff057212 */ /* 0x000fe200078e33ff */
[----:B------:R-:W-:Y:S05]  /*03f0*/  BRA `(.L_x_158) ;  /* 0x0000004000007947 */ /* 0x000fea0003800000 */
.L_x_157:
[----:B------:R-:W-:-:S04]  /*0400*/  MOV R3, c[0x0][0x32c] ;  /* 0x0000cb0000037a02 */ /* 0x000fc80000000f00 */
[----:B------:R-:W-:-:S13]  /*0410*/  ISETP.NE.AND P0, PT, R3, 0x1, PT ;  /* 0x000000010300780c */ /* 0x000fda0003f05270 */
[----:B------:R-:W-:-:S05]  /*0420*/  @P0 IMAD.HI.U32 R3, R5, c[0x0][0x330], RZ ;  /* 0x0000cc0005030a27 */ /* 0x000fca00078e00ff */
[----:B------:R-:W-:-:S05]  /*0430*/  @P0 SHF.R.U32.HI R5, RZ, c[0x0][0x334], R3 ;  /* 0x0000cd00ff050a19 */ /* 0x000fca0000011603 */
.L_x_158:
[----:B------:R-:W-:-:S05]  /*0440*/  IMAD R5, R5, c[0x0][0x32c], RZ ;  /* 0x0000cb0005057a24 */ /* 0x000fca00078e02ff */
[----:B------:R-:W-:-:S05]  /*0450*/  IMNMX R4, R4, R5, !PT ;  /* 0x0000000504047217 */ /* 0x000fca0007800200 */
.L_x_156:
[----:B------:R-:W-:Y:S01]  /*0460*/  IMAD.HI R4, R4, 0x2aaaaaab, RZ ;  /* 0x2aaaaaab04047827 */ /* 0x000fe200078e02ff */
[----:B------:R-:W-:Y:S01]  /*0470*/  ULDC.64 UR10, c[0x0][0x118] ;  /* 0x00004600000a7ab9 */ /* 0x000fe20000000a00 */
[----:B------:R-:W-:Y:S01]  /*0480*/  PLOP3.LUT P1, PT, PT, PT, PT, 0x80, 0x0 ;  /* 0x000000000000781c */ /* 0x000fe20003f2f070 */
[----:B------:R-:W-:Y:S01]  /*0490*/  CS2R R66, SRZ ;  /* 0x0000000000427805 */ /* 0x000fe2000001ff00 */
[----:B------:R-:W-:Y:S01]  /*04a0*/  IMAD.MOV.U32 R5, RZ, RZ, RZ ;  /* 0x000000ffff057224 */ /* 0x000fe200078e00ff */
[----:B------:R-:W-:Y:S01]  /*04b0*/  SHF.R.U32.HI R215, RZ, 0x1f, R4 ;  /* 0x0000001fffd77819 */ /* 0x000fe20000011604 */
[----:B------:R-:W-:Y:S01]  /*04c0*/  IMAD.MOV.U32 R64, RZ, RZ, RZ ;  /* 0x000000ffff407224 */ /* 0x000fe200078e00ff */
[----:B------:R-:W-:Y:S01]  /*04d0*/  CS2R R62, SRZ ;  /* 0x00000000003e7805 */ /* 0x000fe2000001ff00 */
[----:B------:R-:W-:Y:S01]  /*04e0*/  CS2R R60, SRZ ;  /* 0x00000000003c7805 */ /* 0x000fe2000001ff00 */
[----:B------:R-:W-:Y:S01]  /*04f0*/  LEA.HI.SX32 R215, R4, R215, 0x1c ;  /* 0x000000d704d77211 */ /* 0x000fe200078fe2ff */
[----:B------:R-:W-:Y:S01]  /*0500*/  CS2R R58, SRZ ;  /* 0x00000000003a7805 */ /* 0x000fe2000001ff00 */
[----:B------:R-:W-:Y:S01]  /*0510*/  CS2R R56, SRZ ;  /* 0x0000000000387805 */ /* 0x000fe2000001ff00 */
[----:B------:R-:W-:Y:S01]  /*0520*/  CS2R R54, SRZ ;  /* 0x0000000000367805 */ /* 0x000fe2000001ff00 */
[----:B------:R-:W-:Y:S01]  /*0530*/  IMNMX R215, RZ, R215, !PT ;  /* 0x000000d7ffd77217 */ /* 0x000fe20007800200 */
[----:B------:R-:W-:Y:S01]  /*0540*/  CS2R R52, SRZ ;  /* 0x0000000000347805 */ /* 0x000fe2000001ff00 */
[----:B------:R-:W-:Y:S01]  /*0550*/  CS2R R70, SRZ ;  /* 0x0000000000467805 */ /* 0x000fe2000001ff00 */
[----:B------:R-:W-:Y:S01]  /*0560*/  CS2R R68, SRZ ;  /* 0x0000000000447805 */ /* 0x000fe2000001ff00 */
[----:B------:R-:W-:Y:S01]  /*0570*/  ISETP.GT.AND P0, PT, R36, R215, PT ;  /* 0x000000d72400720c */ /* 0x000fe20003f04270 */
        /* <DEDUP_REMOVED lines=27> */
[----:B------:R-:W-:-:S02]  /*0730*/  SHF.R.S32.HI R107, RZ, 0x1f, R104 ;  /* 0x0000001fff6b7819 */ /* 0x000fc40000011468 */
[----:B------:R-:W-:Y:S01]  /*0740*/  SHF.R.S32.HI R7, RZ, 0x1f, R0 ;  /* 0x0000001fff077819 */ /* 0x000fe20000011400 */
[----:B------:R-:W-:Y:S01]  /*0750*/  IMAD.MOV.U32 R39, RZ, RZ, 0x60 ;  /* 0x00000060ff277424 */ /* 0x000fe200078e00ff */
[----:B------:R-:W-:Y:S01]  /*0760*/  ISETP.NE.AND.EX P2, PT, RZ, c[0x0][0x344], PT, P2 ;  /* 0x0000d100ff007a0c */ /* 0x000fe20003f45320 */
[----:B------:R-:W-:Y:S01]  /*0770*/  ULDC.64 UR6, c[0x0][0x1e0] ;  /* 0x0000780000067ab9 */ /* 0x000fe20000000a00 */
[----:B------:R-:W-:Y:S01]  /*0780*/  IADD3 R111, R36, -0x1, RZ ;  /* 0xffffffff246f7810 */ /* 0x000fe20007ffe0ff */
[----:B------:R-:W-:-:S10]  /*0790*/  ULDC.64 UR4, c[0x0][0x208] ;  /* 0x0000820000047ab9 */ /* 0x000fd40000000a00 */
[----:B------:R-:W-:-:S04]  /*07a0*/  @P2 IMAD.MOV.U32 R3, RZ, RZ, 0x4 ;  /* 0x00000004ff032424 */ /* 0x000fc800078e00ff */
[----:B------:R-:W-:-:S06]  /*07b0*/  @P2 IMAD.WIDE R226, R0, R3, c[0x0][0x340] ;  /* 0x0000d00000e22625 */ /* 0x000fcc00078e0203 */
[----:B------:R-:W2:Y:S01]  /*07c0*/  @P2 LDG.E R226, [R226.64] ;  /* 0x0000000ae2e22981 */ /* 0x000ea2000c1e1900 */
[-C--:B------:R-:W-:Y:S01]  /*07d0*/  LEA.HI R30, R107, R104.reuse, RZ, 0x3 ;  /* 0x000000686b1e7211 */ /* 0x080fe200078f18ff */
[----:B-1----:R-:W-:Y:S01]  /*07e0*/  IMAD.WIDE.U32 R10, R26, c[0x0][0x1b8], RZ ;  /* 0x00006e001a0a7a25 */ /* 0x002fe200078e00ff */
[----:B------:R-:W-:Y:S01]  /*07f0*/  SHF.R.S32.HI R28, RZ, 0x1f, R26 ;  /* 0x0000001fff1c7819 */ /* 0x000fe2000001141a */
[----:B------:R-:W-:Y:S01]  /*0800*/  UIMAD.WIDE.U32 UR14, UR6, 0x40, URZ ;  /* 0x00000040060e78a5 */ /* 0x000fe2000f8e003f */
[----:B------:R-:W-:Y:S01]  /*0810*/  LOP3.LUT R25, R30, 0xfffffff8, RZ, 0xc0, !PT ;  /* 0xfffffff81e197812 */ /* 0x000fe200078ec0ff */
[----:B------:R-:W-:Y:S01]  /*0820*/  IMAD.WIDE.U32 R108, R39, c[0x0][0x1e0], RZ ;  /* 0x00007800276c7a25 */ /* 0x000fe200078e00ff */
[----:B------:R-:W-:Y:S01]  /*0830*/  SHF.R.S32.HI R30, RZ, 0x3, R30 ;  /* 0x00000003ff1e7819 */ /* 0x000fe2000001141e */
[----:B------:R-:W-:Y:S01]  /*0840*/  USHF.L.U32 UR8, UR7, 0x6, URZ ;  /* 0x0000000607087899 */ /* 0x000fe2000800063f */
[----:B------:R-:W-:Y:S01]  /*0850*/  SHF.R.S32.HI R27, RZ, 0x1f, R111 ;  /* 0x0000001fff1b7819 */ /* 0x000fe2000001146f */
[----:B------:R-:W-:Y:S01]  /*0860*/  IMAD.IADD R25, R104, 0x1, -R25 ;  /* 0x0000000168197824 */ /* 0x000fe200078e0a19 */
[--C-:B------:R-:W-:Y:S01]  /*0870*/  SHF.R.S32.HI R29, RZ, 0x1f, R30.reuse ;  /* 0x0000001fff1d7819 */ /* 0x100fe2000001141e */
[----:B------:R-:W-:Y:S01]  /*0880*/  IMAD R5, R28, c[0x0][0x1b8], RZ ;  /* 0x00006e001c057a24 */ /* 0x000fe200078e02ff */
[-C--:B------:R-:W-:Y:S01]  /*0890*/  LEA.HI R214, R107, R104.reuse, RZ, 0x4 ;  /* 0x000000686bd67211 */ /* 0x080fe200078f20ff */
[----:B------:R-:W-:Y:S01]  /*08a0*/  IMAD R4, R25, 0x20, R30 ;  /* 0x0000002019047824 */ /* 0x000fe200078e021e */
[----:B------:R-:W-:Y:S01]  /*08b0*/  UIADD3 UR8, UR15, UR8, URZ ;  /* 0x000000080f087290 */ /* 0x000fe2000fffe03f */
[----:B------:R-:W-:Y:S01]  /*08c0*/  IMAD R5, R26, c[0x0][0x1bc], R5 ;  /* 0x00006f001a057a24 */ /* 0x000fe200078e0205 */
[----:B------:R-:W-:Y:S01]  /*08d0*/  LEA.HI R106, R107, R104, RZ, 0x5 ;  /* 0x000000686b6a7211 */ /* 0x000fe200078f28ff */
[----:B------:R-:W-:Y:S01]  /*08e0*/  IMAD.IADD R3, R37, 0x1, R4 ;  /* 0x0000000125037824 */ /* 0x000fe200078e0204 */
[----:B------:R-:W-:Y:S01]  /*08f0*/  USHF.L.U32 UR9, UR4, 0x6, URZ ;  /* 0x0000000604097899 */ /* 0x000fe2000800063f */
[----:B------:R-:W-:Y:S01]  /*0900*/  IMAD.IADD R11, R11, 0x1, R5 ;  /* 0x000000010b0b7824 */ /* 0x000fe200078e0205 */
[----:B------:R-:W-:Y:S01]  /*0910*/  SHF.R.S32.HI R105, RZ, 0x5, R106 ;  /* 0x00000005ff697819 */ /* 0x000fe2000001146a */
[----:B------:R-:W-:Y:S01]  /*0920*/  @P4 IMAD.HI.U32 R4, R3, c[0x0][0x2c8], RZ ;  /* 0x0000b20003044a27 */ /* 0x000fe200078e00ff */
[----:B------:R-:W-:-:S02]  /*0930*/  UMOV UR12, 0x6 ;  /* 0x00000006000c7882 */ /* 0x000fc40000000000 */
[----:B------:R-:W-:Y:S01]  /*0940*/  USHF.L.U64.HI UR12, UR4, UR12, UR5 ;  /* 0x0000000c040c7299 */ /* 0x000fe20008010205 */
[----:B------:R-:W-:Y:S01]  /*0950*/  IMAD.MOV.U32 R8, RZ, RZ, R3 ;  /* 0x000000ffff087224 */ /* 0x000fe200078e0003 */
[----:B------:R-:W-:Y:S01]  /*0960*/  @P4 SHF.R.U32.HI R8, RZ, c[0x0][0x2cc], R4 ;  /* 0x0000b300ff084a19 */ /* 0x000fe20000011604 */
[----:B------:R-:W-:Y:S02]  /*0970*/  IMAD R5, R7, c[0x0][0x1c0], RZ ;  /* 0x0000700007057a24 */ /* 0x000fe400078e02ff */
[----:B------:R-:W-:Y:S01]  /*0980*/  IMAD.WIDE.U32 R10, R0, c[0x0][0x1c0], R10 ;  /* 0x00007000000a7a25 */ /* 0x000fe200078e000a */
[----:B------:R-:W-:-:S03]  /*0990*/  SHF.R.S32.HI R6, RZ, 0x1f, R8 ;  /* 0x0000001fff067819 */ /* 0x000fc60000011408 */
[----:B------:R-:W-:Y:S02]  /*09a0*/  IMAD R5, R0, c[0x0][0x1c4], R5 ;  /* 0x0000710000057a24 */ /* 0x000fe400078e0205 */
[----:B------:R-:W-:Y:S02]  /*09b0*/  IMAD.MOV R4, RZ, RZ, -R8 ;  /* 0x000000ffff047224 */ /* 0x000fe400078e0a08 */
[----:B------:R-:W-:Y:S02]  /*09c0*/  IMAD.IADD R11, R11, 0x1, R5 ;  /* 0x000000010b0b7824 */ /* 0x000fe400078e0205 */
[----:B------:R-:W-:Y:S02]  /*09d0*/  IMAD R5, R6, c[0x0][0x1b0], RZ ;  /* 0x00006c0006057a24 */ /* 0x000fe400078e02ff */
[----:B------:R-:W-:Y:S02]  /*09e0*/  IMAD R4, R4, c[0x0][0x2c4], R3 ;  /* 0x0000b10004047a24 */ /* 0x000fe400078e0203 */
[----:B------:R-:W-:-:S02]  /*09f0*/  IMAD R3, R8, c[0x0][0x1b4], R5 ;  /* 0x00006d0008037a24 */ /* 0x000fc400078e0205 */
[----:B------:R-:W-:Y:S01]  /*0a00*/  IMAD.WIDE.U32 R10, R8, c[0x0][0x1b0], R10 ;  /* 0x00006c00080a7a25 */ /* 0x000fe200078e000a */
[----:B------:R-:W-:-:S03]  /*0a10*/  SHF.R.S32.HI R5, RZ, 0x1f, R4 ;  /* 0x0000001fff057819 */ /* 0x000fc60000011404 */
[----:B------:R-:W-:Y:S02]  /*0a20*/  IMAD.IADD R11, R11, 0x1, R3 ;  /* 0x000000010b0b7824 */ /* 0x000fe400078e0203 */
[----:B------:R-:W-:Y:S02]  /*0a30*/  IMAD R5, R5, c[0x0][0x1a8], RZ ;  /* 0x00006a0005057a24 */ /* 0x000fe400078e02ff */
[----:B------:R-:W-:-:S04]  /*0a40*/  IMAD.WIDE.U32 R8, R4, c[0x0][0x1a8], R10 ;  /* 0x00006a0004087a25 */ /* 0x000fc800078e000a */
[----:B------:R-:W-:Y:S01]  /*0a50*/  IMAD R5, R4, c[0x0][0x1ac], R5 ;  /* 0x00006b0004057a24 */ /* 0x000fe200078e0205 */
[----:B------:R-:W-:Y:S01]  /*0a60*/  BAR.SYNC.DEFER_BLOCKING 0x0 ;  /* 0x0000000000007b1d */ /* 0x000fe20000010000 */
[----:B------:R-:W-:Y:S01]  /*0a70*/  IMAD.SHL.U32 R3, R30, 0x40, RZ ;  /* 0x000000401e037824 */ /* 0x000fe200078e00ff */
[----:B------:R-:W-:Y:S01]  /*0a80*/  LEA R6, P0, R8, c[0x0][0x160], 0x1 ;  /* 0x0000580008067a11 */ /* 0x000fe200078008ff */
[----:B------:R-:W-:Y:S02]  /*0a90*/  IMAD.IADD R4, R9, 0x1, R5 ;  /* 0x0000000109047824 */ /* 0x000fe400078e0205 */
[----:B------:R-:W-:Y:S01]  /*0aa0*/  IMAD.SHL.U32 R32, R25, 0x8, RZ ;  /* 0x0000000819207824 */ /* 0x000fe200078e00ff */
[----:B------:R-:W-:Y:S01]  /*0ab0*/  LOP3.LUT R3, R3, 0x1c0, RZ, 0xc0, !PT ;  /* 0x000001c003037812 */ /* 0x000fe200078ec0ff */
[----:B------:R-:W-:Y:S01]  /*0ac0*/  IMAD R5, R2, c[0x0][0x168], RZ ;  /* 0x00005a0002057a24 */ /* 0x000fe200078e02ff */
[----:B------:R-:W-:Y:S01]  /*0ad0*/  LEA.HI.X R4, R8, c[0x0][0x164], R4, 0x1, P0 ;  /* 0x0000590008047a11 */ /* 0x000fe200000f0c04 */
[----:B------:R-:W1:Y:S01]  /*0ae0*/  SHFL.IDX PT, R12, R6, RZ, 0x181f ;  /* 0x00181fff060c7589 */ /* 0x000e6200000e0000 */
[----:B------:R-:W-:Y:S01]  /*0af0*/  IMAD.IADD R2, R37, 0x1, R30 ;  /* 0x0000000125027824 */ /* 0x000fe200078e021e */
[----:B------:R-:W-:-:S02]  /*0b00*/  LOP3.LUT R9, R3, 0x38, R32, 0xf8, !PT ;  /* 0x0000003803097812 */ /* 0x000fc400078ef820 */
[----:B------:R-:W-:Y:S01]  /*0b10*/  SHF.R.U32.HI R216, RZ, 0x3, R3 ;  /* 0x00000003ffd87819 */ /* 0x000fe20000011603 */
[----:B------:R-:W3:Y:S01]  /*0b20*/  SHFL.IDX PT, R13, R4, RZ, 0x181f ;  /* 0x00181fff040d7589 */ /* 0x000ee200000e0000 */
[----:B------:R-:W-:Y:S02]  /*0b30*/  LEA.HI R3, R107, R104, RZ, 0x6 ;  /* 0x000000686b037211 */ /* 0x000fe400078f30ff */
[C---:B------:R-:W-:Y:S01]  /*0b40*/  ISETP.GE.AND P1, PT, R2.reuse, R5, PT ;  /* 0x000000050200720c */ /* 0x040fe20003f26270 */
[----:B------:R-:W4:Y:S01]  /*0b50*/  SHFL.IDX PT, R10, R6, 0x1, 0x181f ;  /* 0x00381f00060a7f89 */ /* 0x000f2200000e0000 */
[----:B------:R-:W-:Y:S01]  /*0b60*/  LOP3.LUT R216, R9, R216, RZ, 0x3c, !PT ;  /* 0x000000d809d87212 */ /* 0x000fe200078e3cff */
[----:B------:R-:W-:Y:S01]  /*0b70*/  IMAD.SHL.U32 R3, R3, 0x8, RZ ;  /* 0x0000000803037824 */ /* 0x000fe200078e00ff */
[----:B------:R-:W-:Y:S01]  /*0b80*/  IADD3 R8, R2, 0x20, RZ ;  /* 0x0000002002087810 */ /* 0x000fe20007ffe0ff */
[----:B------:R-:W5:Y:S01]  /*0b90*/  SHFL.IDX PT, R11, R4, 0x1, 0x181f ;  /* 0x00381f00040b7f89 */ /* 0x000f6200000e0000 */
[----:B------:R-:W-:-:S02]  /*0ba0*/  SHF.R.S32.HI R33, RZ, 0x1f, R32 ;  /* 0x0000001fff217819 */ /* 0x000fc40000011420 */
[----:B------:R-:W-:Y:S01]  /*0bb0*/  LOP3.LUT R216, R216, 0xfffffe00, R3, 0xf8, !PT ;  /* 0xfffffe00d8d87812 */ /* 0x000fe200078ef803 */
[----:B------:R-:W-:Y:S01]  /*0bc0*/  SHFL.IDX PT, R9, R4, 0x2, 0x181f ;  /* 0x00581f0004097f89 */ /* 0x000fe200000e0000 */
[----:B------:R-:W-:Y:S02]  /*0bd0*/  IADD3 R3, R32, 0x40, RZ ;  /* 0x0000004020037810 */ /* 0x000fe40007ffe0ff */
[----:B------:R-:W-:Y:S01]  /*0be0*/  ISETP.GE.AND P0, PT, R8, R5, PT ;  /* 0x000000050800720c */ /* 0x000fe20003f06270 */
[----:B------:R-:W-:Y:S01]  /*0bf0*/  IMAD.SHL.U32 R216, R216, 0x2, RZ ;  /* 0x00000002d8d87824 */ /* 0x000fe200078e00ff */
[----:B------:R-:W-:Y:S02]  /*0c00*/  IADD3 R8, R2, 0x40, RZ ;  /* 0x0000004002087810 */ /* 0x000fe40007ffe0ff */
[C---:B-1----:R-:W-:Y:S02]  /*0c10*/  @!P1 LEA R16, P5, R32.reuse, R12, 0x1 ;  /* 0x0000000c20109211 */ /* 0x042fe400078a08ff */
[----:B------:R-:W-:-:S02]  /*0c20*/  ISETP.GE.AND P6, PT, R32, c[0x0][0x198], PT ;  /* 0x0000660020007a0c */ /* 0x000fc40003fc6270 */
[----:B------:R-:W-:Y:S02]  /*0c30*/  IADD3 R2, R2, 0x60, RZ ;  /* 0x0000006002027810 */ /* 0x000fe40007ffe0ff */
[----:B---3--:R-:W-:Y:S02]  /*0c40*/  @!P1 LEA.HI.X R17, R32, R13, R33, 0x1, P5 ;  /* 0x0000000d20119211 */ /* 0x008fe400028f0c21 */
[----:B------:R-:W-:Y:S02]  /*0c50*/  ISETP.GE.AND P5, PT, R8, R5, PT ;  /* 0x000000050800720c */ /* 0x000fe40003fa6270 */
[----:B------:R-:W1:Y:S05]  /*0c60*/  SHFL.IDX PT, R8, R6, 0x2, 0x181f ;  /* 0x00581f0006087f89 */ /* 0x000e6a00000e0000 */
[----:B------:R1:W-:Y:S01]  /*0c70*/  @!P1 LDGSTS.E.BYPASS.LTC128B.128 [R216+0x100], [R16.64], !P6 ;  /* 0x0010000010d89fae */ /* 0x0003e2000f101d4a */
[----:B--2---:R-:W-:Y:S01]  /*0c80*/  @P2 SHF.R.S32.HI R227, RZ, 0x1f, R226 ;  /* 0x0000001fffe32819 */ /* 0x004fe200000114e2 */
[----:B------:R-:W-:Y:S01]  /*0c90*/  @!P2 IMAD.MOV.U32 R226, RZ, RZ, R0 ;  /* 0x000000ffffe2a224 */ /* 0x000fe200078e0000 */
[----:B------:R-:W-:Y:S01]  /*0ca0*/  @!P1 SHF.R.S32.HI R0, RZ, 0x1f, R3 ;  /* 0x0000001fff009819 */ /* 0x000fe20000011403 */
[----:B------:R-:W-:Y:S01]  /*0cb0*/  @!P2 IMAD.MOV.U32 R227, RZ, RZ, R7 ;  /* 0x000000ffffe3a224 */ /* 0x000fe200078e0007 */
[----:B------:R-:W-:Y:S01]  /*0cc0*/  ISETP.GE.AND P2, PT, R3, c[0x0][0x198], PT ;  /* 0x0000660003007a0c */ /* 0x000fe20003f46270 */
[----:B------:R-:W-:Y:S01]  /*0cd0*/  IMAD R7, R29, c[0x0][0x1e0], RZ ;  /* 0x000078001d077a24 */ /* 0x000fe200078e02ff */
[----:B------:R-:W-:Y:S01]  /*0ce0*/  @!P1 LEA.HI R0, R0, R3, RZ, 0x3 ;  /* 0x0000000300009211 */ /* 0x000fe200078f18ff */
[----:B------:R-:W-:-:S02]  /*0cf0*/  IMAD R221, R227, c[0x0][0x1f0], RZ ;  /* 0x00007c00e3dd7a24 */ /* 0x000fc400078e02ff */
[----:B------:R-:W-:Y:S01]  /*0d00*/  IMAD R7, R30, c[0x0][0x1e4], R7 ;  /* 0x000079001e077a24 */ /* 0x000fe200078e0207 */
[----:B------:R-:W-:Y:S01]  /*0d10*/  @!P1 LOP3.LUT R0, R0, 0xfffffff8, RZ, 0xc0, !PT ;  /* 0xfffffff800009812 */ /* 0x000fe200078ec0ff */
[----:B------:R-:W-:Y:S02]  /*0d20*/  IMAD R221, R226, c[0x0][0x1f4], R221 ;  /* 0x00007d00e2dd7a24 */ /* 0x000fe400078e02dd */
[----:B------:R-:W-:Y:S02]  /*0d30*/  IMAD R29, R29, c[0x0][0x208], RZ ;  /* 0x000082001d1d7a24 */ /* 0x000fe400078e02ff */
[----:B------:R-:W-:Y:S01]  /*0d40*/  @!P1 IMAD.WIDE R18, R0, 0x2, R12 ;  /* 0x0000000200129825 */ /* 0x000fe200078e020c */
[----:B------:R-:W-:-:S03]  /*0d50*/  @!P0 SHF.R.S32.HI R0, RZ, 0x1f, R3 ;  /* 0x0000001fff008819 */ /* 0x000fc60000011403 */
[----:B------:R-:W-:Y:S01]  /*0d60*/  IMAD.WIDE.U32 R12, R30, c[0x0][0x1e0], R32 ;  /* 0x000078001e0c7a25 */ /* 0x000fe200078e0020 */
[----:B------:R-:W-:Y:S01]  /*0d70*/  @!P0 LEA.HI R0, R0, R3, RZ, 0x3 ;  /* 0x0000000300008211 */ /* 0x000fe200078f18ff */
[----:B------:R2:W-:Y:S01]  /*0d80*/  @!P1 LDGSTS.E.BYPASS.LTC128B.128 [R216+0x4100], [R18.64], !P2 ;  /* 0x0410000012d89fae */ /* 0x0005e2000d101d4a */
[----:B----4-:R-:W-:Y:S01]  /*0d90*/  @!P0 LEA R14, P1, R32, R10, 0x1 ;  /* 0x0000000a200e8211 */ /* 0x010fe200078208ff */
[----:B------:R-:W-:Y:S01]  /*0da0*/  IMAD.IADD R13, R13, 0x1, R7 ;  /* 0x000000010d0d7824 */ /* 0x000fe200078e0207 */
[----:B------:R-:W-:Y:S01]  /*0db0*/  @!P0 LOP3.LUT R0, R0, 0xfffffff8, RZ, 0xc0, !PT ;  /* 0xfffffff800008812 */ /* 0x000fe200078ec0ff */
[----:B------:R-:W-:Y:S01]  /*0dc0*/  IMAD R229, R227, c[0x0][0x218], RZ ;  /* 0x00008600e3e57a24 */ /* 0x000fe200078e02ff */
[----:B-----5:R-:W-:Y:S02]  /*0dd0*/  @!P0 LEA.HI.X R15, R32, R11, R33, 0x1, P1 ;  /* 0x0000000b200f8211 */ /* 0x020fe400008f0c21 */
[----:B------:R-:W-:Y:S01]  /*0de0*/  ISETP.GE.AND P1, PT, R2, R5, PT ;  /* 0x000000050200720c */ /* 0x000fe20003f26270 */
[----:B------:R-:W-:Y:S01]  /*0df0*/  @!P0 IMAD.WIDE R10, R0, 0x2, R10 ;  /* 0x00000002000a8825 */ /* 0x000fe200078e020a */
[----:B------:R-:W-:Y:S01]  /*0e00*/  @!P5 SHF.R.S32.HI R0, RZ, 0x1f, R3 ;  /* 0x0000001fff00d819 */ /* 0x000fe20000011403 */
[----:B------:R3:W-:Y:S01]  /*0e10*/  @!P0 LDGSTS.E.BYPASS.LTC128B.128 [R216+0x1100], [R14.64], !P6 ;  /* 0x011000000ed88fae */ /* 0x0007e2000f101d4a */
[----:B------:R-:W-:Y:S01]  /*0e20*/  LOP3.LUT R7, R214, 0xfffffff0, RZ, 0xc0, !PT ;  /* 0xfffffff0d6077812 */ /* 0x000fe200078ec0ff */
[----:B------:R-:W-:Y:S01]  /*0e30*/  IMAD R5, R28, c[0x0][0x1e8], RZ ;  /* 0x00007a001c057a24 */ /* 0x000fe200078e02ff */
[----:B------:R-:W-:Y:S01]  /*0e40*/  @!P5 LEA.HI R0, R0, R3, RZ, 0x3 ;  /* 0x000000030000d211 */ /* 0x000fe200078f18ff */
[----:B------:R4:W-:Y:S01]  /*0e50*/  @!P0 LDGSTS.E.BYPASS.LTC128B.128 [R216+0x5100], [R10.64], !P2 ;  /* 0x051000000ad88fae */ /* 0x0009e2000d101d4a */
[----:B-1----:R-:W-:Y:S01]  /*0e60*/  @!P5 LEA R16, P0, R32, R8, 0x1 ;  /* 0x000000082010d211 */ /* 0x002fe200078008ff */
[----:B------:R-:W-:Y:S01]  /*0e70*/  IMAD R218, R26, c[0x0][0x1ec], R5 ;  /* 0x00007b001ada7a24 */ /* 0x000fe200078e0205 */
[----:B------:R-:W-:Y:S01]  /*0e80*/  @!P5 LOP3.LUT R5, R0, 0xfffffff8, RZ, 0xc0, !PT ;  /* 0xfffffff80005d812 */ /* 0x000fe200078ec0ff */
[----:B------:R-:W-:Y:S01]  /*0e90*/  IMAD R229, R226, c[0x0][0x21c], R229 ;  /* 0x00008700e2e57a24 */ /* 0x000fe200078e02e5 */
[----:B------:R-:W-:-:S02]  /*0ea0*/  @!P5 LEA.HI.X R17, R32, R9, R33, 0x1, P0 ;  /* 0x000000092011d211 */ /* 0x000fc400000f0c21 */
[----:B------:R-:W-:Y:S01]  /*0eb0*/  @!P1 SHF.R.S32.HI R0, RZ, 0x1f, R3 ;  /* 0x0000001fff009819 */ /* 0x000fe20000011403 */
[----:B------:R-:W-:Y:S02]  /*0ec0*/  @!P5 IMAD.WIDE R8, R5, 0x2, R8 ;  /* 0x000000020508d825 */ /* 0x000fe400078e0208 */
[----:B------:R1:W-:Y:S01]  /*0ed0*/  @!P5 LDGSTS.E.BYPASS.LTC128B.128 [R216+0x2100], [R16.64], !P6 ;  /* 0x0210000010d8dfae */ /* 0x0003e2000f101d4a */
[----:B------:R-:W-:Y:S01]  /*0ee0*/  @!P1 LEA.HI R0, R0, R3, RZ, 0x3 ;  /* 0x0000000300009211 */ /* 0x000fe200078f18ff */
[----:B------:R-:W-:Y:S02]  /*0ef0*/  IMAD R5, R39, c[0x0][0x1e4], RZ ;  /* 0x0000790027057a24 */ /* 0x000fe400078e02ff */
[----:B--2---:R-:W-:Y:S01]  /*0f00*/  IMAD.WIDE.U32 R18, R26, c[0x0][0x1e8], R12 ;  /* 0x00007a001a127a25 */ /* 0x004fe200078e000c */
[----:B------:R2:W-:Y:S01]  /*0f10*/  @!P5 LDGSTS.E.BYPASS.LTC128B.128 [R216+0x6100], [R8.64], !P2 ;  /* 0x0610000008d8dfae */ /* 0x0005e2000d101d4a */
[----:B------:R-:W-:Y:S02]  /*0f20*/  @!P1 LOP3.LUT R0, R0, 0xfffffff8, RZ, 0xc0, !PT ;  /* 0xfffffff800009812 */ /* 0x000fe400078ec0ff */
[----:B------:R-:W-:Y:S01]  /*0f30*/  IMAD R39, R36, -0x60, R39 ;  /* 0xffffffa024277824 */ /* 0x000fe200078e0227 */
[----:B------:R-:W3:Y:S01]  /*0f40*/  SHFL.IDX PT, R12, R6, 0x3, 0x181f ;  /* 0x00781f00060c7f89 */ /* 0x000ee200000e0000 */
[----:B------:R-:W-:-:S02]  /*0f50*/  IMAD.IADD R219, R19, 0x1, R218 ;  /* 0x0000000113db7824 */ /* 0x000fc400078e02da */
[----:B------:R-:W-:Y:S01]  /*0f60*/  IMAD.MOV.U32 R218, RZ, RZ, R18 ;  /* 0x000000ffffda7224 */ /* 0x000fe200078e0012 */
[----:B------:R5:W1:Y:S01]  /*0f70*/  SHFL.IDX PT, R13, R4, 0x3, 0x181f ;  /* 0x00781f00040d7f89 */ /* 0x000a6200000e0000 */
[----:B------:R-:W-:Y:S01]  /*0f80*/  IADD3 R24, R39, c[0x0][0x1d0], -R30 ;  /* 0x0000740027187a10 */ /* 0x000fe20007ffe81e */
[----:B------:R-:W-:Y:S02]  /*0f90*/  IMAD.IADD R38, R109, 0x1, R5 ;  /* 0x000000016d267824 */ /* 0x000fe400078e0205 */
[----:B------:R-:W-:Y:S01]  /*0fa0*/  IMAD.WIDE.U32 R218, R226, c[0x0][0x1f0], R218 ;  /* 0x00007c00e2da7a25 */ /* 0x000fe200078e00da */
[----:B------:R-:W-:-:S03]  /*0fb0*/  ISETP.GE.AND P0, PT, R24, 0x1, PT ;  /* 0x000000011800780c */ /* 0x000fc60003f06270 */
[----:B------:R-:W-:Y:S02]  /*0fc0*/  IMAD R5, R38, R111, RZ ;  /* 0x0000006f26057224 */ /* 0x000fe400078e02ff */
[----:B------:R-:W-:Y:S02]  /*0fd0*/  IMAD.IADD R221, R219, 0x1, R221 ;  /* 0x00000001dbdd7824 */ /* 0x000fe400078e02dd */
[----:B------:R-:W-:Y:S02]  /*0fe0*/  IMAD.MOV.U32 R220, RZ, RZ, R218 ;  /* 0x000000ffffdc7224 */ /* 0x000fe400078e00da */
[-C--:B------:R-:W-:Y:S02]  /*0ff0*/  IMAD R5, R27, R108.reuse, R5 ;  /* 0x0000006c1b057224 */ /* 0x080fe400078e0205 */
[----:B--2---:R-:W-:Y:S01]  /*1000*/  IMAD.WIDE.U32 R8, R111, R108, R220 ;  /* 0x0000006c6f087225 */ /* 0x004fe200078e00dc */
[----:B---3--:R-:W-:-:S03]  /*1010*/  @!P1 LEA R14, P5, R32, R12, 0x1 ;  /* 0x0000000c200e9211 */ /* 0x008fc600078a08ff */
[----:B-----5:R-:W-:Y:S01]  /*1020*/  IMAD.IADD R4, R104, 0x1, -R7 ;  /* 0x0000000168047824 */ /* 0x020fe200078e0a07 */
[----:B-1----:R-:W-:Y:S01]  /*1030*/  @!P1 LEA.HI.X R15, R32, R13, R33, 0x1, P5 ;  /* 0x0000000d200f9211 */ /* 0x002fe200028f0c21 */
[----:B------:R-:W-:Y:S01]  /*1040*/  IMAD.IADD R5, R9, 0x1, R5 ;  /* 0x0000000109057824 */ /* 0x000fe200078e0205 */
[----:B----4-:R-:W-:Y:S01]  /*1050*/  @P0 LEA R10, P5, R8, c[0x0][0x1c8], 0x1 ;  /* 0x00007200080a0a11 */ /* 0x010fe200078a08ff */
[----:B------:R-:W-:Y:S01]  /*1060*/  @!P1 IMAD.WIDE R12, R0, 0x2, R12 ;  /* 0x00000002000c9825 */ /* 0x000fe200078e020c */
[----:B------:R-:W-:Y:S01]  /*1070*/  SHF.R.S32.HI R7, RZ, 0x1f, R4 ;  /* 0x0000001fff077819 */ /* 0x000fe20000011404 */
[----:B------:R1:W-:Y:S01]  /*1080*/  @!P1 LDGSTS.E.BYPASS.LTC128B.128 [R216+0x3100], [R14.64], !P6 ;  /* 0x031000000ed89fae */ /* 0x0003e2000f101d4a */
[----:B------:R-:W-:Y:S01]  /*1090*/  ISETP.GE.AND P6, PT, R32, c[0x0][0x1d4], PT ;  /* 0x0000750020007a0c */ /* 0x000fe20003fc6270 */
[----:B------:R-:W-:Y:S01]  /*10a0*/  IMAD.U32 R6, RZ, RZ, UR6 ;  /* 0x00000006ff067e24 */ /* 0x000fe2000f8e00ff */
[----:B------:R-:W-:Y:S01]  /*10b0*/  @P0 LEA.HI.X R11, R8, c[0x0][0x1cc], R5, 0x1, P5 ;  /* 0x00007300080b0a11 */ /* 0x000fe200028f0c05 */
[----:B------:R2:W-:Y:S01]  /*10c0*/  @!P1 LDGSTS.E.BYPASS.LTC128B.128 [R216+0x7100], [R12.64], !P2 ;  /* 0x071000000cd89fae */ /* 0x0005e2000d101d4a */
[----:B------:R-:W-:-:S02]  /*10d0*/  ISETP.GE.AND P5, PT, R3, c[0x0][0x1d4], PT ;  /* 0x0000750003007a0c */ /* 0x000fc40003fa6270 */
[C---:B------:R-:W-:Y:S01]  /*10e0*/  ISETP.GE.AND P2, PT, R24.reuse, 0x21, PT ;  /* 0x000000211800780c */ /* 0x040fe20003f46270 */
[----:B------:R-:W0:Y:S01]  /*10f0*/  LDGDEPBAR ;  /* 0x00000000000079af */ /* 0x000e220000000000 */
[----:B------:R-:W-:Y:S02]  /*1100*/  LEA.HI R2, R7, R4, RZ, 0x3 ;  /* 0x0000000407027211 */ /* 0x000fe400078f18ff */
[----:B------:R-:W-:Y:S02]  /*1110*/  ISETP.GE.AND P1, PT, R24, 0x41, PT ;  /* 0x000000411800780c */ /* 0x000fe40003f26270 */
[----:B------:R-:W-:Y:S01]  /*1120*/  LOP3.LUT R3, R2, 0xfffffff8, RZ, 0xc0, !PT ;  /* 0xfffffff802037812 */ /* 0x000fe200078ec0ff */
[----:B------:R3:W-:Y:S01]  /*1130*/  @P0 LDGSTS.E.BYPASS.LTC128B.128 [R216+0x8100], [R10.64], !P6 ;  /* 0x081000000ad80fae */ /* 0x0007e2000f101d4a */
[----:B------:R-:W-:-:S03]  /*1140*/  SHF.R.S32.HI R7, RZ, 0x4, R214 ;  /* 0x00000004ff077819 */ /* 0x000fc600000114d6 */
[----:B------:R-:W-:Y:S01]  /*1150*/  IMAD.IADD R0, R4, 0x1, -R3 ;  /* 0x0000000104007824 */ /* 0x000fe200078e0a03 */
[----:B------:R3:W-:Y:S01]  /*1160*/  @P0 LDGSTS.E.BYPASS.LTC128B.128 [R216+0xb100], [R10.64+0x80], !P5 ;  /* 0x0b1000800ad80fae */ /* 0x0007e2000e901d4a */
[----:B------:R-:W-:Y:S01]  /*1170*/  IMAD.U32 R4, RZ, RZ, UR6 ;  /* 0x00000006ff047e24 */ /* 0x000fe2000f8e00ff */
[----:B------:R-:W-:Y:S01]  /*1180*/  @P2 LEA R6, P0, R6, R8, 0x5 ;  /* 0x0000000806062211 */ /* 0x000fe200078028ff */
[----:B------:R-:W-:Y:S01]  /*1190*/  IMAD.U32 R3, RZ, RZ, UR7 ;  /* 0x00000007ff037e24 */ /* 0x000fe2000f8e00ff */
[----:B------:R-:W-:-:S04]  /*11a0*/  LEA.HI R214, R214, R7, RZ, 0x1 ;  /* 0x00000007d6d67211 */ /* 0x000fc800078f08ff */
[----:B------:R-:W-:Y:S02]  /*11b0*/  @P2 LEA.HI.X R3, R4, R5, R3, 0x5, P0 ;  /* 0x0000000504032211 */ /* 0x000fe400000f2c03 */
[----:B------:R-:W-:-:S05]  /*11c0*/  LOP3.LUT R214, R214, 0xfffffffe, RZ, 0xc0, !PT ;  /* 0xfffffffed6d67812 */ /* 0x000fca00078ec0ff */
[----:B------:R-:W-:Y:S02]  /*11d0*/  IMAD.IADD R214, R7, 0x1, -R214 ;  /* 0x0000000107d67824 */ /* 0x000fe400078e0ad6 */
[----:B------:R-:W-:Y:S02]  /*11e0*/  IMAD.SHL.U32 R7, R0, 0x40, RZ ;  /* 0x0000004000077824 */ /* 0x000fe400078e00ff */
[----:B------:R-:W-:-:S03]  /*11f0*/  IMAD.SHL.U32 R4, R214, 0x8, RZ ;  /* 0x00000008d6047824 */ /* 0x000fc600078e00ff */
[----:B------:R-:W-:-:S04]  /*1200*/  LOP3.LUT R7, R7, 0x1c0, RZ, 0xc0, !PT ;  /* 0x000001c007077812 */ /* 0x000fc800078ec0ff */
[----:B------:R-:W-:Y:S02]  /*1210*/  LOP3.LUT R4, R7, 0x8, R4, 0xf8, !PT ;  /* 0x0000000807047812 */ /* 0x000fe400078ef804 */
[C---:B---3--:R-:W-:Y:S02]  /*1220*/  @P2 LEA R10, P0, R6.reuse, c[0x0][0x1c8], 0x1 ;  /* 0x00007200060a2a11 */ /* 0x048fe400078008ff */
[----:B------:R-:W-:Y:S02]  /*1230*/  SHF.R.U32.HI R7, RZ, 0x3, R7 ;  /* 0x00000003ff077819 */ /* 0x000fe40000011607 */
[----:B------:R-:W-:Y:S01]  /*1240*/  @P2 LEA.HI.X R11, R6, c[0x0][0x1cc], R3, 0x1, P0 ;  /* 0x00007300060b2a11 */ /* 0x000fe200000f0c03 */
[----:B------:R-:W-:Y:S01]  /*1250*/  IMAD.SHL.U32 R6, R25, 0x40, RZ ;  /* 0x0000004019067824 */ /* 0x000fe200078e00ff */
[----:B------:R-:W-:Y:S01]  /*1260*/  @P1 IADD3 R8, P0, R8, UR14, RZ ;  /* 0x0000000e08081c10 */ /* 0x000fe2000ff1e0ff */
[----:B------:R-:W-:Y:S01]  /*1270*/  IMAD.SHL.U32 R3, R30, 0x8, RZ ;  /* 0x000000081e037824 */ /* 0x000fe200078e00ff */
[----:B------:R-:W-:Y:S01]  /*1280*/  LOP3.LUT R4, R4, R7, RZ, 0x3c, !PT ;  /* 0x0000000704047212 */ /* 0x000fe200078e3cff */
[----:B------:R3:W-:Y:S01]  /*1290*/  @P2 LDGSTS.E.BYPASS.LTC128B.128 [R216+0x9100], [R10.64], !P6 ;  /* 0x091000000ad82fae */ /* 0x0007e2000f101d4a */
[----:B------:R-:W-:-:S02]  /*12a0*/  @P1 IADD3.X R5, R5, UR8, RZ, P0, !PT ;  /* 0x0000000805051c10 */ /* 0x000fc400087fe4ff */
[----:B--2---:R-:W-:Y:S01]  /*12b0*/  @P1 LEA R12, P0, R8, c[0x0][0x1c8], 0x1 ;  /* 0x00007200080c1a11 */ /* 0x004fe200078008ff */
[----:B------:R3:W-:Y:S01]  /*12c0*/  @P2 LDGSTS.E.BYPASS.LTC128B.128 [R216+0xc100], [R10.64+0x80], !P5 ;  /* 0x0c1000800ad82fae */ /* 0x0007e2000e901d4a */
[----:B------:R-:W-:Y:S02]  /*12d0*/  LOP3.LUT R6, R6, 0x1c0, RZ, 0xc0, !PT ;  /* 0x000001c006067812 */ /* 0x000fe400078ec0ff */
[----:B------:R-:W-:Y:S01]  /*12e0*/  @P1 LEA.HI.X R13, R8, c[0x0][0x1cc], R5, 0x1, P0 ;  /* 0x00007300080d1a11 */ /* 0x000fe200000f0c05 */
[----:B------:R-:W-:Y:S01]  /*12f0*/  IMAD.SHL.U32 R5, R2, 0x40, RZ ;  /* 0x0000004002057824 */ /* 0x000fe200078e00ff */
[----:B------:R-:W-:-:S03]  /*1300*/  SHF.R.U32.HI R9, RZ, 0x3, R6 ;  /* 0x00000003ff097819 */ /* 0x000fc60000011606 */
[----:B------:R1:W-:Y:S01]  /*1310*/  @P1 LDGSTS.E.BYPASS.LTC128B.128 [R216+0xa100], [R12.64], !P6 ;  /* 0x0a1000000cd81fae */ /* 0x0003e2000f101d4a */
[----:B------:R-:W-:Y:S01]  /*1320*/  LOP3.LUT R2, R4, 0xfffffe00, R5, 0xf8, !PT ;  /* 0xfffffe0004027812 */ /* 0x000fe200078ef805 */
[----:B------:R-:W-:Y:S01]  /*1330*/  IMAD.MOV.U32 R5, RZ, RZ, 0x10 ;  /* 0x00000010ff057424 */ /* 0x000fe200078e00ff */
[----:B------:R-:W-:Y:S01]  /*1340*/  LOP3.LUT R4, R6, 0x8, R3, 0xf8, !PT ;  /* 0x0000000806047812 */ /* 0x000fe200078ef803 */
[----:B------:R1:W-:Y:S01]  /*1350*/  @P1 LDGSTS.E.BYPASS.LTC128B.128 [R216+0xd100], [R12.64+0x80], !P5 ;  /* 0x0d1000800cd81fae */ /* 0x0003e2000e901d4a */
[----:B------:R-:W-:Y:S01]  /*1360*/  R2P PR, R0, 0x6 ;  /* 0x0000000600007804 */ /* 0x000fe20000000000 */
[----:B------:R-:W-:Y:S01]  /*1370*/  IMAD R7, R105, 0x400, R2 ;  /* 0x0000040069077824 */ /* 0x000fe200078e0202 */
[----:B------:R-:W-:Y:S01]  /*1380*/  LOP3.LUT R9, R4, R9, RZ, 0x3c, !PT ;  /* 0x0000000904097212 */ /* 0x000fe200078e3cff */
[----:B------:R-:W0:Y:S01]  /*1390*/  LDGDEPBAR ;  /* 0x00000000000079af */ /* 0x000e220000000000 */
[----:B------:R-:W-:Y:S01]  /*13a0*/  IMAD.MOV.U32 R3, RZ, RZ, 0x20 ;  /* 0x00000020ff037424 */ /* 0x000fe200078e00ff */
[----:B------:R-:W-:-:S02]  /*13b0*/  SEL R5, R5, 0xfffffff0, !P1 ;  /* 0xfffffff005057807 */ /* 0x000fc40004800000 */
[C---:B------:R-:W-:Y:S01]  /*13c0*/  LEA R4, R7.reuse, 0x100, 0x1 ;  /* 0x0000010007047811 */ /* 0x040fe200078e08ff */
[----:B------:R-:W-:Y:S01]  /*13d0*/  IMAD.SHL.U32 R7, R7, 0x2, RZ ;  /* 0x0000000207077824 */ /* 0x000fe200078e00ff */
[----:B------:R-:W-:Y:S01]  /*13e0*/  SEL R3, R3, 0xffffffe0, !P2 ;  /* 0xffffffe003037807 */ /* 0x000fe20005000000 */
[----:B------:R-:W-:Y:S01]  /*13f0*/  IMAD R214, R214, 0x200, R9 ;  /* 0x00000200d6d67824 */ /* 0x000fe200078e0209 */
[----:B------:R-:W-:Y:S01]  /*1400*/  LOP3.LUT P0, RZ, R25, 0x2, RZ, 0xc0, !PT ;  /* 0x0000000219ff7812 */ /* 0x000fe2000780c0ff */
[--C-:B------:R-:W-:Y:S01]  /*1410*/  IMAD R6, R5, 0x2, R4.reuse ;  /* 0x0000000205067824 */ /* 0x100fe200078e0204 */
[----:B------:R-:W-:Y:S01]  /*1420*/  ISETP.LT.OR P2, PT, R24, 0x1, P6 ;  /* 0x000000011800780c */ /* 0x000fe20003741670 */
[C---:B------:R-:W-:Y:S02]  /*1430*/  IMAD R4, R3.reuse, 0x2, R4 ;  /* 0x0000000203047824 */ /* 0x040fe400078e0204 */
[----:B------:R-:W-:Y:S02]  /*1440*/  IMAD R0, R3, 0x2, R6 ;  /* 0x0000000203007824 */ /* 0x000fe400078e0206 */
[----:B------:R-:W-:-:S05]  /*1450*/  IMAD.SHL.U32 R214, R214, 0x2, RZ ;  /* 0x00000002d6d67824 */ /* 0x000fca00078e00ff */
[----:B------:R-:W-:Y:S01]  /*1460*/  IADD3 R213, R214, 0x8120, RZ ;  /* 0x00008120d6d57810 */ /* 0x000fe20007ffe0ff */
[----:B------:R-:W-:-:S04]  /*1470*/  DEPBAR.LE SB0, 0x1 ;  /* 0x000080400000791a */ /* 0x000fc80000000000 */
[----:B------:R-:W-:Y:S06]  /*1480*/  BAR.SYNC.DEFER_BLOCKING 0x0 ;  /* 0x0000000000007b1d */ /* 0x000fec0000010000 */
[----:B------:R-:W-:Y:S04]  /*1490*/  LDSM.16.M88.4 R120, [R7+0x100] ;  /* 0x000100000778783b */ /* 0x000fe80000000200 */
[----:B------:R2:W-:Y:S04]  /*14a0*/  LDSM.16.M88.4 R172, [R7+0x4100] ;  /* 0x0041000007ac783b */ /* 0x0005e80000000200 */
[----:B------:R-:W-:Y:S04]  /*14b0*/  LDSM.16.M88.4 R140, [R6] ;  /* 0x00000000068c783b */ /* 0x000fe80000000200 */
[----:B------:R-:W-:Y:S04]  /*14c0*/  LDSM.16.M88.4 R176, [R6+0x4000] ;  /* 0x0040000006b0783b */ /* 0x000fe80000000200 */
[----:B------:R-:W-:Y:S04]  /*14d0*/  LDSM.16.M88.4 R152, [R4] ;  /* 0x000000000498783b */ /* 0x000fe80000000200 */
[----:B------:R-:W-:Y:S04]  /*14e0*/  LDSM.16.M88.4 R180, [R4+0x4000] ;  /* 0x0040000004b4783b */ /* 0x000fe80000000200 */
[----:B------:R-:W-:Y:S01]  /*14f0*/  LDSM.16.M88.4 R168, [R0] ;  /* 0x0000000000a8783b */ /* 0x000fe20000000200 */
[----:B--2---:R-:W-:-:S03]  /*1500*/  IADD3 R7, R214, 0x8100, RZ ;  /* 0x00008100d6077810 */ /* 0x004fc60007ffe0ff */
[----:B------:R2:W-:Y:S01]  /*1510*/  LDSM.16.M88.4 R188, [R0+0x4000] ;  /* 0x0040000000bc783b */ /* 0x0005e20000000200 */
[----:B------:R-:W-:-:S03]  /*1520*/  @P0 IADD3 R213, R7, -0x20, RZ ;  /* 0xffffffe007d50810 */ /* 0x000fc60007ffe0ff */
[----:B------:R-:W-:Y:S01]  /*1530*/  BAR.SYNC.DEFER_BLOCKING 0x0 ;  /* 0x0000000000007b1d */ /* 0x000fe20000010000 */
[----:B------:R-:W-:Y:S01]  /*1540*/  IMAD R7, R28, c[0x0][0x210], RZ ;  /* 0x000084001c077a24 */ /* 0x000fe200078e02ff */
[C---:B------:R-:W-:Y:S02]  /*1550*/  IADD3 R207, R213.reuse, 0x800, RZ ;  /* 0x00000800d5cf7810 */ /* 0x040fe40007ffe0ff */
[C---:B------:R-:W-:Y:S02]  /*1560*/  IADD3 R206, R213.reuse, 0x1000, RZ ;  /* 0x00001000d5ce7810 */ /* 0x040fe40007ffe0ff */
[C---:B------:R-:W-:Y:S02]  /*1570*/  IADD3 R205, R213.reuse, 0x1800, RZ ;  /* 0x00001800d5cd7810 */ /* 0x040fe40007ffe0ff */
[C---:B------:R-:W-:Y:S02]  /*1580*/  IADD3 R204, R213.reuse, 0x2000, RZ ;  /* 0x00002000d5cc7810 */ /* 0x040fe40007ffe0ff */
[----:B------:R-:W-:-:S02]  /*1590*/  IADD3 R203, R213, 0x2800, RZ ;  /* 0x00002800d5cb7810 */ /* 0x000fc40007ffe0ff */
[C---:B------:R-:W-:Y:S02]  /*15a0*/  IADD3 R201, R213.reuse, 0x3000, RZ ;  /* 0x00003000d5c97810 */ /* 0x040fe40007ffe0ff */
[C---:B------:R-:W-:Y:S02]  /*15b0*/  IADD3 R200, R213.reuse, 0x3800, RZ ;  /* 0x00003800d5c87810 */ /* 0x040fe40007ffe0ff */
[C---:B------:R-:W-:Y:S01]  /*15c0*/  IADD3 R199, R213.reuse, 0x4000, RZ ;  /* 0x00004000d5c77810 */ /* 0x040fe20007ffe0ff */
[C---:B--2---:R-:W-:Y:S01]  /*15d0*/  IMAD R0, R30.reuse, c[0x0][0x20c], R29 ;  /* 0x000083001e007a24 */ /* 0x044fe200078e021d */
[C---:B------:R-:W-:Y:S01]  /*15e0*/  IADD3 R198, R213.reuse, 0x4800, RZ ;  /* 0x00004800d5c67810 */ /* 0x040fe20007ffe0ff */
[----:B------:R-:W-:Y:S01]  /*15f0*/  IMAD.WIDE.U32 R30, R30, c[0x0][0x208], R32 ;  /* 0x000082001e1e7a25 */ /* 0x000fe200078e0020 */
[----:B------:R-:W-:Y:S01]  /*1600*/  IADD3 R197, R213, 0x5000, RZ ;  /* 0x00005000d5c57810 */ /* 0x000fe20007ffe0ff */
[----:B------:R-:W-:-:S04]  /*1610*/  DEPBAR.LE SB0, 0x0 ;  /* 0x000080000000791a */ /* 0x000fc80000000000 */
[----:B------:R-:W-:Y:S01]  /*1620*/  BAR.SYNC.DEFER_BLOCKING 0x0 ;  /* 0x0000000000007b1d */ /* 0x000fe20000010000 */
[----:B------:R-:W-:Y:S01]  /*1630*/  IMAD.IADD R31, R31, 0x1, R0 ;  /* 0x000000011f1f7824 */ /* 0x000fe200078e0200 */
[----:B------:R-:W-:Y:S01]  /*1640*/  IADD3 R196, R213, 0x5800, RZ ;  /* 0x00005800d5c47810 */ /* 0x000fe20007ffe0ff */
[----:B------:R-:W-:Y:S02]  /*1650*/  IMAD R0, R27, c[0x0][0x208], RZ ;  /* 0x000082001b007a24 */ /* 0x000fe400078e02ff */
[----:B------:R-:W-:Y:S01]  /*1660*/  IMAD.U32 R27, RZ, RZ, UR9 ;  /* 0x00000009ff1b7e24 */ /* 0x000fe2000f8e00ff */
[----:B---3--:R-:W1:Y:S04]  /*1670*/  LDSM.16.M88.4 R8, [R214+0x8100] ;  /* 0x00810000d608783b */ /* 0x008e680000000200 */
[----:B------:R-:W-:Y:S04]  /*1680*/  LDSM.16.M88.4 R16, [R213] ;  /* 0x00000000d510783b */ /* 0x000fe80000000200 */
[----:B------:R-:W2:Y:S04]  /*1690*/  LDSM.16.M88.4 R76, [R214+0x8900] ;  /* 0x00890000d64c783b */ /* 0x000ea80000000200 */
[----:B------:R-:W3:Y:S04]  /*16a0*/  LDSM.16.M88.4 R68, [R214+0x9100] ;  /* 0x00910000d644783b */ /* 0x000ee80000000200 */
[----:B------:R-:W4:Y:S04]  /*16b0*/  LDSM.16.M88.4 R20, [R213+0x800] ;  /* 0x00080000d514783b */ /* 0x000f280000000200 */
[----:B------:R-:W5:Y:S04]  /*16c0*/  LDSM.16.M88.4 R60, [R214+0x9900] ;  /* 0x00990000d63c783b */ /* 0x000f680000000200 */
[----:B------:R-:W-:Y:S04]  /*16d0*/  LDSM.16.M88.4 R52, [R214+0xa100] ;  /* 0x00a10000d634783b */ /* 0x000fe80000000200 */
[----:B------:R-:W-:Y:S04]  /*16e0*/  LDSM.16.M88.4 R44, [R214+0xa900] ;  /* 0x00a90000d62c783b */ /* 0x000fe80000000200 */
[----:B------:R-:W-:Y:S01]  /*16f0*/  LDSM.16.M88.4 R40, [R213+0x2800] ;  /* 0x00280000d528783b */ /* 0x000fe20000000200 */
[C---:B-1----:R-:W-:Y:S08]  /*1700*/  HMMA.16816.F32.BF16 R12, R120.reuse, R8, RZ ;  /* 0x00000008780c723c */ /* 0x042ff000000418ff */
[C---:B------:R-:W-:Y:S08]  /*1710*/  HMMA.16816.F32.BF16 R8, R120.reuse, R10, RZ ;  /* 0x0000000a7808723c */ /* 0x040ff000000418ff */
[----:B--2---:R-:W-:Y:S08]  /*1720*/  HMMA.16816.F32.BF16 R80, R120, R76, RZ ;  /* 0x0000004c7850723c */ /* 0x004ff000000418ff */
[C---:B------:R-:W-:Y:S08]  /*1730*/  HMMA.16816.F32.BF16 R12, R140.reuse, R16, R12 ;  /* 0x000000108c0c723c */ /* 0x040ff0000004180c */
[----:B------:R-:W-:Y:S01]  /*1740*/  HMMA.16816.F32.BF16 R8, R140, R18, R8 ;  /* 0x000000128c08723c */ /* 0x000fe20000041808 */
[----:B------:R-:W1:Y:S07]  /*1750*/  LDSM.16.M88.4 R16, [R213+0x1000] ;  /* 0x00100000d510783b */ /* 0x000e6e0000000200 */
[----:B---3--:R-:W-:Y:S08]  /*1760*/  HMMA.16816.F32.BF16 R72, R120, R68, RZ ;  /* 0x000000447848723c */ /* 0x008ff000000418ff */
[----:B----4-:R-:W-:Y:S07]  /*1770*/  HMMA.16816.F32.BF16 R80, R140, R20, R80 ;  /* 0x000000148c50723c */ /* 0x010fee0000041850 */
[C---:B------:R-:W-:Y:S01]  /*1780*/  IMAD R21, R26.reuse, c[0x0][0x214], R7 ;  /* 0x000085001a157a24 */ /* 0x040fe200078e0207 */
[----:B------:R-:W-:Y:S01]  /*1790*/  HMMA.16816.F32.BF16 R76, R120, R78, RZ ;  /* 0x0000004e784c723c */ /* 0x000fe200000418ff */
[----:B------:R-:W-:-:S04]  /*17a0*/  IMAD.WIDE.U32 R6, R26, c[0x0][0x210], R30 ;  /* 0x000084001a067a25 */ /* 0x000fc800078e001e */
[----:B------:R-:W-:-:S03]  /*17b0*/  IMAD.IADD R7, R7, 0x1, R21 ;  /* 0x0000000107077824 */ /* 0x000fc600078e0215 */
[----:B------:R-:W-:Y:S01]  /*17c0*/  HMMA.16816.F32.BF16 R68, R120, R70, RZ ;  /* 0x000000467844723c */ /* 0x000fe200000418ff */
[----:B------:R-:W-:-:S04]  /*17d0*/  IMAD.WIDE.U32 R226, R226, c[0x0][0x218], R6 ;  /* 0x00008600e2e27a25 */ /* 0x000fc800078e0006 */
[----:B------:R-:W-:Y:S02]  /*17e0*/  IMAD R7, R111, c[0x0][0x20c], R0 ;  /* 0x000083006f077a24 */ /* 0x000fe400078e0200 */
[----:B------:R-:W-:Y:S01]  /*17f0*/  IMAD.IADD R229, R227, 0x1, R229 ;  /* 0x00000001e3e57824 */ /* 0x000fe200078e02e5 */
[----:B-----5:R-:W-:Y:S01]  /*1800*/  HMMA.16816.F32.BF16 R64, R120, R60, RZ ;  /* 0x0000003c7840723c */ /* 0x020fe200000418ff */
[----:B------:R-:W-:-:S07]  /*1810*/  IMAD.MOV.U32 R228, RZ, RZ, R226 ;  /* 0x000000ffffe47224 */ /* 0x000fce00078e00e2 */
[C---:B-1----:R-:W-:Y:S07]  /*1820*/  HMMA.16816.F32.BF16 R72, R140.reuse, R16, R72 ;  /* 0x000000108c48723c */ /* 0x042fee0000041848 */
[----:B------:R-:W-:Y:S01]  /*1830*/  IMAD.WIDE.U32 R16, R111, c[0x0][0x208], RZ ;  /* 0x000082006f107a25 */ /* 0x000fe200078e00ff */
[----:B------:R-:W-:Y:S01]  /*1840*/  HMMA.16816.F32.BF16 R76, R140, R22, R76 ;  /* 0x000000168c4c723c */ /* 0x000fe2000004184c */
[----:B------:R-:W1:Y:S02]  /*1850*/  LDSM.16.M88.4 R20, [R213+0x1800] ;  /* 0x00180000d514783b */ /* 0x000e640000000200 */
[----:B------:R-:W-:-:S02]  /*1860*/  IMAD.IADD R0, R17, 0x1, R7 ;  /* 0x0000000111007824 */ /* 0x000fc400078e0207 */
[----:B------:R-:W-:-:S03]  /*1870*/  IMAD.WIDE.U32 R16, R16, 0x60, R228 ;  /* 0x0000006010107825 */ /* 0x000fc600078e00e4 */
[----:B------:R-:W-:Y:S01]  /*1880*/  HMMA.16816.F32.BF16 R68, R140, R18, R68 ;  /* 0x000000128c44723c */ /* 0x000fe20000041844 */
[----:B------:R-:W-:Y:S01]  /*1890*/  IMAD R0, R0, 0x60, RZ ;  /* 0x0000006000007824 */ /* 0x000fe200078e02ff */
[----:B------:R-:W-:-:S03]  /*18a0*/  LEA R6, P0, R16, c[0x0][0x1f8], 0x1 ;  /* 0x00007e0010067a11 */ /* 0x000fc600078008ff */
[----:B------:R-:W-:-:S03]  /*18b0*/  IMAD.IADD R0, R17, 0x1, R0 ;  /* 0x0000000111007824 */ /* 0x000fc600078e0200 */
[C---:B------:R-:W-:Y:S02]  /*18c0*/  HMMA.16816.F32.BF16 R60, R120.reuse, R62, RZ ;  /* 0x0000003e783c723c */ /* 0x040fe400000418ff */
[----:B------:R-:W-:Y:S01]  /*18d0*/  LEA.HI.X R7, R16, c[0x0][0x1fc], R0, 0x1, P0 ;  /* 0x00007f0010077a11 */ /* 0x000fe200000f0c00 */
[----:B------:R-:W-:Y:S01]  /*18e0*/  IMAD.MOV.U32 R0, RZ, RZ, 0x40 ;  /* 0x00000040ff007424 */ /* 0x000fe200078e00ff */
[----:B------:R-:W-:Y:S01]  /*18f0*/  IADD3 R26, P1, P0, R27, 0x80, R6 ;  /* 0x000000801b1a7810 */ /* 0x000fe2000783e006 */
[----:B------:R-:W2:Y:S03]  /*1900*/  LDSM.16.M88.4 R16, [R213+0x2000] ;  /* 0x00200000d510783b */ /* 0x000ea60000000200 */
[----:B------:R-:W-:Y:S01]  /*1910*/  IADD3.X R27, RZ, UR12, R7, P1, P0 ;  /* 0x0000000cff1b7c10 */ /* 0x000fe20008fe0407 */
[----:B------:R-:W-:Y:S01]  /*1920*/  @!PT LDS RZ, [RZ] ;  /* 0x00000000fffff984 */ /* 0x000fe20000000800 */
[----:B------:R-:W-:Y:S01]  /*1930*/  @!PT LDS RZ, [RZ] ;  /* 0x00000000fffff984 */ /* 0x000fe20000000800 */
[----:B------:R-:W-:Y:S01]  /*1940*/  @!PT LDS RZ, [RZ] ;  /* 0x00000000fffff984 */ /* 0x000fe20000000800 */
[----:B------:R3:W-:Y:S01]  /*1950*/  LDGSTS.E.BYPASS.LTC128B.128 [R216+0x100], [R6.64], !P2 ;  /* 0x0010000006d87fae */ /* 0x0007e2000d101d4a */
[----:B------:R-:W-:Y:S01]  /*1960*/  IADD3 R28, P0, R6, UR9, RZ ;  /* 0x00000009061c7c10 */ /* 0x000fe2000ff1e0ff */
[----:B------:R-:W-:Y:S01]  /*1970*/  HMMA.16816.F32.BF16 R56, R120, R52, RZ ;  /* 0x000000347838723c */ /* 0x000fe200000418ff */
[----:B------:R-:W-:-:S02]  /*1980*/  ISETP.LT.OR P1, PT, R24, 0x1, P5 ;  /* 0x000000011800780c */ /* 0x000fc40002f21670 */
[----:B------:R-:W-:Y:S02]  /*1990*/  IADD3.X R29, R7, UR12, RZ, P0, !PT ;  /* 0x0000000c071d7c10 */ /* 0x000fe400087fe4ff */
[C---:B------:R-:W-:Y:S02]  /*19a0*/  ISETP.LT.OR P0, PT, R24.reuse, 0x21, P6 ;  /* 0x000000211800780c */ /* 0x040fe40003701670 */
[----:B------:R-:W-:Y:S01]  /*19b0*/  ISETP.LT.OR P2, PT, R24, 0x21, P5 ;  /* 0x000000211800780c */ /* 0x000fe20002f41670 */
[C---:B------:R-:W-:Y:S06]  /*19c0*/  HMMA.16816.F32.BF16 R52, R120.reuse, R54, RZ ;  /* 0x000000367834723c */ /* 0x040fec00000418ff */
[----:B------:R3:W-:Y:S01]  /*19d0*/  LDGSTS.E.BYPASS.LTC128B.128 [R216+0x3100], [R6.64+0x80], !P1 ;  /* 0x0310008006d87fae */ /* 0x0007e2000c901d4a */
[----:B------:R-:W-:Y:S01]  /*19e0*/  LOP3.LUT P1, RZ, R25, 0x4, RZ, 0xc0, !PT ;  /* 0x0000000419ff7812 */ /* 0x000fe2000782c0ff */
[----:B------:R-:W-:Y:S02]  /*19f0*/  HMMA.16816.F32.BF16 R48, R120, R44, RZ ;  /* 0x0000002c7830723c */ /* 0x000fe400000418ff */
[----:B------:R4:W-:Y:S01]  /*1a00*/  LDGSTS.E.BYPASS.LTC128B.128 [R216+0x1100], [R28.64], !P0 ;  /* 0x011000001cd87fae */ /* 0x0009e2000c101d4a */
[----:B------:R-:W-:-:S02]  /*1a10*/  IADD3 R84, P0, R28, UR9, RZ ;  /* 0x000000091c547c10 */ /* 0x000fc4000ff1e0ff */
[----:B------:R-:W-:Y:S01]  /*1a20*/  SEL R0, R0, 0xffffffc0, !P1 ;  /* 0xffffffc000007807 */ /* 0x000fe20004800000 */
[----:B------:R5:W-:Y:S01]  /*1a30*/  LDGSTS.E.BYPASS.LTC128B.128 [R216+0x4100], [R26.64], !P2 ;  /* 0x041000001ad87fae */ /* 0x000be2000d101d4a */
[----:B------:R-:W-:Y:S01]  /*1a40*/  IADD3.X R85, R29, UR12, RZ, P0, !PT ;  /* 0x0000000c1d557c10 */ /* 0x000fe200087fe4ff */
[----:B-1----:R-:W-:Y:S01]  /*1a50*/  HMMA.16816.F32.BF16 R64, R140, R20, R64 ;  /* 0x000000148c40723c */ /* 0x002fe20000041840 */
[----:B------:R-:W-:Y:S01]  /*1a60*/  ISETP.LT.OR P2, PT, R24, 0x41, P6 ;  /* 0x000000411800780c */ /* 0x000fe20003741670 */
[----:B------:R-:W-:Y:S01]  /*1a70*/  IMAD.IADD R211, R214, 0x1, R0 ;  /* 0x00000001d6d37824 */ /* 0x000fe200078e0200 */
[----:B------:R-:W-:Y:S01]  /*1a80*/  ISETP.LT.OR P0, PT, R24, 0x41, P5 ;  /* 0x000000411800780c */ /* 0x000fe20002f01670 */
[----:B------:R-:W-:-:S04]  /*1a90*/  IMAD.IADD R202, R0, 0x1, R213 ;  /* 0x0000000100ca7824 */ /* 0x000fc800078e02d5 */
[----:B------:R-:W-:Y:S06]  /*1aa0*/  HMMA.16816.F32.BF16 R60, R140, R22, R60 ;  /* 0x000000168c3c723c */ /* 0x000fec000004183c */
[----:B------:R1:W-:Y:S02]  /*1ab0*/  LDGSTS.E.BYPASS.LTC128B.128 [R216+0x2100], [R84.64], !P2 ;  /* 0x0210000054d87fae */ /* 0x0003e4000d101d4a */
[----:B------:R-:W-:Y:S02]  /*1ac0*/  HMMA.16816.F32.BF16 R44, R120, R46, RZ ;  /* 0x0000002e782c723c */ /* 0x000fe400000418ff */
[----:B------:R1:W-:Y:S01]  /*1ad0*/  LDGSTS.E.BYPASS.LTC128B.128 [R216+0x5100], [R84.64+0x80], !P0 ;  /* 0x0510008054d87fae */ /* 0x0003e2000c101d4a */
[----:B------:R-:W-:-:S03]  /*1ae0*/  ISETP.GT.AND P0, PT, R111, R215, PT ;  /* 0x000000d76f00720c */ /* 0x000fc60003f04270 */
[----:B------:R-:W3:Y:S02]  /*1af0*/  LDSM.16.M88.4 R32, [R211+0x8100] ;  /* 0x00810000d320783b */ /* 0x000ee40000000200 */
[C---:B--2---:R-:W-:Y:S02]  /*1b00*/  HMMA.16816.F32.BF16 R56, R140.reuse, R16, R56 ;  /* 0x000000108c38723c */ /* 0x044fe40000041838 */
[----:B------:R-:W2:Y:S04]  /*1b10*/  LDSM.16.M88.4 R96, [R211+0x8900] ;  /* 0x00890000d360783b */ /* 0x000ea80000000200 */
[----:B----4-:R-:W4:Y:S02]  /*1b20*/  LDSM.16.M88.4 R28, [R211+0x9100] ;  /* 0x00910000d31c783b */ /* 0x010f240000000200 */
[C---:B------:R-:W-:Y:S02]  /*1b30*/  HMMA.16816.F32.BF16 R52, R140.reuse, R18, R52 ;  /* 0x000000128c34723c */ /* 0x040fe40000041834 */
[----:B-----5:R-:W5:Y:S04]  /*1b40*/  LDSM.16.M88.4 R24, [R211+0x9900] ;  /* 0x00990000d318783b */ /* 0x020f680000000200 */
[----:B------:R-:W2:Y:S02]  /*1b50*/  LDSM.16.M88.4 R20, [R211+0xa100] ;  /* 0x00a10000d314783b */ /* 0x000ea40000000200 */
[C---:B------:R-:W-:Y:S02]  /*1b60*/  HMMA.16816.F32.BF16 R48, R140.reuse, R40, R48 ;  /* 0x000000288c30723c */ /* 0x040fe40000041830 */
[----:B------:R-:W4:Y:S04]  /*1b70*/  LDSM.16.M88.4 R16, [R211+0xa900] ;  /* 0x00a90000d310783b */ /* 0x000f280000000200 */
[----:B------:R-:W4:Y:S02]  /*1b80*/  LDSM.16.M88.4 R92, [R202] ;  /* 0x00000000ca5c783b */ /* 0x000f240000000200 */
[----:B------:R-:W-:Y:S02]  /*1b90*/  HMMA.16816.F32.BF16 R44, R140, R42, R44 ;  /* 0x0000002a8c2c723c */ /* 0x000fe4000004182c */
[----:B------:R-:W4:Y:S04]  /*1ba0*/  LDSM.16.M88.4 R88, [R202+0x800] ;  /* 0x00080000ca58783b */ /* 0x000f280000000200 */
[----:B-1----:R-:W1:Y:S04]  /*1bb0*/  LDSM.16.M88.4 R84, [R202+0x1000] ;  /* 0x00100000ca54783b */ /* 0x002e680000000200 */
[----:B------:R-:W1:Y:S01]  /*1bc0*/  LDSM.16.M88.4 R40, [R202+0x1800] ;  /* 0x00180000ca28783b */ /* 0x000e620000000200 */
[C---:B---3--:R-:W-:Y:S03]  /*1bd0*/  HMMA.16816.F32.BF16 R12, R152.reuse, R32, R12 ;  /* 0x00000020980c723c */ /* 0x048fe6000004180c */
[----:B------:R-:W-:Y:S04]  /*1be0*/  LDSM.16.M88.4 R100, [R211+0xb900] ;  /* 0x00b90000d364783b */ /* 0x000fe80000000200 */
[----:B------:R-:W0:Y:S01]  /*1bf0*/  LDGDEPBAR ;  /* 0x00000000000079af */ /* 0x000e220000000000 */
[C---:B------:R-:W-:Y:S03]  /*1c00*/  HMMA.16816.F32.BF16 R8, R152.reuse, R34, R8 ;  /* 0x000000229808723c */ /* 0x040fe60000041808 */
[----:B------:R-:W3:Y:S05]  /*1c10*/  LDSM.16.M88.4 R32, [R202+0x2000] ;  /* 0x00200000ca20783b */ /* 0x000eea0000000200 */
[C---:B--2---:R-:W-:Y:S08]  /*1c20*/  HMMA.16816.F32.BF16 R80, R152.reuse, R96, R80 ;  /* 0x000000609850723c */ /* 0x044ff00000041850 */
[C---:B------:R-:W-:Y:S01]  /*1c30*/  HMMA.16816.F32.BF16 R76, R152.reuse, R98, R76 ;  /* 0x00000062984c723c */ /* 0x040fe2000004184c */
[----:B------:R-:W2:Y:S07]  /*1c40*/  LDSM.16.M88.4 R96, [R202+0x2800] ;  /* 0x00280000ca60783b */ /* 0x000eae0000000200 */
[C---:B----4-:R-:W-:Y:S08]  /*1c50*/  HMMA.16816.F32.BF16 R72, R152.reuse, R28, R72 ;  /* 0x0000001c9848723c */ /* 0x050ff00000041848 */
[C---:B------:R-:W-:Y:S01]  /*1c60*/  HMMA.16816.F32.BF16 R68, R152.reuse, R30, R68 ;  /* 0x0000001e9844723c */ /* 0x040fe20000041844 */
[----:B------:R-:W4:Y:S07]  /*1c70*/  LDSM.16.M88.4 R28, [R214+0xb100] ;  /* 0x00b10000d61c783b */ /* 0x000f2e0000000200 */
[C---:B-----5:R-:W-:Y:S08]  /*1c80*/  HMMA.16816.F32.BF16 R64, R152.reuse, R24, R64 ;  /* 0x000000189840723c */ /* 0x060ff00000041840 */
[C---:B------:R-:W-:Y:S01]  /*1c90*/  HMMA.16816.F32.BF16 R60, R152.reuse, R26, R60 ;  /* 0x0000001a983c723c */ /* 0x040fe2000004183c */
[----:B------:R-:W5:Y:S07]  /*1ca0*/  LDSM.16.M88.4 R24, [R214+0xb900] ;  /* 0x00b90000d618783b */ /* 0x000f6e0000000200 */
[C---:B------:R-:W-:Y:S08]  /*1cb0*/  HMMA.16816.F32.BF16 R56, R152.reuse, R20, R56 ;  /* 0x000000149838723c */ /* 0x040ff00000041838 */
[C---:B------:R-:W-:Y:S01]  /*1cc0*/  HMMA.16816.F32.BF16 R52, R152.reuse, R22, R52 ;  /* 0x000000169834723c */ /* 0x040fe20000041834 */
[----:B------:R-:W1:Y:S07]  /*1cd0*/  LDSM.16.M88.4 R20, [R214+0xc100] ;  /* 0x00c10000d614783b */ /* 0x000e6e0000000200 */
[C---:B------:R-:W-:Y:S08]  /*1ce0*/  HMMA.16816.F32.BF16 R48, R152.reuse, R16, R48 ;  /* 0x000000109830723c */ /* 0x040ff00000041830 */
[----:B------:R-:W-:Y:S01]  /*1cf0*/  HMMA.16816.F32.BF16 R44, R152, R18, R44 ;  /* 0x00000012982c723c */ /* 0x000fe2000004182c */
[----:B------:R-:W2:Y:S07]  /*1d00*/  LDSM.16.M88.4 R16, [R214+0xc900] ;  /* 0x00c90000d610783b */ /* 0x000eae0000000200 */
[C---:B------:R-:W-:Y:S08]  /*1d10*/  HMMA.16816.F32.BF16 R12, R168.reuse, R92, R12 ;  /* 0x0000005ca80c723c */ /* 0x040ff0000004180c */
[C---:B------:R-:W-:Y:S01]  /*1d20*/  HMMA.16816.F32.BF16 R8, R168.reuse, R94, R8 ;  /* 0x0000005ea808723c */ /* 0x040fe20000041808 */
[----:B------:R-:W2:Y:S07]  /*1d30*/  LDSM.16.M88.4 R92, [R214+0xd100] ;  /* 0x00d10000d65c783b */ /* 0x000eae0000000200 */
[C---:B------:R-:W-:Y:S08]  /*1d40*/  HMMA.16816.F32.BF16 R80, R168.reuse, R88, R80 ;  /* 0x00000058a850723c */ /* 0x040ff00000041850 */
[C---:B------:R-:W-:Y:S01]  /*1d50*/  HMMA.16816.F32.BF16 R76, R168.reuse, R90, R76 ;  /* 0x0000005aa84c723c */ /* 0x040fe2000004184c */
[----:B------:R-:W2:Y:S07]  /*1d60*/  LDSM.16.M88.4 R88, [R214+0xd900] ;  /* 0x00d90000d658783b */ /* 0x000eae0000000200 */
[C---:B-1----:R-:W-:Y:S08]  /*1d70*/  HMMA.16816.F32.BF16 R72, R168.reuse, R84, R72 ;  /* 0x00000054a848723c */ /* 0x042ff00000041848 */
[C---:B------:R-:W-:Y:S01]  /*1d80*/  HMMA.16816.F32.BF16 R68, R168.reuse, R86, R68 ;  /* 0x00000056a844723c */ /* 0x040fe20000041844 */
[----:B------:R-:W1:Y:S07]  /*1d90*/  LDSM.16.M88.4 R84, [R213+0x3000] ;  /* 0x00300000d554783b */ /* 0x000e6e0000000200 */
[C---:B------:R-:W-:Y:S08]  /*1da0*/  HMMA.16816.F32.BF16 R64, R168.reuse, R40, R64 ;  /* 0x00000028a840723c */ /* 0x040ff00000041840 */
[C---:B------:R-:W-:Y:S01]  /*1db0*/  HMMA.16816.F32.BF16 R60, R168.reuse, R42, R60 ;  /* 0x0000002aa83c723c */ /* 0x040fe2000004183c */
[----:B------:R-:W1:Y:S07]  /*1dc0*/  LDSM.16.M88.4 R40, [R213+0x3800] ;  /* 0x00380000d528783b */ /* 0x000e6e0000000200 */
[C---:B---3--:R-:W-:Y:S08]  /*1dd0*/  HMMA.16816.F32.BF16 R56, R168.reuse, R32, R56 ;  /* 0x00000020a838723c */ /* 0x048ff00000041838 */
[C---:B------:R-:W-:Y:S01]  /*1de0*/  HMMA.16816.F32.BF16 R52, R168.reuse, R34, R52 ;  /* 0x00000022a834723c */ /* 0x040fe20000041834 */
[----:B------:R-:W3:Y:S07]  /*1df0*/  LDSM.16.M88.4 R32, [R213+0x4000] ;  /* 0x00400000d520783b */ /* 0x000eee0000000200 */
[C---:B--2---:R-:W-:Y:S08]  /*1e00*/  HMMA.16816.F32.BF16 R48, R168.reuse, R96, R48 ;  /* 0x00000060a830723c */ /* 0x044ff00000041830 */
[----:B------:R-:W-:Y:S01]  /*1e10*/  HMMA.16816.F32.BF16 R44, R168, R98, R44 ;  /* 0x00000062a82c723c */ /* 0x000fe2000004182c */
[----:B------:R-:W-:Y:S07]  /*1e20*/  LDSM.16.M88.4 R96, [R211+0xc100] ;  /* 0x00c10000d360783b */ /* 0x000fee0000000200 */
[C---:B----4-:R-:W-:Y:S08]  /*1e30*/  HMMA.16816.F32.BF16 R12, R172.reuse, R28, R12 ;  /* 0x0000001cac0c723c */ /* 0x050ff0000004180c */
[C---:B------:R-:W-:Y:S01]  /*1e40*/  HMMA.16816.F32.BF16 R8, R172.reuse, R30, R8 ;  /* 0x0000001eac08723c */ /* 0x040fe20000041808 */
[----:B------:R-:W2:Y:S07]  /*1e50*/  LDSM.16.M88.4 R28, [R213+0x4800] ;  /* 0x00480000d51c783b */ /* 0x000eae0000000200 */
[C---:B-----5:R-:W-:Y:S08]  /*1e60*/  HMMA.16816.F32.BF16 R80, R172.reuse, R24, R80 ;  /* 0x00000018ac50723c */ /* 0x060ff00000041850 */
[C---:B------:R-:W-:Y:S01]  /*1e70*/  HMMA.16816.F32.BF16 R76, R172.reuse, R26, R76 ;  /* 0x0000001aac4c723c */ /* 0x040fe2000004184c */
[----:B------:R-:W4:Y:S07]  /*1e80*/  LDSM.16.M88.4 R24, [R213+0x5000] ;  /* 0x00500000d518783b */ /* 0x000f2e0000000200 */
[C---:B------:R-:W-:Y:S08]  /*1e90*/  HMMA.16816.F32.BF16 R72, R172.reuse, R20, R72 ;  /* 0x00000014ac48723c */ /* 0x040ff00000041848 */
[C---:B------:R-:W-:Y:S01]  /*1ea0*/  HMMA.16816.F32.BF16 R68, R172.reuse, R22, R68 ;  /* 0x00000016ac44723c */ /* 0x040fe20000041844 */
[----:B------:R-:W5:Y:S07]  /*1eb0*/  LDSM.16.M88.4 R20, [R213+0x5800] ;  /* 0x00580000d514783b */ /* 0x000f6e0000000200 */
[C---:B------:R-:W-:Y:S08]  /*1ec0*/  HMMA.16816.F32.BF16 R64, R172.reuse, R16, R64 ;  /* 0x00000010ac40723c */ /* 0x040ff00000041840 */
[C---:B------:R-:W-:Y:S01]  /*1ed0*/  HMMA.16816.F32.BF16 R60, R172.reuse, R18, R60 ;  /* 0x00000012ac3c723c */ /* 0x040fe2000004183c */
[----:B------:R-:W2:Y:S07]  /*1ee0*/  LDSM.16.M88.4 R16, [R211+0xb100] ;  /* 0x00b10000d310783b */ /* 0x000eae0000000200 */
[C---:B------:R-:W-:Y:S08]  /*1ef0*/  HMMA.16816.F32.BF16 R56, R172.reuse, R92, R56 ;  /* 0x0000005cac38723c */ /* 0x040ff00000041838 */
[C---:B------:R-:W-:Y:S01]  /*1f00*/  HMMA.16816.F32.BF16 R52, R172.reuse, R94, R52 ;  /* 0x0000005eac34723c */ /* 0x040fe20000041834 */
[----:B------:R-:W2:Y:S07]  /*1f10*/  LDSM.16.M88.4 R92, [R211+0xc900] ;  /* 0x00c90000d35c783b */ /* 0x000eae0000000200 */
[C---:B------:R-:W-:Y:S08]  /*1f20*/  HMMA.16816.F32.BF16 R48, R172.reuse, R88, R48 ;  /* 0x00000058ac30723c */ /* 0x040ff00000041830 */
[----:B------:R-:W-:Y:S01]  /*1f30*/  HMMA.16816.F32.BF16 R44, R172, R90, R44 ;  /* 0x0000005aac2c723c */ /* 0x000fe2000004182c */
        /* <DEDUP_REMOVED lines=11> */
[C---:B------:R-:W-:Y:S01]  /*1ff0*/  HMMA.16816.F32.BF16 R60, R176.reuse, R30, R60 ;  /* 0x0000001eb03c723c */ /* 0x040fe2000004183c */
[----:B------:R-:W2:Y:S07]  /*2000*/  LDSM.16.M88.4 R28, [R202+0x4000] ;  /* 0x00400000ca1c783b */ /* 0x000eae0000000200 */
[C---:B----4-:R-:W-:Y:S08]  /*2010*/  HMMA.16816.F32.BF16 R56, R176.reuse, R24, R56 ;  /* 0x00000018b038723c */ /* 0x050ff00000041838 */
[C---:B------:R-:W-:Y:S01]  /*2020*/  HMMA.16816.F32.BF16 R52, R176.reuse, R26, R52 ;  /* 0x0000001ab034723c */ /* 0x040fe20000041834 */
[----:B------:R-:W4:Y:S07]  /*2030*/  LDSM.16.M88.4 R24, [R202+0x4800] ;  /* 0x00480000ca18783b */ /* 0x000f2e0000000200 */
[C---:B-----5:R-:W-:Y:S08]  /*2040*/  HMMA.16816.F32.BF16 R48, R176.reuse, R20, R48 ;  /* 0x00000014b030723c */ /* 0x060ff00000041830 */
[----:B------:R-:W-:Y:S01]  /*2050*/  HMMA.16816.F32.BF16 R44, R176, R22, R44 ;  /* 0x00000016b02c723c */ /* 0x000fe2000004182c */
[----:B------:R-:W5:Y:S07]  /*2060*/  LDSM.16.M88.4 R20, [R202+0x5000] ;  /* 0x00500000ca14783b */ /* 0x000f6e0000000200 */
[C---:B------:R-:W-:Y:S08]  /*2070*/  HMMA.16816.F32.BF16 R12, R180.reuse, R16, R12 ;  /* 0x00000010b40c723c */ /* 0x040ff0000004180c */
[----:B------:R-:W-:Y:S01]  /*2080*/  HMMA.16816.F32.BF16 R8, R180, R18, R8 ;  /* 0x00000012b408723c */ /* 0x000fe20000041808 */
[----:B------:R-:W1:Y:S01]  /*2090*/  LDSM.16.M88.4 R16, [R202+0x5800] ;  /* 0x00580000ca10783b */ /* 0x000e620000000200 */
[----:B------:R-:W-:-:S06]  /*20a0*/  DEPBAR.LE SB0, 0x0 ;  /* 0x000080000000791a */ /* 0x000fcc0000000000 */
        /* <DEDUP_REMOVED lines=8> */
[C---:B-1----:R-:W-:Y:S08]  /*2130*/  HMMA.16816.F32.BF16 R48, R180.reuse, R84, R48 ;  /* 0x00000054b430723c */ /* 0x042ff00000041830 */
[----:B------:R-:W-:Y:S08]  /*2140*/  HMMA.16816.F32.BF16 R44, R180, R86, R44 ;  /* 0x00000056b42c723c */ /* 0x000ff0000004182c */
[C---:B------:R-:W-:Y:S08]  /*2150*/  HMMA.16816.F32.BF16 R12, R188.reuse, R40, R12 ;  /* 0x00000028bc0c723c */ /* 0x040ff0000004180c */
[C---:B------:R-:W-:Y:S08]  /*2160*/  HMMA.16816.F32.BF16 R8, R188.reuse, R42, R8 ;  /* 0x0000002abc08723c */ /* 0x040ff00000041808 */
[C---:B---3--:R-:W-:Y:S08]  /*2170*/  HMMA.16816.F32.BF16 R80, R188.reuse, R32, R80 ;  /* 0x00000020bc50723c */ /* 0x048ff00000041850 */
[C---:B------:R-:W-:Y:S08]  /*2180*/  HMMA.16816.F32.BF16 R76, R188.reuse, R34, R76 ;  /* 0x00000022bc4c723c */ /* 0x040ff0000004184c */
[C---:B--2---:R-:W-:Y:S08]  /*2190*/  HMMA.16816.F32.BF16 R72, R188.reuse, R28, R72 ;  /* 0x0000001cbc48723c */ /* 0x044ff00000041848 */
[C---:B------:R-:W-:Y:S08]  /*21a0*/  HMMA.16816.F32.BF16 R68, R188.reuse, R30, R68 ;  /* 0x0000001ebc44723c */ /* 0x040ff00000041844 */
[C---:B----4-:R-:W-:Y:S08]  /*21b0*/  HMMA.16816.F32.BF16 R64, R188.reuse, R24, R64 ;  /* 0x00000018bc40723c */ /* 0x050ff00000041840 */
[C---:B------:R-:W-:Y:S08]  /*21c0*/  HMMA.16816.F32.BF16 R60, R188.reuse, R26, R60 ;  /* 0x0000001abc3c723c */ /* 0x040ff0000004183c */
[C---:B-----5:R-:W-:Y:S08]  /*21d0*/  HMMA.16816.F32.BF16 R56, R188.reuse, R20, R56 ;  /* 0x00000014bc38723c */ /* 0x060ff00000041838 */
[C---:B------:R-:W-:Y:S08]  /*21e0*/  HMMA.16816.F32.BF16 R52, R188.reuse, R22, R52 ;  /* 0x00000016bc34723c */ /* 0x040ff00000041834 */
[C---:B------:R-:W-:Y:S08]  /*21f0*/  HMMA.16816.F32.BF16 R48, R188.reuse, R16, R48 ;  /* 0x00000010bc30723c */ /* 0x040ff00000041830 */
[----:B------:R-:W-:Y:S01]  /*2200*/  HMMA.16816.F32.BF16 R44, R188, R18, R44 ;  /* 0x00000012bc2c723c */ /* 0x000fe2000004182c */
[----:B------:R-:W-:Y:S06]  /*2210*/  BAR.SYNC.DEFER_BLOCKING 0x0 ;  /* 0x0000000000007b1d */ /* 0x000fec0000010000 */
[----:B------:R-:W-:Y:S05]  /*2220*/  @!P0 BRA `(.L_x_160) ;  /* 0x000001a000008947 */ /* 0x000fea0003800000 */
[----:B------:R-:W-:Y:S01]  /*2230*/  IADD3 R17, R36, -0x2, RZ ;  /* 0xfffffffe24117810 */ /* 0x000fe20007ffe0ff */
[----:B------:R-:W-:-:S02]  /*2240*/  USHF.L.U32 UR4, UR6, 0x6, URZ ;  /* 0x0000000606047899 */ /* 0x000fc4000800063f */
[----:B------:R-:W-:Y:S01]  /*2250*/  USHF.L.U64.HI UR6, UR6, 0x6, UR7 ;  /* 0x0000000606067899 */ /* 0x000fe20008010207 */
[----:B------:R-:W-:Y:S01]  /*2260*/  SHF.R.S32.HI R7, RZ, 0x1f, R17 ;  /* 0x0000001fff077819 */ /* 0x000fe20000011411 */
[----:B------:R-:W-:Y:S02]  /*2270*/  IMAD R38, R38, R17, RZ ;  /* 0x0000001126267224 */ /* 0x000fe400078e02ff */
[----:B------:R-:W-:-:S04]  /*2280*/  IMAD.WIDE.U32 R16, R17, R108, R220 ;  /* 0x0000006c11107225 */ /* 0x000fc800078e00dc */
[----:B------:R-:W-:Y:S01]  /*2290*/  IMAD R4, R7, R108, R38 ;  /* 0x0000006c07047224 */ /* 0x000fe200078e0226 */
[----:B------:R-:W-:Y:S01]  /*22a0*/  LEA R6, P0, R16, c[0x0][0x1c8], 0x1 ;  /* 0x0000720010067a11 */ /* 0x000fe200078008ff */
[----:B------:R-:W-:Y:S02]  /*22b0*/  IMAD.U32 R0, RZ, RZ, UR4 ;  /* 0x00000004ff007e24 */ /* 0x000fe4000f8e00ff */
[----:B------:R-:W-:-:S03]  /*22c0*/  IMAD.IADD R4, R17, 0x1, R4 ;  /* 0x0000000111047824 */ /* 0x000fc600078e0204 */
[----:B------:R-:W-:Y:S02]  /*22d0*/  IADD3 R18, P2, P1, R0, 0x80, R6 ;  /* 0x0000008000127810 */ /* 0x000fe4000795e006 */
[----:B------:R-:W-:Y:S02]  /*22e0*/  LEA.HI.X R7, R16, c[0x0][0x1cc], R4, 0x1, P0 ;  /* 0x0000730010077a11 */ /* 0x000fe400000f0c04 */
[----:B------:R-:W-:Y:S02]  /*22f0*/  IADD3 R16, P0, R6, UR4, RZ ;  /* 0x0000000406107c10 */ /* 0x000fe4000ff1e0ff */
[----:B------:R-:W-:Y:S01]  /*2300*/  IADD3.X R19, RZ, UR6, R7, P2, P1 ;  /* 0x00000006ff137c10 */ /* 0x000fe200097e2407 */
[----:B------:R-:W-:Y:S01]  /*2310*/  @!PT LDS RZ, [RZ] ;  /* 0x00000000fffff984 */ /* 0x000fe20000000800 */
[----:B------:R-:W-:Y:S01]  /*2320*/  @!PT LDS RZ, [RZ] ;  /* 0x00000000fffff984 */ /* 0x000fe20000000800 */
[----:B------:R-:W-:Y:S01]  /*2330*/  @!PT LDS RZ, [RZ] ;  /* 0x00000000fffff984 */ /* 0x000fe20000000800 */
[----:B------:R1:W-:Y:S01]  /*2340*/  LDGSTS.E.BYPASS.LTC128B.128 [R216+0x8100], [R6.64], !P6 ;  /* 0x0810000006d87fae */ /* 0x0003e2000f101d4a */
[----:B------:R-:W-:Y:S02]  /*2350*/  IADD3.X R17, R7, UR6, RZ, P0, !PT ;  /* 0x0000000607117c10 */ /* 0x000fe400087fe4ff */
[----:B------:R-:W-:Y:S01]  /*2360*/  IADD3 R20, P0, R16, UR4, RZ ;  /* 0x0000000410147c10 */ /* 0x000fe2000ff1e0ff */
[----:B------:R1:W-:Y:S03]  /*2370*/  LDGSTS.E.BYPASS.LTC128B.128 [R216+0xb100], [R6.64+0x80], !P5 ;  /* 0x0b10008006d87fae */ /* 0x0003e6000e901d4a */
[----:B------:R-:W-:Y:S01]  /*2380*/  IADD3.X R21, R17, UR6, RZ, P0, !PT ;  /* 0x0000000611157c10 */ /* 0x000fe200087fe4ff */
[----:B------:R1:W-:Y:S04]  /*2390*/  LDGSTS.E.BYPASS.LTC128B.128 [R216+0x9100], [R16.64], !P6 ;  /* 0x0910000010d87fae */ /* 0x0003e8000f101d4a */
[----:B------:R1:W-:Y:S04]  /*23a0*/  LDGSTS.E.BYPASS.LTC128B.128 [R216+0xc100], [R18.64], !P5 ;  /* 0x0c10000012d87fae */ /* 0x0003e8000e901d4a */
[----:B------:R1:W-:Y:S04]  /*23b0*/  LDGSTS.E.BYPASS.LTC128B.128 [R216+0xa100], [R20.64], !P6 ;  /* 0x0a10000014d87fae */ /* 0x0003e8000f101d4a */
[----:B------:R1:W-:Y:S02]  /*23c0*/  LDGSTS.E.BYPASS.LTC128B.128 [R216+0xd100], [R20.64+0x80], !P5 ;  /* 0x0d10008014d87fae */ /* 0x0003e4000e901d4a */
.L_x_160:
[----:B------:R-:W-:Y:S01]  /*23d0*/  LOP3.LUT R25, R106, 0xffffffe0, RZ, 0xc0, !PT ;  /* 0xffffffe06a197812 */ /* 0x000fe200078ec0ff */
[----:B------:R-:W-:Y:S01]  /*23e0*/  FMUL.FTZ R0, R12, c[0x0][0x320] ;  /* 0x0000c8000c007a20 */ /* 0x000fe20000410000 */
[-C--:B------:R-:W-:Y:S01]  /*23f0*/  LEA.HI R27, R107, R104.reuse, RZ, 0x2 ;  /* 0x000000686b1b7211 */ /* 0x080fe200078f10ff */
[----:B------:R-:W-:Y:S01]  /*2400*/  FMUL.FTZ R8, R8, c[0x0][0x320] ;  /* 0x0000c80008087a20 */ /* 0x000fe20000410000 */
[----:B------:R-:W-:Y:S01]  /*2410*/  SHF.R.S32.HI R12, RZ, 0x1f, R105 ;  /* 0x0000001fff0c7819 */ /* 0x000fe20000011469 */
[----:B------:R-:W-:Y:S01]  /*2420*/  FMUL.FTZ R23, R13, c[0x0][0x320] ;  /* 0x0000c8000d177a20 */ /* 0x000fe20000410000 */
[-C--:B-1----:R-:W-:Y:S01]  /*2430*/  IADD3 R6, -R25, R104.reuse, RZ ;  /* 0x0000006819067210 */ /* 0x082fe20007ffe1ff */
[----:B------:R1:W2:Y:S01]  /*2440*/  MUFU.TANH R21, R8 ;  /* 0x0000000800157308 */ /* 0x0002a20000002400 */
[----:B------:R-:W-:Y:S01]  /*2450*/  LOP3.LUT R27, R27, 0xfffffffc, RZ, 0xc0, !PT ;  /* 0xfffffffc1b1b7812 */ /* 0x000fe200078ec0ff */
[----:B------:R-:W-:Y:S01]  /*2460*/  FMUL.FTZ R19, R9, c[0x0][0x320] ;  /* 0x0000c80009137a20 */ /* 0x000fe20000410000 */
[----:B------:R-:W-:Y:S01]  /*2470*/  LEA.HI R12, R12, R105, RZ, 0x3 ;  /* 0x000000690c0c7211 */ /* 0x000fe200078f18ff */
[----:B------:R-:W-:Y:S01]  /*2480*/  FMUL.FTZ R135, R49, c[0x0][0x320] ;  /* 0x0000c80031877a20 */ /* 0x000fe20000410000 */
[----:B------:R-:W-:Y:S01]  /*2490*/  SHF.R.S32.HI R25, RZ, 0x1f, R6 ;  /* 0x0000001fff197819 */ /* 0x000fe20000011406 */
[----:B------:R-:W-:Y:S01]  /*24a0*/  FMUL.FTZ R17, R80, c[0x0][0x320] ;  /* 0x0000c80050117a20 */ /* 0x000fe20000410000 */
[----:B------:R-:W-:Y:S01]  /*24b0*/  IADD3 R104, -R27, R104, RZ ;  /* 0x000000681b687210 */ /* 0x000fe20007ffe1ff */
[----:B------:R-:W-:Y:S01]  /*24c0*/  FMUL.FTZ R13, R81, c[0x0][0x320] ;  /* 0x0000c800510d7a20 */ /* 0x000fe20000410000 */
[----:B------:R-:W-:Y:S01]  /*24d0*/  LOP3.LUT R12, R12, 0xffffff8, RZ, 0xc0, !PT ;  /* 0x0ffffff80c0c7812 */ /* 0x000fe200078ec0ff */
[----:B------:R-:W-:Y:S01]  /*24e0*/  FMUL.FTZ R7, R76, c[0x0][0x320] ;  /* 0x0000c8004c077a20 */ /* 0x000fe20000410000 */
[----:B------:R-:W-:Y:S01]  /*24f0*/  LEA.HI R4, R104, R104, RZ, 0x1 ;  /* 0x0000006868047211 */ /* 0x000fe200078f08ff */
[----:B------:R-:W-:Y:S01]  /*2500*/  FMUL.FTZ R9, R77, c[0x0][0x320] ;  /* 0x0000c8004d097a20 */ /* 0x000fe20000410000 */
[----:B------:R-:W-:Y:S01]  /*2510*/  IADD3 R105, R105, -R12, RZ ;  /* 0x8000000c69697210 */ /* 0x000fe20007ffe0ff */
[----:B------:R-:W-:Y:S01]  /*2520*/  FMUL.FTZ R33, R72, c[0x0][0x320] ;  /* 0x0000c80048217a20 */ /* 0x000fe20000410000 */
[----:B------:R-:W-:Y:S01]  /*2530*/  IADD3.X R49, R39, c[0x0][0x1d0], RZ, PT, !PT ;  /* 0x0000740027317a10 */ /* 0x000fe20003ffe4ff */
[----:B------:R-:W-:Y:S01]  /*2540*/  FMUL.FTZ R31, R73, c[0x0][0x320] ;  /* 0x0000c800491f7a20 */ /* 0x000fe20000410000 */
[----:B-1----:R-:W-:Y:S01]  /*2550*/  LEA.HI R8, R25, R6, RZ, 0x2 ;  /* 0x0000000619087211 */ /* 0x002fe200078f10ff */
[----:B------:R-:W-:Y:S01]  /*2560*/  FMUL.FTZ R29, R68, c[0x0][0x320] ;  /* 0x0000c800441d7a20 */ /* 0x000fe20000410000 */
[----:B------:R-:W-:Y:S01]  /*2570*/  LOP3.LUT R25, R4, 0x1ffffffe, RZ, 0xc0, !PT ;  /* 0x1ffffffe04197812 */ /* 0x000fe200078ec0ff */
[----:B------:R-:W-:Y:S01]  /*2580*/  FMUL.FTZ R69, R69, c[0x0][0x320] ;  /* 0x0000c80045457a20 */ /* 0x000fe20000410000 */
[----:B------:R-:W-:Y:S01]  /*2590*/  LEA.HI.SX32 R12, R8, R37, 0x1e ;  /* 0x00000025080c7211 */ /* 0x000fe200078ff2ff */
[----:B------:R-:W-:Y:S01]  /*25a0*/  FMUL.FTZ R64, R64, c[0x0][0x320] ;  /* 0x0000c80040407a20 */ /* 0x000fe20000410000 */
[----:B------:R-:W-:Y:S01]  /*25b0*/  IADD3 R25, R104, -R25, RZ ;  /* 0x8000001968197210 */ /* 0x000fe20007ffe0ff */
[----:B------:R-:W-:Y:S01]  /*25c0*/  FMUL.FTZ R60, R60, c[0x0][0x320] ;  /* 0x0000c8003c3c7a20 */ /* 0x000fe20000410000 */
[----:B------:R-:W1:Y:S01]  /*25d0*/  MUFU.TANH R0, R0 ;  /* 0x0000000000007308 */ /* 0x000e620000002400 */
[----:B------:R-:W-:Y:S01]  /*25e0*/  IMAD R12, R105, 0x10, R12 ;  /* 0x00000010690c7824 */ /* 0x000fe200078e020c */
[----:B------:R-:W-:Y:S01]  /*25f0*/  ULDC UR7, c[0x0][0x324] ;  /* 0x0000c90000077ab9 */ /* 0x000fe20000000800 */
[----:B------:R-:W-:Y:S01]  /*2600*/  FMUL.FTZ R61, R61, c[0x0][0x320] ;  /* 0x0000c8003d3d7a20 */ /* 0x000fe20000410000 */
[----:B------:R-:W-:Y:S01]  /*2610*/  ULOP3.LUT UR7, URZ, UR7, URZ, 0x33, !UPT ;  /* 0x000000073f077292 */ /* 0x000fe2000f8e333f */
[----:B------:R-:W-:Y:S01]  /*2620*/  FMUL.FTZ R53, R53, c[0x0][0x320] ;  /* 0x0000c80035357a20 */ /* 0x000fe20000410000 */
[----:B------:R-:W-:Y:S01]  /*2630*/  LEA R217, R25, R12, 0x3 ;  /* 0x0000000c19d97211 */ /* 0x000fe200078e18ff */
[----:B------:R-:W-:Y:S01]  /*2640*/  FMUL.FTZ R44, R44, c[0x0][0x320] ;  /* 0x0000c8002c2c7a20 */ /* 0x000fe20000410000 */
[----:B------:R-:W-:Y:S01]  /*2650*/  LOP3.LUT R25, R8, 0x7ffffffc, RZ, 0xc0, !PT ;  /* 0x7ffffffc08197812 */ /* 0x000fe200078ec0ff */
[----:B------:R-:W-:Y:S01]  /*2660*/  FMUL.FTZ R45, R45, c[0x0][0x320] ;  /* 0x0000c8002d2d7a20 */ /* 0x000fe20000410000 */
[----:B------:R-:W3:Y:S01]  /*2670*/  MUFU.TANH R23, R23 ;  /* 0x0000001700177308 */ /* 0x000ee20000002400 */
[----:B------:R-:W-:Y:S01]  /*2680*/  @P4 IMAD.HI.U32 R4, R217, c[0x0][0x2c8], RZ ;  /* 0x0000b200d9044a27 */ /* 0x000fe200078e00ff */
[----:B------:R-:W-:Y:S01]  /*2690*/  IADD3 R222, R6, -R25, RZ ;  /* 0x8000001906de7210 */ /* 0x000fe20007ffe0ff */
[----:B------:R-:W0:Y:S02]  /*26a0*/  LDGDEPBAR ;  /* 0x00000000000079af */ /* 0x000e240000000000 */
[----:B------:R-:W-:Y:S01]  /*26b0*/  IMAD.MOV.U32 R12, RZ, RZ, R217 ;  /* 0x000000ffff0c7224 */ /* 0x000fe200078e00d9 */
[----:B------:R-:W-:Y:S01]  /*26c0*/  @P4 SHF.R.U32.HI R12, RZ, c[0x0][0x2cc], R4 ;  /* 0x0000b300ff0c4a19 */ /* 0x000fe20000011604 */
[----:B------:R-:W-:Y:S01]  /*26d0*/  FMUL.FTZ R65, R65, c[0x0][0x320] ;  /* 0x0000c80041417a20 */ /* 0x000fe20000410000 */
[----:B------:R-:W-:Y:S01]  /*26e0*/  SHF.L.U32 R222, R222, 0x1, RZ ;  /* 0x00000001dede7819 */ /* 0x000fe200000006ff */
[----:B------:R-:W-:Y:S01]  /*26f0*/  FMUL.FTZ R52, R52, c[0x0][0x320] ;  /* 0x0000c80034347a20 */ /* 0x000fe20000410000 */
[----:B------:R-:W4:Y:S01]  /*2700*/  MUFU.TANH R19, R19 ;  /* 0x0000001300137308 */ /* 0x000f220000002400 */
[----:B------:R-:W5:Y:S01]  /*2710*/  SHFL.IDX PT, R4, R12, RZ, 0x1c1f ;  /* 0x001c1fff0c047589 */ /* 0x000f6200000e0000 */
[----:B------:R-:W-:Y:S01]  /*2720*/  IADD3 R49, R49, -c[0x0][0x168], -R222 ;  /* 0x80005a0031317a10 */ /* 0x000fe20007ffe8de */
[----:B------:R-:W-:Y:S01]  /*2730*/  FMUL.FTZ R57, R57, c[0x0][0x320] ;  /* 0x0000c80039397a20 */ /* 0x000fe20000410000 */
[----:B------:R-:W-:Y:S01]  /*2740*/  IADD3 R40, R39, -R222, RZ ;  /* 0x800000de27287210 */ /* 0x000fe20007ffe0ff */
[----:B------:R-:W-:-:S02]  /*2750*/  FMUL.FTZ R48, R48, c[0x0][0x320] ;  /* 0x0000c80030307a20 */ /* 0x000fc40000410000 */
[----:B------:R-:W-:Y:S01]  /*2760*/  FMUL.FTZ R56, R56, c[0x0][0x320] ;  /* 0x0000c80038387a20 */ /* 0x000fe20000410000 */
[----:B------:R-:W1:Y:S08]  /*2770*/  MUFU.TANH R17, R17 ;  /* 0x0000001100117308 */ /* 0x000e700000002400 */
        /* <DEDUP_REMOVED lines=15> */
[----:B------:R1:W1:Y:S08]  /*2870*/  MUFU.TANH R157, R52 ;  /* 0x00000034009d7308 */ /* 0x0002700000002400 */
[----:B------:R5:W2:Y:S01]  /*2880*/  MUFU.TANH R159, R57 ;  /* 0x00000039009f7308 */ /* 0x000aa20000002400 */
[----:B-1----:R-:W-:-:S07]  /*2890*/  IADD3 R52, R49, c[0x0][0x328], RZ ;  /* 0x0000ca0031347a10 */ /* 0x002fce0007ffe0ff */
[----:B------:R1:W1:Y:S01]  /*28a0*/  MUFU.TANH R137, R48 ;  /* 0x0000003000897308 */ /* 0x0002620000002400 */
[----:B------:R-:W-:Y:S01]  /*28b0*/  IADD3 R49, R49, UR7, RZ ;  /* 0x0000000731317c10 */ /* 0x000fe2000fffe0ff */
[----:B-----5:R-:W-:-:S06]  /*28c0*/  IMAD.IADD R57, R52, 0x1, R4 ;  /* 0x0000000134397824 */ /* 0x020fcc00078e0204 */
[----:B------:R5:W2:Y:S01]  /*28d0*/  MUFU.TANH R161, R56 ;  /* 0x0000003800a17308 */ /* 0x000aa20000002400 */
[----:B-1----:R-:W-:-:S04]  /*28e0*/  IADD3 R48, -R222, c[0x0][0x1d0], R39 ;  /* 0x00007400de307a10 */ /* 0x002fc80007ffe127 */
[----:B------:R-:W-:Y:S02]  /*28f0*/  IMNMX R57, R57, R48, PT ;  /* 0x0000003039397217 */ /* 0x000fe40003800200 */
[----:B-----5:R-:W-:Y:S01]  /*2900*/  IADD3 R56, R49, R4, RZ ;  /* 0x0000000431387210 */ /* 0x020fe20007ffe0ff */
[----:B------:R-:W-:Y:S05]  /*2910*/  @!P3 BRA `(.L_x_161) ;  /* 0x000001500000b947 */ /* 0x000fea0003800000 */
[----:B--234-:R-:W-:Y:S01]  /*2920*/  IADD3 R4, R4, c[0x0][0x1d0], RZ ;  /* 0x0000740004047a10 */ /* 0x01cfe20007ffe0ff */
[----:B------:R-:W-:Y:S03]  /*2930*/  BSSY B0, `(.L_x_162) ;  /* 0x000000f000007945 */ /* 0x000fe60003800000 */
[----:B------:R-:W-:-:S04]  /*2940*/  IADD3 R25, R4, -c[0x0][0x168], RZ ;  /* 0x80005a0004197a10 */ /* 0x000fc80007ffe0ff */
        /* <DEDUP_REMOVED lines=9> */
.L_x_163:
[----:B------:R-:W-:-:S04]  /*29e0*/  MOV R4, c[0x0][0x32c] ;  /* 0x0000cb0000047a02 */ /* 0x000fc80000000f00 */
[----:B------:R-:W-:-:S13]  /*29f0*/  ISETP.NE.AND P0, PT, R4, 0x1, PT ;  /* 0x000000010400780c */ /* 0x000fda0003f05270 */
[----:B------:R-:W-:-:S05]  /*2a00*/  @P0 IMAD.HI.U32 R4, R25, c[0x0][0x330], RZ ;  /* 0x0000cc0019040a27 */ /* 0x000fca00078e00ff */
[----:B------:R-:W-:Y:S02]  /*2a10*/  @P0 SHF.R.U32.HI R25, RZ, c[0x0][0x334], R4 ;  /* 0x0000cd00ff190a19 */ /* 0x000fe40000011604 */
.L_x_164:
[----:B------:R-:W-:Y:S05]  /*2a20*/  BSYNC B0 ;  /* 0x0000000000007941 */ /* 0x000fea0003800000 */
.L_x_162:
[----:B------:R-:W-:-:S05]  /*2a30*/  IMAD R25, R25, c[0x0][0x32c], R40 ;  /* 0x0000cb0019197a24 */ /* 0x000fca00078e0228 */
[----:B------:R-:W-:Y:S02]  /*2a40*/  IADD3 R4, R25, c[0x0][0x32c], RZ ;  /* 0x0000cb0019047a10 */ /* 0x000fe40007ffe0ff */
[----:B------:R-:W-:Y:S02]  /*2a50*/  IMNMX R56, R56, R25, !PT ;  /* 0x0000001938387217 */ /* 0x000fe40007800200 */
[----:B------:R-:W-:Y:S02]  /*2a60*/  IMNMX R57, R57, R4, PT ;  /* 0x0000000439397217 */ /* 0x000fe40003800200 */
.L_x_161:
[C---:B--234-:R-:W-:Y:S01]  /*2a70*/  ISETP.GE.AND P0, PT, R39.reuse, 0x2, PT ;  /* 0x000000022700780c */ /* 0x05cfe20003f06270 */
[----:B------:R-:W1:Y:S01]  /*2a80*/  SHFL.IDX PT, R12, R12, 0x1, 0x1c1f ;  /* 0x003c1f000c0c7f89 */ /* 0x000e6200000e0000 */
[----:B------:R-:W-:Y:S01]  /*2a90*/  ISETP.GE.AND P1, PT, R39, 0x9, PT ;  /* 0x000000092700780c */ /* 0x000fe20003f26270 */
[----:B------:R-:W-:Y:S01]  /*2aa0*/  FMUL.FTZ R136, R50, c[0x0][0x320] ;  /* 0x0000c80032887a20 */ /* 0x000fe20000410000 */
[----:B------:R-:W-:Y:S01]  /*2ab0*/  P2R R53, PR, RZ, 0x1 ;  /* 0x00000001ff357803 */ /* 0x000fe20000000000 */
[----:B------:R-:W-:Y:S01]  /*2ac0*/  FMUL.FTZ R50, R83, c[0x0][0x320] ;  /* 0x0000c80053327a20 */ /* 0x000fe20000410000 */
[----:B------:R-:W-:Y:S01]  /*2ad0*/  ISETP.GT.AND P0, PT, R56, 0x1, !P0 ;  /* 0x000000013800780c */ /* 0x000fe20004704270 */
[----:B------:R-:W-:Y:S01]  /*2ae0*/  FMUL.FTZ R10, R10, c[0x0][0x320] ;  /* 0x0000c8000a0a7a20 */ /* 0x000fe20000410000 */
[----:B------:R-:W-:Y:S01]  /*2af0*/  P2R R24, PR, RZ, 0x2 ;  /* 0x00000002ff187803 */ /* 0x000fe20000000000 */
[----:B------:R-:W-:Y:S01]  /*2b00*/  FMUL.FTZ R66, R66, c[0x0][0x320] ;  /* 0x0000c80042427a20 */ /* 0x000fe20000410000 */
[----:B------:R-:W-:Y:S01]  /*2b10*/  ISETP.LT.OR P0, PT, R57, 0x2, P0 ;  /* 0x000000023900780c */ /* 0x000fe20000701670 */
[----:B------:R-:W-:Y:S01]  /*2b20*/  FMUL.FTZ R67, R67, c[0x0][0x320] ;  /* 0x0000c80043437a20 */ /* 0x000fe20000410000 */
[----:B------:R-:W-:Y:S01]  /*2b30*/  ISETP.GE.AND P2, PT, R39, 0x59, PT ;  /* 0x000000592700780c */ /* 0x000fe20003f46270 */
[----:B------:R-:W-:Y:S01]  /*2b40*/  FMUL.FTZ R62, R62, c[0x0][0x320] ;  /* 0x0000c8003e3e7a20 */ /* 0x000fe20000410000 */
[----:B------:R-:W-:Y:S01]  /*2b50*/  FSEL R23, R23, -INF , !P0 ;  /* 0xff80000017177808 */ /* 0x000fe20004000000 */
[----:B------:R-:W-:Y:S01]  /*2b60*/  FMUL.FTZ R63, R63, c[0x0][0x320] ;  /* 0x0000c8003f3f7a20 */ /* 0x000fe20000410000 */
[----:B------:R-:W-:Y:S01]  /*2b70*/  ISETP.GT.AND P0, PT, R56, 0x8, !P1 ;  /* 0x000000083800780c */ /* 0x000fe20004f04270 */
[----:B------:R-:W-:Y:S01]  /*2b80*/  FMUL.FTZ R58, R58, c[0x0][0x320] ;  /* 0x0000c8003a3a7a20 */ /* 0x000fe20000410000 */
[----:B------:R-:W-:Y:S01]  /*2b90*/  ISETP.GE.AND P1, PT, R39, 0xa, PT ;  /* 0x0000000a2700780c */ /* 0x000fe20003f26270 */
[----:B------:R-:W-:Y:S01]  /*2ba0*/  FMUL.FTZ R59, R59, c[0x0][0x320] ;  /* 0x0000c8003b3b7a20 */ /* 0x000fe20000410000 */
[----:B------:R-:W-:Y:S01]  /*2bb0*/  ISETP.LT.OR P0, PT, R57, 0x9, P0 ;  /* 0x000000093900780c */ /* 0x000fe20000701670 */
[----:B------:R-:W-:Y:S01]  /*2bc0*/  FMUL.FTZ R74, R74, c[0x0][0x320] ;  /* 0x0000c8004a4a7a20 */ /* 0x000fe20000410000 */
[----:B------:R-:W-:Y:S01]  /*2bd0*/  P2R R18, PR, RZ, 0x2 ;  /* 0x00000002ff127803 */ /* 0x000fe20000000000 */
        /* <DEDUP_REMOVED lines=14> */
[----:B------:R-:W2:Y:S01]  /*2cc0*/  MUFU.TANH R166, R66 ;  /* 0x0000004200a67308 */ /* 0x000ea20000002400 */
[----:B------:R-:W-:Y:S01]  /*2cd0*/  ISETP.GE.AND P1, PT, R39, 0x12, PT ;  /* 0x000000122700780c */ /* 0x000fe20003f26270 */
[----:B------:R-:W-:Y:S01]  /*2ce0*/  FMUL.FTZ R51, R51, c[0x0][0x320] ;  /* 0x0000c80033337a20 */ /* 0x000fe20000410000 */
[----:B------:R-:W-:Y:S01]  /*2cf0*/  ISETP.LT.OR P0, PT, R57, 0x11, P0 ;  /* 0x000000113900780c */ /* 0x000fe20000701670 */
[----:B-1----:R-:W-:Y:S01]  /*2d00*/  IMAD.IADD R49, R49, 0x1, R12 ;  /* 0x0000000131317824 */ /* 0x002fe200078e020c */
[----:B------:R-:W-:-:S02]  /*2d10*/  P2R R44, PR, RZ, 0x2 ;  /* 0x00000002ff2c7803 */ /* 0x000fc40000000000 */
[----:B------:R-:W-:Y:S01]  /*2d20*/  FSEL R17, R17, -INF , !P0 ;  /* 0xff80000011117808 */ /* 0x000fe20004000000 */
[----:B------:R-:W1:Y:S01]  /*2d30*/  MUFU.TANH R150, R67 ;  /* 0x0000004300967308 */ /* 0x000e620000002400 */
[----:B------:R-:W-:Y:S02]  /*2d40*/  ISETP.GT.AND P0, PT, R56, 0x11, !P1 ;  /* 0x000000113800780c */ /* 0x000fe40004f04270 */
[----:B------:R-:W-:Y:S02]  /*2d50*/  ISETP.GE.AND P1, PT, R39, 0x19, PT ;  /* 0x000000192700780c */ /* 0x000fe40003f26270 */
[----:B------:R-:W-:Y:S02]  /*2d60*/  ISETP.LT.OR P0, PT, R57, 0x12, P0 ;  /* 0x000000123900780c */ /* 0x000fe40000701670 */
[----:B------:R-:W-:Y:S01]  /*2d70*/  P2R R43, PR, RZ, 0x2 ;  /* 0x00000002ff2b7803 */ /* 0x000fe20000000000 */
[----:B------:R-:W3:Y:S01]  /*2d80*/  MUFU.TANH R164, R62 ;  /* 0x0000003e00a47308 */ /* 0x000ee20000002400 */
[----:B------:R-:W-:-:S02]  /*2d90*/  FSEL R13, R13, -INF , !P0 ;  /* 0xff8000000d0d7808 */ /* 0x000fc40004000000 */
[C---:B------:R-:W-:Y:S02]  /*2da0*/  ISETP.GT.AND P0, PT, R56.reuse, 0x18, !P1 ;  /* 0x000000183800780c */ /* 0x040fe40004f04270 */
[----:B------:R-:W-:Y:S02]  /*2db0*/  ISETP.GE.AND P1, PT, R39, 0x1a, PT ;  /* 0x0000001a2700780c */ /* 0x000fe40003f26270 */
[----:B------:R-:W-:Y:S01]  /*2dc0*/  ISETP.LT.OR P0, PT, R57, 0x19, P0 ;  /* 0x000000193900780c */ /* 0x000fe20000701670 */
[----:B------:R-:W4:Y:S01]  /*2dd0*/  MUFU.TANH R158, R63 ;  /* 0x0000003f009e7308 */ /* 0x000f220000002400 */
[----:B------:R-:W-:Y:S02]  /*2de0*/  P2R R8, PR, RZ, 0x2 ;  /* 0x00000002ff087803 */ /* 0x000fe40000000000 */
[----:B------:R-:W-:Y:S02]  /*2df0*/  FSEL R7, R7, -INF , !P0 ;  /* 0xff80000007077808 */ /* 0x000fe40004000000 */
[----:B------:R-:W-:-:S02]  /*2e00*/  ISETP.GT.AND P0, PT, R56, 0x19, !P1 ;  /* 0x000000193800780c */ /* 0x000fc40004f04270 */
[----:B------:R-:W-:Y:S01]  /*2e10*/  ISETP.GE.AND P1, PT, R39, 0x21, PT ;  /* 0x000000212700780c */ /* 0x000fe20003f26270 */
[----:B------:R-:W1:Y:S01]  /*2e20*/  MUFU.TANH R162, R58 ;  /* 0x0000003a00a27308 */ /* 0x000e620000002400 */
[----:B------:R-:W-:Y:S02]  /*2e30*/  ISETP.LT.OR P0, PT, R57, 0x1a, P0 ;  /* 0x0000001a3900780c */ /* 0x000fe40000701670 */
[----:B------:R-:W-:Y:S02]  /*2e40*/  P2R R42, PR, RZ, 0x2 ;  /* 0x00000002ff2a7803 */ /* 0x000fe40000000000 */
[----:B------:R-:W-:Y:S02]  /*2e50*/  FSEL R9, R9, -INF , !P0 ;  /* 0xff80000009097808 */ /* 0x000fe40004000000 */
[----:B------:R-:W-:Y:S01]  /*2e60*/  ISETP.GT.AND P0, PT, R56, 0x20, !P1 ;  /* 0x000000203800780c */ /* 0x000fe20004f04270 */
[----:B------:R-:W1:Y:S01]  /*2e70*/  MUFU.TANH R160, R59 ;  /* 0x0000003b00a07308 */ /* 0x000e620000002400 */
[----:B------:R-:W-:-:S02]  /*2e80*/  ISETP.GE.AND P1, PT, R39, 0x22, PT ;  /* 0x000000222700780c */ /* 0x000fc40003f26270 */
[----:B------:R-:W-:Y:S02]  /*2e90*/  ISETP.LT.OR P0, PT, R57, 0x21, P0 ;  /* 0x000000213900780c */ /* 0x000fe40000701670 */
[----:B------:R-:W-:Y:S02]  /*2ea0*/  P2R R41, PR, RZ, 0x2 ;  /* 0x00000002ff297803 */ /* 0x000fe40000000000 */
[----:B------:R-:W-:Y:S01]  /*2eb0*/  FSEL R33, R33, -INF , !P0 ;  /* 0xff80000021217808 */ /* 0x000fe20004000000 */
[----:B------:R-:W1:Y:S01]  /*2ec0*/  MUFU.TANH R146, R74 ;  /* 0x0000004a00927308 */ /* 0x000e620000002400 */
[----:B------:R-:W-:Y:S02]  /*2ed0*/  ISETP.GT.AND P0, PT, R56, 0x21, !P1 ;  /* 0x000000213800780c */ /* 0x000fe40004f04270 */
[----:B------:R-:W-:Y:S02]  /*2ee0*/  ISETP.GE.AND P1, PT, R39, 0x29, PT ;  /* 0x000000292700780c */ /* 0x000fe40003f26270 */
[----:B------:R-:W-:-:S02]  /*2ef0*/  ISETP.LT.OR P0, PT, R57, 0x22, P0 ;  /* 0x000000223900780c */ /* 0x000fc40000701670 */
[----:B------:R-:W-:Y:S01]  /*2f00*/  P2R R38, PR, RZ, 0x2 ;  /* 0x00000002ff267803 */ /* 0x000fe20000000000 */
[----:B------:R-:W1:Y:S01]  /*2f10*/  MUFU.TANH R156, R54 ;  /* 0x00000036009c7308 */ /* 0x000e620000002400 */
[----:B------:R-:W-:Y:S02]  /*2f20*/  FSEL R31, R31, -INF , !P0 ;  /* 0xff8000001f1f7808 */ /* 0x000fe40004000000 */
[----:B------:R-:W-:Y:S02]  /*2f30*/  ISETP.GT.AND P0, PT, R56, 0x28, !P1 ;  /* 0x000000283800780c */ /* 0x000fe40004f04270 */
[----:B------:R-:W-:Y:S02]  /*2f40*/  ISETP.GE.AND P1, PT, R39, 0x2a, PT ;  /* 0x0000002a2700780c */ /* 0x000fe40003f26270 */
[----:B------:R-:W-:Y:S01]  /*2f50*/  ISETP.LT.OR P0, PT, R57, 0x29, P0 ;  /* 0x000000293900780c */ /* 0x000fe20000701670 */
[----:B------:R-:W1:Y:S01]  /*2f60*/  MUFU.TANH R148, R55 ;  /* 0x0000003700947308 */ /* 0x000e620000002400 */
[----:B------:R-:W-:-:S02]  /*2f70*/  P2R R35, PR, RZ, 0x2 ;  /* 0x00000002ff237803 */ /* 0x000fc40000000000 */
[----:B------:R-:W-:Y:S02]  /*2f80*/  FSEL R29, R29, -INF , !P0 ;  /* 0xff8000001d1d7808 */ /* 0x000fe40004000000 */
[----:B------:R-:W-:Y:S02]  /*2f90*/  ISETP.GT.AND P0, PT, R56, 0x29, !P1 ;  /* 0x000000293800780c */ /* 0x000fe40004f04270 */
[----:B------:R-:W-:Y:S01]  /*2fa0*/  ISETP.GE.AND P1, PT, R39, 0x31, PT ;  /* 0x000000312700780c */ /* 0x000fe20003f26270 */
[----:B------:R-:W1:Y:S01]  /*2fb0*/  MUFU.TANH R126, R75 ;  /* 0x0000004b007e7308 */ /* 0x000e620000002400 */
[----:B------:R-:W-:Y:S02]  /*2fc0*/  ISETP.LT.OR P0, PT, R57, 0x2a, P0 ;  /* 0x0000002a3900780c */ /* 0x000fe40000701670 */
[----:B------:R-:W-:Y:S02]  /*2fd0*/  P2R R34, PR, RZ, 0x2 ;  /* 0x00000002ff227803 */ /* 0x000fe40000000000 */
[----:B------:R-:W-:-:S02]  /*2fe0*/  FSEL R119, R119, -INF , !P0 ;  /* 0xff80000077777808 */ /* 0x000fc40004000000 */
[C---:B------:R-:W-:Y:S01]  /*2ff0*/  ISETP.GT.AND P0, PT, R56.reuse, 0x30, !P1 ;  /* 0x000000303800780c */ /* 0x040fe20004f04270 */
[----:B------:R-:W1:Y:S01]  /*3000*/  MUFU.TANH R136, R136 ;  /* 0x0000008800887308 */ /* 0x000e620000002400 */
[----:B------:R-:W-:Y:S02]  /*3010*/  ISETP.GE.AND P1, PT, R39, 0x32, PT ;  /* 0x000000322700780c */ /* 0x000fe40003f26270 */
[----:B------:R-:W-:Y:S02]  /*3020*/  ISETP.LT.OR P0, PT, R57, 0x31, P0 ;  /* 0x000000313900780c */ /* 0x000fe40000701670 */
[----:B------:R-:W-:Y:S02]  /*3030*/  P2R R32, PR, RZ, 0x2 ;  /* 0x00000002ff207803 */ /* 0x000fe40000000000 */
[----:B------:R-:W-:Y:S01]  /*3040*/  FSEL R139, R139, -INF , !P0 ;  /* 0xff8000008b8b7808 */ /* 0x000fe20004000000 */
[----:B------:R-:W1:Y:S01]  /*3050*/  MUFU.TANH R50, R50 ;  /* 0x0000003200327308 */ /* 0x000e620000002400 */
[----:B------:R-:W-:-:S02]  /*3060*/  ISETP.GT.AND P0, PT, R56, 0x31, !P1 ;  /* 0x000000313800780c */ /* 0x000fc40004f04270 */
[----:B------:R-:W-:Y:S02]  /*3070*/  ISETP.GE.AND P1, PT, R39, 0x39, PT ;  /* 0x000000392700780c */ /* 0x000fe40003f26270 */
[----:B------:R-:W-:Y:S02]  /*3080*/  ISETP.LT.OR P0, PT, R57, 0x32, P0 ;  /* 0x000000323900780c */ /* 0x000fe40000701670 */
[----:B------:R-:W-:Y:S01]  /*3090*/  P2R R30, PR, RZ, 0x2 ;  /* 0x00000002ff1e7803 */ /* 0x000fe20000000000 */
[----:B------:R-:W1:Y:S01]  /*30a0*/  MUFU.TANH R144, R70 ;  /* 0x0000004600907308 */ /* 0x000e620000002400 */
[----:B------:R-:W-:Y:S02]  /*30b0*/  FSEL R151, R151, -INF , !P0 ;  /* 0xff80000097977808 */ /* 0x000fe40004000000 */
[----:B------:R-:W-:Y:S02]  /*30c0*/  ISETP.GT.AND P0, PT, R56, 0x38, !P1 ;  /* 0x000000383800780c */ /* 0x000fe40004f04270 */
[----:B------:R-:W-:-:S02]  /*30d0*/  ISETP.GE.AND P1, PT, R39, 0x3a, PT ;  /* 0x0000003a2700780c */ /* 0x000fc40003f26270 */
[----:B------:R-:W-:Y:S01]  /*30e0*/  ISETP.LT.OR P0, PT, R57, 0x39, P0 ;  /* 0x000000393900780c */ /* 0x000fe20000701670 */
[----:B------:R-:W1:Y:S01]  /*30f0*/  MUFU.TANH R130, R46 ;  /* 0x0000002e00827308 */ /* 0x000e620000002400 */
[----:B------:R-:W-:Y:S02]  /*3100*/  P2R R28, PR, RZ, 0x2 ;  /* 0x00000002ff1c7803 */ /* 0x000fe40000000000 */
[----:B------:R-:W-:Y:S02]  /*3110*/  FSEL R147, R147, -INF , !P0 ;  /* 0xff80000093937808 */ /* 0x000fe40004000000 */
[----:B------:R-:W-:Y:S02]  /*3120*/  ISETP.GT.AND P0, PT, R56, 0x39, !P1 ;  /* 0x000000393800780c */ /* 0x000fe40004f04270 */
[----:B------:R-:W-:Y:S01]  /*3130*/  ISETP.GE.AND P1, PT, R39, 0x41, PT ;  /* 0x000000412700780c */ /* 0x000fe20003f26270 */
[----:B------:R-:W1:Y:S01]  /*3140*/  MUFU.TANH R128, R47 ;  /* 0x0000002f00807308 */ /* 0x000e620000002400 */
[----:B------:R-:W-:-:S02]  /*3150*/  ISETP.LT.OR P0, PT, R57, 0x3a, P0 ;  /* 0x0000003a3900780c */ /* 0x000fc40000701670 */
[----:B------:R-:W-:Y:S02]  /*3160*/  P2R R27, PR, RZ, 0x2 ;  /* 0x00000002ff1b7803 */ /* 0x000fe40000000000 */
[----:B------:R-:W-:Y:S02]  /*3170*/  FSEL R145, R145, -INF , !P0 ;  /* 0xff80000091917808 */ /* 0x000fe40004000000 */
[----:B------:R-:W-:Y:S01]  /*3180*/  ISETP.GT.AND P0, PT, R56, 0x40, !P1 ;  /* 0x000000403800780c */ /* 0x000fe20004f04270 */
[----:B------:R-:W1:Y:S01]  /*3190*/  MUFU.TANH R132, R71 ;  /* 0x0000004700847308 */ /* 0x000e620000002400 */
[----:B------:R-:W-:Y:S02]  /*31a0*/  ISETP.GE.AND P1, PT, R39, 0x42, PT ;  /* 0x000000422700780c */ /* 0x000fe40003f26270 */
[----:B------:R-:W-:Y:S02]  /*31b0*/  ISETP.LT.OR P0, PT, R57, 0x41, P0 ;  /* 0x000000413900780c */ /* 0x000fe40000701670 */
[----:B------:R-:W-:-:S02]  /*31c0*/  P2R R26, PR, RZ, 0x2 ;  /* 0x00000002ff1a7803 */ /* 0x000fc40000000000 */
[----:B------:R-:W-:Y:S01]  /*31d0*/  FSEL R161, R161, -INF , !P0 ;  /* 0xff800000a1a17808 */ /* 0x000fe20004000000 */
[----:B------:R-:W1:Y:S01]  /*31e0*/  MUFU.TANH R10, R10 ;  /* 0x0000000a000a7308 */ /* 0x000e620000002400 */
[----:B------:R-:W-:Y:S02]  /*31f0*/  ISETP.GT.AND P0, PT, R56, 0x41, !P1 ;  /* 0x000000413800780c */ /* 0x000fe40004f04270 */
[----:B------:R-:W-:Y:S02]  /*3200*/  ISETP.GE.AND P1, PT, R39, 0x49, PT ;  /* 0x000000492700780c */ /* 0x000fe40003f26270 */
[----:B------:R-:W-:Y:S02]  /*3210*/  ISETP.LT.OR P0, PT, R57, 0x42, P0 ;  /* 0x000000423900780c */ /* 0x000fe40000701670 */
[----:B------:R-:W-:Y:S01]  /*3220*/  P2R R25, PR, RZ, 0x2 ;  /* 0x00000002ff197803 */ /* 0x000fe20000000000 */
[----:B------:R5:W1:Y:S01]  /*3230*/  MUFU.TANH R134, R51 ;  /* 0x0000003300867308 */ /* 0x000a620000002400 */
[----:B------:R-:W-:-:S02]  /*3240*/  FSEL R159, R159, -INF , !P0 ;  /* 0xff8000009f9f7808 */ /* 0x000fc40004000000 */
[C---:B------:R-:W-:Y:S02]  /*3250*/  ISETP.GT.AND P0, PT, R56.reuse, 0x48, !P1 ;  /* 0x000000483800780c */ /* 0x040fe40004f04270 */
[----:B------:R-:W-:Y:S02]  /*3260*/  ISETP.GE.AND P1, PT, R39, 0x4a, PT ;  /* 0x0000004a2700780c */ /* 0x000fe40003f26270 */
[----:B------:R-:W-:Y:S02]  /*3270*/  ISETP.LT.OR P0, PT, R57, 0x49, P0 ;  /* 0x000000493900780c */ /* 0x000fe40000701670 */
[----:B------:R-:W-:Y:S02]  /*3280*/  P2R R22, PR, RZ, 0x2 ;  /* 0x00000002ff167803 */ /* 0x000fe40000000000 */
[----:B------:R-:W-:Y:S02]  /*3290*/  FSEL R157, R157, -INF , !P0 ;  /* 0xff8000009d9d7808 */ /* 0x000fe40004000000 */
[----:B------:R-:W-:-:S02]  /*32a0*/  ISETP.GT.AND P0, PT, R56, 0x49, !P1 ;  /* 0x000000493800780c */ /* 0x000fc40004f04270 */
[----:B------:R-:W-:Y:S01]  /*32b0*/  ISETP.GE.AND P1, PT, R39, 0x51, PT ;  /* 0x000000512700780c */ /* 0x000fe20003f26270 */
[----:B-----5:R-:W-:Y:S01]  /*32c0*/  IMAD.IADD R51, R52, 0x1, R12 ;  /* 0x0000000134337824 */ /* 0x020fe200078e020c */
[----:B------:R-:W-:Y:S02]  /*32d0*/  ISETP.LT.OR P0, PT, R57, 0x4a, P0 ;  /* 0x0000004a3900780c */ /* 0x000fe40000701670 */
[----:B------:R-:W-:Y:S02]  /*32e0*/  P2R R20, PR, RZ, 0x2 ;  /* 0x00000002ff147803 */ /* 0x000fe40000000000 */
[----:B------:R-:W-:Y:S02]  /*32f0*/  FSEL R149, R149, -INF , !P0 ;  /* 0xff80000095957808 */ /* 0x000fe40004000000 */
[----:B------:R-:W-:Y:S02]  /*3300*/  ISETP.GT.AND P0, PT, R56, 0x50, !P1 ;  /* 0x000000503800780c */ /* 0x000fe40004f04270 */
[----:B------:R-:W-:-:S02]  /*3310*/  ISETP.GE.AND P1, PT, R39, 0x52, PT ;  /* 0x000000522700780c */ /* 0x000fc40003f26270 */
[----:B------:R-:W-:Y:S02]  /*3320*/  ISETP.LT.OR P0, PT, R57, 0x51, P0 ;  /* 0x000000513900780c */ /* 0x000fe40000701670 */
[----:B------:R-:W-:Y:S02]  /*3330*/  P2R R6, PR, RZ, 0x2 ;  /* 0x00000002ff067803 */ /* 0x000fe40000000000 */
[----:B------:R-:W-:Y:S02]  /*3340*/  FSEL R137, R137, -INF , !P0 ;  /* 0xff80000089897808 */ /* 0x000fe40004000000 */
[----:B------:R-:W-:Y:S02]  /*3350*/  ISETP.GT.AND P0, PT, R56, 0x51, !P1 ;  /* 0x000000513800780c */ /* 0x000fe40004f04270 */
[----:B------:R-:W-:Y:S02]  /*3360*/  ISETP.GE.AND P1, PT, R39, 0x1, PT ;  /* 0x000000012700780c */ /* 0x000fe40003f26270 */
[----:B------:R-:W-:-:S02]  /*3370*/  ISETP.LT.OR P0, PT, R57, 0x52, P0 ;  /* 0x000000523900780c */ /* 0x000fc40000701670 */
[----:B------:R-:W-:Y:S02]  /*3380*/  P2R R16, PR, RZ, 0x2 ;  /* 0x00000002ff107803 */ /* 0x000fe40000000000 */
[----:B------:R-:W-:Y:S02]  /*3390*/  FSEL R135, R135, -INF , !P0 ;  /* 0xff80000087877808 */ /* 0x000fe40004000000 */
[----:B------:R-:W-:Y:S02]  /*33a0*/  ISETP.GT.AND P0, PT, R56, 0x58, !P2 ;  /* 0x000000583800780c */ /* 0x000fe40005704270 */
[----:B------:R-:W-:Y:S02]  /*33b0*/  IMNMX R48, R51, R48, PT ;  /* 0x0000003033307217 */ /* 0x000fe40003800200 */
[----:B------:R-:W-:-:S04]  /*33c0*/  ISETP.LT.OR P0, PT, R57, 0x59, P0 ;  /* 0x000000593900780c */ /* 0x000fc80000701670 */
[----:B------:R-:W-:Y:S02]  /*33d0*/  FSEL R133, R133, -INF , !P0 ;  /* 0xff80000085857808 */ /* 0x000fe40004000000 */
[----:B------:R-:W-:Y:S02]  /*33e0*/  ISETP.GT.AND P0, PT, R56, RZ, !P1 ;  /* 0x000000ff3800720c */ /* 0x000fe40004f04270 */
[----:B------:R-:W-:Y:S01]  /*33f0*/  ISETP.GE.AND P1, PT, R39, 0x5a, PT ;  /* 0x0000005a2700780c */ /* 0x000fe20003f26270 */
[----:B------:R-:W-:Y:S01]  /*3400*/  FMUL.FTZ R39, R79, c[0x0][0x320] ;  /* 0x0000c8004f277a20 */ /* 0x000fe20000410000 */
[----:B------:R-:W-:-:S04]  /*3410*/  ISETP.LT.OR P0, PT, R57, 0x1, P0 ;  /* 0x000000013900780c */ /* 0x000fc80000701670 */
[----:B------:R-:W-:Y:S01]  /*3420*/  FSEL R4, R0, -INF , !P0 ;  /* 0xff80000000047808 */ /* 0x000fe20004000000 */
[----:B------:R-:W-:Y:S01]  /*3430*/  FMUL.FTZ R0, R14, c[0x0][0x320] ;  /* 0x0000c8000e007a20 */ /* 0x000fe20000410000 */
[----:B------:R-:W-:Y:S01]  /*3440*/  ISETP.GT.AND P0, PT, R56, 0x59, !P1 ;  /* 0x000000593800780c */ /* 0x000fe20004f04270 */
[----:B------:R-:W-:Y:S01]  /*3450*/  FMUL.FTZ R56, R11, c[0x0][0x320] ;  /* 0x0000c8000b387a20 */ /* 0x000fe20000410000 */
[----:B------:R-:W1:Y:S01]  /*3460*/  MUFU.TANH R39, R39 ;  /* 0x0000002700277308 */ /* 0x000e620000002400 */
[----:B------:R-:W-:Y:S01]  /*3470*/  FMUL.FTZ R14, R15, c[0x0][0x320] ;  /* 0x0000c8000f0e7a20 */ /* 0x000fe20000410000 */
[----:B------:R-:W-:Y:S01]  /*3480*/  ISETP.LT.OR P0, PT, R57, 0x5a, P0 ;  /* 0x0000005a3900780c */ /* 0x000fe20000701670 */
[----:B------:R-:W-:Y:S02]  /*3490*/  FMUL.FTZ R11, R78, c[0x0][0x320] ;  /* 0x0000c8004e0b7a20 */ /* 0x000fe40000410000 */
[----:B------:R-:W-:Y:S01]  /*34a0*/  FMUL.FTZ R15, R82, c[0x0][0x320] ;  /* 0x0000c800520f7a20 */ /* 0x000fe20000410000 */
[----:B------:R-:W-:-:S02]  /*34b0*/  FSEL R131, R131, -INF , !P0 ;  /* 0xff80000083837808 */ /* 0x000fc40004000000 */
[----:B------:R-:W1:Y:S08]  /*34c0*/  MUFU.TANH R56, R56 ;  /* 0x0000003800387308 */ /* 0x000e700000002400 */
[----:B------:R-:W1:Y:S08]  /*34d0*/  MUFU.TANH R11, R11 ;  /* 0x0000000b000b7308 */ /* 0x000e700000002400 */
[----:B------:R-:W1:Y:S08]  /*34e0*/  MUFU.TANH R0, R0 ;  /* 0x0000000000007308 */ /* 0x000e700000002400 */
[----:B------:R-:W1:Y:S08]  /*34f0*/  MUFU.TANH R14, R14 ;  /* 0x0000000e000e7308 */ /* 0x000e700000002400 */
[----:B------:R-:W1:Y:S01]  /*3500*/  MUFU.TANH R15, R15 ;  /* 0x0000000f000f7308 */ /* 0x000e620000002400 */
        /* <DEDUP_REMOVED lines=13> */
.L_x_167:
[----:B------:R-:W-:-:S04]  /*35e0*/  MOV R12, c[0x0][0x32c] ;  /* 0x0000cb00000c7a02 */ /* 0x000fc80000000f00 */
[----:B------:R-:W-:-:S13]  /*35f0*/  ISETP.NE.AND P0, PT, R12, 0x1, PT ;  /* 0x000000010c00780c */ /* 0x000fda0003f05270 */
[----:B------:R-:W-:-:S05]  /*3600*/  @P0 IMAD.HI.U32 R12, R47, c[0x0][0x330], RZ ;  /* 0x0000cc002f0c0a27 */ /* 0x000fca00078e00ff */
[----:B------:R-:W-:Y:S02]  /*3610*/  @P0 SHF.R.U32.HI R47, RZ, c[0x0][0x334], R12 ;  /* 0x0000cd00ff2f0a19 */ /* 0x000fe4000001160c */
.L_x_168:
[----:B------:R-:W-:Y:S05]  /*3620*/  BSYNC B0 ;  /* 0x0000000000007941 */ /* 0x000fea0003800000 */
.L_x_166:
[----:B------:R-:W-:-:S05]  /*3630*/  IMAD R40, R47, c[0x0][0x32c], R40 ;  /* 0x0000cb002f287a24 */ /* 0x000fca00078e0228 */
[----:B------:R-:W-:Y:S02]  /*3640*/  IADD3 R47, R40, c[0x0][0x32c], RZ ;  /* 0x0000cb00282f7a10 */ /* 0x000fe40007ffe0ff */
[----:B------:R-:W-:Y:S02]  /*3650*/  IMNMX R49, R49, R40, !PT ;  /* 0x0000002831317217 */ /* 0x000fe40007800200 */
[----:B------:R-:W-:Y:S02]  /*3660*/  IMNMX R48, R48, R47, PT ;  /* 0x0000002f30307217 */ /* 0x000fe40003800200 */
.L_x_165:
[----:B--234-:R-:W-:Y:S01]  /*3670*/  ISETP.NE.AND P0, PT, R53, RZ, PT ;  /* 0x000000ff3500720c */ /* 0x01cfe20003f05270 */
[----:B------:R-:W-:Y:S01]  /*3680*/  IMAD.SHL.U32 R212, R2, 0x2, RZ ;  /* 0x0000000202d47824 */ /* 0x000fe200078e00ff */
[C---:B------:R-:W-:Y:S02]  /*3690*/  ISETP.GT.AND P2, PT, R49.reuse, 0x58, !P2 ;  /* 0x000000583100780c */ /* 0x040fe40005744270 */
[----:B------:R-:W-:Y:S01]  /*36a0*/  ISETP.GT.AND P0, PT, R49, 0x1, !P0 ;  /* 0x000000013100780c */ /* 0x000fe20004704270 */
[----:B------:R-:W-:Y:S01]  /*36b0*/  IMAD R210, R5, 0x2, R212 ;  /* 0x0000000205d27824 */ /* 0x000fe200078e02d4 */
[----:B------:R-:W-:Y:S01]  /*36c0*/  ISETP.GT.AND P1, PT, R49, 0x59, !P1 ;  /* 0x000000593100780c */ /* 0x000fe20004f24270 */
[----:B------:R-:W-:Y:S01]  /*36d0*/  LDSM.16.MT88.4 R76, [R212+0x3100] ;  /* 0x00310000d44c783b */ /* 0x000fe20000004200 */
[C---:B------:R-:W-:Y:S01]  /*36e0*/  ISETP.LT.OR P0, PT, R48.reuse, 0x2, P0 ;  /* 0x000000023000780c */ /* 0x040fe20000701670 */
[C---:B------:R-:W-:Y:S01]  /*36f0*/  IMAD R208, R3.reuse, 0x2, R210 ;  /* 0x0000000203d07824 */ /* 0x040fe200078e02d2 */
[----:B------:R-:W-:Y:S01]  /*3700*/  ISETP.LT.OR P2, PT, R48, 0x59, P2 ;  /* 0x000000593000780c */ /* 0x000fe20001741670 */
[----:B------:R-:W-:Y:S01]  /*3710*/  IMAD R209, R3, 0x2, R212 ;  /* 0x0000000203d17824 */ /* 0x000fe200078e02d4 */
[----:B-1----:R-:W-:Y:S01]  /*3720*/  FSEL R40, R14, -INF , !P0 ;  /* 0xff8000000e287808 */ /* 0x002fe20004000000 */
[----:B------:R-:W-:Y:S01]  /*3730*/  LDSM.16.MT88.4 R108, [R212+0x100] ;  /* 0x00010000d46c783b */ /* 0x000fe20000004200 */
[----:B------:R-:W-:-:S02]  /*3740*/  ISETP.NE.AND P0, PT, R24, RZ, PT ;  /* 0x000000ff1800720c */ /* 0x000fc40003f05270 */
[----:B------:R-:W-:Y:S01]  /*3750*/  ISETP.LT.OR P1, PT, R48, 0x5a, P1 ;  /* 0x0000005a3000780c */ /* 0x000fe20000f21670 */
[----:B------:R-:W-:Y:S01]  /*3760*/  LDSM.16.MT88.4 R84, [R208+0x100] ;  /* 0x00010000d054783b */ /* 0x000fe20000004200 */
[----:B------:R-:W-:Y:S02]  /*3770*/  ISETP.GT.AND P0, PT, R49, 0x8, !P0 ;  /* 0x000000083100780c */ /* 0x000fe40004704270 */
[----:B------:R-:W-:Y:S01]  /*3780*/  FSEL R130, R130, -INF , !P2 ;  /* 0xff80000082827808 */ /* 0x000fe20005000000 */
[----:B------:R-:W-:Y:S01]  /*3790*/  LDSM.16.MT88.4 R100, [R210+0x100] ;  /* 0x00010000d264783b */ /* 0x000fe20000004200 */
[----:B------:R-:W-:Y:S02]  /*37a0*/  ISETP.LT.OR P0, PT, R48, 0x9, P0 ;  /* 0x000000093000780c */ /* 0x000fe40000701670 */
[----:B------:R-:W-:Y:S01]  /*37b0*/  FSEL R128, R128, -INF , !P1 ;  /* 0xff80000080807808 */ /* 0x000fe20004800000 */
[----:B------:R-:W-:Y:S01]  /*37c0*/  LDSM.16.MT88.4 R92, [R209+0x100] ;  /* 0x00010000d15c783b */ /* 0x000fe20000004200 */
[----:B------:R-:W-:-:S02]  /*37d0*/  FSEL R24, R10, -INF , !P0 ;  /* 0xff8000000a187808 */ /* 0x000fc40004000000 */
[----:B------:R-:W-:Y:S01]  /*37e0*/  ISETP.NE.AND P0, PT, R18, RZ, PT ;  /* 0x000000ff1200720c */ /* 0x000fe20003f05270 */
[----:B------:R-:W-:Y:S01]  /*37f0*/  LDSM.16.MT88.4 R68, [R210+0x3100] ;  /* 0x00310000d244783b */ /* 0x000fe20000004200 */
[----:B------:R-:W-:Y:S02]  /*3800*/  IADD3 R192, R36, -0x2, RZ ;  /* 0xfffffffe24c07810 */ /* 0x000fe40007ffe0ff */
[----:B------:R-:W-:-:S04]  /*3810*/  ISETP.GT.AND P0, PT, R49, 0x9, !P0 ;  /* 0x000000093100780c */ /* 0x000fc80004704270 */
[----:B------:R-:W-:-:S04]  /*3820*/  ISETP.LT.OR P0, PT, R48, 0xa, P0 ;  /* 0x0000000a3000780c */ /* 0x000fc80000701670 */
[----:B------:R-:W-:Y:S02]  /*3830*/  FSEL R18, R56, -INF , !P0 ;  /* 0xff80000038127808 */ /* 0x000fe40004000000 */
[----:B------:R-:W-:Y:S01]  /*3840*/  ISETP.NE.AND P0, PT, R45, RZ, PT ;  /* 0x000000ff2d00720c */ /* 0x000fe20003f05270 */
[----:B------:R-:W-:Y:S03]  /*3850*/  LDSM.16.MT88.4 R56, [R209+0x3100] ;  /* 0x00310000d138783b */ /* 0x000fe60000004200 */
[----:B------:R-:W-:-:S04]  /*3860*/  ISETP.GT.AND P0, PT, R49, 0x10, !P0 ;  /* 0x000000103100780c */ /* 0x000fc80004704270 */
[----:B------:R-:W-:-:S04]  /*3870*/  ISETP.LT.OR P0, PT, R48, 0x11, P0 ;  /* 0x000000113000780c */ /* 0x000fc80000701670 */
[----:B------:R-:W-:Y:S02]  /*3880*/  FSEL R14, R15, -INF , !P0 ;  /* 0xff8000000f0e7808 */ /* 0x000fe40004000000 */
[----:B------:R-:W-:-:S04]  /*3890*/  ISETP.NE.AND P0, PT, R44, RZ, PT ;  /* 0x000000ff2c00720c */ /* 0x000fc80003f05270 */
        /* <DEDUP_REMOVED lines=64> */
[----:B------:R-:W-:-:S04]  /*3ca0*/  ISETP.GT.AND P0, PT, R49, RZ, !P0 ;  /* 0x000000ff3100720c */ /* 0x000fc80004704270 */
[----:B------:R-:W-:-:S04]  /*3cb0*/  ISETP.LT.OR P0, PT, R48, 0x1, P0 ;  /* 0x000000013000780c */ /* 0x000fc80000701670 */
[----:B------:R-:W-:Y:S02]  /*3cc0*/  FSEL R11, R0, -INF , !P0 ;  /* 0xff800000000b7808 */ /* 0x000fe40004000000 */
[----:B------:R-:W-:Y:S02]  /*3cd0*/  FMNMX.FTZ R0, R4, R23, !PT ;  /* 0x0000001704007209 */ /* 0x000fe40007810000 */
[----:B------:R-:W-:Y:S02]  /*3ce0*/  FMNMX.FTZ R25, R11, R40, !PT ;  /* 0x000000280b197209 */ /* 0x000fe40007810000 */
[----:B------:R-:W-:Y:S02]  /*3cf0*/  FMNMX.FTZ R0, R21, R0, !PT ;  /* 0x0000000015007209 */ /* 0x000fe40007810000 */
[----:B------:R-:W-:Y:S02]  /*3d00*/  FMNMX.FTZ R25, R24, R25, !PT ;  /* 0x0000001918197209 */ /* 0x000fe40007810000 */
[----:B------:R-:W-:-:S02]  /*3d10*/  FMNMX.FTZ R0, R19, R0, !PT ;  /* 0x0000000013007209 */ /* 0x000fc40007810000 */
[----:B------:R-:W-:Y:S02]  /*3d20*/  FMNMX.FTZ R25, R18, R25, !PT ;  /* 0x0000001912197209 */ /* 0x000fe40007810000 */
        /* <DEDUP_REMOVED lines=27> */
[----:B------:R-:W-:Y:S02]  /*3ee0*/  ISETP.NE.AND P0, PT, R6, RZ, PT ;  /* 0x000000ff0600720c */ /* 0x000fe40003f05270 */
[----:B------:R-:W-:-:S02]  /*3ef0*/  FMNMX.FTZ R0, R157, R0, !PT ;  /* 0x000000009d007209 */ /* 0x000fc40007810000 */
[----:B------:R-:W-:Y:S02]  /*3f00*/  FMNMX.FTZ R25, R160, R25, !PT ;  /* 0x00000019a0197209 */ /* 0x000fe40007810000 */
[----:B------:R-:W-:Y:S02]  /*3f10*/  FMNMX.FTZ R0, R149, R0, !PT ;  /* 0x0000000095007209 */ /* 0x000fe40007810000 */
[----:B------:R-:W-:Y:S02]  /*3f20*/  ISETP.GT.AND P0, PT, R49, 0x51, !P0 ;  /* 0x000000513100780c */ /* 0x000fe40004704270 */
[----:B------:R-:W-:Y:S02]  /*3f30*/  FMNMX.FTZ R0, R137, R0, !PT ;  /* 0x0000000089007209 */ /* 0x000fe40007810000 */
[----:B------:R-:W-:Y:S02]  /*3f40*/  FMNMX.FTZ R25, R156, R25, !PT ;  /* 0x000000199c197209 */ /* 0x000fe40007810000 */
[----:B------:R-:W-:-:S02]  /*3f50*/  FMNMX.FTZ R0, R135, R0, !PT ;  /* 0x0000000087007209 */ /* 0x000fc40007810000 */
[----:B------:R-:W-:Y:S02]  /*3f60*/  ISETP.LT.OR P0, PT, R48, 0x52, P0 ;  /* 0x000000523000780c */ /* 0x000fe40000701670 */
[----:B------:R-:W-:Y:S02]  /*3f70*/  FMNMX.FTZ R0, R133, R0, !PT ;  /* 0x0000000085007209 */ /* 0x000fe40007810000 */
[----:B------:R-:W-:Y:S02]  /*3f80*/  FMNMX.FTZ R25, R148, R25, !PT ;  /* 0x0000001994197209 */ /* 0x000fe40007810000 */
[----:B------:R-:W-:Y:S02]  /*3f90*/  FMNMX.FTZ R15, R131, R0, !PT ;  /* 0x00000000830f7209 */ /* 0x000fe40007810000 */
[----:B------:R-:W-:Y:S02]  /*3fa0*/  FSEL R134, R134, -INF , !P0 ;  /* 0xff80000086867808 */ /* 0x000fe40004000000 */
[----:B------:R-:W-:Y:S01]  /*3fb0*/  FMNMX.FTZ R25, R136, R25, !PT ;  /* 0x0000001988197209 */ /* 0x000fe20007810000 */
[----:B------:R-:W1:Y:S03]  /*3fc0*/  SHFL.BFLY PT, R0, R15, 0x2, 0x1f ;  /* 0x0c401f000f007f89 */ /* 0x000e6600000e0000 */
        /* <DEDUP_REMOVED lines=18> */
[----:B------:R-:W-:Y:S01]  /*40f0*/  LDSM.16.MT88.4 R20, [R210+0x900] ;  /* 0x00090000d214783b */ /* 0x000fe20000004200 */
[----:B-1----:R-:W-:Y:S01]  /*4100*/  FMNMX.FTZ R116, R15, R116, !PT ;  /* 0x000000740f747209 */ /* 0x002fe20007810000 */
[----:B------:R-:W-:-:S02]  /*4110*/  FFMA.FTZ R42, R13, c[0x0][0x2d0], -R138 ;  /* 0x0000b4000d2a7a23 */ /* 0x000fc4000001088a */
[----:B------:R-:W1:Y:S01]  /*4120*/  LDSM.16.MT88.4 R4, [R208+0x3100] ;  /* 0x00310000d004783b */ /* 0x000e620000004200 */
[C---:B------:R-:W-:Y:S01]  /*4130*/  FSETP.NEU.FTZ.AND P0, PT, R116.reuse, -INF , PT ;  /* 0xff8000007400780b */ /* 0x040fe20003f1d000 */
[----:B------:R-:W-:Y:S01]  /*4140*/  FMUL.FTZ R127, R116, c[0x0][0x2d0] ;  /* 0x0000b400747f7a20 */ /* 0x000fe20000410000 */
[----:B------:R-:W2:Y:S01]  /*4150*/  MUFU.EX2 R48, R48 ;  /* 0x0000003000307308 */ /* 0x000ea20000000800 */
[--C-:B------:R-:W-:Y:S02]  /*4160*/  FFMA.FTZ R38, R9, c[0x0][0x2d0], -R138.reuse ;  /* 0x0000b40009267a23 */ /* 0x100fe4000001088a */
[--C-:B------:R-:W-:Y:S01]  /*4170*/  FFMA.FTZ R43, R17, c[0x0][0x2d0], -R138.reuse ;  /* 0x0000b400112b7a23 */ /* 0x100fe2000001088a */
[----:B------:R-:W-:Y:S01]  /*4180*/  FSEL R127, R127, RZ, P0 ;  /* 0x000000ff7f7f7208 */ /* 0x000fe20000000000 */
[--C-:B------:R-:W-:Y:S02]  /*4190*/  FFMA.FTZ R117, R33, c[0x0][0x2d0], -R138.reuse ;  /* 0x0000b40021757a23 */ /* 0x100fe4000001088a */
[----:B------:R-:W-:Y:S01]  /*41a0*/  FFMA.FTZ R118, R31, c[0x0][0x2d0], -R138 ;  /* 0x0000b4001f767a23 */ /* 0x000fe2000001088a */
[----:B------:R-:W-:Y:S01]  /*41b0*/  MUFU.EX2 R45, R45 ;  /* 0x0000002d002d7308 */ /* 0x000fe20000000800 */
[--C-:B------:R-:W-:Y:S01]  /*41c0*/  FFMA.FTZ R50, R11, c[0x0][0x2d0], -R127.reuse ;  /* 0x0000b4000b327a23 */ /* 0x100fe2000001087f */
[----:B------:R-:W-:Y:S01]  /*41d0*/  LDSM.16.MT88.4 R32, [R210+0x3900] ;  /* 0x00390000d220783b */ /* 0x000fe20000004200 */
[----:B------:R-:W-:-:S02]  /*41e0*/  FFMA.FTZ R51, R40, c[0x0][0x2d0], -R127 ;  /* 0x0000b40028337a23 */ /* 0x000fc4000001087f */
[--C-:B------:R-:W-:Y:S02]  /*41f0*/  FFMA.FTZ R47, R24, c[0x0][0x2d0], -R127.reuse ;  /* 0x0000b400182f7a23 */ /* 0x100fe4000001087f */
[--C-:B------:R-:W-:Y:S01]  /*4200*/  FFMA.FTZ R46, R18, c[0x0][0x2d0], -R127.reuse ;  /* 0x0000b400122e7a23 */ /* 0x100fe2000001087f */
[----:B------:R-:W3:Y:S01]  /*4210*/  MUFU.EX2 R44, R44 ;  /* 0x0000002c002c7308 */ /* 0x000ee20000000800 */
[--C-:B------:R-:W-:Y:S01]  /*4220*/  FFMA.FTZ R41, R14, c[0x0][0x2d0], -R127.reuse ;  /* 0x0000b4000e297a23 */ /* 0x100fe2000001087f */
[----:B--2---:R-:W-:Y:S01]  /*4230*/  F2FP.BF16.PACK_AB R64, R48, R49 ;  /* 0x000000313040723e */ /* 0x004fe200000010ff */
[--C-:B------:R-:W-:Y:S01]  /*4240*/  FFMA.FTZ R40, R12, c[0x0][0x2d0], -R127.reuse ;  /* 0x0000b4000c287a23 */ /* 0x100fe2000001087f */
[----:B------:R-:W-:Y:S01]  /*4250*/  LDSM.16.MT88.4 R24, [R212+0x900] ;  /* 0x00090000d418783b */ /* 0x000fe20000004200 */
[--C-:B------:R-:W-:Y:S02]  /*4260*/  FFMA.FTZ R3, R10, c[0x0][0x2d0], -R127.reuse ;  /* 0x0000b4000a037a23 */ /* 0x100fe4000001087f */
[----:B------:R-:W-:Y:S01]  /*4270*/  FFMA.FTZ R2, R8, c[0x0][0x2d0], -R127 ;  /* 0x0000b40008027a23 */ /* 0x000fe2000001087f */
[----:B------:R-:W-:Y:S01]  /*4280*/  MUFU.EX2 R50, R50 ;  /* 0x0000003200327308 */ /* 0x000fe20000000800 */
[----:B------:R-:W2:Y:S01]  /*4290*/  LDSM.16.MT88.4 R12, [R208+0x900] ;  /* 0x00090000d00c783b */ /* 0x000ea20000004200 */
[----:B------:R-:W-:-:S02]  /*42a0*/  FFMA.FTZ R124, R29, c[0x0][0x2d0], -R138 ;  /* 0x0000b4001d7c7a23 */ /* 0x000fc4000001088a */
[--C-:B------:R-:W-:Y:S01]  /*42b0*/  FFMA.FTZ R119, R119, c[0x0][0x2d0], -R138.reuse ;  /* 0x0000b40077777a23 */ /* 0x100fe2000001088a */
[----:B------:R-:W4:Y:S01]  /*42c0*/  LDSM.16.MT88.4 R8, [R212+0x3900] ;  /* 0x00390000d408783b */ /* 0x000f220000004200 */
[--C-:B------:R-:W-:Y:S02]  /*42d0*/  FFMA.FTZ R125, R146, c[0x0][0x2d0], -R127.reuse ;  /* 0x0000b400927d7a23 */ /* 0x100fe4000001087f */
[----:B------:R-:W5:Y:S01]  /*42e0*/  MUFU.EX2 R51, R51 ;  /* 0x0000003300337308 */ /* 0x000f620000000800 */
[----:B---3--:R-:W-:Y:S01]  /*42f0*/  F2FP.BF16.PACK_AB R66, R44, R45 ;  /* 0x0000002d2c42723e */ /* 0x008fe200000010ff */
[----:B------:R-:W3:Y:S01]  /*4300*/  LDSM.16.MT88.4 R16, [R209+0x900] ;  /* 0x00090000d110783b */ /* 0x000ee20000004200 */
[--C-:B------:R-:W-:Y:S02]  /*4310*/  FFMA.FTZ R126, R126, c[0x0][0x2d0], -R127.reuse ;  /* 0x0000b4007e7e7a23 */ /* 0x100fe4000001087f */
[--C-:B------:R-:W-:Y:S01]  /*4320*/  FFMA.FTZ R129, R144, c[0x0][0x2d0], -R127.reuse ;  /* 0x0000b40090817a23 */ /* 0x100fe2000001087f */
[----:B------:R-:W1:Y:S01]  /*4330*/  LDSM.16.MT88.4 R28, [R209+0x3900] ;  /* 0x00390000d11c783b */ /* 0x000e620000004200 */
[----:B------:R-:W-:Y:S01]  /*4340*/  FFMA.FTZ R132, R132, c[0x0][0x2d0], -R127 ;  /* 0x0000b40084847a23 */ /* 0x000fe2000001087f */
[----:B------:R-:W-:Y:S01]  /*4350*/  MUFU.EX2 R47, R47 ;  /* 0x0000002f002f7308 */ /* 0x000fe20000000800 */
[----:B------:R-:W-:-:S02]  /*4360*/  FFMA.FTZ R144, R151, c[0x0][0x2d0], -R138 ;  /* 0x0000b40097907a23 */ /* 0x000fc4000001088a */
[--C-:B------:R-:W-:Y:S02]  /*4370*/  FFMA.FTZ R146, R147, c[0x0][0x2d0], -R138.reuse ;  /* 0x0000b40093927a23 */ /* 0x100fe4000001088a */
[--C-:B------:R-:W-:Y:S02]  /*4380*/  FFMA.FTZ R139, R139, c[0x0][0x2d0], -R138.reuse ;  /* 0x0000b4008b8b7a23 */ /* 0x100fe4000001088a */
[----:B------:R-:W-:Y:S01]  /*4390*/  FFMA.FTZ R145, R145, c[0x0][0x2d0], -R138 ;  /* 0x0000b40091917a23 */ /* 0x000fe2000001088a */
[----:B------:R-:W2:Y:S01]  /*43a0*/  MUFU.EX2 R46, R46 ;  /* 0x0000002e002e7308 */ /* 0x000ea20000000800 */
[----:B-----5:R-:W-:Y:S01]  /*43b0*/  F2FP.BF16.PACK_AB R65, R51, R50 ;  /* 0x000000323341723e */ /* 0x020fe200000010ff */
[--C-:B------:R-:W-:Y:S02]  /*43c0*/  FFMA.FTZ R147, R166, c[0x0][0x2d0], -R127.reuse ;  /* 0x0000b400a6937a23 */ /* 0x100fe4000001087f */
[--C-:B------:R-:W-:Y:S02]  /*43d0*/  FFMA.FTZ R150, R150, c[0x0][0x2d0], -R127.reuse ;  /* 0x0000b40096967a23 */ /* 0x100fe4000001087f */
[----:B------:R-:W-:-:S02]  /*43e0*/  FFMA.FTZ R151, R164, c[0x0][0x2d0], -R127 ;  /* 0x0000b400a4977a23 */ /* 0x000fc4000001087f */
[----:B------:R-:W-:Y:S01]  /*43f0*/  MUFU.EX2 R43, R43 ;  /* 0x0000002b002b7308 */ /* 0x000fe20000000800 */
[----:B------:R-:W-:Y:S02]  /*4400*/  FFMA.FTZ R158, R158, c[0x0][0x2d0], -R127 ;  /* 0x0000b4009e9e7a23 */ /* 0x000fe4000001087f */
[--C-:B------:R-:W-:Y:S02]  /*4410*/  FFMA.FTZ R164, R159, c[0x0][0x2d0], -R138.reuse ;  /* 0x0000b4009fa47a23 */ /* 0x100fe4000001088a */
[--C-:B------:R-:W-:Y:S02]  /*4420*/  FFMA.FTZ R166, R149, c[0x0][0x2d0], -R138.reuse ;  /* 0x0000b40095a67a23 */ /* 0x100fe4000001088a */
[--C-:B------:R-:W-:Y:S01]  /*4430*/  FFMA.FTZ R161, R161, c[0x0][0x2d0], -R138.reuse ;  /* 0x0000b400a1a17a23 */ /* 0x100fe2000001088a */
[----:B--2---:R-:W-:Y:S01]  /*4440*/  F2FP.BF16.PACK_AB R67, R46, R47 ;  /* 0x0000002f2e43723e */ /* 0x004fe200000010ff */
[----:B------:R-:W2:Y:S01]  /*4450*/  MUFU.EX2 R42, R42 ;  /* 0x0000002a002a7308 */ /* 0x000ea20000000800 */
[----:B------:R-:W-:-:S02]  /*4460*/  FFMA.FTZ R157, R157, c[0x0][0x2d0], -R138 ;  /* 0x0000b4009d9d7a23 */ /* 0x000fc4000001088a */
[--C-:B------:R-:W-:Y:S02]  /*4470*/  FFMA.FTZ R149, R162, c[0x0][0x2d0], -R127.reuse ;  /* 0x0000b400a2957a23 */ /* 0x100fe4000001087f */
[--C-:B------:R-:W-:Y:S01]  /*4480*/  FFMA.FTZ R160, R160, c[0x0][0x2d0], -R127.reuse ;  /* 0x0000b400a0a07a23 */ /* 0x100fe2000001087f */
[C---:B------:R-:W-:Y:S01]  /*4490*/  HMMA.16816.F32.BF16 R88, R64.reuse, R84, RZ ;  /* 0x000000544058723c */ /* 0x040fe200000418ff */
[--C-:B------:R-:W-:Y:S01]  /*44a0*/  FFMA.FTZ R156, R156, c[0x0][0x2d0], -R127.reuse ;  /* 0x0000b4009c9c7a23 */ /* 0x100fe2000001087f */
[----:B------:R-:W-:Y:S01]  /*44b0*/  MUFU.EX2 R39, R39 ;  /* 0x0000002700277308 */ /* 0x000fe20000000800 */
[----:B------:R-:W-:Y:S02]  /*44c0*/  FFMA.FTZ R159, R148, c[0x0][0x2d0], -R127 ;  /* 0x0000b400949f7a23 */ /* 0x000fe4000001087f */
[----:B------:R-:W-:Y:S02]  /*44d0*/  FADD.FTZ R50, R50, R51 ;  /* 0x0000003332327221 */ /* 0x000fe40000010000 */
[----:B------:R-:W-:Y:S01]  /*44e0*/  FADD.FTZ R48, R49, R48 ;  /* 0x0000003031307221 */ /* 0x000fe20000010000 */
[----:B------:R-:W-:Y:S01]  /*44f0*/  HMMA.16816.F32.BF16 R84, R64, R86, RZ ;  /* 0x000000564054723c */ /* 0x000fe200000418ff */
[----:B------:R-:W-:Y:S01]  /*4500*/  FADD.FTZ R47, R47, R50 ;  /* 0x000000322f2f7221 */ /* 0x000fe20000010000 */
[----:B------:R-:W-:Y:S01]  /*4510*/  MUFU.EX2 R38, R38 ;  /* 0x0000002600267308 */ /* 0x000fe20000000800 */
[----:B------:R-:W-:-:S02]  /*4520*/  FADD.FTZ R45, R45, R48 ;  /* 0x000000302d2d7221 */ /* 0x000fc40000010000 */
[----:B------:R-:W-:Y:S02]  /*4530*/  FADD.FTZ R46, R46, R47 ;  /* 0x0000002f2e2e7221 */ /* 0x000fe40000010000 */
[----:B------:R-:W-:Y:S01]  /*4540*/  FADD.FTZ R44, R44, R45 ;  /* 0x0000002d2c2c7221 */ /* 0x000fe20000010000 */
[C---:B------:R-:W-:Y:S01]  /*4550*/  HMMA.16816.F32.BF16 R80, R64.reuse, R76, RZ ;  /* 0x0000004c4050723c */ /* 0x040fe200000418ff */
[--C-:B------:R-:W-:Y:S01]  /*4560*/  FFMA.FTZ R224, R131, c[0x0][0x2d0], -R138.reuse ;  /* 0x0000b40083e07a23 */ /* 0x100fe2000001088a */
[----:B------:R-:W-:Y:S01]  /*4570*/  MUFU.EX2 R41, R41 ;  /* 0x0000002900297308 */ /* 0x000fe20000000800 */
[--C-:B------:R-:W-:Y:S02]  /*4580*/  FFMA.FTZ R137, R137, c[0x0][0x2d0], -R138.reuse ;  /* 0x0000b40089897a23 */ /* 0x100fe4000001088a */
[--C-:B------:R-:W-:Y:S02]  /*4590*/  FFMA.FTZ R148, R135, c[0x0][0x2d0], -R138.reuse ;  /* 0x0000b40087947a23 */ /* 0x100fe4000001088a */
[----:B------:R-:W-:Y:S01]  /*45a0*/  FFMA.FTZ R133, R133, c[0x0][0x2d0], -R138 ;  /* 0x0000b40085857a23 */ /* 0x000fe2000001088a */
[----:B------:R-:W-:Y:S01]  /*45b0*/  HMMA.16816.F32.BF16 R76, R64, R78, RZ ;  /* 0x0000004e404c723c */ /* 0x000fe200000418ff */
[--C-:B------:R-:W-:Y:S01]  /*45c0*/  FFMA.FTZ R131, R136, c[0x0][0x2d0], -R127.reuse ;  /* 0x0000b40088837a23 */ /* 0x100fe2000001087f */
[----:B------:R-:W5:Y:S01]  /*45d0*/  MUFU.EX2 R40, R40 ;  /* 0x0000002800287308 */ /* 0x000f620000000800 */
[----:B------:R-:W-:-:S02]  /*45e0*/  FFMA.FTZ R134, R134, c[0x0][0x2d0], -R127 ;  /* 0x0000b40086867a23 */ /* 0x000fc4000001087f */
[----:B------:R-:W-:-:S03]  /*45f0*/  FFMA.FTZ R225, R128, c[0x0][0x2d0], -R127 ;  /* 0x0000b40080e17a23 */ /* 0x000fc6000001087f */
[C---:B------:R-:W-:Y:S02]  /*4600*/  HMMA.16816.F32.BF16 R112, R64.reuse, R108, RZ ;  /* 0x0000006c4070723c */ /* 0x040fe400000418ff */
[----:B------:R-:W-:Y:S06]  /*4610*/  MUFU.EX2 R3, R3 ;  /* 0x0000000300037308 */ /* 0x000fec0000000800 */
[C---:B------:R-:W-:Y:S02]  /*4620*/  HMMA.16816.F32.BF16 R104, R64.reuse, R100, RZ ;  /* 0x000000644068723c */ /* 0x040fe400000418ff */
[----:B------:R-:W1:Y:S06]  /*4630*/  MUFU.EX2 R2, R2 ;  /* 0x0000000200027308 */ /* 0x000e6c0000000800 */
[C---:B------:R-:W-:Y:S02]  /*4640*/  HMMA.16816.F32.BF16 R96, R64.reuse, R92, RZ ;  /* 0x0000005c4060723c */ /* 0x040fe400000418ff */
[----:B------:R-:W1:Y:S06]  /*4650*/  MUFU.EX2 R117, R117 ;  /* 0x0000007500757308 */ /* 0x000e6c0000000800 */
        /* <DEDUP_REMOVED lines=13> */
[----:B------:R-:W3:Y:S06]  /*4730*/  MUFU.EX2 R132, R132 ;  /* 0x0000008400847308 */ /* 0x000eec0000000800 */
[C---:B-1----:R-:W-:Y:S02]  /*4740*/  HMMA.16816.F32.BF16 R60, R64.reuse, R4, RZ ;  /* 0x00000004403c723c */ /* 0x042fe400000418ff */
[----:B------:R-:W1:Y:S05]  /*4750*/  MUFU.EX2 R139, R139 ;  /* 0x0000008b008b7308 */ /* 0x000e6a0000000800 */
[----:B--2---:R-:W-:Y:S01]  /*4760*/  F2FP.BF16.PACK_AB R4, R42, R43 ;  /* 0x0000002b2a04723e */ /* 0x004fe200000010ff */
[----:B------:R-:W-:Y:S01]  /*4770*/  HMMA.16816.F32.BF16 R64, R64, R6, RZ ;  /* 0x000000064040723c */ /* 0x000fe200000418ff */
[----:B-----5:R-:W-:Y:S01]  /*4780*/  F2FP.BF16.PACK_AB R5, R40, R41 ;  /* 0x000000292805723e */ /* 0x020fe200000010ff */
[----:B------:R-:W2:Y:S01]  /*4790*/  MUFU.EX2 R144, R144 ;  /* 0x0000009000907308 */ /* 0x000ea20000000800 */
[----:B------:R-:W-:-:S02]  /*47a0*/  FADD.FTZ R41, R41, R46 ;  /* 0x0000002e29297221 */ /* 0x000fc40000010000 */
[----:B------:R-:W-:Y:S02]  /*47b0*/  FADD.FTZ R43, R43, R44 ;  /* 0x0000002c2b2b7221 */ /* 0x000fe40000010000 */
[----:B------:R-:W-:Y:S01]  /*47c0*/  F2FP.BF16.PACK_AB R6, R38, R39 ;  /* 0x000000272606723e */ /* 0x000fe200000010ff */
[----:B------:R-:W-:Y:S01]  /*47d0*/  FADD.FTZ R40, R40, R41 ;  /* 0x0000002928287221 */ /* 0x000fe20000010000 */
[----:B------:R-:W-:Y:S01]  /*47e0*/  F2FP.BF16.PACK_AB R7, R2, R3 ;  /* 0x000000030207723e */ /* 0x000fe200000010ff */
[----:B------:R-:W5:Y:S01]  /*47f0*/  MUFU.EX2 R146, R146 ;  /* 0x0000009200927308 */ /* 0x000f620000000800 */
[----:B------:R-:W-:Y:S02]  /*4800*/  FADD.FTZ R42, R42, R43 ;  /* 0x0000002b2a2a7221 */ /* 0x000fe40000010000 */
[----:B------:R-:W-:Y:S02]  /*4810*/  FADD.FTZ R3, R3, R40 ;  /* 0x0000002803037221 */ /* 0x000fe40000010000 */
[----:B------:R-:W-:Y:S01]  /*4820*/  FADD.FTZ R39, R39, R42 ;  /* 0x0000002a27277221 */ /* 0x000fe20000010000 */
[----:B------:R-:W-:Y:S01]  /*4830*/  HMMA.16816.F32.BF16 R88, R4, R12, R88 ;  /* 0x0000000c0458723c */ /* 0x000fe20000041858 */
[----:B------:R-:W-:Y:S01]  /*4840*/  FADD.FTZ R2, R2, R3 ;  /* 0x0000000302027221 */ /* 0x000fe20000010000 */
[----:B------:R-:W1:Y:S01]  /*4850*/  MUFU.EX2 R145, R145 ;  /* 0x0000009100917308 */ /* 0x000e620000000800 */
[----:B------:R-:W-:-:S04]  /*4860*/  FADD.FTZ R38, R38, R39 ;  /* 0x0000002726267221 */ /* 0x000fc80000010000 */
[----:B------:R-:W-:Y:S01]  /*4870*/  FADD.FTZ R3, R117, R38 ;  /* 0x0000002675037221 */ /* 0x000fe20000010000 */
[----:B------:R-:W-:Y:S01]  /*4880*/  HMMA.16816.F32.BF16 R84, R4, R14, R84 ;  /* 0x0000000e0454723c */ /* 0x000fe20000041854 */
[----:B------:R-:W1:Y:S01]  /*4890*/  LDSM.16.MT88.4 R12, [R208+0x3900] ;  /* 0x00390000d00c783b */ /* 0x000e620000004200 */
[----:B------:R-:W-:Y:S01]  /*48a0*/  MUFU.EX2 R147, R147 ;  /* 0x0000009300937308 */ /* 0x000fe20000000800 */
[----:B------:R-:W-:-:S05]  /*48b0*/  FADD.FTZ R3, R118, R3 ;  /* 0x0000000376037221 */ /* 0x000fca0000010000 */
[C---:B----4-:R-:W-:Y:S02]  /*48c0*/  HMMA.16816.F32.BF16 R80, R4.reuse, R8, R80 ;  /* 0x000000080450723c */ /* 0x050fe40000041850 */
[----:B------:R-:W4:Y:S06]  /*48d0*/  MUFU.EX2 R150, R150 ;  /* 0x0000009600967308 */ /* 0x000f2c0000000800 */
[C---:B------:R-:W-:Y:S01]  /*48e0*/  HMMA.16816.F32.BF16 R76, R4.reuse, R10, R76 ;  /* 0x0000000a044c723c */ /* 0x040fe2000004184c */
[----:B------:R-:W1:Y:S01]  /*48f0*/  LDSM.16.MT88.4 R8, [R208+0x1100] ;  /* 0x00110000d008783b */ /* 0x000e620000004200 */
[----:B------:R-:W-:Y:S06]  /*4900*/  MUFU.EX2 R151, R151 ;  /* 0x0000009700977308 */ /* 0x000fec0000000800 */
[C---:B------:R-:W-:Y:S02]  /*4910*/  HMMA.16816.F32.BF16 R112, R4.reuse, R24, R112 ;  /* 0x000000180470723c */ /* 0x040fe40000041870 */
[----:B------:R-:W1:Y:S06]  /*4920*/  MUFU.EX2 R158, R158 ;  /* 0x0000009e009e7308 */ /* 0x000e6c0000000800 */
[C---:B------:R-:W-:Y:S01]  /*4930*/  HMMA.16816.F32.BF16 R108, R4.reuse, R26, R108 ;  /* 0x0000001a046c723c */ /* 0x040fe2000004186c */
[----:B------:R-:W1:Y:S01]  /*4940*/  LDSM.16.MT88.4 R24, [R212+0x1100] ;  /* 0x00110000d418783b */ /* 0x000e620000004200 */
[----:B------:R-:W-:Y:S06]  /*4950*/  MUFU.EX2 R161, R161 ;  /* 0x000000a100a17308 */ /* 0x000fec0000000800 */
[C---:B------:R-:W-:Y:S02]  /*4960*/  HMMA.16816.F32.BF16 R104, R4.reuse, R20, R104 ;  /* 0x000000140468723c */ /* 0x040fe40000041868 */
[----:B------:R-:W-:Y:S06]  /*4970*/  MUFU.EX2 R164, R164 ;  /* 0x000000a400a47308 */ /* 0x000fec0000000800 */
[C---:B------:R-:W-:Y:S01]  /*4980*/  HMMA.16816.F32.BF16 R100, R4.reuse, R22, R100 ;  /* 0x000000160464723c */ /* 0x040fe20000041864 */
[----:B------:R-:W-:Y:S01]  /*4990*/  LDSM.16.MT88.4 R20, [R210+0x1100] ;  /* 0x00110000d214783b */ /* 0x000fe20000004200 */
[----:B------:R-:W-:Y:S06]  /*49a0*/  MUFU.EX2 R157, R157 ;  /* 0x0000009d009d7308 */ /* 0x000fec0000000800 */
[C---:B---3--:R-:W-:Y:S02]  /*49b0*/  HMMA.16816.F32.BF16 R96, R4.reuse, R16, R96 ;  /* 0x000000100460723c */ /* 0x048fe40000041860 */
[----:B------:R-:W-:Y:S06]  /*49c0*/  MUFU.EX2 R166, R166 ;  /* 0x000000a600a67308 */ /* 0x000fec0000000800 */
[C---:B------:R-:W-:Y:S01]  /*49d0*/  HMMA.16816.F32.BF16 R92, R4.reuse, R18, R92 ;  /* 0x00000012045c723c */ /* 0x040fe2000004185c */
[----:B------:R-:W-:Y:S01]  /*49e0*/  LDSM.16.MT88.4 R16, [R209+0x1100] ;  /* 0x00110000d110783b */ /* 0x000fe20000004200 */
[----:B------:R-:W3:Y:S06]  /*49f0*/  MUFU.EX2 R149, R149 ;  /* 0x0000009500957308 */ /* 0x000eec0000000800 */
[C---:B------:R-:W-:Y:S02]  /*4a00*/  HMMA.16816.F32.BF16 R72, R4.reuse, R32, R72 ;  /* 0x000000200448723c */ /* 0x040fe40000041848 */
[----:B------:R-:W1:Y:S06]  /*4a10*/  MUFU.EX2 R160, R160 ;  /* 0x000000a000a07308 */ /* 0x000e6c0000000800 */
[C---:B------:R-:W-:Y:S01]  /*4a20*/  HMMA.16816.F32.BF16 R68, R4.reuse, R34, R68 ;  /* 0x000000220444723c */ /* 0x040fe20000041844 */
[----:B------:R-:W-:Y:S01]  /*4a30*/  LDSM.16.MT88.4 R32, [R210+0x4100] ;  /* 0x00410000d220783b */ /* 0x000fe20000004200 */
[----:B------:R-:W1:Y:S06]  /*4a40*/  MUFU.EX2 R156, R156 ;  /* 0x0000009c009c7308 */ /* 0x000e6c0000000800 */
[C---:B------:R-:W-:Y:S02]  /*4a50*/  HMMA.16816.F32.BF16 R52, R4.reuse, R28, R52 ;  /* 0x0000001c0434723c */ /* 0x040fe40000041834 */
[----:B------:R-:W2:Y:S06]  /*4a60*/  MUFU.EX2 R159, R159 ;  /* 0x0000009f009f7308 */ /* 0x000eac0000000800 */
[C---:B------:R-:W-:Y:S01]  /*4a70*/  HMMA.16816.F32.BF16 R56, R4.reuse, R30, R56 ;  /* 0x0000001e0438723c */ /* 0x040fe20000041838 */
[----:B------:R-:W-:Y:S01]  /*4a80*/  LDSM.16.MT88.4 R28, [R209+0x4100] ;  /* 0x00410000d11c783b */ /* 0x000fe20000004200 */
[----:B------:R-:W-:Y:S06]  /*4a90*/  MUFU.EX2 R137, R137 ;  /* 0x0000008900897308 */ /* 0x000fec0000000800 */
[C---:B-1----:R-:W-:Y:S02]  /*4aa0*/  HMMA.16816.F32.BF16 R60, R4.reuse, R12, R60 ;  /* 0x0000000c043c723c */ /* 0x042fe4000004183c */
[----:B------:R-:W1:Y:S06]  /*4ab0*/  MUFU.EX2 R148, R148 ;  /* 0x0000009400947308 */ /* 0x000e6c0000000800 */
[----:B------:R-:W-:Y:S01]  /*4ac0*/  HMMA.16816.F32.BF16 R64, R4, R14, R64 ;  /* 0x0000000e0440723c */ /* 0x000fe20000041840 */
[----:B------:R-:W1:Y:S01]  /*4ad0*/  LDSM.16.MT88.4 R12, [R212+0x4100] ;  /* 0x00410000d40c783b */ /* 0x000e620000004200 */
[----:B------:R-:W-:Y:S05]  /*4ae0*/  MUFU.EX2 R133, R133 ;  /* 0x0000008500857308 */ /* 0x000fea0000000800 */
[----:B------:R-:W-:-:S02]  /*4af0*/  F2FP.BF16.PACK_AB R4, R118, R117 ;  /* 0x000000757604723e */ /* 0x000fc400000010ff */
[----:B------:R-:W-:Y:S01]  /*4b00*/  F2FP.BF16.PACK_AB R6, R119, R124 ;  /* 0x0000007c7706723e */ /* 0x000fe200000010ff */
[----:B------:R-:W1:Y:S01]  /*4b10*/  MUFU.EX2 R224, R224 ;  /* 0x000000e000e07308 */ /* 0x000e620000000800 */
[----:B------:R-:W-:Y:S01]  /*4b20*/  F2FP.BF16.PACK_AB R5, R126, R125 ;  /* 0x0000007d7e05723e */ /* 0x000fe200000010ff */
[----:B------:R-:W-:Y:S01]  /*4b30*/  FADD.FTZ R125, R125, R2 ;  /* 0x000000027d7d7221 */ /* 0x000fe20000010000 */
[----:B------:R-:W-:Y:S01]  /*4b40*/  F2FP.BF16.PACK_AB R7, R132, R129 ;  /* 0x000000818407723e */ /* 0x000fe200000010ff */
[----:B------:R-:W-:Y:S02]  /*4b50*/  FADD.FTZ R2, R124, R3 ;  /* 0x000000037c027221 */ /* 0x000fe40000010000 */
[----:B------:R-:W-:Y:S02]  /*4b60*/  FADD.FTZ R126, R126, R125 ;  /* 0x0000007d7e7e7221 */ /* 0x000fe40000010000 */
[----:B------:R-:W-:Y:S01]  /*4b70*/  MUFU.EX2 R131, R131 ;  /* 0x0000008300837308 */ /* 0x000fe20000000800 */
[----:B------:R-:W-:Y:S01]  /*4b80*/  FADD.FTZ R2, R119, R2 ;  /* 0x0000000277027221 */ /* 0x000fe20000010000 */
[----:B------:R-:W-:Y:S01]  /*4b90*/  HMMA.16816.F32.BF16 R88, R4, R8, R88 ;  /* 0x000000080458723c */ /* 0x000fe20000041858 */
[----:B------:R-:W-:-:S02]  /*4ba0*/  FADD.FTZ R129, R129, R126 ;  /* 0x0000007e81817221 */ /* 0x000fc40000010000 */
[----:B------:R-:W-:Y:S02]  /*4bb0*/  FADD.FTZ R3, R139, R2 ;  /* 0x000000028b037221 */ /* 0x000fe40000010000 */
[----:B------:R-:W-:Y:S01]  /*4bc0*/  FADD.FTZ R132, R132, R129 ;  /* 0x0000008184847221 */ /* 0x000fe20000010000 */
[----:B------:R-:W1:Y:S01]  /*4bd0*/  MUFU.EX2 R134, R134 ;  /* 0x0000008600867308 */ /* 0x000e620000000800 */
[----:B--2---:R-:W-:Y:S01]  /*4be0*/  FADD.FTZ R3, R144, R3 ;  /* 0x0000000390037221 */ /* 0x004fe20000010000 */
[----:B------:R-:W-:Y:S01]  /*4bf0*/  HMMA.16816.F32.BF16 R84, R4, R10, R84 ;  /* 0x0000000a0454723c */ /* 0x000fe20000041854 */
[----:B------:R-:W2:Y:S02]  /*4c00*/  LDSM.16.MT88.4 R8, [R208+0x4100] ;  /* 0x00410000d008783b */ /* 0x000ea40000004200 */
[----:B-----5:R-:W-:-:S03]  /*4c10*/  FADD.FTZ R2, R146, R3 ;  /* 0x0000000392027221 */ /* 0x020fc60000010000 */
[----:B------:R-:W-:Y:S01]  /*4c20*/  MUFU.EX2 R225, R225 ;  /* 0x000000e100e17308 */ /* 0x000fe20000000800 */
[----:B------:R-:W-:Y:S01]  /*4c30*/  FADD.FTZ R2, R145, R2 ;  /* 0x0000000291027221 */ /* 0x000fe20000010000 */
[C---:B------:R-:W-:Y:S08]  /*4c40*/  HMMA.16816.F32.BF16 R112, R4.reuse, R24, R112 ;  /* 0x000000180470723c */ /* 0x040ff00000041870 */
[C---:B-1----:R-:W-:Y:S08]  /*4c50*/  HMMA.16816.F32.BF16 R80, R4.reuse, R12, R80 ;  /* 0x0000000c0450723c */ /* 0x042ff00000041850 */
[C---:B------:R-:W-:Y:S01]  /*4c60*/  HMMA.16816.F32.BF16 R76, R4.reuse, R14, R76 ;  /* 0x0000000e044c723c */ /* 0x040fe2000004184c */
[----:B------:R-:W1:Y:S07]  /*4c70*/  LDSM.16.MT88.4 R12, [R208+0x1900] ;  /* 0x00190000d00c783b */ /* 0x000e6e0000004200 */
[C---:B------:R-:W-:Y:S01]  /*4c80*/  HMMA.16816.F32.BF16 R108, R4.reuse, R26, R108 ;  /* 0x0000001a046c723c */ /* 0x040fe2000004186c */
[----:B------:R-:W-:Y:S07]  /*4c90*/  LDSM.16.MT88.4 R24, [R212+0x1900] ;  /* 0x00190000d418783b */ /* 0x000fee0000004200 */
[C---:B------:R-:W-:Y:S08]  /*4ca0*/  HMMA.16816.F32.BF16 R104, R4.reuse, R20, R104 ;  /* 0x000000140468723c */ /* 0x040ff00000041868 */
[C---:B--2---:R-:W-:Y:S08]  /*4cb0*/  HMMA.16816.F32.BF16 R60, R4.reuse, R8, R60 ;  /* 0x00000008043c723c */ /* 0x044ff0000004183c */
[C---:B------:R-:W-:Y:S01]  /*4cc0*/  HMMA.16816.F32.BF16 R64, R4.reuse, R10, R64 ;  /* 0x0000000a0440723c */ /* 0x040fe20000041840 */
[----:B------:R-:W2:Y:S07]  /*4cd0*/  LDSM.16.MT88.4 R8, [R212+0x4900] ;  /* 0x00490000d408783b */ /* 0x000eae0000004200 */
[C---:B------:R-:W-:Y:S01]  /*4ce0*/  HMMA.16816.F32.BF16 R100, R4.reuse, R22, R100 ;  /* 0x000000160464723c */ /* 0x040fe20000041864 */
[----:B------:R-:W5:Y:S07]  /*4cf0*/  LDSM.16.MT88.4 R20, [R210+0x1900] ;  /* 0x00190000d214783b */ /* 0x000f6e0000004200 */
[C---:B------:R-:W-:Y:S08]  /*4d00*/  HMMA.16816.F32.BF16 R96, R4.reuse, R16, R96 ;  /* 0x000000100460723c */ /* 0x040ff00000041860 */
[C---:B------:R-:W-:Y:S01]  /*4d10*/  HMMA.16816.F32.BF16 R92, R4.reuse, R18, R92 ;  /* 0x00000012045c723c */ /* 0x040fe2000004185c */
[----:B------:R-:W1:Y:S07]  /*4d20*/  LDSM.16.MT88.4 R16, [R209+0x1900] ;  /* 0x00190000d110783b */ /* 0x000e6e0000004200 */
[C---:B------:R-:W-:Y:S08]  /*4d30*/  HMMA.16816.F32.BF16 R72, R4.reuse, R32, R72 ;  /* 0x000000200448723c */ /* 0x040ff00000041848 */
[C---:B------:R-:W-:Y:S01]  /*4d40*/  HMMA.16816.F32.BF16 R68, R4.reuse, R34, R68 ;  /* 0x000000220444723c */ /* 0x040fe20000041844 */
[----:B------:R-:W2:Y:S07]  /*4d50*/  LDSM.16.MT88.4 R32, [R210+0x4900] ;  /* 0x00490000d220783b */ /* 0x000eae0000004200 */
[C---:B------:R-:W-:Y:S08]  /*4d60*/  HMMA.16816.F32.BF16 R52, R4.reuse, R28, R52 ;  /* 0x0000001c0434723c */ /* 0x040ff00000041834 */
[----:B------:R-:W-:Y:S01]  /*4d70*/  HMMA.16816.F32.BF16 R56, R4, R30, R56 ;  /* 0x0000001e0438723c */ /* 0x000fe20000041838 */
[----:B------:R-:W5:Y:S06]  /*4d80*/  LDSM.16.MT88.4 R28, [R209+0x4900] ;  /* 0x00490000d11c783b */ /* 0x000f6c0000004200 */
[----:B------:R-:W-:-:S02]  /*4d90*/  F2FP.BF16.PACK_AB R4, R144, R139 ;  /* 0x0000008b9004723e */ /* 0x000fc400000010ff */
[----:B------:R-:W-:Y:S02]  /*4da0*/  F2FP.BF16.PACK_AB R6, R145, R146 ;  /* 0x000000929106723e */ /* 0x000fe400000010ff */
[----:B----4-:R-:W-:Y:S01]  /*4db0*/  F2FP.BF16.PACK_AB R5, R150, R147 ;  /* 0x000000939605723e */ /* 0x010fe200000010ff */
[----:B------:R-:W-:Y:S01]  /*4dc0*/  FADD.FTZ R147, R147, R132 ;  /* 0x0000008493937221 */ /* 0x000fe20000010000 */
[----:B------:R-:W-:-:S03]  /*4dd0*/  F2FP.BF16.PACK_AB R7, R158, R151 ;  /* 0x000000979e07723e */ /* 0x000fc600000010ff */
[----:B------:R-:W-:-:S04]  /*4de0*/  FADD.FTZ R150, R150, R147 ;  /* 0x0000009396967221 */ /* 0x000fc80000010000 */
[----:B-1----:R-:W-:Y:S01]  /*4df0*/  HMMA.16816.F32.BF16 R88, R4, R12, R88 ;  /* 0x0000000c0458723c */ /* 0x002fe20000041858 */
[----:B------:R-:W-:-:S04]  /*4e00*/  FADD.FTZ R151, R151, R150 ;  /* 0x0000009697977221 */ /* 0x000fc80000010000 */
[----:B------:R-:W-:-:S03]  /*4e10*/  FADD.FTZ R158, R158, R151 ;  /* 0x000000979e9e7221 */ /* 0x000fc60000010000 */
[----:B------:R-:W-:Y:S01]  /*4e20*/  HMMA.16816.F32.BF16 R84, R4, R14, R84 ;  /* 0x0000000e0454723c */ /* 0x000fe20000041854 */
[----:B------:R-:W1:Y:S01]  /*4e30*/  LDSM.16.MT88.4 R12, [R208+0x4900] ;  /* 0x00490000d00c783b */ /* 0x000e620000004200 */
[----:B---3--:R-:W-:-:S04]  /*4e40*/  FADD.FTZ R3, R149, R158 ;  /* 0x0000009e95037221 */ /* 0x008fc80000010000 */
[----:B------:R-:W-:Y:S02]  /*4e50*/  FADD.FTZ R3, R160, R3 ;  /* 0x00000003a0037221 */ /* 0x000fe40000010000 */
[C---:B--2---:R-:W-:Y:S08]  /*4e60*/  HMMA.16816.F32.BF16 R80, R4.reuse, R8, R80 ;  /* 0x000000080450723c */ /* 0x044ff00000041850 */
[C---:B------:R-:W-:Y:S01]  /*4e70*/  HMMA.16816.F32.BF16 R76, R4.reuse, R10, R76 ;  /* 0x0000000a044c723c */ /* 0x040fe2000004184c */
[----:B------:R-:W2:Y:S07]  /*4e80*/  LDSM.16.MT88.4 R8, [R208+0x2100] ;  /* 0x00210000d008783b */ /* 0x000eae0000004200 */
[C---:B------:R-:W-:Y:S08]  /*4e90*/  HMMA.16816.F32.BF16 R112, R4.reuse, R24, R112 ;  /* 0x000000180470723c */ /* 0x040ff00000041870 */
[C---:B------:R-:W-:Y:S01]  /*4ea0*/  HMMA.16816.F32.BF16 R108, R4.reuse, R26, R108 ;  /* 0x0000001a046c723c */ /* 0x040fe2000004186c */
[----:B------:R-:W-:Y:S07]  /*4eb0*/  LDSM.16.MT88.4 R24, [R212+0x2100] ;  /* 0x00210000d418783b */ /* 0x000fee0000004200 */
[C---:B-----5:R-:W-:Y:S08]  /*4ec0*/  HMMA.16816.F32.BF16 R104, R4.reuse, R20, R104 ;  /* 0x000000140468723c */ /* 0x060ff00000041868 */
[C---:B------:R-:W-:Y:S01]  /*4ed0*/  HMMA.16816.F32.BF16 R100, R4.reuse, R22, R100 ;  /* 0x000000160464723c */ /* 0x040fe20000041864 */
[----:B------:R-:W-:Y:S07]  /*4ee0*/  LDSM.16.MT88.4 R20, [R210+0x2100] ;  /* 0x00210000d214783b */ /* 0x000fee0000004200 */
[C---:B------:R-:W-:Y:S08]  /*4ef0*/  HMMA.16816.F32.BF16 R96, R4.reuse, R16, R96 ;  /* 0x000000100460723c */ /* 0x040ff00000041860 */
[C---:B------:R-:W-:Y:S01]  /*4f00*/  HMMA.16816.F32.BF16 R92, R4.reuse, R18, R92 ;  /* 0x00000012045c723c */ /* 0x040fe2000004185c */
[----:B------:R-:W3:Y:S07]  /*4f10*/  LDSM.16.MT88.4 R16, [R209+0x2100] ;  /* 0x00210000d110783b */ /* 0x000eee0000004200 */
[C---:B------:R-:W-:Y:S08]  /*4f20*/  HMMA.16816.F32.BF16 R72, R4.reuse, R32, R72 ;  /* 0x000000200448723c */ /* 0x040ff00000041848 */
[C---:B------:R-:W-:Y:S01]  /*4f30*/  HMMA.16816.F32.BF16 R68, R4.reuse, R34, R68 ;  /* 0x000000220444723c */ /* 0x040fe20000041844 */
[----:B------:R-:W-:Y:S07]  /*4f40*/  LDSM.16.MT88.4 R32, [R210+0x5100] ;  /* 0x00510000d220783b */ /* 0x000fee0000004200 */
[C---:B------:R-:W-:Y:S08]  /*4f50*/  HMMA.16816.F32.BF16 R52, R4.reuse, R28, R52 ;  /* 0x0000001c0434723c */ /* 0x040ff00000041834 */
[C---:B------:R-:W-:Y:S01]  /*4f60*/  HMMA.16816.F32.BF16 R56, R4.reuse, R30, R56 ;  /* 0x0000001e0438723c */ /* 0x040fe20000041838 */
[----:B------:R-:W-:Y:S07]  /*4f70*/  LDSM.16.MT88.4 R28, [R209+0x5100] ;  /* 0x00510000d11c783b */ /* 0x000fee0000004200 */
[C---:B-1----:R-:W-:Y:S08]  /*4f80*/  HMMA.16816.F32.BF16 R60, R4.reuse, R12, R60 ;  /* 0x0000000c043c723c */ /* 0x042ff0000004183c */
[----:B------:R-:W-:Y:S01]  /*4f90*/  HMMA.16816.F32.BF16 R64, R4, R14, R64 ;  /* 0x0000000e0440723c */ /* 0x000fe20000041840 */
[----:B------:R-:W1:Y:S06]  /*4fa0*/  LDSM.16.MT88.4 R12, [R212+0x5100] ;  /* 0x00510000d40c783b */ /* 0x000e6c0000004200 */
[----:B------:R-:W-:Y:S01]  /*4fb0*/  F2FP.BF16.PACK_AB R4, R164, R161 ;  /* 0x000000a1a404723e */ /* 0x000fe200000010ff */
[----:B------:R-:W-:Y:S01]  /*4fc0*/  FADD.FTZ R161, R161, R2 ;  /* 0x00000002a1a17221 */ /* 0x000fe20000010000 */
[----:B------:R-:W-:Y:S01]  /*4fd0*/  F2FP.BF16.PACK_AB R6, R166, R157 ;  /* 0x0000009da606723e */ /* 0x000fe200000010ff */
[----:B------:R-:W-:Y:S01]  /*4fe0*/  FADD.FTZ R2, R156, R3 ;  /* 0x000000039c027221 */ /* 0x000fe20000010000 */
[----:B------:R-:W-:Y:S01]  /*4ff0*/  F2FP.BF16.PACK_AB R5, R160, R149 ;  /* 0x00000095a005723e */ /* 0x000fe200000010ff */
[----:B------:R-:W-:Y:S01]  /*5000*/  FADD.FTZ R164, R164, R161 ;  /* 0x000000a1a4a47221 */ /* 0x000fe20000010000 */
[C---:B------:R-:W-:Y:S01]  /*5010*/  F2FP.BF16.PACK_AB R7, R159.reuse, R156 ;  /* 0x0000009c9f07723e */ /* 0x040fe200000010ff */
[----:B------:R-:W-:-:S02]  /*5020*/  FADD.FTZ R2, R159, R2 ;  /* 0x000000029f027221 */ /* 0x000fc40000010000 */
        /* <DEDUP_REMOVED lines=8> */
[C---:B-1----:R-:W-:Y:S08]  /*50b0*/  HMMA.16816.F32.BF16 R80, R4.reuse, R12, R80 ;  /* 0x0000000c0450723c */ /* 0x042ff00000041850 */
[C---:B------:R-:W-:Y:S01]  /*50c0*/  HMMA.16816.F32.BF16 R76, R4.reuse, R14, R76 ;  /* 0x0000000e044c723c */ /* 0x040fe2000004184c */
[----:B------:R-:W1:Y:S07]  /*50d0*/  LDSM.16.MT88.4 R12, [R208+0x2900] ;  /* 0x00290000d00c783b */ /* 0x000e6e0000004200 */
[C---:B------:R-:W-:Y:S07]  /*50e0*/  HMMA.16816.F32.BF16 R72, R4.reuse, R32, R72 ;  /* 0x000000200448723c */ /* 0x040fee0000041848 */
[----:B------:R-:W-:Y:S01]  /*50f0*/  FFMA.FTZ R32, R130, c[0x0][0x2d0], -R127 ;  /* 0x0000b40082207a23 */ /* 0x000fe2000001087f */
[C---:B--2---:R-:W-:Y:S05]  /*5100*/  HMMA.16816.F32.BF16 R60, R4.reuse, R8, R60 ;  /* 0x00000008043c723c */ /* 0x044fea000004183c */
[----:B------:R-:W2:Y:S03]  /*5110*/  MUFU.EX2 R32, R32 ;  /* 0x0000002000207308 */ /* 0x000ea60000000800 */
[C---:B------:R-:W-:Y:S01]  /*5120*/  HMMA.16816.F32.BF16 R64, R4.reuse, R10, R64 ;  /* 0x0000000a0440723c */ /* 0x040fe20000041840 */
[----:B------:R-:W4:Y:S07]  /*5130*/  LDSM.16.MT88.4 R8, [R212+0x5900] ;  /* 0x00590000d408783b */ /* 0x000f2e0000004200 */
[C---:B------:R-:W-:Y:S08]  /*5140*/  HMMA.16816.F32.BF16 R112, R4.reuse, R24, R112 ;  /* 0x000000180470723c */ /* 0x040ff00000041870 */
[C---:B------:R-:W-:Y:S01]  /*5150*/  HMMA.16816.F32.BF16 R108, R4.reuse, R26, R108 ;  /* 0x0000001a046c723c */ /* 0x040fe2000004186c */
[----:B------:R-:W5:Y:S07]  /*5160*/  LDSM.16.MT88.4 R24, [R212+0x2900] ;  /* 0x00290000d418783b */ /* 0x000f6e0000004200 */
[C---:B------:R-:W-:Y:S08]  /*5170*/  HMMA.16816.F32.BF16 R104, R4.reuse, R20, R104 ;  /* 0x000000140468723c */ /* 0x040ff00000041868 */
[C---:B------:R-:W-:Y:S01]  /*5180*/  HMMA.16816.F32.BF16 R100, R4.reuse, R22, R100 ;  /* 0x000000160464723c */ /* 0x040fe20000041864 */
[----:B------:R-:W1:Y:S07]  /*5190*/  LDSM.16.MT88.4 R20, [R210+0x2900] ;  /* 0x00290000d214783b */ /* 0x000e6e0000004200 */
[C---:B------:R-:W-:Y:S08]  /*51a0*/  HMMA.16816.F32.BF16 R68, R4.reuse, R34, R68 ;  /* 0x000000220444723c */ /* 0x040ff00000041844 */
[C---:B------:R-:W-:Y:S08]  /*51b0*/  HMMA.16816.F32.BF16 R52, R4.reuse, R28, R52 ;  /* 0x0000001c0434723c */ /* 0x040ff00000041834 */
[----:B------:R-:W-:Y:S07]  /*51c0*/  HMMA.16816.F32.BF16 R56, R4, R30, R56 ;  /* 0x0000001e0438723c */ /* 0x000fee0000041838 */
[----:B------:R-:W-:Y:S01]  /*51d0*/  F2FP.BF16.PACK_AB R4, R148, R137 ;  /* 0x000000899404723e */ /* 0x000fe200000010ff */
[----:B------:R-:W-:Y:S01]  /*51e0*/  FADD.FTZ R137, R137, R166 ;  /* 0x000000a689897221 */ /* 0x000fe20000010000 */
[----:B------:R-:W-:-:S02]  /*51f0*/  F2FP.BF16.PACK_AB R6, R224, R133 ;  /* 0x00000085e006723e */ /* 0x000fc400000010ff */
[----:B------:R-:W-:Y:S01]  /*5200*/  F2FP.BF16.PACK_AB R5, R134, R131 ;  /* 0x000000838605723e */ /* 0x000fe200000010ff */
[----:B------:R-:W-:Y:S01]  /*5210*/  FADD.FTZ R131, R131, R2 ;  /* 0x0000000283837221 */ /* 0x000fe20000010000 */
[----:B--2---:R-:W-:Y:S01]  /*5220*/  F2FP.BF16.PACK_AB R7, R225, R32 ;  /* 0x00000020e107723e */ /* 0x004fe200000010ff */
[----:B------:R-:W-:-:S04]  /*5230*/  @P4 IMAD.HI.U32 R2, R37, c[0x0][0x2c8], RZ ;  /* 0x0000b20025024a27 */ /* 0x000fc800078e00ff */
[----:B------:R-:W-:Y:S01]  /*5240*/  FADD.FTZ R148, R148, R137 ;  /* 0x0000008994947221 */ /* 0x000fe20000010000 */
[----:B------:R-:W-:Y:S01]  /*5250*/  @P4 SHF.R.U32.HI R37, RZ, c[0x0][0x2cc], R2 ;  /* 0x0000b300ff254a19 */ /* 0x000fe20000011602 */
[C---:B---3--:R-:W-:Y:S01]  /*5260*/  HMMA.16816.F32.BF16 R96, R4.reuse, R16, R96 ;  /* 0x000000100460723c */ /* 0x048fe20000041860 */
[----:B------:R-:W-:Y:S02]  /*5270*/  FADD.FTZ R131, R134, R131 ;  /* 0x0000008386837221 */ /* 0x000fe40000010000 */
[----:B------:R-:W-:Y:S01]  /*5280*/  FADD.FTZ R133, R133, R148 ;  /* 0x0000009485857221 */ /* 0x000fe20000010000 */
[----:B------:R-:W-:Y:S01]  /*5290*/  IADD3 R37, R37, UR13, RZ ;  /* 0x0000000d25257c10 */ /* 0x000fe2000fffe0ff */
[----:B------:R-:W-:Y:S02]  /*52a0*/  FADD.FTZ R32, R32, R131 ;  /* 0x0000008320207221 */ /* 0x000fe40000010000 */
[----:B------:R-:W-:Y:S01]  /*52b0*/  FADD.FTZ R224, R224, R133 ;  /* 0x00000085e0e07221 */ /* 0x000fe20000010000 */
[----:B------:R-:W-:Y:S01]  /*52c0*/  HMMA.16816.F32.BF16 R92, R4, R18, R92 ;  /* 0x00000012045c723c */ /* 0x000fe2000004185c */
[----:B------:R-:W2:Y:S01]  /*52d0*/  LDSM.16.MT88.4 R16, [R210+0x5900] ;  /* 0x00590000d210783b */ /* 0x000ea20000004200 */
[----:B------:R-:W-:Y:S01]  /*52e0*/  FADD.FTZ R225, R225, R32 ;  /* 0x00000020e1e17221 */ /* 0x000fe20000010000 */
[----:B------:R-:W-:-:S05]  /*52f0*/  IADD3 R3, R37, c[0x0][0x328], RZ ;  /* 0x0000ca0025037a10 */ /* 0x000fca0007ffe0ff */
[C---:B-1----:R-:W-:Y:S08]  /*5300*/  HMMA.16816.F32.BF16 R88, R4.reuse, R12, R88 ;  /* 0x0000000c0458723c */ /* 0x042ff00000041858 */
[C---:B------:R-:W-:Y:S01]  /*5310*/  HMMA.16816.F32.BF16 R84, R4.reuse, R14, R84 ;  /* 0x0000000e0454723c */ /* 0x040fe20000041854 */
[----:B------:R-:W1:Y:S07]  /*5320*/  LDSM.16.MT88.4 R12, [R209+0x5900] ;  /* 0x00590000d10c783b */ /* 0x000e6e0000004200 */
[C---:B----4-:R-:W-:Y:S08]  /*5330*/  HMMA.16816.F32.BF16 R80, R4.reuse, R8, R80 ;  /* 0x000000080450723c */ /* 0x050ff00000041850 */
[C---:B------:R-:W-:Y:S01]  /*5340*/  HMMA.16816.F32.BF16 R76, R4.reuse, R10, R76 ;  /* 0x0000000a044c723c */ /* 0x040fe2000004184c */
[----:B------:R-:W3:Y:S07]  /*5350*/  LDSM.16.MT88.4 R8, [R208+0x5900] ;  /* 0x00590000d008783b */ /* 0x000eee0000004200 */
[C---:B-----5:R-:W-:Y:S08]  /*5360*/  HMMA.16816.F32.BF16 R112, R4.reuse, R24, R112 ;  /* 0x000000180470723c */ /* 0x060ff00000041870 */
[C---:B------:R-:W-:Y:S08]  /*5370*/  HMMA.16816.F32.BF16 R108, R4.reuse, R26, R108 ;  /* 0x0000001a046c723c */ /* 0x040ff0000004186c */
[C---:B------:R-:W-:Y:S08]  /*5380*/  HMMA.16816.F32.BF16 R104, R4.reuse, R20, R104 ;  /* 0x000000140468723c */ /* 0x040ff00000041868 */
[C---:B------:R-:W-:Y:S08]  /*5390*/  HMMA.16816.F32.BF16 R100, R4.reuse, R22, R100 ;  /* 0x000000160464723c */ /* 0x040ff00000041864 */
[C---:B--2---:R-:W-:Y:S08]  /*53a0*/  HMMA.16816.F32.BF16 R72, R4.reuse, R16, R72 ;  /* 0x000000100448723c */ /* 0x044ff00000041848 */
[C---:B------:R-:W-:Y:S08]  /*53b0*/  HMMA.16816.F32.BF16 R68, R4.reuse, R18, R68 ;  /* 0x000000120444723c */ /* 0x040ff00000041844 */
[C---:B-1----:R-:W-:Y:S08]  /*53c0*/  HMMA.16816.F32.BF16 R52, R4.reuse, R12, R52 ;  /* 0x0000000c0434723c */ /* 0x042ff00000041834 */
[C---:B------:R-:W-:Y:S08]  /*53d0*/  HMMA.16816.F32.BF16 R56, R4.reuse, R14, R56 ;  /* 0x0000000e0438723c */ /* 0x040ff00000041838 */
[C---:B---3--:R-:W-:Y:S08]  /*53e0*/  HMMA.16816.F32.BF16 R60, R4.reuse, R8, R60 ;  /* 0x00000008043c723c */ /* 0x048ff0000004183c */
[----:B------:R-:W-:Y:S01]  /*53f0*/  HMMA.16816.F32.BF16 R64, R4, R10, R64 ;  /* 0x0000000a0440723c */ /* 0x000fe20000041840 */
[----:B------:R-:W-:Y:S07]  /*5400*/  @!P3 BRA `(.L_x_169) ;  /* 0x000000f00000b947 */ /* 0x000fee0003800000 */
[C---:B------:R-:W-:Y:S01]  /*5410*/  ISETP.GT.AND P0, PT, R37.reuse, RZ, PT ;  /* 0x000000ff2500720c */ /* 0x040fe20003f04270 */
[----:B------:R-:W-:Y:S01]  /*5420*/  IMAD.MOV.U32 R2, RZ, RZ, c[0x0][0x32c] ;  /* 0x0000cb00ff027624 */ /* 0x000fe200078e00ff */
[----:B------:R-:W-:-:S11]  /*5430*/  IADD3 R5, R37, -0x1, RZ ;  /* 0xffffffff25057810 */ /* 0x000fd60007ffe0ff */
[----:B------:R-:W-:Y:S05]  /*5440*/  @P0 BRA `(.L_x_170) ;  /* 0x0000006000000947 */ /* 0x000fea0003800000 */
[----:B------:R-:W-:Y:S01]  /*5450*/  ISETP.NE.AND P0, PT, R2, 0x1, PT ;  /* 0x000000010200780c */ /* 0x000fe20003f05270 */
[----:B------:R-:W-:-:S12]  /*5460*/  IMAD.MOV R37, RZ, RZ, -R37 ;  /* 0x000000ffff257224 */ /* 0x000fd800078e0a25 */
[----:B------:R-:W-:-:S05]  /*5470*/  @P0 IMAD.HI.U32 R4, R37, c[0x0][0x330], RZ ;  /* 0x0000cc0025040a27 */ /* 0x000fca00078e00ff */
[----:B------:R-:W-:-:S04]  /*5480*/  @P0 SHF.R.U32.HI R37, RZ, c[0x0][0x334], R4 ;  /* 0x0000cd00ff250a19 */ /* 0x000fc80000011604 */
[----:B------:R-:W-:Y:S01]  /*5490*/  LOP3.LUT R5, RZ, R37, RZ, 0x33, !PT ;  /* 0x00000025ff057212 */ /* 0x000fe200078e33ff */
[----:B------:R-:W-:Y:S05]  /*54a0*/  BRA `(.L_x_171) ;  /* 0x0000003000007947 */ /* 0x000fea0003800000 */
.L_x_170:
[----:B------:R-:W-:-:S13]  /*54b0*/  ISETP.NE.AND P0, PT, R2, 0x1, PT ;  /* 0x000000010200780c */ /* 0x000fda0003f05270 */
[----:B------:R-:W-:-:S05]  /*54c0*/  @P0 IMAD.HI.U32 R4, R5, c[0x0][0x330], RZ ;  /* 0x0000cc0005040a27 */ /* 0x000fca00078e00ff */
[----:B------:R-:W-:-:S05]  /*54d0*/  @P0 SHF.R.U32.HI R5, RZ, c[0x0][0x334], R4 ;  /* 0x0000cd00ff050a19 */ /* 0x000fca0000011604 */
.L_x_171:
[----:B------:R-:W-:-:S05]  /*54e0*/  IMAD R2, R5, R2, c[0x0][0x32c] ;  /* 0x0000cb0005027624 */ /* 0x000fca00078e0202 */
[----:B------:R-:W-:-:S05]  /*54f0*/  IMNMX R3, R3, R2, PT ;  /* 0x0000000203037217 */ /* 0x000fca0003800200 */
.L_x_169:
[----:B------:R-:W-:-:S05]  /*5500*/  IMAD.HI R3, R3, 0x2aaaaaab, RZ ;  /* 0x2aaaaaab03037827 */ /* 0x000fca00078e02ff */
[----:B------:R-:W-:-:S04]  /*5510*/  SHF.R.U32.HI R2, RZ, 0x1f, R3 ;  /* 0x0000001fff027819 */ /* 0x000fc80000011603 */
[----:B------:R-:W-:-:S04]  /*5520*/  LEA.HI.SX32 R2, R3, R2, 0x1c ;  /* 0x0000000203027211 */ /* 0x000fc800078fe2ff */
[----:B------:R-:W-:-:S04]  /*5530*/  IMNMX R231, R215, R2, !PT ;  /* 0x00000002d7e77217 */ /* 0x000fc80007800200 */
[----:B------:R-:W-:-:S13]  /*5540*/  ISETP.GE.AND P0, PT, R192, R231, PT ;  /* 0x000000e7c000720c */ /* 0x000fda0003f06270 */
[----:B------:R-:W-:Y:S05]  /*5550*/  @!P0 BRA `(.L_x_172) ;  /* 0x000042f000008947 */ /* 0x000fea0003800000 */
[----:B------:R-:W-:Y:S01]  /*5560*/  @P4 IMAD.HI.U32 R193, R217, c[0x0][0x2c8], RZ ;  /* 0x0000b200d9c14a27 */ /* 0x000fe200078e00ff */
[----:B------:R-:W-:Y:S02]  /*5570*/  MOV R2, R116 ;  /* 0x0000007400027202 */ /* 0x000fe40000000f00 */
[----:B------:R-:W-:Y:S01]  /*5580*/  MOV R3, R0 ;  /* 0x0000000000037202 */ /* 0x000fe20000000f00 */
[----:B------:R-:W-:Y:S01]  /*5590*/  IMAD.MOV.U32 R230, RZ, RZ, R192 ;  /* 0x000000ffffe67224 */ /* 0x000fe200078e00c0 */
[----:B------:R-:W-:Y:S01]  /*55a0*/  @P4 SHF.R.U32.HI R193, RZ, c[0x0][0x2cc], R193 ;  /* 0x0000b300ffc14a19 */ /* 0x000fe200000116c1 */
[----:B------:R-:W-:Y:S01]  /*55b0*/  IMAD.MOV.U32 R194, RZ, RZ, c[0x0][0x1e4] ;  /* 0x00007900ffc27624 */ /* 0x000fe200078e00ff */
[----:B------:R-:W-:Y:S02]  /*55c0*/  MOV R195, c[0x0][0x1e0] ;  /* 0x0000780000c37a02 */ /* 0x000fe40000000f00 */
.L_x_181:
[----:B------:R-:W-:Y:S04]  /*55d0*/  DEPBAR.LE SB0, 0x0 ;  /* 0x000080000000791a */ /* 0x000fe80000000000 */
[----:B------:R-:W-:Y:S01]  /*55e0*/  BAR.SYNC.DEFER_BLOCKING 0x0 ;  /* 0x0000000000007b1d */ /* 0x000fe20000010000 */
[----:B------:R-:W-:Y:S11]  /*55f0*/  ISETP.GT.AND P2, PT, R215, R230, PT ;  /* 0x000000e6d700720c */ /* 0x000ff60003f44270 */
[----:B------:R-:W-:Y:S02]  /*5600*/  @!UPT UIADD3 URZ, URZ, URZ, URZ ;  /* 0x0000003f3f3ff290 */ /* 0x000fe4000fffe03f */
[----:B------:R-:W-:Y:S01]  /*5610*/  @!P2 SHF.R.S32.HI R0, RZ, 0x1f, R230 ;  /* 0x0000001fff00a819 */ /* 0x000fe200000114e6 */
[----:B------:R-:W-:Y:S01]  /*5620*/  @!P2 IMAD.WIDE.U32 R156, R230, c[0x0][0x208], RZ ;  /* 0x00008200e69caa25 */ /* 0x000fe200078e00ff */
[----:B------:R-:W-:Y:S02]  /*5630*/  @!P2 MOV R160, R226 ;  /* 0x000000e200a0a202 */ /* 0x000fe40000000f00 */
[----:B------:R-:W-:Y:S01]  /*5640*/  @!P2 MOV R161, R229 ;  /* 0x000000e500a1a202 */ /* 0x000fe20000000f00 */
[----:B------:R-:W-:Y:S04]  /*5650*/  @!P2 IMAD R0, R0, c[0x0][0x208], RZ ;  /* 0x000082000000aa24 */ /* 0x000fe800078e02ff */
[----:B------:R-:W-:Y:S01]  /*5660*/  @!P2 IMAD R0, R230, c[0x0][0x20c], R0 ;  /* 0x00008300e600aa24 */ /* 0x000fe200078e0200 */
[----:B------:R-:W1:Y:S01]  /*5670*/  LDSM.16.M88.4 R116, [R214+0x8100] ;  /* 0x00810000d674783b */ /* 0x000e620000000200 */
[----:B------:R-:W-:Y:S03]  /*5680*/  @!P2 IMAD.WIDE.U32 R160, R156, 0x60, R160 ;  /* 0x000000609ca0a825 */ /* 0x000fe600078e00a0 */
[----:B------:R-:W-:Y:S02]  /*5690*/  @!P2 IADD3 R0, R157, R0, RZ ;  /* 0x000000009d00a210 */ /* 0x000fe40007ffe0ff */
[----:B------:R-:W-:Y:S02]  /*56a0*/  @!P2 SHF.L.U32 R158, R160, 0x1, RZ ;  /* 0x00000001a09ea819 */ /* 0x000fe400000006ff */
[----:B------:R-:W2:Y:S01]  /*56b0*/  LDSM.16.M88.4 R124, [R214+0x8900] ;  /* 0x00890000d67c783b */ /* 0x000ea20000000200 */
[----:B------:R-:W-:Y:S01]  /*56c0*/  @!P2 IMAD R157, R0, 0x60, RZ ;  /* 0x00000060009da824 */ /* 0x000fe200078e02ff */
[----:B------:R-:W-:Y:S04]  /*56d0*/  @!P2 IADD3 R156, P1, R158, 0x80, RZ ;  /* 0x000000809e9ca810 */ /* 0x000fe80007f3e0ff */
[----:B------:R-:W-:Y:S02]  /*56e0*/  @!P2 IADD3 R156, P0, R156, c[0x0][0x1f8], RZ ;  /* 0x00007e009c9caa10 */ /* 0x000fe40007f1e0ff */
[----:B------:R-:W3:Y:S01]  /*56f0*/  LDSM.16.M88.4 R128, [R214+0x9100] ;  /* 0x00910000d680783b */ /* 0x000ee20000000200 */
[----:B------:R-:W-:Y:S04]  /*5700*/  @!P2 IADD3 R0, R161, R157, RZ ;  /* 0x0000009da100a210 */ /* 0x000fe80007ffe0ff */
[----:B------:R-:W-:Y:S03]  /*5710*/  @!P2 SHF.L.U64.HI R0, R160, 0x1, R0 ;  /* 0x00000001a000a819 */ /* 0x000fe60000010200 */
[----:B------:R-:W4:Y:S01]  /*5720*/  LDSM.16.M88.4 R132, [R214+0x9900] ;  /* 0x00990000d684783b */ /* 0x000f220000000200 */
[----:B------:R-:W-:Y:S02]  /*5730*/  @!P2 IADD3.X R157, RZ, c[0x0][0x1fc], R0, P0, P1 ;  /* 0x00007f00ff9daa10 */ /* 0x000fe400007e2400 */
[----:B------:R-:W-:Y:S04]  /*5740*/  @!P2 IADD3 R158, P0, R158, c[0x0][0x1f8], RZ ;  /* 0x00007e009e9eaa10 */ /* 0x000fe80007f1e0ff */
[----:B------:R-:W-:Y:S01]  /*5750*/  @!P2 IADD3.X R159, R0, c[0x0][0x1fc], RZ, P0, !PT ;  /* 0x00007f00009faa10 */ /* 0x000fe200007fe4ff */
[----:B------:R-:W5:Y:S01]  /*5760*/  LDSM.16.M88.4 R136, [R214+0xa100] ;  /* 0x00a10000d688783b */ /* 0x000f620000000200 */
[----:B------:R-:W-:Y:S04]  /*5770*/  @!P2 IADD3 R160, P1, R158, UR9, RZ ;  /* 0x000000099ea0ac10 */ /* 0x000fe8000ff3e0ff */
[----:B------:R-:W-:Y:S02]  /*5780*/  @!P2 IADD3.X R161, R159, UR12, RZ, P1, !PT ;  /* 0x0000000c9fa1ac10 */ /* 0x000fe40008ffe4ff */
[----:B------:R-:W-:Y:S01]  /*5790*/  @!P2 IADD3 R184, P0, R160, UR9, RZ ;  /* 0x00000009a0b8ac10 */ /* 0x000fe2000ff1e0ff */
[C---:B-1----:R-:W-:Y:S01]  /*57a0*/  HMMA.16816.F32.BF16 R4, R120.reuse, R116, RZ ;  /* 0x000000747804723c */ /* 0x042fe200000418ff */
[----:B------:R-:W-:Y:S02]  /*57b0*/  LDSM.16.M88.4 R144, [R204] ;  /* 0x00000000cc90783b */ /* 0x000fe40000000200 */
[----:B------:R-:W-:Y:S05]  /*57c0*/  @!P2 IADD3.X R185, R161, UR12, RZ, P0, !PT ;  /* 0x0000000ca1b9ac10 */ /* 0x000fea00087fe4ff */
[C---:B------:R-:W-:Y:S01]  /*57d0*/  HMMA.16816.F32.BF16 R8, R120.reuse, R118, RZ ;  /* 0x000000767808723c */ /* 0x040fe200000418ff */
[----:B------:R-:W1:Y:S07]  /*57e0*/  LDSM.16.M88.4 R116, [R214+0xa900] ;  /* 0x00a90000d674783b */ /* 0x000e6e0000000200 */
[C---:B--2---:R-:W-:Y:S01]  /*57f0*/  HMMA.16816.F32.BF16 R12, R120.reuse, R124, RZ ;  /* 0x0000007c780c723c */ /* 0x044fe200000418ff */
[----:B------:R-:W-:Y:S07]  /*5800*/  LDSM.16.M88.4 R148, [R203] ;  /* 0x00000000cb94783b */ /* 0x000fee0000000200 */
[C---:B------:R-:W-:Y:S01]  /*5810*/  HMMA.16816.F32.BF16 R16, R120.reuse, R126, RZ ;  /* 0x0000007e7810723c */ /* 0x040fe200000418ff */
[----:B------:R-:W2:Y:S07]  /*5820*/  LDSM.16.M88.4 R124, [R213] ;  /* 0x00000000d57c783b */ /* 0x000eae0000000200 */
[C---:B---3--:R-:W-:Y:S08]  /*5830*/  HMMA.16816.F32.BF16 R20, R120.reuse, R128, RZ ;  /* 0x000000807814723c */ /* 0x048ff000000418ff */
[C---:B------:R-:W-:Y:S01]  /*5840*/  HMMA.16816.F32.BF16 R24, R120.reuse, R130, RZ ;  /* 0x000000827818723c */ /* 0x040fe200000418ff */
[----:B------:R-:W3:Y:S07]  /*5850*/  LDSM.16.M88.4 R128, [R207] ;  /* 0x00000000cf80783b */ /* 0x000eee0000000200 */
[C---:B----4-:R-:W-:Y:S08]  /*5860*/  HMMA.16816.F32.BF16 R28, R120.reuse, R132, RZ ;  /* 0x00000084781c723c */ /* 0x050ff000000418ff */
[C---:B------:R-:W-:Y:S01]  /*5870*/  HMMA.16816.F32.BF16 R32, R120.reuse, R134, RZ ;  /* 0x000000867820723c */ /* 0x040fe200000418ff */
[----:B------:R-:W4:Y:S07]  /*5880*/  LDSM.16.M88.4 R132, [R206] ;  /* 0x00000000ce84783b */ /* 0x000f2e0000000200 */
[C---:B-----5:R-:W-:Y:S08]  /*5890*/  HMMA.16816.F32.BF16 R36, R120.reuse, R136, RZ ;  /* 0x000000887824723c */ /* 0x060ff000000418ff */
[C---:B------:R-:W-:Y:S01]  /*58a0*/  HMMA.16816.F32.BF16 R40, R120.reuse, R138, RZ ;  /* 0x0000008a7828723c */ /* 0x040fe200000418ff */
[----:B------:R-:W5:Y:S07]  /*58b0*/  LDSM.16.M88.4 R136, [R205] ;  /* 0x00000000cd88783b */ /* 0x000f6e0000000200 */
[C---:B-1----:R-:W-:Y:S01]  /*58c0*/  HMMA.16816.F32.BF16 R44, R120.reuse, R116, RZ ;  /* 0x00000074782c723c */ /* 0x042fe200000418ff */
[----:B------:R-:W-:Y:S01]  /*58d0*/  @!PT LDS RZ, [RZ] ;  /* 0x00000000fffff984 */ /* 0x000fe20000000800 */
[----:B------:R-:W-:Y:S01]  /*58e0*/  @!PT LDS RZ, [RZ] ;  /* 0x00000000fffff984 */ /* 0x000fe20000000800 */
[----:B------:R-:W-:Y:S01]  /*58f0*/  @!PT LDS RZ, [RZ] ;  /* 0x00000000fffff984 */ /* 0x000fe20000000800 */
[----:B------:R1:W-:Y:S07]  /*5900*/  @!P2 LDGSTS.E.BYPASS.LTC128B.128 [R216+0x100], [R158.64], !P6 ;  /* 0x001000009ed8afae */ /* 0x0003ee000f101d4a */
[----:B------:R-:W-:Y:S01]  /*5910*/  HMMA.16816.F32.BF16 R48, R120, R118, RZ ;  /* 0x000000767830723c */ /* 0x000fe200000418ff */
[----:B------:R1:W-:Y:S07]  /*5920*/  @!P2 LDGSTS.E.BYPASS.LTC128B.128 [R216+0x3100], [R156.64], !P5 ;  /* 0x031000009cd8afae */ /* 0x0003ee000e901d4a */
[C---:B--2---:R-:W-:Y:S01]  /*5930*/  HMMA.16816.F32.BF16 R4, R140.reuse, R124, R4 ;  /* 0x0000007c8c04723c */ /* 0x044fe20000041804 */
[----:B------:R2:W-:Y:S07]  /*5940*/  @!P2 LDGSTS.E.BYPASS.LTC128B.128 [R216+0x1100], [R160.64], !P6 ;  /* 0x01100000a0d8afae */ /* 0x0005ee000f101d4a */
[C---:B------:R-:W-:Y:S01]  /*5950*/  HMMA.16816.F32.BF16 R8, R140.reuse, R126, R8 ;  /* 0x0000007e8c08723c */ /* 0x040fe20000041808 */
[----:B------:R2:W-:Y:S07]  /*5960*/  @!P2 LDGSTS.E.BYPASS.LTC128B.128 [R216+0x4100], [R160.64+0x80], !P5 ;  /* 0x04100080a0d8afae */ /* 0x0005ee000e901d4a */
[C---:B---3--:R-:W-:Y:S01]  /*5970*/  HMMA.16816.F32.BF16 R12, R140.reuse, R128, R12 ;  /* 0x000000808c0c723c */ /* 0x048fe2000004180c */
[----:B------:R3:W-:Y:S07]  /*5980*/  @!P2 LDGSTS.E.BYPASS.LTC128B.128 [R216+0x2100], [R184.64], !P6 ;  /* 0x02100000b8d8afae */ /* 0x0007ee000f101d4a */
[C---:B------:R-:W-:Y:S01]  /*5990*/  HMMA.16816.F32.BF16 R16, R140.reuse, R130, R16 ;  /* 0x000000828c10723c */ /* 0x040fe20000041810 */
[----:B------:R3:W-:Y:S02]  /*59a0*/  @!P2 LDGSTS.E.BYPASS.LTC128B.128 [R216+0x5100], [R184.64+0x80], !P5 ;  /* 0x05100080b8d8afae */ /* 0x0007e4000e901d4a */
[C---:B------:R-:W-:Y:S05]  /*59b0*/  ISETP.GT.AND P2, PT, R230.reuse, R215, PT ;  /* 0x000000d7e600720c */ /* 0x040fea0003f44270 */
[C---:B----4-:R-:W-:Y:S01]  /*59c0*/  HMMA.16816.F32.BF16 R20, R140.reuse, R132, R20 ;  /* 0x000000848c14723c */ /* 0x050fe20000041814 */
[----:B------:R-:W4:Y:S07]  /*59d0*/  LDSM.16.M88.4 R116, [R211+0x8100] ;  /* 0x00810000d374783b */ /* 0x000f2e0000000200 */
[C---:B------:R-:W-:Y:S01]  /*59e0*/  HMMA.16816.F32.BF16 R24, R140.reuse, R134, R24 ;  /* 0x000000868c18723c */ /* 0x040fe20000041818 */
[----:B------:R-:W0:Y:S03]  /*59f0*/  LDGDEPBAR ;  /* 0x00000000000079af */ /* 0x000e260000000000 */
[----:B------:R-:W-:Y:S04]  /*5a00*/  @P2 IADD3 R251, R230, -0x1, RZ ;  /* 0xffffffffe6fb2810 */ /* 0x000fe80007ffe0ff */
[C---:B-----5:R-:W-:Y:S01]  /*5a10*/  HMMA.16816.F32.BF16 R28, R140.reuse, R136, R28 ;  /* 0x000000888c1c723c */ /* 0x060fe2000004181c */
[----:B------:R-:W5:Y:S03]  /*5a20*/  LDSM.16.M88.4 R124, [R211+0x8900] ;  /* 0x00890000d37c783b */ /* 0x000f660000000200 */
[----:B------:R-:W-:Y:S04]  /*5a30*/  @P2 SHF.R.S32.HI R250, RZ, 0x1f, R251 ;  /* 0x0000001ffffa2819 */ /* 0x000fe800000114fb */
[C---:B------:R-:W-:Y:S01]  /*5a40*/  HMMA.16816.F32.BF16 R32, R140.reuse, R138, R32 ;  /* 0x0000008a8c20723c */ /* 0x040fe20000041820 */
[----:B------:R-:W3:Y:S03]  /*5a50*/  LDSM.16.M88.4 R128, [R211+0x9100] ;  /* 0x00910000d380783b */ /* 0x000ee60000000200 */
[----:B------:R-:W-:Y:S04]  /*5a60*/  @P2 IMAD R250, R250, c[0x0][0x1e0], RZ ;  /* 0x00007800fafa2a24 */ /* 0x000fe800078e02ff */
[C---:B------:R-:W-:Y:S01]  /*5a70*/  HMMA.16816.F32.BF16 R36, R140.reuse, R144, R36 ;  /* 0x000000908c24723c */ /* 0x040fe20000041824 */
[----:B-1----:R-:W1:Y:S03]  /*5a80*/  LDSM.16.M88.4 R156, [R211+0x9900] ;  /* 0x00990000d39c783b */ /* 0x002e660000000200 */
[----:B------:R-:W-:Y:S04]  /*5a90*/  @P2 IMAD R250, R251, c[0x0][0x1e4], R250 ;  /* 0x00007900fbfa2a24 */ /* 0x000fe800078e02fa */
[C---:B------:R-:W-:Y:S01]  /*5aa0*/  HMMA.16816.F32.BF16 R40, R140.reuse, R146, R40 ;  /* 0x000000928c28723c */ /* 0x040fe20000041828 */
[----:B--2---:R-:W2:Y:S07]  /*5ab0*/  LDSM.16.M88.4 R160, [R211+0xa100] ;  /* 0x00a10000d3a0783b */ /* 0x004eae0000000200 */
[C---:B------:R-:W-:Y:S01]  /*5ac0*/  HMMA.16816.F32.BF16 R44, R140.reuse, R148, R44 ;  /* 0x000000948c2c723c */ /* 0x040fe2000004182c */
[----:B------:R-:W1:Y:S07]  /*5ad0*/  LDSM.16.M88.4 R164, [R211+0xa900] ;  /* 0x00a90000d3a4783b */ /* 0x000e6e0000000200 */
[----:B------:R-:W-:Y:S01]  /*5ae0*/  HMMA.16816.F32.BF16 R48, R140, R150, R48 ;  /* 0x000000968c30723c */ /* 0x000fe20000041830 */
[----:B------:R-:W-:Y:S07]  /*5af0*/  LDSM.16.M88.4 R132, [R202+0x800] ;  /* 0x00080000ca84783b */ /* 0x000fee0000000200 */
[C---:B----4-:R-:W-:Y:S01]  /*5b00*/  HMMA.16816.F32.BF16 R4, R152.reuse, R116, R4 ;  /* 0x000000749804723c */ /* 0x050fe20000041804 */
[----:B------:R-:W-:Y:S07]  /*5b10*/  LDSM.16.M88.4 R136, [R202+0x1000] ;  /* 0x00100000ca88783b */ /* 0x000fee0000000200 */
[C---:B------:R-:W-:Y:S01]  /*5b20*/  HMMA.16816.F32.BF16 R8, R152.reuse, R118, R8 ;  /* 0x000000769808723c */ /* 0x040fe20000041808 */
[----:B------:R-:W4:Y:S07]  /*5b30*/  LDSM.16.M88.4 R116, [R202] ;  /* 0x00000000ca74783b */ /* 0x000f2e0000000200 */
[C---:B-----5:R-:W-:Y:S01]  /*5b40*/  HMMA.16816.F32.BF16 R12, R152.reuse, R124, R12 ;  /* 0x0000007c980c723c */ /* 0x060fe2000004180c */
[----:B------:R-:W5:Y:S07]  /*5b50*/  LDSM.16.M88.4 R144, [R202+0x1800] ;  /* 0x00180000ca90783b */ /* 0x000f6e0000000200 */
[C---:B------:R-:W-:Y:S01]  /*5b60*/  HMMA.16816.F32.BF16 R16, R152.reuse, R126, R16 ;  /* 0x0000007e9810723c */ /* 0x040fe20000041810 */
[----:B------:R-:W4:Y:S07]  /*5b70*/  LDSM.16.M88.4 R148, [R202+0x2000] ;  /* 0x00200000ca94783b */ /* 0x000f2e0000000200 */
[C---:B---3--:R-:W-:Y:S01]  /*5b80*/  HMMA.16816.F32.BF16 R20, R152.reuse, R128, R20 ;  /* 0x000000809814723c */ /* 0x048fe20000041814 */
[----:B------:R-:W3:Y:S07]  /*5b90*/  LDSM.16.M88.4 R124, [R202+0x2800] ;  /* 0x00280000ca7c783b */ /* 0x000eee0000000200 */
[C---:B------:R-:W-:Y:S01]  /*5ba0*/  HMMA.16816.F32.BF16 R24, R152.reuse, R130, R24 ;  /* 0x000000829818723c */ /* 0x040fe20000041818 */
[----:B------:R-:W3:Y:S07]  /*5bb0*/  LDSM.16.M88.4 R128, [R214+0xb100] ;  /* 0x00b10000d680783b */ /* 0x000eee0000000200 */
[C---:B-1----:R-:W-:Y:S01]  /*5bc0*/  HMMA.16816.F32.BF16 R28, R152.reuse, R156, R28 ;  /* 0x0000009c981c723c */ /* 0x042fe2000004181c */
[----:B------:R-:W-:Y:S07]  /*5bd0*/  LDSM.16.M88.4 R184, [R211+0xd900] ;  /* 0x00d90000d3b8783b */ /* 0x000fee0000000200 */
[C---:B------:R-:W-:Y:S01]  /*5be0*/  HMMA.16816.F32.BF16 R32, R152.reuse, R158, R32 ;  /* 0x0000009e9820723c */ /* 0x040fe20000041820 */
[----:B------:R-:W1:Y:S07]  /*5bf0*/  LDSM.16.M88.4 R156, [R214+0xb900] ;  /* 0x00b90000d69c783b */ /* 0x000e6e0000000200 */
[C---:B--2---:R-:W-:Y:S08]  /*5c00*/  HMMA.16816.F32.BF16 R36, R152.reuse, R160, R36 ;  /* 0x000000a09824723c */ /* 0x044ff00000041824 */
[C---:B------:R-:W-:Y:S01]  /*5c10*/  HMMA.16816.F32.BF16 R40, R152.reuse, R162, R40 ;  /* 0x000000a29828723c */ /* 0x040fe20000041828 */
[----:B------:R-:W2:Y:S07]  /*5c20*/  LDSM.16.M88.4 R160, [R214+0xc100] ;  /* 0x00c10000d6a0783b */ /* 0x000eae0000000200 */
[C---:B------:R-:W-:Y:S08]  /*5c30*/  HMMA.16816.F32.BF16 R44, R152.reuse, R164, R44 ;  /* 0x000000a4982c723c */ /* 0x040ff0000004182c */
[----:B------:R-:W-:Y:S01]  /*5c40*/  HMMA.16816.F32.BF16 R48, R152, R166, R48 ;  /* 0x000000a69830723c */ /* 0x000fe20000041830 */
[----:B------:R-:W1:Y:S07]  /*5c50*/  LDSM.16.M88.4 R164, [R214+0xc900] ;  /* 0x00c90000d6a4783b */ /* 0x000e6e0000000200 */
[C---:B----4-:R-:W-:Y:S08]  /*5c60*/  HMMA.16816.F32.BF16 R4, R168.reuse, R116, R4 ;  /* 0x00000074a804723c */ /* 0x050ff00000041804 */
[C---:B------:R-:W-:Y:S01]  /*5c70*/  HMMA.16816.F32.BF16 R8, R168.reuse, R118, R8 ;  /* 0x00000076a808723c */ /* 0x040fe20000041808 */
[----:B------:R-:W4:Y:S07]  /*5c80*/  LDSM.16.M88.4 R116, [R214+0xd100] ;  /* 0x00d10000d674783b */ /* 0x000f2e0000000200 */
[C---:B------:R-:W-:Y:S08]  /*5c90*/  HMMA.16816.F32.BF16 R12, R168.reuse, R132, R12 ;  /* 0x00000084a80c723c */ /* 0x040ff0000004180c */
[C---:B------:R-:W-:Y:S01]  /*5ca0*/  HMMA.16816.F32.BF16 R16, R168.reuse, R134, R16 ;  /* 0x00000086a810723c */ /* 0x040fe20000041810 */
[----:B------:R-:W1:Y:S07]  /*5cb0*/  LDSM.16.M88.4 R132, [R214+0xd900] ;  /* 0x00d90000d684783b */ /* 0x000e6e0000000200 */
        /* <DEDUP_REMOVED lines=8> */
[----:B------:R-:W-:Y:S07]  /*5d40*/  LDSM.16.M88.4 R148, [R197] ;  /* 0x00000000c594783b */ /* 0x000fee0000000200 */
[C---:B---3--:R-:W-:Y:S08]  /*5d50*/  HMMA.16816.F32.BF16 R44, R168.reuse, R124, R44 ;  /* 0x0000007ca82c723c */ /* 0x048ff0000004182c */
[----:B------:R-:W-:Y:S01]  /*5d60*/  HMMA.16816.F32.BF16 R48, R168, R126, R48 ;  /* 0x0000007ea830723c */ /* 0x000fe20000041830 */
[----:B------:R-:W3:Y:S07]  /*5d70*/  LDSM.16.M88.4 R124, [R199] ;  /* 0x00000000c77c783b */ /* 0x000eee0000000200 */
[C---:B------:R-:W-:Y:S08]  /*5d80*/  HMMA.16816.F32.BF16 R4, R172.reuse, R128, R4 ;  /* 0x00000080ac04723c */ /* 0x040ff00000041804 */
[C---:B------:R-:W-:Y:S01]  /*5d90*/  HMMA.16816.F32.BF16 R8, R172.reuse, R130, R8 ;  /* 0x00000082ac08723c */ /* 0x040fe20000041808 */
[----:B------:R-:W3:Y:S07]  /*5da0*/  LDSM.16.M88.4 R128, [R198] ;  /* 0x00000000c680783b */ /* 0x000eee0000000200 */
[C---:B-1----:R-:W-:Y:S08]  /*5db0*/  HMMA.16816.F32.BF16 R12, R172.reuse, R156, R12 ;  /* 0x0000009cac0c723c */ /* 0x042ff0000004180c */
[C---:B------:R-:W-:Y:S01]  /*5dc0*/  HMMA.16816.F32.BF16 R16, R172.reuse, R158, R16 ;  /* 0x0000009eac10723c */ /* 0x040fe20000041810 */
[----:B------:R-:W1:Y:S07]  /*5dd0*/  LDSM.16.M88.4 R156, [R196] ;  /* 0x00000000c49c783b */ /* 0x000e6e0000000200 */
[C---:B--2---:R-:W-:Y:S08]  /*5de0*/  HMMA.16816.F32.BF16 R20, R172.reuse, R160, R20 ;  /* 0x000000a0ac14723c */ /* 0x044ff00000041814 */
[C---:B------:R-:W-:Y:S01]  /*5df0*/  HMMA.16816.F32.BF16 R24, R172.reuse, R162, R24 ;  /* 0x000000a2ac18723c */ /* 0x040fe20000041818 */
[----:B------:R-:W2:Y:S07]  /*5e00*/  LDSM.16.M88.4 R160, [R211+0xb100] ;  /* 0x00b10000d3a0783b */ /* 0x000eae0000000200 */
[C---:B------:R-:W-:Y:S08]  /*5e10*/  HMMA.16816.F32.BF16 R28, R172.reuse, R164, R28 ;  /* 0x000000a4ac1c723c */ /* 0x040ff0000004181c */
[C---:B------:R-:W-:Y:S01]  /*5e20*/  HMMA.16816.F32.BF16 R32, R172.reuse, R166, R32 ;  /* 0x000000a6ac20723c */ /* 0x040fe20000041820 */
[----:B------:R-:W-:Y:S07]  /*5e30*/  LDSM.16.M88.4 R164, [R211+0xd100] ;  /* 0x00d10000d3a4783b */ /* 0x000fee0000000200 */
[C---:B----4-:R-:W-:Y:S08]  /*5e40*/  HMMA.16816.F32.BF16 R36, R172.reuse, R116, R36 ;  /* 0x00000074ac24723c */ /* 0x050ff00000041824 */
[C---:B------:R-:W-:Y:S01]  /*5e50*/  HMMA.16816.F32.BF16 R40, R172.reuse, R118, R40 ;  /* 0x00000076ac28723c */ /* 0x040fe20000041828 */
[----:B------:R-:W4:Y:S07]  /*5e60*/  LDSM.16.M88.4 R116, [R211+0xb900] ;  /* 0x00b90000d374783b */ /* 0x000f2e0000000200 */
[C---:B------:R-:W-:Y:S08]  /*5e70*/  HMMA.16816.F32.BF16 R44, R172.reuse, R132, R44 ;  /* 0x00000084ac2c723c */ /* 0x040ff0000004182c */
[----:B------:R-:W-:Y:S01]  /*5e80*/  HMMA.16816.F32.BF16 R48, R172, R134, R48 ;  /* 0x00000086ac30723c */ /* 0x000fe20000041830 */
[----:B------:R-:W1:Y:S07]  /*5e90*/  LDSM.16.M88.4 R132, [R211+0xc100] ;  /* 0x00c10000d384783b */ /* 0x000e6e0000000200 */
[C---:B------:R-:W-:Y:S08]  /*5ea0*/  HMMA.16816.F32.BF16 R4, R176.reuse, R136, R4 ;  /* 0x00000088b004723c */ /* 0x040ff00000041804 */
[C---:B------:R-:W-:Y:S01]  /*5eb0*/  HMMA.16816.F32.BF16 R8, R176.reuse, R138, R8 ;  /* 0x0000008ab008723c */ /* 0x040fe20000041808 */
[----:B------:R-:W1:Y:S07]  /*5ec0*/  LDSM.16.M88.4 R136, [R211+0xc900] ;  /* 0x00c90000d388783b */ /* 0x000e6e0000000200 */
[C---:B-----5:R-:W-:Y:S08]  /*5ed0*/  HMMA.16816.F32.BF16 R12, R176.reuse, R144, R12 ;  /* 0x00000090b00c723c */ /* 0x060ff0000004180c */
[C---:B------:R-:W-:Y:S01]  /*5ee0*/  HMMA.16816.F32.BF16 R16, R176.reuse, R146, R16 ;  /* 0x00000092b010723c */ /* 0x040fe20000041810 */
[----:B------:R-:W5:Y:S07]  /*5ef0*/  LDSM.16.M88.4 R144, [R202+0x3000] ;  /* 0x00300000ca90783b */ /* 0x000f6e0000000200 */
[C---:B---3--:R-:W-:Y:S08]  /*5f00*/  HMMA.16816.F32.BF16 R20, R176.reuse, R124, R20 ;  /* 0x0000007cb014723c */ /* 0x048ff00000041814 */
[C---:B------:R-:W-:Y:S01]  /*5f10*/  HMMA.16816.F32.BF16 R24, R176.reuse, R126, R24 ;  /* 0x0000007eb018723c */ /* 0x040fe20000041818 */
[----:B------:R-:W-:Y:S07]  /*5f20*/  LDSM.16.M88.4 R124, [R202+0x4000] ;  /* 0x00400000ca7c783b */ /* 0x000fee0000000200 */
[C---:B------:R-:W-:Y:S08]  /*5f30*/  HMMA.16816.F32.BF16 R28, R176.reuse, R128, R28 ;  /* 0x00000080b01c723c */ /* 0x040ff0000004181c */
[C---:B------:R-:W-:Y:S08]  /*5f40*/  HMMA.16816.F32.BF16 R32, R176.reuse, R130, R32 ;  /* 0x00000082b020723c */ /* 0x040ff00000041820 */
[C---:B------:R-:W-:Y:S08]  /*5f50*/  HMMA.16816.F32.BF16 R36, R176.reuse, R148, R36 ;  /* 0x00000094b024723c */ /* 0x040ff00000041824 */
[C---:B------:R-:W-:Y:S08]  /*5f60*/  HMMA.16816.F32.BF16 R40, R176.reuse, R150, R40 ;  /* 0x00000096b028723c */ /* 0x040ff00000041828 */
[C---:B-1----:R-:W-:Y:S08]  /*5f70*/  HMMA.16816.F32.BF16 R44, R176.reuse, R156, R44 ;  /* 0x0000009cb02c723c */ /* 0x042ff0000004182c */
        /* <DEDUP_REMOVED lines=14> */
[C---:B-----5:R-:W-:Y:S08]  /*6060*/  HMMA.16816.F32.BF16 R4, R188.reuse, R144, R4 ;  /* 0x00000090bc04723c */ /* 0x060ff00000041804 */
[C---:B------:R-:W-:Y:S08]  /*6070*/  HMMA.16816.F32.BF16 R8, R188.reuse, R146, R8 ;  /* 0x00000092bc08723c */ /* 0x040ff00000041808 */
[C---:B-1----:R-:W-:Y:S08]  /*6080*/  HMMA.16816.F32.BF16 R12, R188.reuse, R116, R12 ;  /* 0x00000074bc0c723c */ /* 0x042ff0000004180c */
[C---:B------:R-:W-:Y:S01]  /*6090*/  HMMA.16816.F32.BF16 R16, R188.reuse, R118, R16 ;  /* 0x00000076bc10723c */ /* 0x040fe20000041810 */
[----:B------:R-:W1:Y:S03]  /*60a0*/  LDSM.16.M88.4 R116, [R202+0x4800] ;  /* 0x00480000ca74783b */ /* 0x000e660000000200 */
[----:B------:R-:W-:Y:S02]  /*60b0*/  FMUL.FTZ R156, R4, c[0x0][0x320] ;  /* 0x0000c800049c7a20 */ /* 0x000fe40000410000 */
[----:B------:R-:W-:Y:S02]  /*60c0*/  FMUL.FTZ R160, R5, c[0x0][0x320] ;  /* 0x0000c80005a07a20 */ /* 0x000fe40000410000 */
[C---:B------:R-:W-:Y:S02]  /*60d0*/  HMMA.16816.F32.BF16 R20, R188.reuse, R124, R20 ;  /* 0x0000007cbc14723c */ /* 0x040fe40000041814 */
[----:B------:R-:W2:Y:S02]  /*60e0*/  MUFU.TANH R156, R156 ;  /* 0x0000009c009c7308 */ /* 0x000ea40000002400 */
[----:B------:R-:W-:Y:S02]  /*60f0*/  FMUL.FTZ R158, R10, c[0x0][0x320] ;  /* 0x0000c8000a9e7a20 */ /* 0x000fe40000410000 */
[----:B------:R-:W-:Y:S02]  /*6100*/  FMUL.FTZ R164, R9, c[0x0][0x320] ;  /* 0x0000c80009a47a20 */ /* 0x000fe40000410000 */
[C---:B------:R-:W-:Y:S01]  /*6110*/  HMMA.16816.F32.BF16 R24, R188.reuse, R126, R24 ;  /* 0x0000007ebc18723c */ /* 0x040fe20000041818 */
[----:B------:R-:W3:Y:S03]  /*6120*/  LDSM.16.M88.4 R124, [R202+0x5000] ;  /* 0x00500000ca7c783b */ /* 0x000ee60000000200 */
[----:B------:R-:W4:Y:S01]  /*6130*/  MUFU.TANH R160, R160 ;  /* 0x000000a000a07308 */ /* 0x000f220000002400 */
[----:B------:R-:W-:Y:S02]  /*6140*/  FMUL.FTZ R167, R14, c[0x0][0x320] ;  /* 0x0000c8000ea77a20 */ /* 0x000fe40000410000 */
[----:B------:R-:W-:Y:S02]  /*6150*/  FMUL.FTZ R166, R13, c[0x0][0x320] ;  /* 0x0000c8000da67a20 */ /* 0x000fe40000410000 */
[----:B------:R-:W-:Y:S03]  /*6160*/  FMUL.FTZ R165, R18, c[0x0][0x320] ;  /* 0x0000c80012a57a20 */ /* 0x000fe60000410000 */
[----:B------:R-:W-:Y:S02]  /*6170*/  FMUL.FTZ R163, R19, c[0x0][0x320] ;  /* 0x0000c80013a37a20 */ /* 0x000fe40000410000 */
[----:B------:R-:W2:Y:S01]  /*6180*/  MUFU.TANH R164, R164 ;  /* 0x000000a400a47308 */ /* 0x000ea20000002400 */
[----:B------:R-:W-:Y:S04]  /*6190*/  @P2 IMAD.WIDE.U32 R18, R251, c[0x0][0x1e0], RZ ;  /* 0x00007800fb122a25 */ /* 0x000fe800078e00ff */
[----:B------:R-:W-:Y:S01]  /*61a0*/  FMUL.FTZ R237, R22, c[0x0][0x320] ;  /* 0x0000c80016ed7a20 */ /* 0x000fe20000410000 */
[----:B------:R-:W-:Y:S01]  /*61b0*/  @P2 MOV R22, R218 ;  /* 0x000000da00162202 */ /* 0x000fe20000000f00 */
[----:B------:R-:W-:Y:S01]  /*61c0*/  FMUL.FTZ R187, R23, c[0x0][0x320] ;  /* 0x0000c80017bb7a20 */ /* 0x000fe20000410000 */
[----:B------:R-:W-:Y:S01]  /*61d0*/  @P2 MOV R23, R221 ;  /* 0x000000dd00172202 */ /* 0x000fe20000000f00 */
[----:B------:R-:W-:Y:S01]  /*61e0*/  FMUL.FTZ R159, R11, c[0x0][0x320] ;  /* 0x0000c8000b9f7a20 */ /* 0x000fe20000410000 */
[----:B------:R-:W2:Y:S01]  /*61f0*/  MUFU.TANH R158, R158 ;  /* 0x0000009e009e7308 */ /* 0x000ea20000002400 */
[C---:B-1----:R-:W-:Y:S03]  /*6200*/  HMMA.16816.F32.BF16 R28, R188.reuse, R116, R28 ;  /* 0x00000074bc1c723c */ /* 0x042fe6000004181c */
[----:B------:R-:W-:Y:S01]  /*6210*/  FMUL.FTZ R235, R26, c[0x0][0x320] ;  /* 0x0000c8001aeb7a20 */ /* 0x000fe20000410000 */
[----:B------:R-:W-:Y:S01]  /*6220*/  @P2 IADD3 R250, R19, R250, RZ ;  /* 0x000000fa13fa2210 */ /* 0x000fe20007ffe0ff */
[----:B------:R-:W-:Y:S03]  /*6230*/  @P2 IMAD.WIDE.U32 R18, R18, 0x60, R22 ;  /* 0x0000006012122825 */ /* 0x000fe600078e0016 */
[C---:B------:R-:W-:Y:S01]  /*6240*/  HMMA.16816.F32.BF16 R32, R188.reuse, R118, R32 ;  /* 0x00000076bc20723c */ /* 0x040fe20000041820 */
[----:B------:R-:W1:Y:S01]  /*6250*/  MUFU.TANH R159, R159 ;  /* 0x0000009f009f7308 */ /* 0x000e620000002400 */
[----:B------:R-:W5:Y:S01]  /*6260*/  LDSM.16.M88.4 R116, [R202+0x5800] ;  /* 0x00580000ca74783b */ /* 0x000f620000000200 */
[----:B------:R-:W-:Y:S04]  /*6270*/  DEPBAR.LE SB0, 0x0 ;  /* 0x000080000000791a */ /* 0x000fe80000000000 */
[----:B------:R-:W-:Y:S01]  /*6280*/  FMUL.FTZ R233, R27, c[0x0][0x320] ;  /* 0x0000c8001be97a20 */ /* 0x000fe20000410000 */
[C---:B---3--:R-:W-:Y:S03]  /*6290*/  HMMA.16816.F32.BF16 R36, R188.reuse, R124, R36 ;  /* 0x0000007cbc24723c */ /* 0x048fe60000041824 */
[----:B------:R-:W3:Y:S01]  /*62a0*/  MUFU.TANH R166, R166 ;  /* 0x000000a600a67308 */ /* 0x000ee20000002400 */
[----:B------:R-:W-:Y:S01]  /*62b0*/  BAR.SYNC.DEFER_BLOCKING 0x0 ;  /* 0x0000000000007b1d */ /* 0x000fe20000010000 */
[----:B------:R-:W-:Y:S02]  /*62c0*/  @P2 IMAD R10, R250, 0x60, RZ ;  /* 0x00000060fa0a2824 */ /* 0x000fe400078e02ff */
[----:B------:R-:W-:Y:S01]  /*62d0*/  FMUL.FTZ R0, R6, c[0x0][0x320] ;  /* 0x0000c80006007a20 */ /* 0x000fe20000410000 */
[C---:B------:R-:W-:Y:S04]  /*62e0*/  HMMA.16816.F32.BF16 R40, R188.reuse, R126, R40 ;  /* 0x0000007ebc28723c */ /* 0x040fe80000041828 */
[----:B------:R-:W-:Y:S01]  /*62f0*/  FMUL.FTZ R245, R30, c[0x0][0x320] ;  /* 0x0000c8001ef57a20 */ /* 0x000fe20000410000 */
[----:B------:R-:W1:Y:S01]  /*6300*/  MUFU.TANH R0, R0 ;  /* 0x0000000000007308 */ /* 0x000e620000002400 */
[----:B------:R-:W-:Y:S01]  /*6310*/  FMUL.FTZ R243, R31, c[0x0][0x320] ;  /* 0x0000c8001ff37a20 */ /* 0x000fe20000410000 */
[----:B------:R-:W-:Y:S01]  /*6320*/  @P2 IADD3 R10, R19, R10, RZ ;  /* 0x0000000a130a2210 */ /* 0x000fe20007ffe0ff */
[----:B------:R-:W-:Y:S04]  /*6330*/  FMUL.FTZ R241, R34, c[0x0][0x320] ;  /* 0x0000c80022f17a20 */ /* 0x000fe80000410000 */
[----:B------:R-:W-:Y:S01]  /*6340*/  @P2 SHF.L.U64.HI R10, R18, 0x1, R10 ;  /* 0x00000001120a2819 */ /* 0x000fe2000001020a */
[----:B------:R-:W-:Y:S02]  /*6350*/  FMUL.FTZ R239, R35, c[0x0][0x320] ;  /* 0x0000c80023ef7a20 */ /* 0x000fe40000410000 */
[----:B------:R-:W1:Y:S01]  /*6360*/  MUFU.TANH R167, R167 ;  /* 0x000000a700a77308 */ /* 0x000e620000002400 */
[----:B------:R-:W-:Y:S02]  /*6370*/  FMUL.FTZ R248, R36, c[0x0][0x320] ;  /* 0x0000c80024f87a20 */ /* 0x000fe40000410000 */
[----:B------:R-:W-:Y:S02]  /*6380*/  FMUL.FTZ R247, R37, c[0x0][0x320] ;  /* 0x0000c80025f77a20 */ /* 0x000fe40000410000 */
[----:B------:R-:W-:Y:S02]  /*6390*/  FMUL.FTZ R157, R7, c[0x0][0x320] ;  /* 0x0000c800079d7a20 */ /* 0x000fe40000410000 */
[----:B------:R-:W-:Y:S02]  /*63a0*/  FMUL.FTZ R162, R8, c[0x0][0x320] ;  /* 0x0000c80008a27a20 */ /* 0x000fe40000410000 */
[----:B------:R-:W-:Y:S01]  /*63b0*/  FMUL.FTZ R252, R40, c[0x0][0x320] ;  /* 0x0000c80028fc7a20 */ /* 0x000fe20000410000 */
[----:B------:R-:W1:Y:S01]  /*63c0*/  MUFU.TANH R11, R248 ;  /* 0x000000f8000b7308 */ /* 0x000e620000002400 */
[C---:B-----5:R-:W-:Y:S03]  /*63d0*/  HMMA.16816.F32.BF16 R44, R188.reuse, R116, R44 ;  /* 0x00000074bc2c723c */ /* 0x060fe6000004182c */
[----:B------:R-:W-:Y:S02]  /*63e0*/  FMUL.FTZ R184, R12, c[0x0][0x320] ;  /* 0x0000c8000cb87a20 */ /* 0x000fe40000410000 */
[----:B------:R-:W-:Y:S02]  /*63f0*/  FMUL.FTZ R161, R15, c[0x0][0x320] ;  /* 0x0000c8000fa17a20 */ /* 0x000fe40000410000 */
[----:B------:R-:W-:Y:S01]  /*6400*/  FMUL.FTZ R185, R16, c[0x0][0x320] ;  /* 0x0000c80010b97a20 */ /* 0x000fe20000410000 */
[----:B------:R-:W-:Y:S01]  /*6410*/  HMMA.16816.F32.BF16 R48, R188, R118, R48 ;  /* 0x00000076bc30723c */ /* 0x000fe20000041830 */
[----:B------:R5:W1:Y:S03]  /*6420*/  MUFU.TANH R13, R252 ;  /* 0x000000fc000d7308 */ /* 0x000a660000002400 */
[----:B------:R-:W-:Y:S02]  /*6430*/  FMUL.FTZ R186, R17, c[0x0][0x320] ;  /* 0x0000c80011ba7a20 */ /* 0x000fe40000410000 */
[----:B------:R-:W-:Y:S02]  /*6440*/  FMUL.FTZ R232, R20, c[0x0][0x320] ;  /* 0x0000c80014e87a20 */ /* 0x000fe40000410000 */
[----:B------:R-:W-:Y:S03]  /*6450*/  FMUL.FTZ R192, R21, c[0x0][0x320] ;  /* 0x0000c80015c07a20 */ /* 0x000fe60000410000 */
[----:B------:R1:W1:Y:S01]  /*6460*/  MUFU.TANH R9, R247 ;  /* 0x000000f700097308 */ /* 0x0002620000002400 */
[----:B------:R-:W-:Y:S02]  /*6470*/  FMUL.FTZ R234, R24, c[0x0][0x320] ;  /* 0x0000c80018ea7a20 */ /* 0x000fe40000410000 */
[----:B------:R-:W-:Y:S02]  /*6480*/  FMUL.FTZ R236, R25, c[0x0][0x320] ;  /* 0x0000c80019ec7a20 */ /* 0x000fe40000410000 */
[----:B------:R-:W-:Y:S02]  /*6490*/  FMUL.FTZ R238, R28, c[0x0][0x320] ;  /* 0x0000c8001cee7a20 */ /* 0x000fe40000410000 */
[----:B------:R-:W-:Y:S02]  /*64a0*/  FMUL.FTZ R240, R29, c[0x0][0x320] ;  /* 0x0000c8001df07a20 */ /* 0x000fe40000410000 */
[----:B------:R-:W-:Y:S01]  /*64b0*/  FMUL.FTZ R246, R32, c[0x0][0x320] ;  /* 0x0000c80020f67a20 */ /* 0x000fe20000410000 */
[----:B------:R-:W2:Y:S01]  /*64c0*/  MUFU.TANH R157, R157 ;  /* 0x0000009d009d7308 */ /* 0x000ea20000002400 */
[----:B------:R-:W-:Y:S02]  /*64d0*/  FMUL.FTZ R249, R33, c[0x0][0x320] ;  /* 0x0000c80021f97a20 */ /* 0x000fe40000410000 */
[----:B------:R-:W-:Y:S02]  /*64e0*/  FMUL.FTZ R244, R38, c[0x0][0x320] ;  /* 0x0000c80026f47a20 */ /* 0x000fe40000410000 */
[----:B-----5:R-:W-:Y:S02]  /*64f0*/  FMUL.FTZ R252, R45, c[0x0][0x320] ;  /* 0x0000c8002dfc7a20 */ /* 0x020fe40000410000 */
[----:B------:R-:W-:Y:S02]  /*6500*/  FMUL.FTZ R242, R39, c[0x0][0x320] ;  /* 0x0000c80027f27a20 */ /* 0x000fe40000410000 */
[----:B------:R-:W-:Y:S01]  /*6510*/  FMUL.FTZ R15, R41, c[0x0][0x320] ;  /* 0x0000c800290f7a20 */ /* 0x000fe20000410000 */
[----:B------:R5:W2:Y:S01]  /*6520*/  MUFU.TANH R150, R252 ;  /* 0x000000fc00967308 */ /* 0x000aa20000002400 */
[----:B------:R-:W-:Y:S02]  /*6530*/  FMUL.FTZ R248, R42, c[0x0][0x320] ;  /* 0x0000c8002af87a20 */ /* 0x000fe40000410000 */
[----:B------:R-:W-:Y:S02]  /*6540*/  FMUL.FTZ R17, R44, c[0x0][0x320] ;  /* 0x0000c8002c117a20 */ /* 0x000fe40000410000 */
[----:B-1----:R-:W-:Y:S02]  /*6550*/  FMUL.FTZ R247, R43, c[0x0][0x320] ;  /* 0x0000c8002bf77a20 */ /* 0x002fe40000410000 */
[----:B------:R-:W-:Y:S02]  /*6560*/  FMUL.FTZ R251, R46, c[0x0][0x320] ;  /* 0x0000c8002efb7a20 */ /* 0x000fe40000410000 */
[----:B------:R-:W-:Y:S01]  /*6570*/  FMUL.FTZ R250, R47, c[0x0][0x320] ;  /* 0x0000c8002ffa7a20 */ /* 0x000fe20000410000 */
[----:B------:R-:W1:Y:S01]  /*6580*/  MUFU.TANH R162, R162 ;  /* 0x000000a200a27308 */ /* 0x000e620000002400 */
[----:B------:R-:W-:Y:S02]  /*6590*/  FMUL.FTZ R146, R48, c[0x0][0x320] ;  /* 0x0000c80030927a20 */ /* 0x000fe40000410000 */
[----:B------:R-:W-:Y:S02]  /*65a0*/  FMUL.FTZ R21, R49, c[0x0][0x320] ;  /* 0x0000c80031157a20 */ /* 0x000fe40000410000 */
[----:B------:R-:W-:Y:S05]  /*65b0*/  IMAD R19, R230, -0x60, RZ ;  /* 0xffffffa0e6137824 */ /* 0x000fea00078e02ff */
[----:B------:R-:W1:Y:S01]  /*65c0*/  MUFU.TANH R184, R184 ;  /* 0x000000b800b87308 */ /* 0x000e620000002400 */
[----:B-----5:R-:W-:Y:S02]  /*65d0*/  @P2 SHF.L.U32 R252, R18, 0x1, RZ ;  /* 0x0000000112fc2819 */ /* 0x020fe400000006ff */
[----:B------:R-:W-:Y:S02]  /*65e0*/  MOV R18, R217 ;  /* 0x000000d900127202 */ /* 0x000fe40000000f00 */
[C---:B------:R-:W-:Y:S05]  /*65f0*/  @P2 IADD3 R22, P0, R252.reuse, c[0x0][0x1c8], RZ ;  /* 0x00007200fc162a10 */ /* 0x040fea0007f1e0ff */
[----:B------:R-:W1:Y:S01]  /*6600*/  MUFU.TANH R161, R161 ;  /* 0x000000a100a17308 */ /* 0x000e620000002400 */
[----:B------:R-:W-:Y:S02]  /*6610*/  @P2 IADD3 R14, P1, R252, 0x80, RZ ;  /* 0x00000080fc0e2810 */ /* 0x000fe40007f3e0ff */
[----:B------:R-:W-:Y:S02]  /*6620*/  @P2 IADD3.X R23, R10, c[0x0][0x1cc], RZ, P0, !PT ;  /* 0x000073000a172a10 */ /* 0x000fe400007fe4ff */
[----:B------:R-:W-:Y:S01]  /*6630*/  @P2 IADD3 R26, P0, R14, c[0x0][0x1c8], RZ ;  /* 0x000072000e1a2a10 */ /* 0x000fe20007f1e0ff */
[----:B------:R-:W-:Y:S01]  /*6640*/  FMUL.FTZ R14, R50, c[0x0][0x320] ;  /* 0x0000c800320e7a20 */ /* 0x000fe20000410000 */
[C---:B------:R-:W-:Y:S01]  /*6650*/  @P2 SHF.L.U32 R252, R195.reuse, 0x6, RZ ;  /* 0x00000006c3fc2819 */ /* 0x040fe200000006ff */
[----:B------:R-:W-:Y:S01]  /*6660*/  @!PT LDS RZ, [RZ] ;  /* 0x00000000fffff984 */ /* 0x000fe20000000800 */
[----:B------:R-:W-:Y:S01]  /*6670*/  @!PT LDS RZ, [RZ] ;  /* 0x00000000fffff984 */ /* 0x000fe20000000800 */
[----:B------:R-:W-:Y:S01]  /*6680*/  @!PT LDS RZ, [RZ] ;  /* 0x00000000fffff984 */ /* 0x000fe20000000800 */
[----:B------:R5:W-:Y:S01]  /*6690*/  @P2 LDGSTS.E.BYPASS.LTC128B.128 [R216+0x8100], [R22.64], !P6 ;  /* 0x0810000016d82fae */ /* 0x000be2000f101d4a */
[----:B------:R-:W-:Y:S01]  /*66a0*/  @P2 IADD3.X R27, RZ, c[0x0][0x1cc], R10, P0, P1 ;  /* 0x00007300ff1b2a10 */ /* 0x000fe200007e240a */
[----:B------:R-:W1:Y:S01]  /*66b0*/  MUFU.TANH R185, R185 ;  /* 0x000000b900b97308 */ /* 0x000e620000002400 */
[-C--:B------:R-:W-:Y:S02]  /*66c0*/  @P2 IADD3 R30, P1, R22, R252.reuse, RZ ;  /* 0x000000fc161e2210 */ /* 0x080fe40007f3e0ff */
[----:B------:R-:W-:Y:S02]  /*66d0*/  @P2 SHF.L.U64.HI R10, R195, 0x6, R194 ;  /* 0x00000006c30a2819 */ /* 0x000fe400000102c2 */
[----:B------:R-:W-:Y:S01]  /*66e0*/  @P2 IADD3 R34, P0, R30, R252, RZ ;  /* 0x000000fc1e222210 */ /* 0x000fe20007f1e0ff */
[----:B------:R1:W-:Y:S01]  /*66f0*/  @P2 LDGSTS.E.BYPASS.LTC128B.128 [R216+0xb100], [R26.64], !P5 ;  /* 0x0b1000001ad82fae */ /* 0x0003e2000e901d4a */
[-C--:B------:R-:W-:Y:S01]  /*6700*/  @P2 IADD3.X R31, R23, R10.reuse, RZ, P1, !PT ;  /* 0x0000000a171f2210 */ /* 0x080fe20000ffe4ff */
[----:B------:R-:W-:Y:S01]  /*6710*/  FMUL.FTZ R252, R51, c[0x0][0x320] ;  /* 0x0000c80033fc7a20 */ /* 0x000fe20000410000 */
[----:B------:R-:W-:Y:S01]  /*6720*/  @P4 MOV R18, R193 ;  /* 0x000000c100124202 */ /* 0x000fe20000000f00 */
[----:B------:R-:W1:Y:S01]  /*6730*/  MUFU.TANH R186, R186 ;  /* 0x000000ba00ba7308 */ /* 0x000e620000002400 */
[----:B------:R-:W-:Y:S03]  /*6740*/  @P2 IADD3.X R35, R31, R10, RZ, P0, !PT ;  /* 0x0000000a1f232210 */ /* 0x000fe600007fe4ff */
[----:B------:R1:W-:Y:S06]  /*6750*/  @P2 LDGSTS.E.BYPASS.LTC128B.128 [R216+0x9100], [R30.64], !P6 ;  /* 0x091000001ed82fae */ /* 0x0003ec000f101d4a */
[----:B------:R-:W1:Y:S02]  /*6760*/  MUFU.TANH R165, R165 ;  /* 0x000000a500a57308 */ /* 0x000e640000002400 */
[----:B------:R1:W-:Y:S01]  /*6770*/  @P2 LDGSTS.E.BYPASS.LTC128B.128 [R216+0xc100], [R30.64+0x80], !P5 ;  /* 0x0c1000801ed82fae */ /* 0x0003e2000e901d4a */
[----:B-----5:R-:W-:Y:S04]  /*6780*/  IADD3 R22, -R222, 0x1, R19 ;  /* 0x00000001de167810 */ /* 0x020fe80007ffe113 */
[----:B------:R-:W-:Y:S03]  /*6790*/  IADD3 R22, R22, c[0x0][0x1d0], RZ ;  /* 0x0000740016167a10 */ /* 0x000fe60007ffe0ff */
[----:B------:R-:W1:Y:S01]  /*67a0*/  MUFU.TANH R163, R163 ;  /* 0x000000a300a37308 */ /* 0x000e620000002400 */
[----:B------:R1:W-:Y:S01]  /*67b0*/  @P2 LDGSTS.E.BYPASS.LTC128B.128 [R216+0xa100], [R34.64], !P6 ;  /* 0x0a10000022d82fae */ /* 0x0003e2000f101d4a */
[----:B------:R-:W-:Y:S04]  /*67c0*/  IADD3 R22, R22, -c[0x0][0x168], RZ ;  /* 0x80005a0016167a10 */ /* 0x000fe80007ffe0ff */
[C---:B------:R-:W-:Y:S03]  /*67d0*/  IADD3 R23, R22.reuse, c[0x0][0x328], RZ ;  /* 0x0000ca0016177a10 */ /* 0x040fe60007ffe0ff */
[----:B------:R1:W-:Y:S01]  /*67e0*/  @P2 LDGSTS.E.BYPASS.LTC128B.128 [R216+0xd100], [R34.64+0x80], !P5 ;  /* 0x0d10008022d82fae */ /* 0x0003e2000e901d4a */
[----:B------:R-:W1:Y:S01]  /*67f0*/  MUFU.TANH R232, R232 ;  /* 0x000000e800e87308 */ /* 0x000e620000002400 */
[----:B------:R-:W-:Y:S06]  /*6800*/  IADD3 R22, R22, UR7, RZ ;  /* 0x0000000716167c10 */ /* 0x000fec000fffe0ff */
[----:B------:R-:W0:Y:S03]  /*6810*/  LDGDEPBAR ;  /* 0x00000000000079af */ /* 0x000e260000000000 */
[----:B------:R-:W1:Y:S05]  /*6820*/  MUFU.TANH R192, R192 ;  /* 0x000000c000c07308 */ /* 0x000e6a0000002400 */
[----:B------:R-:W1:Y:S05]  /*6830*/  SHFL.IDX PT, R10, R18, RZ, 0x1c1f ;  /* 0x001c1fff120a7589 */ /* 0x000e6a00000e0000 */
[----:B------:R-:W2:Y:S10]  /*6840*/  MUFU.TANH R237, R237 ;  /* 0x000000ed00ed7308 */ /* 0x000eb40000002400 */
[----:B------:R-:W2:Y:S01]  /*6850*/  MUFU.TANH R187, R187 ;  /* 0x000000bb00bb7308 */ /* 0x000ea20000002400 */
[----:B-1----:R-:W-:Y:S09]  /*6860*/  IADD3 R26, R23, R10, RZ ;  /* 0x0000000a171a7210 */ /* 0x002ff20007ffe0ff */
[----:B------:R-:W1:Y:S01]  /*6870*/  MUFU.TANH R234, R234 ;  /* 0x000000ea00ea7308 */ /* 0x000e620000002400 */
[----:B------:R-:W-:Y:S09]  /*6880*/  IADD3 R25, R10, R22, RZ ;  /* 0x000000160a197210 */ /* 0x000ff20007ffe0ff */
[----:B------:R-:W1:Y:S10]  /*6890*/  MUFU.TANH R236, R236 ;  /* 0x000000ec00ec7308 */ /* 0x000e740000002400 */
        /* <DEDUP_REMOVED lines=21> */
[----:B------:R-:W1:Y:S01]  /*69f0*/  MUFU.TANH R252, R252 ;  /* 0x000000fc00fc7308 */ /* 0x000e620000002400 */
[----:B------:R-:W-:-:S05]  /*6a00*/  @!P3 BRA `(.L_x_173) ;  /* 0x000001900000b947 */ /* 0x000fca0003800000 */
[----:B--234-:R-:W-:Y:S01]  /*6a10*/  IADD3 R5, R10, c[0x0][0x1d0], RZ ;  /* 0x000074000a057a10 */ /* 0x01cfe20007ffe0ff */
[----:B------:R-:W-:Y:S03]  /*6a20*/  BSSY B0, `(.L_x_174) ;  /* 0x0000012000007945 */ /* 0x000fe60003800000 */
[----:B------:R-:W-:Y:S04]  /*6a30*/  IADD3 R5, R5, -c[0x0][0x168], RZ ;  /* 0x80005a0005057a10 */ /* 0x000fe80007ffe0ff */
[----:B------:R-:W-:Y:S11]  /*6a40*/  ISETP.GT.AND P0, PT, R5, -0x1, PT ;  /* 0xffffffff0500780c */ /* 0x000ff60003f04270 */
[----:B------:R-:W-:Y:S02]  /*6a50*/  @!UPT UIADD3 URZ, URZ, URZ, URZ ;  /* 0x0000003f3f3ff290 */ /* 0x000fe4000fffe03f */
[----:B------:R-:W-:-:S05]  /*6a60*/  @P0 BRA `(.L_x_175) ;  /* 0x0000008000000947 */ /* 0x000fca0003800000 */
[----:B------:R-:W-:Y:S01]  /*6a70*/  LOP3.LUT R5, RZ, R5, RZ, 0x33, !PT ;  /* 0x00000005ff057212 */ /* 0x000fe200078e33ff */
[----:B------:R-:W-:Y:S05]  /*6a80*/  IMAD.MOV.U32 R4, RZ, RZ, c[0x0][0x32c] ;  /* 0x0000cb00ff047624 */ /* 0x000fea00078e00ff */
[----:B------:R-:W-:Y:S11]  /*6a90*/  ISETP.NE.AND P0, PT, R4, 0x1, PT ;  /* 0x000000010400780c */ /* 0x000ff60003f05270 */
[----:B------:R-:W-:Y:S02]  /*6aa0*/  @!UPT UIADD3 URZ, URZ, URZ, URZ ;  /* 0x0000003f3f3ff290 */ /* 0x000fe4000fffe03f */
[----:B------:R-:W-:Y:S05]  /*6ab0*/  @P0 IMAD.HI.U32 R4, R5, c[0x0][0x330], RZ ;  /* 0x0000cc0005040a27 */ /* 0x000fea00078e00ff */
[----:B------:R-:W-:Y:S04]  /*6ac0*/  @P0 SHF.R.U32.HI R5, RZ, c[0x0][0x334], R4 ;  /* 0x0000cd00ff050a19 */ /* 0x000fe80000011604 */
[----:B------:R-:W-:Y:S01]  /*6ad0*/  LOP3.LUT R5, RZ, R5, RZ, 0x33, !PT ;  /* 0x00000005ff057212 */ /* 0x000fe200078e33ff */
[----:B------:R-:W-:-:S05]  /*6ae0*/  BRA `(.L_x_176) ;  /* 0x0000005000007947 */ /* 0x000fca0003800000 */
.L_x_175:
[----:B------:R-:W-:Y:S04]  /*6af0*/  MOV R4, c[0x0][0x32c] ;  /* 0x0000cb0000047a02 */ /* 0x000fe80000000f00 */
[----:B------:R-:W-:Y:S11]  /*6b00*/  ISETP.NE.AND P0, PT, R4, 0x1, PT ;  /* 0x000000010400780c */ /* 0x000ff60003f05270 */
[----:B------:R-:W-:Y:S02]  /*6b10*/  @!UPT UIADD3 URZ, URZ, URZ, URZ ;  /* 0x0000003f3f3ff290 */ /* 0x000fe4000fffe03f */
[----:B------:R-:W-:Y:S05]  /*6b20*/  @P0 IMAD.HI.U32 R4, R5, c[0x0][0x330], RZ ;  /* 0x0000cc0005040a27 */ /* 0x000fea00078e00ff */
[----:B------:R-:W-:Y:S02]  /*6b30*/  @P0 SHF.R.U32.HI R5, RZ, c[0x0][0x334], R4 ;  /* 0x0000cd00ff050a19 */ /* 0x000fe40000011604 */
.L_x_176:
[----:B------:R-:W-:Y:S05]  /*6b40*/  BSYNC B0 ;  /* 0x0000000000007941 */ /* 0x000fea0003800000 */
.L_x_174:
[----:B------:R-:W-:Y:S04]  /*6b50*/  IMAD.IADD R4, R19, 0x1, -R222 ;  /* 0x0000000113047824 */ /* 0x000fe800078e0ade */
[----:B------:R-:W-:Y:S05]  /*6b60*/  IMAD R4, R5, c[0x0][0x32c], R4 ;  /* 0x0000cb0005047a24 */ /* 0x000fea00078e0204 */
[----:B------:R-:W-:Y:S02]  /*6b70*/  IADD3 R5, R4, c[0x0][0x32c], RZ ;  /* 0x0000cb0004057a10 */ /* 0x000fe40007ffe0ff */
[----:B------:R-:W-:Y:S02]  /*6b80*/  IMNMX R25, R25, R4, !PT ;  /* 0x0000000419197217 */ /* 0x000fe40007800200 */
[----:B------:R-:W-:Y:S02]  /*6b90*/  IMNMX R26, R26, R5, PT ;  /* 0x000000051a1a7217 */ /* 0x000fe40003800200 */
.L_x_173:
[C---:B--234-:R-:W-:Y:S01]  /*6ba0*/  ISETP.GE.AND P0, PT, R19.reuse, 0x1, PT ;  /* 0x000000011300780c */ /* 0x05cfe20003f06270 */
[----:B------:R-:W2:Y:S01]  /*6bb0*/  SHFL.IDX PT, R4, R18, 0x1, 0x1c1f ;  /* 0x003c1f0012047f89 */ /* 0x000ea200000e0000 */
[----:B------:R-:W-:Y:S02]  /*6bc0*/  ISETP.GE.AND P1, PT, R19, 0x2, PT ;  /* 0x000000021300780c */ /* 0x000fe40003f26270 */
[----:B------:R-:W-:Y:S02]  /*6bd0*/  LOP3.LUT R223, R223, 0xffdfffff, RZ, 0xc0, !PT ;  /* 0xffdfffffdfdf7812 */ /* 0x000fe400078ec0ff */
[----:B------:R-:W-:Y:S07]  /*6be0*/  ISETP.GE.AND P2, PT, R19, 0x59, PT ;  /* 0x000000591300780c */ /* 0x000fee0003f46270 */
[----:B------:R-:W-:Y:S02]  /*6bf0*/  @P0 LOP3.LUT R223, R223, 0x200000, RZ, 0xfc, !PT ;  /* 0x00200000dfdf0812 */ /* 0x000fe400078efcff */
[----:B------:R-:W-:Y:S02]  /*6c00*/  ISETP.GT.AND P0, PT, R25, RZ, !P0 ;  /* 0x000000ff1900720c */ /* 0x000fe40004704270 */
[----:B------:R-:W-:Y:S02]  /*6c10*/  LOP3.LUT R223, R223, 0xffefffff, RZ, 0xc0, !PT ;  /* 0xffefffffdfdf7812 */ /* 0x000fe400078ec0ff */
[----:B------:R-:W-:Y:S02]  /*6c20*/  ISETP.LT.OR P0, PT, R26, 0x1, P0 ;  /* 0x000000011a00780c */ /* 0x000fe40000701670 */
[----:B------:R-:W-:Y:S02]  /*6c30*/  @P1 LOP3.LUT R223, R223, 0x100000, RZ, 0xfc, !PT ;  /* 0x00100000dfdf1812 */ /* 0x000fe400078efcff */
[----:B------:R-:W-:Y:S02]  /*6c40*/  FSEL R12, R156, -INF , !P0 ;  /* 0xff8000009c0c7808 */ /* 0x000fe40004000000 */
[----:B------:R-:W-:Y:S01]  /*6c50*/  ISETP.GT.AND P0, PT, R25, 0x1, !P1 ;  /* 0x000000011900780c */ /* 0x000fe20004f04270 */
[--C-:B--2---:R-:W-:Y:S01]  /*6c60*/  IMAD.IADD R23, R23, 0x1, R4.reuse ;  /* 0x0000000117177824 */ /* 0x104fe200078e0204 */
[----:B------:R-:W-:Y:S01]  /*6c70*/  ISETP.GE.AND P1, PT, R19, 0x9, PT ;  /* 0x000000091300780c */ /* 0x000fe20003f26270 */
[----:B------:R-:W-:Y:S01]  /*6c80*/  IMAD.IADD R22, R22, 0x1, R4 ;  /* 0x0000000116167824 */ /* 0x000fe200078e0204 */
[----:B------:R-:W-:Y:S02]  /*6c90*/  ISETP.LT.OR P0, PT, R26, 0x2, P0 ;  /* 0x000000021a00780c */ /* 0x000fe40000701670 */
[----:B------:R-:W-:Y:S02]  /*6ca0*/  LOP3.LUT R223, R223, 0xfff7ffff, RZ, 0xc0, !PT ;  /* 0xfff7ffffdfdf7812 */ /* 0x000fe400078ec0ff */
[----:B------:R-:W-:Y:S02]  /*6cb0*/  FSEL R10, R160, -INF , !P0 ;  /* 0xff800000a00a7808 */ /* 0x000fe40004000000 */
[----:B------:R-:W-:Y:S04]  /*6cc0*/  ISETP.GT.AND P0, PT, R25, 0x8, !P1 ;  /* 0x000000081900780c */ /* 0x000fe80004f04270 */
[----:B------:R-:W-:Y:S02]  /*6cd0*/  ISETP.LT.OR P0, PT, R26, 0x9, P0 ;  /* 0x000000091a00780c */ /* 0x000fe40000701670 */
[----:B------:R-:W-:Y:S02]  /*6ce0*/  @P1 LOP3.LUT R223, R223, 0x80000, RZ, 0xfc, !PT ;  /* 0x00080000dfdf1812 */ /* 0x000fe400078efcff */
[----:B------:R-:W-:Y:S02]  /*6cf0*/  ISETP.GE.AND P1, PT, R19, 0xa, PT ;  /* 0x0000000a1300780c */ /* 0x000fe40003f26270 */
[----:B------:R-:W-:Y:S02]  /*6d00*/  LOP3.LUT R223, R223, 0xfffbffff, RZ, 0xc0, !PT ;  /* 0xfffbffffdfdf7812 */ /* 0x000fe400078ec0ff */
[----:B------:R-:W-:Y:S02]  /*6d10*/  FSEL R6, R162, -INF , !P0 ;  /* 0xff800000a2067808 */ /* 0x000fe40004000000 */
[----:B------:R-:W-:Y:S04]  /*6d20*/  ISETP.GT.AND P0, PT, R25, 0x9, !P1 ;  /* 0x000000091900780c */ /* 0x000fe80004f04270 */
[----:B------:R-:W-:Y:S03]  /*6d30*/  ISETP.LT.OR P0, PT, R26, 0xa, P0 ;  /* 0x0000000a1a00780c */ /* 0x000fe60000701670 */
        /* <DEDUP_REMOVED lines=17> */
[C---:B------:R-:W-:Y:S03]  /*6e50*/  ISETP.LT.OR P0, PT, R26.reuse, 0x19, P0 ;  /* 0x000000191a00780c */ /* 0x040fe60000701670 */
        /* <DEDUP_REMOVED lines=27> */
[----:B-1----:R-:W-:Y:S02]  /*7010*/  FSEL R162, R234, -INF , !P0 ;  /* 0xff800000eaa27808 */ /* 0x002fe40004000000 */
        /* <DEDUP_REMOVED lines=52> */
[----:B------:R-:W-:Y:S02]  /*7360*/  FSEL R166, R15, -INF , !P0 ;  /* 0xff8000000fa67808 */ /* 0x000fe40004000000 */
[----:B------:R-:W-:Y:S02]  /*7370*/  LOP3.LUT R223, R223, 0xfffffffd, RZ, 0xc0, !PT ;  /* 0xfffffffddfdf7812 */ /* 0x000fe400078ec0ff */
[----:B------:R-:W-:Y:S04]  /*7380*/  ISETP.GT.AND P0, PT, R25, 0x50, !P1 ;  /* 0x000000501900780c */ /* 0x000fe80004f04270 */
[C---:B------:R-:W-:Y:S03]  /*7390*/  ISETP.LT.OR P0, PT, R26.reuse, 0x51, P0 ;  /* 0x000000511a00780c */ /* 0x040fe60000701670 */
[----:B------:R-:W-:Y:S02]  /*73a0*/  @P1 LOP3.LUT R223, R223, 0x2, RZ, 0xfc, !PT ;  /* 0x00000002dfdf1812 */ /* 0x000fe400078efcff */
[----:B------:R-:W-:Y:S02]  /*73b0*/  ISETP.GE.AND P1, PT, R19, 0x52, PT ;  /* 0x000000521300780c */ /* 0x000fe40003f26270 */
[----:B------:R-:W-:Y:S02]  /*73c0*/  FSEL R156, R17, -INF , !P0 ;  /* 0xff800000119c7808 */ /* 0x000fe40004000000 */
[----:B------:R-:W-:Y:S02]  /*73d0*/  ISETP.GT.AND P0, PT, R25, 0x51, !P1 ;  /* 0x000000511900780c */ /* 0x000fe40004f04270 */
[----:B------:R-:W-:Y:S02]  /*73e0*/  LOP3.LUT R223, R223, 0xfffffffe, RZ, 0xc0, !PT ;  /* 0xfffffffedfdf7812 */ /* 0x000fe400078ec0ff */
[----:B------:R-:W-:Y:S04]  /*73f0*/  ISETP.LT.OR P0, PT, R26, 0x52, P0 ;  /* 0x000000521a00780c */ /* 0x000fe80000701670 */
[----:B------:R-:W-:Y:S02]  /*7400*/  FSEL R150, R150, -INF , !P0 ;  /* 0xff80000096967808 */ /* 0x000fe40004000000 */
[----:B------:R-:W-:Y:S02]  /*7410*/  ISETP.GT.AND P0, PT, R25, 0x58, !P2 ;  /* 0x000000581900780c */ /* 0x000fe40005704270 */
[----:B------:R-:W-:Y:S02]  /*7420*/  @P1 LOP3.LUT R223, R223, 0x1, RZ, 0xfc, !PT ;  /* 0x00000001dfdf1812 */ /* 0x000fe400078efcff */
[----:B------:R-:W-:Y:S02]  /*7430*/  ISETP.LT.OR P0, PT, R26, 0x59, P0 ;  /* 0x000000591a00780c */ /* 0x000fe40000701670 */
[----:B------:R-:W-:Y:S02]  /*7440*/  ISETP.GE.AND P1, PT, R19, 0x5a, PT ;  /* 0x0000005a1300780c */ /* 0x000fe40003f26270 */
[----:B------:R-:W-:Y:S02]  /*7450*/  FSEL R146, R146, -INF , !P0 ;  /* 0xff80000092927808 */ /* 0x000fe40004000000 */
[----:B------:R-:W-:Y:S04]  /*7460*/  ISETP.GT.AND P0, PT, R25, 0x59, !P1 ;  /* 0x000000591900780c */ /* 0x000fe80004f04270 */
[----:B------:R-:W-:Y:S04]  /*7470*/  ISETP.LT.OR P0, PT, R26, 0x5a, P0 ;  /* 0x0000005a1a00780c */ /* 0x000fe80000701670 */
[----:B------:R-:W-:Y:S01]  /*7480*/  FSEL R144, R21, -INF , !P0 ;  /* 0xff80000015907808 */ /* 0x000fe20004000000 */
[----:B------:R-:W-:-:S05]  /*7490*/  @!P3 BRA `(.L_x_177) ;  /* 0x000001900000b947 */ /* 0x000fca0003800000 */
[----:B------:R-:W-:Y:S01]  /*74a0*/  IADD3 R4, R4, c[0x0][0x1d0], RZ ;  /* 0x0000740004047a10 */ /* 0x000fe20007ffe0ff */
        /* <DEDUP_REMOVED lines=13> */
.L_x_179:
[----:B------:R-:W-:Y:S04]  /*7580*/  MOV R4, c[0x0][0x32c] ;  /* 0x0000cb0000047a02 */ /* 0x000fe80000000f00 */
[----:B------:R-:W-:Y:S11]  /*7590*/  ISETP.NE.AND P0, PT, R4, 0x1, PT ;  /* 0x000000010400780c */ /* 0x000ff60003f05270 */
[----:B------:R-:W-:Y:S02]  /*75a0*/  @!UPT UIADD3 URZ, URZ, URZ, URZ ;  /* 0x0000003f3f3ff290 */ /* 0x000fe4000fffe03f */
[----:B------:R-:W-:Y:S05]  /*75b0*/  @P0 IMAD.HI.U32 R4, R5, c[0x0][0x330], RZ ;  /* 0x0000cc0005040a27 */ /* 0x000fea00078e00ff */
[----:B------:R-:W-:Y:S02]  /*75c0*/  @P0 SHF.R.U32.HI R5, RZ, c[0x0][0x334], R4 ;  /* 0x0000cd00ff050a19 */ /* 0x000fe40000011604 */
.L_x_180:
[----:B------:R-:W-:Y:S05]  /*75d0*/  BSYNC B0 ;  /* 0x0000000000007941 */ /* 0x000fea0003800000 */
.L_x_178:
[----:B------:R-:W-:Y:S04]  /*75e0*/  IMAD.IADD R4, R19, 0x1, -R222 ;  /* 0x0000000113047824 */ /* 0x000fe800078e0ade */
[----:B------:R-:W-:Y:S05]  /*75f0*/  IMAD R4, R5, c[0x0][0x32c], R4 ;  /* 0x0000cb0005047a24 */ /* 0x000fea00078e0204 */
[----:B------:R-:W-:Y:S02]  /*7600*/  IADD3 R16, R4, c[0x0][0x32c], RZ ;  /* 0x0000cb0004107a10 */ /* 0x000fe40007ffe0ff */
[----:B------:R-:W-:Y:S02]  /*7610*/  IMNMX R22, R22, R4, !PT ;  /* 0x0000000416167217 */ /* 0x000fe40007800200 */
[----:B------:R-:W-:Y:S02]  /*7620*/  IMNMX R23, R23, R16, PT ;  /* 0x0000001017177217 */ /* 0x000fe40003800200 */
.L_x_177:
[----:B------:R-:W-:Y:S01]  /*7630*/  LOP3.LUT P0, RZ, R223, 0x200000, RZ, 0xc0, !PT ;  /* 0x00200000dfff7812 */ /* 0x000fe2000780c0ff */
[----:B------:R-:W-:Y:S01]  /*7640*/  LDSM.16.MT88.4 R28, [R209+0x100] ;  /* 0x00010000d11c783b */ /* 0x000fe20000004200 */
[----:B------:R-:W-:Y:S02]  /*7650*/  FMNMX.FTZ R7, R12, R3, !PT ;  /* 0x000000030c077209 */ /* 0x000fe40007810000 */
[----:B------:R-:W-:Y:S02]  /*7660*/  ISETP.GT.AND P0, PT, R22, RZ, !P0 ;  /* 0x000000ff1600720c */ /* 0x000fe40004704270 */
[----:B------:R-:W-:Y:S02]  /*7670*/  FMNMX.FTZ R7, R10, R7, !PT ;  /* 0x000000070a077209 */ /* 0x000fe40007810000 */
[----:B------:R-:W-:Y:S01]  /*7680*/  ISETP.LT.OR P0, PT, R23, 0x1, P0 ;  /* 0x000000011700780c */ /* 0x000fe20000701670 */
[----:B------:R-:W-:Y:S01]  /*7690*/  LDSM.16.MT88.4 R36, [R208+0x100] ;  /* 0x00010000d024783b */ /* 0x000fe20000004200 */
[----:B------:R-:W-:Y:S02]  /*76a0*/  FMNMX.FTZ R7, R6, R7, !PT ;  /* 0x0000000706077209 */ /* 0x000fe40007810000 */
[----:B------:R-:W-:Y:S02]  /*76b0*/  FSEL R15, R0, -INF , !P0 ;  /* 0xff800000000f7808 */ /* 0x000fe40004000000 */
[----:B------:R-:W-:Y:S02]  /*76c0*/  LOP3.LUT P0, RZ, R223, 0x100000, RZ, 0xc0, !PT ;  /* 0x00100000dfff7812 */ /* 0x000fe4000780c0ff */
[----:B------:R-:W-:Y:S01]  /*76d0*/  FMNMX.FTZ R0, R15, R2, !PT ;  /* 0x000000020f007209 */ /* 0x000fe20007810000 */
[----:B------:R-:W-:Y:S01]  /*76e0*/  LDSM.16.MT88.4 R44, [R212+0x3100] ;  /* 0x00310000d42c783b */ /* 0x000fe20000004200 */
[----:B------:R-:W-:Y:S02]  /*76f0*/  ISETP.GT.AND P0, PT, R22, 0x1, !P0 ;  /* 0x000000011600780c */ /* 0x000fe40004704270 */
[----:B------:R-:W-:Y:S02]  /*7700*/  FMNMX.FTZ R7, R8, R7, !PT ;  /* 0x0000000708077209 */ /* 0x000fe40007810000 */
[----:B------:R-:W-:Y:S02]  /*7710*/  ISETP.LT.OR P0, PT, R23, 0x2, P0 ;  /* 0x000000021700780c */ /* 0x000fe40000701670 */
[----:B------:R-:W-:Y:S02]  /*7720*/  FMNMX.FTZ R7, R42, R7, !PT ;  /* 0x000000072a077209 */ /* 0x000fe40007810000 */
[----:B------:R-:W-:Y:S02]  /*7730*/  FSEL R13, R157, -INF , !P0 ;  /* 0xff8000009d0d7808 */ /* 0x000fe40004000000 */
[----:B------:R-:W-:Y:S02]  /*7740*/  LOP3.LUT P0, RZ, R223, 0x80000, RZ, 0xc0, !PT ;  /* 0x00080000dfff7812 */ /* 0x000fe4000780c0ff */
[----:B------:R-:W-:Y:S02]  /*7750*/  FMNMX.FTZ R0, R13, R0, !PT ;  /* 0x000000000d007209 */ /* 0x000fe40007810000 */
        /* <DEDUP_REMOVED lines=59> */
[C---:B------:R-:W-:Y:S02]  /*7b10*/  ISETP.GT.AND P2, PT, R22.reuse, 0x58, !P2 ;  /* 0x000000581600780c */ /* 0x040fe40005744270 */
        /* <DEDUP_REMOVED lines=11> */
[C---:B------:R-:W-:Y:S02]  /*7bd0*/  ISETP.LT.OR P2, PT, R23.reuse, 0x59, P2 ;  /* 0x000000591700780c */ /* 0x040fe40001741670 */
[----:B------:R-:W-:Y:S02]  /*7be0*/  ISETP.LT.OR P0, PT, R23, 0x31, P0 ;  /* 0x000000311700780c */ /* 0x000fe40000701670 */
[----:B------:R-:W-:Y:S02]  /*7bf0*/  FMNMX.FTZ R5, R144, R7, !PT ;  /* 0x0000000790057209 */ /* 0x000fe40007810000 */
[----:B------:R-:W-:Y:S02]  /*7c00*/  FSEL R245, R245, -INF , !P0 ;  /* 0xff800000f5f57808 */ /* 0x000fe40004000000 */
[----:B------:R-:W-:Y:S01]  /*7c10*/  LOP3.LUT P0, RZ, R223, 0x100, RZ, 0xc0, !PT ;  /* 0x00000100dfff7812 */ /* 0x000fe2000780c0ff */
[----:B------:R-:W1:Y:S01]  /*7c20*/  SHFL.BFLY PT, R16, R5, 0x2, 0x1f ;  /* 0x0c401f0005107f89 */ /* 0x000e6200000e0000 */
[----:B------:R-:W-:Y:S02]  /*7c30*/  FMNMX.FTZ R0, R245, R0, !PT ;  /* 0x00000000f5007209 */ /* 0x000fe40007810000 */
[----:B------:R-:W-:Y:S02]  /*7c40*/  ISETP.GT.AND P0, PT, R22, 0x31, !P0 ;  /* 0x000000311600780c */ /* 0x000fe40004704270 */
[C---:B------:R-:W-:Y:S02]  /*7c50*/  ISETP.LT.OR P1, PT, R23.reuse, 0x5a, P1 ;  /* 0x0000005a1700780c */ /* 0x040fe40000f21670 */
[----:B------:R-:W-:Y:S02]  /*7c60*/  ISETP.LT.OR P0, PT, R23, 0x32, P0 ;  /* 0x000000321700780c */ /* 0x000fe40000701670 */
[----:B------:R-:W-:Y:S02]  /*7c70*/  FSEL R135, R14, -INF , !P2 ;  /* 0xff8000000e877808 */ /* 0x000fe40005000000 */
[----:B------:R-:W-:Y:S02]  /*7c80*/  FSEL R243, R243, -INF , !P0 ;  /* 0xff800000f3f37808 */ /* 0x000fe40004000000 */
[----:B------:R-:W-:Y:S02]  /*7c90*/  LOP3.LUT P0, RZ, R223, 0x80, RZ, 0xc0, !PT ;  /* 0x00000080dfff7812 */ /* 0x000fe4000780c0ff */
[----:B------:R-:W-:Y:S02]  /*7ca0*/  FMNMX.FTZ R0, R243, R0, !PT ;  /* 0x00000000f3007209 */ /* 0x000fe40007810000 */
[----:B------:R-:W-:Y:S02]  /*7cb0*/  ISETP.GT.AND P0, PT, R22, 0x38, !P0 ;  /* 0x000000381600780c */ /* 0x000fe40004704270 */
[----:B------:R-:W-:Y:S02]  /*7cc0*/  FSEL R117, R252, -INF , !P1 ;  /* 0xff800000fc757808 */ /* 0x000fe40004800000 */
[----:B------:R-:W-:Y:S02]  /*7cd0*/  ISETP.LT.OR P0, PT, R23, 0x39, P0 ;  /* 0x000000391700780c */ /* 0x000fe40000701670 */
[----:B-1----:R-:W-:Y:S02]  /*7ce0*/  FMNMX.FTZ R16, R5, R16, !PT ;  /* 0x0000001005107209 */ /* 0x002fe40007810000 */
[----:B------:R-:W-:Y:S02]  /*7cf0*/  FSEL R241, R241, -INF , !P0 ;  /* 0xff800000f1f17808 */ /* 0x000fe40004000000 */
[----:B------:R-:W-:Y:S01]  /*7d00*/  LOP3.LUT P0, RZ, R223, 0x40, RZ, 0xc0, !PT ;  /* 0x00000040dfff7812 */ /* 0x000fe2000780c0ff */
[----:B------:R-:W1:Y:S01]  /*7d10*/  SHFL.BFLY PT, R17, R16, 0x1, 0x1f ;  /* 0x0c201f0010117f89 */ /* 0x000e6200000e0000 */
[----:B------:R-:W-:Y:S02]  /*7d20*/  FMNMX.FTZ R0, R241, R0, !PT ;  /* 0x00000000f1007209 */ /* 0x000fe40007810000 */
[C---:B------:R-:W-:Y:S04]  /*7d30*/  ISETP.GT.AND P0, PT, R22.reuse, 0x39, !P0 ;  /* 0x000000391600780c */ /* 0x040fe80004704270 */
[----:B------:R-:W-:Y:S04]  /*7d40*/  ISETP.LT.OR P0, PT, R23, 0x3a, P0 ;  /* 0x0000003a1700780c */ /* 0x000fe80000701670 */
[----:B------:R-:W-:Y:S02]  /*7d50*/  FSEL R239, R239, -INF , !P0 ;  /* 0xff800000efef7808 */ /* 0x000fe40004000000 */
[----:B------:R-:W-:Y:S02]  /*7d60*/  LOP3.LUT P0, RZ, R223, 0x20, RZ, 0xc0, !PT ;  /* 0x00000020dfff7812 */ /* 0x000fe4000780c0ff */
[----:B------:R-:W-:Y:S02]  /*7d70*/  FMNMX.FTZ R0, R239, R0, !PT ;  /* 0x00000000ef007209 */ /* 0x000fe40007810000 */
[----:B------:R-:W-:Y:S04]  /*7d80*/  ISETP.GT.AND P0, PT, R22, 0x40, !P0 ;  /* 0x000000401600780c */ /* 0x000fe80004704270 */
        /* <DEDUP_REMOVED lines=14> */
[C---:B------:R-:W-:Y:S04]  /*7e70*/  ISETP.GT.AND P0, PT, R22.reuse, 0x49, !P0 ;  /* 0x000000491600780c */ /* 0x040fe80004704270 */
        /* <DEDUP_REMOVED lines=9> */
[----:B------:R-:W-:Y:S04]  /*7f10*/  ISETP.GT.AND P0, PT, R22, 0x51, !P0 ;  /* 0x000000511600780c */ /* 0x000fe80004704270 */
[----:B------:R-:W-:Y:S02]  /*7f20*/  ISETP.LT.OR P0, PT, R23, 0x52, P0 ;  /* 0x000000521700780c */ /* 0x000fe40000701670 */
[----:B------:R-:W-:Y:S02]  /*7f30*/  LDSM.16.MT88.4 R20, [R210+0x100] ;  /* 0x00010000d214783b */ /* 0x000fe40000004200 */
[----:B------:R-:W-:Y:S04]  /*7f40*/  FSEL R139, R250, -INF , !P0 ;  /* 0xff800000fa8b7808 */ /* 0x000fe80004000000 */
[----:B------:R-:W-:Y:S04]  /*7f50*/  FMNMX.FTZ R0, R139, R0, !PT ;  /* 0x000000008b007209 */ /* 0x000fe80007810000 */
[----:B------:R-:W-:Y:S04]  /*7f60*/  FMNMX.FTZ R0, R135, R0, !PT ;  /* 0x0000000087007209 */ /* 0x000fe80007810000 */
[----:B------:R-:W-:Y:S02]  /*7f70*/  FMNMX.FTZ R7, R117, R0, !PT ;  /* 0x0000000075077209 */ /* 0x000fe40007810000 */
[----:B-1----:R-:W-:Y:S03]  /*7f80*/  FMNMX.FTZ R0, R16, R17, !PT ;  /* 0x0000001110007209 */ /* 0x002fe60007810000 */
[----:B------:R-:W1:Y:S01]  /*7f90*/  SHFL.BFLY PT, R4, R7, 0x2, 0x1f ;  /* 0x0c401f0007047f89 */ /* 0x000e6200000e0000 */
[C---:B------:R-:W-:Y:S01]  /*7fa0*/  FSETP.NEU.FTZ.AND P0, PT, R0.reuse, -INF , PT ;  /* 0xff8000000000780b */ /* 0x040fe20003f1d000 */
[----:B------:R-:W-:Y:S05]  /*7fb0*/  FMUL.FTZ R149, R0, c[0x0][0x2d0] ;  /* 0x0000b40000957a20 */ /* 0x000fea0000410000 */
[----:B------:R-:W-:Y:S05]  /*7fc0*/  FSEL R149, R149, RZ, P0 ;  /* 0x000000ff95957208 */ /* 0x000fea0000000000 */
[--C-:B------:R-:W-:Y:S01]  /*7fd0*/  FFMA.FTZ R118, R6, c[0x0][0x2d0], -R149.reuse ;  /* 0x0000b40006767a23 */ /* 0x100fe20000010895 */
[----:B------:R-:W-:Y:S01]  /*7fe0*/  FSEL R6, R0, RZ, P0 ;  /* 0x000000ff00067208 */ /* 0x000fe20000000000 */
[--C-:B------:R-:W-:Y:S02]  /*7ff0*/  FFMA.FTZ R128, R12, c[0x0][0x2d0], -R149.reuse ;  /* 0x0000b4000c807a23 */ /* 0x100fe40000010895 */
[----:B------:R-:W-:Y:S02]  /*8000*/  FFMA.FTZ R119, R10, c[0x0][0x2d0], -R149 ;  /* 0x0000b4000a777a23 */ /* 0x000fe40000010895 */
[----:B------:R-:W-:Y:S01]  /*8010*/  FADD.FTZ R3, -R6, R3 ;  /* 0x0000000306037221 */ /* 0x000fe20000010100 */
[----:B------:R-:W-:Y:S01]  /*8020*/  MUFU.EX2 R118, R118 ;  /* 0x0000007600767308 */ /* 0x000fe20000000800 */
[--C-:B------:R-:W-:Y:S02]  /*8030*/  FFMA.FTZ R129, R8, c[0x0][0x2d0], -R149.reuse ;  /* 0x0000b40008817a23 */ /* 0x100fe40000010895 */
[--C-:B------:R-:W-:Y:S01]  /*8040*/  FFMA.FTZ R136, R42, c[0x0][0x2d0], -R149.reuse ;  /* 0x0000b4002a887a23 */ /* 0x100fe20000010895 */
[----:B-1----:R-:W-:Y:S01]  /*8050*/  FMNMX.FTZ R5, R7, R4, !PT ;  /* 0x0000000407057209 */ /* 0x002fe20007810000 */
[--C-:B------:R-:W-:Y:S02]  /*8060*/  FFMA.FTZ R137, R40, c[0x0][0x2d0], -R149.reuse ;  /* 0x0000b40028897a23 */ /* 0x100fe40000010895 */
[--C-:B------:R-:W-:Y:S02]  /*8070*/  FFMA.FTZ R138, R50, c[0x0][0x2d0], -R149.reuse ;  /* 0x0000b400328a7a23 */ /* 0x100fe40000010895 */
[----:B------:R-:W1:Y:S01]  /*8080*/  SHFL.BFLY PT, R4, R5, 0x1, 0x1f ;  /* 0x0c201f0005047f89 */ /* 0x000e6200000e0000 */
[----:B------:R-:W-:Y:S01]  /*8090*/  MUFU.EX2 R128, R128 ;  /* 0x0000008000807308 */ /* 0x000fe20000000800 */
[--C-:B------:R-:W-:Y:S02]  /*80a0*/  FFMA.FTZ R145, R48, c[0x0][0x2d0], -R149.reuse ;  /* 0x0000b40030917a23 */ /* 0x100fe40000010895 */
[--C-:B------:R-:W-:Y:S02]  /*80b0*/  FFMA.FTZ R232, R232, c[0x0][0x2d0], -R149.reuse ;  /* 0x0000b400e8e87a23 */ /* 0x100fe40000010895 */
[--C-:B------:R-:W-:Y:S02]  /*80c0*/  FFMA.FTZ R184, R184, c[0x0][0x2d0], -R149.reuse ;  /* 0x0000b400b8b87a23 */ /* 0x100fe40000010895 */
[--C-:B------:R-:W-:Y:S02]  /*80d0*/  FFMA.FTZ R160, R160, c[0x0][0x2d0], -R149.reuse ;  /* 0x0000b400a0a07a23 */ /* 0x100fe40000010895 */
[--C-:B------:R-:W-:Y:S01]  /*80e0*/  FFMA.FTZ R162, R162, c[0x0][0x2d0], -R149.reuse ;  /* 0x0000b400a2a27a23 */ /* 0x100fe20000010895 */
[----:B------:R-:W2:Y:S01]  /*80f0*/  MUFU.EX2 R119, R119 ;  /* 0x0000007700777308 */ /* 0x000ea20000000800 */
[--C-:B------:R-:W-:Y:S02]  /*8100*/  FFMA.FTZ R234, R234, c[0x0][0x2d0], -R149.reuse ;  /* 0x0000b400eaea7a23 */ /* 0x100fe40000010895 */
[--C-:B------:R-:W-:Y:S02]  /*8110*/  FFMA.FTZ R236, R236, c[0x0][0x2d0], -R149.reuse ;  /* 0x0000b400ecec7a23 */ /* 0x100fe40000010895 */
[--C-:B------:R-:W-:Y:S02]  /*8120*/  FFMA.FTZ R156, R156, c[0x0][0x2d0], -R149.reuse ;  /* 0x0000b4009c9c7a23 */ /* 0x100fe40000010895 */
[--C-:B------:R-:W-:Y:S03]  /*8130*/  FFMA.FTZ R146, R146, c[0x0][0x2d0], -R149.reuse ;  /* 0x0000b40092927a23 */ /* 0x100fe60000010895 */
[----:B------:R-:W3:Y:S01]  /*8140*/  MUFU.EX2 R129, R129 ;  /* 0x0000008100817308 */ /* 0x000ee20000000800 */
[----:B-1----:R-:W-:Y:S01]  /*8150*/  FMNMX.FTZ R116, R5, R4, !PT ;  /* 0x0000000405747209 */ /* 0x002fe20007810000 */
[----:B------:R-:W-:Y:S03]  /*8160*/  FMUL.FTZ R4, R3, c[0x0][0x2d0] ;  /* 0x0000b40003047a20 */ /* 0x000fe60000410000 */
[C---:B------:R-:W-:Y:S01]  /*8170*/  FSETP.NEU.FTZ.AND P0, PT, R116.reuse, -INF , PT ;  /* 0xff8000007400780b */ /* 0x040fe20003f1d000 */
[C---:B------:R-:W-:Y:S04]  /*8180*/  FMUL.FTZ R134, R116.reuse, c[0x0][0x2d0] ;  /* 0x0000b40074867a20 */ /* 0x040fe80000410000 */
[----:B------:R-:W1:Y:S01]  /*8190*/  MUFU.EX2 R3, R4 ;  /* 0x0000000400037308 */ /* 0x000e620000000800 */
[----:B------:R-:W-:Y:S02]  /*81a0*/  FSEL R5, R116, RZ, P0 ;  /* 0x000000ff74057208 */ /* 0x000fe40000000000 */
[----:B------:R-:W-:Y:S02]  /*81b0*/  FSEL R134, R134, RZ, P0 ;  /* 0x000000ff86867208 */ /* 0x000fe40000000000 */
[----:B--2---:R-:W-:Y:S01]  /*81c0*/  F2FP.BF16.PACK_AB R124, R119, R128 ;  /* 0x00000080777c723e */ /* 0x004fe200000010ff */
[----:B------:R-:W-:Y:S01]  /*81d0*/  FADD.FTZ R5, -R5, R2 ;  /* 0x0000000205057221 */ /* 0x000fe20000010100 */
[----:B------:R-:W-:Y:S01]  /*81e0*/  ISETP.GT.AND P0, PT, R230, R231, PT ;  /* 0x000000e7e600720c */ /* 0x000fe20003f04270 */
[--C-:B------:R-:W-:Y:S02]  /*81f0*/  FFMA.FTZ R133, R15, c[0x0][0x2d0], -R134.reuse ;  /* 0x0000b4000f857a23 */ /* 0x100fe40000010886 */
[--C-:B------:R-:W-:Y:S01]  /*8200*/  FFMA.FTZ R132, R13, c[0x0][0x2d0], -R134.reuse ;  /* 0x0000b4000d847a23 */ /* 0x100fe20000010886 */
[----:B------:R-:W-:Y:S01]  /*8210*/  MUFU.EX2 R232, R232 ;  /* 0x000000e800e87308 */ /* 0x000fe20000000800 */
[----:B------:R-:W2:Y:S01]  /*8220*/  LDSM.16.MT88.4 R12, [R212+0x100] ;  /* 0x00010000d40c783b */ /* 0x000ea20000004200 */
[--C-:B------:R-:W-:Y:S01]  /*8230*/  FFMA.FTZ R131, R11, c[0x0][0x2d0], -R134.reuse ;  /* 0x0000b4000b837a23 */ /* 0x100fe20000010886 */
[----:B---3--:R-:W-:Y:S01]  /*8240*/  F2FP.BF16.PACK_AB R126, R129, R118 ;  /* 0x00000076817e723e */ /* 0x008fe200000010ff */
[--C-:B------:R-:W-:Y:S02]  /*8250*/  FFMA.FTZ R130, R9, c[0x0][0x2d0], -R134.reuse ;  /* 0x0000b40009827a23 */ /* 0x100fe40000010886 */
[----:B------:R-:W-:Y:S02]  /*8260*/  FMUL.FTZ R2, R5, c[0x0][0x2d0] ;  /* 0x0000b40005027a20 */ /* 0x000fe40000410000 */
[--C-:B------:R-:W-:Y:S02]  /*8270*/  FFMA.FTZ R165, R165, c[0x0][0x2d0], -R134.reuse ;  /* 0x0000b400a5a57a23 */ /* 0x100fe40000010886 */
[----:B------:R-:W-:Y:S01]  /*8280*/  MUFU.EX2 R133, R133 ;  /* 0x0000008500857308 */ /* 0x000fe20000000800 */
[--C-:B------:R-:W-:Y:S02]  /*8290*/  FFMA.FTZ R161, R161, c[0x0][0x2d0], -R134.reuse ;  /* 0x0000b400a1a17a23 */ /* 0x100fe40000010886 */
[C---:B-1----:R-:W-:Y:S02]  /*82a0*/  FMUL.FTZ R4, R3.reuse, R112 ;  /* 0x0000007003047220 */ /* 0x042fe40000410000 */
[C---:B------:R-:W-:Y:S02]  /*82b0*/  FMUL.FTZ R5, R3.reuse, R113 ;  /* 0x0000007103057220 */ /* 0x040fe40000410000 */
[C---:B------:R-:W-:Y:S02]  /*82c0*/  FMUL.FTZ R8, R3.reuse, R108 ;  /* 0x0000006c03087220 */ /* 0x040fe40000410000 */
[C---:B------:R-:W-:Y:S01]  /*82d0*/  FMUL.FTZ R9, R3.reuse, R109 ;  /* 0x0000006d03097220 */ /* 0x040fe20000410000 */
[----:B------:R-:W1:Y:S01]  /*82e0*/  MUFU.EX2 R2, R2 ;  /* 0x0000000200027308 */ /* 0x000e620000000800 */
[C---:B------:R-:W-:Y:S02]  /*82f0*/  FMUL.FTZ R16, R3.reuse, R100 ;  /* 0x0000006403107220 */ /* 0x040fe40000410000 */
[C---:B------:R-:W-:Y:S02]  /*8300*/  FMUL.FTZ R17, R3.reuse, R101 ;  /* 0x0000006503117220 */ /* 0x040fe40000410000 */
[C---:B------:R-:W-:Y:S02]  /*8310*/  FMUL.FTZ R24, R3.reuse, R92 ;  /* 0x0000005c03187220 */ /* 0x040fe40000410000 */
[C---:B------:R-:W-:Y:S02]  /*8320*/  FMUL.FTZ R25, R3.reuse, R93 ;  /* 0x0000005d03197220 */ /* 0x040fe40000410000 */
[C---:B------:R-:W-:Y:S01]  /*8330*/  FMUL.FTZ R32, R3.reuse, R84 ;  /* 0x0000005403207220 */ /* 0x040fe20000410000 */
[----:B------:R-:W3:Y:S01]  /*8340*/  MUFU.EX2 R132, R132 ;  /* 0x0000008400847308 */ /* 0x000ee20000000800 */
[C---:B------:R-:W-:Y:S02]  /*8350*/  FMUL.FTZ R33, R3.reuse, R85 ;  /* 0x0000005503217220 */ /* 0x040fe40000410000 */
[C---:B------:R-:W-:Y:S02]  /*8360*/  FMUL.FTZ R40, R3.reuse, R76 ;  /* 0x0000004c03287220 */ /* 0x040fe40000410000 */
[C---:B------:R-:W-:Y:S02]  /*8370*/  FMUL.FTZ R41, R3.reuse, R77 ;  /* 0x0000004d03297220 */ /* 0x040fe40000410000 */
[C---:B------:R-:W-:Y:S02]  /*8380*/  FMUL.FTZ R48, R3.reuse, R68 ;  /* 0x0000004403307220 */ /* 0x040fe40000410000 */
[C---:B------:R-:W-:Y:S01]  /*8390*/  FMUL.FTZ R49, R3.reuse, R69 ;  /* 0x0000004503317220 */ /* 0x040fe20000410000 */
[----:B------:R-:W-:Y:S01]  /*83a0*/  MUFU.EX2 R131, R131 ;  /* 0x0000008300837308 */ /* 0x000fe20000000800 */
[C---:B------:R-:W-:Y:S02]  /*83b0*/  FMUL.FTZ R52, R3.reuse, R52 ;  /* 0x0000003403347220 */ /* 0x040fe40000410000 */
[C---:B------:R-:W-:Y:S02]  /*83c0*/  FMUL.FTZ R53, R3.reuse, R53 ;  /* 0x0000003503357220 */ /* 0x040fe40000410000 */
[C---:B-1----:R-:W-:Y:S02]  /*83d0*/  FMUL.FTZ R6, R2.reuse, R114 ;  /* 0x0000007202067220 */ /* 0x042fe40000410000 */
[C---:B------:R-:W-:Y:S02]  /*83e0*/  FMUL.FTZ R7, R2.reuse, R115 ;  /* 0x0000007302077220 */ /* 0x040fe40000410000 */
[C---:B------:R-:W-:Y:S01]  /*83f0*/  FMUL.FTZ R10, R2.reuse, R110 ;  /* 0x0000006e020a7220 */ /* 0x040fe20000410000 */
[----:B------:R-:W1:Y:S01]  /*8400*/  MUFU.EX2 R130, R130 ;  /* 0x0000008200827308 */ /* 0x000e620000000800 */
[C---:B------:R-:W-:Y:S02]  /*8410*/  FMUL.FTZ R11, R2.reuse, R111 ;  /* 0x0000006f020b7220 */ /* 0x040fe40000410000 */
[----:B------:R-:W-:Y:S01]  /*8420*/  FMUL.FTZ R18, R2, R102 ;  /* 0x0000006602127220 */ /* 0x000fe20000410000 */
[----:B---3--:R-:W-:Y:S01]  /*8430*/  F2FP.BF16.PACK_AB R125, R132, R133 ;  /* 0x00000085847d723e */ /* 0x008fe200000010ff */
[C---:B------:R-:W-:Y:S01]  /*8440*/  FMUL.FTZ R19, R2.reuse, R103 ;  /* 0x0000006702137220 */ /* 0x040fe20000410000 */
[----:B------:R-:W-:Y:S01]  /*8450*/  LDSM.16.MT88.4 R108, [R212+0x2900] ;  /* 0x00290000d46c783b */ /* 0x000fe20000004200 */
[C---:B------:R-:W-:Y:S02]  /*8460*/  FMUL.FTZ R26, R2.reuse, R94 ;  /* 0x0000005e021a7220 */ /* 0x040fe40000410000 */
[C---:B------:R-:W-:Y:S01]  /*8470*/  FMUL.FTZ R27, R2.reuse, R95 ;  /* 0x0000005f021b7220 */ /* 0x040fe20000410000 */
[----:B------:R-:W-:Y:S01]  /*8480*/  MUFU.EX2 R184, R184 ;  /* 0x000000b800b87308 */ /* 0x000fe20000000800 */
[C---:B------:R-:W-:Y:S02]  /*8490*/  FMUL.FTZ R34, R2.reuse, R86 ;  /* 0x0000005602227220 */ /* 0x040fe40000410000 */
[C---:B------:R-:W-:Y:S01]  /*84a0*/  FMUL.FTZ R35, R2.reuse, R87 ;  /* 0x0000005702237220 */ /* 0x040fe20000410000 */
[----:B------:R-:W-:Y:S01]  /*84b0*/  LDSM.16.MT88.4 R92, [R208+0x4900] ;  /* 0x00490000d05c783b */ /* 0x000fe20000004200 */
[C---:B------:R-:W-:Y:S02]  /*84c0*/  FMUL.FTZ R42, R2.reuse, R78 ;  /* 0x0000004e022a7220 */ /* 0x040fe40000410000 */
[C---:B------:R-:W-:Y:S02]  /*84d0*/  FMUL.FTZ R43, R2.reuse, R79 ;  /* 0x0000004f022b7220 */ /* 0x040fe40000410000 */
[C---:B------:R-:W-:Y:S01]  /*84e0*/  FMUL.FTZ R50, R2.reuse, R70 ;  /* 0x0000004602327220 */ /* 0x040fe20000410000 */
[----:B------:R-:W-:Y:S01]  /*84f0*/  MUFU.EX2 R165, R165 ;  /* 0x000000a500a57308 */ /* 0x000fe20000000800 */
[C---:B------:R-:W-:Y:S01]  /*8500*/  FMUL.FTZ R51, R2.reuse, R71 ;  /* 0x0000004702337220 */ /* 0x040fe20000410000 */
[----:B------:R-:W3:Y:S01]  /*8510*/  LDSM.16.MT88.4 R84, [R210+0x3100] ;  /* 0x00310000d254783b */ /* 0x000ee20000004200 */
[----:B------:R-:W-:Y:S01]  /*8520*/  FMUL.FTZ R54, R2, R54 ;  /* 0x0000003602367220 */ /* 0x000fe20000410000 */
[----:B-1----:R-:W-:Y:S01]  /*8530*/  F2FP.BF16.PACK_AB R127, R130, R131 ;  /* 0x00000083827f723e */ /* 0x002fe200000010ff */
[C---:B------:R-:W-:Y:S02]  /*8540*/  FMUL.FTZ R55, R2.reuse, R55 ;  /* 0x0000003702377220 */ /* 0x040fe40000410000 */
[C---:B------:R-:W-:Y:S02]  /*8550*/  FMUL.FTZ R56, R3.reuse, R56 ;  /* 0x0000003803387220 */ /* 0x040fe40000410000 */
[C---:B------:R-:W-:Y:S01]  /*8560*/  FMUL.FTZ R57, R3.reuse, R57 ;  /* 0x0000003903397220 */ /* 0x040fe20000410000 */
[----:B------:R-:W1:Y:S01]  /*8570*/  LDSM.16.MT88.4 R76, [R209+0x3100] ;  /* 0x00310000d14c783b */ /* 0x000e620000004200 */
[C---:B--2---:R-:W-:Y:S01]  /*8580*/  HMMA.16816.F32.BF16 R4, R124.reuse, R12, R4 ;  /* 0x0000000c7c04723c */ /* 0x044fe20000041804 */
[----:B------:R-:W-:Y:S04]  /*8590*/  MUFU.EX2 R161, R161 ;  /* 0x000000a100a17308 */ /* 0x000fe80000000800 */
[C---:B------:R-:W-:Y:S02]  /*85a0*/  FMUL.FTZ R58, R2.reuse, R58 ;  /* 0x0000003a023a7220 */ /* 0x040fe40000410000 */
[----:B------:R-:W2:Y:S01]  /*85b0*/  LDSM.16.MT88.4 R68, [R208+0x3100] ;  /* 0x00310000d044783b */ /* 0x000ea20000004200 */
[C---:B------:R-:W-:Y:S03]  /*85c0*/  HMMA.16816.F32.BF16 R8, R124.reuse, R14, R8 ;  /* 0x0000000e7c08723c */ /* 0x040fe60000041808 */
[----:B------:R-:W-:Y:S01]  /*85d0*/  MUFU.EX2 R136, R136 ;  /* 0x0000008800887308 */ /* 0x000fe20000000800 */
[C---:B------:R-:W-:Y:S02]  /*85e0*/  FMUL.FTZ R12, R3.reuse, R104 ;  /* 0x00000068030c7220 */ /* 0x040fe40000410000 */
[C---:B------:R-:W-:Y:S01]  /*85f0*/  FMUL.FTZ R13, R3.reuse, R105 ;  /* 0x00000069030d7220 */ /* 0x040fe20000410000 */
[----:B------:R-:W-:Y:S01]  /*8600*/  LDSM.16.MT88.4 R100, [R210+0x2900] ;  /* 0x00290000d264783b */ /* 0x000fe20000004200 */
[C---:B------:R-:W-:Y:S04]  /*8610*/  FMUL.FTZ R14, R2.reuse, R106 ;  /* 0x0000006a020e7220 */ /* 0x040fe80000410000 */
[C---:B------:R-:W-:Y:S01]  /*8620*/  FMUL.FTZ R15, R2.reuse, R107 ;  /* 0x0000006b020f7220 */ /* 0x040fe20000410000 */
[----:B------:R-:W4:Y:S01]  /*8630*/  MUFU.EX2 R137, R137 ;  /* 0x0000008900897308 */ /* 0x000f220000000800 */
[C---:B------:R-:W-:Y:S02]  /*8640*/  FMUL.FTZ R59, R2.reuse, R59 ;  /* 0x0000003b023b7220 */ /* 0x040fe40000410000 */
[C---:B------:R-:W-:Y:S02]  /*8650*/  FMUL.FTZ R60, R3.reuse, R60 ;  /* 0x0000003c033c7220 */ /* 0x040fe40000410000 */
[C---:B------:R-:W-:Y:S01]  /*8660*/  FMUL.FTZ R61, R3.reuse, R61 ;  /* 0x0000003d033d7220 */ /* 0x040fe20000410000 */
[C---:B------:R-:W-:Y:S03]  /*8670*/  HMMA.16816.F32.BF16 R12, R124.reuse, R20, R12 ;  /* 0x000000147c0c723c */ /* 0x040fe6000004180c */
[C---:B------:R-:W-:Y:S01]  /*8680*/  FMUL.FTZ R62, R2.reuse, R62 ;  /* 0x0000003e023e7220 */ /* 0x040fe20000410000 */
[----:B------:R-:W-:Y:S01]  /*8690*/  MUFU.EX2 R138, R138 ;  /* 0x0000008a008a7308 */ /* 0x000fe20000000800 */
[C---:B------:R-:W-:Y:S02]  /*86a0*/  FMUL.FTZ R63, R2.reuse, R63 ;  /* 0x0000003f023f7220 */ /* 0x040fe40000410000 */
[C---:B------:R-:W-:Y:S01]  /*86b0*/  FMUL.FTZ R20, R3.reuse, R96 ;  /* 0x0000006003147220 */ /* 0x040fe20000410000 */
[C---:B------:R-:W-:Y:S04]  /*86c0*/  HMMA.16816.F32.BF16 R16, R124.reuse, R22, R16 ;  /* 0x000000167c10723c */ /* 0x040fe80000041810 */
[C---:B------:R-:W-:Y:S02]  /*86d0*/  FMUL.FTZ R21, R3.reuse, R97 ;  /* 0x0000006103157220 */ /* 0x040fe40000410000 */
[----:B------:R-:W-:Y:S01]  /*86e0*/  MUFU.EX2 R145, R145 ;  /* 0x0000009100917308 */ /* 0x000fe20000000800 */
[C---:B------:R-:W-:Y:S02]  /*86f0*/  FMUL.FTZ R22, R2.reuse, R98 ;  /* 0x0000006202167220 */ /* 0x040fe40000410000 */
[C---:B------:R-:W-:Y:S03]  /*8700*/  FMUL.FTZ R23, R2.reuse, R99 ;  /* 0x0000006302177220 */ /* 0x040fe60000410000 */
[C---:B------:R-:W-:Y:S02]  /*8710*/  FMUL.FTZ R64, R3.reuse, R64 ;  /* 0x0000004003407220 */ /* 0x040fe40000410000 */
[C---:B------:R-:W-:Y:S02]  /*8720*/  FMUL.FTZ R65, R3.reuse, R65 ;  /* 0x0000004103417220 */ /* 0x040fe40000410000 */
[C---:B------:R-:W-:Y:S01]  /*8730*/  HMMA.16816.F32.BF16 R20, R124.reuse, R28, R20 ;  /* 0x0000001c7c14723c */ /* 0x040fe20000041814 */
[----:B------:R-:W-:Y:S02]  /*8740*/  MUFU.EX2 R160, R160 ;  /* 0x000000a000a07308 */ /* 0x000fe40000000800 */
[C---:B------:R-:W-:Y:S02]  /*8750*/  FMUL.FTZ R66, R2.reuse, R66 ;  /* 0x0000004202427220 */ /* 0x040fe40000410000 */
[C---:B------:R-:W-:Y:S02]  /*8760*/  FMUL.FTZ R67, R2.reuse, R67 ;  /* 0x0000004302437220 */ /* 0x040fe40000410000 */
[C---:B------:R-:W-:Y:S01]  /*8770*/  FMUL.FTZ R28, R3.reuse, R88 ;  /* 0x00000058031c7220 */ /* 0x040fe20000410000 */
[C---:B------:R-:W-:Y:S03]  /*8780*/  HMMA.16816.F32.BF16 R24, R124.reuse, R30, R24 ;  /* 0x0000001e7c18723c */ /* 0x040fe60000041818 */
[----:B------:R-:W-:Y:S01]  /*8790*/  MUFU.EX2 R162, R162 ;  /* 0x000000a200a27308 */ /* 0x000fe20000000800 */
[----:B------:R-:W-:Y:S02]  /*87a0*/  FMUL.FTZ R29, R3, R89 ;  /* 0x00000059031d7220 */ /* 0x000fe40000410000 */
[--C-:B------:R-:W-:Y:S02]  /*87b0*/  FFMA.FTZ R148, R167, c[0x0][0x2d0], -R134.reuse ;  /* 0x0000b400a7947a23 */ /* 0x100fe40000010886 */
[C---:B------:R-:W-:Y:S04]  /*87c0*/  FMUL.FTZ R30, R2.reuse, R90 ;  /* 0x0000005a021e7220 */ /* 0x040fe80000410000 */
[----:B------:R-:W-:Y:S01]  /*87d0*/  FMUL.FTZ R31, R2, R91 ;  /* 0x0000005b021f7220 */ /* 0x000fe20000410000 */
[----:B------:R-:W-:Y:S01]  /*87e0*/  MUFU.EX2 R148, R148 ;  /* 0x0000009400947308 */ /* 0x000fe20000000800 */
[----:B------:R-:W-:Y:S01]  /*87f0*/  LDSM.16.MT88.4 R88, [R212+0x3900] ;  /* 0x00390000d458783b */ /* 0x000fe20000004200 */
[--C-:B------:R-:W-:Y:S02]  /*8800*/  FFMA.FTZ R151, R151, c[0x0][0x2d0], -R134.reuse ;  /* 0x0000b40097977a23 */ /* 0x100fe40000010886 */
[--C-:B------:R-:W-:Y:S02]  /*8810*/  FFMA.FTZ R157, R157, c[0x0][0x2d0], -R134.reuse ;  /* 0x0000b4009d9d7a23 */ /* 0x100fe40000010886 */
[C---:B------:R-:W-:Y:S03]  /*8820*/  HMMA.16816.F32.BF16 R28, R124.reuse, R36, R28 ;  /* 0x000000247c1c723c */ /* 0x040fe6000004181c */
[--C-:B------:R-:W-:Y:S01]  /*8830*/  FFMA.FTZ R158, R163, c[0x0][0x2d0], -R134.reuse ;  /* 0x0000b400a39e7a23 */ /* 0x100fe20000010886 */
[----:B------:R-:W5:Y:S01]  /*8840*/  MUFU.EX2 R151, R151 ;  /* 0x0000009700977308 */ /* 0x000f620000000800 */
[--C-:B------:R-:W-:Y:S02]  /*8850*/  FFMA.FTZ R163, R186, c[0x0][0x2d0], -R149.reuse ;  /* 0x0000b400baa37a23 */ /* 0x100fe40000010895 */
[C---:B------:R-:W-:Y:S01]  /*8860*/  FMUL.FTZ R36, R3.reuse, R80 ;  /* 0x0000005003247220 */ /* 0x040fe20000410000 */
[C---:B------:R-:W-:Y:S04]  /*8870*/  HMMA.16816.F32.BF16 R32, R124.reuse, R38, R32 ;  /* 0x000000267c20723c */ /* 0x040fe80000041820 */
[----:B------:R-:W-:Y:S02]  /*8880*/  FMUL.FTZ R37, R3, R81 ;  /* 0x0000005103257220 */ /* 0x000fe40000410000 */
[----:B------:R-:W-:Y:S01]  /*8890*/  MUFU.EX2 R157, R157 ;  /* 0x0000009d009d7308 */ /* 0x000fe20000000800 */
[C---:B------:R-:W-:Y:S02]  /*88a0*/  FMUL.FTZ R38, R2.reuse, R82 ;  /* 0x0000005202267220 */ /* 0x040fe40000410000 */
[----:B------:R-:W-:Y:S02]  /*88b0*/  FMUL.FTZ R39, R2, R83 ;  /* 0x0000005302277220 */ /* 0x000fe40000410000 */
[----:B------:R-:W-:Y:S01]  /*88c0*/  LDSM.16.MT88.4 R80, [R209+0x900] ;  /* 0x00090000d150783b */ /* 0x000fe20000004200 */
[--C-:B------:R-:W-:Y:S02]  /*88d0*/  FFMA.FTZ R167, R164, c[0x0][0x2d0], -R149.reuse ;  /* 0x0000b400a4a77a23 */ /* 0x100fe40000010895 */
[--C-:B------:R-:W-:Y:S02]  /*88e0*/  FFMA.FTZ R164, R237, c[0x0][0x2d0], -R134.reuse ;  /* 0x0000b400eda47a23 */ /* 0x100fe40000010886 */
[C---:B------:R-:W-:Y:S01]  /*88f0*/  HMMA.16816.F32.BF16 R36, R124.reuse, R44, R36 ;  /* 0x0000002c7c24723c */ /* 0x040fe20000041824 */
[----:B------:R-:W1:Y:S02]  /*8900*/  MUFU.EX2 R158, R158 ;  /* 0x0000009e009e7308 */ /* 0x000e640000000800 */
[--C-:B------:R-:W-:Y:S02]  /*8910*/  FFMA.FTZ R187, R187, c[0x0][0x2d0], -R134.reuse ;  /* 0x0000b400bbbb7a23 */ /* 0x100fe40000010886 */
[--C-:B------:R-:W-:Y:S02]  /*8920*/  FFMA.FTZ R186, R235, c[0x0][0x2d0], -R134.reuse ;  /* 0x0000b400ebba7a23 */ /* 0x100fe40000010886 */
[C---:B------:R-:W-:Y:S01]  /*8930*/  FMUL.FTZ R44, R3.reuse, R72 ;  /* 0x00000048032c7220 */ /* 0x040fe20000410000 */
[C---:B------:R-:W-:Y:S03]  /*8940*/  HMMA.16816.F32.BF16 R40, R124.reuse, R46, R40 ;  /* 0x0000002e7c28723c */ /* 0x040fe60000041828 */
[----:B------:R-:W1:Y:S01]  /*8950*/  MUFU.EX2 R163, R163 ;  /* 0x000000a300a37308 */ /* 0x000e620000000800 */
[----:B------:R-:W-:Y:S02]  /*8960*/  FMUL.FTZ R45, R3, R73 ;  /* 0x00000049032d7220 */ /* 0x000fe40000410000 */
[--C-:B------:R-:W-:Y:S02]  /*8970*/  FFMA.FTZ R233, R233, c[0x0][0x2d0], -R134.reuse ;  /* 0x0000b400e9e97a23 */ /* 0x100fe40000010886 */
[C---:B------:R-:W-:Y:S04]  /*8980*/  FMUL.FTZ R46, R2.reuse, R74 ;  /* 0x0000004a022e7220 */ /* 0x040fe80000410000 */
[----:B------:R-:W-:Y:S01]  /*8990*/  FMUL.FTZ R47, R2, R75 ;  /* 0x0000004b022f7220 */ /* 0x000fe20000410000 */
[----:B------:R-:W2:Y:S01]  /*89a0*/  MUFU.EX2 R167, R167 ;  /* 0x000000a700a77308 */ /* 0x000ea20000000800 */
[----:B------:R-:W4:Y:S01]  /*89b0*/  LDSM.16.MT88.4 R72, [R212+0x900] ;  /* 0x00090000d448783b */ /* 0x000f220000004200 */
[--C-:B------:R-:W-:Y:S02]  /*89c0*/  FFMA.FTZ R235, R240, c[0x0][0x2d0], -R149.reuse ;  /* 0x0000b400f0eb7a23 */ /* 0x100fe40000010895 */
[--C-:B------:R-:W-:Y:S02]  /*89d0*/  FFMA.FTZ R237, R238, c[0x0][0x2d0], -R149.reuse ;  /* 0x0000b400eeed7a23 */ /* 0x100fe40000010895 */
[C---:B---3--:R-:W-:Y:S03]  /*89e0*/  HMMA.16816.F32.BF16 R44, R124.reuse, R84, R44 ;  /* 0x000000547c2c723c */ /* 0x048fe6000004182c */
[--C-:B------:R-:W-:Y:S01]  /*89f0*/  FFMA.FTZ R238, R245, c[0x0][0x2d0], -R134.reuse ;  /* 0x0000b400f5ee7a23 */ /* 0x100fe20000010886 */
[----:B------:R-:W-:Y:S01]  /*8a00*/  MUFU.EX2 R164, R164 ;  /* 0x000000a400a47308 */ /* 0x000fe20000000800 */
[--C-:B------:R-:W-:Y:S02]  /*8a10*/  FFMA.FTZ R245, R166, c[0x0][0x2d0], -R149.reuse ;  /* 0x0000b400a6f57a23 */ /* 0x100fe40000010895 */
[--C-:B------:R-:W-:Y:S01]  /*8a20*/  FFMA.FTZ R166, R185, c[0x0][0x2d0], -R134.reuse ;  /* 0x0000b400b9a67a23 */ /* 0x100fe20000010886 */
[C---:B------:R-:W-:Y:S01]  /*8a30*/  HMMA.16816.F32.BF16 R48, R124.reuse, R86, R48 ;  /* 0x000000567c30723c */ /* 0x040fe20000041830 */
[----:B------:R-:W-:Y:S03]  /*8a40*/  LDSM.16.MT88.4 R84, [R208+0x900] ;  /* 0x00090000d054783b */ /* 0x000fe60000004200 */
[--C-:B------:R-:W-:Y:S02]  /*8a50*/  FFMA.FTZ R243, R243, c[0x0][0x2d0], -R134.reuse ;  /* 0x0000b400f3f37a23 */ /* 0x100fe40000010886 */
[----:B------:R-:W-:Y:S01]  /*8a60*/  MUFU.EX2 R245, R245 ;  /* 0x000000f500f57308 */ /* 0x000fe20000000800 */
[--C-:B------:R-:W-:Y:S01]  /*8a70*/  FFMA.FTZ R240, R241, c[0x0][0x2d0], -R134.reuse ;  /* 0x0000b400f1f07a23 */ /* 0x100fe20000010886 */
[C---:B-1----:R-:W-:Y:S04]  /*8a80*/  HMMA.16816.F32.BF16 R52, R124.reuse, R76, R52 ;  /* 0x0000004c7c34723c */ /* 0x042fe80000041834 */
[--C-:B------:R-:W-:Y:S02]  /*8a90*/  FFMA.FTZ R241, R192, c[0x0][0x2d0], -R149.reuse ;  /* 0x0000b400c0f17a23 */ /* 0x100fe40000010895 */
[--C-:B------:R-:W-:Y:S02]  /*8aa0*/  FFMA.FTZ R192, R159, c[0x0][0x2d0], -R134.reuse ;  /* 0x0000b4009fc07a23 */ /* 0x100fe40000010886 */
[C---:B------:R-:W-:Y:S01]  /*8ab0*/  HMMA.16816.F32.BF16 R56, R124.reuse, R78, R56 ;  /* 0x0000004e7c38723c */ /* 0x040fe20000041838 */
[----:B------:R-:W1:Y:S01]  /*8ac0*/  LDSM.16.MT88.4 R76, [R210+0x900] ;  /* 0x00090000d24c783b */ /* 0x000e620000004200 */
[----:B------:R-:W-:Y:S02]  /*8ad0*/  MUFU.EX2 R241, R241 ;  /* 0x000000f100f17308 */ /* 0x000fe40000000800 */
[--C-:B------:R-:W-:Y:S02]  /*8ae0*/  FFMA.FTZ R239, R239, c[0x0][0x2d0], -R134.reuse ;  /* 0x0000b400efef7a23 */ /* 0x100fe40000010886 */
[--C-:B------:R-:W-:Y:S02]  /*8af0*/  FFMA.FTZ R159, R150, c[0x0][0x2d0], -R149.reuse ;  /* 0x0000b400969f7a23 */ /* 0x100fe40000010895 */
[C---:B--2---:R-:W-:Y:S04]  /*8b00*/  HMMA.16816.F32.BF16 R60, R124.reuse, R68, R60 ;  /* 0x000000447c3c723c */ /* 0x044fe8000004183c */
[----:B------:R-:W-:Y:S01]  /*8b10*/  MUFU.EX2 R166, R166 ;  /* 0x000000a600a67308 */ /* 0x000fe20000000800 */
[----:B------:R-:W-:Y:S02]  /*8b20*/  FFMA.FTZ R149, R144, c[0x0][0x2d0], -R149 ;  /* 0x0000b40090957a23 */ /* 0x000fe40000010895 */
[----:B----4-:R-:W-:Y:S01]  /*8b30*/  F2FP.BF16.PACK_AB R68, R137, R136 ;  /* 0x000000888944723e */ /* 0x010fe200000010ff */
[----:B------:R-:W-:Y:S04]  /*8b40*/  HMMA.16816.F32.BF16 R64, R124, R70, R64 ;  /* 0x000000467c40723c */ /* 0x000fe80000041840 */
[----:B-----5:R-:W-:Y:S01]  /*8b50*/  F2FP.BF16.PACK_AB R69, R151, R148 ;  /* 0x000000949745723e */ /* 0x020fe200000010ff */
[--C-:B------:R-:W-:Y:S01]  /*8b60*/  FFMA.FTZ R144, R147, c[0x0][0x2d0], -R134.reuse ;  /* 0x0000b40093907a23 */ /* 0x100fe20000010886 */
[----:B------:R-:W-:Y:S01]  /*8b70*/  MUFU.EX2 R192, R192 ;  /* 0x000000c000c07308 */ /* 0x000fe20000000800 */
[----:B------:R-:W-:Y:S01]  /*8b80*/  F2FP.BF16.PACK_AB R70, R145, R138 ;  /* 0x0000008a9146723e */ /* 0x000fe200000010ff */
[--C-:B------:R-:W-:Y:S01]  /*8b90*/  FFMA.FTZ R139, R139, c[0x0][0x2d0], -R134.reuse ;  /* 0x0000b4008b8b7a23 */ /* 0x100fe20000010886 */
[----:B------:R-:W-:Y:S03]  /*8ba0*/  F2FP.BF16.PACK_AB R71, R158, R157 ;  /* 0x0000009d9e47723e */ /* 0x000fe600000010ff */
[--C-:B------:R-:W-:Y:S02]  /*8bb0*/  FFMA.FTZ R135, R135, c[0x0][0x2d0], -R134.reuse ;  /* 0x0000b40087877a23 */ /* 0x100fe40000010886 */
[----:B------:R-:W-:Y:S02]  /*8bc0*/  FFMA.FTZ R134, R117, c[0x0][0x2d0], -R134 ;  /* 0x0000b40075867a23 */ /* 0x000fe40000010886 */
[C---:B------:R-:W-:Y:S01]  /*8bd0*/  HMMA.16816.F32.BF16 R4, R68.reuse, R72, R4 ;  /* 0x000000484404723c */ /* 0x040fe20000041804 */
[----:B------:R-:W2:Y:S04]  /*8be0*/  MUFU.EX2 R187, R187 ;  /* 0x000000bb00bb7308 */ /* 0x000ea80000000800 */
[----:B------:R-:W-:Y:S02]  /*8bf0*/  FFMA.FTZ R128, R3, R224, R128 ;  /* 0x000000e003807223 */ /* 0x000fe40000010080 */
[----:B------:R-:W-:Y:S01]  /*8c00*/  FFMA.FTZ R133, R2, R225, R133 ;  /* 0x000000e102857223 */ /* 0x000fe20000010085 */
[C---:B------:R-:W-:Y:S01]  /*8c10*/  HMMA.16816.F32.BF16 R8, R68.reuse, R74, R8 ;  /* 0x0000004a4408723c */ /* 0x040fe20000041808 */
[----:B------:R-:W3:Y:S02]  /*8c20*/  LDSM.16.MT88.4 R72, [R210+0x3900] ;  /* 0x00390000d248783b */ /* 0x000ee40000004200 */
[----:B------:R-:W-:Y:S01]  /*8c30*/  MUFU.EX2 R186, R186 ;  /* 0x000000ba00ba7308 */ /* 0x000fe20000000800 */
[----:B------:R-:W-:Y:S02]  /*8c40*/  FADD.FTZ R119, R119, R128 ;  /* 0x0000008077777221 */ /* 0x000fe40000010000 */
[----:B------:R-:W-:Y:S02]  /*8c50*/  FADD.FTZ R132, R132, R133 ;  /* 0x0000008584847221 */ /* 0x000fe40000010000 */
[C---:B-1----:R-:W-:Y:S04]  /*8c60*/  HMMA.16816.F32.BF16 R12, R68.reuse, R76, R12 ;  /* 0x0000004c440c723c */ /* 0x042fe8000004180c */
[----:B------:R-:W-:Y:S01]  /*8c70*/  FADD.FTZ R118, R118, R119 ;  /* 0x0000007776767221 */ /* 0x000fe20000010000 */
[----:B------:R-:W1:Y:S01]  /*8c80*/  MUFU.EX2 R233, R233 ;  /* 0x000000e900e97308 */ /* 0x000e620000000800 */
[----:B------:R-:W-:Y:S02]  /*8c90*/  FADD.FTZ R3, R131, R132 ;  /* 0x0000008483037221 */ /* 0x000fe40000010000 */
[C---:B------:R-:W-:Y:S01]  /*8ca0*/  HMMA.16816.F32.BF16 R16, R68.reuse, R78, R16 ;  /* 0x0000004e4410723c */ /* 0x040fe20000041810 */
[----:B------:R-:W4:Y:S03]  /*8cb0*/  LDSM.16.MT88.4 R76, [R209+0x3900] ;  /* 0x00390000d14c783b */ /* 0x000f260000004200 */
[----:B------:R-:W-:Y:S02]  /*8cc0*/  FADD.FTZ R129, R129, R118 ;  /* 0x0000007681817221 */ /* 0x000fe40000010000 */
[----:B------:R-:W-:Y:S01]  /*8cd0*/  FADD.FTZ R3, R130, R3 ;  /* 0x0000000382037221 */ /* 0x000fe20000010000 */
[----:B------:R-:W-:Y:S01]  /*8ce0*/  MUFU.EX2 R234, R234 ;  /* 0x000000ea00ea7308 */ /* 0x000fe20000000800 */
[C---:B------:R-:W-:Y:S04]  /*8cf0*/  HMMA.16816.F32.BF16 R20, R68.reuse, R80, R20 ;  /* 0x000000504414723c */ /* 0x040fe80000041814 */
[----:B------:R-:W-:Y:S02]  /*8d00*/  FADD.FTZ R136, R136, R129 ;  /* 0x0000008188887221 */ /* 0x000fe40000010000 */
[----:B------:R-:W-:Y:S02]  /*8d10*/  FADD.FTZ R2, R148, R3 ;  /* 0x0000000394027221 */ /* 0x000fe40000010000 */
[C---:B------:R-:W-:Y:S01]  /*8d20*/  HMMA.16816.F32.BF16 R24, R68.reuse, R82, R24 ;  /* 0x000000524418723c */ /* 0x040fe20000041818 */
[----:B------:R-:W5:Y:S01]  /*8d30*/  LDSM.16.MT88.4 R80, [R208+0x3900] ;  /* 0x00390000d050783b */ /* 0x000f620000004200 */
[----:B------:R-:W-:Y:S02]  /*8d40*/  MUFU.EX2 R235, R235 ;  /* 0x000000eb00eb7308 */ /* 0x000fe40000000800 */
[----:B------:R-:W-:Y:S02]  /*8d50*/  FADD.FTZ R137, R137, R136 ;  /* 0x0000008889897221 */ /* 0x000fe40000010000 */
[----:B------:R-:W-:Y:S02]  /*8d60*/  FADD.FTZ R2, R151, R2 ;  /* 0x0000000297027221 */ /* 0x000fe40000010000 */
[C---:B------:R-:W-:Y:S04]  /*8d70*/  HMMA.16816.F32.BF16 R28, R68.reuse, R84, R28 ;  /* 0x00000054441c723c */ /* 0x040fe8000004181c */
[----:B------:R-:W-:Y:S01]  /*8d80*/  MUFU.EX2 R236, R236 ;  /* 0x000000ec00ec7308 */ /* 0x000fe20000000800 */
[----:B------:R-:W-:Y:S02]  /*8d90*/  FADD.FTZ R138, R138, R137 ;  /* 0x000000898a8a7221 */ /* 0x000fe40000010000 */
[----:B------:R-:W-:Y:S01]  /*8da0*/  FADD.FTZ R3, R157, R2 ;  /* 0x000000029d037221 */ /* 0x000fe20000010000 */
[C---:B------:R-:W-:Y:S01]  /*8db0*/  HMMA.16816.F32.BF16 R32, R68.reuse, R86, R32 ;  /* 0x000000564420723c */ /* 0x040fe20000041820 */
[----:B------:R-:W-:Y:S03]  /*8dc0*/  LDSM.16.MT88.4 R84, [R210+0x1100] ;  /* 0x00110000d254783b */ /* 0x000fe60000004200 */
[----:B------:R-:W-:Y:S02]  /*8dd0*/  FADD.FTZ R138, R145, R138 ;  /* 0x0000008a918a7221 */ /* 0x000fe40000010000 */
[----:B------:R-:W-:Y:S01]  /*8de0*/  MUFU.EX2 R237, R237 ;  /* 0x000000ed00ed7308 */ /* 0x000fe20000000800 */
[----:B------:R-:W-:Y:S01]  /*8df0*/  FADD.FTZ R3, R158, R3 ;  /* 0x000000039e037221 */ /* 0x000fe20000010000 */
[C---:B------:R-:W-:Y:S08]  /*8e00*/  HMMA.16816.F32.BF16 R36, R68.reuse, R88, R36 ;  /* 0x000000584424723c */ /* 0x040ff00000041824 */
[C---:B------:R-:W-:Y:S01]  /*8e10*/  HMMA.16816.F32.BF16 R40, R68.reuse, R90, R40 ;  /* 0x0000005a4428723c */ /* 0x040fe20000041828 */
[----:B------:R-:W-:Y:S01]  /*8e20*/  LDSM.16.MT88.4 R88, [R208+0x4100] ;  /* 0x00410000d058783b */ /* 0x000fe20000004200 */
[----:B------:R-:W-:Y:S06]  /*8e30*/  MUFU.EX2 R238, R238 ;  /* 0x000000ee00ee7308 */ /* 0x000fec0000000800 */
[C---:B---3--:R-:W-:Y:S04]  /*8e40*/  HMMA.16816.F32.BF16 R44, R68.reuse, R72, R44 ;  /* 0x00000048442c723c */ /* 0x048fe8000004182c */
[----:B------:R-:W-:Y:S04]  /*8e50*/  MUFU.EX2 R243, R243 ;  /* 0x000000f300f37308 */ /* 0x000fe80000000800 */
[C---:B------:R-:W-:Y:S01]  /*8e60*/  HMMA.16816.F32.BF16 R48, R68.reuse, R74, R48 ;  /* 0x0000004a4430723c */ /* 0x040fe20000041830 */
[----:B------:R-:W3:Y:S05]  /*8e70*/  LDSM.16.MT88.4 R72, [R212+0x1100] ;  /* 0x00110000d448783b */ /* 0x000eea0000004200 */
[----:B------:R-:W-:Y:S02]  /*8e80*/  MUFU.EX2 R240, R240 ;  /* 0x000000f000f07308 */ /* 0x000fe40000000800 */
[C---:B----4-:R-:W-:Y:S08]  /*8e90*/  HMMA.16816.F32.BF16 R52, R68.reuse, R76, R52 ;  /* 0x0000004c4434723c */ /* 0x050ff00000041834 */
[C---:B------:R-:W-:Y:S01]  /*8ea0*/  HMMA.16816.F32.BF16 R56, R68.reuse, R78, R56 ;  /* 0x0000004e4438723c */ /* 0x040fe20000041838 */
[----:B------:R-:W4:Y:S01]  /*8eb0*/  LDSM.16.MT88.4 R76, [R209+0x1100] ;  /* 0x00110000d14c783b */ /* 0x000f220000004200 */
[----:B------:R-:W-:Y:S06]  /*8ec0*/  MUFU.EX2 R239, R239 ;  /* 0x000000ef00ef7308 */ /* 0x000fec0000000800 */
[C---:B-----5:R-:W-:Y:S04]  /*8ed0*/  HMMA.16816.F32.BF16 R60, R68.reuse, R80, R60 ;  /* 0x00000050443c723c */ /* 0x060fe8000004183c */
[----:B------:R-:W-:Y:S04]  /*8ee0*/  MUFU.EX2 R156, R156 ;  /* 0x0000009c009c7308 */ /* 0x000fe80000000800 */
[----:B------:R-:W-:Y:S01]  /*8ef0*/  HMMA.16816.F32.BF16 R64, R68, R82, R64 ;  /* 0x000000524440723c */ /* 0x000fe20000041840 */
[----:B------:R-:W5:Y:S05]  /*8f00*/  LDSM.16.MT88.4 R80, [R208+0x1100] ;  /* 0x00110000d050783b */ /* 0x000f6a0000004200 */
[----:B------:R-:W4:Y:S01]  /*8f10*/  MUFU.EX2 R159, R159 ;  /* 0x0000009f009f7308 */ /* 0x000f220000000800 */
[----:B------:R-:W-:Y:S01]  /*8f20*/  F2FP.BF16.PACK_AB R68, R160, R163 ;  /* 0x000000a3a044723e */ /* 0x000fe200000010ff */
[----:B------:R-:W-:Y:S01]  /*8f30*/  FADD.FTZ R163, R163, R138 ;  /* 0x0000008aa3a37221 */ /* 0x000fe20000010000 */
[----:B------:R-:W-:Y:S03]  /*8f40*/  F2FP.BF16.PACK_AB R70, R167, R162 ;  /* 0x000000a2a746723e */ /* 0x000fe600000010ff */
[----:B--2---:R-:W-:Y:S01]  /*8f50*/  F2FP.BF16.PACK_AB R69, R187, R164 ;  /* 0x000000a4bb45723e */ /* 0x004fe200000010ff */
[----:B------:R-:W-:Y:S01]  /*8f60*/  FADD.FTZ R164, R164, R3 ;  /* 0x00000003a4a47221 */ /* 0x000fe20000010000 */
[----:B-1----:R-:W-:Y:S01]  /*8f70*/  F2FP.BF16.PACK_AB R71, R233, R186 ;  /* 0x000000bae947723e */ /* 0x002fe200000010ff */
[----:B------:R-:W-:Y:S01]  /*8f80*/  FADD.FTZ R163, R160, R163 ;  /* 0x000000a3a0a37221 */ /* 0x000fe20000010000 */
[----:B------:R-:W-:Y:S01]  /*8f90*/  MUFU.EX2 R146, R146 ;  /* 0x0000009200927308 */ /* 0x000fe20000000800 */
[----:B------:R-:W-:Y:S02]  /*8fa0*/  FADD.FTZ R187, R187, R164 ;  /* 0x000000a4bbbb7221 */ /* 0x000fe40000010000 */
[----:B------:R-:W-:Y:S02]  /*8fb0*/  FADD.FTZ R162, R162, R163 ;  /* 0x000000a3a2a27221 */ /* 0x000fe40000010000 */
[C---:B---3--:R-:W-:Y:S03]  /*8fc0*/  HMMA.16816.F32.BF16 R4, R68.reuse, R72, R4 ;  /* 0x000000484404723c */ /* 0x048fe60000041804 */
[----:B------:R-:W-:Y:S02]  /*8fd0*/  FADD.FTZ R186, R186, R187 ;  /* 0x000000bbbaba7221 */ /* 0x000fe40000010000 */
[----:B------:R-:W1:Y:S01]  /*8fe0*/  MUFU.EX2 R149, R149 ;  /* 0x0000009500957308 */ /* 0x000e620000000800 */
[----:B------:R-:W-:Y:S02]  /*8ff0*/  FADD.FTZ R167, R167, R162 ;  /* 0x000000a2a7a77221 */ /* 0x000fe40000010000 */
[C---:B------:R-:W-:Y:S01]  /*9000*/  HMMA.16816.F32.BF16 R8, R68.reuse, R74, R8 ;  /* 0x0000004a4408723c */ /* 0x040fe20000041808 */
[----:B------:R-:W2:Y:S03]  /*9010*/  LDSM.16.MT88.4 R72, [R212+0x4100] ;  /* 0x00410000d448783b */ /* 0x000ea60000004200 */
[----:B----4-:R-:W-:Y:S01]  /*9020*/  F2FP.BF16.PACK_AB R124, R159, R156 ;  /* 0x0000009c9f7c723e */ /* 0x010fe200000010ff */
[----:B------:R-:W-:Y:S02]  /*9030*/  FADD.FTZ R233, R233, R186 ;  /* 0x000000bae9e97221 */ /* 0x000fe40000010000 */
[----:B------:R-:W-:Y:S01]  /*9040*/  MUFU.EX2 R144, R144 ;  /* 0x0000009000907308 */ /* 0x000fe20000000800 */
[C---:B------:R-:W-:Y:S08]  /*9050*/  HMMA.16816.F32.BF16 R12, R68.reuse, R84, R12 ;  /* 0x00000054440c723c */ /* 0x040ff0000004180c */
[C---:B------:R-:W-:Y:S01]  /*9060*/  HMMA.16816.F32.BF16 R16, R68.reuse, R86, R16 ;  /* 0x000000564410723c */ /* 0x040fe20000041810 */
[----:B------:R-:W3:Y:S01]  /*9070*/  LDSM.16.MT88.4 R84, [R210+0x4100] ;  /* 0x00410000d254783b */ /* 0x000ee20000004200 */
[----:B------:R-:W4:Y:S02]  /*9080*/  MUFU.EX2 R139, R139 ;  /* 0x0000008b008b7308 */ /* 0x000f240000000800 */
[----:B-1----:R-:W-:Y:S04]  /*9090*/  F2FP.BF16.PACK_AB R126, R149, R146 ;  /* 0x00000092957e723e */ /* 0x002fe800000010ff */
[C---:B------:R-:W-:Y:S04]  /*90a0*/  HMMA.16816.F32.BF16 R20, R68.reuse, R76, R20 ;  /* 0x0000004c4414723c */ /* 0x040fe80000041814 */
[----:B------:R-:W-:Y:S04]  /*90b0*/  MUFU.EX2 R135, R135 ;  /* 0x0000008700877308 */ /* 0x000fe80000000800 */
[C---:B------:R-:W-:Y:S01]  /*90c0*/  HMMA.16816.F32.BF16 R24, R68.reuse, R78, R24 ;  /* 0x0000004e4418723c */ /* 0x040fe20000041818 */
[----:B------:R-:W1:Y:S05]  /*90d0*/  LDSM.16.MT88.4 R76, [R209+0x4100] ;  /* 0x00410000d14c783b */ /* 0x000e6a0000004200 */
[----:B------:R-:W3:Y:S02]  /*90e0*/  MUFU.EX2 R134, R134 ;  /* 0x0000008600867308 */ /* 0x000ee40000000800 */
[C---:B-----5:R-:W-:Y:S04]  /*90f0*/  HMMA.16816.F32.BF16 R28, R68.reuse, R80, R28 ;  /* 0x00000050441c723c */ /* 0x060fe8000004181c */
[----:B----4-:R-:W-:Y:S04]  /*9100*/  F2FP.BF16.PACK_AB R125, R139, R144 ;  /* 0x000000908b7d723e */ /* 0x010fe800000010ff */
[C---:B------:R-:W-:Y:S01]  /*9110*/  HMMA.16816.F32.BF16 R32, R68.reuse, R82, R32 ;  /* 0x000000524420723c */ /* 0x040fe20000041820 */
[----:B------:R-:W4:Y:S07]  /*9120*/  LDSM.16.MT88.4 R80, [R212+0x1900] ;  /* 0x00190000d450783b */ /* 0x000f2e0000004200 */
[C---:B--2---:R-:W-:Y:S04]  /*9130*/  HMMA.16816.F32.BF16 R36, R68.reuse, R72, R36 ;  /* 0x000000484424723c */ /* 0x044fe80000041824 */
[----:B---3--:R-:W-:Y:S04]  /*9140*/  F2FP.BF16.PACK_AB R127, R134, R135 ;  /* 0x00000087867f723e */ /* 0x008fe800000010ff */
[C---:B------:R-:W-:Y:S01]  /*9150*/  HMMA.16816.F32.BF16 R40, R68.reuse, R74, R40 ;  /* 0x0000004a4428723c */ /* 0x040fe20000041828 */
[----:B------:R-:W2:Y:S07]  /*9160*/  LDSM.16.MT88.4 R72, [R210+0x1900] ;  /* 0x00190000d248783b */ /* 0x000eae0000004200 */
[C---:B------:R-:W-:Y:S08]  /*9170*/  HMMA.16816.F32.BF16 R44, R68.reuse, R84, R44 ;  /* 0x00000054442c723c */ /* 0x040ff0000004182c */
[C---:B------:R-:W-:Y:S01]  /*9180*/  HMMA.16816.F32.BF16 R48, R68.reuse, R86, R48 ;  /* 0x000000564430723c */ /* 0x040fe20000041830 */
[----:B------:R-:W-:Y:S07]  /*9190*/  LDSM.16.MT88.4 R84, [R208+0x1900] ;  /* 0x00190000d054783b */ /* 0x000fee0000004200 */
[C---:B-1----:R-:W-:Y:S08]  /*91a0*/  HMMA.16816.F32.BF16 R52, R68.reuse, R76, R52 ;  /* 0x0000004c4434723c */ /* 0x042ff00000041834 */
[C---:B------:R-:W-:Y:S01]  /*91b0*/  HMMA.16816.F32.BF16 R56, R68.reuse, R78, R56 ;  /* 0x0000004e4438723c */ /* 0x040fe20000041838 */
[----:B------:R-:W1:Y:S07]  /*91c0*/  LDSM.16.MT88.4 R76, [R209+0x1900] ;  /* 0x00190000d14c783b */ /* 0x000e6e0000004200 */
[C---:B------:R-:W-:Y:S08]  /*91d0*/  HMMA.16816.F32.BF16 R60, R68.reuse, R88, R60 ;  /* 0x00000058443c723c */ /* 0x040ff0000004183c */
[----:B------:R-:W-:Y:S01]  /*91e0*/  HMMA.16816.F32.BF16 R64, R68, R90, R64 ;  /* 0x0000005a4440723c */ /* 0x000fe20000041840 */
[----:B------:R-:W-:Y:S06]  /*91f0*/  LDSM.16.MT88.4 R88, [R209+0x4900] ;  /* 0x00490000d158783b */ /* 0x000fec0000004200 */
[----:B------:R-:W-:Y:S01]  /*9200*/  F2FP.BF16.PACK_AB R68, R235, R234 ;  /* 0x000000eaeb44723e */ /* 0x000fe200000010ff */
[----:B------:R-:W-:Y:S01]  /*9210*/  FADD.FTZ R234, R234, R167 ;  /* 0x000000a7eaea7221 */ /* 0x000fe20000010000 */
[----:B------:R-:W-:Y:S03]  /*9220*/  F2FP.BF16.PACK_AB R70, R237, R236 ;  /* 0x000000eced46723e */ /* 0x000fe600000010ff */
[----:B------:R-:W-:Y:S01]  /*9230*/  F2FP.BF16.PACK_AB R69, R243, R238 ;  /* 0x000000eef345723e */ /* 0x000fe200000010ff */
[----:B------:R-:W-:Y:S01]  /*9240*/  FADD.FTZ R238, R238, R233 ;  /* 0x000000e9eeee7221 */ /* 0x000fe20000010000 */
[----:B------:R-:W-:Y:S01]  /*9250*/  F2FP.BF16.PACK_AB R71, R239, R240 ;  /* 0x000000f0ef47723e */ /* 0x000fe200000010ff */
[----:B------:R-:W-:Y:S02]  /*9260*/  FADD.FTZ R235, R235, R234 ;  /* 0x000000eaebeb7221 */ /* 0x000fe40000010000 */
[----:B------:R-:W-:Y:S02]  /*9270*/  FADD.FTZ R243, R243, R238 ;  /* 0x000000eef3f37221 */ /* 0x000fe40000010000 */
[----:B------:R-:W-:Y:S02]  /*9280*/  FADD.FTZ R236, R236, R235 ;  /* 0x000000ebecec7221 */ /* 0x000fe40000010000 */
[C---:B----4-:R-:W-:Y:S03]  /*9290*/  HMMA.16816.F32.BF16 R4, R68.reuse, R80, R4 ;  /* 0x000000504404723c */ /* 0x050fe60000041804 */
[----:B------:R-:W-:Y:S02]  /*92a0*/  FADD.FTZ R240, R240, R243 ;  /* 0x000000f3f0f07221 */ /* 0x000fe40000010000 */
[----:B------:R-:W-:Y:S02]  /*92b0*/  FADD.FTZ R237, R237, R236 ;  /* 0x000000eceded7221 */ /* 0x000fe40000010000 */
[----:B------:R-:W-:Y:S01]  /*92c0*/  FADD.FTZ R239, R239, R240 ;  /* 0x000000f0efef7221 */ /* 0x000fe20000010000 */
[C---:B------:R-:W-:Y:S01]  /*92d0*/  HMMA.16816.F32.BF16 R8, R68.reuse, R82, R8 ;  /* 0x000000524408723c */ /* 0x040fe20000041808 */
[----:B------:R-:W3:Y:S03]  /*92e0*/  LDSM.16.MT88.4 R80, [R212+0x4900] ;  /* 0x00490000d450783b */ /* 0x000ee60000004200 */
[----:B------:R-:W-:Y:S04]  /*92f0*/  FADD.FTZ R2, R166, R239 ;  /* 0x000000efa6027221 */ /* 0x000fe80000010000 */
[C---:B--2---:R-:W-:Y:S04]  /*9300*/  HMMA.16816.F32.BF16 R12, R68.reuse, R72, R12 ;  /* 0x00000048440c723c */ /* 0x044fe8000004180c */
[----:B------:R-:W-:Y:S04]  /*9310*/  FADD.FTZ R2, R165, R2 ;  /* 0x00000002a5027221 */ /* 0x000fe80000010000 */
[C---:B------:R-:W-:Y:S01]  /*9320*/  HMMA.16816.F32.BF16 R16, R68.reuse, R74, R16 ;  /* 0x0000004a4410723c */ /* 0x040fe20000041810 */
[----:B------:R-:W2:Y:S03]  /*9330*/  LDSM.16.MT88.4 R72, [R210+0x4900] ;  /* 0x00490000d248783b */ /* 0x000ea60000004200 */
[----:B------:R-:W-:Y:S02]  /*9340*/  FADD.FTZ R3, R161, R2 ;  /* 0x00000002a1037221 */ /* 0x000fe40000010000 */
[----:B------:R-:W-:Y:S02]  /*9350*/  IMAD.MOV.U32 R2, RZ, RZ, R116 ;  /* 0x000000ffff027224 */ /* 0x000fe400078e0074 */
[C---:B-1----:R-:W-:Y:S04]  /*9360*/  HMMA.16816.F32.BF16 R20, R68.reuse, R76, R20 ;  /* 0x0000004c4414723c */ /* 0x042fe80000041814 */
[----:B------:R-:W-:Y:S04]  /*9370*/  FADD.FTZ R3, R192, R3 ;  /* 0x00000003c0037221 */ /* 0x000fe80000010000 */
[C---:B------:R-:W-:Y:S01]  /*9380*/  HMMA.16816.F32.BF16 R24, R68.reuse, R78, R24 ;  /* 0x0000004e4418723c */ /* 0x040fe20000041818 */
[----:B------:R-:W1:Y:S03]  /*9390*/  LDSM.16.MT88.4 R76, [R212+0x2100] ;  /* 0x00210000d44c783b */ /* 0x000e660000004200 */
[----:B------:R-:W-:Y:S02]  /*93a0*/  FADD.FTZ R144, R144, R3 ;  /* 0x0000000390907221 */ /* 0x000fe40000010000 */
[----:B------:R-:W-:Y:S02]  /*93b0*/  IMAD.MOV.U32 R3, RZ, RZ, R0 ;  /* 0x000000ffff037224 */ /* 0x000fe400078e0000 */
[C---:B------:R-:W-:Y:S04]  /*93c0*/  HMMA.16816.F32.BF16 R28, R68.reuse, R84, R28 ;  /* 0x00000054441c723c */ /* 0x040fe8000004181c */
[----:B------:R-:W-:Y:S04]  /*93d0*/  FADD.FTZ R144, R139, R144 ;  /* 0x000000908b907221 */ /* 0x000fe80000010000 */
[C---:B------:R-:W-:Y:S01]  /*93e0*/  HMMA.16816.F32.BF16 R32, R68.reuse, R86, R32 ;  /* 0x000000564420723c */ /* 0x040fe20000041820 */
[----:B------:R-:W-:Y:S03]  /*93f0*/  LDSM.16.MT88.4 R84, [R208+0x2100] ;  /* 0x00210000d054783b */ /* 0x000fe60000004200 */
[----:B------:R-:W-:Y:S04]  /*9400*/  FADD.FTZ R135, R135, R144 ;  /* 0x0000009087877221 */ /* 0x000fe80000010000 */
[C---:B---3--:R-:W-:Y:S04]  /*9410*/  HMMA.16816.F32.BF16 R36, R68.reuse, R80, R36 ;  /* 0x000000504424723c */ /* 0x048fe80000041824 */
[----:B------:R-:W-:Y:S04]  /*9420*/  FADD.FTZ R225, R134, R135 ;  /* 0x0000008786e17221 */ /* 0x000fe80000010000 */
[C---:B------:R-:W-:Y:S01]  /*9430*/  HMMA.16816.F32.BF16 R40, R68.reuse, R82, R40 ;  /* 0x000000524428723c */ /* 0x040fe20000041828 */
[----:B------:R-:W3:Y:S07]  /*9440*/  LDSM.16.MT88.4 R80, [R210+0x2100] ;  /* 0x00210000d250783b */ /* 0x000eee0000004200 */
[C---:B--2---:R-:W-:Y:S08]  /*9450*/  HMMA.16816.F32.BF16 R44, R68.reuse, R72, R44 ;  /* 0x00000048442c723c */ /* 0x044ff0000004182c */
[C---:B------:R-:W-:Y:S01]  /*9460*/  HMMA.16816.F32.BF16 R48, R68.reuse, R74, R48 ;  /* 0x0000004a4430723c */ /* 0x040fe20000041830 */
[----:B------:R-:W2:Y:S07]  /*9470*/  LDSM.16.MT88.4 R72, [R209+0x2100] ;  /* 0x00210000d148783b */ /* 0x000eae0000004200 */
[C---:B------:R-:W-:Y:S08]  /*9480*/  HMMA.16816.F32.BF16 R52, R68.reuse, R88, R52 ;  /* 0x000000584434723c */ /* 0x040ff00000041834 */
[C---:B------:R-:W-:Y:S01]  /*9490*/  HMMA.16816.F32.BF16 R56, R68.reuse, R90, R56 ;  /* 0x0000005a4438723c */ /* 0x040fe20000041838 */
[----:B------:R-:W-:Y:S07]  /*94a0*/  LDSM.16.MT88.4 R88, [R209+0x5100] ;  /* 0x00510000d158783b */ /* 0x000fee0000004200 */
        /* <DEDUP_REMOVED lines=8> */
[----:B------:R-:W-:Y:S02]  /*9530*/  F2FP.BF16.PACK_AB R71, R192, R161 ;  /* 0x000000a1c047723e */ /* 0x000fe400000010ff */
[----:B------:R-:W-:Y:S01]  /*9540*/  IADD3 R192, R230, -0x1, RZ ;  /* 0xffffffffe6c07810 */ /* 0x000fe20007ffe0ff */
[----:B------:R-:W-:Y:S04]  /*9550*/  FADD.FTZ R184, R184, R241 ;  /* 0x000000f1b8b87221 */ /* 0x000fe80000010000 */
[C---:B-1----:R-:W-:Y:S03]  /*9560*/  HMMA.16816.F32.BF16 R4, R68.reuse, R76, R4 ;  /* 0x0000004c4404723c */ /* 0x042fe60000041804 */
[----:B------:R-:W-:Y:S02]  /*9570*/  FADD.FTZ R245, R245, R184 ;  /* 0x000000b8f5f57221 */ /* 0x000fe40000010000 */
[----:B------:R-:W-:Y:S02]  /*9580*/  IMAD.MOV.U32 R230, RZ, RZ, R192 ;  /* 0x000000ffffe67224 */ /* 0x000fe400078e00c0 */
[----:B------:R-:W-:Y:S01]  /*9590*/  FADD.FTZ R156, R156, R245 ;  /* 0x000000f59c9c7221 */ /* 0x000fe20000010000 */
[C---:B------:R-:W-:Y:S01]  /*95a0*/  HMMA.16816.F32.BF16 R8, R68.reuse, R78, R8 ;  /* 0x0000004e4408723c */ /* 0x040fe20000041808 */
[----:B------:R-:W1:Y:S03]  /*95b0*/  LDSM.16.MT88.4 R76, [R212+0x5100] ;  /* 0x00510000d44c783b */ /* 0x000e660000004200 */
[----:B------:R-:W-:Y:S04]  /*95c0*/  FADD.FTZ R159, R159, R156 ;  /* 0x0000009c9f9f7221 */ /* 0x000fe80000010000 */
[C---:B---3--:R-:W-:Y:S04]  /*95d0*/  HMMA.16816.F32.BF16 R12, R68.reuse, R80, R12 ;  /* 0x00000050440c723c */ /* 0x048fe8000004180c */
[----:B------:R-:W-:Y:S04]  /*95e0*/  FADD.FTZ R146, R146, R159 ;  /* 0x0000009f92927221 */ /* 0x000fe80000010000 */
[C---:B------:R-:W-:Y:S01]  /*95f0*/  HMMA.16816.F32.BF16 R16, R68.reuse, R82, R16 ;  /* 0x000000524410723c */ /* 0x040fe20000041810 */
[----:B------:R-:W3:Y:S03]  /*9600*/  LDSM.16.MT88.4 R80, [R210+0x5100] ;  /* 0x00510000d250783b */ /* 0x000ee60000004200 */
[----:B------:R-:W-:Y:S04]  /*9610*/  FADD.FTZ R224, R149, R146 ;  /* 0x0000009295e07221 */ /* 0x000fe80000010000 */
[C---:B--2---:R-:W-:Y:S08]  /*9620*/  HMMA.16816.F32.BF16 R20, R68.reuse, R72, R20 ;  /* 0x000000484414723c */ /* 0x044ff00000041814 */
[C---:B------:R-:W-:Y:S01]  /*9630*/  HMMA.16816.F32.BF16 R24, R68.reuse, R74, R24 ;  /* 0x0000004a4418723c */ /* 0x040fe20000041818 */
[----:B------:R-:W2:Y:S07]  /*9640*/  LDSM.16.MT88.4 R72, [R208+0x5100] ;  /* 0x00510000d048783b */ /* 0x000eae0000004200 */
[C---:B------:R-:W-:Y:S08]  /*9650*/  HMMA.16816.F32.BF16 R28, R68.reuse, R84, R28 ;  /* 0x00000054441c723c */ /* 0x040ff0000004181c */
[C---:B------:R-:W-:Y:S01]  /*9660*/  HMMA.16816.F32.BF16 R32, R68.reuse, R86, R32 ;  /* 0x000000564420723c */ /* 0x040fe20000041820 */
[----:B------:R-:W4:Y:S07]  /*9670*/  LDSM.16.MT88.4 R84, [R208+0x2900] ;  /* 0x00290000d054783b */ /* 0x000f2e0000004200 */
[C---:B-1----:R-:W-:Y:S08]  /*9680*/  HMMA.16816.F32.BF16 R36, R68.reuse, R76, R36 ;  /* 0x0000004c4424723c */ /* 0x042ff00000041824 */
[C---:B------:R-:W-:Y:S01]  /*9690*/  HMMA.16816.F32.BF16 R40, R68.reuse, R78, R40 ;  /* 0x0000004e4428723c */ /* 0x040fe20000041828 */
[----:B------:R-:W1:Y:S07]  /*96a0*/  LDSM.16.MT88.4 R76, [R212+0x5900] ;  /* 0x00590000d44c783b */ /* 0x000e6e0000004200 */
[C---:B---3--:R-:W-:Y:S08]  /*96b0*/  HMMA.16816.F32.BF16 R44, R68.reuse, R80, R44 ;  /* 0x00000050442c723c */ /* 0x048ff0000004182c */
[C---:B------:R-:W-:Y:S08]  /*96c0*/  HMMA.16816.F32.BF16 R48, R68.reuse, R82, R48 ;  /* 0x000000524430723c */ /* 0x040ff00000041830 */
[C---:B------:R-:W-:Y:S08]  /*96d0*/  HMMA.16816.F32.BF16 R52, R68.reuse, R88, R52 ;  /* 0x000000584434723c */ /* 0x040ff00000041834 */
[C---:B------:R-:W-:Y:S08]  /*96e0*/  HMMA.16816.F32.BF16 R56, R68.reuse, R90, R56 ;  /* 0x0000005a4438723c */ /* 0x040ff00000041838 */
[C---:B--2---:R-:W-:Y:S08]  /*96f0*/  HMMA.16816.F32.BF16 R60, R68.reuse, R72, R60 ;  /* 0x00000048443c723c */ /* 0x044ff0000004183c */
[----:B------:R-:W-:Y:S01]  /*9700*/  HMMA.16816.F32.BF16 R64, R68, R74, R64 ;  /* 0x0000004a4440723c */ /* 0x000fe20000041840 */
[----:B------:R-:W2:Y:S07]  /*9710*/  LDSM.16.MT88.4 R68, [R210+0x5900] ;  /* 0x00590000d244783b */ /* 0x000eae0000004200 */
[C---:B------:R-:W-:Y:S01]  /*9720*/  HMMA.16816.F32.BF16 R112, R124.reuse, R108, R4 ;  /* 0x0000006c7c70723c */ /* 0x040fe20000041804 */
[----:B------:R-:W3:Y:S07]  /*9730*/  LDSM.16.MT88.4 R4, [R209+0x5900] ;  /* 0x00590000d104783b */ /* 0x000eee0000004200 */
[C---:B------:R-:W-:Y:S01]  /*9740*/  HMMA.16816.F32.BF16 R108, R124.reuse, R110, R8 ;  /* 0x0000006e7c6c723c */ /* 0x040fe20000041808 */
[----:B------:R-:W5:Y:S07]  /*9750*/  LDSM.16.MT88.4 R8, [R208+0x5900] ;  /* 0x00590000d008783b */ /* 0x000f6e0000004200 */
[C---:B------:R-:W-:Y:S08]  /*9760*/  HMMA.16816.F32.BF16 R104, R124.reuse, R100, R12 ;  /* 0x000000647c68723c */ /* 0x040ff0000004180c */
[C---:B------:R-:W-:Y:S08]  /*9770*/  HMMA.16816.F32.BF16 R100, R124.reuse, R102, R16 ;  /* 0x000000667c64723c */ /* 0x040ff00000041810 */
[C---:B------:R-:W-:Y:S08]  /*9780*/  HMMA.16816.F32.BF16 R96, R124.reuse, R92, R20 ;  /* 0x0000005c7c60723c */ /* 0x040ff00000041814 */
[C---:B------:R-:W-:Y:S08]  /*9790*/  HMMA.16816.F32.BF16 R92, R124.reuse, R94, R24 ;  /* 0x0000005e7c5c723c */ /* 0x040ff00000041818 */
[C---:B----4-:R-:W-:Y:S08]  /*97a0*/  HMMA.16816.F32.BF16 R88, R124.reuse, R84, R28 ;  /* 0x000000547c58723c */ /* 0x050ff0000004181c */
[C---:B------:R-:W-:Y:S08]  /*97b0*/  HMMA.16816.F32.BF16 R84, R124.reuse, R86, R32 ;  /* 0x000000567c54723c */ /* 0x040ff00000041820 */
[C---:B-1----:R-:W-:Y:S08]  /*97c0*/  HMMA.16816.F32.BF16 R80, R124.reuse, R76, R36 ;  /* 0x0000004c7c50723c */ /* 0x042ff00000041824 */
[C---:B------:R-:W-:Y:S08]  /*97d0*/  HMMA.16816.F32.BF16 R76, R124.reuse, R78, R40 ;  /* 0x0000004e7c4c723c */ /* 0x040ff00000041828 */
[C---:B--2---:R-:W-:Y:S08]  /*97e0*/  HMMA.16816.F32.BF16 R72, R124.reuse, R68, R44 ;  /* 0x000000447c48723c */ /* 0x044ff0000004182c */
[C---:B------:R-:W-:Y:S08]  /*97f0*/  HMMA.16816.F32.BF16 R68, R124.reuse, R70, R48 ;  /* 0x000000467c44723c */ /* 0x040ff00000041830 */
[C---:B---3--:R-:W-:Y:S08]  /*9800*/  HMMA.16816.F32.BF16 R52, R124.reuse, R4, R52 ;  /* 0x000000047c34723c */ /* 0x048ff00000041834 */
[C---:B------:R-:W-:Y:S08]  /*9810*/  HMMA.16816.F32.BF16 R56, R124.reuse, R6, R56 ;  /* 0x000000067c38723c */ /* 0x040ff00000041838 */
[C---:B-----5:R-:W-:Y:S08]  /*9820*/  HMMA.16816.F32.BF16 R60, R124.reuse, R8, R60 ;  /* 0x000000087c3c723c */ /* 0x060ff0000004183c */
[----:B------:R-:W-:Y:S01]  /*9830*/  HMMA.16816.F32.BF16 R64, R124, R10, R64 ;  /* 0x0000000a7c40723c */ /* 0x000fe20000041840 */
[----:B------:R-:W-:-:S07]  /*9840*/  @P0 BRA `(.L_x_181) ;  /* 0xffffbd8000000947 */ /* 0x000fce000383ffff */
.L_x_172:
[----:B------:R-:W1:Y:S01]  /*9850*/  S2R R2, SR_CTAID.X ;  /* 0x0000000000027919 */ /* 0x000e620000002500 */
[----:B------:R-:W-:-:S05]  /*9860*/  IMAD.MOV.U32 R3, RZ, RZ, c[0x0][0x168] ;  /* 0x00005a00ff037624 */ /* 0x000fca00078e00ff */
[----:B------:R-:W-:Y:S02]  /*9870*/  IADD3 R3, -R3, 0x1, RZ ;  /* 0x0000000103037810 */ /* 0x000fe40007ffe1ff */
[----:B-1----:R-:W-:-:S05]  /*9880*/  LEA R2, R2, 0x7f, 0x7 ;  /* 0x0000007f02027811 */ /* 0x002fca00078e38ff */
[----:B------:R-:W-:-:S05]  /*9890*/  @P4 IMAD.HI.U32 R4, R2, c[0x0][0x2c8], RZ ;  /* 0x0000b20002044a27 */ /* 0x000fca00078e00ff */
[----:B------:R-:W-:-:S04]  /*98a0*/  @P4 SHF.R.U32.HI R2, RZ, c[0x0][0x2cc], R4 ;  /* 0x0000b300ff024a19 */ /* 0x000fc80000011604 */
[----:B------:R-:W-:-:S04]  /*98b0*/  IADD3 R4, R2, c[0x0][0x1d0], R3 ;  /* 0x0000740002047a10 */ /* 0x000fc80007ffe003 */
[----:B------:R-:W-:Y:S01]  /*98c0*/  IADD3 R3, R4, -c[0x0][0x324], RZ ;  /* 0x8000c90004037a10 */ /* 0x000fe20007ffe0ff */
        /* <DEDUP_REMOVED lines=10> */
.L_x_183:
[----:B------:R-:W-:-:S04]  /*9970*/  MOV R2, c[0x0][0x32c] ;  /* 0x0000cb0000027a02 */ /* 0x000fc80000000f00 */
[----:B------:R-:W-:-:S13]  /*9980*/  ISETP.NE.AND P0, PT, R2, 0x1, PT ;  /* 0x000000010200780c */ /* 0x000fda0003f05270 */
[----:B------:R-:W-:-:S05]  /*9990*/  @P0 IMAD.HI.U32 R2, R4, c[0x0][0x330], RZ ;  /* 0x0000cc0004020a27 */ /* 0x000fca00078e00ff */
[----:B------:R-:W-:-:S05]  /*99a0*/  @P0 SHF.R.U32.HI R4, RZ, c[0x0][0x334], R2 ;  /* 0x0000cd00ff040a19 */ /* 0x000fca0000011602 */
.L_x_184:
[----:B------:R-:W-:-:S05]  /*99b0*/  IMAD R4, R4, c[0x0][0x32c], RZ ;  /* 0x0000cb0004047a24 */ /* 0x000fca00078e02ff */
[----:B------:R-:W-:-:S04]  /*99c0*/  IMNMX R3, R3, R4, !PT ;  /* 0x0000000403037217 */ /* 0x000fc80007800200 */
.L_x_182:
[----:B------:R-:W-:-:S05]  /*99d0*/  IADD3 R3, R3, 0x5f, RZ ;  /* 0x0000005f03037810 */ /* 0x000fca0007ffe0ff */
[----:B------:R-:W-:-:S05]  /*99e0*/  IMAD.HI R3, R3, 0x2aaaaaab, RZ ;  /* 0x2aaaaaab03037827 */ /* 0x000fca00078e02ff */
[----:B------:R-:W-:-:S04]  /*99f0*/  SHF.R.U32.HI R2, RZ, 0x1f, R3 ;  /* 0x0000001fff027819 */ /* 0x000fc80000011603 */
[----:B------:R-:W-:-:S04]  /*9a00*/  LEA.HI.SX32 R2, R3, R2, 0x1c ;  /* 0x0000000203027211 */ /* 0x000fc800078fe2ff */
[----:B------:R-:W-:-:S04]  /*9a10*/  IMNMX R233, R215, R2, !PT ;  /* 0x00000002d7e97217 */ /* 0x000fc80007800200 */
[----:B------:R-:W-:-:S13]  /*9a20*/  ISETP.GE.AND P0, PT, R192, R233, PT ;  /* 0x000000e9c000720c */ /* 0x000fda0003f06270 */
[----:B------:R-:W-:Y:S05]  /*9a30*/  @!P0 BRA `(.L_x_185) ;  /* 0x00002f7000008947 */ /* 0x000fea0003800000 */
[----:B------:R-:W-:Y:S01]  /*9a40*/  MOV R119, R116 ;  /* 0x0000007400777202 */ /* 0x000fe20000000f00 */
[----:B------:R-:W-:Y:S01]  /*9a50*/  IMAD.MOV.U32 R232, RZ, RZ, R192 ;  /* 0x000000ffffe87224 */ /* 0x000fe200078e00c0 */
[----:B------:R-:W-:Y:S01]  /*9a60*/  MOV R3, R0 ;  /* 0x0000000000037202 */ /* 0x000fe20000000f00 */
[----:B------:R-:W-:Y:S01]  /*9a70*/  IMAD.MOV.U32 R230, RZ, RZ, c[0x0][0x1e4] ;  /* 0x00007900ffe67624 */ /* 0x000fe200078e00ff */
[----:B------:R-:W-:Y:S02]  /*9a80*/  MOV R231, c[0x0][0x1e0] ;  /* 0x0000780000e77a02 */ /* 0x000fe40000000f00 */
.L_x_186:
        /* <DEDUP_REMOVED lines=30> */
[----:B------:R-:W1:Y:S02]  /*9c70*/  LDSM.16.M88.4 R48, [R214+0xa900] ;  /* 0x00a90000d630783b */ /* 0x000e640000000200 */
[----:B------:R-:W-:Y:S05]  /*9c80*/  @!P2 IADD3.X R193, R165, UR12, RZ, P0, !PT ;  /* 0x0000000ca5c1ac10 */ /* 0x000fea00087fe4ff */
[C---:B------:R-:W-:Y:S01]  /*9c90*/  HMMA.16816.F32.BF16 R8, R120.reuse, R10, RZ ;  /* 0x0000000a7808723c */ /* 0x040fe200000418ff */
[----:B------:R-:W1:Y:S07]  /*9ca0*/  LDSM.16.M88.4 R124, [R213] ;  /* 0x00000000d57c783b */ /* 0x000e6e0000000200 */
[C---:B--2---:R-:W-:Y:S01]  /*9cb0*/  HMMA.16816.F32.BF16 R12, R120.reuse, R16, RZ ;  /* 0x00000010780c723c */ /* 0x044fe200000418ff */
[----:B------:R-:W2:Y:S07]  /*9cc0*/  LDSM.16.M88.4 R128, [R207] ;  /* 0x00000000cf80783b */ /* 0x000eae0000000200 */
[C---:B------:R-:W-:Y:S01]  /*9cd0*/  HMMA.16816.F32.BF16 R16, R120.reuse, R18, RZ ;  /* 0x000000127810723c */ /* 0x040fe200000418ff */
[----:B------:R-:W1:Y:S07]  /*9ce0*/  LDSM.16.M88.4 R132, [R206] ;  /* 0x00000000ce84783b */ /* 0x000e6e0000000200 */
[C---:B---3--:R-:W-:Y:S01]  /*9cf0*/  HMMA.16816.F32.BF16 R20, R120.reuse, R24, RZ ;  /* 0x000000187814723c */ /* 0x048fe200000418ff */
[----:B------:R-:W3:Y:S07]  /*9d00*/  LDSM.16.M88.4 R136, [R205] ;  /* 0x00000000cd88783b */ /* 0x000eee0000000200 */
[C---:B------:R-:W-:Y:S01]  /*9d10*/  HMMA.16816.F32.BF16 R24, R120.reuse, R26, RZ ;  /* 0x0000001a7818723c */ /* 0x040fe200000418ff */
[----:B------:R-:W2:Y:S07]  /*9d20*/  LDSM.16.M88.4 R144, [R204] ;  /* 0x00000000cc90783b */ /* 0x000eae0000000200 */
[C---:B----4-:R-:W-:Y:S01]  /*9d30*/  HMMA.16816.F32.BF16 R28, R120.reuse, R32, RZ ;  /* 0x00000020781c723c */ /* 0x050fe200000418ff */
[----:B------:R-:W4:Y:S07]  /*9d40*/  LDSM.16.M88.4 R148, [R203] ;  /* 0x00000000cb94783b */ /* 0x000f2e0000000200 */
[C---:B------:R-:W-:Y:S01]  /*9d50*/  HMMA.16816.F32.BF16 R32, R120.reuse, R34, RZ ;  /* 0x000000227820723c */ /* 0x040fe200000418ff */
[----:B------:R-:W-:Y:S01]  /*9d60*/  @!PT LDS RZ, [RZ] ;  /* 0x00000000fffff984 */ /* 0x000fe20000000800 */
[----:B------:R-:W-:Y:S01]  /*9d70*/  @!PT LDS RZ, [RZ] ;  /* 0x00000000fffff984 */ /* 0x000fe20000000800 */
[----:B------:R-:W-:Y:S01]  /*9d80*/  @!PT LDS RZ, [RZ] ;  /* 0x00000000fffff984 */ /* 0x000fe20000000800 */
[----:B------:R2:W-:Y:S07]  /*9d90*/  @!P2 LDGSTS.E.BYPASS.LTC128B.128 [R216+0x100], [R160.64], !P6 ;  /* 0x00100000a0d8afae */ /* 0x0005ee000f101d4a */
[C---:B-----5:R-:W-:Y:S01]  /*9da0*/  HMMA.16816.F32.BF16 R36, R120.reuse, R40, RZ ;  /* 0x000000287824723c */ /* 0x060fe200000418ff */
[----:B------:R5:W-:Y:S07]  /*9db0*/  @!P2 LDGSTS.E.BYPASS.LTC128B.128 [R216+0x3100], [R116.64], !P5 ;  /* 0x0310000074d8afae */ /* 0x000bee000e901d4a */
[C---:B------:R-:W-:Y:S01]  /*9dc0*/  HMMA.16816.F32.BF16 R40, R120.reuse, R42, RZ ;  /* 0x0000002a7828723c */ /* 0x040fe200000418ff */
[----:B------:R2:W-:Y:S07]  /*9dd0*/  @!P2 LDGSTS.E.BYPASS.LTC128B.128 [R216+0x1100], [R164.64], !P6 ;  /* 0x01100000a4d8afae */ /* 0x0005ee000f101d4a */
[C---:B-1----:R-:W-:Y:S01]  /*9de0*/  HMMA.16816.F32.BF16 R44, R120.reuse, R48, RZ ;  /* 0x00000030782c723c */ /* 0x042fe200000418ff */
[----:B------:R1:W-:Y:S07]  /*9df0*/  @!P2 LDGSTS.E.BYPASS.LTC128B.128 [R216+0x4100], [R164.64+0x80], !P5 ;  /* 0x04100080a4d8afae */ /* 0x0003ee000e901d4a */
[----:B------:R-:W-:Y:S01]  /*9e00*/  HMMA.16816.F32.BF16 R48, R120, R50, RZ ;  /* 0x000000327830723c */ /* 0x000fe200000418ff */
[----:B------:R1:W-:Y:S07]  /*9e10*/  @!P2 LDGSTS.E.BYPASS.LTC128B.128 [R216+0x2100], [R192.64], !P6 ;  /* 0x02100000c0d8afae */ /* 0x0003ee000f101d4a */
[C---:B------:R-:W-:Y:S01]  /*9e20*/  HMMA.16816.F32.BF16 R4, R140.reuse, R124, R4 ;  /* 0x0000007c8c04723c */ /* 0x040fe20000041804 */
[----:B------:R1:W-:Y:S04]  /*9e30*/  @!P2 LDGSTS.E.BYPASS.LTC128B.128 [R216+0x5100], [R192.64+0x80], !P5 ;  /* 0x05100080c0d8afae */ /* 0x0003e8000e901d4a */
[C---:B------:R-:W-:Y:S03]  /*9e40*/  ISETP.GT.AND P2, PT, R232.reuse, R215, PT ;  /* 0x000000d7e800720c */ /* 0x040fe60003f44270 */
[C---:B------:R-:W-:Y:S01]  /*9e50*/  HMMA.16816.F32.BF16 R8, R140.reuse, R126, R8 ;  /* 0x0000007e8c08723c */ /* 0x040fe20000041808 */
[----:B------:R-:W1:Y:S07]  /*9e60*/  LDSM.16.M88.4 R156, [R211+0x8100] ;  /* 0x00810000d39c783b */ /* 0x000e6e0000000200 */
[C---:B--2---:R-:W-:Y:S01]  /*9e70*/  HMMA.16816.F32.BF16 R12, R140.reuse, R128, R12 ;  /* 0x000000808c0c723c */ /* 0x044fe2000004180c */
[----:B------:R-:W0:Y:S07]  /*9e80*/  LDGDEPBAR ;  /* 0x00000000000079af */ /* 0x000e2e0000000000 */
[C---:B------:R-:W-:Y:S01]  /*9e90*/  HMMA.16816.F32.BF16 R16, R140.reuse, R130, R16 ;  /* 0x000000828c10723c */ /* 0x040fe20000041810 */
[----:B------:R-:W2:Y:S07]  /*9ea0*/  LDSM.16.M88.4 R124, [R211+0x8900] ;  /* 0x00890000d37c783b */ /* 0x000eae0000000200 */
[C---:B------:R-:W-:Y:S01]  /*9eb0*/  HMMA.16816.F32.BF16 R20, R140.reuse, R132, R20 ;  /* 0x000000848c14723c */ /* 0x040fe20000041814 */
[----:B------:R-:W2:Y:S07]  /*9ec0*/  LDSM.16.M88.4 R128, [R211+0x9100] ;  /* 0x00910000d380783b */ /* 0x000eae0000000200 */
[C---:B------:R-:W-:Y:S01]  /*9ed0*/  HMMA.16816.F32.BF16 R24, R140.reuse, R134, R24 ;  /* 0x000000868c18723c */ /* 0x040fe20000041818 */
[----:B------:R-:W2:Y:S07]  /*9ee0*/  LDSM.16.M88.4 R160, [R211+0x9900] ;  /* 0x00990000d3a0783b */ /* 0x000eae0000000200 */
[C---:B---3--:R-:W-:Y:S01]  /*9ef0*/  HMMA.16816.F32.BF16 R28, R140.reuse, R136, R28 ;  /* 0x000000888c1c723c */ /* 0x048fe2000004181c */
[----:B-1----:R-:W1:Y:S07]  /*9f00*/  LDSM.16.M88.4 R164, [R211+0xa100] ;  /* 0x00a10000d3a4783b */ /* 0x002e6e0000000200 */
[C---:B------:R-:W-:Y:S01]  /*9f10*/  HMMA.16816.F32.BF16 R32, R140.reuse, R138, R32 ;  /* 0x0000008a8c20723c */ /* 0x040fe20000041820 */
[----:B------:R-:W3:Y:S07]  /*9f20*/  LDSM.16.M88.4 R184, [R211+0xa900] ;  /* 0x00a90000d3b8783b */ /* 0x000eee0000000200 */
[C---:B------:R-:W-:Y:S01]  /*9f30*/  HMMA.16816.F32.BF16 R36, R140.reuse, R144, R36 ;  /* 0x000000908c24723c */ /* 0x040fe20000041824 */
[----:B------:R-:W1:Y:S07]  /*9f40*/  LDSM.16.M88.4 R132, [R202] ;  /* 0x00000000ca84783b */ /* 0x000e6e0000000200 */
[C---:B------:R-:W-:Y:S01]  /*9f50*/  HMMA.16816.F32.BF16 R40, R140.reuse, R146, R40 ;  /* 0x000000928c28723c */ /* 0x040fe20000041828 */
[----:B------:R-:W1:Y:S07]  /*9f60*/  LDSM.16.M88.4 R136, [R202+0x800] ;  /* 0x00080000ca88783b */ /* 0x000e6e0000000200 */
[C---:B----4-:R-:W-:Y:S01]  /*9f70*/  HMMA.16816.F32.BF16 R44, R140.reuse, R148, R44 ;  /* 0x000000948c2c723c */ /* 0x050fe2000004182c */
[----:B------:R-:W4:Y:S07]  /*9f80*/  LDSM.16.M88.4 R144, [R202+0x1000] ;  /* 0x00100000ca90783b */ /* 0x000f2e0000000200 */
[----:B------:R-:W-:Y:S01]  /*9f90*/  HMMA.16816.F32.BF16 R48, R140, R150, R48 ;  /* 0x000000968c30723c */ /* 0x000fe20000041830 */
[----:B------:R-:W1:Y:S07]  /*9fa0*/  LDSM.16.M88.4 R148, [R202+0x1800] ;  /* 0x00180000ca94783b */ /* 0x000e6e0000000200 */
[C---:B------:R-:W-:Y:S01]  /*9fb0*/  HMMA.16816.F32.BF16 R4, R152.reuse, R156, R4 ;  /* 0x0000009c9804723c */ /* 0x040fe20000041804 */
[----:B------:R-:W-:Y:S07]  /*9fc0*/  LDSM.16.M88.4 R192, [R211+0xd900] ;  /* 0x00d90000d3c0783b */ /* 0x000fee0000000200 */
[C---:B------:R-:W-:Y:S01]  /*9fd0*/  HMMA.16816.F32.BF16 R8, R152.reuse, R158, R8 ;  /* 0x0000009e9808723c */ /* 0x040fe20000041808 */
[----:B------:R-:W1:Y:S07]  /*9fe0*/  LDSM.16.M88.4 R156, [R202+0x2000] ;  /* 0x00200000ca9c783b */ /* 0x000e6e0000000200 */
[C---:B--2---:R-:W-:Y:S08]  /*9ff0*/  HMMA.16816.F32.BF16 R12, R152.reuse, R124, R12 ;  /* 0x0000007c980c723c */ /* 0x044ff0000004180c */
[C---:B------:R-:W-:Y:S01]  /*a000*/  HMMA.16816.F32.BF16 R16, R152.reuse, R126, R16 ;  /* 0x0000007e9810723c */ /* 0x040fe20000041810 */
        /* <DEDUP_REMOVED lines=10> */
[C---:B---3--:R-:W-:Y:S08]  /*a0b0*/  HMMA.16816.F32.BF16 R44, R152.reuse, R184, R44 ;  /* 0x000000b8982c723c */ /* 0x048ff0000004182c */
[----:B------:R-:W-:Y:S01]  /*a0c0*/  HMMA.16816.F32.BF16 R48, R152, R186, R48 ;  /* 0x000000ba9830723c */ /* 0x000fe20000041830 */
[----:B------:R-:W3:Y:S07]  /*a0d0*/  LDSM.16.M88.4 R184, [R214+0xc900] ;  /* 0x00c90000d6b8783b */ /* 0x000eee0000000200 */
[C---:B------:R-:W-:Y:S08]  /*a0e0*/  HMMA.16816.F32.BF16 R4, R168.reuse, R132, R4 ;  /* 0x00000084a804723c */ /* 0x040ff00000041804 */
[C---:B------:R-:W-:Y:S01]  /*a0f0*/  HMMA.16816.F32.BF16 R8, R168.reuse, R134, R8 ;  /* 0x00000086a808723c */ /* 0x040fe20000041808 */
[----:B------:R-:W1:Y:S07]  /*a100*/  LDSM.16.M88.4 R132, [R214+0xd100] ;  /* 0x00d10000d684783b */ /* 0x000e6e0000000200 */
[C---:B------:R-:W-:Y:S08]  /*a110*/  HMMA.16816.F32.BF16 R12, R168.reuse, R136, R12 ;  /* 0x00000088a80c723c */ /* 0x040ff0000004180c */
[C---:B------:R-:W-:Y:S01]  /*a120*/  HMMA.16816.F32.BF16 R16, R168.reuse, R138, R16 ;  /* 0x0000008aa810723c */ /* 0x040fe20000041810 */
[----:B------:R-:W1:Y:S07]  /*a130*/  LDSM.16.M88.4 R136, [R214+0xd900] ;  /* 0x00d90000d688783b */ /* 0x000e6e0000000200 */
[C---:B----4-:R-:W-:Y:S08]  /*a140*/  HMMA.16816.F32.BF16 R20, R168.reuse, R144, R20 ;  /* 0x00000090a814723c */ /* 0x050ff00000041814 */
[C---:B------:R-:W-:Y:S01]  /*a150*/  HMMA.16816.F32.BF16 R24, R168.reuse, R146, R24 ;  /* 0x00000092a818723c */ /* 0x040fe20000041818 */
[----:B------:R-:W4:Y:S07]  /*a160*/  LDSM.16.M88.4 R144, [R201] ;  /* 0x00000000c990783b */ /* 0x000f2e0000000200 */
[C---:B------:R-:W-:Y:S08]  /*a170*/  HMMA.16816.F32.BF16 R28, R168.reuse, R148, R28 ;  /* 0x00000094a81c723c */ /* 0x040ff0000004181c */
[C---:B------:R-:W-:Y:S01]  /*a180*/  HMMA.16816.F32.BF16 R32, R168.reuse, R150, R32 ;  /* 0x00000096a820723c */ /* 0x040fe20000041820 */
[----:B------:R-:W1:Y:S07]  /*a190*/  LDSM.16.M88.4 R148, [R200] ;  /* 0x00000000c894783b */ /* 0x000e6e0000000200 */
[C---:B------:R-:W-:Y:S08]  /*a1a0*/  HMMA.16816.F32.BF16 R36, R168.reuse, R156, R36 ;  /* 0x0000009ca824723c */ /* 0x040ff00000041824 */
[C---:B------:R-:W-:Y:S01]  /*a1b0*/  HMMA.16816.F32.BF16 R40, R168.reuse, R158, R40 ;  /* 0x0000009ea828723c */ /* 0x040fe20000041828 */
[----:B------:R-:W-:Y:S07]  /*a1c0*/  LDSM.16.M88.4 R156, [R197] ;  /* 0x00000000c59c783b */ /* 0x000fee0000000200 */
[C---:B--2---:R-:W-:Y:S08]  /*a1d0*/  HMMA.16816.F32.BF16 R44, R168.reuse, R124, R44 ;  /* 0x0000007ca82c723c */ /* 0x044ff0000004182c */
[----:B------:R-:W-:Y:S01]  /*a1e0*/  HMMA.16816.F32.BF16 R48, R168, R126, R48 ;  /* 0x0000007ea830723c */ /* 0x000fe20000041830 */
[----:B------:R-:W2:Y:S07]  /*a1f0*/  LDSM.16.M88.4 R124, [R199] ;  /* 0x00000000c77c783b */ /* 0x000eae0000000200 */
[C---:B------:R-:W-:Y:S08]  /*a200*/  HMMA.16816.F32.BF16 R4, R172.reuse, R128, R4 ;  /* 0x00000080ac04723c */ /* 0x040ff00000041804 */
[C---:B------:R-:W-:Y:S01]  /*a210*/  HMMA.16816.F32.BF16 R8, R172.reuse, R130, R8 ;  /* 0x00000082ac08723c */ /* 0x040fe20000041808 */
[----:B------:R-:W2:Y:S07]  /*a220*/  LDSM.16.M88.4 R128, [R198] ;  /* 0x00000000c680783b */ /* 0x000eae0000000200 */
[C---:B------:R-:W-:Y:S08]  /*a230*/  HMMA.16816.F32.BF16 R12, R172.reuse, R160, R12 ;  /* 0x000000a0ac0c723c */ /* 0x040ff0000004180c */
[C---:B------:R-:W-:Y:S01]  /*a240*/  HMMA.16816.F32.BF16 R16, R172.reuse, R162, R16 ;  /* 0x000000a2ac10723c */ /* 0x040fe20000041810 */
[----:B------:R-:W2:Y:S07]  /*a250*/  LDSM.16.M88.4 R160, [R196] ;  /* 0x00000000c4a0783b */ /* 0x000eae0000000200 */
[C---:B-1----:R-:W-:Y:S08]  /*a260*/  HMMA.16816.F32.BF16 R20, R172.reuse, R164, R20 ;  /* 0x000000a4ac14723c */ /* 0x042ff00000041814 */
[C---:B------:R-:W-:Y:S01]  /*a270*/  HMMA.16816.F32.BF16 R24, R172.reuse, R166, R24 ;  /* 0x000000a6ac18723c */ /* 0x040fe20000041818 */
[----:B------:R-:W1:Y:S07]  /*a280*/  LDSM.16.M88.4 R164, [R211+0xb100] ;  /* 0x00b10000d3a4783b */ /* 0x000e6e0000000200 */
[C---:B---3--:R-:W-:Y:S08]  /*a290*/  HMMA.16816.F32.BF16 R28, R172.reuse, R184, R28 ;  /* 0x000000b8ac1c723c */ /* 0x048ff0000004181c */
[C---:B------:R-:W-:Y:S01]  /*a2a0*/  HMMA.16816.F32.BF16 R32, R172.reuse, R186, R32 ;  /* 0x000000baac20723c */ /* 0x040fe20000041820 */
[----:B------:R-:W-:Y:S07]  /*a2b0*/  LDSM.16.M88.4 R184, [R211+0xd100] ;  /* 0x00d10000d3b8783b */ /* 0x000fee0000000200 */
[C---:B------:R-:W-:Y:S08]  /*a2c0*/  HMMA.16816.F32.BF16 R36, R172.reuse, R132, R36 ;  /* 0x00000084ac24723c */ /* 0x040ff00000041824 */
[C---:B------:R-:W-:Y:S01]  /*a2d0*/  HMMA.16816.F32.BF16 R40, R172.reuse, R134, R40 ;  /* 0x00000086ac28723c */ /* 0x040fe20000041828 */
[----:B------:R-:W3:Y:S07]  /*a2e0*/  LDSM.16.M88.4 R132, [R211+0xb900] ;  /* 0x00b90000d384783b */ /* 0x000eee0000000200 */
        /* <DEDUP_REMOVED lines=9> */
[C---:B--2---:R-:W-:Y:S08]  /*a380*/  HMMA.16816.F32.BF16 R20, R176.reuse, R124, R20 ;  /* 0x0000007cb014723c */ /* 0x044ff00000041814 */
[C---:B------:R-:W-:Y:S01]  /*a390*/  HMMA.16816.F32.BF16 R24, R176.reuse, R126, R24 ;  /* 0x0000007eb018723c */ /* 0x040fe20000041818 */
[----:B------:R-:W2:Y:S07]  /*a3a0*/  LDSM.16.M88.4 R124, [R202+0x3800] ;  /* 0x00380000ca7c783b */ /* 0x000eae0000000200 */
[C---:B------:R-:W-:Y:S08]  /*a3b0*/  HMMA.16816.F32.BF16 R28, R176.reuse, R128, R28 ;  /* 0x00000080b01c723c */ /* 0x040ff0000004181c */
[C---:B------:R-:W-:Y:S08]  /*a3c0*/  HMMA.16816.F32.BF16 R32, R176.reuse, R130, R32 ;  /* 0x00000082b020723c */ /* 0x040ff00000041820 */
[C---:B------:R-:W-:Y:S08]  /*a3d0*/  HMMA.16816.F32.BF16 R36, R176.reuse, R156, R36 ;  /* 0x0000009cb024723c */ /* 0x040ff00000041824 */
[C---:B------:R-:W-:Y:S08]  /*a3e0*/  HMMA.16816.F32.BF16 R40, R176.reuse, R158, R40 ;  /* 0x0000009eb028723c */ /* 0x040ff00000041828 */
[C---:B------:R-:W-:Y:S08]  /*a3f0*/  HMMA.16816.F32.BF16 R44, R176.reuse, R160, R44 ;  /* 0x000000a0b02c723c */ /* 0x040ff0000004182c */
[----:B------:R-:W-:Y:S08]  /*a400*/  HMMA.16816.F32.BF16 R48, R176, R162, R48 ;  /* 0x000000a2b030723c */ /* 0x000ff00000041830 */
[C---:B-1----:R-:W-:Y:S08]  /*a410*/  HMMA.16816.F32.BF16 R4, R180.reuse, R164, R4 ;  /* 0x000000a4b404723c */ /* 0x042ff00000041804 */
[C---:B------:R-:W-:Y:S08]  /*a420*/  HMMA.16816.F32.BF16 R8, R180.reuse, R166, R8 ;  /* 0x000000a6b408723c */ /* 0x040ff00000041808 */
[C---:B---3--:R-:W-:Y:S08]  /*a430*/  HMMA.16816.F32.BF16 R12, R180.reuse, R132, R12 ;  /* 0x00000084b40c723c */ /* 0x048ff0000004180c */
[C---:B------:R-:W-:Y:S08]  /*a440*/  HMMA.16816.F32.BF16 R16, R180.reuse, R134, R16 ;  /* 0x00000086b410723c */ /* 0x040ff00000041810 */
[C---:B------:R-:W-:Y:S08]  /*a450*/  HMMA.16816.F32.BF16 R20, R180.reuse, R136, R20 ;  /* 0x00000088b414723c */ /* 0x040ff00000041814 */
[C---:B------:R-:W-:Y:S08]  /*a460*/  HMMA.16816.F32.BF16 R24, R180.reuse, R138, R24 ;  /* 0x0000008ab418723c */ /* 0x040ff00000041818 */
[C---:B----4-:R-:W-:Y:S08]  /*a470*/  HMMA.16816.F32.BF16 R28, R180.reuse, R144, R28 ;  /* 0x00000090b41c723c */ /* 0x050ff0000004181c */
[C---:B------:R-:W-:Y:S08]  /*a480*/  HMMA.16816.F32.BF16 R32, R180.reuse, R146, R32 ;  /* 0x00000092b420723c */ /* 0x040ff00000041820 */
[C---:B------:R-:W-:Y:S08]  /*a490*/  HMMA.16816.F32.BF16 R36, R180.reuse, R184, R36 ;  /* 0x000000b8b424723c */ /* 0x040ff00000041824 */
[C---:B------:R-:W-:Y:S08]  /*a4a0*/  HMMA.16816.F32.BF16 R40, R180.reuse, R186, R40 ;  /* 0x000000bab428723c */ /* 0x040ff00000041828 */
[C---:B------:R-:W-:Y:S07]  /*a4b0*/  HMMA.16816.F32.BF16 R44, R180.reuse, R192, R44 ;  /* 0x000000c0b42c723c */ /* 0x040fee000004182c */
[----:B------:R-:W-:Y:S01]  /*a4c0*/  IADD3 R192, R232, -0x1, RZ ;  /* 0xffffffffe8c07810 */ /* 0x000fe20007ffe0ff */
[----:B------:R-:W-:Y:S08]  /*a4d0*/  HMMA.16816.F32.BF16 R48, R180, R194, R48 ;  /* 0x000000c2b430723c */ /* 0x000ff00000041830 */
[C---:B------:R-:W-:Y:S08]  /*a4e0*/  HMMA.16816.F32.BF16 R4, R188.reuse, R148, R4 ;  /* 0x00000094bc04723c */ /* 0x040ff00000041804 */
[C---:B------:R-:W-:Y:S08]  /*a4f0*/  HMMA.16816.F32.BF16 R8, R188.reuse, R150, R8 ;  /* 0x00000096bc08723c */ /* 0x040ff00000041808 */
[C---:B--2---:R-:W-:Y:S08]  /*a500*/  HMMA.16816.F32.BF16 R12, R188.reuse, R124, R12 ;  /* 0x0000007cbc0c723c */ /* 0x044ff0000004180c */
[----:B------:R-:W-:Y:S01]  /*a510*/  FMUL.FTZ R130, R4, c[0x0][0x320] ;  /* 0x0000c80004827a20 */ /* 0x000fe20000410000 */
[C---:B------:R-:W-:Y:S03]  /*a520*/  HMMA.16816.F32.BF16 R16, R188.reuse, R126, R16 ;  /* 0x0000007ebc10723c */ /* 0x040fe60000041810 */
[----:B------:R-:W-:Y:S02]  /*a530*/  FMUL.FTZ R131, R5, c[0x0][0x320] ;  /* 0x0000c80005837a20 */ /* 0x000fe40000410000 */
[----:B------:R-:W1:Y:S01]  /*a540*/  MUFU.TANH R130, R130 ;  /* 0x0000008200827308 */ /* 0x000e620000002400 */
[----:B------:R-:W-:Y:S02]  /*a550*/  FMUL.FTZ R128, R6, c[0x0][0x320] ;  /* 0x0000c80006807a20 */ /* 0x000fe40000410000 */
[----:B------:R-:W-:Y:S02]  /*a560*/  FMUL.FTZ R129, R7, c[0x0][0x320] ;  /* 0x0000c80007817a20 */ /* 0x000fe40000410000 */
[----:B------:R-:W2:Y:S02]  /*a570*/  LDSM.16.M88.4 R4, [R202+0x4000] ;  /* 0x00400000ca04783b */ /* 0x000ea40000000200 */
[----:B------:R-:W-:Y:S02]  /*a580*/  FMUL.FTZ R9, R9, c[0x0][0x320] ;  /* 0x0000c80009097a20 */ /* 0x000fe40000410000 */
[----:B------:R-:W-:Y:S01]  /*a590*/  FMUL.FTZ R10, R10, c[0x0][0x320] ;  /* 0x0000c8000a0a7a20 */ /* 0x000fe20000410000 */
[----:B------:R-:W3:Y:S01]  /*a5a0*/  MUFU.TANH R131, R131 ;  /* 0x0000008300837308 */ /* 0x000ee20000002400 */
[----:B------:R-:W-:Y:S02]  /*a5b0*/  FMUL.FTZ R11, R11, c[0x0][0x320] ;  /* 0x0000c8000b0b7a20 */ /* 0x000fe40000410000 */
[----:B------:R-:W-:Y:S02]  /*a5c0*/  FMUL.FTZ R134, R8, c[0x0][0x320] ;  /* 0x0000c80008867a20 */ /* 0x000fe40000410000 */
[----:B------:R-:W-:Y:S02]  /*a5d0*/  FMUL.FTZ R135, R12, c[0x0][0x320] ;  /* 0x0000c8000c877a20 */ /* 0x000fe40000410000 */
[----:B------:R-:W-:Y:S02]  /*a5e0*/  FMUL.FTZ R14, R14, c[0x0][0x320] ;  /* 0x0000c8000e0e7a20 */ /* 0x000fe40000410000 */
[----:B------:R-:W-:Y:S01]  /*a5f0*/  FMUL.FTZ R15, R15, c[0x0][0x320] ;  /* 0x0000c8000f0f7a20 */ /* 0x000fe20000410000 */
[----:B------:R-:W-:Y:S01]  /*a600*/  MUFU.TANH R124, R9 ;  /* 0x00000009007c7308 */ /* 0x000fe20000002400 */
[----:B------:R-:W-:Y:S02]  /*a610*/  FMUL.FTZ R137, R16, c[0x0][0x320] ;  /* 0x0000c80010897a20 */ /* 0x000fe40000410000 */
[----:B------:R-:W-:Y:S01]  /*a620*/  FMUL.FTZ R13, R13, c[0x0][0x320] ;  /* 0x0000c8000d0d7a20 */ /* 0x000fe20000410000 */
[----:B-1----:R-:W-:Y:S01]  /*a630*/  FMNMX.FTZ R0, R130, R3, !PT ;  /* 0x0000000382007209 */ /* 0x002fe20007810000 */
[----:B------:R-:W-:Y:S02]  /*a640*/  FMUL.FTZ R17, R17, c[0x0][0x320] ;  /* 0x0000c80011117a20 */ /* 0x000fe40000410000 */
[----:B------:R-:W-:Y:S02]  /*a650*/  FMUL.FTZ R18, R18, c[0x0][0x320] ;  /* 0x0000c80012127a20 */ /* 0x000fe40000410000 */
[----:B------:R-:W-:Y:S01]  /*a660*/  FMUL.FTZ R19, R19, c[0x0][0x320] ;  /* 0x0000c80013137a20 */ /* 0x000fe20000410000 */
[----:B------:R-:W-:Y:S10]  /*a670*/  MUFU.TANH R138, R17 ;  /* 0x00000011008a7308 */ /* 0x000ff40000002400 */
[----:B------:R-:W-:Y:S01]  /*a680*/  MUFU.TANH R166, R10 ;  /* 0x0000000a00a67308 */ /* 0x000fe20000002400 */
[C---:B--2---:R-:W-:Y:S09]  /*a690*/  HMMA.16816.F32.BF16 R20, R188.reuse, R4, R20 ;  /* 0x00000004bc14723c */ /* 0x044ff20000041814 */
[----:B------:R1:W-:Y:S01]  /*a6a0*/  MUFU.TANH R158, R11 ;  /* 0x0000000b009e7308 */ /* 0x0003e20000002400 */
[C---:B------:R-:W-:Y:S01]  /*a6b0*/  HMMA.16816.F32.BF16 R24, R188.reuse, R6, R24 ;  /* 0x00000006bc18723c */ /* 0x040fe20000041818 */
[----:B------:R-:W-:Y:S08]  /*a6c0*/  LDSM.16.M88.4 R4, [R202+0x5000] ;  /* 0x00500000ca04783b */ /* 0x000ff00000000200 */
[----:B------:R-:W2:Y:S05]  /*a6d0*/  MUFU.TANH R128, R128 ;  /* 0x0000008000807308 */ /* 0x000eaa0000002400 */
[----:B------:R-:W-:Y:S05]  /*a6e0*/  FMUL.FTZ R187, R20, c[0x0][0x320] ;  /* 0x0000c80014bb7a20 */ /* 0x000fea0000410000 */
[----:B------:R-:W-:Y:S01]  /*a6f0*/  MUFU.TANH R129, R129 ;  /* 0x0000008100817308 */ /* 0x000fe20000002400 */
[----:B------:R-:W-:Y:S02]  /*a700*/  FMUL.FTZ R21, R21, c[0x0][0x320] ;  /* 0x0000c80015157a20 */ /* 0x000fe40000410000 */
[----:B------:R-:W-:Y:S01]  /*a710*/  FMUL.FTZ R22, R22, c[0x0][0x320] ;  /* 0x0000c80016167a20 */ /* 0x000fe20000410000 */
[----:B-1----:R-:W1:Y:S01]  /*a720*/  LDSM.16.M88.4 R8, [R202+0x4800] ;  /* 0x00480000ca08783b */ /* 0x002e620000000200 */
[----:B------:R-:W-:Y:S02]  /*a730*/  FMUL.FTZ R23, R23, c[0x0][0x320] ;  /* 0x0000c80017177a20 */ /* 0x000fe40000410000 */
[----:B------:R-:W-:Y:S02]  /*a740*/  FMUL.FTZ R193, R24, c[0x0][0x320] ;  /* 0x0000c80018c17a20 */ /* 0x000fe40000410000 */
[----:B------:R-:W-:Y:S01]  /*a750*/  FMUL.FTZ R25, R25, c[0x0][0x320] ;  /* 0x0000c80019197a20 */ /* 0x000fe20000410000 */
[----:B------:R-:W4:Y:S01]  /*a760*/  MUFU.TANH R134, R134 ;  /* 0x0000008600867308 */ /* 0x000f220000002400 */
[----:B------:R-:W-:Y:S02]  /*a770*/  FMUL.FTZ R26, R26, c[0x0][0x320] ;  /* 0x0000c8001a1a7a20 */ /* 0x000fe40000410000 */
[----:B------:R-:W-:Y:S07]  /*a780*/  FMUL.FTZ R27, R27, c[0x0][0x320] ;  /* 0x0000c8001b1b7a20 */ /* 0x000fee0000410000 */
[----:B------:R-:W1:Y:S10]  /*a790*/  MUFU.TANH R135, R135 ;  /* 0x0000008700877308 */ /* 0x000e740000002400 */
[----:B------:R-:W2:Y:S10]  /*a7a0*/  MUFU.TANH R136, R13 ;  /* 0x0000000d00887308 */ /* 0x000eb40000002400 */
[----:B------:R-:W2:Y:S01]  /*a7b0*/  MUFU.TANH R146, R14 ;  /* 0x0000000e00927308 */ /* 0x000ea20000002400 */
[C---:B-1----:R-:W-:Y:S09]  /*a7c0*/  HMMA.16816.F32.BF16 R28, R188.reuse, R8, R28 ;  /* 0x00000008bc1c723c */ /* 0x042ff2000004181c */
[----:B------:R-:W-:Y:S01]  /*a7d0*/  MUFU.TANH R147, R15 ;  /* 0x0000000f00937308 */ /* 0x000fe20000002400 */
[C---:B------:R-:W-:Y:S01]  /*a7e0*/  HMMA.16816.F32.BF16 R32, R188.reuse, R10, R32 ;  /* 0x0000000abc20723c */ /* 0x040fe20000041820 */
[----:B------:R-:W1:Y:S01]  /*a7f0*/  LDSM.16.M88.4 R8, [R202+0x5800] ;  /* 0x00580000ca08783b */ /* 0x000e620000000200 */
[----:B------:R-:W-:Y:S07]  /*a800*/  DEPBAR.LE SB0, 0x0 ;  /* 0x000080000000791a */ /* 0x000fee0000000000 */
[----:B------:R-:W1:Y:S01]  /*a810*/  MUFU.TANH R137, R137 ;  /* 0x0000008900897308 */ /* 0x000e620000002400 */
[C---:B------:R-:W-:Y:S01]  /*a820*/  HMMA.16816.F32.BF16 R36, R188.reuse, R4, R36 ;  /* 0x00000004bc24723c */ /* 0x040fe20000041824 */
[----:B------:R-:W-:Y:S04]  /*a830*/  BAR.SYNC.DEFER_BLOCKING 0x0 ;  /* 0x0000000000007b1d */ /* 0x000fe80000010000 */
[----:B------:R-:W-:Y:S03]  /*a840*/  FMUL.FTZ R251, R28, c[0x0][0x320] ;  /* 0x0000c8001cfb7a20 */ /* 0x000fe60000410000 */
[C---:B------:R-:W-:Y:S01]  /*a850*/  HMMA.16816.F32.BF16 R40, R188.reuse, R6, R40 ;  /* 0x00000006bc28723c */ /* 0x040fe20000041828 */
[----:B------:R-:W5:Y:S03]  /*a860*/  MUFU.TANH R149, R18 ;  /* 0x0000001200957308 */ /* 0x000f660000002400 */
[----:B------:R-:W-:Y:S02]  /*a870*/  FMUL.FTZ R29, R29, c[0x0][0x320] ;  /* 0x0000c8001d1d7a20 */ /* 0x000fe40000410000 */
[----:B------:R-:W-:Y:S01]  /*a880*/  FMUL.FTZ R30, R30, c[0x0][0x320] ;  /* 0x0000c8001e1e7a20 */ /* 0x000fe20000410000 */
[----:B---3--:R-:W-:Y:S01]  /*a890*/  FMNMX.FTZ R7, R131, R0, !PT ;  /* 0x0000000083077209 */ /* 0x008fe20007810000 */
[----:B------:R-:W-:Y:S01]  /*a8a0*/  FMUL.FTZ R31, R31, c[0x0][0x320] ;  /* 0x0000c8001f1f7a20 */ /* 0x000fe20000410000 */
[----:B--2---:R-:W-:Y:S02]  /*a8b0*/  FMNMX.FTZ R0, R128, R119, !PT ;  /* 0x0000007780007209 */ /* 0x004fe40007810000 */
[----:B------:R-:W-:Y:S01]  /*a8c0*/  MUFU.TANH R150, R19 ;  /* 0x0000001300967308 */ /* 0x000fe20000002400 */
[----:B------:R-:W-:Y:S01]  /*a8d0*/  FMUL.FTZ R32, R32, c[0x0][0x320] ;  /* 0x0000c80020207a20 */ /* 0x000fe20000410000 */
[----:B----4-:R-:W-:Y:S01]  /*a8e0*/  FMNMX.FTZ R7, R134, R7, !PT ;  /* 0x0000000786077209 */ /* 0x010fe20007810000 */
[----:B------:R-:W-:Y:S01]  /*a8f0*/  FMUL.FTZ R33, R33, c[0x0][0x320] ;  /* 0x0000c80021217a20 */ /* 0x000fe20000410000 */
[----:B------:R-:W-:Y:S01]  /*a900*/  FMNMX.FTZ R5, R129, R0, !PT ;  /* 0x0000000081057209 */ /* 0x000fe20007810000 */
[----:B------:R-:W-:Y:S01]  /*a910*/  FMUL.FTZ R36, R36, c[0x0][0x320] ;  /* 0x0000c80024247a20 */ /* 0x000fe20000410000 */
[----:B------:R-:W-:Y:S01]  /*a920*/  FMNMX.FTZ R0, R124, R7, !PT ;  /* 0x000000077c007209 */ /* 0x000fe20007810000 */
[----:B------:R-:W-:Y:S01]  /*a930*/  FMUL.FTZ R37, R37, c[0x0][0x320] ;  /* 0x0000c80025257a20 */ /* 0x000fe20000410000 */
[----:B------:R-:W-:Y:S01]  /*a940*/  FMNMX.FTZ R5, R166, R5, !PT ;  /* 0x00000005a6057209 */ /* 0x000fe20007810000 */
[----:B------:R-:W-:Y:S01]  /*a950*/  FMUL.FTZ R38, R38, c[0x0][0x320] ;  /* 0x0000c80026267a20 */ /* 0x000fe20000410000 */
[----:B------:R-:W2:Y:S01]  /*a960*/  MUFU.TANH R187, R187 ;  /* 0x000000bb00bb7308 */ /* 0x000ea20000002400 */
[----:B------:R-:W-:Y:S01]  /*a970*/  FMUL.FTZ R39, R39, c[0x0][0x320] ;  /* 0x0000c80027277a20 */ /* 0x000fe20000410000 */
[----:B------:R-:W-:Y:S01]  /*a980*/  FMNMX.FTZ R7, R135, R0, !PT ;  /* 0x0000000087077209 */ /* 0x000fe20007810000 */
[C---:B-1----:R-:W-:Y:S03]  /*a990*/  HMMA.16816.F32.BF16 R44, R188.reuse, R8, R44 ;  /* 0x00000008bc2c723c */ /* 0x042fe6000004182c */
[----:B------:R-:W-:Y:S01]  /*a9a0*/  FMUL.FTZ R34, R34, c[0x0][0x320] ;  /* 0x0000c80022227a20 */ /* 0x000fe20000410000 */
[----:B------:R-:W-:Y:S01]  /*a9b0*/  FMNMX.FTZ R5, R158, R5, !PT ;  /* 0x000000059e057209 */ /* 0x000fe20007810000 */
[----:B------:R-:W-:Y:S01]  /*a9c0*/  FMUL.FTZ R35, R35, c[0x0][0x320] ;  /* 0x0000c80023237a20 */ /* 0x000fe20000410000 */
[----:B------:R-:W-:Y:S01]  /*a9d0*/  FMNMX.FTZ R0, R136, R7, !PT ;  /* 0x0000000788007209 */ /* 0x000fe20007810000 */
[----:B------:R-:W1:Y:S01]  /*a9e0*/  MUFU.TANH R156, R21 ;  /* 0x00000015009c7308 */ /* 0x000e620000002400 */
[----:B------:R-:W-:Y:S04]  /*a9f0*/  HMMA.16816.F32.BF16 R48, R188, R10, R48 ;  /* 0x0000000abc30723c */ /* 0x000fe80000041830 */
[----:B------:R-:W-:Y:S01]  /*aa00*/  FMUL.FTZ R40, R40, c[0x0][0x320] ;  /* 0x0000c80028287a20 */ /* 0x000fe20000410000 */
[----:B------:R-:W-:Y:S01]  /*aa10*/  FMNMX.FTZ R2, R146, R5, !PT ;  /* 0x0000000592027209 */ /* 0x000fe20007810000 */
[----:B------:R-:W-:Y:S01]  /*aa20*/  FMUL.FTZ R41, R41, c[0x0][0x320] ;  /* 0x0000c80029297a20 */ /* 0x000fe20000410000 */
[----:B------:R-:W-:Y:S01]  /*aa30*/  FMNMX.FTZ R5, R137, R0, !PT ;  /* 0x0000000089057209 */ /* 0x000fe20007810000 */
[----:B------:R-:W-:Y:S01]  /*aa40*/  FMUL.FTZ R42, R42, c[0x0][0x320] ;  /* 0x0000c8002a2a7a20 */ /* 0x000fe20000410000 */
[----:B------:R-:W3:Y:S03]  /*aa50*/  MUFU.TANH R195, R22 ;  /* 0x0000001600c37308 */ /* 0x000ee60000002400 */
[----:B------:R-:W-:Y:S01]  /*aa60*/  FMUL.FTZ R43, R43, c[0x0][0x320] ;  /* 0x0000c8002b2b7a20 */ /* 0x000fe20000410000 */
[----:B------:R-:W-:Y:S02]  /*aa70*/  FMNMX.FTZ R2, R147, R2, !PT ;  /* 0x0000000293027209 */ /* 0x000fe40007810000 */
[----:B------:R-:W-:Y:S01]  /*aa80*/  FMNMX.FTZ R0, R138, R5, !PT ;  /* 0x000000058a007209 */ /* 0x000fe20007810000 */
[----:B------:R-:W-:Y:S01]  /*aa90*/  FMUL.FTZ R44, R44, c[0x0][0x320] ;  /* 0x0000c8002c2c7a20 */ /* 0x000fe20000410000 */
[----:B-----5:R-:W-:Y:S01]  /*aaa0*/  FMNMX.FTZ R5, R149, R2, !PT ;  /* 0x0000000295057209 */ /* 0x020fe20007810000 */
[----:B------:R-:W-:Y:S01]  /*aab0*/  FMUL.FTZ R45, R45, c[0x0][0x320] ;  /* 0x0000c8002d2d7a20 */ /* 0x000fe20000410000 */
[----:B------:R-:W4:Y:S01]  /*aac0*/  MUFU.TANH R160, R23 ;  /* 0x0000001700a07308 */ /* 0x000f220000002400 */
[----:B------:R-:W-:Y:S01]  /*aad0*/  FMUL.FTZ R46, R46, c[0x0][0x320] ;  /* 0x0000c8002e2e7a20 */ /* 0x000fe20000410000 */
[----:B--2---:R-:W-:Y:S01]  /*aae0*/  FMNMX.FTZ R7, R187, R0, !PT ;  /* 0x00000000bb077209 */ /* 0x004fe20007810000 */
[----:B------:R-:W-:Y:S01]  /*aaf0*/  FMUL.FTZ R47, R47, c[0x0][0x320] ;  /* 0x0000c8002f2f7a20 */ /* 0x000fe20000410000 */
[----:B------:R-:W-:Y:S01]  /*ab00*/  FMNMX.FTZ R0, R150, R5, !PT ;  /* 0x0000000596007209 */ /* 0x000fe20007810000 */
[----:B------:R-:W-:Y:S01]  /*ab10*/  FMUL.FTZ R48, R48, c[0x0][0x320] ;  /* 0x0000c80030307a20 */ /* 0x000fe20000410000 */
[----:B-1----:R-:W-:Y:S01]  /*ab20*/  FMNMX.FTZ R2, R156, R7, !PT ;  /* 0x000000079c027209 */ /* 0x002fe20007810000 */
[----:B------:R-:W-:Y:S02]  /*ab30*/  FMUL.FTZ R49, R49, c[0x0][0x320] ;  /* 0x0000c80031317a20 */ /* 0x000fe40000410000 */
[----:B------:R-:W-:Y:S01]  /*ab40*/  FMUL.FTZ R50, R50, c[0x0][0x320] ;  /* 0x0000c80032327a20 */ /* 0x000fe20000410000 */
[----:B------:R-:W1:Y:S01]  /*ab50*/  MUFU.TANH R193, R193 ;  /* 0x000000c100c17308 */ /* 0x000e620000002400 */
[----:B---3--:R-:W-:Y:S09]  /*ab60*/  FMNMX.FTZ R5, R195, R0, !PT ;  /* 0x00000000c3057209 */ /* 0x008ff20007810000 */
[----:B------:R-:W2:Y:S01]  /*ab70*/  MUFU.TANH R164, R25 ;  /* 0x0000001900a47308 */ /* 0x000ea20000002400 */
[----:B----4-:R-:W-:Y:S09]  /*ab80*/  FMNMX.FTZ R5, R160, R5, !PT ;  /* 0x00000005a0057209 */ /* 0x010ff20007810000 */
[----:B------:R-:W3:Y:S01]  /*ab90*/  MUFU.TANH R162, R26 ;  /* 0x0000001a00a27308 */ /* 0x000ee20000002400 */
[----:B-1----:R-:W-:Y:S09]  /*aba0*/  FMNMX.FTZ R7, R193, R2, !PT ;  /* 0x00000002c1077209 */ /* 0x002ff20007810000 */
[----:B------:R-:W1:Y:S01]  /*abb0*/  MUFU.TANH R235, R27 ;  /* 0x0000001b00eb7308 */ /* 0x000e620000002400 */
[----:B--2---:R-:W-:Y:S09]  /*abc0*/  FMNMX.FTZ R0, R164, R7, !PT ;  /* 0x00000007a4007209 */ /* 0x004ff20007810000 */
[----:B------:R-:W2:Y:S01]  /*abd0*/  MUFU.TANH R251, R251 ;  /* 0x000000fb00fb7308 */ /* 0x000ea20000002400 */
[----:B---3--:R-:W-:Y:S09]  /*abe0*/  FMNMX.FTZ R2, R162, R5, !PT ;  /* 0x00000005a2027209 */ /* 0x008ff20007810000 */
        /* <DEDUP_REMOVED lines=11> */
[----:B---3--:R-:W-:Y:S01]  /*aca0*/  FMNMX.FTZ R4, R249, R0, !PT ;  /* 0x00000000f9047209 */ /* 0x008fe20007810000 */
[----:B------:R-:W-:Y:S08]  /*acb0*/  FMUL.FTZ R0, R51, c[0x0][0x320] ;  /* 0x0000c80033007a20 */ /* 0x000ff00000410000 */
        /* <DEDUP_REMOVED lines=32> */
[----:B------:R3:W1:Y:S01]  /*aec0*/  MUFU.TANH R117, R0 ;  /* 0x0000000000757308 */ /* 0x0006620000002400 */
[----:B--2---:R-:W-:Y:S02]  /*aed0*/  FMNMX.FTZ R6, R126, R13, !PT ;  /* 0x0000000d7e067209 */ /* 0x004fe40007810000 */
[----:B---3--:R-:W-:Y:S03]  /*aee0*/  FMNMX.FTZ R0, R118, R9, !PT ;  /* 0x0000000976007209 */ /* 0x008fe60007810000 */
[----:B------:R-:W2:Y:S01]  /*aef0*/  SHFL.BFLY PT, R9, R6, 0x2, 0x1f ;  /* 0x0c401f0006097f89 */ /* 0x000ea200000e0000 */
[----:B-1----:R-:W-:Y:S07]  /*af00*/  FMNMX.FTZ R7, R117, R0, !PT ;  /* 0x0000000075077209 */ /* 0x002fee0007810000 */
[----:B------:R-:W1:Y:S01]  /*af10*/  SHFL.BFLY PT, R0, R7, 0x2, 0x1f ;  /* 0x0c401f0007007f89 */ /* 0x000e6200000e0000 */
[----:B--2---:R-:W-:Y:S01]  /*af20*/  FMNMX.FTZ R11, R6, R9, !PT ;  /* 0x00000009060b7209 */ /* 0x004fe20007810000 */
[----:B------:R-:W-:Y:S06]  /*af30*/  @P2 IMAD.WIDE.U32 R8, R192, c[0x0][0x1e0], RZ ;  /* 0x00007800c0082a25 */ /* 0x000fec00078e00ff */
[----:B------:R-:W2:Y:S01]  /*af40*/  SHFL.BFLY PT, R2, R11, 0x1, 0x1f ;  /* 0x0c201f000b027f89 */ /* 0x000ea200000e0000 */
[----:B-1----:R-:W-:Y:S02]  /*af50*/  FMNMX.FTZ R5, R7, R0, !PT ;  /* 0x0000000007057209 */ /* 0x002fe40007810000 */
[----:B------:R-:W-:Y:S05]  /*af60*/  @P2 MOV R7, R221 ;  /* 0x000000dd00072202 */ /* 0x000fea0000000f00 */
[----:B------:R-:W1:Y:S01]  /*af70*/  SHFL.BFLY PT, R4, R5, 0x1, 0x1f ;  /* 0x0c201f0005047f89 */ /* 0x000e6200000e0000 */
[----:B--2---:R-:W-:Y:S05]  /*af80*/  FMNMX.FTZ R0, R11, R2, !PT ;  /* 0x000000020b007209 */ /* 0x004fea0007810000 */
[C---:B------:R-:W-:Y:S02]  /*af90*/  FADD.FTZ R2, -R0.reuse, R3 ;  /* 0x0000000300027221 */ /* 0x040fe40000010100 */
[----:B------:R-:W-:Y:S01]  /*afa0*/  FMUL.FTZ R148, R0, c[0x0][0x2d0] ;  /* 0x0000b40000947a20 */ /* 0x000fe20000410000 */
[----:B-1----:R-:W-:Y:S01]  /*afb0*/  FMNMX.FTZ R116, R5, R4, !PT ;  /* 0x0000000405747209 */ /* 0x002fe20007810000 */
[----:B------:R-:W-:Y:S01]  /*afc0*/  FMUL.FTZ R3, R2, c[0x0][0x2d0] ;  /* 0x0000b40002037a20 */ /* 0x000fe20000410000 */
[----:B------:R-:W-:Y:S01]  /*afd0*/  @P2 SHF.R.S32.HI R4, RZ, 0x1f, R192 ;  /* 0x0000001fff042819 */ /* 0x000fe200000114c0 */
[----:B------:R-:W-:Y:S01]  /*afe0*/  FFMA.FTZ R133, R130, c[0x0][0x2d0], -R148 ;  /* 0x0000b40082857a23 */ /* 0x000fe20000010894 */
[----:B------:R-:W-:Y:S01]  /*aff0*/  @P2 SHF.L.U32 R5, R231, 0x6, RZ ;  /* 0x00000006e7052819 */ /* 0x000fe200000006ff */
[----:B------:R-:W-:Y:S02]  /*b000*/  FADD.FTZ R2, -R116, R119 ;  /* 0x0000007774027221 */ /* 0x000fe40000010100 */
[----:B------:R-:W-:Y:S01]  /*b010*/  @P2 IMAD R4, R4, c[0x0][0x1e0], RZ ;  /* 0x0000780004042a24 */ /* 0x000fe200078e02ff */
[----:B------:R-:W1:Y:S01]  /*b020*/  MUFU.EX2 R3, R3 ;  /* 0x0000000300037308 */ /* 0x000e620000000800 */
[----:B------:R-:W-:Y:S02]  /*b030*/  FMUL.FTZ R6, R2, c[0x0][0x2d0] ;  /* 0x0000b40002067a20 */ /* 0x000fe40000410000 */
[----:B------:R-:W-:Y:S02]  /*b040*/  @P2 IMAD R4, R192, c[0x0][0x1e4], R4 ;  /* 0x00007900c0042a24 */ /* 0x000fe400078e0204 */
[--C-:B------:R-:W-:Y:S02]  /*b050*/  FFMA.FTZ R130, R124, c[0x0][0x2d0], -R148.reuse ;  /* 0x0000b4007c827a23 */ /* 0x100fe40000010894 */
[----:B------:R-:W-:Y:S01]  /*b060*/  FMUL.FTZ R124, R116, c[0x0][0x2d0] ;  /* 0x0000b400747c7a20 */ /* 0x000fe20000410000 */
[----:B------:R-:W-:Y:S01]  /*b070*/  @P2 IADD3 R4, R9, R4, RZ ;  /* 0x0000000409042210 */ /* 0x000fe20007ffe0ff */
[--C-:B------:R-:W-:Y:S01]  /*b080*/  FFMA.FTZ R132, R131, c[0x0][0x2d0], -R148.reuse ;  /* 0x0000b40083847a23 */ /* 0x100fe20000010894 */
[----:B------:R2:W3:Y:S01]  /*b090*/  MUFU.EX2 R2, R6 ;  /* 0x0000000600027308 */ /* 0x0004e20000000800 */
[----:B------:R-:W-:Y:S02]  /*b0a0*/  FFMA.FTZ R131, R134, c[0x0][0x2d0], -R148 ;  /* 0x0000b40086837a23 */ /* 0x000fe40000010894 */
[----:B------:R-:W-:Y:S02]  /*b0b0*/  @P2 IMAD R4, R4, 0x60, RZ ;  /* 0x0000006004042824 */ /* 0x000fe400078e02ff */
[--C-:B------:R-:W-:Y:S02]  /*b0c0*/  FFMA.FTZ R134, R128, c[0x0][0x2d0], -R124.reuse ;  /* 0x0000b40080867a23 */ /* 0x100fe4000001087c */
[--C-:B------:R-:W-:Y:S02]  /*b0d0*/  FFMA.FTZ R129, R129, c[0x0][0x2d0], -R124.reuse ;  /* 0x0000b40081817a23 */ /* 0x100fe4000001087c */
[--C-:B------:R-:W-:Y:S01]  /*b0e0*/  FFMA.FTZ R128, R166, c[0x0][0x2d0], -R124.reuse ;  /* 0x0000b400a6807a23 */ /* 0x100fe2000001087c */
[----:B------:R-:W-:Y:S01]  /*b0f0*/  MUFU.EX2 R133, R133 ;  /* 0x0000008500857308 */ /* 0x000fe20000000800 */
[----:B------:R-:W-:Y:S02]  /*b100*/  FFMA.FTZ R119, R158, c[0x0][0x2d0], -R124 ;  /* 0x0000b4009e777a23 */ /* 0x000fe4000001087c */
[----:B------:R-:W-:Y:S02]  /*b110*/  FFMA.FTZ R185, R185, c[0x0][0x2d0], -R148 ;  /* 0x0000b400b9b97a23 */ /* 0x000fe40000010894 */
[C---:B-1----:R-:W-:Y:S02]  /*b120*/  FMUL.FTZ R24, R3.reuse, R92 ;  /* 0x0000005c03187220 */ /* 0x042fe40000410000 */
[C---:B------:R-:W-:Y:S02]  /*b130*/  FMUL.FTZ R25, R3.reuse, R93 ;  /* 0x0000005d03197220 */ /* 0x040fe40000410000 */
[C---:B------:R-:W-:Y:S01]  /*b140*/  FMUL.FTZ R32, R3.reuse, R84 ;  /* 0x0000005403207220 */ /* 0x040fe20000410000 */
[----:B------:R-:W1:Y:S01]  /*b150*/  MUFU.EX2 R132, R132 ;  /* 0x0000008400847308 */ /* 0x000e620000000800 */
[C---:B------:R-:W-:Y:S02]  /*b160*/  FMUL.FTZ R33, R3.reuse, R85 ;  /* 0x0000005503217220 */ /* 0x040fe40000410000 */
[----:B------:R-:W-:Y:S01]  /*b170*/  FMUL.FTZ R40, R3, R76 ;  /* 0x0000004c03287220 */ /* 0x000fe20000410000 */
[----:B--2---:R-:W-:Y:S01]  /*b180*/  @P2 MOV R6, R218 ;  /* 0x000000da00062202 */ /* 0x004fe20000000f00 */
[C---:B---3--:R-:W-:Y:S02]  /*b190*/  FMUL.FTZ R18, R2.reuse, R102 ;  /* 0x0000006602127220 */ /* 0x048fe40000410000 */
[----:B------:R-:W-:Y:S02]  /*b1a0*/  FMUL.FTZ R19, R2, R103 ;  /* 0x0000006702137220 */ /* 0x000fe40000410000 */
[----:B------:R-:W-:Y:S01]  /*b1b0*/  @P2 IMAD.WIDE.U32 R6, R8, 0x60, R6 ;  /* 0x0000006008062825 */ /* 0x000fe200078e0006 */
[----:B------:R-:W-:Y:S03]  /*b1c0*/  MUFU.EX2 R131, R131 ;  /* 0x0000008300837308 */ /* 0x000fe60000000800 */
[C---:B------:R-:W-:Y:S01]  /*b1d0*/  FMUL.FTZ R26, R2.reuse, R94 ;  /* 0x0000005e021a7220 */ /* 0x040fe20000410000 */
[----:B------:R-:W-:Y:S01]  /*b1e0*/  @P2 IADD3 R4, R7, R4, RZ ;  /* 0x0000000407042210 */ /* 0x000fe20007ffe0ff */
[----:B------:R-:W-:Y:S01]  /*b1f0*/  FMUL.FTZ R27, R2, R95 ;  /* 0x0000005f021b7220 */ /* 0x000fe20000410000 */
[----:B------:R-:W-:Y:S01]  /*b200*/  @P2 SHF.L.U32 R8, R6, 0x1, RZ ;  /* 0x0000000106082819 */ /* 0x000fe200000006ff */
[----:B------:R-:W-:Y:S01]  /*b210*/  FMUL.FTZ R34, R2, R86 ;  /* 0x0000005602227220 */ /* 0x000fe20000410000 */
[----:B------:R-:W-:Y:S01]  /*b220*/  @P2 SHF.L.U64.HI R6, R6, 0x1, R4 ;  /* 0x0000000106062819 */ /* 0x000fe20000010204 */
[----:B------:R-:W-:Y:S01]  /*b230*/  FMUL.FTZ R35, R2, R87 ;  /* 0x0000005702237220 */ /* 0x000fe20000410000 */
[C---:B------:R-:W-:Y:S01]  /*b240*/  @P2 IADD3 R10, P0, R8.reuse, c[0x0][0x1c8], RZ ;  /* 0x00007200080a2a10 */ /* 0x040fe20007f1e0ff */
[----:B------:R-:W-:Y:S01]  /*b250*/  MUFU.EX2 R130, R130 ;  /* 0x0000008200827308 */ /* 0x000fe20000000800 */
[----:B------:R-:W-:Y:S01]  /*b260*/  @P2 IADD3 R8, P1, R8, 0x80, RZ ;  /* 0x0000008008082810 */ /* 0x000fe20007f3e0ff */
[----:B------:R-:W-:Y:S01]  /*b270*/  FMUL.FTZ R41, R3, R77 ;  /* 0x0000004d03297220 */ /* 0x000fe20000410000 */
[----:B------:R-:W-:Y:S01]  /*b280*/  @P2 IADD3.X R11, R6, c[0x0][0x1cc], RZ, P0, !PT ;  /* 0x00007300060b2a10 */ /* 0x000fe200007fe4ff */
[----:B------:R-:W-:Y:S01]  /*b290*/  FMUL.FTZ R42, R2, R78 ;  /* 0x0000004e022a7220 */ /* 0x000fe20000410000 */
[----:B------:R-:W-:Y:S01]  /*b2a0*/  @P2 IADD3 R8, P0, R8, c[0x0][0x1c8], RZ ;  /* 0x0000720008082a10 */ /* 0x000fe20007f1e0ff */
[----:B------:R-:W-:Y:S01]  /*b2b0*/  FMUL.FTZ R43, R2, R79 ;  /* 0x0000004f022b7220 */ /* 0x000fe20000410000 */
[----:B------:R-:W-:Y:S01]  /*b2c0*/  @P2 SHF.L.U64.HI R4, R231, 0x6, R230 ;  /* 0x00000006e7042819 */ /* 0x000fe200000102e6 */
[----:B------:R2:W-:Y:S01]  /*b2d0*/  @P2 LDGSTS.E.BYPASS.LTC128B.128 [R216+0x8100], [R10.64], !P6 ;  /* 0x081000000ad82fae */ /* 0x0005e2000f101d4a */
[----:B------:R-:W-:Y:S01]  /*b2e0*/  @P2 IADD3.X R9, RZ, c[0x0][0x1cc], R6, P0, P1 ;  /* 0x00007300ff092a10 */ /* 0x000fe200007e2406 */
[----:B------:R-:W-:Y:S01]  /*b2f0*/  MUFU.EX2 R134, R134 ;  /* 0x0000008600867308 */ /* 0x000fe20000000800 */
[----:B------:R-:W-:Y:S01]  /*b300*/  @P2 IADD3 R6, P1, R10, R5, RZ ;  /* 0x000000050a062210 */ /* 0x000fe20007f3e0ff */
[C---:B------:R-:W-:Y:S02]  /*b310*/  FMUL.FTZ R48, R3.reuse, R68 ;  /* 0x0000004403307220 */ /* 0x040fe40000410000 */
[----:B------:R-:W-:Y:S01]  /*b320*/  FMUL.FTZ R49, R3, R69 ;  /* 0x0000004503317220 */ /* 0x000fe20000410000 */
[-C--:B------:R-:W-:Y:S01]  /*b330*/  @P2 IADD3.X R7, R11, R4.reuse, RZ, P1, !PT ;  /* 0x000000040b072210 */ /* 0x080fe20000ffe4ff */
[----:B------:R3:W-:Y:S01]  /*b340*/  @P2 LDGSTS.E.BYPASS.LTC128B.128 [R216+0xb100], [R8.64], !P5 ;  /* 0x0b10000008d82fae */ /* 0x0007e2000e901d4a */
[----:B------:R-:W-:Y:S01]  /*b350*/  @P2 IADD3 R16, P0, R6, R5, RZ ;  /* 0x0000000506102210 */ /* 0x000fe20007f1e0ff */
[----:B------:R-:W-:Y:S02]  /*b360*/  FMUL.FTZ R5, R3, R113 ;  /* 0x0000007103057220 */ /* 0x000fe40000410000 */
[----:B------:R-:W4:Y:S01]  /*b370*/  MUFU.EX2 R129, R129 ;  /* 0x0000008100817308 */ /* 0x000f220000000800 */
[----:B------:R-:W-:Y:S01]  /*b380*/  @P2 IADD3.X R17, R7, R4, RZ, P0, !PT ;  /* 0x0000000407112210 */ /* 0x000fe200007fe4ff */
[C---:B------:R-:W-:Y:S01]  /*b390*/  FMUL.FTZ R4, R3.reuse, R112 ;  /* 0x0000007003047220 */ /* 0x040fe20000410000 */
[----:B-1----:R-:W-:Y:S01]  /*b3a0*/  F2FP.BF16.PACK_AB R112, R132, R133 ;  /* 0x000000858470723e */ /* 0x002fe200000010ff */
[----:B------:R1:W-:Y:S01]  /*b3b0*/  @P2 LDGSTS.E.BYPASS.LTC128B.128 [R216+0x9100], [R6.64], !P6 ;  /* 0x0910000006d82fae */ /* 0x0003e2000f101d4a */
[----:B------:R-:W-:Y:S01]  /*b3c0*/  FMUL.FTZ R50, R2, R70 ;  /* 0x0000004602327220 */ /* 0x000fe20000410000 */
[----:B------:R-:W-:Y:S01]  /*b3d0*/  ISETP.GT.AND P0, PT, R232, R233, PT ;  /* 0x000000e9e800720c */ /* 0x000fe20003f04270 */
[C---:B------:R-:W-:Y:S01]  /*b3e0*/  FMUL.FTZ R51, R2.reuse, R71 ;  /* 0x0000004702337220 */ /* 0x040fe20000410000 */
[----:B------:R-:W-:Y:S01]  /*b3f0*/  MOV R232, R192 ;  /* 0x000000c000e87202 */ /* 0x000fe20000000f00 */
[C---:B------:R-:W-:Y:S01]  /*b400*/  FMUL.FTZ R52, R3.reuse, R52 ;  /* 0x0000003403347220 */ /* 0x040fe20000410000 */
[----:B------:R-:W-:Y:S01]  /*b410*/  MUFU.EX2 R128, R128 ;  /* 0x0000008000807308 */ /* 0x000fe20000000800 */
[C---:B------:R-:W-:Y:S01]  /*b420*/  FMUL.FTZ R53, R3.reuse, R53 ;  /* 0x0000003503357220 */ /* 0x040fe20000410000 */
[----:B------:R1:W-:Y:S01]  /*b430*/  @P2 LDGSTS.E.BYPASS.LTC128B.128 [R216+0xc100], [R6.64+0x80], !P5 ;  /* 0x0c10008006d82fae */ /* 0x0003e2000e901d4a */
[C---:B------:R-:W-:Y:S02]  /*b440*/  FMUL.FTZ R54, R2.reuse, R54 ;  /* 0x0000003602367220 */ /* 0x040fe40000410000 */
[C---:B--2---:R-:W-:Y:S02]  /*b450*/  FMUL.FTZ R10, R2.reuse, R110 ;  /* 0x0000006e020a7220 */ /* 0x044fe40000410000 */
[C---:B------:R-:W-:Y:S02]  /*b460*/  FMUL.FTZ R11, R2.reuse, R111 ;  /* 0x0000006f020b7220 */ /* 0x040fe40000410000 */
[C---:B------:R-:W-:Y:S01]  /*b470*/  FMUL.FTZ R55, R2.reuse, R55 ;  /* 0x0000003702377220 */ /* 0x040fe20000410000 */
[----:B------:R2:W-:Y:S01]  /*b480*/  @P2 LDGSTS.E.BYPASS.LTC128B.128 [R216+0xa100], [R16.64], !P6 ;  /* 0x0a10000010d82fae */ /* 0x0005e2000f101d4a */
[----:B------:R-:W5:Y:S01]  /*b490*/  MUFU.EX2 R119, R119 ;  /* 0x0000007700777308 */ /* 0x000f620000000800 */
[----:B------:R-:W-:Y:S01]  /*b4a0*/  FMUL.FTZ R56, R3, R56 ;  /* 0x0000003803387220 */ /* 0x000fe20000410000 */
[----:B----4-:R-:W-:Y:S01]  /*b4b0*/  F2FP.BF16.PACK_AB R113, R129, R134 ;  /* 0x000000868171723e */ /* 0x010fe200000010ff */
[C---:B---3--:R-:W-:Y:S02]  /*b4c0*/  FMUL.FTZ R8, R3.reuse, R108 ;  /* 0x0000006c03087220 */ /* 0x048fe40000410000 */
[C---:B------:R-:W-:Y:S02]  /*b4d0*/  FMUL.FTZ R9, R3.reuse, R109 ;  /* 0x0000006d03097220 */ /* 0x040fe40000410000 */
[----:B------:R2:W-:Y:S01]  /*b4e0*/  @P2 LDGSTS.E.BYPASS.LTC128B.128 [R216+0xd100], [R16.64+0x80], !P5 ;  /* 0x0d10008010d82fae */ /* 0x0005e2000e901d4a */
[C---:B------:R-:W-:Y:S02]  /*b4f0*/  FMUL.FTZ R57, R3.reuse, R57 ;  /* 0x0000003903397220 */ /* 0x040fe40000410000 */
[C---:B------:R-:W-:Y:S01]  /*b500*/  FMUL.FTZ R58, R2.reuse, R58 ;  /* 0x0000003a023a7220 */ /* 0x040fe20000410000 */
[----:B------:R-:W-:Y:S01]  /*b510*/  MUFU.EX2 R185, R185 ;  /* 0x000000b900b97308 */ /* 0x000fe20000000800 */
[C---:B------:R-:W-:Y:S02]  /*b520*/  FMUL.FTZ R59, R2.reuse, R59 ;  /* 0x0000003b023b7220 */ /* 0x040fe40000410000 */
[C---:B------:R-:W-:Y:S01]  /*b530*/  FMUL.FTZ R60, R3.reuse, R60 ;  /* 0x0000003c033c7220 */ /* 0x040fe20000410000 */
[----:B------:R-:W3:Y:S01]  /*b540*/  LDSM.16.MT88.4 R12, [R212+0x100] ;  /* 0x00010000d40c783b */ /* 0x000ee20000004200 */
[----:B------:R-:W-:Y:S02]  /*b550*/  FMUL.FTZ R61, R3, R61 ;  /* 0x0000003d033d7220 */ /* 0x000fe40000410000 */
[----:B-1----:R-:W-:Y:S01]  /*b560*/  FMUL.FTZ R6, R2, R114 ;  /* 0x0000007202067220 */ /* 0x002fe20000410000 */
[----:B------:R-:W-:Y:S01]  /*b570*/  F2FP.BF16.PACK_AB R114, R130, R131 ;  /* 0x000000838272723e */ /* 0x000fe200000010ff */
[C---:B------:R-:W-:Y:S02]  /*b580*/  FMUL.FTZ R7, R2.reuse, R115 ;  /* 0x0000007302077220 */ /* 0x040fe40000410000 */
[C---:B------:R-:W-:Y:S01]  /*b590*/  FMUL.FTZ R62, R2.reuse, R62 ;  /* 0x0000003e023e7220 */ /* 0x040fe20000410000 */
[----:B------:R-:W1:Y:S01]  /*b5a0*/  LDSM.16.MT88.4 R20, [R210+0x100] ;  /* 0x00010000d214783b */ /* 0x000e620000004200 */
[----:B-----5:R-:W-:Y:S01]  /*b5b0*/  F2FP.BF16.PACK_AB R115, R119, R128 ;  /* 0x000000807773723e */ /* 0x020fe200000010ff */
[C---:B------:R-:W-:Y:S02]  /*b5c0*/  FMUL.FTZ R63, R2.reuse, R63 ;  /* 0x0000003f023f7220 */ /* 0x040fe40000410000 */
[C---:B------:R-:W-:Y:S02]  /*b5d0*/  FMUL.FTZ R64, R3.reuse, R64 ;  /* 0x0000004003407220 */ /* 0x040fe40000410000 */
[C---:B------:R-:W-:Y:S02]  /*b5e0*/  FMUL.FTZ R65, R3.reuse, R65 ;  /* 0x0000004103417220 */ /* 0x040fe40000410000 */
[----:B------:R-:W4:Y:S01]  /*b5f0*/  LDSM.16.MT88.4 R28, [R209+0x100] ;  /* 0x00010000d11c783b */ /* 0x000f220000004200 */
[C---:B------:R-:W-:Y:S02]  /*b600*/  FMUL.FTZ R66, R2.reuse, R66 ;  /* 0x0000004202427220 */ /* 0x040fe40000410000 */
[C---:B--2---:R-:W-:Y:S02]  /*b610*/  FMUL.FTZ R16, R3.reuse, R100 ;  /* 0x0000006403107220 */ /* 0x044fe40000410000 */
[----:B------:R-:W-:Y:S02]  /*b620*/  FMUL.FTZ R17, R3, R101 ;  /* 0x0000006503117220 */ /* 0x000fe40000410000 */
[C---:B------:R-:W-:Y:S01]  /*b630*/  FMUL.FTZ R67, R2.reuse, R67 ;  /* 0x0000004302437220 */ /* 0x040fe20000410000 */
[----:B------:R-:W2:Y:S01]  /*b640*/  LDSM.16.MT88.4 R36, [R208+0x100] ;  /* 0x00010000d024783b */ /* 0x000ea20000004200 */
[--C-:B------:R-:W-:Y:S02]  /*b650*/  FFMA.FTZ R194, R165, c[0x0][0x2d0], -R148.reuse ;  /* 0x0000b400a5c27a23 */ /* 0x100fe40000010894 */
[--C-:B------:R-:W-:Y:S02]  /*b660*/  FFMA.FTZ R165, R167, c[0x0][0x2d0], -R148.reuse ;  /* 0x0000b400a7a57a23 */ /* 0x100fe40000010894 */
[----:B------:R-:W-:Y:S02]  /*b670*/  FFMA.FTZ R234, R163, c[0x0][0x2d0], -R148 ;  /* 0x0000b400a3ea7a23 */ /* 0x000fe40000010894 */
[----:B------:R-:W-:Y:S01]  /*b680*/  MUFU.EX2 R194, R194 ;  /* 0x000000c200c27308 */ /* 0x000fe20000000800 */
[----:B------:R-:W5:Y:S01]  /*b690*/  LDSM.16.MT88.4 R44, [R212+0x3100] ;  /* 0x00310000d42c783b */ /* 0x000f620000004200 */
[--C-:B------:R-:W-:Y:S02]  /*b6a0*/  FFMA.FTZ R159, R159, c[0x0][0x2d0], -R124.reuse ;  /* 0x0000b4009f9f7a23 */ /* 0x100fe4000001087c */
[--C-:B------:R-:W-:Y:S02]  /*b6b0*/  FFMA.FTZ R236, R157, c[0x0][0x2d0], -R124.reuse ;  /* 0x0000b4009dec7a23 */ /* 0x100fe4000001087c */
[--C-:B------:R-:W-:Y:S02]  /*b6c0*/  FFMA.FTZ R157, R161, c[0x0][0x2d0], -R124.reuse ;  /* 0x0000b400a19d7a23 */ /* 0x100fe4000001087c */
[--C-:B------:R-:W-:Y:S01]  /*b6d0*/  FFMA.FTZ R238, R151, c[0x0][0x2d0], -R124.reuse ;  /* 0x0000b40097ee7a23 */ /* 0x100fe2000001087c */
[C---:B---3--:R-:W-:Y:S01]  /*b6e0*/  HMMA.16816.F32.BF16 R4, R112.reuse, R12, R4 ;  /* 0x0000000c7004723c */ /* 0x048fe20000041804 */
[----:B------:R-:W3:Y:S01]  /*b6f0*/  LDSM.16.MT88.4 R84, [R210+0x3100] ;  /* 0x00310000d254783b */ /* 0x000ee20000004200 */
[----:B------:R-:W-:Y:S03]  /*b700*/  MUFU.EX2 R165, R165 ;  /* 0x000000a500a57308 */ /* 0x000fe60000000800 */
[--C-:B------:R-:W-:Y:S02]  /*b710*/  FFMA.FTZ R151, R127, c[0x0][0x2d0], -R124.reuse ;  /* 0x0000b4007f977a23 */ /* 0x100fe4000001087c */
[C---:B------:R-:W-:Y:S01]  /*b720*/  FMUL.FTZ R12, R3.reuse, R104 ;  /* 0x00000068030c7220 */ /* 0x040fe20000410000 */
[C---:B------:R-:W-:Y:S01]  /*b730*/  HMMA.16816.F32.BF16 R8, R112.reuse, R14, R8 ;  /* 0x0000000e7008723c */ /* 0x040fe20000041808 */
[----:B------:R-:W2:Y:S03]  /*b740*/  LDSM.16.MT88.4 R76, [R209+0x3100] ;  /* 0x00310000d14c783b */ /* 0x000ea60000004200 */
[----:B------:R-:W-:Y:S01]  /*b750*/  FMUL.FTZ R13, R3, R105 ;  /* 0x00000069030d7220 */ /* 0x000fe20000410000 */
[----:B------:R-:W-:Y:S01]  /*b760*/  MUFU.EX2 R234, R234 ;  /* 0x000000ea00ea7308 */ /* 0x000fe20000000800 */
[----:B------:R-:W-:Y:S02]  /*b770*/  FFMA.FTZ R240, R125, c[0x0][0x2d0], -R124 ;  /* 0x0000b4007df07a23 */ /* 0x000fe4000001087c */
[C---:B------:R-:W-:Y:S01]  /*b780*/  FMUL.FTZ R14, R2.reuse, R106 ;  /* 0x0000006a020e7220 */ /* 0x040fe20000410000 */
[----:B------:R-:W2:Y:S03]  /*b790*/  LDSM.16.MT88.4 R68, [R208+0x3100] ;  /* 0x00310000d044783b */ /* 0x000ea60000004200 */
[----:B------:R-:W-:Y:S02]  /*b7a0*/  FMUL.FTZ R15, R2, R107 ;  /* 0x0000006b020f7220 */ /* 0x000fe40000410000 */
[--C-:B------:R-:W-:Y:S01]  /*b7b0*/  FFMA.FTZ R135, R135, c[0x0][0x2d0], -R148.reuse ;  /* 0x0000b40087877a23 */ /* 0x100fe20000010894 */
[----:B------:R-:W-:Y:S01]  /*b7c0*/  MUFU.EX2 R159, R159 ;  /* 0x0000009f009f7308 */ /* 0x000fe20000000800 */
[--C-:B------:R-:W-:Y:S01]  /*b7d0*/  FFMA.FTZ R136, R136, c[0x0][0x2d0], -R148.reuse ;  /* 0x0000b40088887a23 */ /* 0x100fe20000010894 */
[----:B------:R-:W-:Y:S01]  /*b7e0*/  LDSM.16.MT88.4 R92, [R209+0x4100] ;  /* 0x00410000d15c783b */ /* 0x000fe20000004200 */
[--C-:B------:R-:W-:Y:S01]  /*b7f0*/  FFMA.FTZ R137, R137, c[0x0][0x2d0], -R148.reuse ;  /* 0x0000b40089897a23 */ /* 0x100fe20000010894 */
[C---:B-1----:R-:W-:Y:S03]  /*b800*/  HMMA.16816.F32.BF16 R12, R112.reuse, R20, R12 ;  /* 0x00000014700c723c */ /* 0x042fe6000004180c */
[----:B------:R-:W-:Y:S02]  /*b810*/  FFMA.FTZ R138, R138, c[0x0][0x2d0], -R148 ;  /* 0x0000b4008a8a7a23 */ /* 0x000fe40000010894 */
[--C-:B------:R-:W-:Y:S01]  /*b820*/  FFMA.FTZ R146, R146, c[0x0][0x2d0], -R124.reuse ;  /* 0x0000b40092927a23 */ /* 0x100fe2000001087c */
[----:B------:R-:W-:Y:S01]  /*b830*/  LDSM.16.MT88.4 R100, [R210+0x1900] ;  /* 0x00190000d264783b */ /* 0x000fe20000004200 */
[C---:B------:R-:W-:Y:S01]  /*b840*/  FMUL.FTZ R20, R3.reuse, R96 ;  /* 0x0000006003147220 */ /* 0x040fe20000410000 */
[C---:B------:R-:W-:Y:S01]  /*b850*/  HMMA.16816.F32.BF16 R16, R112.reuse, R22, R16 ;  /* 0x000000167010723c */ /* 0x040fe20000041810 */
[----:B------:R-:W-:Y:S03]  /*b860*/  MUFU.EX2 R236, R236 ;  /* 0x000000ec00ec7308 */ /* 0x000fe60000000800 */
[----:B------:R-:W-:Y:S02]  /*b870*/  FMUL.FTZ R21, R3, R97 ;  /* 0x0000006103157220 */ /* 0x000fe40000410000 */
[----:B------:R-:W-:Y:S01]  /*b880*/  LDSM.16.MT88.4 R108, [R212+0x2900] ;  /* 0x00290000d46c783b */ /* 0x000fe20000004200 */
[C---:B------:R-:W-:Y:S02]  /*b890*/  FMUL.FTZ R22, R2.reuse, R98 ;  /* 0x0000006202167220 */ /* 0x040fe40000410000 */
[----:B------:R-:W-:Y:S02]  /*b8a0*/  FMUL.FTZ R23, R2, R99 ;  /* 0x0000006302177220 */ /* 0x000fe40000410000 */
[----:B------:R-:W-:Y:S01]  /*b8b0*/  MUFU.EX2 R157, R157 ;  /* 0x0000009d009d7308 */ /* 0x000fe20000000800 */
[--C-:B------:R-:W-:Y:S02]  /*b8c0*/  FFMA.FTZ R147, R147, c[0x0][0x2d0], -R124.reuse ;  /* 0x0000b40093937a23 */ /* 0x100fe4000001087c */
[----:B------:R-:W-:Y:S01]  /*b8d0*/  LDSM.16.MT88.4 R96, [R208+0x4100] ;  /* 0x00410000d060783b */ /* 0x000fe20000004200 */
[--C-:B------:R-:W-:Y:S01]  /*b8e0*/  FFMA.FTZ R149, R149, c[0x0][0x2d0], -R124.reuse ;  /* 0x0000b40095957a23 */ /* 0x100fe2000001087c */
[C---:B----4-:R-:W-:Y:S03]  /*b8f0*/  HMMA.16816.F32.BF16 R20, R112.reuse, R28, R20 ;  /* 0x0000001c7014723c */ /* 0x050fe60000041814 */
[----:B------:R-:W-:Y:S02]  /*b900*/  FFMA.FTZ R150, R150, c[0x0][0x2d0], -R124 ;  /* 0x0000b40096967a23 */ /* 0x000fe4000001087c */
[----:B------:R-:W-:Y:S01]  /*b910*/  MUFU.EX2 R238, R238 ;  /* 0x000000ee00ee7308 */ /* 0x000fe20000000800 */
[----:B------:R-:W0:Y:S01]  /*b920*/  LDGDEPBAR ;  /* 0x00000000000079af */ /* 0x000e220000000000 */
[C---:B------:R-:W-:Y:S01]  /*b930*/  FMUL.FTZ R28, R3.reuse, R88 ;  /* 0x00000058031c7220 */ /* 0x040fe20000410000 */
[C---:B------:R-:W-:Y:S04]  /*b940*/  HMMA.16816.F32.BF16 R24, R112.reuse, R30, R24 ;  /* 0x0000001e7018723c */ /* 0x040fe80000041818 */
[----:B------:R-:W-:Y:S02]  /*b950*/  FMUL.FTZ R29, R3, R89 ;  /* 0x00000059031d7220 */ /* 0x000fe40000410000 */
[--C-:B------:R-:W-:Y:S01]  /*b960*/  FFMA.FTZ R187, R187, c[0x0][0x2d0], -R148.reuse ;  /* 0x0000b400bbbb7a23 */ /* 0x100fe20000010894 */
[----:B------:R-:W-:Y:S01]  /*b970*/  MUFU.EX2 R135, R135 ;  /* 0x0000008700877308 */ /* 0x000fe20000000800 */
[C---:B------:R-:W-:Y:S04]  /*b980*/  FMUL.FTZ R30, R2.reuse, R90 ;  /* 0x0000005a021e7220 */ /* 0x040fe80000410000 */
[----:B------:R-:W-:Y:S02]  /*b990*/  FMUL.FTZ R31, R2, R91 ;  /* 0x0000005b021f7220 */ /* 0x000fe40000410000 */
[----:B------:R-:W-:Y:S01]  /*b9a0*/  LDSM.16.MT88.4 R88, [R212+0x3900] ;  /* 0x00390000d458783b */ /* 0x000fe20000004200 */
[--C-:B------:R-:W-:Y:S02]  /*b9b0*/  FFMA.FTZ R156, R156, c[0x0][0x2d0], -R148.reuse ;  /* 0x0000b4009c9c7a23 */ /* 0x100fe40000010894 */
[----:B------:R-:W1:Y:S01]  /*b9c0*/  MUFU.EX2 R136, R136 ;  /* 0x0000008800887308 */ /* 0x000e620000000800 */
[--C-:B------:R-:W-:Y:S01]  /*b9d0*/  FFMA.FTZ R158, R193, c[0x0][0x2d0], -R148.reuse ;  /* 0x0000b400c19e7a23 */ /* 0x100fe20000010894 */
[C---:B--2---:R-:W-:Y:S03]  /*b9e0*/  HMMA.16816.F32.BF16 R28, R112.reuse, R36, R28 ;  /* 0x00000024701c723c */ /* 0x044fe6000004181c */
[----:B------:R-:W-:Y:S02]  /*b9f0*/  FFMA.FTZ R193, R164, c[0x0][0x2d0], -R148 ;  /* 0x0000b400a4c17a23 */ /* 0x000fe40000010894 */
[--C-:B------:R-:W-:Y:S02]  /*ba00*/  FFMA.FTZ R195, R195, c[0x0][0x2d0], -R124.reuse ;  /* 0x0000b400c3c37a23 */ /* 0x100fe4000001087c */
[C---:B------:R-:W-:Y:S01]  /*ba10*/  FMUL.FTZ R36, R3.reuse, R80 ;  /* 0x0000005003247220 */ /* 0x040fe20000410000 */
[C---:B------:R-:W-:Y:S01]  /*ba20*/  HMMA.16816.F32.BF16 R32, R112.reuse, R38, R32 ;  /* 0x000000267020723c */ /* 0x040fe20000041820 */
[----:B------:R-:W-:Y:S03]  /*ba30*/  MUFU.EX2 R137, R137 ;  /* 0x0000008900897308 */ /* 0x000fe60000000800 */
[----:B------:R-:W-:Y:S02]  /*ba40*/  FMUL.FTZ R37, R3, R81 ;  /* 0x0000005103257220 */ /* 0x000fe40000410000 */
[--C-:B------:R-:W-:Y:S02]  /*ba50*/  FFMA.FTZ R160, R160, c[0x0][0x2d0], -R124.reuse ;  /* 0x0000b400a0a07a23 */ /* 0x100fe4000001087c */
[C---:B------:R-:W-:Y:S03]  /*ba60*/  FMUL.FTZ R38, R2.reuse, R82 ;  /* 0x0000005202267220 */ /* 0x040fe60000410000 */
[----:B------:R-:W-:Y:S01]  /*ba70*/  MUFU.EX2 R138, R138 ;  /* 0x0000008a008a7308 */ /* 0x000fe20000000800 */
[----:B------:R-:W-:Y:S02]  /*ba80*/  FMUL.FTZ R39, R2, R83 ;  /* 0x0000005302277220 */ /* 0x000fe40000410000 */
[----:B------:R-:W-:Y:S01]  /*ba90*/  LDSM.16.MT88.4 R80, [R209+0x900] ;  /* 0x00090000d150783b */ /* 0x000fe20000004200 */
[--C-:B------:R-:W-:Y:S02]  /*baa0*/  FFMA.FTZ R162, R162, c[0x0][0x2d0], -R124.reuse ;  /* 0x0000b400a2a27a23 */ /* 0x100fe4000001087c */
[----:B------:R-:W-:Y:S02]  /*bab0*/  FFMA.FTZ R235, R235, c[0x0][0x2d0], -R124 ;  /* 0x0000b400ebeb7a23 */ /* 0x000fe4000001087c */
[C---:B-----5:R-:W-:Y:S02]  /*bac0*/  HMMA.16816.F32.BF16 R36, R112.reuse, R44, R36 ;  /* 0x0000002c7024723c */ /* 0x060fe40000041824 */
[----:B------:R-:W-:Y:S01]  /*bad0*/  MUFU.EX2 R146, R146 ;  /* 0x0000009200927308 */ /* 0x000fe20000000800 */
[--C-:B------:R-:W-:Y:S02]  /*bae0*/  FFMA.FTZ R164, R251, c[0x0][0x2d0], -R148.reuse ;  /* 0x0000b400fba47a23 */ /* 0x100fe40000010894 */
[--C-:B------:R-:W-:Y:S02]  /*baf0*/  FFMA.FTZ R237, R237, c[0x0][0x2d0], -R148.reuse ;  /* 0x0000b400eded7a23 */ /* 0x100fe40000010894 */
[C---:B------:R-:W-:Y:S01]  /*bb00*/  FMUL.FTZ R44, R3.reuse, R72 ;  /* 0x00000048032c7220 */ /* 0x040fe20000410000 */
[C---:B------:R-:W-:Y:S04]  /*bb10*/  HMMA.16816.F32.BF16 R40, R112.reuse, R46, R40 ;  /* 0x0000002e7028723c */ /* 0x040fe80000041828 */
[----:B------:R-:W-:Y:S01]  /*bb20*/  FMUL.FTZ R45, R3, R73 ;  /* 0x00000049032d7220 */ /* 0x000fe20000410000 */
[----:B------:R-:W2:Y:S01]  /*bb30*/  MUFU.EX2 R147, R147 ;  /* 0x0000009300937308 */ /* 0x000ea20000000800 */
[--C-:B------:R-:W-:Y:S02]  /*bb40*/  FFMA.FTZ R166, R249, c[0x0][0x2d0], -R148.reuse ;  /* 0x0000b400f9a67a23 */ /* 0x100fe40000010894 */
[C---:B------:R-:W-:Y:S04]  /*bb50*/  FMUL.FTZ R46, R2.reuse, R74 ;  /* 0x0000004a022e7220 */ /* 0x040fe80000410000 */
[----:B------:R-:W-:Y:S02]  /*bb60*/  FMUL.FTZ R47, R2, R75 ;  /* 0x0000004b022f7220 */ /* 0x000fe40000410000 */
[----:B------:R-:W4:Y:S01]  /*bb70*/  LDSM.16.MT88.4 R72, [R212+0x900] ;  /* 0x00090000d448783b */ /* 0x000f220000004200 */
[----:B------:R-:W-:Y:S01]  /*bb80*/  MUFU.EX2 R149, R149 ;  /* 0x0000009500957308 */ /* 0x000fe20000000800 */
[----:B------:R-:W-:Y:S02]  /*bb90*/  FFMA.FTZ R239, R239, c[0x0][0x2d0], -R148 ;  /* 0x0000b400efef7a23 */ /* 0x000fe40000010894 */
[--C-:B------:R-:W-:Y:S01]  /*bba0*/  FFMA.FTZ R184, R247, c[0x0][0x2d0], -R124.reuse ;  /* 0x0000b400f7b87a23 */ /* 0x100fe2000001087c */
[C---:B---3--:R-:W-:Y:S03]  /*bbb0*/  HMMA.16816.F32.BF16 R44, R112.reuse, R84, R44 ;  /* 0x00000054702c723c */ /* 0x048fe6000004182c */
[--C-:B------:R-:W-:Y:S02]  /*bbc0*/  FFMA.FTZ R243, R243, c[0x0][0x2d0], -R124.reuse ;  /* 0x0000b400f3f37a23 */ /* 0x100fe4000001087c */
[--C-:B------:R-:W-:Y:S01]  /*bbd0*/  FFMA.FTZ R186, R245, c[0x0][0x2d0], -R124.reuse ;  /* 0x0000b400f5ba7a23 */ /* 0x100fe2000001087c */
[----:B------:R-:W3:Y:S01]  /*bbe0*/  MUFU.EX2 R150, R150 ;  /* 0x0000009600967308 */ /* 0x000ee20000000800 */
[----:B------:R-:W-:Y:S01]  /*bbf0*/  FFMA.FTZ R241, R241, c[0x0][0x2d0], -R124 ;  /* 0x0000b400f1f17a23 */ /* 0x000fe2000001087c */
[C---:B------:R-:W-:Y:S01]  /*bc00*/  HMMA.16816.F32.BF16 R48, R112.reuse, R86, R48 ;  /* 0x000000567030723c */ /* 0x040fe20000041830 */
[----:B------:R-:W-:Y:S03]  /*bc10*/  LDSM.16.MT88.4 R84, [R208+0x900] ;  /* 0x00090000d054783b */ /* 0x000fe60000004200 */
[--C-:B------:R-:W-:Y:S02]  /*bc20*/  FFMA.FTZ R145, R145, c[0x0][0x2d0], -R148.reuse ;  /* 0x0000b40091917a23 */ /* 0x100fe40000010894 */
[--C-:B------:R-:W-:Y:S02]  /*bc30*/  FFMA.FTZ R144, R144, c[0x0][0x2d0], -R148.reuse ;  /* 0x0000b40090907a23 */ /* 0x100fe40000010894 */
[C---:B------:R-:W-:Y:S01]  /*bc40*/  HMMA.16816.F32.BF16 R52, R112.reuse, R76, R52 ;  /* 0x0000004c7034723c */ /* 0x040fe20000041834 */
[----:B------:R-:W-:Y:S03]  /*bc50*/  MUFU.EX2 R187, R187 ;  /* 0x000000bb00bb7308 */ /* 0x000fe60000000800 */
[--C-:B------:R-:W-:Y:S02]  /*bc60*/  FFMA.FTZ R139, R139, c[0x0][0x2d0], -R148.reuse ;  /* 0x0000b4008b8b7a23 */ /* 0x100fe40000010894 */
[----:B------:R-:W-:Y:S02]  /*bc70*/  FFMA.FTZ R148, R126, c[0x0][0x2d0], -R148 ;  /* 0x0000b4007e947a23 */ /* 0x000fe40000010894 */
[C---:B------:R-:W-:Y:S01]  /*bc80*/  HMMA.16816.F32.BF16 R56, R112.reuse, R78, R56 ;  /* 0x0000004e7038723c */ /* 0x040fe20000041838 */
[----:B------:R-:W5:Y:S02]  /*bc90*/  LDSM.16.MT88.4 R76, [R210+0x900] ;  /* 0x00090000d24c783b */ /* 0x000f640000004200 */
[----:B------:R-:W3:Y:S01]  /*bca0*/  MUFU.EX2 R156, R156 ;  /* 0x0000009c009c7308 */ /* 0x000ee20000000800 */
[--C-:B------:R-:W-:Y:S02]  /*bcb0*/  FFMA.FTZ R118, R118, c[0x0][0x2d0], -R124.reuse ;  /* 0x0000b40076767a23 */ /* 0x100fe4000001087c */
[----:B------:R-:W-:Y:S02]  /*bcc0*/  FFMA.FTZ R124, R117, c[0x0][0x2d0], -R124 ;  /* 0x0000b400757c7a23 */ /* 0x000fe4000001087c */
[C---:B------:R-:W-:Y:S04]  /*bcd0*/  HMMA.16816.F32.BF16 R60, R112.reuse, R68, R60 ;  /* 0x00000044703c723c */ /* 0x040fe8000004183c */
[----:B------:R-:W-:Y:S01]  /*bce0*/  FFMA.FTZ R133, R3, R224, R133 ;  /* 0x000000e003857223 */ /* 0x000fe20000010085 */
[----:B------:R-:W-:Y:S01]  /*bcf0*/  MUFU.EX2 R158, R158 ;  /* 0x0000009e009e7308 */ /* 0x000fe20000000800 */
[----:B------:R-:W-:Y:S01]  /*bd00*/  MOV R3, R0 ;  /* 0x0000000000037202 */ /* 0x000fe20000000f00 */
[----:B------:R-:W-:Y:S01]  /*bd10*/  FFMA.FTZ R134, R2, R225, R134 ;  /* 0x000000e102867223 */ /* 0x000fe20000010086 */
[----:B------:R-:W-:Y:S04]  /*bd20*/  HMMA.16816.F32.BF16 R64, R112, R70, R64 ;  /* 0x000000467040723c */ /* 0x000fe80000041840 */
[----:B-1----:R-:W-:Y:S01]  /*bd30*/  F2FP.BF16.PACK_AB R68, R136, R135 ;  /* 0x000000878844723e */ /* 0x002fe200000010ff */
[----:B------:R-:W-:Y:S01]  /*bd40*/  FADD.FTZ R132, R132, R133 ;  /* 0x0000008584847221 */ /* 0x000fe20000010000 */
[----:B--2---:R-:W-:Y:S01]  /*bd50*/  F2FP.BF16.PACK_AB R69, R147, R146 ;  /* 0x000000929345723e */ /* 0x004fe200000010ff */
[----:B------:R-:W1:Y:S01]  /*bd60*/  MUFU.EX2 R193, R193 ;  /* 0x000000c100c17308 */ /* 0x000e620000000800 */
[----:B------:R-:W-:Y:S01]  /*bd70*/  F2FP.BF16.PACK_AB R70, R138, R137 ;  /* 0x000000898a46723e */ /* 0x000fe200000010ff */
[----:B------:R-:W-:Y:S03]  /*bd80*/  FADD.FTZ R129, R129, R134 ;  /* 0x0000008681817221 */ /* 0x000fe60000010000 */
[----:B---3--:R-:W-:Y:S01]  /*bd90*/  F2FP.BF16.PACK_AB R71, R150, R149 ;  /* 0x000000959647723e */ /* 0x008fe200000010ff */
[----:B------:R-:W-:Y:S02]  /*bda0*/  FADD.FTZ R131, R131, R132 ;  /* 0x0000008483837221 */ /* 0x000fe40000010000 */
[----:B------:R-:W-:Y:S02]  /*bdb0*/  FADD.FTZ R128, R128, R129 ;  /* 0x0000008180807221 */ /* 0x000fe40000010000 */
[----:B------:R-:W-:Y:S01]  /*bdc0*/  MUFU.EX2 R195, R195 ;  /* 0x000000c300c37308 */ /* 0x000fe20000000800 */
[----:B------:R-:W-:Y:S01]  /*bdd0*/  FADD.FTZ R130, R130, R131 ;  /* 0x0000008382827221 */ /* 0x000fe20000010000 */
[C---:B----4-:R-:W-:Y:S05]  /*bde0*/  HMMA.16816.F32.BF16 R4, R68.reuse, R72, R4 ;  /* 0x000000484404723c */ /* 0x050fea0000041804 */
[----:B------:R-:W-:Y:S02]  /*bdf0*/  FADD.FTZ R119, R119, R128 ;  /* 0x0000008077777221 */ /* 0x000fe40000010000 */
[----:B------:R-:W-:Y:S01]  /*be00*/  FADD.FTZ R135, R135, R130 ;  /* 0x0000008287877221 */ /* 0x000fe20000010000 */
[C---:B------:R-:W-:Y:S01]  /*be10*/  HMMA.16816.F32.BF16 R8, R68.reuse, R74, R8 ;  /* 0x0000004a4408723c */ /* 0x040fe20000041808 */
[----:B------:R-:W2:Y:S01]  /*be20*/  LDSM.16.MT88.4 R72, [R210+0x3900] ;  /* 0x00390000d248783b */ /* 0x000ea20000004200 */
[----:B------:R-:W3:Y:S02]  /*be30*/  MUFU.EX2 R160, R160 ;  /* 0x000000a000a07308 */ /* 0x000ee40000000800 */
[----:B------:R-:W-:Y:S01]  /*be40*/  FADD.FTZ R146, R146, R119 ;  /* 0x0000007792927221 */ /* 0x000fe20000010000 */
[----:B------:R-:W-:Y:S01]  /*be50*/  MOV R119, R116 ;  /* 0x0000007400777202 */ /* 0x000fe20000000f00 */
[----:B------:R-:W-:Y:S02]  /*be60*/  FADD.FTZ R136, R136, R135 ;  /* 0x0000008788887221 */ /* 0x000fe40000010000 */
[C---:B-----5:R-:W-:Y:S04]  /*be70*/  HMMA.16816.F32.BF16 R12, R68.reuse, R76, R12 ;  /* 0x0000004c440c723c */ /* 0x060fe8000004180c */
[----:B------:R-:W-:Y:S01]  /*be80*/  MUFU.EX2 R162, R162 ;  /* 0x000000a200a27308 */ /* 0x000fe20000000800 */
[----:B------:R-:W-:Y:S02]  /*be90*/  FADD.FTZ R146, R147, R146 ;  /* 0x0000009293927221 */ /* 0x000fe40000010000 */
[----:B------:R-:W-:Y:S01]  /*bea0*/  FADD.FTZ R137, R137, R136 ;  /* 0x0000008889897221 */ /* 0x000fe20000010000 */
[C---:B------:R-:W-:Y:S01]  /*beb0*/  HMMA.16816.F32.BF16 R16, R68.reuse, R78, R16 ;  /* 0x0000004e4410723c */ /* 0x040fe20000041810 */
[----:B------:R-:W4:Y:S03]  /*bec0*/  LDSM.16.MT88.4 R76, [R209+0x3900] ;  /* 0x00390000d14c783b */ /* 0x000f260000004200 */
[----:B------:R-:W-:Y:S02]  /*bed0*/  FADD.FTZ R149, R149, R146 ;  /* 0x0000009295957221 */ /* 0x000fe40000010000 */
[----:B------:R-:W5:Y:S01]  /*bee0*/  MUFU.EX2 R235, R235 ;  /* 0x000000eb00eb7308 */ /* 0x000f620000000800 */
[----:B------:R-:W-:Y:S01]  /*bef0*/  FADD.FTZ R138, R138, R137 ;  /* 0x000000898a8a7221 */ /* 0x000fe20000010000 */
[C---:B------:R-:W-:Y:S04]  /*bf00*/  HMMA.16816.F32.BF16 R20, R68.reuse, R80, R20 ;  /* 0x000000504414723c */ /* 0x040fe80000041814 */
[----:B------:R-:W-:Y:S04]  /*bf10*/  FADD.FTZ R150, R150, R149 ;  /* 0x0000009596967221 */ /* 0x000fe80000010000 */
[C---:B------:R-:W-:Y:S01]  /*bf20*/  HMMA.16816.F32.BF16 R24, R68.reuse, R82, R24 ;  /* 0x000000524418723c */ /* 0x040fe20000041818 */
[----:B------:R-:W1:Y:S01]  /*bf30*/  LDSM.16.MT88.4 R80, [R208+0x3900] ;  /* 0x00390000d050783b */ /* 0x000e620000004200 */
[----:B------:R-:W-:Y:S06]  /*bf40*/  MUFU.EX2 R164, R164 ;  /* 0x000000a400a47308 */ /* 0x000fec0000000800 */
[C---:B------:R-:W-:Y:S04]  /*bf50*/  HMMA.16816.F32.BF16 R28, R68.reuse, R84, R28 ;  /* 0x00000054441c723c */ /* 0x040fe8000004181c */
[----:B------:R-:W-:Y:S04]  /*bf60*/  MUFU.EX2 R237, R237 ;  /* 0x000000ed00ed7308 */ /* 0x000fe80000000800 */
[C---:B------:R-:W-:Y:S01]  /*bf70*/  HMMA.16816.F32.BF16 R32, R68.reuse, R86, R32 ;  /* 0x000000564420723c */ /* 0x040fe20000041820 */
[----:B------:R-:W-:Y:S05]  /*bf80*/  LDSM.16.MT88.4 R84, [R208+0x1100] ;  /* 0x00110000d054783b */ /* 0x000fea0000004200 */
[----:B------:R-:W-:Y:S02]  /*bf90*/  MUFU.EX2 R166, R166 ;  /* 0x000000a600a67308 */ /* 0x000fe40000000800 */
[C---:B------:R-:W-:Y:S08]  /*bfa0*/  HMMA.16816.F32.BF16 R36, R68.reuse, R88, R36 ;  /* 0x000000584424723c */ /* 0x040ff00000041824 */
[C---:B------:R-:W-:Y:S01]  /*bfb0*/  HMMA.16816.F32.BF16 R40, R68.reuse, R90, R40 ;  /* 0x0000005a4428723c */ /* 0x040fe20000041828 */
[----:B------:R-:W-:Y:S01]  /*bfc0*/  LDSM.16.MT88.4 R88, [R210+0x4100] ;  /* 0x00410000d258783b */ /* 0x000fe20000004200 */
[----:B------:R-:W-:Y:S06]  /*bfd0*/  MUFU.EX2 R239, R239 ;  /* 0x000000ef00ef7308 */ /* 0x000fec0000000800 */
[C---:B--2---:R-:W-:Y:S04]  /*bfe0*/  HMMA.16816.F32.BF16 R44, R68.reuse, R72, R44 ;  /* 0x00000048442c723c */ /* 0x044fe8000004182c */
[----:B------:R-:W-:Y:S04]  /*bff0*/  MUFU.EX2 R184, R184 ;  /* 0x000000b800b87308 */ /* 0x000fe80000000800 */
[C---:B------:R-:W-:Y:S01]  /*c000*/  HMMA.16816.F32.BF16 R48, R68.reuse, R74, R48 ;  /* 0x0000004a4430723c */ /* 0x040fe20000041830 */
[----:B------:R-:W2:Y:S05]  /*c010*/  LDSM.16.MT88.4 R72, [R212+0x1100] ;  /* 0x00110000d448783b */ /* 0x000eaa0000004200 */
[----:B------:R-:W-:Y:S02]  /*c020*/  MUFU.EX2 R243, R243 ;  /* 0x000000f300f37308 */ /* 0x000fe40000000800 */
[C---:B----4-:R-:W-:Y:S08]  /*c030*/  HMMA.16816.F32.BF16 R52, R68.reuse, R76, R52 ;  /* 0x0000004c4434723c */ /* 0x050ff00000041834 */
[C---:B------:R-:W-:Y:S01]  /*c040*/  HMMA.16816.F32.BF16 R56, R68.reuse, R78, R56 ;  /* 0x0000004e4438723c */ /* 0x040fe20000041838 */
[----:B------:R-:W4:Y:S01]  /*c050*/  LDSM.16.MT88.4 R76, [R210+0x1100] ;  /* 0x00110000d24c783b */ /* 0x000f220000004200 */
[----:B------:R-:W-:Y:S06]  /*c060*/  MUFU.EX2 R186, R186 ;  /* 0x000000ba00ba7308 */ /* 0x000fec0000000800 */
[C---:B-1----:R-:W-:Y:S04]  /*c070*/  HMMA.16816.F32.BF16 R60, R68.reuse, R80, R60 ;  /* 0x00000050443c723c */ /* 0x042fe8000004183c */
[----:B------:R-:W-:Y:S04]  /*c080*/  MUFU.EX2 R241, R241 ;  /* 0x000000f100f17308 */ /* 0x000fe80000000800 */
[----:B------:R-:W-:Y:S01]  /*c090*/  HMMA.16816.F32.BF16 R64, R68, R82, R64 ;  /* 0x000000524440723c */ /* 0x000fe20000041840 */
[----:B------:R-:W1:Y:S05]  /*c0a0*/  LDSM.16.MT88.4 R80, [R209+0x1100] ;  /* 0x00110000d150783b */ /* 0x000e6a0000004200 */
[----:B------:R-:W-:Y:S01]  /*c0b0*/  MUFU.EX2 R145, R145 ;  /* 0x0000009100917308 */ /* 0x000fe20000000800 */
[----:B------:R-:W-:Y:S01]  /*c0c0*/  F2FP.BF16.PACK_AB R68, R156, R187 ;  /* 0x000000bb9c44723e */ /* 0x000fe200000010ff */
[----:B------:R-:W-:Y:S01]  /*c0d0*/  FADD.FTZ R187, R187, R138 ;  /* 0x0000008abbbb7221 */ /* 0x000fe20000010000 */
[----:B------:R-:W-:Y:S03]  /*c0e0*/  F2FP.BF16.PACK_AB R70, R193, R158 ;  /* 0x0000009ec146723e */ /* 0x000fe600000010ff */
[----:B---3--:R-:W-:Y:S01]  /*c0f0*/  F2FP.BF16.PACK_AB R69, R160, R195 ;  /* 0x000000c3a045723e */ /* 0x008fe200000010ff */
[----:B------:R-:W-:Y:S01]  /*c100*/  FADD.FTZ R195, R195, R150 ;  /* 0x00000096c3c37221 */ /* 0x000fe20000010000 */
[----:B-----5:R-:W-:Y:S01]  /*c110*/  F2FP.BF16.PACK_AB R71, R235, R162 ;  /* 0x000000a2eb47723e */ /* 0x020fe200000010ff */
[----:B------:R-:W-:Y:S01]  /*c120*/  FADD.FTZ R187, R156, R187 ;  /* 0x000000bb9cbb7221 */ /* 0x000fe20000010000 */
[----:B------:R-:W-:Y:S01]  /*c130*/  MUFU.EX2 R144, R144 ;  /* 0x0000009000907308 */ /* 0x000fe20000000800 */
[----:B------:R-:W-:Y:S02]  /*c140*/  FADD.FTZ R195, R160, R195 ;  /* 0x000000c3a0c37221 */ /* 0x000fe40000010000 */
[----:B------:R-:W-:Y:S02]  /*c150*/  FADD.FTZ R158, R158, R187 ;  /* 0x000000bb9e9e7221 */ /* 0x000fe40000010000 */
[C---:B--2---:R-:W-:Y:S03]  /*c160*/  HMMA.16816.F32.BF16 R4, R68.reuse, R72, R4 ;  /* 0x000000484404723c */ /* 0x044fe60000041804 */
[----:B------:R-:W-:Y:S02]  /*c170*/  FADD.FTZ R162, R162, R195 ;  /* 0x000000c3a2a27221 */ /* 0x000fe40000010000 */
[----:B------:R-:W-:Y:S01]  /*c180*/  MUFU.EX2 R139, R139 ;  /* 0x0000008b008b7308 */ /* 0x000fe20000000800 */
[----:B------:R-:W-:Y:S02]  /*c190*/  FADD.FTZ R193, R193, R158 ;  /* 0x0000009ec1c17221 */ /* 0x000fe40000010000 */
[C---:B------:R-:W-:Y:S01]  /*c1a0*/  HMMA.16816.F32.BF16 R8, R68.reuse, R74, R8 ;  /* 0x0000004a4408723c */ /* 0x040fe20000041808 */
[----:B------:R-:W2:Y:S03]  /*c1b0*/  LDSM.16.MT88.4 R72, [R212+0x4100] ;  /* 0x00410000d448783b */ /* 0x000ea60000004200 */
[----:B------:R-:W-:Y:S03]  /*c1c0*/  FADD.FTZ R235, R235, R162 ;  /* 0x000000a2ebeb7221 */ /* 0x000fe60000010000 */
[----:B------:R-:W3:Y:S01]  /*c1d0*/  MUFU.EX2 R148, R148 ;  /* 0x0000009400947308 */ /* 0x000ee20000000800 */
[C---:B----4-:R-:W-:Y:S08]  /*c1e0*/  HMMA.16816.F32.BF16 R12, R68.reuse, R76, R12 ;  /* 0x0000004c440c723c */ /* 0x050ff0000004180c */
[C---:B------:R-:W-:Y:S01]  /*c1f0*/  HMMA.16816.F32.BF16 R16, R68.reuse, R78, R16 ;  /* 0x0000004e4410723c */ /* 0x040fe20000041810 */
[----:B------:R-:W4:Y:S01]  /*c200*/  LDSM.16.MT88.4 R76, [R212+0x1900] ;  /* 0x00190000d44c783b */ /* 0x000f220000004200 */
[----:B------:R-:W-:Y:S06]  /*c210*/  MUFU.EX2 R151, R151 ;  /* 0x0000009700977308 */ /* 0x000fec0000000800 */
[C---:B-1----:R-:W-:Y:S04]  /*c220*/  HMMA.16816.F32.BF16 R20, R68.reuse, R80, R20 ;  /* 0x000000504414723c */ /* 0x042fe80000041814 */
[----:B------:R-:W1:Y:S01]  /*c230*/  MUFU.EX2 R240, R240 ;  /* 0x000000f000f07308 */ /* 0x000e620000000800 */
[----:B---3--:R-:W-:Y:S03]  /*c240*/  F2FP.BF16.PACK_AB R126, R148, R139 ;  /* 0x0000008b947e723e */ /* 0x008fe600000010ff */
[C---:B------:R-:W-:Y:S01]  /*c250*/  HMMA.16816.F32.BF16 R24, R68.reuse, R82, R24 ;  /* 0x000000524418723c */ /* 0x040fe20000041818 */
[----:B------:R-:W3:Y:S05]  /*c260*/  LDSM.16.MT88.4 R80, [R209+0x1900] ;  /* 0x00190000d150783b */ /* 0x000eea0000004200 */
[----:B------:R-:W-:Y:S02]  /*c270*/  MUFU.EX2 R118, R118 ;  /* 0x0000007600767308 */ /* 0x000fe40000000800 */
[C---:B------:R-:W-:Y:S08]  /*c280*/  HMMA.16816.F32.BF16 R28, R68.reuse, R84, R28 ;  /* 0x00000054441c723c */ /* 0x040ff0000004181c */
[C---:B------:R-:W-:Y:S01]  /*c290*/  HMMA.16816.F32.BF16 R32, R68.reuse, R86, R32 ;  /* 0x000000564420723c */ /* 0x040fe20000041820 */
[----:B------:R-:W-:Y:S01]  /*c2a0*/  LDSM.16.MT88.4 R84, [R210+0x4900] ;  /* 0x00490000d254783b */ /* 0x000fe20000004200 */
[----:B------:R5:W3:Y:S02]  /*c2b0*/  MUFU.EX2 R117, R124 ;  /* 0x0000007c00757308 */ /* 0x000ae40000000800 */
[----:B-1----:R-:W-:Y:S04]  /*c2c0*/  F2FP.BF16.PACK_AB R125, R240, R151 ;  /* 0x00000097f07d723e */ /* 0x002fe800000010ff */
[C---:B--2---:R-:W-:Y:S08]  /*c2d0*/  HMMA.16816.F32.BF16 R36, R68.reuse, R72, R36 ;  /* 0x000000484424723c */ /* 0x044ff00000041824 */
[C---:B------:R-:W-:Y:S01]  /*c2e0*/  HMMA.16816.F32.BF16 R40, R68.reuse, R74, R40 ;  /* 0x0000004a4428723c */ /* 0x040fe20000041828 */
[----:B------:R-:W1:Y:S07]  /*c2f0*/  LDSM.16.MT88.4 R72, [R208+0x1900] ;  /* 0x00190000d048783b */ /* 0x000e6e0000004200 */
[C---:B------:R-:W-:Y:S04]  /*c300*/  HMMA.16816.F32.BF16 R44, R68.reuse, R88, R44 ;  /* 0x00000058442c723c */ /* 0x040fe8000004182c */
[----:B-----5:R-:W-:Y:S02]  /*c310*/  F2FP.BF16.PACK_AB R124, R144, R145 ;  /* 0x00000091907c723e */ /* 0x020fe400000010ff */
[----:B---3--:R-:W-:Y:S02]  /*c320*/  F2FP.BF16.PACK_AB R127, R117, R118 ;  /* 0x00000076757f723e */ /* 0x008fe400000010ff */
[C---:B------:R-:W-:Y:S01]  /*c330*/  HMMA.16816.F32.BF16 R48, R68.reuse, R90, R48 ;  /* 0x0000005a4430723c */ /* 0x040fe20000041830 */
[----:B------:R-:W-:Y:S07]  /*c340*/  LDSM.16.MT88.4 R88, [R208+0x5100] ;  /* 0x00510000d058783b */ /* 0x000fee0000004200 */
[C---:B------:R-:W-:Y:S08]  /*c350*/  HMMA.16816.F32.BF16 R52, R68.reuse, R92, R52 ;  /* 0x0000005c4434723c */ /* 0x040ff00000041834 */
[C---:B------:R-:W-:Y:S01]  /*c360*/  HMMA.16816.F32.BF16 R56, R68.reuse, R94, R56 ;  /* 0x0000005e4438723c */ /* 0x040fe20000041838 */
[----:B------:R-:W-:Y:S07]  /*c370*/  LDSM.16.MT88.4 R92, [R209+0x2900] ;  /* 0x00290000d15c783b */ /* 0x000fee0000004200 */
[C---:B------:R-:W-:Y:S08]  /*c380*/  HMMA.16816.F32.BF16 R60, R68.reuse, R96, R60 ;  /* 0x00000060443c723c */ /* 0x040ff0000004183c */
[----:B------:R-:W-:Y:S07]  /*c390*/  HMMA.16816.F32.BF16 R64, R68, R98, R64 ;  /* 0x000000624440723c */ /* 0x000fee0000041840 */
        /* <DEDUP_REMOVED lines=14> */
[----:B------:R-:W2:Y:S07]  /*c480*/  LDSM.16.MT88.4 R76, [R212+0x4900] ;  /* 0x00490000d44c783b */ /* 0x000eae0000004200 */
[C---:B------:R-:W-:Y:S08]  /*c490*/  HMMA.16816.F32.BF16 R12, R68.reuse, R100, R12 ;  /* 0x00000064440c723c */ /* 0x040ff0000004180c */
[C---:B------:R-:W-:Y:S01]  /*c4a0*/  HMMA.16816.F32.BF16 R16, R68.reuse, R102, R16 ;  /* 0x000000664410723c */ /* 0x040fe20000041810 */
[----:B------:R-:W-:Y:S07]  /*c4b0*/  LDSM.16.MT88.4 R100, [R210+0x2900] ;  /* 0x00290000d264783b */ /* 0x000fee0000004200 */
[C---:B------:R-:W-:Y:S08]  /*c4c0*/  HMMA.16816.F32.BF16 R20, R68.reuse, R80, R20 ;  /* 0x000000504414723c */ /* 0x040ff00000041814 */
[C---:B------:R-:W-:Y:S01]  /*c4d0*/  HMMA.16816.F32.BF16 R24, R68.reuse, R82, R24 ;  /* 0x000000524418723c */ /* 0x040fe20000041818 */
[----:B------:R-:W3:Y:S07]  /*c4e0*/  LDSM.16.MT88.4 R80, [R209+0x4900] ;  /* 0x00490000d150783b */ /* 0x000eee0000004200 */
[C---:B-1----:R-:W-:Y:S08]  /*c4f0*/  HMMA.16816.F32.BF16 R28, R68.reuse, R72, R28 ;  /* 0x00000048441c723c */ /* 0x042ff0000004181c */
[C---:B------:R-:W-:Y:S01]  /*c500*/  HMMA.16816.F32.BF16 R32, R68.reuse, R74, R32 ;  /* 0x0000004a4420723c */ /* 0x040fe20000041820 */
[----:B------:R-:W1:Y:S07]  /*c510*/  LDSM.16.MT88.4 R72, [R208+0x4900] ;  /* 0x00490000d048783b */ /* 0x000e6e0000004200 */
[C---:B--2---:R-:W-:Y:S08]  /*c520*/  HMMA.16816.F32.BF16 R36, R68.reuse, R76, R36 ;  /* 0x0000004c4424723c */ /* 0x044ff00000041824 */
[C---:B------:R-:W-:Y:S01]  /*c530*/  HMMA.16816.F32.BF16 R40, R68.reuse, R78, R40 ;  /* 0x0000004e4428723c */ /* 0x040fe20000041828 */
[----:B------:R-:W2:Y:S07]  /*c540*/  LDSM.16.MT88.4 R76, [R212+0x2100] ;  /* 0x00210000d44c783b */ /* 0x000eae0000004200 */
[C---:B------:R-:W-:Y:S08]  /*c550*/  HMMA.16816.F32.BF16 R44, R68.reuse, R84, R44 ;  /* 0x00000054442c723c */ /* 0x040ff0000004182c */
[C---:B------:R-:W-:Y:S01]  /*c560*/  HMMA.16816.F32.BF16 R48, R68.reuse, R86, R48 ;  /* 0x000000564430723c */ /* 0x040fe20000041830 */
[----:B------:R-:W4:Y:S07]  /*c570*/  LDSM.16.MT88.4 R84, [R210+0x2100] ;  /* 0x00210000d254783b */ /* 0x000f2e0000004200 */
[C---:B---3--:R-:W-:Y:S08]  /*c580*/  HMMA.16816.F32.BF16 R52, R68.reuse, R80, R52 ;  /* 0x000000504434723c */ /* 0x048ff00000041834 */
[C---:B------:R-:W-:Y:S01]  /*c590*/  HMMA.16816.F32.BF16 R56, R68.reuse, R82, R56 ;  /* 0x000000524438723c */ /* 0x040fe20000041838 */
[----:B------:R-:W3:Y:S07]  /*c5a0*/  LDSM.16.MT88.4 R80, [R209+0x2100] ;  /* 0x00210000d150783b */ /* 0x000eee0000004200 */
[C---:B-1----:R-:W-:Y:S08]  /*c5b0*/  HMMA.16816.F32.BF16 R60, R68.reuse, R72, R60 ;  /* 0x00000048443c723c */ /* 0x042ff0000004183c */
[----:B------:R-:W-:Y:S01]  /*c5c0*/  HMMA.16816.F32.BF16 R64, R68, R74, R64 ;  /* 0x0000004a4440723c */ /* 0x000fe20000041840 */
[----:B------:R-:W1:Y:S06]  /*c5d0*/  LDSM.16.MT88.4 R72, [R208+0x2100] ;  /* 0x00210000d048783b */ /* 0x000e6c0000004200 */
        /* <DEDUP_REMOVED lines=9> */
[C---:B--2---:R-:W-:Y:S03]  /*c670*/  HMMA.16816.F32.BF16 R4, R68.reuse, R76, R4 ;  /* 0x0000004c4404723c */ /* 0x044fe60000041804 */
[----:B------:R-:W-:Y:S02]  /*c680*/  FADD.FTZ R157, R157, R236 ;  /* 0x000000ec9d9d7221 */ /* 0x000fe40000010000 */
[----:B------:R-:W-:Y:S02]  /*c690*/  FADD.FTZ R234, R234, R165 ;  /* 0x000000a5eaea7221 */ /* 0x000fe40000010000 */
[----:B------:R-:W-:Y:S01]  /*c6a0*/  FADD.FTZ R238, R238, R157 ;  /* 0x0000009deeee7221 */ /* 0x000fe20000010000 */
[C---:B------:R-:W-:Y:S01]  /*c6b0*/  HMMA.16816.F32.BF16 R8, R68.reuse, R78, R8 ;  /* 0x0000004e4408723c */ /* 0x040fe20000041808 */
[----:B------:R-:W2:Y:S03]  /*c6c0*/  LDSM.16.MT88.4 R76, [R212+0x5100] ;  /* 0x00510000d44c783b */ /* 0x000ea60000004200 */
[----:B------:R-:W-:Y:S02]  /*c6d0*/  FADD.FTZ R145, R145, R234 ;  /* 0x000000ea91917221 */ /* 0x000fe40000010000 */
[----:B------:R-:W-:Y:S02]  /*c6e0*/  FADD.FTZ R151, R151, R238 ;  /* 0x000000ee97977221 */ /* 0x000fe40000010000 */
[C---:B----4-:R-:W-:Y:S04]  /*c6f0*/  HMMA.16816.F32.BF16 R12, R68.reuse, R84, R12 ;  /* 0x00000054440c723c */ /* 0x050fe8000004180c */
[----:B------:R-:W-:Y:S02]  /*c700*/  FADD.FTZ R144, R144, R145 ;  /* 0x0000009190907221 */ /* 0x000fe40000010000 */
[----:B------:R-:W-:Y:S02]  /*c710*/  FADD.FTZ R151, R240, R151 ;  /* 0x00000097f0977221 */ /* 0x000fe40000010000 */
[C---:B------:R-:W-:Y:S01]  /*c720*/  HMMA.16816.F32.BF16 R16, R68.reuse, R86, R16 ;  /* 0x000000564410723c */ /* 0x040fe20000041810 */
[----:B------:R-:W4:Y:S03]  /*c730*/  LDSM.16.MT88.4 R84, [R210+0x5100] ;  /* 0x00510000d254783b */ /* 0x000f260000004200 */
[----:B------:R-:W-:Y:S02]  /*c740*/  FADD.FTZ R139, R139, R144 ;  /* 0x000000908b8b7221 */ /* 0x000fe40000010000 */
[----:B------:R-:W-:Y:S02]  /*c750*/  FADD.FTZ R118, R118, R151 ;  /* 0x0000009776767221 */ /* 0x000fe40000010000 */
[C---:B---3--:R-:W-:Y:S04]  /*c760*/  HMMA.16816.F32.BF16 R20, R68.reuse, R80, R20 ;  /* 0x000000504414723c */ /* 0x048fe80000041814 */
[----:B------:R-:W-:Y:S02]  /*c770*/  FADD.FTZ R224, R148, R139 ;  /* 0x0000008b94e07221 */ /* 0x000fe40000010000 */
[----:B------:R-:W-:Y:S02]  /*c780*/  FADD.FTZ R225, R117, R118 ;  /* 0x0000007675e17221 */ /* 0x000fe40000010000 */
        /* <DEDUP_REMOVED lines=8> */
[C---:B----4-:R-:W-:Y:S08]  /*c810*/  HMMA.16816.F32.BF16 R44, R68.reuse, R84, R44 ;  /* 0x00000054442c723c */ /* 0x050ff0000004182c */
[C---:B------:R-:W-:Y:S08]  /*c820*/  HMMA.16816.F32.BF16 R48, R68.reuse, R86, R48 ;  /* 0x000000564430723c */ /* 0x040ff00000041830 */
[C---:B---3--:R-:W-:Y:S08]  /*c830*/  HMMA.16816.F32.BF16 R52, R68.reuse, R80, R52 ;  /* 0x000000504434723c */ /* 0x048ff00000041834 */
[C---:B------:R-:W-:Y:S08]  /*c840*/  HMMA.16816.F32.BF16 R56, R68.reuse, R82, R56 ;  /* 0x000000524438723c */ /* 0x040ff00000041838 */
[C---:B------:R-:W-:Y:S08]  /*c850*/  HMMA.16816.F32.BF16 R60, R68.reuse, R88, R60 ;  /* 0x00000058443c723c */ /* 0x040ff0000004183c */
[----:B------:R-:W-:Y:S01]  /*c860*/  HMMA.16816.F32.BF16 R64, R68, R90, R64 ;  /* 0x0000005a4440723c */ /* 0x000fe20000041840 */
[----:B------:R-:W3:Y:S07]  /*c870*/  LDSM.16.MT88.4 R68, [R210+0x5900] ;  /* 0x00590000d244783b */ /* 0x000eee0000004200 */
[C---:B------:R-:W-:Y:S01]  /*c880*/  HMMA.16816.F32.BF16 R112, R124.reuse, R108, R4 ;  /* 0x0000006c7c70723c */ /* 0x040fe20000041804 */
[----:B------:R-:W4:Y:S07]  /*c890*/  LDSM.16.MT88.4 R4, [R209+0x5900] ;  /* 0x00590000d104783b */ /* 0x000f2e0000004200 */
[C---:B------:R-:W-:Y:S01]  /*c8a0*/  HMMA.16816.F32.BF16 R108, R124.reuse, R110, R8 ;  /* 0x0000006e7c6c723c */ /* 0x040fe20000041808 */
[----:B------:R-:W5:Y:S07]  /*c8b0*/  LDSM.16.MT88.4 R8, [R208+0x5900] ;  /* 0x00590000d008783b */ /* 0x000f6e0000004200 */
[C---:B------:R-:W-:Y:S08]  /*c8c0*/  HMMA.16816.F32.BF16 R104, R124.reuse, R100, R12 ;  /* 0x000000647c68723c */ /* 0x040ff0000004180c */
[C---:B------:R-:W-:Y:S08]  /*c8d0*/  HMMA.16816.F32.BF16 R100, R124.reuse, R102, R16 ;  /* 0x000000667c64723c */ /* 0x040ff00000041810 */
[C---:B------:R-:W-:Y:S08]  /*c8e0*/  HMMA.16816.F32.BF16 R96, R124.reuse, R92, R20 ;  /* 0x0000005c7c60723c */ /* 0x040ff00000041814 */
[C---:B------:R-:W-:Y:S08]  /*c8f0*/  HMMA.16816.F32.BF16 R92, R124.reuse, R94, R24 ;  /* 0x0000005e7c5c723c */ /* 0x040ff00000041818 */
[C---:B-1----:R-:W-:Y:S08]  /*c900*/  HMMA.16816.F32.BF16 R88, R124.reuse, R72, R28 ;  /* 0x000000487c58723c */ /* 0x042ff0000004181c */
[C---:B------:R-:W-:Y:S08]  /*c910*/  HMMA.16816.F32.BF16 R84, R124.reuse, R74, R32 ;  /* 0x0000004a7c54723c */ /* 0x040ff00000041820 */
[C---:B--2---:R-:W-:Y:S08]  /*c920*/  HMMA.16816.F32.BF16 R80, R124.reuse, R76, R36 ;  /* 0x0000004c7c50723c */ /* 0x044ff00000041824 */
[C---:B------:R-:W-:Y:S08]  /*c930*/  HMMA.16816.F32.BF16 R76, R124.reuse, R78, R40 ;  /* 0x0000004e7c4c723c */ /* 0x040ff00000041828 */
[C---:B---3--:R-:W-:Y:S08]  /*c940*/  HMMA.16816.F32.BF16 R72, R124.reuse, R68, R44 ;  /* 0x000000447c48723c */ /* 0x048ff0000004182c */
[C---:B------:R-:W-:Y:S08]  /*c950*/  HMMA.16816.F32.BF16 R68, R124.reuse, R70, R48 ;  /* 0x000000467c44723c */ /* 0x040ff00000041830 */
[C---:B----4-:R-:W-:Y:S08]  /*c960*/  HMMA.16816.F32.BF16 R52, R124.reuse, R4, R52 ;  /* 0x000000047c34723c */ /* 0x050ff00000041834 */
[C---:B------:R-:W-:Y:S08]  /*c970*/  HMMA.16816.F32.BF16 R56, R124.reuse, R6, R56 ;  /* 0x000000067c38723c */ /* 0x040ff00000041838 */
[C---:B-----5:R-:W-:Y:S08]  /*c980*/  HMMA.16816.F32.BF16 R60, R124.reuse, R8, R60 ;  /* 0x000000087c3c723c */ /* 0x060ff0000004183c */
[----:B------:R-:W-:Y:S01]  /*c990*/  HMMA.16816.F32.BF16 R64, R124, R10, R64 ;  /* 0x0000000a7c40723c */ /* 0x000fe20000041840 */
[----:B------:R-:W-:-:S07]  /*c9a0*/  @P0 BRA `(.L_x_186) ;  /* 0xffffd0e000000947 */ /* 0x000fce000383ffff */
.L_x_185:
[----:B------:R-:W-:-:S13]  /*c9b0*/  ISETP.GE.AND P0, PT, R192, R215, PT ;  /* 0x000000d7c000720c */ /* 0x000fda0003f06270 */
[----:B------:R-:W-:Y:S05]  /*c9c0*/  @!P0 BRA `(.L_x_187) ;  /* 0x0000433000008947 */ /* 0x000fea0003800000 */
[----:B------:R-:W-:Y:S01]  /*c9d0*/  ULDC.64 UR4, c[0x0][0x1e0] ;  /* 0x0000780000047ab9 */ /* 0x000fe20000000a00 */
[----:B------:R-:W-:Y:S01]  /*c9e0*/  IADD3 R194, P0, R226, 0x40, RZ ;  /* 0x00000040e2c27810 */ /* 0x000fe20007f1e0ff */
[----:B------:R-:W-:Y:S01]  /*c9f0*/  UIADD3 UR6, UP1, UR14, 0x80, URZ ;  /* 0x000000800e067890 */ /* 0x000fe2000ff3e03f */
[----:B------:R-:W-:Y:S01]  /*ca00*/  IMAD.MOV.U32 R2, RZ, RZ, R116 ;  /* 0x000000ffff027224 */ /* 0x000fe200078e0074 */
[----:B------:R-:W-:Y:S01]  /*ca10*/  USHF.L.U64.HI UR13, UR4, 0x6, UR5 ;  /* 0x00000006040d7899 */ /* 0x000fe20008010205 */
[----:B------:R-:W-:Y:S01]  /*ca20*/  IMAD.MOV.U32 R3, RZ, RZ, R0 ;  /* 0x000000ffff037224 */ /* 0x000fe200078e0000 */
[----:B------:R-:W-:Y:S01]  /*ca30*/  USHF.L.U32 UR15, UR4, 0x6, URZ ;  /* 0x00000006040f7899 */ /* 0x000fe2000800063f */
[-C--:B------:R-:W-:Y:S01]  /*ca40*/  IADD3.X R195, RZ, R229.reuse, RZ, P0, !PT ;  /* 0x000000e5ffc37210 */ /* 0x080fe200007fe4ff */
[----:B------:R-:W-:Y:S01]  /*ca50*/  UMOV UR14, 0x60 ;  /* 0x00000060000e7882 */ /* 0x000fe20000000000 */
[----:B------:R-:W-:Y:S01]  /*ca60*/  @P4 IMAD.HI.U32 R193, R217, c[0x0][0x2c8], RZ ;  /* 0x0000b200d9c14a27 */ /* 0x000fe200078e00ff */
[----:B------:R-:W-:Y:S01]  /*ca70*/  ULDC.64 UR4, c[0x0][0x208] ;  /* 0x0000820000047ab9 */ /* 0x000fe20000000a00 */
[----:B------:R-:W-:Y:S01]  /*ca80*/  MOV R227, R229 ;  /* 0x000000e500e37202 */ /* 0x000fe20000000f00 */
[----:B------:R-:W-:-:S02]  /*ca90*/  UIADD3 UR16, UP0, UR9, 0x80, URZ ;  /* 0x0000008009107890 */ /* 0x000fc4000ff1e03f */
[----:B------:R-:W-:Y:S02]  /*caa0*/  UIMAD.WIDE.U32 UR18, UR14, UR4, URZ ;  /* 0x000000040e1272a5 */ /* 0x000fe4000f8e003f */
[----:B------:R-:W-:Y:S02]  /*cab0*/  UIMAD UR5, UR14, UR5, URZ ;  /* 0x000000050e0572a4 */ /* 0x000fe4000f8e023f */
[----:B------:R-:W-:Y:S02]  /*cac0*/  UIADD3.X UR8, URZ, UR8, URZ, UP1, !UPT ;  /* 0x000000083f087290 */ /* 0x000fe40008ffe43f */
[----:B------:R-:W-:Y:S02]  /*cad0*/  UIADD3.X UR4, URZ, UR12, URZ, UP0, !UPT ;  /* 0x0000000c3f047290 */ /* 0x000fe400087fe43f */
[----:B------:R-:W-:Y:S02]  /*cae0*/  UIADD3 UR5, UR19, UR5, URZ ;  /* 0x0000000513057290 */ /* 0x000fe4000fffe03f */
.L_x_196:
[----:B------:R-:W-:Y:S04]  /*caf0*/  DEPBAR.LE SB0, 0x0 ;  /* 0x000080000000791a */ /* 0x000fe80000000000 */
[----:B------:R-:W-:Y:S01]  /*cb00*/  BAR.SYNC.DEFER_BLOCKING 0x0 ;  /* 0x0000000000007b1d */ /* 0x000fe20000010000 */
[----:B------:R-:W-:Y:S01]  /*cb10*/  SHF.R.S32.HI R29, RZ, 0x1f, R192 ;  /* 0x0000001fff1d7819 */ /* 0x000fe200000114c0 */
[C---:B------:R-:W-:Y:S01]  /*cb20*/  IMAD R0, R192.reuse, UR5, RZ ;  /* 0x00000005c0007c24 */ /* 0x040fe2000f8e02ff */
[C---:B------:R-:W-:Y:S01]  /*cb30*/  ISETP.GT.AND P2, PT, R192.reuse, R215, PT ;  /* 0x000000d7c000720c */ /* 0x040fe20003f44270 */
[----:B------:R-:W-:Y:S04]  /*cb40*/  IMAD.WIDE.U32 R38, R192, UR18, R226 ;  /* 0x00000012c0267c25 */ /* 0x000fe8000f8e00e2 */
[----:B------:R-:W-:Y:S01]  /*cb50*/  IMAD R0, R29, UR18, R0 ;  /* 0x000000121d007c24 */ /* 0x000fe2000f8e0200 */
[----:B------:R-:W-:Y:S01]  /*cb60*/  LEA R44, P1, R38, c[0x0][0x1f8], 0x1 ;  /* 0x00007e00262c7a11 */ /* 0x000fe200078208ff */
[----:B------:R-:W-:Y:S03]  /*cb70*/  IMAD.WIDE.U32 R46, R192, UR18, R194 ;  /* 0x00000012c02e7c25 */ /* 0x000fe6000f8e00c2 */
[----:B------:R-:W-:Y:S02]  /*cb80*/  IADD3 R36, R39, R0, RZ ;  /* 0x0000000027247210 */ /* 0x000fe40007ffe0ff */
[----:B------:R-:W-:Y:S02]  /*cb90*/  LEA R156, P0, R46, c[0x0][0x1f8], 0x1 ;  /* 0x00007e002e9c7a11 */ /* 0x000fe400078008ff */
[----:B------:R-:W-:Y:S02]  /*cba0*/  LEA.HI.X R45, R38, c[0x0][0x1fc], R36, 0x1, P1 ;  /* 0x00007f00262d7a11 */ /* 0x000fe400008f0c24 */
[----:B------:R-:W-:Y:S04]  /*cbb0*/  IADD3 R0, R0, R47, RZ ;  /* 0x0000002f00007210 */ /* 0x000fe80007ffe0ff */
[----:B------:R-:W-:Y:S01]  /*cbc0*/  LEA.HI.X R157, R46, c[0x0][0x1fc], R0, 0x1, P0 ;  /* 0x00007f002e9d7a11 */ /* 0x000fe200000f0c00 */
[----:B------:R-:W1:Y:S01]  /*cbd0*/  LDSM.16.M88.4 R8, [R214+0x8100] ;  /* 0x00810000d608783b */ /* 0x000e620000000200 */
[----:B------:R-:W-:Y:S04]  /*cbe0*/  IADD3 R160, P0, R44, UR9, RZ ;  /* 0x000000092ca07c10 */ /* 0x000fe8000ff1e0ff */
[----:B------:R-:W-:Y:S02]  /*cbf0*/  IADD3.X R161, R45, UR12, RZ, P0, !PT ;  /* 0x0000000c2da17c10 */ /* 0x000fe400087fe4ff */
[C---:B------:R-:W-:Y:S01]  /*cc00*/  IADD3 R164, P1, R160.reuse, UR9, RZ ;  /* 0x00000009a0a47c10 */ /* 0x040fe2000ff3e0ff */
[----:B------:R-:W2:Y:S01]  /*cc10*/  LDSM.16.M88.4 R16, [R214+0x8900] ;  /* 0x00890000d610783b */ /* 0x000ea20000000200 */
[----:B------:R-:W-:Y:S02]  /*cc20*/  IADD3 R162, P0, R160, UR16, RZ ;  /* 0x00000010a0a27c10 */ /* 0x000fe4000ff1e0ff */
[C---:B------:R-:W-:Y:S02]  /*cc30*/  IADD3.X R165, R161.reuse, UR12, RZ, P1, !PT ;  /* 0x0000000ca1a57c10 */ /* 0x040fe40008ffe4ff */
[----:B------:R-:W-:Y:S03]  /*cc40*/  IADD3.X R163, R161, UR4, RZ, P0, !PT ;  /* 0x00000004a1a37c10 */ /* 0x000fe600087fe4ff */
[----:B------:R-:W3:Y:S08]  /*cc50*/  LDSM.16.M88.4 R24, [R214+0x9100] ;  /* 0x00910000d618783b */ /* 0x000ef00000000200 */
[----:B------:R-:W4:Y:S08]  /*cc60*/  LDSM.16.M88.4 R32, [R214+0x9900] ;  /* 0x00990000d620783b */ /* 0x000f300000000200 */
[----:B------:R-:W5:Y:S01]  /*cc70*/  LDSM.16.M88.4 R40, [R214+0xa100] ;  /* 0x00a10000d628783b */ /* 0x000f620000000200 */
[C---:B-1----:R-:W-:Y:S07]  /*cc80*/  HMMA.16816.F32.BF16 R4, R120.reuse, R8, RZ ;  /* 0x000000087804723c */ /* 0x042fee00000418ff */
[----:B------:R-:W1:Y:S01]  /*cc90*/  LDSM.16.M88.4 R48, [R214+0xa900] ;  /* 0x00a90000d630783b */ /* 0x000e620000000200 */
[C---:B------:R-:W-:Y:S07]  /*cca0*/  HMMA.16816.F32.BF16 R8, R120.reuse, R10, RZ ;  /* 0x0000000a7808723c */ /* 0x040fee00000418ff */
[----:B------:R-:W1:Y:S01]  /*ccb0*/  LDSM.16.M88.4 R116, [R213] ;  /* 0x00000000d574783b */ /* 0x000e620000000200 */
[C---:B--2---:R-:W-:Y:S07]  /*ccc0*/  HMMA.16816.F32.BF16 R12, R120.reuse, R16, RZ ;  /* 0x00000010780c723c */ /* 0x044fee00000418ff */
[----:B------:R-:W2:Y:S01]  /*ccd0*/  LDSM.16.M88.4 R124, [R207] ;  /* 0x00000000cf7c783b */ /* 0x000ea20000000200 */
[C---:B------:R-:W-:Y:S07]  /*cce0*/  HMMA.16816.F32.BF16 R16, R120.reuse, R18, RZ ;  /* 0x000000127810723c */ /* 0x040fee00000418ff */
[----:B------:R-:W1:Y:S01]  /*ccf0*/  LDSM.16.M88.4 R128, [R206] ;  /* 0x00000000ce80783b */ /* 0x000e620000000200 */
[C---:B---3--:R-:W-:Y:S07]  /*cd00*/  HMMA.16816.F32.BF16 R20, R120.reuse, R24, RZ ;  /* 0x000000187814723c */ /* 0x048fee00000418ff */
[----:B------:R-:W3:Y:S01]  /*cd10*/  LDSM.16.M88.4 R132, [R205] ;  /* 0x00000000cd84783b */ /* 0x000ee20000000200 */
[C---:B------:R-:W-:Y:S07]  /*cd20*/  HMMA.16816.F32.BF16 R24, R120.reuse, R26, RZ ;  /* 0x0000001a7818723c */ /* 0x040fee00000418ff */
[----:B------:R-:W1:Y:S01]  /*cd30*/  LDSM.16.M88.4 R136, [R204] ;  /* 0x00000000cc88783b */ /* 0x000e620000000200 */
[C---:B----4-:R-:W-:Y:S07]  /*cd40*/  HMMA.16816.F32.BF16 R28, R120.reuse, R32, RZ ;  /* 0x00000020781c723c */ /* 0x050fee00000418ff */
[----:B------:R-:W4:Y:S01]  /*cd50*/  LDSM.16.M88.4 R144, [R203] ;  /* 0x00000000cb90783b */ /* 0x000f220000000200 */
[C---:B------:R-:W-:Y:S07]  /*cd60*/  HMMA.16816.F32.BF16 R32, R120.reuse, R34, RZ ;  /* 0x000000227820723c */ /* 0x040fee00000418ff */
[----:B------:R-:W-:Y:S01]  /*cd70*/  @!PT LDS RZ, [RZ] ;  /* 0x00000000fffff984 */ /* 0x000fe20000000800 */
[----:B------:R-:W-:Y:S01]  /*cd80*/  @!PT LDS RZ, [RZ] ;  /* 0x00000000fffff984 */ /* 0x000fe20000000800 */
[----:B------:R-:W-:Y:S01]  /*cd90*/  @!PT LDS RZ, [RZ] ;  /* 0x00000000fffff984 */ /* 0x000fe20000000800 */
[----:B------:R1:W-:Y:S01]  /*cda0*/  LDGSTS.E.BYPASS.LTC128B.128 [R216+0x100], [R44.64], !P6 ;  /* 0x001000002cd87fae */ /* 0x0003e2000f101d4a */
[C---:B-----5:R-:W-:Y:S07]  /*cdb0*/  HMMA.16816.F32.BF16 R36, R120.reuse, R40, RZ ;  /* 0x000000287824723c */ /* 0x060fee00000418ff */
[----:B------:R5:W-:Y:S01]  /*cdc0*/  LDGSTS.E.BYPASS.LTC128B.128 [R216+0x3100], [R156.64], !P5 ;  /* 0x031000009cd87fae */ /* 0x000be2000e901d4a */
[C---:B------:R-:W-:Y:S07]  /*cdd0*/  HMMA.16816.F32.BF16 R40, R120.reuse, R42, RZ ;  /* 0x0000002a7828723c */ /* 0x040fee00000418ff */
[----:B------:R2:W-:Y:S08]  /*cde0*/  LDGSTS.E.BYPASS.LTC128B.128 [R216+0x1100], [R160.64], !P6 ;  /* 0x01100000a0d87fae */ /* 0x0005f0000f101d4a */
[----:B------:R2:W-:Y:S01]  /*cdf0*/  LDGSTS.E.BYPASS.LTC128B.128 [R216+0x4100], [R160.64+0x80], !P5 ;  /* 0x04100080a0d87fae */ /* 0x0005e2000e901d4a */
[C---:B-1----:R-:W-:Y:S07]  /*ce00*/  HMMA.16816.F32.BF16 R44, R120.reuse, R48, RZ ;  /* 0x00000030782c723c */ /* 0x042fee00000418ff */
[----:B------:R1:W-:Y:S01]  /*ce10*/  LDGSTS.E.BYPASS.LTC128B.128 [R216+0x2100], [R164.64], !P6 ;  /* 0x02100000a4d87fae */ /* 0x0003e2000f101d4a */
[----:B------:R-:W-:Y:S07]  /*ce20*/  HMMA.16816.F32.BF16 R48, R120, R50, RZ ;  /* 0x000000327830723c */ /* 0x000fee00000418ff */
[----:B------:R1:W-:Y:S01]  /*ce30*/  LDGSTS.E.BYPASS.LTC128B.128 [R216+0x5100], [R162.64], !P5 ;  /* 0x05100000a2d87fae */ /* 0x0003e2000e901d4a */
[C---:B------:R-:W-:Y:S07]  /*ce40*/  HMMA.16816.F32.BF16 R4, R140.reuse, R116, R4 ;  /* 0x000000748c04723c */ /* 0x040fee0000041804 */
[----:B------:R-:W1:Y:S01]  /*ce50*/  LDSM.16.M88.4 R148, [R211+0x8100] ;  /* 0x00810000d394783b */ /* 0x000e620000000200 */
[C---:B------:R-:W-:Y:S07]  /*ce60*/  HMMA.16816.F32.BF16 R8, R140.reuse, R118, R8 ;  /* 0x000000768c08723c */ /* 0x040fee0000041808 */
[----:B------:R-:W0:Y:S01]  /*ce70*/  LDGDEPBAR ;  /* 0x00000000000079af */ /* 0x000e220000000000 */
[C---:B--2---:R-:W-:Y:S07]  /*ce80*/  HMMA.16816.F32.BF16 R12, R140.reuse, R124, R12 ;  /* 0x0000007c8c0c723c */ /* 0x044fee000004180c */
[----:B-----5:R-:W2:Y:S01]  /*ce90*/  LDSM.16.M88.4 R156, [R211+0x8900] ;  /* 0x00890000d39c783b */ /* 0x020ea20000000200 */
[C---:B------:R-:W-:Y:S07]  /*cea0*/  HMMA.16816.F32.BF16 R16, R140.reuse, R126, R16 ;  /* 0x0000007e8c10723c */ /* 0x040fee0000041810 */
[----:B------:R-:W5:Y:S01]  /*ceb0*/  LDSM.16.M88.4 R116, [R211+0x9100] ;  /* 0x00910000d374783b */ /* 0x000f620000000200 */
[C---:B------:R-:W-:Y:S07]  /*cec0*/  HMMA.16816.F32.BF16 R20, R140.reuse, R128, R20 ;  /* 0x000000808c14723c */ /* 0x040fee0000041814 */
[----:B------:R-:W2:Y:S01]  /*ced0*/  LDSM.16.M88.4 R124, [R211+0x9900] ;  /* 0x00990000d37c783b */ /* 0x000ea20000000200 */
[C---:B------:R-:W-:Y:S07]  /*cee0*/  HMMA.16816.F32.BF16 R24, R140.reuse, R130, R24 ;  /* 0x000000828c18723c */ /* 0x040fee0000041818 */
[----:B-1----:R-:W1:Y:S01]  /*cef0*/  LDSM.16.M88.4 R160, [R211+0xa100] ;  /* 0x00a10000d3a0783b */ /* 0x002e620000000200 */
[C---:B---3--:R-:W-:Y:S07]  /*cf00*/  HMMA.16816.F32.BF16 R28, R140.reuse, R132, R28 ;  /* 0x000000848c1c723c */ /* 0x048fee000004181c */
[----:B------:R-:W3:Y:S01]  /*cf10*/  LDSM.16.M88.4 R164, [R211+0xa900] ;  /* 0x00a90000d3a4783b */ /* 0x000ee20000000200 */
[C---:B------:R-:W-:Y:S07]  /*cf20*/  HMMA.16816.F32.BF16 R32, R140.reuse, R134, R32 ;  /* 0x000000868c20723c */ /* 0x040fee0000041820 */
[----:B------:R-:W1:Y:S01]  /*cf30*/  LDSM.16.M88.4 R128, [R202] ;  /* 0x00000000ca80783b */ /* 0x000e620000000200 */
[C---:B------:R-:W-:Y:S07]  /*cf40*/  HMMA.16816.F32.BF16 R36, R140.reuse, R136, R36 ;  /* 0x000000888c24723c */ /* 0x040fee0000041824 */
[----:B------:R-:W1:Y:S01]  /*cf50*/  LDSM.16.M88.4 R132, [R202+0x800] ;  /* 0x00080000ca84783b */ /* 0x000e620000000200 */
[C---:B------:R-:W-:Y:S07]  /*cf60*/  HMMA.16816.F32.BF16 R40, R140.reuse, R138, R40 ;  /* 0x0000008a8c28723c */ /* 0x040fee0000041828 */
[----:B------:R-:W1:Y:S01]  /*cf70*/  LDSM.16.M88.4 R136, [R202+0x1000] ;  /* 0x00100000ca88783b */ /* 0x000e620000000200 */
[C---:B----4-:R-:W-:Y:S07]  /*cf80*/  HMMA.16816.F32.BF16 R44, R140.reuse, R144, R44 ;  /* 0x000000908c2c723c */ /* 0x050fee000004182c */
[----:B------:R-:W-:Y:S01]  /*cf90*/  LDSM.16.M88.4 R184, [R211+0xd900] ;  /* 0x00d90000d3b8783b */ /* 0x000fe20000000200 */
[----:B------:R-:W-:Y:S07]  /*cfa0*/  HMMA.16816.F32.BF16 R48, R140, R146, R48 ;  /* 0x000000928c30723c */ /* 0x000fee0000041830 */
[----:B------:R-:W4:Y:S01]  /*cfb0*/  LDSM.16.M88.4 R144, [R202+0x1800] ;  /* 0x00180000ca90783b */ /* 0x000f220000000200 */
[C---:B------:R-:W-:Y:S08]  /*cfc0*/  HMMA.16816.F32.BF16 R4, R152.reuse, R148, R4 ;  /* 0x000000949804723c */ /* 0x040ff00000041804 */
[C---:B------:R-:W-:Y:S01]  /*cfd0*/  HMMA.16816.F32.BF16 R8, R152.reuse, R150, R8 ;  /* 0x000000969808723c */ /* 0x040fe20000041808 */
[----:B------:R-:W1:Y:S07]  /*cfe0*/  LDSM.16.M88.4 R148, [R202+0x2000] ;  /* 0x00200000ca94783b */ /* 0x000e6e0000000200 */
[C---:B--2---:R-:W-:Y:S08]  /*cff0*/  HMMA.16816.F32.BF16 R12, R152.reuse, R156, R12 ;  /* 0x0000009c980c723c */ /* 0x044ff0000004180c */
[C---:B------:R-:W-:Y:S01]  /*d000*/  HMMA.16816.F32.BF16 R16, R152.reuse, R158, R16 ;  /* 0x0000009e9810723c */ /* 0x040fe20000041810 */
[----:B------:R-:W-:Y:S07]  /*d010*/  LDSM.16.M88.4 R156, [R214+0xb900] ;  /* 0x00b90000d69c783b */ /* 0x000fee0000000200 */
[C---:B-----5:R-:W-:Y:S08]  /*d020*/  HMMA.16816.F32.BF16 R20, R152.reuse, R116, R20 ;  /* 0x000000749814723c */ /* 0x060ff00000041814 */
[C---:B------:R-:W-:Y:S01]  /*d030*/  HMMA.16816.F32.BF16 R24, R152.reuse, R118, R24 ;  /* 0x000000769818723c */ /* 0x040fe20000041818 */
[----:B------:R-:W2:Y:S07]  /*d040*/  LDSM.16.M88.4 R116, [R202+0x2800] ;  /* 0x00280000ca74783b */ /* 0x000eae0000000200 */
[C---:B------:R-:W-:Y:S08]  /*d050*/  HMMA.16816.F32.BF16 R28, R152.reuse, R124, R28 ;  /* 0x0000007c981c723c */ /* 0x040ff0000004181c */
[C---:B------:R-:W-:Y:S01]  /*d060*/  HMMA.16816.F32.BF16 R32, R152.reuse, R126, R32 ;  /* 0x0000007e9820723c */ /* 0x040fe20000041820 */
[----:B------:R-:W5:Y:S07]  /*d070*/  LDSM.16.M88.4 R124, [R214+0xb100] ;  /* 0x00b10000d67c783b */ /* 0x000f6e0000000200 */
        /* <DEDUP_REMOVED lines=20> */
[----:B------:R-:W-:Y:S07]  /*d1c0*/  LDSM.16.M88.4 R148, [R197] ;  /* 0x00000000c594783b */ /* 0x000fee0000000200 */
[C---:B--2---:R-:W-:Y:S08]  /*d1d0*/  HMMA.16816.F32.BF16 R44, R168.reuse, R116, R44 ;  /* 0x00000074a82c723c */ /* 0x044ff0000004182c */
[----:B------:R-:W-:Y:S01]  /*d1e0*/  HMMA.16816.F32.BF16 R48, R168, R118, R48 ;  /* 0x00000076a830723c */ /* 0x000fe20000041830 */
[----:B------:R-:W2:Y:S07]  /*d1f0*/  LDSM.16.M88.4 R116, [R199] ;  /* 0x00000000c774783b */ /* 0x000eae0000000200 */
[C---:B-----5:R-:W-:Y:S08]  /*d200*/  HMMA.16816.F32.BF16 R4, R172.reuse, R124, R4 ;  /* 0x0000007cac04723c */ /* 0x060ff00000041804 */
[C---:B------:R-:W-:Y:S01]  /*d210*/  HMMA.16816.F32.BF16 R8, R172.reuse, R126, R8 ;  /* 0x0000007eac08723c */ /* 0x040fe20000041808 */
[----:B------:R-:W5:Y:S07]  /*d220*/  LDSM.16.M88.4 R124, [R198] ;  /* 0x00000000c67c783b */ /* 0x000f6e0000000200 */
        /* <DEDUP_REMOVED lines=15> */
[C---:B------:R-:W-:Y:S08]  /*d320*/  HMMA.16816.F32.BF16 R4, R176.reuse, R136, R4 ;  /* 0x00000088b004723c */ /* 0x040ff00000041804 */
[C---:B------:R-:W-:Y:S01]  /*d330*/  HMMA.16816.F32.BF16 R8, R176.reuse, R138, R8 ;  /* 0x0000008ab008723c */ /* 0x040fe20000041808 */
[----:B------:R-:W1:Y:S07]  /*d340*/  LDSM.16.M88.4 R136, [R211+0xc900] ;  /* 0x00c90000d388783b */ /* 0x000e6e0000000200 */
[C---:B----4-:R-:W-:Y:S08]  /*d350*/  HMMA.16816.F32.BF16 R12, R176.reuse, R144, R12 ;  /* 0x00000090b00c723c */ /* 0x050ff0000004180c */
[C---:B------:R-:W-:Y:S01]  /*d360*/  HMMA.16816.F32.BF16 R16, R176.reuse, R146, R16 ;  /* 0x00000092b010723c */ /* 0x040fe20000041810 */
[----:B------:R-:W4:Y:S07]  /*d370*/  LDSM.16.M88.4 R144, [R202+0x3000] ;  /* 0x00300000ca90783b */ /* 0x000f2e0000000200 */
[C---:B--2---:R-:W-:Y:S08]  /*d380*/  HMMA.16816.F32.BF16 R20, R176.reuse, R116, R20 ;  /* 0x00000074b014723c */ /* 0x044ff00000041814 */
[C---:B------:R-:W-:Y:S01]  /*d390*/  HMMA.16816.F32.BF16 R24, R176.reuse, R118, R24 ;  /* 0x00000076b018723c */ /* 0x040fe20000041818 */
[----:B------:R-:W2:Y:S07]  /*d3a0*/  LDSM.16.M88.4 R116, [R202+0x3800] ;  /* 0x00380000ca74783b */ /* 0x000eae0000000200 */
[C---:B-----5:R-:W-:Y:S08]  /*d3b0*/  HMMA.16816.F32.BF16 R28, R176.reuse, R124, R28 ;  /* 0x0000007cb01c723c */ /* 0x060ff0000004181c */
        /* <DEDUP_REMOVED lines=17> */
[C---:B----4-:R-:W-:Y:S08]  /*d4d0*/  HMMA.16816.F32.BF16 R4, R188.reuse, R144, R4 ;  /* 0x00000090bc04723c */ /* 0x050ff00000041804 */
        /* <DEDUP_REMOVED lines=17> */
[----:B------:R-:W4:Y:S01]  /*d5f0*/  MUFU.TANH R128, R9 ;  /* 0x0000000900807308 */ /* 0x000f220000002400 */
[----:B------:R-:W-:Y:S02]  /*d600*/  FMUL.FTZ R19, R19, c[0x0][0x320] ;  /* 0x0000c80013137a20 */ /* 0x000fe40000410000 */
[----:B------:R-:W-:Y:S02]  /*d610*/  FMUL.FTZ R14, R17, c[0x0][0x320] ;  /* 0x0000c800110e7a20 */ /* 0x000fe40000410000 */
[----:B------:R-:W-:Y:S02]  /*d620*/  FMUL.FTZ R12, R13, c[0x0][0x320] ;  /* 0x0000c8000d0c7a20 */ /* 0x000fe40000410000 */
[----:B------:R-:W-:Y:S02]  /*d630*/  FMUL.FTZ R13, R16, c[0x0][0x320] ;  /* 0x0000c800100d7a20 */ /* 0x000fe40000410000 */
[----:B------:R-:W-:Y:S01]  /*d640*/  FMUL.FTZ R15, R15, c[0x0][0x320] ;  /* 0x0000c8000f0f7a20 */ /* 0x000fe20000410000 */
[----:B------:R-:W1:Y:S10]  /*d650*/  MUFU.TANH R116, R10 ;  /* 0x0000000a00747308 */ /* 0x000e740000002400 */
[----:B------:R5:W1:Y:S01]  /*d660*/  MUFU.TANH R117, R11 ;  /* 0x0000000b00757308 */ /* 0x000a620000002400 */
[C---:B--2---:R-:W-:Y:S09]  /*d670*/  HMMA.16816.F32.BF16 R20, R188.reuse, R4, R20 ;  /* 0x00000004bc14723c */ /* 0x044ff20000041814 */
[----:B------:R-:W2:Y:S01]  /*d680*/  MUFU.TANH R157, R18 ;  /* 0x00000012009d7308 */ /* 0x000ea20000002400 */
[C---:B------:R-:W-:Y:S01]  /*d690*/  HMMA.16816.F32.BF16 R24, R188.reuse, R6, R24 ;  /* 0x00000006bc18723c */ /* 0x040fe20000041818 */
[----:B------:R-:W-:Y:S08]  /*d6a0*/  LDSM.16.M88.4 R4, [R202+0x5000] ;  /* 0x00500000ca04783b */ /* 0x000ff00000000200 */
[----:B------:R-:W1:Y:S01]  /*d6b0*/  MUFU.TANH R163, R19 ;  /* 0x0000001300a37308 */ /* 0x000e620000002400 */
[----:B-----5:R-:W5:Y:S04]  /*d6c0*/  LDSM.16.M88.4 R8, [R202+0x4800] ;  /* 0x00480000ca08783b */ /* 0x020f680000000200 */
[----:B------:R-:W-:Y:S05]  /*d6d0*/  FMUL.FTZ R186, R20, c[0x0][0x320] ;  /* 0x0000c80014ba7a20 */ /* 0x000fea0000410000 */
        /* <DEDUP_REMOVED lines=8> */
[----:B------:R-:W-:Y:S07]  /*d760*/  FMUL.FTZ R27, R27, c[0x0][0x320] ;  /* 0x0000c8001b1b7a20 */ /* 0x000fee0000410000 */
[----:B------:R-:W2:Y:S01]  /*d770*/  MUFU.TANH R125, R125 ;  /* 0x0000007d007d7308 */ /* 0x000ea20000002400 */
[----:B-1----:R-:W-:Y:S09]  /*d780*/  IMAD R15, R192, -0x60, RZ ;  /* 0xffffffa0c00f7824 */ /* 0x002ff200078e02ff */
[----:B------:R-:W1:Y:S01]  /*d790*/  MUFU.TANH R127, R127 ;  /* 0x0000007f007f7308 */ /* 0x000e620000002400 */
[C---:B-----5:R-:W-:Y:S09]  /*d7a0*/  HMMA.16816.F32.BF16 R28, R188.reuse, R8, R28 ;  /* 0x00000008bc1c723c */ /* 0x060ff2000004181c */
[----:B------:R-:W1:Y:S01]  /*d7b0*/  MUFU.TANH R118, R118 ;  /* 0x0000007600767308 */ /* 0x000e620000002400 */
[C---:B------:R-:W-:Y:S01]  /*d7c0*/  HMMA.16816.F32.BF16 R32, R188.reuse, R10, R32 ;  /* 0x0000000abc20723c */ /* 0x040fe20000041820 */
[----:B------:R-:W5:Y:S01]  /*d7d0*/  LDSM.16.M88.4 R8, [R202+0x5800] ;  /* 0x00580000ca08783b */ /* 0x000f620000000200 */
[----:B------:R-:W-:Y:S07]  /*d7e0*/  DEPBAR.LE SB0, 0x0 ;  /* 0x000080000000791a */ /* 0x000fee0000000000 */
[----:B------:R-:W1:Y:S01]  /*d7f0*/  MUFU.TANH R12, R12 ;  /* 0x0000000c000c7308 */ /* 0x000e620000002400 */
[----:B------:R-:W-:Y:S01]  /*d800*/  BAR.SYNC.DEFER_BLOCKING 0x0 ;  /* 0x0000000000007b1d */ /* 0x000fe20000010000 */
[C---:B------:R-:W-:Y:S05]  /*d810*/  HMMA.16816.F32.BF16 R36, R188.reuse, R4, R36 ;  /* 0x00000004bc24723c */ /* 0x040fea0000041824 */
[----:B------:R-:W-:Y:S03]  /*d820*/  FMUL.FTZ R238, R28, c[0x0][0x320] ;  /* 0x0000c8001cee7a20 */ /* 0x000fe60000410000 */
[----:B------:R-:W1:Y:S01]  /*d830*/  MUFU.TANH R167, R167 ;  /* 0x000000a700a77308 */ /* 0x000e620000002400 */
[C---:B------:R-:W-:Y:S03]  /*d840*/  HMMA.16816.F32.BF16 R40, R188.reuse, R6, R40 ;  /* 0x00000006bc28723c */ /* 0x040fe60000041828 */
[----:B------:R-:W-:Y:S02]  /*d850*/  FMUL.FTZ R29, R29, c[0x0][0x320] ;  /* 0x0000c8001d1d7a20 */ /* 0x000fe40000410000 */
[----:B------:R-:W-:Y:S02]  /*d860*/  FMUL.FTZ R236, R32, c[0x0][0x320] ;  /* 0x0000c80020ec7a20 */ /* 0x000fe40000410000 */
[----:B------:R-:W-:Y:S01]  /*d870*/  @P2 IADD3 R6, R192, -0x1, RZ ;  /* 0xffffffffc0062810 */ /* 0x000fe20007ffe0ff */
[----:B------:R-:W-:Y:S01]  /*d880*/  FMUL.FTZ R30, R30, c[0x0][0x320] ;  /* 0x0000c8001e1e7a20 */ /* 0x000fe20000410000 */
[----:B------:R-:W1:Y:S03]  /*d890*/  MUFU.TANH R13, R13 ;  /* 0x0000000d000d7308 */ /* 0x000e660000002400 */
[----:B------:R-:W-:Y:S01]  /*d8a0*/  @P2 SHF.R.S32.HI R5, RZ, 0x1f, R6 ;  /* 0x0000001fff052819 */ /* 0x000fe20000011406 */
[----:B------:R-:W-:Y:S02]  /*d8b0*/  FMUL.FTZ R31, R31, c[0x0][0x320] ;  /* 0x0000c8001f1f7a20 */ /* 0x000fe40000410000 */
[----:B------:R-:W-:Y:S02]  /*d8c0*/  FMUL.FTZ R230, R36, c[0x0][0x320] ;  /* 0x0000c80024e67a20 */ /* 0x000fe40000410000 */
[----:B------:R-:W-:Y:S02]  /*d8d0*/  @P2 IMAD R5, R5, c[0x0][0x1e0], RZ ;  /* 0x0000780005052a24 */ /* 0x000fe400078e02ff */
[----:B------:R-:W1:Y:S01]  /*d8e0*/  MUFU.TANH R14, R14 ;  /* 0x0000000e000e7308 */ /* 0x000e620000002400 */
[----:B------:R-:W-:Y:S01]  /*d8f0*/  FMUL.FTZ R33, R33, c[0x0][0x320] ;  /* 0x0000c80021217a20 */ /* 0x000fe20000410000 */
[C---:B-----5:R-:W-:Y:S03]  /*d900*/  HMMA.16816.F32.BF16 R44, R188.reuse, R8, R44 ;  /* 0x00000008bc2c723c */ /* 0x060fe6000004182c */
[C---:B------:R-:W-:Y:S02]  /*d910*/  @P2 IMAD R5, R6.reuse, c[0x0][0x1e4], R5 ;  /* 0x0000790006052a24 */ /* 0x040fe400078e0205 */
[----:B------:R-:W-:Y:S03]  /*d920*/  @P2 IMAD.WIDE.U32 R6, R6, c[0x0][0x1e0], RZ ;  /* 0x0000780006062a25 */ /* 0x000fe600078e00ff */
[----:B------:R-:W1:Y:S01]  /*d930*/  MUFU.TANH R186, R186 ;  /* 0x000000ba00ba7308 */ /* 0x000e620000002400 */
[----:B------:R-:W-:Y:S01]  /*d940*/  @P2 MOV R8, R218 ;  /* 0x000000da00082202 */ /* 0x000fe20000000f00 */
[----:B------:R-:W-:Y:S03]  /*d950*/  HMMA.16816.F32.BF16 R48, R188, R10, R48 ;  /* 0x0000000abc30723c */ /* 0x000fe60000041830 */
[----:B------:R-:W-:Y:S01]  /*d960*/  @P2 MOV R9, R221 ;  /* 0x000000dd00092202 */ /* 0x000fe20000000f00 */
[----:B------:R-:W-:Y:S01]  /*d970*/  FMUL.FTZ R184, R40, c[0x0][0x320] ;  /* 0x0000c80028b87a20 */ /* 0x000fe20000410000 */
[----:B------:R-:W-:Y:S01]  /*d980*/  @P2 IADD3 R4, R7, R5, RZ ;  /* 0x0000000507042210 */ /* 0x000fe20007ffe0ff */
[----:B------:R-:W-:Y:S02]  /*d990*/  FMUL.FTZ R34, R34, c[0x0][0x320] ;  /* 0x0000c80022227a20 */ /* 0x000fe40000410000 */
[----:B------:R1:W1:Y:S01]  /*d9a0*/  MUFU.TANH R160, R21 ;  /* 0x0000001500a07308 */ /* 0x0002620000002400 */
[----:B------:R-:W-:Y:S04]  /*d9b0*/  @P2 IMAD.WIDE.U32 R6, R6, 0x60, R8 ;  /* 0x0000006006062825 */ /* 0x000fe800078e0008 */
[----:B------:R-:W-:Y:S01]  /*d9c0*/  @P2 IMAD R4, R4, 0x60, RZ ;  /* 0x0000006004042824 */ /* 0x000fe200078e02ff */
[----:B------:R-:W-:Y:S01]  /*d9d0*/  @P2 SHF.L.U32 R5, R6, 0x1, RZ ;  /* 0x0000000106052819 */ /* 0x000fe200000006ff */
[----:B------:R-:W-:Y:S02]  /*d9e0*/  FMUL.FTZ R35, R35, c[0x0][0x320] ;  /* 0x0000c80023237a20 */ /* 0x000fe40000410000 */
[----:B------:R-:W-:Y:S01]  /*d9f0*/  FMUL.FTZ R37, R37, c[0x0][0x320] ;  /* 0x0000c80025257a20 */ /* 0x000fe20000410000 */
[----:B------:R1:W1:Y:S01]  /*da00*/  MUFU.TANH R233, R22 ;  /* 0x0000001600e97308 */ /* 0x0002620000002400 */
[----:B------:R-:W-:Y:S01]  /*da10*/  @P2 IADD3 R4, R7, R4, RZ ;  /* 0x0000000407042210 */ /* 0x000fe20007ffe0ff */
[----:B------:R-:W-:Y:S02]  /*da20*/  FMUL.FTZ R38, R38, c[0x0][0x320] ;  /* 0x0000c80026267a20 */ /* 0x000fe40000410000 */
[----:B------:R-:W-:Y:S01]  /*da30*/  FMUL.FTZ R39, R39, c[0x0][0x320] ;  /* 0x0000c80027277a20 */ /* 0x000fe20000410000 */
[----:B------:R-:W-:Y:S01]  /*da40*/  @P2 SHF.L.U64.HI R4, R6, 0x1, R4 ;  /* 0x0000000106042819 */ /* 0x000fe20000010204 */
[----:B------:R-:W-:Y:S01]  /*da50*/  FMUL.FTZ R41, R41, c[0x0][0x320] ;  /* 0x0000c80029297a20 */ /* 0x000fe20000410000 */
[C---:B------:R-:W-:Y:S01]  /*da60*/  @P2 IADD3 R6, P0, R5.reuse, c[0x0][0x1c8], RZ ;  /* 0x0000720005062a10 */ /* 0x040fe20007f1e0ff */
[----:B------:R-:W-:Y:S01]  /*da70*/  FMUL.FTZ R42, R42, c[0x0][0x320] ;  /* 0x0000c8002a2a7a20 */ /* 0x000fe20000410000 */
[----:B------:R-:W-:Y:S01]  /*da80*/  @P2 IADD3 R5, P1, R5, 0x80, RZ ;  /* 0x0000008005052810 */ /* 0x000fe20007f3e0ff */
[----:B------:R1:W1:Y:S01]  /*da90*/  MUFU.TANH R187, R23 ;  /* 0x0000001700bb7308 */ /* 0x0002620000002400 */
[----:B------:R-:W-:Y:S01]  /*daa0*/  @P2 IADD3.X R7, R4, c[0x0][0x1cc], RZ, P0, !PT ;  /* 0x0000730004072a10 */ /* 0x000fe200007fe4ff */
[----:B------:R-:W-:Y:S01]  /*dab0*/  FMUL.FTZ R43, R43, c[0x0][0x320] ;  /* 0x0000c8002b2b7a20 */ /* 0x000fe20000410000 */
[----:B------:R-:W-:Y:S01]  /*dac0*/  @P2 IADD3 R10, P0, R5, c[0x0][0x1c8], RZ ;  /* 0x00007200050a2a10 */ /* 0x000fe20007f1e0ff */
[----:B------:R-:W-:Y:S01]  /*dad0*/  FMUL.FTZ R44, R44, c[0x0][0x320] ;  /* 0x0000c8002c2c7a20 */ /* 0x000fe20000410000 */
[----:B------:R-:W-:Y:S01]  /*dae0*/  MOV R5, R217 ;  /* 0x000000d900057202 */ /* 0x000fe20000000f00 */
[----:B------:R-:W-:Y:S01]  /*daf0*/  @!PT LDS RZ, [RZ] ;  /* 0x00000000fffff984 */ /* 0x000fe20000000800 */
[----:B------:R-:W-:Y:S01]  /*db00*/  @!PT LDS RZ, [RZ] ;  /* 0x00000000fffff984 */ /* 0x000fe20000000800 */
[----:B------:R-:W-:Y:S01]  /*db10*/  @!PT LDS RZ, [RZ] ;  /* 0x00000000fffff984 */ /* 0x000fe20000000800 */
[----:B------:R5:W-:Y:S01]  /*db20*/  @P2 LDGSTS.E.BYPASS.LTC128B.128 [R216+0x8100], [R6.64], !P6 ;  /* 0x0810000006d82fae */ /* 0x000be2000f101d4a */
[----:B------:R-:W-:Y:S01]  /*db30*/  @P2 IADD3.X R11, RZ, c[0x0][0x1cc], R4, P0, P1 ;  /* 0x00007300ff0b2a10 */ /* 0x000fe200007e2404 */
[----:B------:R-:W-:Y:S01]  /*db40*/  FMUL.FTZ R4, R51, c[0x0][0x320] ;  /* 0x0000c80033047a20 */ /* 0x000fe20000410000 */
[----:B------:R-:W-:Y:S01]  /*db50*/  @P2 IADD3 R8, P0, R6, UR15, RZ ;  /* 0x0000000f06082c10 */ /* 0x000fe2000ff1e0ff */
[----:B------:R-:W1:Y:S01]  /*db60*/  MUFU.TANH R162, R162 ;  /* 0x000000a200a27308 */ /* 0x000e620000002400 */
[----:B------:R-:W-:Y:S01]  /*db70*/  @P4 SHF.R.U32.HI R5, RZ, c[0x0][0x2cc], R193 ;  /* 0x0000b300ff054a19 */ /* 0x000fe200000116c1 */
[----:B------:R-:W-:Y:S01]  /*db80*/  FMUL.FTZ R45, R45, c[0x0][0x320] ;  /* 0x0000c8002d2d7a20 */ /* 0x000fe20000410000 */
[----:B------:R-:W-:Y:S01]  /*db90*/  @P2 IADD3.X R9, R7, UR13, RZ, P0, !PT ;  /* 0x0000000d07092c10 */ /* 0x000fe200087fe4ff */
[----:B------:R1:W-:Y:S01]  /*dba0*/  @P2 LDGSTS.E.BYPASS.LTC128B.128 [R216+0xb100], [R10.64], !P5 ;  /* 0x0b1000000ad82fae */ /* 0x0003e2000e901d4a */
[----:B------:R-:W-:Y:S01]  /*dbb0*/  @P2 IADD3 R16, P1, R8, UR15, RZ ;  /* 0x0000000f08102c10 */ /* 0x000fe2000ff3e0ff */
[----:B------:R-:W-:Y:S01]  /*dbc0*/  FMUL.FTZ R46, R46, c[0x0][0x320] ;  /* 0x0000c8002e2e7a20 */ /* 0x000fe20000410000 */
[----:B------:R-:W-:Y:S01]  /*dbd0*/  @P2 IADD3 R18, P0, R8, UR6, RZ ;  /* 0x0000000608122c10 */ /* 0x000fe2000ff1e0ff */
[----:B------:R-:W-:Y:S01]  /*dbe0*/  FMUL.FTZ R47, R47, c[0x0][0x320] ;  /* 0x0000c8002f2f7a20 */ /* 0x000fe20000410000 */
[C---:B------:R-:W-:Y:S01]  /*dbf0*/  @P2 IADD3.X R17, R9.reuse, UR13, RZ, P1, !PT ;  /* 0x0000000d09112c10 */ /* 0x040fe20008ffe4ff */
[----:B------:R1:W1:Y:S01]  /*dc00*/  MUFU.TANH R164, R25 ;  /* 0x0000001900a47308 */ /* 0x0002620000002400 */
[----:B------:R-:W-:Y:S01]  /*dc10*/  @P2 IADD3.X R19, R9, UR8, RZ, P0, !PT ;  /* 0x0000000809132c10 */ /* 0x000fe200087fe4ff */
[----:B------:R1:W-:Y:S01]  /*dc20*/  @P2 LDGSTS.E.BYPASS.LTC128B.128 [R216+0x9100], [R8.64], !P6 ;  /* 0x0910000008d82fae */ /* 0x0003e2000f101d4a */
[----:B------:R-:W-:Y:S02]  /*dc30*/  FMUL.FTZ R48, R48, c[0x0][0x320] ;  /* 0x0000c80030307a20 */ /* 0x000fe40000410000 */
[----:B------:R-:W-:Y:S02]  /*dc40*/  FMUL.FTZ R49, R49, c[0x0][0x320] ;  /* 0x0000c80031317a20 */ /* 0x000fe40000410000 */
[----:B------:R-:W-:Y:S03]  /*dc50*/  FMUL.FTZ R50, R50, c[0x0][0x320] ;  /* 0x0000c80032327a20 */ /* 0x000fe60000410000 */
[----:B------:R1:W1:Y:S01]  /*dc60*/  MUFU.TANH R231, R26 ;  /* 0x0000001a00e77308 */ /* 0x0002620000002400 */
[----:B------:R1:W-:Y:S01]  /*dc70*/  @P2 LDGSTS.E.BYPASS.LTC128B.128 [R216+0xc100], [R8.64+0x80], !P5 ;  /* 0x0c10008008d82fae */ /* 0x0003e2000e901d4a */
[C---:B-----5:R-:W-:Y:S07]  /*dc80*/  IADD3 R7, -R222.reuse, R15, RZ ;  /* 0x0000000fde077210 */ /* 0x060fee0007ffe1ff */
[----:B------:R5:W-:Y:S01]  /*dc90*/  @P2 LDGSTS.E.BYPASS.LTC128B.128 [R216+0xa100], [R16.64], !P6 ;  /* 0x0a10000010d82fae */ /* 0x000be2000f101d4a */
[----:B------:R2:W2:Y:S07]  /*dca0*/  MUFU.TANH R229, R27 ;  /* 0x0000001b00e57308 */ /* 0x0004ae0000002400 */
[----:B------:R2:W-:Y:S03]  /*dcb0*/  @P2 LDGSTS.E.BYPASS.LTC128B.128 [R216+0xd100], [R18.64], !P5 ;  /* 0x0d10000012d82fae */ /* 0x0005e6000e901d4a */
[----:B------:R-:W2:Y:S05]  /*dcc0*/  MUFU.TANH R238, R238 ;  /* 0x000000ee00ee7308 */ /* 0x000eaa0000002400 */
[----:B------:R-:W0:Y:S01]  /*dcd0*/  LDGDEPBAR ;  /* 0x00000000000079af */ /* 0x000e220000000000 */
[----:B-1----:R-:W-:Y:S04]  /*dce0*/  IADD3 R9, -R222, 0x1, R15 ;  /* 0x00000001de097810 */ /* 0x002fe80007ffe10f */
[----:B------:R1:W1:Y:S01]  /*dcf0*/  MUFU.TANH R232, R29 ;  /* 0x0000001d00e87308 */ /* 0x0002620000002400 */
[----:B------:R-:W-:Y:S02]  /*dd00*/  IADD3 R9, R9, c[0x0][0x1d0], RZ ;  /* 0x0000740009097a10 */ /* 0x000fe40007ffe0ff */
[----:B------:R-:W5:Y:S02]  /*dd10*/  SHFL.IDX PT, R6, R5, RZ, 0x1c1f ;  /* 0x001c1fff05067589 */ /* 0x000f6400000e0000 */
[----:B------:R-:W-:Y:S05]  /*dd20*/  IADD3 R9, R9, -c[0x0][0x168], RZ ;  /* 0x80005a0009097a10 */ /* 0x000fea0007ffe0ff */
[----:B------:R1:W1:Y:S01]  /*dd30*/  MUFU.TANH R241, R30 ;  /* 0x0000001e00f17308 */ /* 0x0002620000002400 */
[C---:B------:R-:W-:Y:S02]  /*dd40*/  IADD3 R11, R9.reuse, c[0x0][0x328], RZ ;  /* 0x0000ca00090b7a10 */ /* 0x040fe40007ffe0ff */
[----:B------:R-:W-:Y:S07]  /*dd50*/  IADD3 R9, R9, UR7, RZ ;  /* 0x0000000709097c10 */ /* 0x000fee000fffe0ff */
[----:B------:R1:W1:Y:S01]  /*dd60*/  MUFU.TANH R239, R31 ;  /* 0x0000001f00ef7308 */ /* 0x0002620000002400 */
[-C--:B-----5:R-:W-:Y:S02]  /*dd70*/  IADD3 R17, R11, R6.reuse, RZ ;  /* 0x000000060b117210 */ /* 0x0a0fe40007ffe0ff */
[----:B------:R-:W-:Y:S07]  /*dd80*/  IADD3 R16, R9, R6, RZ ;  /* 0x0000000609107210 */ /* 0x000fee0007ffe0ff */
[----:B------:R-:W1:Y:S10]  /*dd90*/  MUFU.TANH R236, R236 ;  /* 0x000000ec00ec7308 */ /* 0x000e740000002400 */
[----:B------:R1:W1:Y:S10]  /*dda0*/  MUFU.TANH R234, R33 ;  /* 0x0000002100ea7308 */ /* 0x0002740000002400 */
[----:B------:R1:W1:Y:S10]  /*ddb0*/  MUFU.TANH R237, R34 ;  /* 0x0000002200ed7308 */ /* 0x0002740000002400 */
[----:B------:R1:W1:Y:S10]  /*ddc0*/  MUFU.TANH R235, R35 ;  /* 0x0000002300eb7308 */ /* 0x0002740000002400 */
        /* <DEDUP_REMOVED lines=31> */
.L_x_190:
[----:B------:R-:W-:Y:S04]  /*dfc0*/  MOV R6, c[0x0][0x32c] ;  /* 0x0000cb0000067a02 */ /* 0x000fe80000000f00 */
[----:B------:R-:W-:Y:S11]  /*dfd0*/  ISETP.NE.AND P0, PT, R6, 0x1, PT ;  /* 0x000000010600780c */ /* 0x000ff60003f05270 */
[----:B------:R-:W-:Y:S02]  /*dfe0*/  @!UPT UIADD3 URZ, URZ, URZ, URZ ;  /* 0x0000003f3f3ff290 */ /* 0x000fe4000fffe03f */
[----:B------:R-:W-:Y:S05]  /*dff0*/  @P0 IMAD.HI.U32 R6, R8, c[0x0][0x330], RZ ;  /* 0x0000cc0008060a27 */ /* 0x000fea00078e00ff */
[----:B------:R-:W-:Y:S02]  /*e000*/  @P0 SHF.R.U32.HI R8, RZ, c[0x0][0x334], R6 ;  /* 0x0000cd00ff080a19 */ /* 0x000fe40000011606 */
.L_x_191:
[----:B------:R-:W-:Y:S05]  /*e010*/  BSYNC B0 ;  /* 0x0000000000007941 */ /* 0x000fea0003800000 */
.L_x_189:
[----:B------:R-:W-:Y:S05]  /*e020*/  IMAD R19, R8, c[0x0][0x32c], R7 ;  /* 0x0000cb0008137a24 */ /* 0x000fea00078e0207 */
[----:B------:R-:W-:Y:S02]  /*e030*/  IADD3 R6, R19, c[0x0][0x32c], RZ ;  /* 0x0000cb0013067a10 */ /* 0x000fe40007ffe0ff */
[----:B------:R-:W-:Y:S02]  /*e040*/  IMNMX R16, R16, R19, !PT ;  /* 0x0000001310107217 */ /* 0x000fe40007800200 */
[----:B------:R-:W-:Y:S02]  /*e050*/  IMNMX R17, R17, R6, PT ;  /* 0x0000000611117217 */ /* 0x000fe40003800200 */
.L_x_188:
[C---:B--234-:R-:W-:Y:S02]  /*e060*/  ISETP.GE.AND P0, PT, R15.reuse, 0x2, PT ;  /* 0x000000020f00780c */ /* 0x05cfe40003f06270 */
[----:B------:R-:W-:Y:S02]  /*e070*/  ISETP.GE.AND P1, PT, R15, 0x9, PT ;  /* 0x000000090f00780c */ /* 0x000fe40003f26270 */
[----:B------:R-:W-:Y:S02]  /*e080*/  LOP3.LUT R223, R223, 0xffefffff, RZ, 0xc0, !PT ;  /* 0xffefffffdfdf7812 */ /* 0x000fe400078ec0ff */
[----:B------:R-:W-:Y:S07]  /*e090*/  ISETP.GE.AND P2, PT, R15, 0x59, PT ;  /* 0x000000590f00780c */ /* 0x000fee0003f46270 */
[----:B------:R-:W-:Y:S02]  /*e0a0*/  @P0 LOP3.LUT R223, R223, 0x100000, RZ, 0xfc, !PT ;  /* 0x00100000dfdf0812 */ /* 0x000fe400078efcff */
[----:B------:R-:W-:Y:S02]  /*e0b0*/  ISETP.GT.AND P0, PT, R16, 0x1, !P0 ;  /* 0x000000011000780c */ /* 0x000fe40004704270 */
[----:B------:R-:W-:Y:S02]  /*e0c0*/  LOP3.LUT R223, R223, 0xfff7ffff, RZ, 0xc0, !PT ;  /* 0xfff7ffffdfdf7812 */ /* 0x000fe400078ec0ff */
[----:B------:R-:W-:Y:S02]  /*e0d0*/  ISETP.LT.OR P0, PT, R17, 0x2, P0 ;  /* 0x000000021100780c */ /* 0x000fe40000701670 */
[----:B------:R-:W-:Y:S02]  /*e0e0*/  @P1 LOP3.LUT R223, R223, 0x80000, RZ, 0xfc, !PT ;  /* 0x00080000dfdf1812 */ /* 0x000fe400078efcff */
[----:B------:R-:W-:Y:S02]  /*e0f0*/  FSEL R126, R126, -INF , !P0 ;  /* 0xff8000007e7e7808 */ /* 0x000fe40004000000 */
[C---:B------:R-:W-:Y:S02]  /*e100*/  ISETP.GT.AND P0, PT, R16.reuse, 0x8, !P1 ;  /* 0x000000081000780c */ /* 0x040fe40004f04270 */
[----:B------:R-:W-:Y:S02]  /*e110*/  ISETP.GE.AND P1, PT, R15, 0xa, PT ;  /* 0x0000000a0f00780c */ /* 0x000fe40003f26270 */
        /* <DEDUP_REMOVED lines=21> */
[C---:B------:R-:W-:Y:S04]  /*e270*/  ISETP.GT.AND P0, PT, R16.reuse, 0x18, !P1 ;  /* 0x000000181000780c */ /* 0x040fe80004f04270 */
        /* <DEDUP_REMOVED lines=11> */
[----:B------:R-:W-:Y:S01]  /*e330*/  ISETP.GT.AND P0, PT, R16, 0x20, !P1 ;  /* 0x000000201000780c */ /* 0x000fe20004f04270 */
[----:B------:R-:W1:Y:S03]  /*e340*/  SHFL.IDX PT, R14, R5, 0x1, 0x1c1f ;  /* 0x003c1f00050e7f89 */ /* 0x000e6600000e0000 */
        /* <DEDUP_REMOVED lines=8> */
[----:B------:R-:W-:Y:S01]  /*e3d0*/  ISETP.GE.AND P1, PT, R15, 0x29, PT ;  /* 0x000000290f00780c */ /* 0x000fe20003f26270 */
[--C-:B-1----:R-:W-:Y:S01]  /*e3e0*/  IMAD.IADD R12, R9, 0x1, R14.reuse ;  /* 0x00000001090c7824 */ /* 0x102fe200078e020e */
        /* <DEDUP_REMOVED lines=66> */
[----:B------:R-:W-:Y:S02]  /*e810*/  FSEL R156, R156, -INF , !P0 ;  /* 0xff8000009c9c7808 */ /* 0x000fe40004000000 */
[----:B------:R-:W-:Y:S02]  /*e820*/  ISETP.GT.AND P0, PT, R16, 0x51, !P1 ;  /* 0x000000511000780c */ /* 0x000fe40004f04270 */
[----:B------:R-:W-:Y:S02]  /*e830*/  LOP3.LUT R223, R223, 0xfffffffe, RZ, 0xc0, !PT ;  /* 0xfffffffedfdf7812 */ /* 0x000fe400078ec0ff */
[----:B------:R-:W-:Y:S04]  /*e840*/  ISETP.LT.OR P0, PT, R17, 0x52, P0 ;  /* 0x000000521100780c */ /* 0x000fe80000701670 */
[----:B------:R-:W-:Y:S02]  /*e850*/  FSEL R150, R150, -INF , !P0 ;  /* 0xff80000096967808 */ /* 0x000fe40004000000 */
[----:B------:R-:W-:Y:S02]  /*e860*/  @P1 LOP3.LUT R223, R223, 0x1, RZ, 0xfc, !PT ;  /* 0x00000001dfdf1812 */ /* 0x000fe400078efcff */
[----:B------:R-:W-:Y:S02]  /*e870*/  ISETP.GE.AND P1, PT, R15, 0x1, PT ;  /* 0x000000010f00780c */ /* 0x000fe40003f26270 */
[----:B------:R-:W-:Y:S02]  /*e880*/  ISETP.GT.AND P0, PT, R16, 0x58, !P2 ;  /* 0x000000581000780c */ /* 0x000fe40005704270 */
[----:B------:R-:W-:Y:S02]  /*e890*/  LOP3.LUT R223, R223, 0xffdfffff, RZ, 0xc0, !PT ;  /* 0xffdfffffdfdf7812 */ /* 0x000fe400078ec0ff */
[----:B------:R-:W-:Y:S04]  /*e8a0*/  ISETP.LT.OR P0, PT, R17, 0x59, P0 ;  /* 0x000000591100780c */ /* 0x000fe80000701670 */
[----:B------:R-:W-:Y:S02]  /*e8b0*/  FSEL R146, R146, -INF , !P0 ;  /* 0xff80000092927808 */ /* 0x000fe40004000000 */
[----:B------:R-:W-:Y:S02]  /*e8c0*/  ISETP.GT.AND P0, PT, R16, RZ, !P1 ;  /* 0x000000ff1000720c */ /* 0x000fe40004f04270 */
[----:B------:R-:W-:Y:S02]  /*e8d0*/  @P1 LOP3.LUT R223, R223, 0x200000, RZ, 0xfc, !PT ;  /* 0x00200000dfdf1812 */ /* 0x000fe400078efcff */
[----:B------:R-:W-:Y:S02]  /*e8e0*/  ISETP.LT.OR P0, PT, R17, 0x1, P0 ;  /* 0x000000011100780c */ /* 0x000fe40000701670 */
[----:B------:R-:W-:Y:S02]  /*e8f0*/  ISETP.GE.AND P1, PT, R15, 0x5a, PT ;  /* 0x0000005a0f00780c */ /* 0x000fe40003f26270 */
[----:B------:R-:W-:Y:S01]  /*e900*/  FSEL R10, R0, -INF , !P0 ;  /* 0xff800000000a7808 */ /* 0x000fe20004000000 */
[----:B------:R-:W-:Y:S01]  /*e910*/  IMAD.IADD R0, R11, 0x1, R14 ;  /* 0x000000010b007824 */ /* 0x000fe200078e020e */
        /* <DEDUP_REMOVED lines=18> */
.L_x_194:
[----:B------:R-:W-:Y:S04]  /*ea40*/  MOV R5, c[0x0][0x32c] ;  /* 0x0000cb0000057a02 */ /* 0x000fe80000000f00 */
[----:B------:R-:W-:Y:S11]  /*ea50*/  ISETP.NE.AND P0, PT, R5, 0x1, PT ;  /* 0x000000010500780c */ /* 0x000ff60003f05270 */
[----:B------:R-:W-:Y:S02]  /*ea60*/  @!UPT UIADD3 URZ, URZ, URZ, URZ ;  /* 0x0000003f3f3ff290 */ /* 0x000fe4000fffe03f */
[----:B------:R-:W-:Y:S05]  /*ea70*/  @P0 IMAD.HI.U32 R5, R14, c[0x0][0x330], RZ ;  /* 0x0000cc000e050a27 */ /* 0x000fea00078e00ff */
[----:B------:R-:W-:Y:S02]  /*ea80*/  @P0 SHF.R.U32.HI R14, RZ, c[0x0][0x334], R5 ;  /* 0x0000cd00ff0e0a19 */ /* 0x000fe40000011605 */
.L_x_195:
[----:B------:R-:W-:Y:S05]  /*ea90*/  BSYNC B0 ;  /* 0x0000000000007941 */ /* 0x000fea0003800000 */
.L_x_193:
[----:B------:R-:W-:Y:S05]  /*eaa0*/  IMAD R7, R14, c[0x0][0x32c], R7 ;  /* 0x0000cb000e077a24 */ /* 0x000fea00078e0207 */
[----:B------:R-:W-:Y:S02]  /*eab0*/  IADD3 R5, R7, c[0x0][0x32c], RZ ;  /* 0x0000cb0007057a10 */ /* 0x000fe40007ffe0ff */
[----:B------:R-:W-:Y:S02]  /*eac0*/  IMNMX R12, R12, R7, !PT ;  /* 0x000000070c0c7217 */ /* 0x000fe40007800200 */
[----:B------:R-:W-:Y:S02]  /*ead0*/  IMNMX R0, R0, R5, PT ;  /* 0x0000000500007217 */ /* 0x000fe40003800200 */
.L_x_192:
[C---:B------:R-:W-:Y:S01]  /*eae0*/  LOP3.LUT P0, RZ, R223.reuse, 0x200000, RZ, 0xc0, !PT ;  /* 0x00200000dfff7812 */ /* 0x040fe2000780c0ff */
        /* <DEDUP_REMOVED lines=14> */
[----:B------:R-:W-:Y:S01]  /*ebd0*/  FMNMX.FTZ R5, R42, R5, !PT ;  /* 0x000000052a057209 */ /* 0x000fe20007810000 */
[----:B------:R-:W-:Y:S01]  /*ebe0*/  LDSM.16.MT88.4 R44, [R212+0x3100] ;  /* 0x00310000d42c783b */ /* 0x000fe20000004200 */
        /* <DEDUP_REMOVED lines=124> */
[----:B------:R-:W-:Y:S02]  /*f3b0*/  ISETP.GT.AND P0, PT, R12, 0x51, !P0 ;  /* 0x000000510c00780c */ /* 0x000fe40004704270 */
[----:B-1----:R-:W-:Y:S02]  /*f3c0*/  FMNMX.FTZ R12, R14, R5, !PT ;  /* 0x000000050e0c7209 */ /* 0x002fe40007810000 */
[----:B------:R-:W-:Y:S03]  /*f3d0*/  ISETP.LT.OR P0, PT, R0, 0x52, P0 ;  /* 0x000000520000780c */ /* 0x000fe60000701670 */
[----:B------:R-:W1:Y:S01]  /*f3e0*/  SHFL.BFLY PT, R15, R12, 0x1, 0x1f ;  /* 0x0c201f000c0f7f89 */ /* 0x000e6200000e0000 */
[----:B------:R-:W-:Y:S04]  /*f3f0*/  FSEL R139, R139, -INF , !P0 ;  /* 0xff8000008b8b7808 */ /* 0x000fe80004000000 */
[----:B------:R-:W-:Y:S04]  /*f400*/  FMNMX.FTZ R0, R139, R16, !PT ;  /* 0x000000108b007209 */ /* 0x000fe80007810000 */
[----:B------:R-:W-:Y:S04]  /*f410*/  FMNMX.FTZ R0, R135, R0, !PT ;  /* 0x0000000087007209 */ /* 0x000fe80007810000 */
[----:B------:R-:W-:Y:S05]  /*f420*/  FMNMX.FTZ R7, R117, R0, !PT ;  /* 0x0000000075077209 */ /* 0x000fea0007810000 */
[----:B------:R-:W2:Y:S01]  /*f430*/  SHFL.BFLY PT, R4, R7, 0x2, 0x1f ;  /* 0x0c401f0007047f89 */ /* 0x000ea200000e0000 */
[----:B-1----:R-:W-:Y:S04]  /*f440*/  FMNMX.FTZ R0, R12, R15, !PT ;  /* 0x0000000f0c007209 */ /* 0x002fe80007810000 */
[C---:B------:R-:W-:Y:S01]  /*f450*/  FSETP.NEU.FTZ.AND P0, PT, R0.reuse, -INF , PT ;  /* 0xff8000000000780b */ /* 0x040fe20003f1d000 */
[----:B------:R-:W-:Y:S05]  /*f460*/  FMUL.FTZ R149, R0, c[0x0][0x2d0] ;  /* 0x0000b40000957a20 */ /* 0x000fea0000410000 */
[----:B------:R-:W-:Y:S05]  /*f470*/  FSEL R149, R149, RZ, P0 ;  /* 0x000000ff95957208 */ /* 0x000fea0000000000 */
[--C-:B------:R-:W-:Y:S01]  /*f480*/  FFMA.FTZ R118, R6, c[0x0][0x2d0], -R149.reuse ;  /* 0x0000b40006767a23 */ /* 0x100fe20000010895 */
[----:B------:R-:W-:Y:S01]  /*f490*/  FSEL R6, R0, RZ, P0 ;  /* 0x000000ff00067208 */ /* 0x000fe20000000000 */
[--C-:B------:R-:W-:Y:S01]  /*f4a0*/  FFMA.FTZ R128, R10, c[0x0][0x2d0], -R149.reuse ;  /* 0x0000b4000a807a23 */ /* 0x100fe20000010895 */
[----:B--2---:R-:W-:Y:S01]  /*f4b0*/  FMNMX.FTZ R5, R7, R4, !PT ;  /* 0x0000000407057209 */ /* 0x004fe20007810000 */
[----:B------:R-:W-:Y:S02]  /*f4c0*/  FFMA.FTZ R129, R8, c[0x0][0x2d0], -R149 ;  /* 0x0000b40008817a23 */ /* 0x000fe40000010895 */
[----:B------:R-:W-:Y:S01]  /*f4d0*/  FADD.FTZ R3, -R6, R3 ;  /* 0x0000000306037221 */ /* 0x000fe20000010100 */
[----:B------:R-:W-:Y:S01]  /*f4e0*/  MUFU.EX2 R118, R118 ;  /* 0x0000007600767308 */ /* 0x000fe20000000800 */
[----:B------:R-:W1:Y:S01]  /*f4f0*/  SHFL.BFLY PT, R4, R5, 0x1, 0x1f ;  /* 0x0c201f0005047f89 */ /* 0x000e6200000e0000 */
[--C-:B------:R-:W-:Y:S02]  /*f500*/  FFMA.FTZ R119, R126, c[0x0][0x2d0], -R149.reuse ;  /* 0x0000b4007e777a23 */ /* 0x100fe40000010895 */
[--C-:B------:R-:W-:Y:S02]  /*f510*/  FFMA.FTZ R136, R42, c[0x0][0x2d0], -R149.reuse ;  /* 0x0000b4002a887a23 */ /* 0x100fe40000010895 */
[--C-:B------:R-:W-:Y:S02]  /*f520*/  FFMA.FTZ R137, R40, c[0x0][0x2d0], -R149.reuse ;  /* 0x0000b40028897a23 */ /* 0x100fe40000010895 */
[--C-:B------:R-:W-:Y:S02]  /*f530*/  FFMA.FTZ R138, R50, c[0x0][0x2d0], -R149.reuse ;  /* 0x0000b400328a7a23 */ /* 0x100fe40000010895 */
        /* <DEDUP_REMOVED lines=8> */
[--C-:B------:R-:W-:Y:S01]  /*f5c0*/  FFMA.FTZ R234, R234, c[0x0][0x2d0], -R149.reuse ;  /* 0x0000b400eaea7a23 */ /* 0x100fe20000010895 */
[----:B-1----:R-:W-:Y:S01]  /*f5d0*/  FMNMX.FTZ R116, R5, R4, !PT ;  /* 0x0000000405747209 */ /* 0x002fe20007810000 */
[----:B------:R-:W-:Y:S02]  /*f5e0*/  FMUL.FTZ R4, R3, c[0x0][0x2d0] ;  /* 0x0000b40003047a20 */ /* 0x000fe40000410000 */
[--C-:B------:R-:W-:Y:S01]  /*f5f0*/  FFMA.FTZ R156, R156, c[0x0][0x2d0], -R149.reuse ;  /* 0x0000b4009c9c7a23 */ /* 0x100fe20000010895 */
[C---:B------:R-:W-:Y:S01]  /*f600*/  FSETP.NEU.FTZ.AND P0, PT, R116.reuse, -INF , PT ;  /* 0xff8000007400780b */ /* 0x040fe20003f1d000 */
[----:B------:R-:W-:Y:S01]  /*f610*/  FMUL.FTZ R134, R116, c[0x0][0x2d0] ;  /* 0x0000b40074867a20 */ /* 0x000fe20000410000 */
[----:B------:R-:W1:Y:S01]  /*f620*/  MUFU.EX2 R3, R4 ;  /* 0x0000000400037308 */ /* 0x000e620000000800 */
[--C-:B------:R-:W-:Y:S01]  /*f630*/  FFMA.FTZ R146, R146, c[0x0][0x2d0], -R149.reuse ;  /* 0x0000b40092927a23 */ /* 0x100fe20000010895 */
[----:B------:R-:W-:Y:S02]  /*f640*/  FSEL R5, R116, RZ, P0 ;  /* 0x000000ff74057208 */ /* 0x000fe40000000000 */
[----:B------:R-:W-:Y:S02]  /*f650*/  FSEL R134, R134, RZ, P0 ;  /* 0x000000ff86867208 */ /* 0x000fe40000000000 */
[----:B------:R-:W-:Y:S01]  /*f660*/  ISETP.GT.AND P0, PT, R192, R215, PT ;  /* 0x000000d7c000720c */ /* 0x000fe20003f04270 */
[----:B------:R-:W-:Y:S02]  /*f670*/  FADD.FTZ R5, -R5, R2 ;  /* 0x0000000205057221 */ /* 0x000fe40000010100 */
[--C-:B------:R-:W-:Y:S01]  /*f680*/  FFMA.FTZ R133, R13, c[0x0][0x2d0], -R134.reuse ;  /* 0x0000b4000d857a23 */ /* 0x100fe20000010886 */
[----:B------:R-:W3:Y:S01]  /*f690*/  MUFU.EX2 R129, R129 ;  /* 0x0000008100817308 */ /* 0x000ee20000000800 */
[----:B------:R-:W4:Y:S01]  /*f6a0*/  LDSM.16.MT88.4 R12, [R212+0x100] ;  /* 0x00010000d40c783b */ /* 0x000f220000004200 */
[--C-:B------:R-:W-:Y:S01]  /*f6b0*/  FFMA.FTZ R131, R11, c[0x0][0x2d0], -R134.reuse ;  /* 0x0000b4000b837a23 */ /* 0x100fe20000010886 */
[----:B--2---:R-:W-:Y:S01]  /*f6c0*/  F2FP.BF16.PACK_AB R124, R119, R128 ;  /* 0x00000080777c723e */ /* 0x004fe200000010ff */
[--C-:B------:R-:W-:Y:S02]  /*f6d0*/  FFMA.FTZ R130, R9, c[0x0][0x2d0], -R134.reuse ;  /* 0x0000b40009827a23 */ /* 0x100fe40000010886 */
[--C-:B------:R-:W-:Y:S02]  /*f6e0*/  FFMA.FTZ R132, R125, c[0x0][0x2d0], -R134.reuse ;  /* 0x0000b4007d847a23 */ /* 0x100fe40000010886 */
[----:B------:R-:W-:Y:S02]  /*f6f0*/  FMUL.FTZ R2, R5, c[0x0][0x2d0] ;  /* 0x0000b40005027a20 */ /* 0x000fe40000410000 */
[----:B------:R-:W-:Y:S01]  /*f700*/  MUFU.EX2 R133, R133 ;  /* 0x0000008500857308 */ /* 0x000fe20000000800 */
[--C-:B------:R-:W-:Y:S02]  /*f710*/  FFMA.FTZ R165, R165, c[0x0][0x2d0], -R134.reuse ;  /* 0x0000b400a5a57a23 */ /* 0x100fe40000010886 */
[--C-:B------:R-:W-:Y:S02]  /*f720*/  FFMA.FTZ R161, R161, c[0x0][0x2d0], -R134.reuse ;  /* 0x0000b400a1a17a23 */ /* 0x100fe40000010886 */
[C---:B-1----:R-:W-:Y:S02]  /*f730*/  FMUL.FTZ R4, R3.reuse, R112 ;  /* 0x0000007003047220 */ /* 0x042fe40000410000 */
[C---:B------:R-:W-:Y:S02]  /*f740*/  FMUL.FTZ R5, R3.reuse, R113 ;  /* 0x0000007103057220 */ /* 0x040fe40000410000 */
[C---:B------:R-:W-:Y:S01]  /*f750*/  FMUL.FTZ R8, R3.reuse, R108 ;  /* 0x0000006c03087220 */ /* 0x040fe20000410000 */
[----:B------:R-:W1:Y:S01]  /*f760*/  MUFU.EX2 R2, R2 ;  /* 0x0000000200027308 */ /* 0x000e620000000800 */
[C---:B------:R-:W-:Y:S02]  /*f770*/  FMUL.FTZ R9, R3.reuse, R109 ;  /* 0x0000006d03097220 */ /* 0x040fe40000410000 */
[----:B------:R-:W-:Y:S01]  /*f780*/  FMUL.FTZ R16, R3, R100 ;  /* 0x0000006403107220 */ /* 0x000fe20000410000 */
[----:B---3--:R-:W-:Y:S01]  /*f790*/  F2FP.BF16.PACK_AB R126, R129, R118 ;  /* 0x00000076817e723e */ /* 0x008fe200000010ff */
[C---:B------:R-:W-:Y:S02]  /*f7a0*/  FMUL.FTZ R17, R3.reuse, R101 ;  /* 0x0000006503117220 */ /* 0x040fe40000410000 */
[C---:B------:R-:W-:Y:S02]  /*f7b0*/  FMUL.FTZ R24, R3.reuse, R92 ;  /* 0x0000005c03187220 */ /* 0x040fe40000410000 */
[C---:B------:R-:W-:Y:S01]  /*f7c0*/  FMUL.FTZ R25, R3.reuse, R93 ;  /* 0x0000005d03197220 */ /* 0x040fe20000410000 */
[----:B------:R-:W2:Y:S01]  /*f7d0*/  MUFU.EX2 R132, R132 ;  /* 0x0000008400847308 */ /* 0x000ea20000000800 */
        /* <DEDUP_REMOVED lines=14> */
[----:B--2---:R-:W-:Y:S01]  /*f8c0*/  F2FP.BF16.PACK_AB R125, R132, R133 ;  /* 0x00000085847d723e */ /* 0x004fe200000010ff */
        /* <DEDUP_REMOVED lines=12> */
[----:B------:R-:W-:Y:S01]  /*f990*/  FMUL.FTZ R51, R2, R71 ;  /* 0x0000004702337220 */ /* 0x000fe20000410000 */
[----:B------:R-:W2:Y:S01]  /*f9a0*/  LDSM.16.MT88.4 R84, [R210+0x3100] ;  /* 0x00310000d254783b */ /* 0x000ea20000004200 */
[C---:B------:R-:W-:Y:S01]  /*f9b0*/  FMUL.FTZ R53, R3.reuse, R53 ;  /* 0x0000003503357220 */ /* 0x040fe20000410000 */
[----:B-1----:R-:W-:Y:S01]  /*f9c0*/  F2FP.BF16.PACK_AB R127, R130, R131 ;  /* 0x00000083827f723e */ /* 0x002fe200000010ff */
[C---:B------:R-:W-:Y:S02]  /*f9d0*/  FMUL.FTZ R54, R2.reuse, R54 ;  /* 0x0000003602367220 */ /* 0x040fe40000410000 */
[C---:B------:R-:W-:Y:S02]  /*f9e0*/  FMUL.FTZ R55, R2.reuse, R55 ;  /* 0x0000003702377220 */ /* 0x040fe40000410000 */
[C---:B------:R-:W-:Y:S01]  /*f9f0*/  FMUL.FTZ R56, R3.reuse, R56 ;  /* 0x0000003803387220 */ /* 0x040fe20000410000 */
[----:B------:R-:W1:Y:S01]  /*fa00*/  LDSM.16.MT88.4 R76, [R209+0x3100] ;  /* 0x00310000d14c783b */ /* 0x000e620000004200 */
[C---:B----4-:R-:W-:Y:S01]  /*fa10*/  HMMA.16816.F32.BF16 R4, R124.reuse, R12, R4 ;  /* 0x0000000c7c04723c */ /* 0x050fe20000041804 */
[----:B------:R-:W-:Y:S04]  /*fa20*/  MUFU.EX2 R165, R165 ;  /* 0x000000a500a57308 */ /* 0x000fe80000000800 */
[C---:B------:R-:W-:Y:S02]  /*fa30*/  FMUL.FTZ R57, R3.reuse, R57 ;  /* 0x0000003903397220 */ /* 0x040fe40000410000 */
[----:B------:R-:W3:Y:S01]  /*fa40*/  LDSM.16.MT88.4 R68, [R208+0x3100] ;  /* 0x00310000d044783b */ /* 0x000ee20000004200 */
[C---:B------:R-:W-:Y:S03]  /*fa50*/  HMMA.16816.F32.BF16 R8, R124.reuse, R14, R8 ;  /* 0x0000000e7c08723c */ /* 0x040fe60000041808 */
[----:B------:R-:W-:Y:S01]  /*fa60*/  MUFU.EX2 R161, R161 ;  /* 0x000000a100a17308 */ /* 0x000fe20000000800 */
[C---:B------:R-:W-:Y:S02]  /*fa70*/  FMUL.FTZ R12, R3.reuse, R104 ;  /* 0x00000068030c7220 */ /* 0x040fe40000410000 */
[C---:B------:R-:W-:Y:S01]  /*fa80*/  FMUL.FTZ R13, R3.reuse, R105 ;  /* 0x00000069030d7220 */ /* 0x040fe20000410000 */
[----:B------:R-:W-:Y:S01]  /*fa90*/  LDSM.16.MT88.4 R100, [R210+0x2900] ;  /* 0x00290000d264783b */ /* 0x000fe20000004200 */
[C---:B------:R-:W-:Y:S04]  /*faa0*/  FMUL.FTZ R14, R2.reuse, R106 ;  /* 0x0000006a020e7220 */ /* 0x040fe80000410000 */
[C---:B------:R-:W-:Y:S01]  /*fab0*/  FMUL.FTZ R15, R2.reuse, R107 ;  /* 0x0000006b020f7220 */ /* 0x040fe20000410000 */
[----:B------:R-:W-:Y:S01]  /*fac0*/  MUFU.EX2 R136, R136 ;  /* 0x0000008800887308 */ /* 0x000fe20000000800 */
[C---:B------:R-:W-:Y:S02]  /*fad0*/  FMUL.FTZ R58, R2.reuse, R58 ;  /* 0x0000003a023a7220 */ /* 0x040fe40000410000 */
[C---:B------:R-:W-:Y:S02]  /*fae0*/  FMUL.FTZ R59, R2.reuse, R59 ;  /* 0x0000003b023b7220 */ /* 0x040fe40000410000 */
[C---:B------:R-:W-:Y:S01]  /*faf0*/  FMUL.FTZ R60, R3.reuse, R60 ;  /* 0x0000003c033c7220 */ /* 0x040fe20000410000 */
[C---:B------:R-:W-:Y:S03]  /*fb00*/  HMMA.16816.F32.BF16 R12, R124.reuse, R20, R12 ;  /* 0x000000147c0c723c */ /* 0x040fe6000004180c */
[C---:B------:R-:W-:Y:S01]  /*fb10*/  FMUL.FTZ R61, R3.reuse, R61 ;  /* 0x0000003d033d7220 */ /* 0x040fe20000410000 */
[----:B------:R-:W4:Y:S01]  /*fb20*/  MUFU.EX2 R137, R137 ;  /* 0x0000008900897308 */ /* 0x000f220000000800 */
        /* <DEDUP_REMOVED lines=17> */
[C---:B------:R-:W-:Y:S02]  /*fc40*/  FMUL.FTZ R67, R2.reuse, R67 ;  /* 0x0000004302437220 */ /* 0x040fe40000410000 */
[C---:B------:R-:W-:Y:S04]  /*fc50*/  FMUL.FTZ R30, R2.reuse, R90 ;  /* 0x0000005a021e7220 */ /* 0x040fe80000410000 */
[C---:B------:R-:W-:Y:S01]  /*fc60*/  FMUL.FTZ R31, R2.reuse, R91 ;  /* 0x0000005b021f7220 */ /* 0x040fe20000410000 */
[----:B------:R-:W-:Y:S01]  /*fc70*/  MUFU.EX2 R162, R162 ;  /* 0x000000a200a27308 */ /* 0x000fe20000000800 */
[----:B------:R-:W-:Y:S01]  /*fc80*/  LDSM.16.MT88.4 R88, [R212+0x3900] ;  /* 0x00390000d458783b */ /* 0x000fe20000004200 */
[--C-:B------:R-:W-:Y:S02]  /*fc90*/  FFMA.FTZ R148, R167, c[0x0][0x2d0], -R134.reuse ;  /* 0x0000b400a7947a23 */ /* 0x100fe40000010886 */
[--C-:B------:R-:W-:Y:S02]  /*fca0*/  FFMA.FTZ R151, R151, c[0x0][0x2d0], -R134.reuse ;  /* 0x0000b40097977a23 */ /* 0x100fe40000010886 */
[C---:B------:R-:W-:Y:S03]  /*fcb0*/  HMMA.16816.F32.BF16 R28, R124.reuse, R36, R28 ;  /* 0x000000247c1c723c */ /* 0x040fe6000004181c */
[--C-:B------:R-:W-:Y:S01]  /*fcc0*/  FFMA.FTZ R157, R157, c[0x0][0x2d0], -R134.reuse ;  /* 0x0000b4009d9d7a23 */ /* 0x100fe20000010886 */
[----:B------:R-:W-:Y:S01]  /*fcd0*/  MUFU.EX2 R148, R148 ;  /* 0x0000009400947308 */ /* 0x000fe20000000800 */
[--C-:B------:R-:W-:Y:S02]  /*fce0*/  FFMA.FTZ R158, R163, c[0x0][0x2d0], -R134.reuse ;  /* 0x0000b400a39e7a23 */ /* 0x100fe40000010886 */
[C---:B------:R-:W-:Y:S01]  /*fcf0*/  FMUL.FTZ R36, R3.reuse, R80 ;  /* 0x0000005003247220 */ /* 0x040fe20000410000 */
[C---:B------:R-:W-:Y:S04]  /*fd00*/  HMMA.16816.F32.BF16 R32, R124.reuse, R38, R32 ;  /* 0x000000267c20723c */ /* 0x040fe80000041820 */
[----:B------:R-:W-:Y:S02]  /*fd10*/  FMUL.FTZ R37, R3, R81 ;  /* 0x0000005103257220 */ /* 0x000fe40000410000 */
[----:B------:R-:W5:Y:S01]  /*fd20*/  MUFU.EX2 R151, R151 ;  /* 0x0000009700977308 */ /* 0x000f620000000800 */
[C---:B------:R-:W-:Y:S02]  /*fd30*/  FMUL.FTZ R38, R2.reuse, R82 ;  /* 0x0000005202267220 */ /* 0x040fe40000410000 */
[----:B------:R-:W-:Y:S02]  /*fd40*/  FMUL.FTZ R39, R2, R83 ;  /* 0x0000005302277220 */ /* 0x000fe40000410000 */
[----:B------:R-:W-:Y:S01]  /*fd50*/  LDSM.16.MT88.4 R80, [R209+0x900] ;  /* 0x00090000d150783b */ /* 0x000fe20000004200 */
[--C-:B------:R-:W-:Y:S02]  /*fd60*/  FFMA.FTZ R163, R186, c[0x0][0x2d0], -R149.reuse ;  /* 0x0000b400baa37a23 */ /* 0x100fe40000010895 */
[--C-:B------:R-:W-:Y:S02]  /*fd70*/  FFMA.FTZ R167, R164, c[0x0][0x2d0], -R149.reuse ;  /* 0x0000b400a4a77a23 */ /* 0x100fe40000010895 */
[C---:B------:R-:W-:Y:S01]  /*fd80*/  HMMA.16816.F32.BF16 R36, R124.reuse, R44, R36 ;  /* 0x0000002c7c24723c */ /* 0x040fe20000041824 */
[----:B------:R-:W-:Y:S02]  /*fd90*/  MUFU.EX2 R157, R157 ;  /* 0x0000009d009d7308 */ /* 0x000fe40000000800 */
        /* <DEDUP_REMOVED lines=9> */
[----:B------:R-:W3:Y:S01]  /*fe30*/  MUFU.EX2 R163, R163 ;  /* 0x000000a300a37308 */ /* 0x000ee20000000800 */
[----:B------:R-:W4:Y:S01]  /*fe40*/  LDSM.16.MT88.4 R72, [R212+0x900] ;  /* 0x00090000d448783b */ /* 0x000f220000004200 */
[--C-:B------:R-:W-:Y:S02]  /*fe50*/  FFMA.FTZ R229, R229, c[0x0][0x2d0], -R134.reuse ;  /* 0x0000b400e5e57a23 */ /* 0x100fe40000010886 */
[--C-:B------:R-:W-:Y:S02]  /*fe60*/  FFMA.FTZ R231, R238, c[0x0][0x2d0], -R149.reuse ;  /* 0x0000b400eee77a23 */ /* 0x100fe40000010895 */
[C---:B--2---:R-:W-:Y:S03]  /*fe70*/  HMMA.16816.F32.BF16 R44, R124.reuse, R84, R44 ;  /* 0x000000547c2c723c */ /* 0x044fe6000004182c */
[--C-:B------:R-:W-:Y:S01]  /*fe80*/  FFMA.FTZ R233, R236, c[0x0][0x2d0], -R149.reuse ;  /* 0x0000b400ece97a23 */ /* 0x100fe20000010895 */
[----:B------:R-:W2:Y:S01]  /*fe90*/  MUFU.EX2 R167, R167 ;  /* 0x000000a700a77308 */ /* 0x000ea20000000800 */
        /* <DEDUP_REMOVED lines=15> */
[C---:B---3--:R-:W-:Y:S04]  /*ff90*/  HMMA.16816.F32.BF16 R60, R124.reuse, R68, R60 ;  /* 0x000000447c3c723c */ /* 0x048fe8000004183c */
[----:B------:R-:W-:Y:S01]  /*ffa0*/  MUFU.EX2 R235, R235 ;  /* 0x000000eb00eb7308 */ /* 0x000fe20000000800 */
[--C-:B------:R-:W-:Y:S02]  /*ffb0*/  FFMA.FTZ R159, R150, c[0x0][0x2d0], -R149.reuse ;  /* 0x0000b400969f7a23 */ /* 0x100fe40000010895 */
[----:B----4-:R-:W-:Y:S01]  /*ffc0*/  F2FP.BF16.PACK_AB R68, R137, R136 ;  /* 0x000000888944723e */ /* 0x010fe200000010ff */
[----:B------:R-:W-:Y:S04]  /*ffd0*/  HMMA.16816.F32.BF16 R64, R124, R70, R64 ;  /* 0x000000467c40723c */ /* 0x000fe80000041840 */
[----:B-----5:R-:W-:Y:S01]  /*ffe0*/  F2FP.BF16.PACK_AB R69, R151, R148 ;  /* 0x000000949745723e */ /* 0x020fe200000010ff */
[----:B------:R-:W-:Y:S01]  /*fff0*/  FFMA.FTZ R149, R144, c[0x0][0x2d0], -R149 ;  /* 0x0000b40090957a23 */ /* 0x000fe20000010895 */
[----:B------:R-:W-:Y:S01]  /*10000*/  MUFU.EX2 R228, R228 ;  /* 0x000000e400e47308 */ /* 0x000fe20000000800 */
[----:B------:R-:W-:Y:S01]  /*10010*/  F2FP.BF16.PACK_AB R70, R145, R138 ;  /* 0x0000008a9146723e */ /* 0x000fe200000010ff */
[--C-:B------:R-:W-:Y:S01]  /*10020*/  FFMA.FTZ R144, R147, c[0x0][0x2d0], -R134.reuse ;  /* 0x0000b40093907a23 */ /* 0x100fe20000010886 */
[----:B------:R-:W-:Y:S03]  /*10030*/  F2FP.BF16.PACK_AB R71, R158, R157 ;  /* 0x0000009d9e47723e */ /* 0x000fe600000010ff */
[--C-:B------:R-:W-:Y:S02]  /*10040*/  FFMA.FTZ R139, R139, c[0x0][0x2d0], -R134.reuse ;  /* 0x0000b4008b8b7a23 */ /* 0x100fe40000010886 */
[--C-:B------:R-:W-:Y:S02]  /*10050*/  FFMA.FTZ R135, R135, c[0x0][0x2d0], -R134.reuse ;  /* 0x0000b40087877a23 */ /* 0x100fe40000010886 */
[C---:B------:R-:W-:Y:S01]  /*10060*/  HMMA.16816.F32.BF16 R4, R68.reuse, R72, R4 ;  /* 0x000000484404723c */ /* 0x040fe20000041804 */
[----:B------:R-:W-:Y:S04]  /*10070*/  MUFU.EX2 R164, R164 ;  /* 0x000000a400a47308 */ /* 0x000fe80000000800 */
[----:B------:R-:W-:Y:S02]  /*10080*/  FFMA.FTZ R134, R117, c[0x0][0x2d0], -R134 ;  /* 0x0000b40075867a23 */ /* 0x000fe40000010886 */
[----:B------:R-:W-:Y:S01]  /*10090*/  FFMA.FTZ R128, R3, R224, R128 ;  /* 0x000000e003807223 */ /* 0x000fe20000010080 */
[C---:B------:R-:W-:Y:S01]  /*100a0*/  HMMA.16816.F32.BF16 R8, R68.reuse, R74, R8 ;  /* 0x0000004a4408723c */ /* 0x040fe20000041808 */
[----:B------:R-:W3:Y:S02]  /*100b0*/  LDSM.16.MT88.4 R72, [R210+0x3900] ;  /* 0x00390000d248783b */ /* 0x000ee40000004200 */
[----:B------:R-:W4:Y:S01]  /*100c0*/  MUFU.EX2 R187, R187 ;  /* 0x000000bb00bb7308 */ /* 0x000f220000000800 */
[----:B------:R-:W-:Y:S02]  /*100d0*/  FFMA.FTZ R133, R2, R225, R133 ;  /* 0x000000e102857223 */ /* 0x000fe40000010085 */
[----:B------:R-:W-:Y:S02]  /*100e0*/  FADD.FTZ R119, R119, R128 ;  /* 0x0000008077777221 */ /* 0x000fe40000010000 */
[C---:B-1----:R-:W-:Y:S04]  /*100f0*/  HMMA.16816.F32.BF16 R12, R68.reuse, R76, R12 ;  /* 0x0000004c440c723c */ /* 0x042fe8000004180c */
[----:B------:R-:W-:Y:S01]  /*10100*/  FADD.FTZ R132, R132, R133 ;  /* 0x0000008584847221 */ /* 0x000fe20000010000 */
[----:B------:R-:W-:Y:S01]  /*10110*/  MUFU.EX2 R186, R186 ;  /* 0x000000ba00ba7308 */ /* 0x000fe20000000800 */
[----:B------:R-:W-:Y:S02]  /*10120*/  FADD.FTZ R118, R118, R119 ;  /* 0x0000007776767221 */ /* 0x000fe40000010000 */
[C---:B------:R-:W-:Y:S01]  /*10130*/  HMMA.16816.F32.BF16 R16, R68.reuse, R78, R16 ;  /* 0x0000004e4410723c */ /* 0x040fe20000041810 */
[----:B------:R-:W1:Y:S03]  /*10140*/  LDSM.16.MT88.4 R76, [R209+0x3900] ;  /* 0x00390000d14c783b */ /* 0x000e660000004200 */
[----:B------:R-:W-:Y:S02]  /*10150*/  FADD.FTZ R3, R131, R132 ;  /* 0x0000008483037221 */ /* 0x000fe40000010000 */
[----:B------:R-:W-:Y:S01]  /*10160*/  FADD.FTZ R129, R129, R118 ;  /* 0x0000007681817221 */ /* 0x000fe20000010000 */
[----:B------:R-:W5:Y:S01]  /*10170*/  MUFU.EX2 R229, R229 ;  /* 0x000000e500e57308 */ /* 0x000f620000000800 */
[C---:B------:R-:W-:Y:S04]  /*10180*/  HMMA.16816.F32.BF16 R20, R68.reuse, R80, R20 ;  /* 0x000000504414723c */ /* 0x040fe80000041814 */
[----:B------:R-:W-:Y:S02]  /*10190*/  FADD.FTZ R3, R130, R3 ;  /* 0x0000000382037221 */ /* 0x000fe40000010000 */
[----:B------:R-:W-:Y:S02]  /*101a0*/  FADD.FTZ R136, R136, R129 ;  /* 0x0000008188887221 */ /* 0x000fe40000010000 */
[C---:B------:R-:W-:Y:S01]  /*101b0*/  HMMA.16816.F32.BF16 R24, R68.reuse, R82, R24 ;  /* 0x000000524418723c */ /* 0x040fe20000041818 */
[----:B------:R-:W1:Y:S01]  /*101c0*/  LDSM.16.MT88.4 R80, [R208+0x3900] ;  /* 0x00390000d050783b */ /* 0x000e620000004200 */
        /* <DEDUP_REMOVED lines=12> */
[C---:B------:R-:W-:Y:S04]  /*10290*/  HMMA.16816.F32.BF16 R36, R68.reuse, R88, R36 ;  /* 0x000000584424723c */ /* 0x040fe80000041824 */
[----:B------:R-:W-:Y:S04]  /*102a0*/  FADD.FTZ R3, R158, R3 ;  /* 0x000000039e037221 */ /* 0x000fe80000010000 */
        /* <DEDUP_REMOVED lines=8> */
[C---:B-1----:R-:W-:Y:S08]  /*10330*/  HMMA.16816.F32.BF16 R52, R68.reuse, R76, R52 ;  /* 0x0000004c4434723c */ /* 0x042ff00000041834 */
[C---:B------:R-:W-:Y:S01]  /*10340*/  HMMA.16816.F32.BF16 R56, R68.reuse, R78, R56 ;  /* 0x0000004e4438723c */ /* 0x040fe20000041838 */
[----:B------:R-:W1:Y:S01]  /*10350*/  LDSM.16.MT88.4 R76, [R209+0x1100] ;  /* 0x00110000d14c783b */ /* 0x000e620000004200 */
[----:B------:R-:W-:Y:S06]  /*10360*/  MUFU.EX2 R237, R237 ;  /* 0x000000ed00ed7308 */ /* 0x000fec0000000800 */
[C---:B------:R-:W-:Y:S04]  /*10370*/  HMMA.16816.F32.BF16 R60, R68.reuse, R80, R60 ;  /* 0x00000050443c723c */ /* 0x040fe8000004183c */
[----:B------:R-:W-:Y:S04]  /*10380*/  MUFU.EX2 R238, R238 ;  /* 0x000000ee00ee7308 */ /* 0x000fe80000000800 */
[----:B------:R-:W-:Y:S01]  /*10390*/  HMMA.16816.F32.BF16 R64, R68, R82, R64 ;  /* 0x000000524440723c */ /* 0x000fe20000041840 */
[----:B------:R-:W1:Y:S05]  /*103a0*/  LDSM.16.MT88.4 R80, [R208+0x1100] ;  /* 0x00110000d050783b */ /* 0x000e6a0000004200 */
[----:B------:R-:W-:Y:S01]  /*103b0*/  MUFU.EX2 R156, R156 ;  /* 0x0000009c009c7308 */ /* 0x000fe20000000800 */
[----:B------:R-:W-:Y:S01]  /*103c0*/  F2FP.BF16.PACK_AB R68, R160, R163 ;  /* 0x000000a3a044723e */ /* 0x000fe200000010ff */
[----:B------:R-:W-:Y:S01]  /*103d0*/  FADD.FTZ R163, R163, R138 ;  /* 0x0000008aa3a37221 */ /* 0x000fe20000010000 */
[----:B--2---:R-:W-:Y:S03]  /*103e0*/  F2FP.BF16.PACK_AB R70, R167, R162 ;  /* 0x000000a2a746723e */ /* 0x004fe600000010ff */
[----:B----4-:R-:W-:Y:S01]  /*103f0*/  F2FP.BF16.PACK_AB R69, R187, R164 ;  /* 0x000000a4bb45723e */ /* 0x010fe200000010ff */
[----:B------:R-:W-:Y:S01]  /*10400*/  FADD.FTZ R164, R164, R3 ;  /* 0x00000003a4a47221 */ /* 0x000fe20000010000 */
[----:B-----5:R-:W-:Y:S01]  /*10410*/  F2FP.BF16.PACK_AB R71, R229, R186 ;  /* 0x000000bae547723e */ /* 0x020fe200000010ff */
[----:B------:R-:W-:Y:S01]  /*10420*/  FADD.FTZ R163, R160, R163 ;  /* 0x000000a3a0a37221 */ /* 0x000fe20000010000 */
[----:B------:R-:W2:Y:S01]  /*10430*/  MUFU.EX2 R159, R159 ;  /* 0x0000009f009f7308 */ /* 0x000ea20000000800 */
[----:B------:R-:W-:Y:S02]  /*10440*/  FADD.FTZ R187, R187, R164 ;  /* 0x000000a4bbbb7221 */ /* 0x000fe40000010000 */
[----:B------:R-:W-:Y:S02]  /*10450*/  FADD.FTZ R162, R162, R163 ;  /* 0x000000a3a2a27221 */ /* 0x000fe40000010000 */
[C---:B---3--:R-:W-:Y:S03]  /*10460*/  HMMA.16816.F32.BF16 R4, R68.reuse, R72, R4 ;  /* 0x000000484404723c */ /* 0x048fe60000041804 */
[----:B------:R-:W-:Y:S02]  /*10470*/  FADD.FTZ R186, R186, R187 ;  /* 0x000000bbbaba7221 */ /* 0x000fe40000010000 */
[----:B------:R-:W-:Y:S01]  /*10480*/  MUFU.EX2 R146, R146 ;  /* 0x0000009200927308 */ /* 0x000fe20000000800 */
[----:B------:R-:W-:Y:S02]  /*10490*/  FADD.FTZ R162, R167, R162 ;  /* 0x000000a2a7a27221 */ /* 0x000fe40000010000 */
[C---:B------:R-:W-:Y:S01]  /*104a0*/  HMMA.16816.F32.BF16 R8, R68.reuse, R74, R8 ;  /* 0x0000004a4408723c */ /* 0x040fe20000041808 */
[----:B------:R-:W3:Y:S03]  /*104b0*/  LDSM.16.MT88.4 R72, [R212+0x4100] ;  /* 0x00410000d448783b */ /* 0x000ee60000004200 */
[----:B------:R-:W-:Y:S03]  /*104c0*/  FADD.FTZ R229, R229, R186 ;  /* 0x000000bae5e57221 */ /* 0x000fe60000010000 */
[----:B------:R-:W4:Y:S01]  /*104d0*/  MUFU.EX2 R149, R149 ;  /* 0x0000009500957308 */ /* 0x000f220000000800 */
[C---:B------:R-:W-:Y:S04]  /*104e0*/  HMMA.16816.F32.BF16 R12, R68.reuse, R84, R12 ;  /* 0x00000054440c723c */ /* 0x040fe8000004180c */
[----:B--2---:R-:W-:Y:S01]  /*104f0*/  F2FP.BF16.PACK_AB R124, R159, R156 ;  /* 0x0000009c9f7c723e */ /* 0x004fe200000010ff */
[----:B------:R-:W-:Y:S03]  /*10500*/  FADD.FTZ R2, R236, R229 ;  /* 0x000000e5ec027221 */ /* 0x000fe60000010000 */
[C---:B------:R-:W-:Y:S01]  /*10510*/  HMMA.16816.F32.BF16 R16, R68.reuse, R86, R16 ;  /* 0x000000564410723c */ /* 0x040fe20000041810 */
[----:B------:R-:W2:Y:S01]  /*10520*/  LDSM.16.MT88.4 R84, [R210+0x4100] ;  /* 0x00410000d254783b */ /* 0x000ea20000004200 */
[----:B------:R-:W-:Y:S02]  /*10530*/  MUFU.EX2 R144, R144 ;  /* 0x0000009000907308 */ /* 0x000fe40000000800 */
[----:B------:R-:W-:Y:S04]  /*10540*/  FADD.FTZ R2, R239, R2 ;  /* 0x00000002ef027221 */ /* 0x000fe80000010000 */
[C---:B-1----:R-:W-:Y:S04]  /*10550*/  HMMA.16816.F32.BF16 R20, R68.reuse, R76, R20 ;  /* 0x0000004c4414723c */ /* 0x042fe80000041814 */
[----:B------:R-:W1:Y:S01]  /*10560*/  MUFU.EX2 R139, R139 ;  /* 0x0000008b008b7308 */ /* 0x000e620000000800 */
[----:B------:R-:W-:Y:S01]  /*10570*/  FADD.FTZ R3, R237, R2 ;  /* 0x00000002ed037221 */ /* 0x000fe20000010000 */
[----:B----4-:R-:W-:Y:S02]  /*10580*/  F2FP.BF16.PACK_AB R126, R149, R146 ;  /* 0x00000092957e723e */ /* 0x010fe400000010ff */
[C---:B------:R-:W-:Y:S01]  /*10590*/  HMMA.16816.F32.BF16 R24, R68.reuse, R78, R24 ;  /* 0x0000004e4418723c */ /* 0x040fe20000041818 */
[----:B------:R-:W4:Y:S03]  /*105a0*/  LDSM.16.MT88.4 R76, [R209+0x4100] ;  /* 0x00410000d14c783b */ /* 0x000f260000004200 */
[----:B------:R-:W-:Y:S02]  /*105b0*/  FADD.FTZ R3, R238, R3 ;  /* 0x00000003ee037221 */ /* 0x000fe40000010000 */
[----:B------:R-:W-:Y:S02]  /*105c0*/  MUFU.EX2 R135, R135 ;  /* 0x0000008700877308 */ /* 0x000fe40000000800 */
[C---:B------:R-:W-:Y:S04]  /*105d0*/  HMMA.16816.F32.BF16 R28, R68.reuse, R80, R28 ;  /* 0x00000050441c723c */ /* 0x040fe8000004181c */
[----:B------:R-:W-:Y:S04]  /*105e0*/  FADD.FTZ R2, R166, R3 ;  /* 0x00000003a6027221 */ /* 0x000fe80000010000 */
[C---:B------:R-:W-:Y:S01]  /*105f0*/  HMMA.16816.F32.BF16 R32, R68.reuse, R82, R32 ;  /* 0x000000524420723c */ /* 0x040fe20000041820 */
[----:B------:R-:W5:Y:S01]  /*10600*/  LDSM.16.MT88.4 R80, [R212+0x1900] ;  /* 0x00190000d450783b */ /* 0x000f620000004200 */
[----:B------:R-:W4:Y:S02]  /*10610*/  MUFU.EX2 R134, R134 ;  /* 0x0000008600867308 */ /* 0x000f240000000800 */
[----:B-1----:R-:W-:Y:S01]  /*10620*/  F2FP.BF16.PACK_AB R125, R139, R144 ;  /* 0x000000908b7d723e */ /* 0x002fe200000010ff */
[----:B------:R-:W-:Y:S03]  /*10630*/  FADD.FTZ R2, R165, R2 ;  /* 0x00000002a5027221 */ /* 0x000fe60000010000 */
[C---:B---3--:R-:W-:Y:S04]  /*10640*/  HMMA.16816.F32.BF16 R36, R68.reuse, R72, R36 ;  /* 0x000000484424723c */ /* 0x048fe80000041824 */
[----:B------:R-:W-:Y:S01]  /*10650*/  FADD.FTZ R3, R161, R2 ;  /* 0x00000002a1037221 */ /* 0x000fe20000010000 */
[----:B------:R-:W-:Y:S03]  /*10660*/  IADD3 R2, R192, -0x1, RZ ;  /* 0xffffffffc0027810 */ /* 0x000fe60007ffe0ff */
[C---:B------:R-:W-:Y:S01]  /*10670*/  HMMA.16816.F32.BF16 R40, R68.reuse, R74, R40 ;  /* 0x0000004a4428723c */ /* 0x040fe20000041828 */
[----:B------:R-:W1:Y:S03]  /*10680*/  LDSM.16.MT88.4 R72, [R210+0x1900] ;  /* 0x00190000d248783b */ /* 0x000e660000004200 */
[----:B------:R-:W-:Y:S02]  /*10690*/  FADD.FTZ R3, R228, R3 ;  /* 0x00000003e4037221 */ /* 0x000fe40000010000 */
[----:B------:R-:W-:Y:S02]  /*106a0*/  IMAD.MOV.U32 R192, RZ, RZ, R2 ;  /* 0x000000ffffc07224 */ /* 0x000fe400078e0002 */
[C---:B--2---:R-:W-:Y:S04]  /*106b0*/  HMMA.16816.F32.BF16 R44, R68.reuse, R84, R44 ;  /* 0x00000054442c723c */ /* 0x044fe8000004182c */
[----:B----4-:R-:W-:Y:S01]  /*106c0*/  F2FP.BF16.PACK_AB R127, R134, R135 ;  /* 0x00000087867f723e */ /* 0x010fe200000010ff */
[----:B------:R-:W-:Y:S02]  /*106d0*/  FADD.FTZ R144, R144, R3 ;  /* 0x0000000390907221 */ /* 0x000fe40000010000 */
[----:B------:R-:W-:Y:S01]  /*106e0*/  IMAD.MOV.U32 R3, RZ, RZ, R0 ;  /* 0x000000ffff037224 */ /* 0x000fe200078e0000 */
[C---:B------:R-:W-:Y:S01]  /*106f0*/  HMMA.16816.F32.BF16 R48, R68.reuse, R86, R48 ;  /* 0x000000564430723c */ /* 0x040fe20000041830 */
[----:B------:R-:W-:Y:S03]  /*10700*/  LDSM.16.MT88.4 R84, [R208+0x1900] ;  /* 0x00190000d054783b */ /* 0x000fe60000004200 */
[----:B------:R-:W-:Y:S02]  /*10710*/  FADD.FTZ R144, R139, R144 ;  /* 0x000000908b907221 */ /* 0x000fe40000010000 */
[----:B------:R-:W-:Y:S02]  /*10720*/  IMAD.MOV.U32 R2, RZ, RZ, R116 ;  /* 0x000000ffff027224 */ /* 0x000fe400078e0074 */
[C---:B------:R-:W-:Y:S04]  /*10730*/  HMMA.16816.F32.BF16 R52, R68.reuse, R76, R52 ;  /* 0x0000004c4434723c */ /* 0x040fe80000041834 */
[----:B------:R-:W-:Y:S04]  /*10740*/  FADD.FTZ R135, R135, R144 ;  /* 0x0000009087877221 */ /* 0x000fe80000010000 */
[C---:B------:R-:W-:Y:S01]  /*10750*/  HMMA.16816.F32.BF16 R56, R68.reuse, R78, R56 ;  /* 0x0000004e4438723c */ /* 0x040fe20000041838 */
[----:B------:R-:W2:Y:S03]  /*10760*/  LDSM.16.MT88.4 R76, [R209+0x1900] ;  /* 0x00190000d14c783b */ /* 0x000ea60000004200 */
[----:B------:R-:W-:Y:S04]  /*10770*/  FADD.FTZ R225, R134, R135 ;  /* 0x0000008786e17221 */ /* 0x000fe80000010000 */
        /* <DEDUP_REMOVED lines=8> */
[----:B------:R-:W-:Y:S03]  /*10800*/  F2FP.BF16.PACK_AB R71, R238, R237 ;  /* 0x000000edee47723e */ /* 0x000fe600000010ff */
[----:B------:R-:W-:Y:S04]  /*10810*/  FADD.FTZ R233, R233, R232 ;  /* 0x000000e8e9e97221 */ /* 0x000fe80000010000 */
[C---:B-----5:R-:W-:Y:S03]  /*10820*/  HMMA.16816.F32.BF16 R4, R68.reuse, R80, R4 ;  /* 0x000000504404723c */ /* 0x060fe60000041804 */
[----:B------:R-:W-:Y:S05]  /*10830*/  FADD.FTZ R233, R234, R233 ;  /* 0x000000e9eae97221 */ /* 0x000fea0000010000 */
        /* <DEDUP_REMOVED lines=10> */
[----:B------:R-:W-:Y:S07]  /*108e0*/  LDSM.16.MT88.4 R84, [R208+0x2100] ;  /* 0x00210000d054783b */ /* 0x000fee0000004200 */
[C---:B---3--:R-:W-:Y:S08]  /*108f0*/  HMMA.16816.F32.BF16 R36, R68.reuse, R80, R36 ;  /* 0x000000504424723c */ /* 0x048ff00000041824 */
[C---:B------:R-:W-:Y:S01]  /*10900*/  HMMA.16816.F32.BF16 R40, R68.reuse, R82, R40 ;  /* 0x000000524428723c */ /* 0x040fe20000041828 */
[----:B------:R-:W3:Y:S07]  /*10910*/  LDSM.16.MT88.4 R80, [R210+0x2100] ;  /* 0x00210000d250783b */ /* 0x000eee0000004200 */
[C---:B-1----:R-:W-:Y:S08]  /*10920*/  HMMA.16816.F32.BF16 R44, R68.reuse, R72, R44 ;  /* 0x00000048442c723c */ /* 0x042ff0000004182c */
[C---:B------:R-:W-:Y:S01]  /*10930*/  HMMA.16816.F32.BF16 R48, R68.reuse, R74, R48 ;  /* 0x0000004a4430723c */ /* 0x040fe20000041830 */
[----:B------:R-:W1:Y:S07]  /*10940*/  LDSM.16.MT88.4 R72, [R209+0x2100] ;  /* 0x00210000d148783b */ /* 0x000e6e0000004200 */
        /* <DEDUP_REMOVED lines=13> */
[C---:B--2---:R-:W-:Y:S03]  /*10a20*/  HMMA.16816.F32.BF16 R4, R68.reuse, R76, R4 ;  /* 0x0000004c4404723c */ /* 0x044fe60000041804 */
[----:B------:R-:W-:Y:S04]  /*10a30*/  FADD.FTZ R241, R241, R184 ;  /* 0x000000b8f1f17221 */ /* 0x000fe80000010000 */
[----:B------:R-:W-:Y:S01]  /*10a40*/  FADD.FTZ R156, R156, R241 ;  /* 0x000000f19c9c7221 */ /* 0x000fe20000010000 */
[C---:B------:R-:W-:Y:S01]  /*10a50*/  HMMA.16816.F32.BF16 R8, R68.reuse, R78, R8 ;  /* 0x0000004e4408723c */ /* 0x040fe20000041808 */
[----:B------:R-:W2:Y:S03]  /*10a60*/  LDSM.16.MT88.4 R76, [R212+0x5100] ;  /* 0x00510000d44c783b */ /* 0x000ea60000004200 */
[----:B------:R-:W-:Y:S04]  /*10a70*/  FADD.FTZ R159, R159, R156 ;  /* 0x0000009c9f9f7221 */ /* 0x000fe80000010000 */
[C---:B---3--:R-:W-:Y:S04]  /*10a80*/  HMMA.16816.F32.BF16 R12, R68.reuse, R80, R12 ;  /* 0x00000050440c723c */ /* 0x048fe8000004180c */
[----:B------:R-:W-:Y:S04]  /*10a90*/  FADD.FTZ R146, R146, R159 ;  /* 0x0000009f92927221 */ /* 0x000fe80000010000 */
[C---:B------:R-:W-:Y:S01]  /*10aa0*/  HMMA.16816.F32.BF16 R16, R68.reuse, R82, R16 ;  /* 0x000000524410723c */ /* 0x040fe20000041810 */
[----:B------:R-:W3:Y:S03]  /*10ab0*/  LDSM.16.MT88.4 R80, [R210+0x5100] ;  /* 0x00510000d250783b */ /* 0x000ee60000004200 */
[----:B------:R-:W-:Y:S04]  /*10ac0*/  FADD.FTZ R224, R149, R146 ;  /* 0x0000009295e07221 */ /* 0x000fe80000010000 */
[C---:B-1----:R-:W-:Y:S08]  /*10ad0*/  HMMA.16816.F32.BF16 R20, R68.reuse, R72, R20 ;  /* 0x000000484414723c */ /* 0x042ff00000041814 */
[C---:B------:R-:W-:Y:S01]  /*10ae0*/  HMMA.16816.F32.BF16 R24, R68.reuse, R74, R24 ;  /* 0x0000004a4418723c */ /* 0x040fe20000041818 */
[----:B------:R-:W1:Y:S07]  /*10af0*/  LDSM.16.MT88.4 R72, [R208+0x5100] ;  /* 0x00510000d048783b */ /* 0x000e6e0000004200 */
[C---:B------:R-:W-:Y:S08]  /*10b00*/  HMMA.16816.F32.BF16 R28, R68.reuse, R84, R28 ;  /* 0x00000054441c723c */ /* 0x040ff0000004181c */
[C---:B------:R-:W-:Y:S01]  /*10b10*/  HMMA.16816.F32.BF16 R32, R68.reuse, R86, R32 ;  /* 0x000000564420723c */ /* 0x040fe20000041820 */
[----:B------:R-:W4:Y:S07]  /*10b20*/  LDSM.16.MT88.4 R84, [R208+0x2900] ;  /* 0x00290000d054783b */ /* 0x000f2e0000004200 */
[C---:B--2---:R-:W-:Y:S08]  /*10b30*/  HMMA.16816.F32.BF16 R36, R68.reuse, R76, R36 ;  /* 0x0000004c4424723c */ /* 0x044ff00000041824 */
[C---:B------:R-:W-:Y:S01]  /*10b40*/  HMMA.16816.F32.BF16 R40, R68.reuse, R78, R40 ;  /* 0x0000004e4428723c */ /* 0x040fe20000041828 */
[----:B------:R-:W2:Y:S07]  /*10b50*/  LDSM.16.MT88.4 R76, [R212+0x5900] ;  /* 0x00590000d44c783b */ /* 0x000eae0000004200 */
[C---:B---3--:R-:W-:Y:S08]  /*10b60*/  HMMA.16816.F32.BF16 R44, R68.reuse, R80, R44 ;  /* 0x00000050442c723c */ /* 0x048ff0000004182c */
[C---:B------:R-:W-:Y:S08]  /*10b70*/  HMMA.16816.F32.BF16 R48, R68.reuse, R82, R48 ;  /* 0x000000524430723c */ /* 0x040ff00000041830 */
[C---:B------:R-:W-:Y:S08]  /*10b80*/  HMMA.16816.F32.BF16 R52, R68.reuse, R88, R52 ;  /* 0x000000584434723c */ /* 0x040ff00000041834 */
[C---:B------:R-:W-:Y:S08]  /*10b90*/  HMMA.16816.F32.BF16 R56, R68.reuse, R90, R56 ;  /* 0x0000005a4438723c */ /* 0x040ff00000041838 */
[C---:B-1----:R-:W-:Y:S08]  /*10ba0*/  HMMA.16816.F32.BF16 R60, R68.reuse, R72, R60 ;  /* 0x00000048443c723c */ /* 0x042ff0000004183c */
[----:B------:R-:W-:Y:S01]  /*10bb0*/  HMMA.16816.F32.BF16 R64, R68, R74, R64 ;  /* 0x0000004a4440723c */ /* 0x000fe20000041840 */
[----:B------:R-:W1:Y:S07]  /*10bc0*/  LDSM.16.MT88.4 R68, [R210+0x5900] ;  /* 0x00590000d244783b */ /* 0x000e6e0000004200 */
        /* <DEDUP_REMOVED lines=10> */
[C---:B--2---:R-:W-:Y:S08]  /*10c70*/  HMMA.16816.F32.BF16 R80, R124.reuse, R76, R36 ;  /* 0x0000004c7c50723c */ /* 0x044ff00000041824 */
[C---:B------:R-:W-:Y:S08]  /*10c80*/  HMMA.16816.F32.BF16 R76, R124.reuse, R78, R40 ;  /* 0x0000004e7c4c723c */ /* 0x040ff00000041828 */
[C---:B-1----:R-:W-:Y:S08]  /*10c90*/  HMMA.16816.F32.BF16 R72, R124.reuse, R68, R44 ;  /* 0x000000447c48723c */ /* 0x042ff0000004182c */
[C---:B------:R-:W-:Y:S08]  /*10ca0*/  HMMA.16816.F32.BF16 R68, R124.reuse, R70, R48 ;  /* 0x000000467c44723c */ /* 0x040ff00000041830 */
[C---:B---3--:R-:W-:Y:S08]  /*10cb0*/  HMMA.16816.F32.BF16 R52, R124.reuse, R4, R52 ;  /* 0x000000047c34723c */ /* 0x048ff00000041834 */
[C---:B------:R-:W-:Y:S08]  /*10cc0*/  HMMA.16816.F32.BF16 R56, R124.reuse, R6, R56 ;  /* 0x000000067c38723c */ /* 0x040ff00000041838 */
[C---:B-----5:R-:W-:Y:S08]  /*10cd0*/  HMMA.16816.F32.BF16 R60, R124.reuse, R8, R60 ;  /* 0x000000087c3c723c */ /* 0x060ff0000004183c */
[----:B------:R-:W-:Y:S01]  /*10ce0*/  HMMA.16816.F32.BF16 R64, R124, R10, R64 ;  /* 0x0000000a7c40723c */ /* 0x000fe20000041840 */
[----:B------:R-:W-:-:S07]  /*10cf0*/  @P0 BRA `(.L_x_196) ;  /* 0xffffbdf000000947 */ /* 0x000fce000383ffff */
.L_x_187:
[----:B------:R-:W1:Y:S01]  /*10d00*/  SHFL.BFLY PT, R3, R224, 0x2, 0x1f ;  /* 0x0c401f00e0037f89 */ /* 0x000e6200000e0000 */
[----:B------:R-:W-:Y:S01]  /*10d10*/  CS2R R4, SRZ ;  /* 0x0000000000047805 */ /* 0x000fe2000001ff00 */
[----:B------:R-:W-:-:S02]  /*10d20*/  MOV R8, 0xff800000 ;  /* 0xff80000000087802 */ /* 0x000fc40000000f00 */
[----:B------:R-:W2:Y:S01]  /*10d30*/  SHFL.BFLY PT, R2, R225, 0x2, 0x1f ;  /* 0x0c401f00e1027f89 */ /* 0x000ea200000e0000 */
[----:B------:R-:W-:Y:S01]  /*10d40*/  PLOP3.LUT P1, PT, PT, PT, PT, 0x8, 0x0 ;  /* 0x000000000000781c */ /* 0x000fe20003f2e170 */
[----:B-1----:R-:W-:Y:S02]  /*10d50*/  FADD.FTZ R6, R3, R224 ;  /* 0x000000e003067221 */ /* 0x002fe40000010000 */
[----:B--2---:R-:W-:-:S03]  /*10d60*/  FADD.FTZ R7, R2, R225 ;  /* 0x000000e102077221 */ /* 0x004fc60000010000 */
[----:B------:R-:W1:Y:S04]  /*10d70*/  SHFL.BFLY PT, R3, R6, 0x1, 0x1f ;  /* 0x0c201f0006037f89 */ /* 0x000e6800000e0000 */
        /* <DEDUP_REMOVED lines=21> */
[----:B------:R-:W-:Y:S02]  /*10ed0*/  FMUL.FTZ R101, R5, R101 ;  /* 0x0000006505657220 */ /* 0x000fe40000410000 */
        /* <DEDUP_REMOVED lines=25> */
[----:B------:R-:W-:Y:S02]  /*11070*/  FMUL.FTZ R5, R5, R65 ;  /* 0x0000004105057220 */ /* 0x000fe40000410000 */
        /* <DEDUP_REMOVED lines=34> */
.L_x_159:
[----:B------:R-:W-:Y:S05]  /*112a0*/  @P1 BRA `(.L_x_197) ;  /* 0x000010f000001947 */ /* 0x000fea0003800000 */
[----:B------:R-:W1:Y:S01]  /*112b0*/  S2R R0, SR_CTAID.Y ;  /* 0x0000000000007919 */ /* 0x000e620000002600 */
[----:B------:R-:W-:Y:S01]  /*112c0*/  F2FP.BF16.PACK_AB R112, R113, R112 ;  /* 0x000000707170723e */ /* 0x000fe200000010ff */
[----:B------:R-:W-:Y:S01]  /*112d0*/  BSSY B0, `(.L_x_198) ;  /* 0x00000dc000007945 */ /* 0x000fe20003800000 */
[----:B------:R-:W-:Y:S01]  /*112e0*/  F2FP.BF16.PACK_AB R114, R115, R114 ;  /* 0x000000727372723e */ /* 0x000fe200000010ff */
[----:B------:R-:W2:Y:S01]  /*112f0*/  S2R R2, SR_TID.X ;  /* 0x0000000000027919 */ /* 0x000ea20000002100 */
[----:B------:R-:W-:Y:S02]  /*11300*/  F2FP.BF16.PACK_AB R108, R109, R108 ;  /* 0x0000006c6d6c723e */ /* 0x000fe400000010ff */
[----:B------:R-:W-:Y:S01]  /*11310*/  F2FP.BF16.PACK_AB R110, R111, R110 ;  /* 0x0000006e6f6e723e */ /* 0x000fe200000010ff */
[----:B------:R-:W3:Y:S01]  /*11320*/  S2R R22, SR_CTAID.Z ;  /* 0x0000000000167919 */ /* 0x000ee20000002700 */
[----:B------:R-:W-:-:S02]  /*11330*/  F2FP.BF16.PACK_AB R6, R105, R6 ;  /* 0x000000066906723e */ /* 0x000fc400000010ff */
[----:B------:R-:W-:Y:S01]  /*11340*/  F2FP.BF16.PACK_AB R106, R107, R106 ;  /* 0x0000006a6b6a723e */ /* 0x000fe200000010ff */
[----:B------:R-:W-:Y:S01]  /*11350*/  BAR.SYNC.DEFER_BLOCKING 0x1, 0x100 ;  /* 0x0044000000007b1d */ /* 0x000fe20000010000 */
[----:B------:R-:W-:Y:S02]  /*11360*/  F2FP.BF16.PACK_AB R100, R101, R100 ;  /* 0x000000646564723e */ /* 0x000fe400000010ff */
[----:B------:R-:W-:Y:S02]  /*11370*/  F2FP.BF16.PACK_AB R102, R103, R102 ;  /* 0x000000666766723e */ /* 0x000fe400000010ff */
[----:B------:R-:W-:Y:S02]  /*11380*/  F2FP.BF16.PACK_AB R96, R97, R96 ;  /* 0x000000606160723e */ /* 0x000fe400000010ff */
[----:B------:R-:W-:Y:S02]  /*11390*/  F2FP.BF16.PACK_AB R98, R99, R98 ;  /* 0x000000626362723e */ /* 0x000fe400000010ff */
[----:B------:R-:W-:-:S02]  /*113a0*/  F2FP.BF16.PACK_AB R92, R93, R92 ;  /* 0x0000005c5d5c723e */ /* 0x000fc400000010ff */
[----:B------:R-:W-:Y:S01]  /*113b0*/  F2FP.BF16.PACK_AB R94, R95, R94 ;  /* 0x0000005e5f5e723e */ /* 0x000fe200000010ff */
[C---:B-1----:R-:W-:Y:S01]  /*113c0*/  IMAD.WIDE.U32 R24, R0.reuse, c[0x0][0x490], RZ ;  /* 0x0001240000187a25 */ /* 0x042fe200078e00ff */
[----:B------:R-:W-:Y:S02]  /*113d0*/  SHF.R.S32.HI R3, RZ, 0x1f, R0 ;  /* 0x0000001fff037819 */ /* 0x000fe40000011400 */
[----:B------:R-:W-:Y:S01]  /*113e0*/  F2FP.BF16.PACK_AB R88, R89, R88 ;  /* 0x000000585958723e */ /* 0x000fe200000010ff */
[C---:B------:R-:W-:Y:S01]  /*113f0*/  IMAD.WIDE.U32 R14, R0.reuse, c[0x0][0x3e8], RZ ;  /* 0x0000fa00000e7a25 */ /* 0x040fe200078e00ff */
[----:B--2---:R-:W-:Y:S02]  /*11400*/  SHF.R.S32.HI R9, RZ, 0x1f, R2 ;  /* 0x0000001fff097819 */ /* 0x004fe40000011402 */
[----:B------:R-:W-:Y:S01]  /*11410*/  F2FP.BF16.PACK_AB R90, R91, R90 ;  /* 0x0000005a5b5a723e */ /* 0x000fe200000010ff */
[----:B------:R-:W-:Y:S01]  /*11420*/  IMAD R13, R3, c[0x0][0x490], RZ ;  /* 0x00012400030d7a24 */ /* 0x000fe200078e02ff */
[-C--:B------:R-:W-:Y:S01]  /*11430*/  LEA.HI R11, R9, R2.reuse, RZ, 0x2 ;  /* 0x00000002090b7211 */ /* 0x080fe200078f10ff */
[----:B------:R-:W-:Y:S01]  /*11440*/  IMAD R3, R3, c[0x0][0x3e8], RZ ;  /* 0x0000fa0003037a24 */ /* 0x000fe200078e02ff */
[CC--:B------:R-:W-:Y:S01]  /*11450*/  LEA.HI R10, R9.reuse, R2.reuse, RZ, 0x3 ;  /* 0x00000002090a7211 */ /* 0x0c0fe200078f18ff */
[C---:B------:R-:W-:Y:S01]  /*11460*/  IMAD R13, R0.reuse, c[0x0][0x494], R13 ;  /* 0x00012500000d7a24 */ /* 0x040fe200078e020d */
[----:B------:R-:W-:Y:S01]  /*11470*/  SHF.R.S32.HI R20, RZ, 0x2, R11 ;  /* 0x00000002ff147819 */ /* 0x000fe2000001140b */
[----:B------:R-:W-:Y:S01]  /*11480*/  IMAD R28, R0, c[0x0][0x3ec], R3 ;  /* 0x0000fb00001c7a24 */ /* 0x000fe200078e0203 */
[-C--:B------:R-:W-:Y:S01]  /*11490*/  LEA.HI R3, R9, R2.reuse, RZ, 0x5 ;  /* 0x0000000209037211 */ /* 0x080fe200078f28ff */
[----:B------:R-:W-:Y:S01]  /*114a0*/  IMAD.IADD R25, R25, 0x1, R13 ;  /* 0x0000000119197824 */ /* 0x000fe200078e020d */
[----:B------:R-:W-:Y:S01]  /*114b0*/  LEA.HI R0, R9, R2, RZ, 0x6 ;  /* 0x0000000209007211 */ /* 0x000fe200078f30ff */
[----:B------:R-:W-:Y:S01]  /*114c0*/  IMAD.IADD R29, R15, 0x1, R28 ;  /* 0x000000010f1d7824 */ /* 0x000fe200078e021c */
[----:B------:R-:W-:Y:S01]  /*114d0*/  LOP3.LUT R9, R3, 0xffffffe0, RZ, 0xc0, !PT ;  /* 0xffffffe003097812 */ /* 0x000fe200078ec0ff */
[----:B------:R-:W-:Y:S01]  /*114e0*/  IMAD.MOV.U32 R28, RZ, RZ, R14 ;  /* 0x000000ffff1c7224 */ /* 0x000fe200078e000e */
[----:B------:R-:W-:Y:S01]  /*114f0*/  SHF.R.S32.HI R17, RZ, 0x1f, R11 ;  /* 0x0000001fff117819 */ /* 0x000fe2000001140b */
[----:B------:R-:W-:Y:S01]  /*11500*/  IMAD.MOV.U32 R14, RZ, RZ, c[0x0][0x4e8] ;  /* 0x00013a00ff0e7624 */ /* 0x000fe200078e00ff */
[----:B------:R-:W-:Y:S01]  /*11510*/  LOP3.LUT R11, R11, 0xfffffffc, RZ, 0xc0, !PT ;  /* 0xfffffffc0b0b7812 */ /* 0x000fe200078ec0ff */
[----:B------:R-:W-:Y:S01]  /*11520*/  IMAD.IADD R12, R2, 0x1, -R9 ;  /* 0x00000001020c7824 */ /* 0x000fe200078e0a09 */
[----:B------:R-:W-:Y:S01]  /*11530*/  LEA.HI R4, R17, R20, RZ, 0x3 ;  /* 0x0000001411047211 */ /* 0x000fe200078f18ff */
[----:B------:R-:W-:Y:S01]  /*11540*/  IMAD.SHL.U32 R0, R0, 0x8, RZ ;  /* 0x0000000800007824 */ /* 0x000fe200078e00ff */
[----:B------:R-:W-:Y:S01]  /*11550*/  LOP3.LUT R19, R10, 0xfffffff8, RZ, 0xc0, !PT ;  /* 0xfffffff80a137812 */ /* 0x000fe200078ec0ff */
[----:B------:R-:W-:Y:S01]  /*11560*/  IMAD.IADD R11, R2, 0x1, -R11 ;  /* 0x00000001020b7824 */ /* 0x000fe200078e0a0b */
[----:B------:R-:W-:Y:S01]  /*11570*/  SHF.R.S32.HI R13, RZ, 0x1f, R12 ;  /* 0x0000001fff0d7819 */ /* 0x000fe2000001140c */
[----:B---3--:R-:W-:Y:S01]  /*11580*/  IMAD.WIDE.U32 R24, R22, c[0x0][0x498], R24 ;  /* 0x0001260016187a25 */ /* 0x008fe200078e0018 */
[----:B------:R-:W-:-:S02]  /*11590*/  LOP3.LUT R9, R4, 0xfffffff8, RZ, 0xc0, !PT ;  /* 0xfffffff804097812 */ /* 0x000fc400078ec0ff */
[----:B------:R-:W-:Y:S01]  /*115a0*/  SHF.R.S32.HI R15, RZ, 0x1f, R22 ;  /* 0x0000001fff0f7819 */ /* 0x000fe20000011416 */
[----:B------:R-:W-:Y:S01]  /*115b0*/  IMAD.IADD R19, R2, 0x1, -R19 ;  /* 0x0000000102137824 */ /* 0x000fe200078e0a13 */
[----:B------:R-:W-:Y:S01]  /*115c0*/  LOP3.LUT P4, RZ, R12, 0x3, RZ, 0xc0, !PT ;  /* 0x000000030cff7812 */ /* 0x000fe2000788c0ff */
[----:B------:R-:W-:Y:S01]  /*115d0*/  IMAD.IADD R20, R20, 0x1, -R9 ;  /* 0x0000000114147824 */ /* 0x000fe200078e0a09 */
[--C-:B------:R-:W-:Y:S01]  /*115e0*/  SHF.R.S32.HI R26, RZ, 0x5, R3.reuse ;  /* 0x00000005ff1a7819 */ /* 0x100fe20000011403 */
[----:B------:R-:W-:Y:S01]  /*115f0*/  IMAD R9, R15, c[0x0][0x498], RZ ;  /* 0x000126000f097a24 */ /* 0x000fe200078e02ff */
[----:B------:R-:W-:Y:S01]  /*11600*/  LEA.HI R12, R13, R12, RZ, 0x2 ;  /* 0x0000000c0d0c7211 */ /* 0x000fe200078f10ff */
[----:B------:R-:W-:Y:S01]  /*11610*/  IMAD R15, R15, c[0x0][0x3f0], RZ ;  /* 0x0000fc000f0f7a24 */ /* 0x000fe200078e02ff */
[----:B------:R-:W-:Y:S01]  /*11620*/  SHF.R.S32.HI R3, RZ, 0x1f, R3 ;  /* 0x0000001fff037819 */ /* 0x000fe20000011403 */
[----:B------:R-:W1:Y:S01]  /*11630*/  S2R R13, SR_CTAID.X ;  /* 0x00000000000d7919 */ /* 0x000e620000002500 */
[----:B------:R-:W-:Y:S01]  /*11640*/  SHF.R.S32.HI R10, RZ, 0x3, R10 ;  /* 0x00000003ff0a7819 */ /* 0x000fe2000001140a */
[----:B------:R-:W-:Y:S01]  /*11650*/  IMAD R16, R22, c[0x0][0x49c], R9 ;  /* 0x0001270016107a24 */ /* 0x000fe200078e0209 */
[----:B------:R-:W-:Y:S01]  /*11660*/  LEA.HI R3, R3, R26, RZ, 0x3 ;  /* 0x0000001a03037211 */ /* 0x000fe200078f18ff */
[----:B------:R-:W-:Y:S01]  /*11670*/  IMAD.SHL.U32 R9, R19, 0x8, RZ ;  /* 0x0000000813097824 */ /* 0x000fe200078e00ff */
[----:B------:R-:W-:Y:S01]  /*11680*/  LEA.HI R4, R11, R11, RZ, 0x1 ;  /* 0x0000000b0b047211 */ /* 0x000fe200078f08ff */
[----:B------:R-:W-:Y:S01]  /*11690*/  IMAD.SHL.U32 R2, R10, 0x40, RZ ;  /* 0x000000400a027824 */ /* 0x000fe200078e00ff */
[----:B------:R-:W-:Y:S01]  /*116a0*/  LOP3.LUT R3, R3, 0xffffff8, RZ, 0xc0, !PT ;  /* 0x0ffffff803037812 */ /* 0x000fe200078ec0ff */
[----:B------:R-:W-:Y:S01]  /*116b0*/  IMAD R17, R26, 0x200, R11 ;  /* 0x000002001a117824 */ /* 0x000fe200078e020b */
[----:B------:R-:W-:Y:S01]  /*116c0*/  LOP3.LUT R4, R4, 0x1ffffffe, RZ, 0xc0, !PT ;  /* 0x1ffffffe04047812 */ /* 0x000fe200078ec0ff */
[----:B------:R-:W-:Y:S01]  /*116d0*/  IMAD R15, R22, c[0x0][0x3f4], R15 ;  /* 0x0000fd00160f7a24 */ /* 0x000fe200078e020f */
[----:B------:R-:W-:Y:S01]  /*116e0*/  LOP3.LUT R2, R2, 0x1c0, RZ, 0xc0, !PT ;  /* 0x000001c002027812 */ /* 0x000fe200078ec0ff */
[----:B------:R-:W-:Y:S01]  /*116f0*/  IMAD.IADD R18, R26, 0x1, -R3 ;  /* 0x000000011a127824 */ /* 0x000fe200078e0a03 */
[----:B------:R-:W-:Y:S01]  /*11700*/  ISETP.NE.AND P0, PT, R14, 0x1, PT ;  /* 0x000000010e00780c */ /* 0x000fe20003f05270 */
[----:B------:R-:W-:Y:S01]  /*11710*/  IMAD.IADD R11, R11, 0x1, -R4 ;  /* 0x000000010b0b7824 */ /* 0x000fe200078e0a04 */
[----:B------:R-:W-:Y:S01]  /*11720*/  LOP3.LUT R4, R2, 0x38, R9, 0xf8, !PT ;  /* 0x0000003802047812 */ /* 0x000fe200078ef809 */
[----:B------:R-:W-:Y:S01]  /*11730*/  IMAD.WIDE.U32 R22, R22, c[0x0][0x3f0], R28 ;  /* 0x0000fc0016167a25 */ /* 0x000fe200078e001c */
[----:B------:R-:W-:-:S02]  /*11740*/  SHF.R.U32.HI R3, RZ, 0x3, R2 ;  /* 0x00000003ff037819 */ /* 0x000fc40000011602 */
[----:B------:R-:W-:Y:S01]  /*11750*/  SHF.R.S32.HI R21, RZ, 0x2, R12 ;  /* 0x00000002ff157819 */ /* 0x000fe2000001140c */
[----:B------:R-:W-:Y:S01]  /*11760*/  IMAD R2, R19, 0x20, R10 ;  /* 0x0000002013027824 */ /* 0x000fe200078e020a */
[----:B------:R-:W-:Y:S01]  /*11770*/  LOP3.LUT R19, R20, 0x1, RZ, 0xc0, !PT ;  /* 0x0000000114137812 */ /* 0x000fe200078ec0ff */
[----:B------:R-:W-:Y:S01]  /*11780*/  IMAD.IADD R23, R23, 0x1, R15 ;  /* 0x0000000117177824 */ /* 0x000fe200078e020f */
[----:B------:R-:W-:Y:S01]  /*11790*/  LOP3.LUT R3, R4, R3, RZ, 0x3c, !PT ;  /* 0x0000000304037212 */ /* 0x000fe200078e3cff */
[----:B-1----:R-:W-:Y:S01]  /*117a0*/  IMAD R2, R13, 0x80, R2 ;  /* 0x000000800d027824 */ /* 0x002fe200078e0202 */
[----:B------:R-:W-:Y:S01]  /*117b0*/  ISETP.NE.U32.AND P3, PT, R19, 0x1, PT ;  /* 0x000000011300780c */ /* 0x000fe20003f65070 */
[----:B------:R-:W-:Y:S01]  /*117c0*/  IMAD R18, R18, 0x10, R21 ;  /* 0x0000001012127824 */ /* 0x000fe200078e0215 */
[----:B------:R-:W-:Y:S01]  /*117d0*/  LOP3.LUT R0, R3, 0x7ffffe00, R0, 0xf8, !PT ;  /* 0x7ffffe0003007812 */ /* 0x000fe200078ef800 */
[----:B------:R-:W-:Y:S01]  /*117e0*/  @P0 IMAD.HI.U32 R4, R2, c[0x0][0x4ec], RZ ;  /* 0x00013b0002040a27 */ /* 0x000fe200078e00ff */
[----:B------:R-:W-:-:S02]  /*117f0*/  R2P PR, R20, 0x6 ;  /* 0x0000000614007804 */ /* 0x000fc40000000000 */
[----:B------:R-:W-:Y:S01]  /*11800*/  F2FP.BF16.PACK_AB R84, R85, R84 ;  /* 0x000000545554723e */ /* 0x000fe200000010ff */
[----:B------:R-:W-:Y:S01]  /*11810*/  IMAD.SHL.U32 R20, R20, 0x40, RZ ;  /* 0x0000004014147824 */ /* 0x000fe200078e00ff */
[----:B------:R-:W-:Y:S01]  /*11820*/  F2FP.BF16.PACK_AB R86, R87, R86 ;  /* 0x000000565756723e */ /* 0x000fe200000010ff */
[----:B------:R-:W-:Y:S01]  /*11830*/  IMAD.MOV.U32 R12, RZ, RZ, R2 ;  /* 0x000000ffff0c7224 */ /* 0x000fe200078e0002 */
[----:B------:R-:W-:Y:S01]  /*11840*/  @P0 SHF.R.U32.HI R12, RZ, c[0x0][0x4f0], R4 ;  /* 0x00013c00ff0c0a19 */ /* 0x000fe20000011604 */
[----:B------:R-:W-:Y:S01]  /*11850*/  IMAD R3, R14, c[0x0][0x388], RZ ;  /* 0x0000e2000e037a24 */ /* 0x000fe200078e02ff */
[----:B------:R-:W-:Y:S01]  /*11860*/  LOP3.LUT R26, R20, 0x1c0, RZ, 0xc0, !PT ;  /* 0x000001c0141a7812 */ /* 0x000fe200078ec0ff */
[----:B------:R-:W-:Y:S01]  /*11870*/  IMAD R4, R11, 0x8, R18 ;  /* 0x000000080b047824 */ /* 0x000fe200078e0212 */
[--C-:B------:R-:W-:Y:S01]  /*11880*/  SHF.R.S32.HI R14, RZ, 0x1f, R12.reuse ;  /* 0x0000001fff0e7819 */ /* 0x100fe2000001140c */
[----:B------:R-:W-:Y:S01]  /*11890*/  IMAD.MOV R11, RZ, RZ, -R12 ;  /* 0x000000ffff0b7224 */ /* 0x000fe200078e0a0c */
[----:B------:R-:W-:Y:S01]  /*118a0*/  LEA.HI R26, R26, R26, RZ, 0x1d ;  /* 0x0000001a1a1a7211 */ /* 0x000fe200078fe8ff */
[----:B------:R-:W-:Y:S01]  /*118b0*/  IMAD R4, R13, 0x80, R4 ;  /* 0x000000800d047824 */ /* 0x000fe200078e0204 */
[----:B------:R-:W-:Y:S01]  /*118c0*/  F2FP.BF16.PACK_AB R80, R81, R80 ;  /* 0x000000505150723e */ /* 0x000fe200000010ff */
[----:B------:R-:W-:Y:S01]  /*118d0*/  IMAD R15, R14, c[0x0][0x3e0], RZ ;  /* 0x0000f8000e0f7a24 */ /* 0x000fe200078e02ff */
[----:B------:R-:W-:Y:S01]  /*118e0*/  F2FP.BF16.PACK_AB R82, R83, R82 ;  /* 0x000000525352723e */ /* 0x000fe200000010ff */
[----:B------:R-:W-:Y:S01]  /*118f0*/  IMAD.U32 R17, R17, 0x2, R26 ;  /* 0x0000000211117824 */ /* 0x000fe200078e001a */
[----:B------:R-:W-:Y:S01]  /*11900*/  F2FP.BF16.PACK_AB R76, R77, R76 ;  /* 0x0000004c4d4c723e */ /* 0x000fe200000010ff */
[----:B------:R-:W-:Y:S01]  /*11910*/  IMAD R11, R11, c[0x0][0x4e8], R2 ;  /* 0x00013a000b0b7a24 */ /* 0x000fe200078e0202 */
[----:B------:R-:W-:Y:S01]  /*11920*/  F2FP.BF16.PACK_AB R78, R79, R78 ;  /* 0x0000004e4f4e723e */ /* 0x000fe200000010ff */
[----:B------:R-:W-:Y:S01]  /*11930*/  IMAD.SHL.U32 R17, R17, 0x2, RZ ;  /* 0x0000000211117824 */ /* 0x000fe200078e00ff */
[----:B------:R-:W-:Y:S01]  /*11940*/  F2FP.BF16.PACK_AB R72, R73, R72 ;  /* 0x000000484948723e */ /* 0x000fe200000010ff */
[----:B------:R-:W-:Y:S01]  /*11950*/  @P0 IMAD.HI.U32 R2, R4, c[0x0][0x4ec], RZ ;  /* 0x00013b0004020a27 */ /* 0x000fe200078e00ff */
[----:B------:R-:W-:-:S02]  /*11960*/  F2FP.BF16.PACK_AB R74, R75, R74 ;  /* 0x0000004a4b4a723e */ /* 0x000fc400000010ff */
[----:B------:R-:W-:Y:S01]  /*11970*/  IADD3 R21, R17, 0x70, RZ ;  /* 0x0000007011157810 */ /* 0x000fe20007ffe0ff */
[C---:B------:R-:W-:Y:S01]  /*11980*/  IMAD.WIDE.U32 R22, R12.reuse, c[0x0][0x3e0], R22 ;  /* 0x0000f8000c167a25 */ /* 0x040fe200078e0016 */
[----:B------:R-:W-:Y:S01]  /*11990*/  STS [R17+0x80], R112 ;  /* 0x0000807011007388 */ /* 0x000fe20000000800 */
[----:B------:R-:W-:Y:S02]  /*119a0*/  F2FP.BF16.PACK_AB R68, R69, R68 ;  /* 0x000000444544723e */ /* 0x000fe400000010ff */
[----:B------:R-:W-:Y:S01]  /*119b0*/  IMAD R15, R12, c[0x0][0x3e4], R15 ;  /* 0x0000f9000c0f7a24 */ /* 0x000fe200078e020f */
[----:B------:R-:W-:Y:S01]  /*119c0*/  IADD3 R12, R17, 0x80, RZ ;  /* 0x00000080110c7810 */ /* 0x000fe20007ffe0ff */
[----:B------:R-:W-:Y:S01]  /*119d0*/  IMAD.MOV.U32 R19, RZ, RZ, R4 ;  /* 0x000000ffff137224 */ /* 0x000fe200078e0004 */
[----:B------:R-:W-:Y:S01]  /*119e0*/  @P0 SHF.R.U32.HI R19, RZ, c[0x0][0x4f0], R2 ;  /* 0x00013c00ff130a19 */ /* 0x000fe20000011602 */
[----:B------:R-:W-:Y:S01]  /*119f0*/  IMAD.IADD R23, R23, 0x1, R15 ;  /* 0x0000000117177824 */ /* 0x000fe200078e020f */
[----:B------:R-:W-:Y:S01]  /*11a00*/  @P3 IADD3 R21, R12, 0x10, RZ ;  /* 0x000000100c153810 */ /* 0x000fe20007ffe0ff */
[----:B------:R-:W-:Y:S01]  /*11a10*/  IMAD.MOV.U32 R2, RZ, RZ, 0x20 ;  /* 0x00000020ff027424 */ /* 0x000fe200078e00ff */
[----:B------:R-:W-:Y:S01]  /*11a20*/  SHF.R.S32.HI R12, RZ, 0x1f, R11 ;  /* 0x0000001fff0c7819 */ /* 0x000fe2000001140b */
[----:B------:R-:W-:Y:S01]  /*11a30*/  IMAD.WIDE.U32 R22, R11, c[0x0][0x3d8], R22 ;  /* 0x0000f6000b167a25 */ /* 0x000fe200078e0016 */
[--C-:B------:R-:W-:Y:S01]  /*11a40*/  SHF.R.S32.HI R15, RZ, 0x1f, R19.reuse ;  /* 0x0000001fff0f7819 */ /* 0x100fe20000011413 */
[----:B------:R-:W-:Y:S01]  /*11a50*/  STS [R17+0x480], R114 ;  /* 0x0004807211007388 */ /* 0x000fe20000000800 */
[----:B------:R-:W-:Y:S01]  /*11a60*/  IADD3 R14, P0, R19, R24, RZ ;  /* 0x00000018130e7210 */ /* 0x000fe20007f1e0ff */
[----:B------:R-:W-:Y:S01]  /*11a70*/  IMAD.MOV R19, RZ, RZ, -R19 ;  /* 0x000000ffff137224 */ /* 0x000fe200078e0a13 */
[----:B------:R-:W-:Y:S01]  /*11a80*/  SEL R2, R2, 0xffffffe0, !P1 ;  /* 0xffffffe002027807 */ /* 0x000fe20004800000 */
[----:B------:R-:W-:Y:S01]  /*11a90*/  IMAD R12, R12, c[0x0][0x3d8], RZ ;  /* 0x0000f6000c0c7a24 */ /* 0x000fe200078e02ff */
[----:B------:R-:W-:Y:S01]  /*11aa0*/  IADD3.X R15, R15, R25, R16, P0, !PT ;  /* 0x000000190f0f7210 */ /* 0x000fe200007fe410 */
[----:B------:R-:W-:Y:S01]  /*11ab0*/  IMAD R25, R19, c[0x0][0x4e8], R4 ;  /* 0x00013a0013197a24 */ /* 0x000fe200078e0204 */
[----:B------:R-:W-:Y:S01]  /*11ac0*/  STS [R21], R108 ;  /* 0x0000006c15007388 */ /* 0x000fe20000000800 */
[----:B------:R-:W-:Y:S01]  /*11ad0*/  IMAD R4, R11, c[0x0][0x3dc], R12 ;  /* 0x0000f7000b047a24 */ /* 0x000fe200078e020c */
[----:B------:R-:W-:Y:S01]  /*11ae0*/  F2FP.BF16.PACK_AB R70, R71, R70 ;  /* 0x000000464746723e */ /* 0x000fe200000010ff */
[----:B------:R-:W-:Y:S01]  /*11af0*/  IMAD.IADD R19, R17, 0x1, R2 ;  /* 0x0000000111137824 */ /* 0x000fe200078e0202 */
[----:B------:R-:W-:Y:S01]  /*11b00*/  STS [R21+0x400], R110 ;  /* 0x0004006e15007388 */ /* 0x000fe20000000800 */
[----:B------:R-:W-:Y:S01]  /*11b10*/  IMAD.IADD R11, R2, 0x1, R21 ;  /* 0x00000001020b7824 */ /* 0x000fe200078e0215 */
[----:B------:R-:W-:Y:S01]  /*11b20*/  SHF.R.S32.HI R2, RZ, 0x1f, R25 ;  /* 0x0000001fff027819 */ /* 0x000fe20000011419 */
[----:B------:R-:W-:Y:S01]  /*11b30*/  IMAD.MOV.U32 R12, RZ, RZ, 0x40 ;  /* 0x00000040ff0c7424 */ /* 0x000fe200078e00ff */
[----:B------:R1:W-:Y:S01]  /*11b40*/  STS [R19+0x80], R6 ;  /* 0x0000800613007388 */ /* 0x0003e20000000800 */
[----:B------:R-:W-:Y:S01]  /*11b50*/  IMAD.WIDE.U32 R14, R25, c[0x0][0x488], R14 ;  /* 0x00012200190e7a25 */ /* 0x000fe200078e000e */
[----:B------:R-:W-:-:S02]  /*11b60*/  F2FP.BF16.PACK_AB R52, R53, R52 ;  /* 0x000000343534723e */ /* 0x000fc400000010ff */
[----:B------:R-:W-:Y:S01]  /*11b70*/  SEL R12, R12, 0xffffffc0, !P2 ;  /* 0xffffffc00c0c7807 */ /* 0x000fe20005000000 */
[----:B------:R-:W-:Y:S01]  /*11b80*/  IMAD R2, R2, c[0x0][0x488], RZ ;  /* 0x0001220002027a24 */ /* 0x000fe200078e02ff */
[----:B------:R-:W-:Y:S01]  /*11b90*/  STS [R19+0x480], R106 ;  /* 0x0004806a13007388 */ /* 0x000fe20000000800 */
[----:B------:R-:W-:Y:S01]  /*11ba0*/  F2FP.BF16.PACK_AB R54, R55, R54 ;  /* 0x000000363736723e */ /* 0x000fe200000010ff */
[----:B------:R-:W-:Y:S01]  /*11bb0*/  IMAD R20, R13, 0x80, R18 ;  /* 0x000000800d147824 */ /* 0x000fe200078e0212 */
[----:B------:R-:W-:Y:S01]  /*11bc0*/  F2FP.BF16.PACK_AB R56, R57, R56 ;  /* 0x000000383938723e */ /* 0x000fe200000010ff */
[----:B------:R-:W-:Y:S01]  /*11bd0*/  IMAD R2, R25, c[0x0][0x48c], R2 ;  /* 0x0001230019027a24 */ /* 0x000fe200078e0202 */
[----:B------:R-:W-:Y:S01]  /*11be0*/  STS [R11], R100 ;  /* 0x000000640b007388 */ /* 0x000fe20000000800 */
[--C-:B------:R-:W-:Y:S01]  /*11bf0*/  IMAD.IADD R25, R17, 0x1, R12.reuse ;  /* 0x0000000111197824 */ /* 0x100fe200078e020c */
[----:B------:R-:W-:Y:S01]  /*11c00*/  F2FP.BF16.PACK_AB R58, R59, R58 ;  /* 0x0000003a3b3a723e */ /* 0x000fe200000010ff */
[C---:B------:R-:W-:Y:S01]  /*11c10*/  IMAD.IADD R27, R12.reuse, 0x1, R21 ;  /* 0x000000010c1b7824 */ /* 0x040fe200078e0215 */
[----:B------:R-:W-:Y:S01]  /*11c20*/  STS [R11+0x400], R102 ;  /* 0x000400660b007388 */ /* 0x000fe20000000800 */
[----:B------:R-:W-:Y:S01]  /*11c30*/  IMAD.IADD R29, R12, 0x1, R19 ;  /* 0x000000010c1d7824 */ /* 0x000fe200078e0213 */
[----:B------:R-:W-:Y:S01]  /*11c40*/  F2FP.BF16.PACK_AB R60, R61, R60 ;  /* 0x0000003c3d3c723e */ /* 0x000fe200000010ff */
[----:B------:R-:W-:Y:S01]  /*11c50*/  IMAD.IADD R31, R11, 0x1, R12 ;  /* 0x000000010b1f7824 */ /* 0x000fe200078e020c */
[----:B------:R-:W-:Y:S01]  /*11c60*/  STS [R25+0x80], R96 ;  /* 0x0000806019007388 */ /* 0x000fe20000000800 */
[----:B------:R-:W-:Y:S01]  /*11c70*/  IMAD.IADD R15, R15, 0x1, R2 ;  /* 0x000000010f0f7824 */ /* 0x000fe200078e0202 */
[----:B------:R-:W-:Y:S01]  /*11c80*/  F2FP.BF16.PACK_AB R62, R63, R62 ;  /* 0x0000003e3f3e723e */ /* 0x000fe200000010ff */
[----:B------:R-:W-:Y:S01]  /*11c90*/  IMAD.SHL.U32 R0, R0, 0x2, RZ ;  /* 0x0000000200007824 */ /* 0x000fe200078e00ff */
[----:B------:R-:W-:Y:S01]  /*11ca0*/  STS [R25+0x480], R98 ;  /* 0x0004806219007388 */ /* 0x000fe20000000800 */
[----:B------:R-:W-:Y:S01]  /*11cb0*/  F2FP.BF16.PACK_AB R5, R5, R64 ;  /* 0x000000400505723e */ /* 0x000fe200000010ff */
[----:B------:R-:W-:Y:S01]  /*11cc0*/  IMAD R10, R13, 0x80, R10 ;  /* 0x000000800d0a7824 */ /* 0x000fe200078e020a */
[----:B-1----:R-:W-:Y:S01]  /*11cd0*/  LEA R6, P0, R14, c[0x0][0x450], 0x2 ;  /* 0x000114000e067a11 */ /* 0x002fe200078010ff */
[----:B------:R-:W-:Y:S01]  /*11ce0*/  STS [R27], R92 ;  /* 0x0000005c1b007388 */ /* 0x000fe20000000800 */
[----:B------:R-:W-:-:S02]  /*11cf0*/  F2FP.BF16.PACK_AB R66, R67, R66 ;  /* 0x000000424342723e */ /* 0x000fc400000010ff */
[----:B------:R-:W-:Y:S01]  /*11d00*/  LEA.HI.X R15, R14, c[0x0][0x454], R15, 0x2, P0 ;  /* 0x000115000e0f7a11 */ /* 0x000fe200000f140f */
[----:B------:R-:W-:Y:S01]  /*11d10*/  STS [R27+0x400], R94 ;  /* 0x0004005e1b007388 */ /* 0x000fe20000000800 */
[C---:B------:R-:W-:Y:S02]  /*11d20*/  IADD3 R18, R20.reuse, 0x8, RZ ;  /* 0x0000000814127810 */ /* 0x040fe40007ffe0ff */
[-C--:B------:R-:W-:Y:S01]  /*11d30*/  ISETP.GE.OR P5, PT, R20, R3.reuse, P4 ;  /* 0x000000031400720c */ /* 0x080fe200027a6670 */
[----:B------:R-:W-:Y:S01]  /*11d40*/  STS [R29+0x80], R88 ;  /* 0x000080581d007388 */ /* 0x000fe20000000800 */
[----:B------:R-:W-:Y:S02]  /*11d50*/  ISETP.GE.OR P4, PT, R18, R3, P4 ;  /* 0x000000031200720c */ /* 0x000fe40002786670 */
[----:B------:R-:W-:Y:S01]  /*11d60*/  LEA R2, P0, R22, c[0x0][0x380], 0x1 ;  /* 0x0000e00016027a11 */ /* 0x000fe200078008ff */
[----:B------:R-:W-:Y:S04]  /*11d70*/  STS [R29+0x480], R90 ;  /* 0x0004805a1d007388 */ /* 0x000fe80000000800 */
[----:B------:R-:W-:Y:S04]  /*11d80*/  STS [R31], R84 ;  /* 0x000000541f007388 */ /* 0x000fe80000000800 */
        /* <DEDUP_REMOVED lines=15> */
[----:B------:R1:W-:Y:S04]  /*11e80*/  STS [R31+0x4000], R5 ;  /* 0x004000051f007388 */ /* 0x0003e80000000800 */
[----:B------:R-:W-:Y:S04]  /*11e90*/  STS [R31+0x4400], R66 ;  /* 0x004400421f007388 */ /* 0x000fe80000000800 */
[----:B------:R-:W-:Y:S04]  /*11ea0*/  SHFL.IDX PT, R32, R6, RZ, 0x1c1f ;  /* 0x001c1fff06207589 */ /* 0x000fe800000e0000 */
[----:B------:R-:W2:Y:S04]  /*11eb0*/  SHFL.IDX PT, R33, R15, RZ, 0x1c1f ;  /* 0x001c1fff0f217589 */ /* 0x000ea800000e0000 */
[----:B------:R-:W-:Y:S06]  /*11ec0*/  BAR.SYNC.DEFER_BLOCKING 0x1, 0x100 ;  /* 0x0044000000007b1d */ /* 0x000fec0000010000 */
[----:B------:R-:W-:Y:S01]  /*11ed0*/  SHFL.IDX PT, R34, R6, 0x1, 0x1c1f ;  /* 0x003c1f0006227f89 */ /* 0x000fe200000e0000 */
[----:B-1----:R-:W-:-:S03]  /*11ee0*/  IMAD.IADD R5, R23, 0x1, R4 ;  /* 0x0000000117057824 */ /* 0x002fc600078e0204 */
[----:B------:R-:W1:Y:S02]  /*11ef0*/  SHFL.IDX PT, R35, R15, 0x1, 0x1c1f ;  /* 0x003c1f000f237f89 */ /* 0x000e6400000e0000 */
[----:B------:R-:W-:Y:S02]  /*11f00*/  LEA.HI.X R22, R22, c[0x0][0x384], R5, 0x1, P0 ;  /* 0x0000e10016167a11 */ /* 0x000fe400000f0c05 */
[----:B------:R-:W3:Y:S01]  /*11f10*/  SHFL.IDX PT, R20, R2, RZ, 0x181f ;  /* 0x00181fff02147589 */ /* 0x000ee200000e0000 */
[----:B------:R-:W-:-:S03]  /*11f20*/  ISETP.GE.AND P0, PT, R10, R3, PT ;  /* 0x000000030a00720c */ /* 0x000fc60003f06270 */
[----:B------:R-:W4:Y:S04]  /*11f30*/  SHFL.IDX PT, R21, R22, RZ, 0x181f ;  /* 0x00181fff16157589 */ /* 0x000f2800000e0000 */
[----:B--2---:R-:W-:Y:S04]  /*11f40*/  @!P5 ST.E [R32.64], R7 ;  /* 0x000000072000d985 */ /* 0x004fe8000c10190a */
[----:B-1----:R1:W-:Y:S04]  /*11f50*/  @!P4 ST.E [R34.64], R8 ;  /* 0x000000082200c985 */ /* 0x0023e8000c10190a */
[----:B------:R2:W2:Y:S04]  /*11f60*/  LDS.128 R48, [R0+0x1080] ;  /* 0x0010800000307984 */ /* 0x0004a80000000c00 */
[----:B------:R2:W2:Y:S04]  /*11f70*/  LDS.128 R44, [R0+0x2080] ;  /* 0x00208000002c7984 */ /* 0x0004a80000000c00 */
[----:B------:R2:W2:Y:S04]  /*11f80*/  LDS.128 R40, [R0+0x3080] ;  /* 0x0030800000287984 */ /* 0x0004a80000000c00 */
[----:B------:R2:W2:Y:S04]  /*11f90*/  LDS.128 R36, [R0+0x5080] ;  /* 0x0050800000247984 */ /* 0x0004a80000000c00 */
[----:B------:R2:W2:Y:S04]  /*11fa0*/  LDS.128 R24, [R0+0x6080] ;  /* 0x0060800000187984 */ /* 0x0004a80000000c00 */
[----:B------:R2:W2:Y:S01]  /*11fb0*/  LDS.128 R16, [R0+0x7080] ;  /* 0x0070800000107984 */ /* 0x0004a20000000c00 */
[----:B-1----:R-:W-:Y:S01]  /*11fc0*/  IADD3 R8, R9, 0x40, RZ ;  /* 0x0000004009087810 */ /* 0x002fe20007ffe0ff */
[----:B------:R-:W-:Y:S05]  /*11fd0*/  @P0 BRA `(.L_x_199) ;  /* 0x000000b000000947 */ /* 0x000fea0003800000 */
[----:B---34-:R-:W1:Y:S01]  /*11fe0*/  LDS.128 R4, [R0+0x80] ;  /* 0x0000800000047984 */ /* 0x018e620000000c00 */
[----:B------:R-:W-:-:S02]  /*11ff0*/  ISETP.GE.AND P0, PT, R8, c[0x0][0x3c8], PT ;  /* 0x0000f20008007a0c */ /* 0x000fc40003f06270 */
[----:B------:R-:W-:Y:S01]  /*12000*/  ISETP.GE.AND P1, PT, R9, c[0x0][0x3c8], PT ;  /* 0x0000f20009007a0c */ /* 0x000fe20003f26270 */
[----:B------:R-:W3:Y:S10]  /*12010*/  LDS.128 R12, [R0+0x4080] ;  /* 0x00408000000c7984 */ /* 0x000ef40000000c00 */
[----:B------:R-:W-:-:S02]  /*12020*/  @!P0 SHF.R.S32.HI R11, RZ, 0x1f, R8 ;  /* 0x0000001fff0b8819 */ /* 0x000fc40000011408 */
[----:B------:R-:W-:Y:S02]  /*12030*/  @!P1 IMAD.WIDE R28, R9, 0x2, R20 ;  /* 0x00000002091c9825 */ /* 0x000fe400078e0214 */
[----:B------:R-:W-:-:S04]  /*12040*/  @!P0 LEA.HI R11, R11, R8, RZ, 0x3 ;  /* 0x000000080b0b8211 */ /* 0x000fc800078f18ff */
[----:B------:R-:W-:-:S05]  /*12050*/  @!P0 LOP3.LUT R11, R11, 0xfffffff8, RZ, 0xc0, !PT ;  /* 0xfffffff80b0b8812 */ /* 0x000fca00078ec0ff */
[----:B------:R-:W-:Y:S01]  /*12060*/  @!P0 IMAD.WIDE R20, R11, 0x2, R20 ;  /* 0x000000020b148825 */ /* 0x000fe200078e0214 */
[----:B-1----:R1:W-:Y:S04]  /*12070*/  @!P1 ST.E.128 [R28.64], R4 ;  /* 0x000000041c009985 */ /* 0x0023e8000c101d0a */
[----:B---3--:R1:W-:Y:S02]  /*12080*/  @!P0 ST.E.128 [R20.64], R12 ;  /* 0x0000000c14008985 */ /* 0x0083e4000c101d0a */
.L_x_199:
[----:B---34-:R-:W-:Y:S05]  /*12090*/  BSYNC B0 ;  /* 0x0000000000007941 */ /* 0x018fea0003800000 */
.L_x_198:
[----:B--2---:R-:W-:Y:S01]  /*120a0*/  IADD3 R0, R10, 0x20, RZ ;  /* 0x000000200a007810 */ /* 0x004fe20007ffe0ff */
[----:B-1----:R1:W2:Y:S01]  /*120b0*/  SHFL.IDX PT, R7, R22, 0x1, 0x181f ;  /* 0x00381f0016077f89 */ /* 0x0022a200000e0000 */
[----:B------:R-:W-:Y:S02]  /*120c0*/  BSSY B0, `(.L_x_200) ;  /* 0x000000d000007945 */ /* 0x000fe40003800000 */
[----:B------:R-:W-:Y:S01]  /*120d0*/  ISETP.GE.AND P0, PT, R0, R3, PT ;  /* 0x000000030000720c */ /* 0x000fe20003f06270 */
[----:B------:R1:W3:-:S12]  /*120e0*/  SHFL.IDX PT, R6, R2, 0x1, 0x181f ;  /* 0x00381f0002067f89 */ /* 0x0002d800000e0000 */
[----:B------:R-:W-:Y:S05]  /*120f0*/  @P0 BRA `(.L_x_201) ;  /* 0x0000009000000947 */ /* 0x000fea0003800000 */
[----:B------:R-:W-:Y:S02]  /*12100*/  ISETP.GE.AND P0, PT, R8, c[0x0][0x3c8], PT ;  /* 0x0000f20008007a0c */ /* 0x000fe40003f06270 */
[----:B------:R-:W-:-:S11]  /*12110*/  ISETP.GE.AND P1, PT, R9, c[0x0][0x3c8], PT ;  /* 0x0000f20009007a0c */ /* 0x000fd60003f26270 */
[----:B------:R-:W-:-:S04]  /*12120*/  @!P0 SHF.R.S32.HI R5, RZ, 0x1f, R8 ;  /* 0x0000001fff058819 */ /* 0x000fc80000011408 */
[----:B------:R-:W-:Y:S01]  /*12130*/  @!P0 LEA.HI R0, R5, R8, RZ, 0x3 ;  /* 0x0000000805008211 */ /* 0x000fe200078f18ff */
[----:B--23--:R-:W-:-:S03]  /*12140*/  @!P1 IMAD.WIDE R4, R9, 0x2, R6 ;  /* 0x0000000209049825 */ /* 0x00cfc600078e0206 */
[----:B------:R-:W-:Y:S02]  /*12150*/  @!P0 LOP3.LUT R0, R0, 0xfffffff8, RZ, 0xc0, !PT ;  /* 0xfffffff800008812 */ /* 0x000fe400078ec0ff */
[----:B------:R2:W-:Y:S03]  /*12160*/  @!P1 ST.E.128 [R4.64], R48 ;  /* 0x0000003004009985 */ /* 0x0005e6000c101d0a */
[----:B------:R-:W-:-:S05]  /*12170*/  @!P0 IMAD.WIDE R6, R0, 0x2, R6 ;  /* 0x0000000200068825 */ /* 0x000fca00078e0206 */
[----:B------:R2:W-:Y:S02]  /*12180*/  @!P0 ST.E.128 [R6.64], R36 ;  /* 0x0000002406008985 */ /* 0x0005e4000c101d0a */
.L_x_201:
[----:B------:R-:W-:Y:S05]  /*12190*/  BSYNC B0 ;  /* 0x0000000000007941 */ /* 0x000fea0003800000 */
.L_x_200:
[----:B------:R-:W-:Y:S01]  /*121a0*/  IADD3 R0, R10, 0x40, RZ ;  /* 0x000000400a007810 */ /* 0x000fe20007ffe0ff */
[----:B--2---:R2:W4:Y:S01]  /*121b0*/  SHFL.IDX PT, R7, R22, 0x2, 0x181f ;  /* 0x00581f0016077f89 */ /* 0x00452200000e0000 */
[----:B------:R-:W-:Y:S02]  /*121c0*/  BSSY B0, `(.L_x_202) ;  /* 0x000000d000007945 */ /* 0x000fe40003800000 */
[----:B------:R-:W-:Y:S01]  /*121d0*/  ISETP.GE.AND P0, PT, R0, R3, PT ;  /* 0x000000030000720c */ /* 0x000fe20003f06270 */
[----:B---3--:R2:W3:-:S12]  /*121e0*/  SHFL.IDX PT, R6, R2, 0x2, 0x181f ;  /* 0x00581f0002067f89 */ /* 0x0084d800000e0000 */
[----:B------:R-:W-:Y:S05]  /*121f0*/  @P0 BRA `(.L_x_203) ;  /* 0x0000009000000947 */ /* 0x000fea0003800000 */
[----:B------:R-:W-:Y:S02]  /*12200*/  ISETP.GE.AND P0, PT, R8, c[0x0][0x3c8], PT ;  /* 0x0000f20008007a0c */ /* 0x000fe40003f06270 */
[----:B------:R-:W-:-:S11]  /*12210*/  ISETP.GE.AND P1, PT, R9, c[0x0][0x3c8], PT ;  /* 0x0000f20009007a0c */ /* 0x000fd60003f26270 */
[----:B------:R-:W-:-:S04]  /*12220*/  @!P0 SHF.R.S32.HI R5, RZ, 0x1f, R8 ;  /* 0x0000001fff058819 */ /* 0x000fc80000011408 */
[----:B------:R-:W-:Y:S01]  /*12230*/  @!P0 LEA.HI R0, R5, R8, RZ, 0x3 ;  /* 0x0000000805008211 */ /* 0x000fe200078f18ff */
[----:B---34-:R-:W-:-:S03]  /*12240*/  @!P1 IMAD.WIDE R4, R9, 0x2, R6 ;  /* 0x0000000209049825 */ /* 0x018fc600078e0206 */
[----:B------:R-:W-:Y:S02]  /*12250*/  @!P0 LOP3.LUT R0, R0, 0xfffffff8, RZ, 0xc0, !PT ;  /* 0xfffffff800008812 */ /* 0x000fe400078ec0ff */
[----:B------:R3:W-:Y:S03]  /*12260*/  @!P1 ST.E.128 [R4.64], R44 ;  /* 0x0000002c04009985 */ /* 0x0007e6000c101d0a */
[----:B------:R-:W-:-:S05]  /*12270*/  @!P0 IMAD.WIDE R6, R0, 0x2, R6 ;  /* 0x0000000200068825 */ /* 0x000fca00078e0206 */
[----:B------:R3:W-:Y:S02]  /*12280*/  @!P0 ST.E.128 [R6.64], R24 ;  /* 0x0000001806008985 */ /* 0x0007e4000c101d0a */
.L_x_203:
[----:B------:R-:W-:Y:S05]  /*12290*/  BSYNC B0 ;  /* 0x0000000000007941 */ /* 0x000fea0003800000 */
.L_x_202:
[----:B------:R-:W-:Y:S01]  /*122a0*/  IADD3 R10, R10, 0x60, RZ ;  /* 0x000000600a0a7810 */ /* 0x000fe20007ffe0ff */
[----:B---3--:R3:W1:Y:S03]  /*122b0*/  SHFL.IDX PT, R5, R22, 0x3, 0x181f ;  /* 0x00781f0016057f89 */ /* 0x00866600000e0000 */
[----:B------:R-:W-:Y:S01]  /*122c0*/  ISETP.GE.AND P0, PT, R10, R3, PT ;  /* 0x000000030a00720c */ /* 0x000fe20003f06270 */
[----:B------:R3:W2:-:S12]  /*122d0*/  SHFL.IDX PT, R4, R2, 0x3, 0x181f ;  /* 0x00781f0002047f89 */ /* 0x00069800000e0000 */
[----:B------:R-:W-:Y:S05]  /*122e0*/  @P0 EXIT ;  /* 0x000000000000094d */ /* 0x000fea0003800000 */
[----:B------:R-:W-:-:S13]  /*122f0*/  ISETP.GE.AND P0, PT, R9, c[0x0][0x3c8], PT ;  /* 0x0000f20009007a0c */ /* 0x000fda0003f06270 */
[----:B-123--:R-:W-:-:S05]  /*12300*/  @!P0 IMAD.WIDE R2, R9, 0x2, R4 ;  /* 0x0000000209028825 */ /* 0x00efca00078e0204 */
        /* <DEDUP_REMOVED lines=9> */
.L_x_197:
[----:B------:R-:W1:Y:S01]  /*123a0*/  S2R R5, SR_TID.X ;  /* 0x0000000000057919 */ /* 0x000e620000002100 */
[----:B------:R-:W-:Y:S03]  /*123b0*/  BSSY B0, `(.L_x_204) ;  /* 0x0000027000007945 */ /* 0x000fe60003800000 */
[----:B------:R-:W2:Y:S01]  /*123c0*/  S2R R8, SR_CTAID.Z ;  /* 0x0000000000087919 */ /* 0x000ea20000002700 */
[----:B-1----:R-:W-:Y:S02]  /*123d0*/  ISETP.GT.AND P0, PT, R5, 0x7f, PT ;  /* 0x0000007f0500780c */ /* 0x002fe40003f04270 */
[----:B--2---:R-:W-:-:S11]  /*123e0*/  SHF.R.S32.HI R11, RZ, 0x1f, R8 ;  /* 0x0000001fff0b7819 */ /* 0x004fd60000011408 */
[----:B------:R-:W-:Y:S05]  /*123f0*/  @P0 BRA `(.L_x_205) ;  /* 0x0000022000000947 */ /* 0x000fea0003800000 */
[----:B------:R-:W1:Y:S01]  /*12400*/  S2R R0, SR_CTAID.X ;  /* 0x0000000000007919 */ /* 0x000e620000002500 */
[----:B------:R-:W-:-:S05]  /*12410*/  MOV R2, c[0x0][0x4e8] ;  /* 0x00013a0000027a02 */ /* 0x000fca0000000f00 */
[----:B------:R-:W-:Y:S01]  /*12420*/  IMAD R3, R2, c[0x0][0x388], RZ ;  /* 0x0000e20002037a24 */ /* 0x000fe200078e02ff */
[----:B-1----:R-:W-:-:S04]  /*12430*/  LEA R0, R0, R5, 0x7 ;  /* 0x0000000500007211 */ /* 0x002fc800078e38ff */
[----:B------:R-:W-:-:S13]  /*12440*/  ISETP.GE.AND P0, PT, R0, R3, PT ;  /* 0x000000030000720c */ /* 0x000fda0003f06270 */
[----:B------:R-:W-:Y:S05]  /*12450*/  @P0 BRA `(.L_x_205) ;  /* 0x000001c000000947 */ /* 0x000fea0003800000 */
[----:B------:R-:W1:Y:S01]  /*12460*/  S2R R7, SR_CTAID.Y ;  /* 0x0000000000077919 */ /* 0x000e620000002600 */
[----:B------:R-:W-:Y:S02]  /*12470*/  ISETP.NE.AND P0, PT, R2, 0x1, PT ;  /* 0x000000010200780c */ /* 0x000fe40003f05270 */
[----:B------:R-:W-:-:S11]  /*12480*/  MOV R6, R0 ;  /* 0x0000000000067202 */ /* 0x000fd60000000f00 */
[----:B------:R-:W-:-:S05]  /*12490*/  @P0 IMAD.HI.U32 R9, R0, c[0x0][0x4ec], RZ ;  /* 0x00013b0000090a27 */ /* 0x000fca00078e00ff */
[----:B------:R-:W-:Y:S02]  /*124a0*/  @P0 SHF.R.U32.HI R6, RZ, c[0x0][0x4f0], R9 ;  /* 0x00013c00ff060a19 */ /* 0x000fe40000011609 */
[----:B-1----:R-:W-:Y:S01]  /*124b0*/  SHF.R.S32.HI R4, RZ, 0x1f, R7 ;  /* 0x0000001fff047819 */ /* 0x002fe20000011407 */
[----:B------:R-:W-:-:S04]  /*124c0*/  IMAD.WIDE.U32 R2, R7, c[0x0][0x490], RZ ;  /* 0x0001240007027a25 */ /* 0x000fc800078e00ff */
[----:B------:R-:W-:Y:S02]  /*124d0*/  IMAD R4, R4, c[0x0][0x490], RZ ;  /* 0x0001240004047a24 */ /* 0x000fe400078e02ff */
[----:B------:R-:W-:Y:S02]  /*124e0*/  IMAD.MOV.U32 R12, RZ, RZ, R2 ;  /* 0x000000ffff0c7224 */ /* 0x000fe400078e0002 */
[----:B------:R-:W-:Y:S01]  /*124f0*/  IMAD R13, R7, c[0x0][0x494], R4 ;  /* 0x00012500070d7a24 */ /* 0x000fe200078e0204 */
[----:B------:R-:W-:-:S04]  /*12500*/  IADD3 R7, -R6, RZ, RZ ;  /* 0x000000ff06077210 */ /* 0x000fc80007ffe1ff */
[----:B------:R-:W-:Y:S01]  /*12510*/  IADD3 R13, R3, R13, RZ ;  /* 0x0000000d030d7210 */ /* 0x000fe20007ffe0ff */
[----:B------:R-:W-:Y:S02]  /*12520*/  IMAD R3, R11, c[0x0][0x498], RZ ;  /* 0x000126000b037a24 */ /* 0x000fe400078e02ff */
[----:B------:R-:W-:Y:S02]  /*12530*/  IMAD R4, R7, c[0x0][0x4e8], R0 ;  /* 0x00013a0007047a24 */ /* 0x000fe400078e0200 */
[----:B------:R-:W-:-:S03]  /*12540*/  IMAD.WIDE.U32 R12, R8, c[0x0][0x498], R12 ;  /* 0x00012600080c7a25 */ /* 0x000fc600078e000c */
[----:B------:R-:W-:Y:S01]  /*12550*/  SHF.R.S32.HI R2, RZ, 0x1f, R4 ;  /* 0x0000001fff027819 */ /* 0x000fe20000011404 */
[----:B------:R-:W-:Y:S01]  /*12560*/  IMAD R0, R8, c[0x0][0x49c], R3 ;  /* 0x0001270008007a24 */ /* 0x000fe200078e0203 */
[----:B------:R-:W-:Y:S02]  /*12570*/  SHF.R.S32.HI R3, RZ, 0x1f, R6 ;  /* 0x0000001fff037819 */ /* 0x000fe40000011406 */
[----:B------:R-:W-:Y:S01]  /*12580*/  IADD3 R12, P0, R6, R12, RZ ;  /* 0x0000000c060c7210 */ /* 0x000fe20007f1e0ff */
[----:B------:R-:W-:-:S03]  /*12590*/  IMAD R7, R2, c[0x0][0x488], RZ ;  /* 0x0001220002077a24 */ /* 0x000fc600078e02ff */
[----:B------:R-:W-:Y:S01]  /*125a0*/  IADD3.X R13, R3, R13, R0, P0, !PT ;  /* 0x0000000d030d7210 */ /* 0x000fe200007fe400 */
[----:B------:R-:W-:-:S04]  /*125b0*/  IMAD R7, R4, c[0x0][0x48c], R7 ;  /* 0x0001230004077a24 */ /* 0x000fc800078e0207 */
[----:B------:R-:W-:-:S05]  /*125c0*/  IMAD.WIDE.U32 R12, R4, c[0x0][0x488], R12 ;  /* 0x00012200040c7a25 */ /* 0x000fca00078e000c */
[----:B------:R-:W-:Y:S02]  /*125d0*/  IADD3 R7, R13, R7, RZ ;  /* 0x000000070d077210 */ /* 0x000fe40007ffe0ff */
[----:B------:R-:W-:-:S04]  /*125e0*/  LEA R2, P0, R12, c[0x0][0x450], 0x2 ;  /* 0x000114000c027a11 */ /* 0x000fc800078010ff */
[----:B------:R-:W-:Y:S01]  /*125f0*/  LEA.HI.X R3, R12, c[0x0][0x454], R7, 0x2, P0 ;  /* 0x000115000c037a11 */ /* 0x000fe200000f1407 */
[----:B------:R-:W-:-:S05]  /*12600*/  IMAD.MOV.U32 R7, RZ, RZ, -0x800000 ;  /* 0xff800000ff077424 */ /* 0x000fca00078e00ff */
[----:B------:R1:W-:Y:S03]  /*12610*/  STG.E [R2.64], R7 ;  /* 0x0000000702007986 */ /* 0x0003e6000c10190a */
.L_x_205:
[----:B------:R-:W-:Y:S05]  /*12620*/  BSYNC B0 ;  /* 0x0000000000007941 */ /* 0x000fea0003800000 */
.L_x_204:
[----:B------:R-:W2:Y:S01]  /*12630*/  S2R R12, SR_CTAID.Y ;  /* 0x00000000000c7919 */ /* 0x000ea20000002600 */
[----:B------:R-:W-:Y:S01]  /*12640*/  SHF.R.S32.HI R6, RZ, 0x1f, R5 ;  /* 0x0000001fff067819 */ /* 0x000fe20000011405 */
[----:B------:R-:W-:Y:S01]  /*12650*/  IMAD R11, R11, c[0x0][0x3f0], RZ ;  /* 0x0000fc000b0b7a24 */ /* 0x000fe200078e02ff */
[----:B-1----:R-:W-:Y:S01]  /*12660*/  MOV R3, c[0x0][0x4e8] ;  /* 0x00013a0000037a02 */ /* 0x002fe20000000f00 */
[----:B------:R-:W1:Y:S01]  /*12670*/  S2R R7, SR_CTAID.X ;  /* 0x0000000000077919 */ /* 0x000e620000002500 */
[----:B------:R-:W-:Y:S01]  /*12680*/  LEA.HI R6, R6, R5, RZ, 0x3 ;  /* 0x0000000506067211 */ /* 0x000fe200078f18ff */
[----:B------:R-:W-:Y:S01]  /*12690*/  BSSY B0, `(.L_x_206) ;  /* 0x0000031000007945 */ /* 0x000fe20003800000 */
[C---:B------:R-:W-:Y:S01]  /*126a0*/  ISETP.NE.AND P0, PT, R3.reuse, 0x1, PT ;  /* 0x000000010300780c */ /* 0x040fe20003f05270 */
[----:B------:R-:W-:Y:S01]  /*126b0*/  IMAD R3, R3, c[0x0][0x388], RZ ;  /* 0x0000e20003037a24 */ /* 0x000fe200078e02ff */
[----:B------:R-:W-:Y:S02]  /*126c0*/  LOP3.LUT R2, R6, 0xfffffff8, RZ, 0xc0, !PT ;  /* 0xfffffff806027812 */ /* 0x000fe400078ec0ff */
[----:B------:R-:W-:-:S03]  /*126d0*/  SHF.R.S32.HI R6, RZ, 0x3, R6 ;  /* 0x00000003ff067819 */ /* 0x000fc60000011406 */
[----:B------:R-:W-:-:S05]  /*126e0*/  IMAD.IADD R5, R5, 0x1, -R2 ;  /* 0x0000000105057824 */ /* 0x000fca00078e0a02 */
[CC--:B------:R-:W-:Y:S02]  /*126f0*/  LEA R4, R5.reuse, R6.reuse, 0x5 ;  /* 0x0000000605047211 */ /* 0x0c0fe400078e28ff */
[----:B------:R-:W-:Y:S02]  /*12700*/  SHF.L.U32 R5, R5, 0x3, RZ ;  /* 0x0000000305057819 */ /* 0x000fe400000006ff */
[----:B--2---:R-:W-:Y:S01]  /*12710*/  SHF.R.S32.HI R0, RZ, 0x1f, R12 ;  /* 0x0000001fff007819 */ /* 0x004fe2000001140c */
[C---:B-1----:R-:W-:Y:S01]  /*12720*/  IMAD R4, R7.reuse, 0x80, R4 ;  /* 0x0000008007047824 */ /* 0x042fe200078e0204 */
[----:B------:R-:W-:-:S03]  /*12730*/  LEA R6, R7, R6, 0x7 ;  /* 0x0000000607067211 */ /* 0x000fc600078e38ff */
[----:B------:R-:W-:Y:S02]  /*12740*/  IMAD R9, R0, c[0x0][0x3e8], RZ ;  /* 0x0000fa0000097a24 */ /* 0x000fe400078e02ff */
[----:B------:R-:W-:-:S04]  /*12750*/  @P0 IMAD.HI.U32 R2, R4, c[0x0][0x4ec], RZ ;  /* 0x00013b0004020a27 */ /* 0x000fc800078e00ff */
[C---:B------:R-:W-:Y:S02]  /*12760*/  IMAD R9, R12.reuse, c[0x0][0x3ec], R9 ;  /* 0x0000fb000c097a24 */ /* 0x040fe400078e0209 */
[----:B------:R-:W-:-:S04]  /*12770*/  IMAD.WIDE.U32 R12, R12, c[0x0][0x3e8], RZ ;  /* 0x0000fa000c0c7a25 */ /* 0x000fc800078e00ff */
[----:B------:R-:W-:Y:S01]  /*12780*/  IMAD R0, R8, c[0x0][0x3f4], R11 ;  /* 0x0000fd0008007a24 */ /* 0x000fe200078e020b */
[----:B------:R-:W-:Y:S01]  /*12790*/  IADD3 R13, R13, R9, RZ ;  /* 0x000000090d0d7210 */ /* 0x000fe20007ffe0ff */
[----:B------:R-:W-:Y:S01]  /*127a0*/  IMAD.MOV.U32 R9, RZ, RZ, R4 ;  /* 0x000000ffff097224 */ /* 0x000fe200078e0004 */
[----:B------:R-:W-:-:S03]  /*127b0*/  @P0 SHF.R.U32.HI R9, RZ, c[0x0][0x4f0], R2 ;  /* 0x00013c00ff090a19 */ /* 0x000fc60000011602 */
[----:B------:R-:W-:Y:S01]  /*127c0*/  IMAD.WIDE.U32 R12, R8, c[0x0][0x3f0], R12 ;  /* 0x0000fc00080c7a25 */ /* 0x000fe200078e000c */
[----:B------:R-:W-:Y:S02]  /*127d0*/  SHF.R.S32.HI R2, RZ, 0x1f, R9 ;  /* 0x0000001fff027819 */ /* 0x000fe40000011409 */
[----:B------:R-:W-:Y:S01]  /*127e0*/  IADD3 R11, -R9, RZ, RZ ;  /* 0x000000ff090b7210 */ /* 0x000fe20007ffe1ff */
[----:B------:R-:W-:Y:S02]  /*127f0*/  IMAD.IADD R13, R13, 0x1, R0 ;  /* 0x000000010d0d7824 */ /* 0x000fe400078e0200 */
[----:B------:R-:W-:Y:S02]  /*12800*/  IMAD R2, R2, c[0x0][0x3e0], RZ ;  /* 0x0000f80002027a24 */ /* 0x000fe400078e02ff */
[----:B------:R-:W-:Y:S01]  /*12810*/  IMAD R11, R11, c[0x0][0x4e8], R4 ;  /* 0x00013a000b0b7a24 */ /* 0x000fe200078e0204 */
[----:B------:R-:W-:Y:S01]  /*12820*/  IADD3 R4, R5, 0x40, RZ ;  /* 0x0000004005047810 */ /* 0x000fe20007ffe0ff */
        /* <DEDUP_REMOVED lines=23> */
.L_x_207:
[----:B------:R-:W-:Y:S05]  /*129a0*/  BSYNC B0 ;  /* 0x0000000000007941 */ /* 0x000fea0003800000 */
.L_x_206:
        /* <DEDUP_REMOVED lines=15> */
.L_x_209:
[----:B------:R-:W-:Y:S05]  /*12aa0*/  BSYNC B0 ;  /* 0x0000000000007941 */ /* 0x000fea0003800000 */
.L_x_208:
        /* <DEDUP_REMOVED lines=15> */
.L_x_211:
[----:B------:R-:W-:Y:S05]  /*12ba0*/  BSYNC B0 ;  /* 0x0000000000007941 */ /* 0x000fea0003800000 */
.L_x_210:
[----:B------:R-:W-:Y:S01]  /*12bb0*/  IADD3 R6, R6, 0x60, RZ ;  /* 0x0000006006067810 */ /* 0x000fe20007ffe0ff */
[----:B-1----:R1:W2:Y:S03]  /*12bc0*/  SHFL.IDX PT, R9, R0, 0x3, 0x181f ;  /* 0x00781f0000097f89 */ /* 0x0022a600000e0000 */
[----:B------:R-:W-:Y:S01]  /*12bd0*/  ISETP.GE.AND P0, PT, R6, R3, PT ;  /* 0x000000030600720c */ /* 0x000fe20003f06270 */
[----:B----4-:R1:W4:-:S12]  /*12be0*/  SHFL.IDX PT, R8, R2, 0x3, 0x181f ;  /* 0x00781f0002087f89 */ /* 0x01031800000e0000 */
[----:B------:R-:W-:Y:S05]  /*12bf0*/  @P0 EXIT ;  /* 0x000000000000094d */ /* 0x000fea0003800000 */
[----:B------:R-:W-:-:S13]  /*12c00*/  ISETP.GE.AND P0, PT, R5, c[0x0][0x3c8], PT ;  /* 0x0000f20005007a0c */ /* 0x000fda0003f06270 */
[----:B-1234-:R-:W-:-:S05]  /*12c10*/  @!P0 IMAD.WIDE R2, R5, 0x2, R8 ;  /* 0x0000000205028825 */ /* 0x01efca00078e0208 */
        /* <DEDUP_REMOVED lines=9> */
.L_x_212:
        /* <DEDUP_REMOVED lines=13> */
.L_x_1827:


//--------------------- .text._ZN7cutlass13device_kernelIN5flash19enable_sm80_to_sm89INS1_16FlashAttnFwdSm80INS1_25CollectiveMainloopFwdSm80ILi8ELi1ELb1EN4cute5tupleIJNS5_1CILi128EEENS7_ILi96EEES8_EEELi128ENS_10bfloat16_tEfNS_4arch4Sm80ELb0ELb1ELb1ELb1ELb0ELb0ELb1ELb0EEENS1_21CollectiveEpilogueFwdINS6_IJS8_S8_S9_EEENS6_IJNS7_ILi1EEESH_SH_EEESB_SD_Li256ELb1ELb1ELb0ELb0EEENS1_19SingleTileSchedulerILb1ELb0ELb1ELi128EEEEEEEEEvNT_6ParamsE --------------------------
	.section	.text._ZN7cutlass13device_kernelIN5flash19enable_sm80_to_sm89INS1_16FlashAttnFwdSm80INS1_25CollectiveMainloopFwdSm80ILi8ELi1ELb1EN4cute5tupleIJNS5_1CILi128EEENS7_ILi96EEES8_EEELi128ENS_10bfloat16_tEfNS_4arch4Sm80ELb0ELb1ELb1ELb1ELb0ELb0ELb1ELb0EEENS1_21CollectiveEpilogueFwdINS6_IJS8_S8_S9_EEENS6_IJNS7_ILi1EEESH_SH_EEESB_SD_Li256ELb1ELb1ELb0ELb0EEENS1_19SingleTileSchedulerILb1ELb0ELb1ELi128EEEEEEEEEvNT_6ParamsE,"ax",@progbits
	.sectioninfo	@"SHI_REGISTERS=255"
	.align	128
.text._ZN7cutlass13device_kernelIN5flash19enable_sm80_to_sm89INS1_16FlashAttnFwdSm80INS1_25CollectiveMainloopFwdSm80ILi8ELi1ELb1EN4cute5tupleIJNS5_1CILi128EEENS7_ILi96EEES8_EEELi128ENS_10bfloat16_tEfNS_4arch4Sm80ELb0ELb1ELb1ELb1ELb0ELb0ELb1ELb0EEENS1_21CollectiveEpilogueFwdINS6_IJS8_S8_S9_EEENS6_IJNS7_ILi1EEESH_SH_EEESB_SD_Li256ELb1ELb1ELb0ELb0EEENS1_19SingleTileSchedulerILb1ELb0ELb1ELi128EEEEEEEEEvNT_6ParamsE:
        .type           _ZN7cutlass13device_kernelIN5flash19enable_sm80_to_sm89INS1_16FlashAttnFwdSm80INS1_25CollectiveMainloopFwdSm80ILi8ELi1ELb1EN4cute5tupleIJNS5_1CILi128EEENS7_ILi96EEES8_EEELi128ENS_10bfloat16_tEfNS_4arch4Sm80ELb0ELb1ELb1ELb1ELb0ELb0ELb1ELb0EEENS1_21CollectiveEpilogueFwdINS6_IJS8_S8_S9_EEENS6_IJNS7_ILi1EEESH_SH_EEESB_SD_Li256ELb1ELb1ELb0ELb0EEENS1_19SingleTileSchedulerILb1ELb0ELb1ELi128EEEEEEEEEvNT_6ParamsE,@function
        .size           _ZN7cutlass13device_kernelIN5flash19enable_sm80_to_sm89INS1_16FlashAttnFwdSm80INS1_25CollectiveMainloopFwdSm80ILi8ELi1ELb1EN4cute5tupleIJNS5_1CILi128EEENS7_ILi96EEES8_EEELi128ENS_10bfloat16_tEfNS_4arch4Sm80ELb0ELb1ELb1ELb1ELb0ELb0ELb1ELb0EEENS1_21CollectiveEpilogueFwdINS6_IJS8_S8_S9_EEENS6_IJNS7_ILi1EEESH_SH_EEESB_SD_Li256ELb1ELb1ELb0ELb0EEENS1_19SingleTileSchedulerILb1ELb0ELb1ELi128EEEEEEEEEvNT_6ParamsE,(.L_x_1828 - _ZN7cutlass13device_kernelIN5flash19enable_sm80_to_sm89INS1_16FlashAttnFwdSm80INS1_25CollectiveMainloopFwdSm80ILi8ELi1ELb1EN4cute5tupleIJNS5_1CILi128EEENS7_ILi96EEES8_EEELi128ENS_10bfloat16_tEfNS_4arch4Sm80ELb0ELb1ELb1ELb1ELb0ELb0ELb1ELb0EEENS1_21CollectiveEpilogueFwdINS6_IJS8_S8_S9_EEENS6_IJNS7_ILi1EEESH_SH_EEESB_SD_Li256ELb1ELb1ELb0ELb0EEENS1_19SingleTileSchedulerILb1ELb0ELb1ELi128EEEEEEEEEvNT_6ParamsE)
        .other          _ZN7cutlass13device_kernelIN5flash19enable_sm80_to_sm89INS1_16FlashAttnFwdSm80INS1_25CollectiveMainloopFwdSm80ILi8ELi1ELb1EN4cute5tupleIJNS5_1CILi128EEENS7_ILi96EEES8_EEELi128ENS_10bfloat16_tEfNS_4arch4Sm80ELb0ELb1ELb1ELb1ELb0ELb0ELb1ELb0EEENS1_21CollectiveEpilogueFwdINS6_IJS8_S8_S9_EEENS6_IJNS7_ILi1EEESH_SH_EEESB_SD_Li256ELb1ELb1ELb0ELb0EEENS1_19SingleTileSchedulerILb1ELb0ELb1ELi128EEEEEEEEEvNT_6ParamsE,@"STO_CUDA_ENTRY STV_DEFAULT"
_ZN7cutlass13device_kernelIN5flash19enable_sm80_to_sm89INS1_16FlashAttnFwdSm80INS1_25CollectiveMainloopFwdSm80ILi8ELi1ELb1EN4cute5tupleIJNS5_1CILi128EEENS7_ILi96EEES8_EEELi128ENS_10bfloat16_tEfNS_4arch4Sm80ELb0ELb1ELb1ELb1ELb0ELb0ELb1ELb0EEENS1_21CollectiveEpilogueFwdINS6_IJS8_S8_S9_EEENS6_IJNS7_ILi1EEESH_SH_EEESB_SD_Li256ELb1ELb1ELb0ELb0EEENS1_19SingleTileSchedulerILb1ELb0ELb1ELi128EEEEEEEEEvNT_6ParamsE:
[----:B------:R-:W-:Y:S02]  /*0000*/  MOV R1, c[0x0][0x28] ;  /* 0x00000a0000017a02 */ /* 0x000fe40000000f00 */
[----:B------:R-:W1:Y:S01]  /*0010*/  S2R R42, SR_TID.X ;  /* 0x00000000002a7919 */ /* 0x000e620000002100 */
[----:B------:R-:W-:Y:S01]  /*0020*/  MOV R5, 0x4 ;  /* 0x0000000400057802 */ /* 0x000fe20000000f00 */
[----:B------:R-:W2:Y:S01]  /*0030*/  S2UR UR4, SR_CTAID.X ;  /* 0x00000000000479c3 */ /* 0x000ea20000002500 */
[----:B------:R-:W-:Y:S01]  /*0040*/  ULDC.64 UR10, c[0x0][0x118] ;  /* 0x00004600000a7ab9 */ /* 0x000fe20000000a00 */
[----:B------:R-:W3:Y:S01]  /*0050*/  S2R R218, SR_CTAID.Z ;  /* 0x0000000000da7919 */ /* 0x000ee20000002700 */
[----:B-1----:R-:W-:Y:S01]  /*0060*/  SHF.R.U32.HI R0, RZ, 0x5, R42 ;  /* 0x00000005ff007819 */ /* 0x002fe2000001162a */
[----:B---3--:R-:W-:-:S05]  /*0070*/  IMAD.WIDE R2, R218, R5, c[0x0][0x568] ;  /* 0x00015a00da027625 */ /* 0x008fca00078e0205 */
[----:B------:R-:W1:Y:S02]  /*0080*/  SHFL.IDX PT, R0, R0, RZ, 0x1f ;  /* 0x00001fff00007589 */ /* 0x000e6400000e0000 */
[----:B-1----:R-:W-:-:S13]  /*0090*/  ISETP.NE.AND P0, PT, R0, RZ, PT ;  /* 0x000000ff0000720c */ /* 0x002fda0003f05270 */
[----:B--2---:R-:W-:Y:S05]  /*00a0*/  @!P0 BRA `(.L_x_213) ;  /* 0x0000014000008947 */ /* 0x004fea0003800000 */
[----:B------:R-:W-:-:S04]  /*00b0*/  ISETP.NE.U32.AND P0, PT, RZ, c[0x0][0x568], PT ;  /* 0x00015a00ff007a0c */ /* 0x000fc80003f05070 */
[----:B------:R-:W-:-:S13]  /*00c0*/  ISETP.NE.AND.EX P0, PT, RZ, c[0x0][0x56c], PT, P0 ;  /* 0x00015b00ff007a0c */ /* 0x000fda0003f05300 */
[----:B------:R-:W-:Y:S05]  /*00d0*/  @!P0 BRA `(.L_x_214) ;  /* 0x0000002000008947 */ /* 0x000fea0003800000 */
[----:B------:R1:W5:Y:S01]  /*00e0*/  LDG.E R3, [R2.64] ;  /* 0x0000000a02037981 */ /* 0x000362000c1e1900 */
[----:B------:R-:W-:Y:S05]  /*00f0*/  BRA `(.L_x_215) ;  /* 0x0000009000007947 */ /* 0x000fea0003800000 */
.L_x_214:
        /* <DEDUP_REMOVED lines=8> */
.L_x_216:
[----:B------:R-:W-:-:S04]  /*0180*/  MOV R3, c[0x0][0x54c] ;  /* 0x0001530000037a02 */ /* 0x000fc80000000f00 */
.L_x_215:
[----:B------:R-:W-:Y:S01]  /*0190*/  USHF.L.U32 UR4, UR4, 0x7, URZ ;  /* 0x0000000704047899 */ /* 0x000fe2000800063f */
[----:B-----5:R-:W-:-:S05]  /*01a0*/  IMAD R3, R3, c[0x0][0x548], RZ ;  /* 0x0001520003037a24 */ /* 0x020fca00078e02ff */
[----:B------:R-:W-:-:S04]  /*01b0*/  MOV R40, UR4 ;  /* 0x0000000400287c02 */ /* 0x000fc80008000f00 */
[----:B------:R-:W-:-:S04]  /*01c0*/  ISETP.GE.AND P0, PT, R40, R3, PT ;  /* 0x000000032800720c */ /* 0x000fc80003f06270 */
[----:B------:R-:W-:Y:S01]  /*01d0*/  SEL R218, R218, 0xffffffff, !P0 ;  /* 0xffffffffdada7807 */ /* 0x000fe20004000000 */
[----:B------:R-:W-:Y:S05]  /*01e0*/  BRA `(.L_x_217) ;  /* 0x0000013000007947 */ /* 0x000fea0003800000 */
.L_x_213:
[----:B------:R-:W-:-:S04]  /*01f0*/  ISETP.NE.U32.AND P0, PT, RZ, c[0x0][0x568], PT ;  /* 0x00015a00ff007a0c */ /* 0x000fc80003f05070 */
[----:B------:R-:W-:-:S13]  /*0200*/  ISETP.NE.AND.EX P0, PT, RZ, c[0x0][0x56c], PT, P0 ;  /* 0x00015b00ff007a0c */ /* 0x000fda0003f05300 */
[----:B------:R-:W-:Y:S05]  /*0210*/  @!P0 BRA `(.L_x_218) ;  /* 0x0000002000008947 */ /* 0x000fea0003800000 */
[----:B------:R1:W5:Y:S01]  /*0220*/  LDG.E R3, [R2.64] ;  /* 0x0000000a02037981 */ /* 0x000362000c1e1900 */
[----:B------:R-:W-:Y:S05]  /*0230*/  BRA `(.L_x_219) ;  /* 0x0000009000007947 */ /* 0x000fea0003800000 */
.L_x_218:
        /* <DEDUP_REMOVED lines=8> */
.L_x_220:
[----:B------:R-:W-:-:S04]  /*02c0*/  MOV R3, c[0x0][0x54c] ;  /* 0x0001530000037a02 */ /* 0x000fc80000000f00 */
.L_x_219:
[----:B------:R-:W-:Y:S01]  /*02d0*/  USHF.L.U32 UR4, UR4, 0x7, URZ ;  /* 0x0000000704047899 */ /* 0x000fe2000800063f */
[----:B-----5:R-:W-:-:S05]  /*02e0*/  IMAD R3, R3, c[0x0][0x548], RZ ;  /* 0x0001520003037a24 */ /* 0x020fca00078e02ff */
[----:B------:R-:W-:-:S04]  /*02f0*/  MOV R40, UR4 ;  /* 0x0000000400287c02 */ /* 0x000fc80008000f00 */
[----:B------:R-:W-:-:S04]  /*0300*/  ISETP.GE.AND P0, PT, R40, R3, PT ;  /* 0x000000032800720c */ /* 0x000fc80003f06270 */
[----:B------:R-:W-:-:S04]  /*0310*/  SEL R218, R218, 0xffffffff, !P0 ;  /* 0xffffffffdada7807 */ /* 0x000fc80004000000 */
.L_x_217:
[----:B------:R-:W-:-:S13]  /*0320*/  ISETP.GE.AND P0, PT, R218, RZ, PT ;  /* 0x000000ffda00720c */ /* 0x000fda0003f06270 */
[----:B------:R-:W-:Y:S05]  /*0330*/  @!P0 EXIT ;  /* 0x000000000000894d */ /* 0x000fea0003800000 */
[----:B------:R-:W-:Y:S01]  /*0340*/  ISETP.NE.U32.AND P2, PT, RZ, c[0x0][0x370], PT ;  /* 0x0000dc00ff007a0c */ /* 0x000fe20003f45070 */
[----:B------:R-:W-:Y:S01]  /*0350*/  IMAD.MOV.U32 R9, RZ, RZ, RZ ;  /* 0x000000ffff097224 */ /* 0x000fe200078e00ff */
[----:B------:R-:W-:Y:S01]  /*0360*/  ISETP.NE.U32.AND P1, PT, RZ, c[0x0][0x360], PT ;  /* 0x0000d800ff007a0c */ /* 0x000fe20003f25070 */
[----:B------:R-:W-:Y:S01]  /*0370*/  IMAD.MOV.U32 R219, RZ, RZ, c[0x0][0x168] ;  /* 0x00005a00ffdb7624 */ /* 0x000fe200078e00ff */
[----:B------:R-:W-:Y:S01]  /*0380*/  ISETP.NE.AND.EX P2, PT, RZ, c[0x0][0x374], PT, P2 ;  /* 0x0000dd00ff007a0c */ /* 0x000fe20003f45320 */
[----:B------:R-:W-:Y:S01]  /*0390*/  IMAD.MOV.U32 R30, RZ, RZ, RZ ;  /* 0x000000ffff1e7224 */ /* 0x000fe200078e00ff */
[----:B------:R-:W-:Y:S01]  /*03a0*/  ISETP.NE.AND.EX P1, PT, RZ, c[0x0][0x364], PT, P1 ;  /* 0x0000d900ff007a0c */ /* 0x000fe20003f25310 */
[CC--:B------:R-:W-:Y:S01]  /*03b0*/  IMAD.WIDE R6, R218.reuse, R5.reuse, c[0x0][0x348] ;  /* 0x0000d200da067625 */ /* 0x0c0fe200078e0205 */
[----:B------:R-:W-:Y:S02]  /*03c0*/  ISETP.NE.U32.AND P0, PT, RZ, c[0x0][0x348], PT ;  /* 0x0000d200ff007a0c */ /* 0x000fe40003f05070 */
[----:B------:R-:W-:Y:S01]  /*03d0*/  ISETP.NE.U32.AND P5, PT, RZ, c[0x0][0x350], PT ;  /* 0x0000d400ff007a0c */ /* 0x000fe20003fa5070 */
[----:B-1----:R-:W-:Y:S01]  /*03e0*/  IMAD.WIDE R2, R218, R5, c[0x0][0x350] ;  /* 0x0000d400da027625 */ /* 0x002fe200078e0205 */
[----:B------:R-:W-:-:S02]  /*03f0*/  ISETP.NE.AND.EX P0, PT, RZ, c[0x0][0x34c], PT, P0 ;  /* 0x0000d300ff007a0c */ /* 0x000fc40003f05300 */
[----:B------:R-:W-:Y:S02]  /*0400*/  ISETP.NE.AND.EX P5, PT, RZ, c[0x0][0x354], PT, P5 ;  /* 0x0000d500ff007a0c */ /* 0x000fe40003fa5350 */
[----:B------:R-:W-:Y:S01]  /*0410*/  MOV R0, RZ ;  /* 0x000000ff00007202 */ /* 0x000fe20000000f00 */
[----:B------:R-:W-:-:S04]  /*0420*/  @P2 IMAD.WIDE R12, R218, R5, c[0x0][0x370] ;  /* 0x0000dc00da0c2625 */ /* 0x000fc800078e0205 */
[----:B------:R-:W-:Y:S01]  /*0430*/  @P1 IMAD.WIDE R10, R218, R5, c[0x0][0x360] ;  /* 0x0000d800da0a1625 */ /* 0x000fe200078e0205 */
[----:B------:R1:W5:Y:S04]  /*0440*/  @P2 LDG.E R9, [R12.64] ;  /* 0x0000000a0c092981 */ /* 0x000368000c1e1900 */
[----:B------:R1:W5:Y:S04]  /*0450*/  @P1 LDG.E R219, [R10.64] ;  /* 0x0000000a0adb1981 */ /* 0x000368000c1e1900 */
[----:B------:R1:W5:Y:S04]  /*0460*/  @P0 LDG.E R0, [R6.64] ;  /* 0x0000000a06000981 */ /* 0x000368000c1e1900 */
[----:B------:R1:W5:Y:S01]  /*0470*/  @P5 LDG.E R30, [R2.64] ;  /* 0x0000000a021e5981 */ /* 0x000362000c1e1900 */
[----:B------:R-:W-:Y:S01]  /*0480*/  MOV R216, c[0x0][0x1d0] ;  /* 0x0000740000d87a02 */ /* 0x000fe20000000f00 */
[----:B------:R-:W-:Y:S05]  /*0490*/  @P1 BRA `(.L_x_221) ;  /* 0x0000004000001947 */ /* 0x000fea0003800000 */
[----:B------:R-:W-:Y:S05]  /*04a0*/  @!P0 BRA `(.L_x_221) ;  /* 0x0000003000008947 */ /* 0x000fea0003800000 */
[----:B-----5:R-:W2:Y:S04]  /*04b0*/  LDG.E R219, [R6.64] ;  /* 0x0000000a06db7981 */ /* 0x020ea8000c1e1900 */
[----:B------:R-:W2:Y:S02]  /*04c0*/  LDG.E R4, [R6.64+0x4] ;  /* 0x0000040a06047981 */ /* 0x000ea4000c1e1900 */
[----:B--2---:R-:W-:-:S02]  /*04d0*/  IADD3 R219, -R219, R4, RZ ;  /* 0x00000004dbdb7210 */ /* 0x004fc40007ffe1ff */
.L_x_221:
[----:B------:R-:W-:-:S04]  /*04e0*/  ISETP.NE.U32.AND P1, PT, RZ, c[0x0][0x368], PT ;  /* 0x0000da00ff007a0c */ /* 0x000fc80003f25070 */
[----:B------:R-:W-:-:S13]  /*04f0*/  ISETP.NE.AND.EX P1, PT, RZ, c[0x0][0x36c], PT, P1 ;  /* 0x0000db00ff007a0c */ /* 0x000fda0003f25310 */
[----:B------:R-:W-:Y:S05]  /*0500*/  @!P1 BRA `(.L_x_222) ;  /* 0x0000003000009947 */ /* 0x000fea0003800000 */
[----:B------:R-:W-:-:S06]  /*0510*/  IMAD.WIDE R216, R218, R5, c[0x0][0x368] ;  /* 0x0000da00dad87625 */ /* 0x000fcc00078e0205 */
[----:B------:R2:W5:Y:S01]  /*0520*/  LDG.E R216, [R216.64] ;  /* 0x0000000ad8d87981 */ /* 0x000562000c1e1900 */
[----:B------:R-:W-:Y:S05]  /*0530*/  BRA `(.L_x_223) ;  /* 0x0000004000007947 */ /* 0x000fea0003800000 */
.L_x_222:
[----:B------:R-:W-:Y:S05]  /*0540*/  @!P5 BRA `(.L_x_223) ;  /* 0x000000300000d947 */ /* 0x000fea0003800000 */
[----:B------:R-:W2:Y:S04]  /*0550*/  LDG.E R216, [R2.64] ;  /* 0x0000000a02d87981 */ /* 0x000ea8000c1e1900 */
[----:B-1----:R-:W2:Y:S02]  /*0560*/  LDG.E R7, [R2.64+0x4] ;  /* 0x0000040a02077981 */ /* 0x002ea4000c1e1900 */
[----:B--2---:R-:W-:Y:S02]  /*0570*/  IADD3 R216, -R216, R7, RZ ;  /* 0x00000007d8d87210 */ /* 0x004fe40007ffe1ff */
.L_x_223:
[----:B-1----:R-:W-:Y:S01]  /*0580*/  IMAD.MOV.U32 R2, RZ, RZ, c[0x0][0x2c4] ;  /* 0x0000b100ff027624 */ /* 0x002fe200078e00ff */
[----:B------:R-:W-:Y:S01]  /*0590*/  IADD3 R7, R40, 0x7f, RZ ;  /* 0x0000007f28077810 */ /* 0x000fe20007ffe0ff */
[----:B------:R-:W-:Y:S02]  /*05a0*/  IMAD.MOV.U32 R36, RZ, RZ, c[0x0][0x32c] ;  /* 0x0000cb00ff247624 */ /* 0x000fe400078e00ff */
[--C-:B-----5:R-:W-:Y:S01]  /*05b0*/  IMAD.IADD R216, R216, 0x1, -R9.reuse ;  /* 0x00000001d8d87824 */ /* 0x120fe200078e0a09 */
[----:B------:R-:W-:Y:S01]  /*05c0*/  ISETP.NE.AND P4, PT, R2, 0x1, PT ;  /* 0x000000010200780c */ /* 0x000fe20003f85270 */
[----:B------:R-:W-:Y:S01]  /*05d0*/  IMAD.IADD R30, R30, 0x1, R9 ;  /* 0x000000011e1e7824 */ /* 0x000fe200078e0209 */
[----:B------:R-:W-:-:S02]  /*05e0*/  ISETP.GE.AND P3, PT, R36, 0x1, PT ;  /* 0x000000012400780c */ /* 0x000fc40003f66270 */
[----:B------:R-:W-:-:S09]  /*05f0*/  IADD3 R2, R216, 0x1, -R219 ;  /* 0x00000001d8027810 */ /* 0x000fd20007ffe8db */
[----:B------:R-:W-:-:S05]  /*0600*/  @P4 IADD3 R3, R40, 0x7f, RZ ;  /* 0x0000007f28034810 */ /* 0x000fca0007ffe0ff */
[----:B------:R-:W-:-:S05]  /*0610*/  @P4 IMAD.HI.U32 R3, R3, c[0x0][0x2c8], RZ ;  /* 0x0000b20003034a27 */ /* 0x000fca00078e00ff */
[----:B------:R-:W-:-:S05]  /*0620*/  @P4 SHF.R.U32.HI R7, RZ, c[0x0][0x2cc], R3 ;  /* 0x0000b300ff074a19 */ /* 0x000fca0000011603 */
[----:B------:R-:W-:-:S05]  /*0630*/  IMAD.IADD R2, R2, 0x1, R7 ;  /* 0x0000000102027824 */ /* 0x000fca00078e0207 */
[----:B------:R-:W-:Y:S01]  /*0640*/  IADD3 R4, R2, c[0x0][0x328], RZ ;  /* 0x0000ca0002047a10 */ /* 0x000fe20007ffe0ff */
[----:B------:R-:W-:Y:S05]  /*0650*/  @!P3 BRA `(.L_x_224) ;  /* 0x000000e00000b947 */ /* 0x000fea0003800000 */
[C---:B------:R-:W-:Y:S02]  /*0660*/  ISETP.GT.AND P1, PT, R2.reuse, RZ, PT ;  /* 0x000000ff0200720c */ /* 0x040fe40003f24270 */
        /* <DEDUP_REMOVED lines=8> */
.L_x_225:
[----:B------:R-:W-:-:S13]  /*06f0*/  ISETP.NE.AND P1, PT, R36, 0x1, PT ;  /* 0x000000012400780c */ /* 0x000fda0003f25270 */
[----:B------:R-:W-:-:S05]  /*0700*/  @P1 IMAD.HI.U32 R2, R3, c[0x0][0x330], RZ ;  /* 0x0000cc0003021a27 */ /* 0x000fca00078e00ff */
[----:B------:R-:W-:-:S05]  /*0710*/  @P1 SHF.R.U32.HI R3, RZ, c[0x0][0x334], R2 ;  /* 0x0000cd00ff031a19 */ /* 0x000fca0000011602 */
.L_x_226:
[----:B------:R-:W-:-:S05]  /*0720*/  IMAD R3, R3, R36, c[0x0][0x32c] ;  /* 0x0000cb0003037624 */ /* 0x000fca00078e0224 */
[----:B------:R-:W-:-:S04]  /*0730*/  IMNMX R4, R4, R3, PT ;  /* 0x0000000304047217 */ /* 0x000fc80003800200 */
.L_x_224:
[----:B------:R-:W-:Y:S01]  /*0740*/  IADD3 R4, R4, 0x5f, RZ ;  /* 0x0000005f04047810 */ /* 0x000fe20007ffe0ff */
[----:B------:R-:W-:Y:S01]  /*0750*/  @P4 IMAD.HI.U32 R3, R40, c[0x0][0x2c8], RZ ;  /* 0x0000b20028034a27 */ /* 0x000fe200078e00ff */
[----:B------:R-:W-:-:S03]  /*0760*/  IADD3 R7, R216, 0x5f, RZ ;  /* 0x0000005fd8077810 */ /* 0x000fc60007ffe0ff */
[----:B------:R-:W-:-:S04]  /*0770*/  IMAD.HI R4, R4, 0x2aaaaaab, RZ ;  /* 0x2aaaaaab04047827 */ /* 0x000fc800078e02ff */
[----:B------:R-:W-:-:S04]  /*0780*/  IMAD.HI R7, R7, 0x2aaaaaab, RZ ;  /* 0x2aaaaaab07077827 */ /* 0x000fc800078e02ff */
[----:B------:R-:W-:Y:S01]  /*0790*/  IMAD.MOV.U32 R2, RZ, RZ, R40 ;  /* 0x000000ffff027224 */ /* 0x000fe200078e0028 */
[----:B------:R-:W-:Y:S01]  /*07a0*/  @P4 SHF.R.U32.HI R2, RZ, c[0x0][0x2cc], R3 ;  /* 0x0000b300ff024a19 */ /* 0x000fe20000011603 */
[----:B------:R-:W-:Y:S01]  /*07b0*/  IMAD.IADD R37, R216, 0x1, -R219 ;  /* 0x00000001d8257824 */ /* 0x000fe200078e0adb */
[----:B------:R-:W-:Y:S02]  /*07c0*/  SHF.R.U32.HI R3, RZ, 0x1f, R4 ;  /* 0x0000001fff037819 */ /* 0x000fe40000011604 */
[----:B------:R-:W-:Y:S01]  /*07d0*/  SHF.R.U32.HI R6, RZ, 0x1f, R7 ;  /* 0x0000001fff067819 */ /* 0x000fe20000011607 */
[----:B------:R-:W-:Y:S01]  /*07e0*/  IMAD.IADD R2, R37, 0x1, R2 ;  /* 0x0000000125027824 */ /* 0x000fe200078e0202 */
[----:B------:R-:W-:Y:S02]  /*07f0*/  LEA.HI.SX32 R3, R4, R3, 0x1c ;  /* 0x0000000304037211 */ /* 0x000fe400078fe2ff */
[----:B------:R-:W-:Y:S02]  /*0800*/  LEA.HI.SX32 R6, R7, R6, 0x1c ;  /* 0x0000000607067211 */ /* 0x000fe400078fe2ff */
[----:B------:R-:W-:-:S02]  /*0810*/  IADD3 R4, R2, -c[0x0][0x324], RZ ;  /* 0x8000c90002047a10 */ /* 0x000fc40007ffe0ff */
[----:B------:R-:W-:Y:S01]  /*0820*/  IMNMX R38, R6, R3, PT ;  /* 0x0000000306267217 */ /* 0x000fe20003800200 */
[----:B------:R-:W-:Y:S05]  /*0830*/  @!P3 BRA `(.L_x_227) ;  /* 0x000000e00000b947 */ /* 0x000fea0003800000 */
[----:B------:R-:W-:-:S04]  /*0840*/  MOV R3, R2 ;  /* 0x0000000200037202 */ /* 0x000fc80000000f00 */
[----:B------:R-:W-:-:S13]  /*0850*/  ISETP.GT.AND P1, PT, R3, -0x1, PT ;  /* 0xffffffff0300780c */ /* 0x000fda0003f24270 */
[----:B------:R-:W-:Y:S05]  /*0860*/  @P1 BRA `(.L_x_228) ;  /* 0x0000006000001947 */ /* 0x000fea0003800000 */
[----:B------:R-:W-:Y:S02]  /*0870*/  ISETP.NE.AND P1, PT, R36, 0x1, PT ;  /* 0x000000012400780c */ /* 0x000fe40003f25270 */
[----:B------:R-:W-:-:S11]  /*0880*/  LOP3.LUT R3, RZ, R3, RZ, 0x33, !PT ;  /* 0x00000003ff037212 */ /* 0x000fd600078e33ff */
[----:B------:R-:W-:-:S05]  /*0890*/  @P1 IMAD.HI.U32 R2, R3, c[0x0][0x330], RZ ;  /* 0x0000cc0003021a27 */ /* 0x000fca00078e00ff */
[----:B------:R-:W-:-:S04]  /*08a0*/  @P1 SHF.R.U32.HI R3, RZ, c[0x0][0x334], R2 ;  /* 0x0000cd00ff031a19 */ /* 0x000fc80000011602 */
[----:B------:R-:W-:Y:S01]  /*08b0*/  LOP3.LUT R3, RZ, R3, RZ, 0x33, !PT ;  /* 0x00000003ff037212 */ /* 0x000fe200078e33ff */
[----:B------:R-:W-:Y:S05]  /*08c0*/  BRA `(.L_x_229) ;  /* 0x0000003000007947 */ /* 0x000fea0003800000 */
.L_x_228:
[----:B------:R-:W-:-:S13]  /*08d0*/  ISETP.NE.AND P1, PT, R36, 0x1, PT ;  /* 0x000000012400780c */ /* 0x000fda0003f25270 */
[----:B------:R-:W-:-:S05]  /*08e0*/  @P1 IMAD.HI.U32 R2, R3, c[0x0][0x330], RZ ;  /* 0x0000cc0003021a27 */ /* 0x000fca00078e00ff */
[----:B------:R-:W-:-:S05]  /*08f0*/  @P1 SHF.R.U32.HI R3, RZ, c[0x0][0x334], R2 ;  /* 0x0000cd00ff031a19 */ /* 0x000fca0000011602 */
.L_x_229:
[----:B------:R-:W-:-:S05]  /*0900*/  IMAD R3, R3, c[0x0][0x32c], RZ ;  /* 0x0000cb0003037a24 */ /* 0x000fca00078e02ff */
[----:B------:R-:W-:-:S05]  /*0910*/  IMNMX R4, R4, R3, !PT ;  /* 0x0000000304047217 */ /* 0x000fca0007800200 */
.L_x_227:
[----:B------:R-:W-:Y:S01]  /*0920*/  IMAD.HI R2, R4, 0x2aaaaaab, RZ ;  /* 0x2aaaaaab04027827 */ /* 0x000fe200078e02ff */
[----:B------:R-:W-:Y:S01]  /*0930*/  PLOP3.LUT P2, PT, PT, PT, PT, 0x80, 0x0 ;  /* 0x000000000000781c */ /* 0x000fe20003f4f070 */
[----:B------:R-:W-:Y:S01]  /*0940*/  CS2R R64, SRZ ;  /* 0x0000000000407805 */ /* 0x000fe2000001ff00 */
[----:B------:R-:W-:Y:S01]  /*0950*/  CS2R R62, SRZ ;  /* 0x00000000003e7805 */ /* 0x000fe2000001ff00 */
[----:B------:R-:W-:Y:S01]  /*0960*/  IMAD.MOV.U32 R66, RZ, RZ, RZ ;  /* 0x000000ffff427224 */ /* 0x000fe200078e00ff */
[----:B------:R-:W-:Y:S01]  /*0970*/  SHF.R.U32.HI R215, RZ, 0x1f, R2 ;  /* 0x0000001fffd77819 */ /* 0x000fe20000011602 */
[----:B------:R-:W-:Y:S01]  /*0980*/  CS2R R60, SRZ ;  /* 0x00000000003c7805 */ /* 0x000fe2000001ff00 */
        /* <DEDUP_REMOVED lines=33> */
[----:B------:R-:W-:Y:S05]  /*0ba0*/  @!P1 BRA `(.L_x_230) ;  /* 0x00010b6000009947 */ /* 0x000fea0003800000 */
[----:B------:R-:W-:Y:S01]  /*0bb0*/  ISETP.NE.U32.AND P2, PT, RZ, c[0x0][0x340], PT ;  /* 0x0000d000ff007a0c */ /* 0x000fe20003f45070 */
[----:B------:R-:W1:Y:S01]  /*0bc0*/  S2R R28, SR_CTAID.Y ;  /* 0x00000000001c7919 */ /* 0x000e620000002600 */
[----:B------:R-:W-:Y:S01]  /*0bd0*/  SHF.R.S32.HI R109, RZ, 0x1f, R42 ;  /* 0x0000001fff6d7819 */ /* 0x000fe2000001142a */
[----:B------:R-:W-:Y:S01]  /*0be0*/  IMAD.WIDE.U32 R8, R0, c[0x0][0x178], RZ ;  /* 0x00005e0000087a25 */ /* 0x000fe200078e00ff */
[----:B------:R-:W-:Y:S01]  /*0bf0*/  ISETP.NE.AND.EX P2, PT, RZ, c[0x0][0x344], PT, P2 ;  /* 0x0000d100ff007a0c */ /* 0x000fe20003f45320 */
[----:B------:R-:W-:Y:S01]  /*0c00*/  ULDC.64 UR6, c[0x0][0x1e0] ;  /* 0x0000780000067ab9 */ /* 0x000fe20000000a00 */
[----:B------:R-:W-:Y:S01]  /*0c10*/  SEL R10, R218, RZ, !P0 ;  /* 0x000000ffda0a7207 */ /* 0x000fe20004000000 */
[----:B------:R-:W-:Y:S01]  /*0c20*/  IMAD.MOV.U32 R39, RZ, RZ, 0x60 ;  /* 0x00000060ff277424 */ /* 0x000fe200078e00ff */
[----:B------:R-:W-:Y:S01]  /*0c30*/  IADD3 R112, R38, -0x1, RZ ;  /* 0xffffffff26707810 */ /* 0x000fe20007ffe0ff */
[----:B------:R-:W-:-:S08]  /*0c40*/  ULDC.64 UR4, c[0x0][0x208] ;  /* 0x0000820000047ab9 */ /* 0x000fd00000000a00 */
[----:B------:R-:W-:-:S06]  /*0c50*/  @P2 IMAD.WIDE R26, R218, R5, c[0x0][0x340] ;  /* 0x0000d000da1a2625 */ /* 0x000fcc00078e0205 */
[----:B------:R-:W3:Y:S01]  /*0c60*/  @P2 LDG.E R26, [R26.64] ;  /* 0x0000000a1a1a2981 */ /* 0x000ee2000c1e1900 */
[-C--:B------:R-:W-:Y:S01]  /*0c70*/  LEA.HI R3, R109, R42.reuse, RZ, 0x3 ;  /* 0x0000002a6d037211 */ /* 0x080fe200078f18ff */
[C---:B------:R-:W-:Y:S01]  /*0c80*/  IMAD R41, R39.reuse, c[0x0][0x1e4], RZ ;  /* 0x0000790027297a24 */ /* 0x040fe200078e02ff */
[----:B------:R-:W-:Y:S01]  /*0c90*/  SHF.R.S32.HI R5, RZ, 0x1f, R0 ;  /* 0x0000001fff057819 */ /* 0x000fe20000011400 */
[----:B------:R-:W-:Y:S01]  /*0ca0*/  IMAD.WIDE.U32 R110, R39, c[0x0][0x1e0], RZ ;  /* 0x00007800276e7a25 */ /* 0x000fe200078e00ff */
[----:B------:R-:W-:Y:S01]  /*0cb0*/  LOP3.LUT R25, R3, 0xfffffff8, RZ, 0xc0, !PT ;  /* 0xfffffff803197812 */ /* 0x000fe200078ec0ff */
[----:B------:R-:W-:Y:S01]  /*0cc0*/  UIMAD.WIDE.U32 UR14, UR6, 0x40, URZ ;  /* 0x00000040060e78a5 */ /* 0x000fe2000f8e003f */
[----:B------:R-:W-:Y:S01]  /*0cd0*/  SHF.R.S32.HI R3, RZ, 0x3, R3 ;  /* 0x00000003ff037819 */ /* 0x000fe20000011403 */
[----:B------:R-:W-:Y:S01]  /*0ce0*/  IMAD R5, R5, c[0x0][0x178], RZ ;  /* 0x00005e0005057a24 */ /* 0x000fe200078e02ff */
[----:B-1----:R-:W-:Y:S01]  /*0cf0*/  SHF.R.S32.HI R29, RZ, 0x1f, R28 ;  /* 0x0000001fff1d7819 */ /* 0x002fe2000001141c */
[----:B------:R-:W-:Y:S01]  /*0d00*/  IMAD.IADD R25, R42, 0x1, -R25 ;  /* 0x000000012a197824 */ /* 0x000fe200078e0a19 */
[----:B------:R-:W-:Y:S01]  /*0d10*/  USHF.L.U32 UR8, UR7, 0x6, URZ ;  /* 0x0000000607087899 */ /* 0x000fe2000800063f */
[----:B------:R-:W-:Y:S01]  /*0d20*/  IMAD R5, R0, c[0x0][0x17c], R5 ;  /* 0x00005f0000057a24 */ /* 0x000fe200078e0205 */
[----:B------:R-:W-:Y:S01]  /*0d30*/  LEA.HI R108, R109, R42, RZ, 0x5 ;  /* 0x0000002a6d6c7211 */ /* 0x000fe200078f28ff */
[----:B------:R-:W-:Y:S01]  /*0d40*/  IMAD R11, R25, 0x20, R3 ;  /* 0x00000020190b7824 */ /* 0x000fe200078e0203 */
[----:B------:R-:W-:Y:S01]  /*0d50*/  UIADD3 UR8, UR15, UR8, URZ ;  /* 0x000000080f087290 */ /* 0x000fe2000fffe03f */
[----:B------:R-:W-:Y:S01]  /*0d60*/  IMAD.IADD R9, R9, 0x1, R5 ;  /* 0x0000000109097824 */ /* 0x000fe200078e0205 */
[----:B------:R-:W-:Y:S01]  /*0d70*/  SHF.R.S32.HI R5, RZ, 0x1f, R218 ;  /* 0x0000001fff057819 */ /* 0x000fe200000114da */
[----:B------:R-:W-:Y:S01]  /*0d80*/  IMAD R7, R29, c[0x0][0x1b8], RZ ;  /* 0x00006e001d077a24 */ /* 0x000fe200078e02ff */
[----:B------:R-:W-:Y:S01]  /*0d90*/  SHF.R.S32.HI R43, RZ, 0x5, R108 ;  /* 0x00000005ff2b7819 */ /* 0x000fe2000001146c */
[----:B------:R-:W-:Y:S01]  /*0da0*/  IMAD.IADD R2, R40, 0x1, R11 ;  /* 0x0000000128027824 */ /* 0x000fe200078e020b */
[----:B------:R-:W-:Y:S01]  /*0db0*/  SEL R0, R5, RZ, !P0 ;  /* 0x000000ff05007207 */ /* 0x000fe20004000000 */
[C---:B------:R-:W-:Y:S01]  /*0dc0*/  IMAD R7, R28.reuse, c[0x0][0x1bc], R7 ;  /* 0x00006f001c077a24 */ /* 0x040fe200078e0207 */
[----:B------:R-:W-:Y:S01]  /*0dd0*/  USHF.L.U32 UR9, UR4, 0x6, URZ ;  /* 0x0000000604097899 */ /* 0x000fe2000800063f */
[----:B------:R-:W-:Y:S01]  /*0de0*/  IMAD.WIDE.U32 R8, R28, c[0x0][0x1b8], R8 ;  /* 0x00006e001c087a25 */ /* 0x000fe200078e0008 */
[----:B------:R-:W-:-:S02]  /*0df0*/  UMOV UR12, 0x6 ;  /* 0x00000006000c7882 */ /* 0x000fc40000000000 */
[----:B------:R-:W-:Y:S01]  /*0e00*/  USHF.L.U64.HI UR12, UR4, UR12, UR5 ;  /* 0x0000000c040c7299 */ /* 0x000fe20008010205 */
[----:B------:R-:W-:-:S04]  /*0e10*/  @P4 IMAD.HI.U32 R4, R2, c[0x0][0x2c8], RZ ;  /* 0x0000b20002044a27 */ /* 0x000fc800078e00ff */
[----:B------:R-:W-:Y:S02]  /*0e20*/  IMAD.IADD R9, R9, 0x1, R7 ;  /* 0x0000000109097824 */ /* 0x000fe400078e0207 */
[----:B------:R-:W-:Y:S01]  /*0e30*/  IMAD.MOV.U32 R7, RZ, RZ, R2 ;  /* 0x000000ffff077224 */ /* 0x000fe200078e0002 */
[----:B------:R-:W-:Y:S01]  /*0e40*/  @P4 SHF.R.U32.HI R7, RZ, c[0x0][0x2cc], R4 ;  /* 0x0000b300ff074a19 */ /* 0x000fe20000011604 */
[----:B------:R-:W-:Y:S02]  /*0e50*/  IMAD R13, R0, c[0x0][0x1c0], RZ ;  /* 0x00007000000d7a24 */ /* 0x000fe400078e02ff */
[----:B--2---:R-:W-:Y:S01]  /*0e60*/  IMAD.SHL.U32 R217, R3, 0x40, RZ ;  /* 0x0000004003d97824 */ /* 0x004fe200078e00ff */
[----:B------:R-:W-:Y:S01]  /*0e70*/  SHF.R.S32.HI R0, RZ, 0x1f, R7 ;  /* 0x0000001fff007819 */ /* 0x000fe20000011407 */
[C---:B------:R-:W-:Y:S02]  /*0e80*/  IMAD R13, R10.reuse, c[0x0][0x1c4], R13 ;  /* 0x000071000a0d7a24 */ /* 0x040fe400078e020d */
[----:B------:R-:W-:Y:S01]  /*0e90*/  IMAD.WIDE.U32 R10, R10, c[0x0][0x1c0], R8 ;  /* 0x000070000a0a7a25 */ /* 0x000fe200078e0008 */
[----:B------:R-:W-:-:S02]  /*0ea0*/  LOP3.LUT R217, R217, 0x1c0, RZ, 0xc0, !PT ;  /* 0x000001c0d9d97812 */ /* 0x000fc400078ec0ff */
[----:B------:R-:W-:Y:S01]  /*0eb0*/  LEA.HI R8, R109, R42, RZ, 0x6 ;  /* 0x0000002a6d087211 */ /* 0x000fe200078f30ff */
[----:B------:R-:W-:Y:S02]  /*0ec0*/  IMAD.MOV R9, RZ, RZ, -R7 ;  /* 0x000000ffff097224 */ /* 0x000fe400078e0a07 */
[----:B------:R-:W-:Y:S02]  /*0ed0*/  IMAD.IADD R11, R11, 0x1, R13 ;  /* 0x000000010b0b7824 */ /* 0x000fe400078e020d */
[----:B------:R-:W-:Y:S02]  /*0ee0*/  IMAD R6, R9, c[0x0][0x2c4], R2 ;  /* 0x0000b10009067a24 */ /* 0x000fe400078e0202 */
[----:B------:R-:W-:Y:S02]  /*0ef0*/  IMAD R0, R0, c[0x0][0x1b0], RZ ;  /* 0x00006c0000007a24 */ /* 0x000fe400078e02ff */
[----:B------:R-:W-:Y:S01]  /*0f00*/  IMAD.WIDE.U32 R10, R7, c[0x0][0x1b0], R10 ;  /* 0x00006c00070a7a25 */ /* 0x000fe200078e000a */
[----:B------:R-:W-:-:S03]  /*0f10*/  SHF.R.S32.HI R9, RZ, 0x1f, R6 ;  /* 0x0000001fff097819 */ /* 0x000fc60000011406 */
[----:B------:R-:W-:Y:S02]  /*0f20*/  IMAD R0, R7, c[0x0][0x1b4], R0 ;  /* 0x00006d0007007a24 */ /* 0x000fe400078e0200 */
[----:B------:R-:W-:Y:S02]  /*0f30*/  IMAD R9, R9, c[0x0][0x1a8], RZ ;  /* 0x00006a0009097a24 */ /* 0x000fe400078e02ff */
[----:B------:R-:W-:Y:S02]  /*0f40*/  IMAD.IADD R11, R11, 0x1, R0 ;  /* 0x000000010b0b7824 */ /* 0x000fe400078e0200 */
[----:B------:R-:W-:Y:S02]  /*0f50*/  IMAD.SHL.U32 R32, R25, 0x8, RZ ;  /* 0x0000000819207824 */ /* 0x000fe400078e00ff */
[C---:B------:R-:W-:Y:S02]  /*0f60*/  IMAD R9, R6.reuse, c[0x0][0x1ac], R9 ;  /* 0x00006b0006097a24 */ /* 0x040fe400078e0209 */
[----:B------:R-:W-:Y:S01]  /*0f70*/  IMAD.WIDE.U32 R6, R6, c[0x0][0x1a8], R10 ;  /* 0x00006a0006067a25 */ /* 0x000fe200078e000a */
[----:B------:R-:W-:-:S02]  /*0f80*/  LOP3.LUT R2, R217, 0x38, R32, 0xf8, !PT ;  /* 0x00000038d9027812 */ /* 0x000fc400078ef820 */
[----:B------:R-:W-:Y:S01]  /*0f90*/  SHF.R.U32.HI R217, RZ, 0x3, R217 ;  /* 0x00000003ffd97819 */ /* 0x000fe200000116d9 */
[----:B------:R-:W-:Y:S01]  /*0fa0*/  IMAD.IADD R0, R7, 0x1, R9 ;  /* 0x0000000107007824 */ /* 0x000fe200078e0209 */
[----:B------:R-:W-:Y:S01]  /*0fb0*/  LEA R4, P0, R6, c[0x0][0x160], 0x1 ;  /* 0x0000580006047a11 */ /* 0x000fe200078008ff */
[----:B------:R-:W-:Y:S01]  /*0fc0*/  IMAD R7, R219, c[0x0][0x2c4], RZ ;  /* 0x0000b100db077a24 */ /* 0x000fe200078e02ff */
[----:B------:R-:W-:Y:S01]  /*0fd0*/  LOP3.LUT R217, R2, R217, RZ, 0x3c, !PT ;  /* 0x000000d902d97212 */ /* 0x000fe200078e3cff */
[----:B------:R-:W-:Y:S01]  /*0fe0*/  IMAD.IADD R2, R40, 0x1, R3 ;  /* 0x0000000128027824 */ /* 0x000fe200078e0203 */
[----:B------:R-:W-:Y:S01]  /*0ff0*/  LEA.HI.X R0, R6, c[0x0][0x164], R0, 0x1, P0 ;  /* 0x0000590006007a11 */ /* 0x000fe200000f0c00 */
[----:B------:R-:W1:Y:S01]  /*1000*/  SHFL.IDX PT, R10, R4, RZ, 0x181f ;  /* 0x00181fff040a7589 */ /* 0x000e6200000e0000 */
[----:B------:R-:W-:Y:S01]  /*1010*/  IMAD.SHL.U32 R8, R8, 0x8, RZ ;  /* 0x0000000808087824 */ /* 0x000fe200078e00ff */
[----:B------:R-:W-:Y:S01]  /*1020*/  SHF.R.S32.HI R33, RZ, 0x1f, R32 ;  /* 0x0000001fff217819 */ /* 0x000fe20000011420 */
[----:B------:R-:W-:Y:S01]  /*1030*/  IMAD R39, R38, -0x60, R39 ;  /* 0xffffffa026277824 */ /* 0x000fe200078e0227 */
[CC--:B------:R-:W-:Y:S01]  /*1040*/  ISETP.GE.AND P1, PT, R2.reuse, R7.reuse, PT ;  /* 0x000000070200720c */ /* 0x0c0fe20003f26270 */
[----:B------:R-:W2:Y:S01]  /*1050*/  SHFL.IDX PT, R11, R0, RZ, 0x181f ;  /* 0x00181fff000b7589 */ /* 0x000ea200000e0000 */
[----:B------:R-:W-:Y:S01]  /*1060*/  IADD3 R6, R2, 0x20, RZ ;  /* 0x0000002002067810 */ /* 0x000fe20007ffe0ff */
[----:B------:R-:W-:Y:S01]  /*1070*/  IMAD.IADD R41, R111, 0x1, R41 ;  /* 0x000000016f297824 */ /* 0x000fe200078e0229 */
[----:B------:R-:W-:Y:S01]  /*1080*/  LOP3.LUT R217, R217, 0xfffffe00, R8, 0xf8, !PT ;  /* 0xfffffe00d9d97812 */ /* 0x000fe200078ef808 */
[----:B------:R-:W-:Y:S04]  /*1090*/  SHFL.IDX PT, R12, R4, 0x1, 0x181f ;  /* 0x00381f00040c7f89 */ /* 0x000fe800000e0000 */
[----:B------:R-:W-:Y:S01]  /*10a0*/  BAR.SYNC.DEFER_BLOCKING 0x0 ;  /* 0x0000000000007b1d */ /* 0x000fe20000010000 */
[----:B------:R-:W-:Y:S01]  /*10b0*/  ISETP.GE.AND P0, PT, R6, R7, PT ;  /* 0x000000070600720c */ /* 0x000fe20003f06270 */
[----:B------:R-:W-:Y:S01]  /*10c0*/  IMAD.SHL.U32 R217, R217, 0x2, RZ ;  /* 0x00000002d9d97824 */ /* 0x000fe200078e00ff */
[----:B------:R-:W-:-:S02]  /*10d0*/  SHF.R.S32.HI R6, RZ, 0x1f, R30 ;  /* 0x0000001fff067819 */ /* 0x000fc4000001141e */
[----:B------:R-:W-:Y:S01]  /*10e0*/  IADD3 R8, R2, 0x40, RZ ;  /* 0x0000004002087810 */ /* 0x000fe20007ffe0ff */
[----:B------:R-:W4:Y:S01]  /*10f0*/  SHFL.IDX PT, R13, R0, 0x1, 0x181f ;  /* 0x00381f00000d7f89 */ /* 0x000f2200000e0000 */
[----:B------:R-:W-:Y:S02]  /*1100*/  ISETP.GE.AND P6, PT, R32, c[0x0][0x198], PT ;  /* 0x0000660020007a0c */ /* 0x000fe40003fc6270 */
[----:B------:R-:W-:Y:S02]  /*1110*/  IADD3 R2, R2, 0x60, RZ ;  /* 0x0000006002027810 */ /* 0x000fe40007ffe0ff */
[----:B------:R-:W-:Y:S02]  /*1120*/  IADD3 R24, R39, R216, -R3 ;  /* 0x000000d827187210 */ /* 0x000fe40007ffe803 */
[----:B---3--:R-:W-:Y:S01]  /*1130*/  @P2 SHF.R.S32.HI R27, RZ, 0x1f, R26 ;  /* 0x0000001fff1b2819 */ /* 0x008fe2000001141a */
[----:B------:R-:W-:Y:S02]  /*1140*/  @!P2 IMAD.MOV.U32 R26, RZ, RZ, R218 ;  /* 0x000000ffff1aa224 */ /* 0x000fe400078e00da */
[----:B------:R-:W-:Y:S01]  /*1150*/  @!P2 IMAD.MOV.U32 R27, RZ, RZ, R5 ;  /* 0x000000ffff1ba224 */ /* 0x000fe200078e0005 */
[----:B------:R-:W-:-:S02]  /*1160*/  IADD3 R30, P2, R30, R3, RZ ;  /* 0x000000031e1e7210 */ /* 0x000fc40007f5e0ff */
[----:B------:R-:W-:Y:S02]  /*1170*/  IADD3 R5, R32, 0x40, RZ ;  /* 0x0000004020057810 */ /* 0x000fe40007ffe0ff */
[----:B------:R-:W-:Y:S01]  /*1180*/  LEA.HI.X.SX32 R31, R3, R6, 0x1, P2 ;  /* 0x00000006031f7211 */ /* 0x000fe200010f0eff */
[----:B------:R-:W-:Y:S01]  /*1190*/  IMAD.WIDE.U32 R14, R30, c[0x0][0x1e0], R32 ;  /* 0x000078001e0e7a25 */ /* 0x000fe200078e0020 */
[----:B------:R-:W-:Y:S02]  /*11a0*/  @!P1 SHF.R.S32.HI R6, RZ, 0x1f, R5 ;  /* 0x0000001fff069819 */ /* 0x000fe40000011405 */
[----:B------:R-:W-:Y:S01]  /*11b0*/  SEL R230, R26, RZ, !P5 ;  /* 0x000000ff1ae67207 */ /* 0x000fe20006800000 */
[C---:B------:R-:W-:Y:S01]  /*11c0*/  IMAD R9, R31.reuse, c[0x0][0x1e0], RZ ;  /* 0x000078001f097a24 */ /* 0x040fe200078e02ff */
[----:B------:R-:W-:Y:S01]  /*11d0*/  @!P1 LEA.HI R6, R6, R5, RZ, 0x3 ;  /* 0x0000000506069211 */ /* 0x000fe200078f18ff */
[----:B------:R-:W-:Y:S01]  /*11e0*/  IMAD R31, R31, c[0x0][0x208], RZ ;  /* 0x000082001f1f7a24 */ /* 0x000fe200078e02ff */
[----:B------:R-:W-:-:S02]  /*11f0*/  SEL R26, R27, RZ, !P5 ;  /* 0x000000ff1b1a7207 */ /* 0x000fc40006800000 */
[----:B------:R-:W-:Y:S02]  /*1200*/  @!P1 LOP3.LUT R6, R6, 0xfffffff8, RZ, 0xc0, !PT ;  /* 0xfffffff806069812 */ /* 0x000fe400078ec0ff */
[----:B-1----:R-:W-:Y:S01]  /*1210*/  @!P1 LEA R18, P5, R32, R10, 0x1 ;  /* 0x0000000a20129211 */ /* 0x002fe200078a08ff */
[----:B------:R-:W-:Y:S01]  /*1220*/  IMAD R223, R26, c[0x0][0x1f0], RZ ;  /* 0x00007c001adf7a24 */ /* 0x000fe200078e02ff */
[----:B------:R-:W-:Y:S01]  /*1230*/  ISETP.GE.AND P2, PT, R5, c[0x0][0x198], PT ;  /* 0x0000660005007a0c */ /* 0x000fe20003f46270 */
[----:B--2---:R-:W-:Y:S01]  /*1240*/  @!P1 IMAD.WIDE R20, R6, 0x2, R10 ;  /* 0x0000000206149825 */ /* 0x004fe200078e020a */
[----:B------:R-:W-:Y:S02]  /*1250*/  @!P1 LEA.HI.X R19, R32, R11, R33, 0x1, P5 ;  /* 0x0000000b20139211 */ /* 0x000fe400028f0c21 */
[----:B------:R-:W-:Y:S01]  /*1260*/  @!P0 SHF.R.S32.HI R6, RZ, 0x1f, R5 ;  /* 0x0000001fff068819 */ /* 0x000fe20000011405 */
[----:B------:R-:W-:Y:S01]  /*1270*/  IMAD R10, R30, c[0x0][0x1e4], R9 ;  /* 0x000079001e0a7a24 */ /* 0x000fe200078e0209 */
[----:B------:R-:W-:Y:S01]  /*1280*/  ISETP.GE.AND P5, PT, R8, R7, PT ;  /* 0x000000070800720c */ /* 0x000fe20003fa6270 */
[----:B------:R-:W-:Y:S01]  /*1290*/  SHFL.IDX PT, R9, R0, 0x2, 0x181f ;  /* 0x00581f0000097f89 */ /* 0x000fe200000e0000 */
[----:B------:R-:W-:Y:S01]  /*12a0*/  @!P0 LEA.HI R6, R6, R5, RZ, 0x3 ;  /* 0x0000000506068211 */ /* 0x000fe200078f18ff */
[----:B------:R-:W-:Y:S01]  /*12b0*/  IMAD.IADD R15, R15, 0x1, R10 ;  /* 0x000000010f0f7824 */ /* 0x000fe200078e020a */
[----:B------:R-:W-:Y:S01]  /*12c0*/  SHF.R.S32.HI R27, RZ, 0x1f, R112 ;  /* 0x0000001fff1b7819 */ /* 0x000fe20000011470 */
[----:B------:R-:W1:Y:S01]  /*12d0*/  SHFL.IDX PT, R8, R4, 0x2, 0x181f ;  /* 0x00581f0004087f89 */ /* 0x000e6200000e0000 */
[----:B------:R-:W-:Y:S01]  /*12e0*/  @!P0 LOP3.LUT R11, R6, 0xfffffff8, RZ, 0xc0, !PT ;  /* 0xfffffff8060b8812 */ /* 0x000fe200078ec0ff */
[----:B------:R-:W-:-:S02]  /*12f0*/  IMAD R223, R230, c[0x0][0x1f4], R223 ;  /* 0x00007d00e6df7a24 */ /* 0x000fc400078e02df */
[----:B------:R2:W-:Y:S01]  /*1300*/  @!P1 LDGSTS.E.BYPASS.LTC128B.128 [R217+0x100], [R18.64], !P6 ;  /* 0x0010000012d99fae */ /* 0x0005e2000f101d4a */
[----:B------:R-:W-:Y:S02]  /*1310*/  IMAD R233, R26, c[0x0][0x218], RZ ;  /* 0x000086001ae97a24 */ /* 0x000fe400078e02ff */
[----:B----4-:R-:W-:Y:S01]  /*1320*/  @!P0 IMAD.WIDE R10, R11, 0x2, R12 ;  /* 0x000000020b0a8825 */ /* 0x010fe200078e020c */
[----:B------:R3:W-:Y:S01]  /*1330*/  @!P1 LDGSTS.E.BYPASS.LTC128B.128 [R217+0x4100], [R20.64], !P2 ;  /* 0x0410000014d99fae */ /* 0x0007e2000d101d4a */
[----:B------:R-:W-:Y:S02]  /*1340*/  @!P0 LEA R16, P1, R32, R12, 0x1 ;  /* 0x0000000c20108211 */ /* 0x000fe400078208ff */
[----:B------:R-:W-:Y:S01]  /*1350*/  IMAD R233, R230, c[0x0][0x21c], R233 ;  /* 0x00008700e6e97a24 */ /* 0x000fe200078e02e9 */
[----:B------:R4:W5:Y:S01]  /*1360*/  SHFL.IDX PT, R12, R4, 0x3, 0x181f ;  /* 0x00781f00040c7f89 */ /* 0x00096200000e0000 */
[----:B------:R-:W-:Y:S02]  /*1370*/  @!P0 LEA.HI.X R17, R32, R13, R33, 0x1, P1 ;  /* 0x0000000d20118211 */ /* 0x000fe400008f0c21 */
[----:B------:R-:W-:Y:S01]  /*1380*/  ISETP.GE.AND P1, PT, R2, R7, PT ;  /* 0x000000070200720c */ /* 0x000fe20003f26270 */
[C---:B------:R-:W-:Y:S01]  /*1390*/  IMAD R7, R29.reuse, c[0x0][0x1e8], RZ ;  /* 0x00007a001d077a24 */ /* 0x040fe200078e02ff */
[----:B------:R3:W3:Y:S01]  /*13a0*/  SHFL.IDX PT, R13, R0, 0x3, 0x181f ;  /* 0x00781f00000d7f89 */ /* 0x0006e200000e0000 */
[----:B------:R-:W-:Y:S01]  /*13b0*/  @!P5 SHF.R.S32.HI R2, RZ, 0x1f, R5 ;  /* 0x0000001fff02d819 */ /* 0x000fe20000011405 */
[----:B------:R-:W-:-:S02]  /*13c0*/  IMAD R29, R29, c[0x0][0x210], RZ ;  /* 0x000084001d1d7a24 */ /* 0x000fc400078e02ff */
[----:B------:R-:W-:Y:S01]  /*13d0*/  IMAD R220, R28, c[0x0][0x1ec], R7 ;  /* 0x00007b001cdc7a24 */ /* 0x000fe200078e0207 */
[----:B------:R-:W-:Y:S01]  /*13e0*/  @!P5 LEA.HI R2, R2, R5, RZ, 0x3 ;  /* 0x000000050202d211 */ /* 0x000fe200078f18ff */
[----:B------:R5:W-:Y:S01]  /*13f0*/  @!P0 LDGSTS.E.BYPASS.LTC128B.128 [R217+0x1100], [R16.64], !P6 ;  /* 0x0110000010d98fae */ /* 0x000be2000f101d4a */
[----:B------:R-:W-:Y:S02]  /*1400*/  IMAD R29, R28, c[0x0][0x214], R29 ;  /* 0x000085001c1d7a24 */ /* 0x000fe400078e021d */
[----:B------:R-:W-:Y:S01]  /*1410*/  @!P5 LOP3.LUT R7, R2, 0xfffffff8, RZ, 0xc0, !PT ;  /* 0xfffffff80207d812 */ /* 0x000fe200078ec0ff */
[----:B------:R5:W-:Y:S01]  /*1420*/  @!P0 LDGSTS.E.BYPASS.LTC128B.128 [R217+0x5100], [R10.64], !P2 ;  /* 0x051000000ad98fae */ /* 0x000be2000d101d4a */
[----:B--2---:R-:W-:Y:S01]  /*1430*/  IMAD.WIDE.U32 R18, R28, c[0x0][0x1e8], R14 ;  /* 0x00007a001c127a25 */ /* 0x004fe200078e000e */
[----:B-1----:R-:W-:-:S03]  /*1440*/  @!P5 LEA R14, P0, R32, R8, 0x1 ;  /* 0x00000008200ed211 */ /* 0x002fc600078008ff */
[----:B------:R-:W-:Y:S01]  /*1450*/  IMAD.IADD R221, R19, 0x1, R220 ;  /* 0x0000000113dd7824 */ /* 0x000fe200078e02dc */
[----:B------:R-:W-:Y:S01]  /*1460*/  @!P5 LEA.HI.X R15, R32, R9, R33, 0x1, P0 ;  /* 0x00000009200fd211 */ /* 0x000fe200000f0c21 */
[----:B------:R-:W-:Y:S01]  /*1470*/  IMAD.MOV.U32 R220, RZ, RZ, R18 ;  /* 0x000000ffffdc7224 */ /* 0x000fe200078e0012 */
[----:B----4-:R-:W-:Y:S01]  /*1480*/  LEA.HI R4, R109, R42, RZ, 0x4 ;  /* 0x0000002a6d047211 */ /* 0x010fe200078f20ff */
[----:B------:R-:W-:Y:S01]  /*1490*/  @!P5 IMAD.WIDE R8, R7, 0x2, R8 ;  /* 0x000000020708d825 */ /* 0x000fe200078e0208 */
[----:B------:R-:W-:Y:S01]  /*14a0*/  ISETP.GE.AND P0, PT, R24, 0x1, PT ;  /* 0x000000011800780c */ /* 0x000fe20003f06270 */
[----:B------:R1:W-:Y:S01]  /*14b0*/  @!P5 LDGSTS.E.BYPASS.LTC128B.128 [R217+0x2100], [R14.64], !P6 ;  /* 0x021000000ed9dfae */ /* 0x0003e2000f101d4a */
[----:B---3--:R-:W-:Y:S01]  /*14c0*/  @!P1 SHF.R.S32.HI R0, RZ, 0x1f, R5 ;  /* 0x0000001fff009819 */ /* 0x008fe20000011405 */
[----:B------:R-:W-:Y:S01]  /*14d0*/  IMAD.WIDE.U32 R220, R230, c[0x0][0x1f0], R220 ;  /* 0x00007c00e6dc7a25 */ /* 0x000fe200078e00dc */
[----:B------:R-:W-:Y:S01]  /*14e0*/  LOP3.LUT R7, R4, 0xfffffff0, RZ, 0xc0, !PT ;  /* 0xfffffff004077812 */ /* 0x000fe200078ec0ff */
[----:B------:R2:W-:Y:S01]  /*14f0*/  @!P5 LDGSTS.E.BYPASS.LTC128B.128 [R217+0x6100], [R8.64], !P2 ;  /* 0x0610000008d9dfae */ /* 0x0005e2000d101d4a */
[----:B------:R-:W-:Y:S01]  /*1500*/  @!P1 LEA.HI R0, R0, R5, RZ, 0x3 ;  /* 0x0000000500009211 */ /* 0x000fe200078f18ff */
[----:B------:R-:W-:-:S02]  /*1510*/  IMAD.IADD R223, R221, 0x1, R223 ;  /* 0x00000001dddf7824 */ /* 0x000fc400078e02df */
[----:B------:R-:W-:Y:S01]  /*1520*/  IMAD.MOV.U32 R222, RZ, RZ, R220 ;  /* 0x000000ffffde7224 */ /* 0x000fe200078e00dc */
[----:B------:R-:W-:Y:S01]  /*1530*/  @!P1 LOP3.LUT R0, R0, 0xfffffff8, RZ, 0xc0, !PT ;  /* 0xfffffff800009812 */ /* 0x000fe200078ec0ff */
[----:B------:R-:W-:Y:S02]  /*1540*/  IMAD.IADD R7, R42, 0x1, -R7 ;  /* 0x000000012a077824 */ /* 0x000fe400078e0a07 */
[----:B-----5:R-:W-:-:S03]  /*1550*/  IMAD R11, R41, R112, RZ ;  /* 0x00000070290b7224 */ /* 0x020fc600078e02ff */
[----:B------:R-:W-:Y:S01]  /*1560*/  SHF.R.S32.HI R2, RZ, 0x1f, R7 ;  /* 0x0000001fff027819 */ /* 0x000fe20000011407 */
[----:B------:R-:W-:-:S03]  /*1570*/  IMAD R11, R27, R110, R11 ;  /* 0x0000006e1b0b7224 */ /* 0x000fc600078e020b */
[----:B------:R-:W-:Y:S01]  /*1580*/  LEA.HI R2, R2, R7, RZ, 0x3 ;  /* 0x0000000702027211 */ /* 0x000fe200078f18ff */
[----:B------:R-:W-:-:S04]  /*1590*/  IMAD R27, R27, c[0x0][0x208], RZ ;  /* 0x000082001b1b7a24 */ /* 0x000fc800078e02ff */
[----:B------:R-:W-:Y:S01]  /*15a0*/  IMAD R27, R112, c[0x0][0x20c], R27 ;  /* 0x00008300701b7a24 */ /* 0x000fe200078e021b */
[----:B-1----:R-:W-:Y:S01]  /*15b0*/  @!P1 LEA R14, P5, R32, R12, 0x1 ;  /* 0x0000000c200e9211 */ /* 0x002fe200078a08ff */
[----:B--2---:R-:W-:-:S03]  /*15c0*/  IMAD.WIDE.U32 R8, R112, R110, R222 ;  /* 0x0000006e70087225 */ /* 0x004fc600078e00de */
[----:B------:R-:W-:Y:S01]  /*15d0*/  @!P1 LEA.HI.X R15, R32, R13, R33, 0x1, P5 ;  /* 0x0000000d200f9211 */ /* 0x000fe200028f0c21 */
[----:B------:R-:W-:Y:S01]  /*15e0*/  IMAD.IADD R6, R9, 0x1, R11 ;  /* 0x0000000109067824 */ /* 0x000fe200078e020b */
[----:B------:R-:W-:Y:S01]  /*15f0*/  @P0 LEA R10, P5, R8, c[0x0][0x1c8], 0x1 ;  /* 0x00007200080a0a11 */ /* 0x000fe200078a08ff */
[----:B------:R-:W-:Y:S02]  /*1600*/  @!P1 IMAD.WIDE R12, R0, 0x2, R12 ;  /* 0x00000002000c9825 */ /* 0x000fe400078e020c */
[----:B------:R1:W-:Y:S01]  /*1610*/  @!P1 LDGSTS.E.BYPASS.LTC128B.128 [R217+0x3100], [R14.64], !P6 ;  /* 0x031000000ed99fae */ /* 0x0003e2000f101d4a */
[----:B------:R-:W-:Y:S02]  /*1620*/  ISETP.GE.AND P6, PT, R32, c[0x0][0x1d4], PT ;  /* 0x0000750020007a0c */ /* 0x000fe40003fc6270 */
[----:B------:R-:W-:Y:S01]  /*1630*/  @P0 LEA.HI.X R11, R8, c[0x0][0x1cc], R6, 0x1, P5 ;  /* 0x00007300080b0a11 */ /* 0x000fe200028f0c06 */
[----:B------:R2:W-:Y:S01]  /*1640*/  @!P1 LDGSTS.E.BYPASS.LTC128B.128 [R217+0x7100], [R12.64], !P2 ;  /* 0x071000000cd99fae */ /* 0x0005e2000d101d4a */
[----:B------:R-:W-:Y:S01]  /*1650*/  ISETP.GE.AND P5, PT, R5, c[0x0][0x1d4], PT ;  /* 0x0000750005007a0c */ /* 0x000fe20003fa6270 */
[----:B------:R-:W-:Y:S01]  /*1660*/  IMAD.U32 R5, RZ, RZ, UR6 ;  /* 0x00000006ff057e24 */ /* 0x000fe2000f8e00ff */
[----:B------:R-:W-:Y:S01]  /*1670*/  ISETP.GE.AND P2, PT, R24, 0x21, PT ;  /* 0x000000211800780c */ /* 0x000fe20003f46270 */
[----:B------:R-:W0:Y:S01]  /*1680*/  LDGDEPBAR ;  /* 0x00000000000079af */ /* 0x000e220000000000 */
[C---:B------:R-:W-:Y:S01]  /*1690*/  LOP3.LUT R0, R2.reuse, 0xfffffff8, RZ, 0xc0, !PT ;  /* 0xfffffff802007812 */ /* 0x040fe200078ec0ff */
[----:B------:R-:W-:Y:S01]  /*16a0*/  IMAD.SHL.U32 R2, R2, 0x40, RZ ;  /* 0x0000004002027824 */ /* 0x000fe200078e00ff */
[----:B------:R-:W-:-:S02]  /*16b0*/  SHF.R.S32.HI R9, RZ, 0x4, R4 ;  /* 0x00000004ff097819 */ /* 0x000fc40000011404 */
[----:B------:R-:W-:Y:S01]  /*16c0*/  ISETP.GE.AND P1, PT, R24, 0x41, PT ;  /* 0x000000411800780c */ /* 0x000fe20003f26270 */
[----:B------:R-:W-:Y:S01]  /*16d0*/  IMAD.IADD R0, R7, 0x1, -R0 ;  /* 0x0000000107007824 */ /* 0x000fe200078e0a00 */
[----:B------:R3:W-:Y:S01]  /*16e0*/  @P0 LDGSTS.E.BYPASS.LTC128B.128 [R217+0x8100], [R10.64], !P6 ;  /* 0x081000000ad90fae */ /* 0x0007e2000f101d4a */
[----:B------:R-:W-:Y:S01]  /*16f0*/  IMAD.U32 R7, RZ, RZ, UR6 ;  /* 0x00000006ff077e24 */ /* 0x000fe2000f8e00ff */
[----:B------:R-:W-:Y:S01]  /*1700*/  LEA.HI R214, R4, R9, RZ, 0x1 ;  /* 0x0000000904d67211 */ /* 0x000fe200078f08ff */
[----:B------:R-:W-:Y:S01]  /*1710*/  IMAD.U32 R4, RZ, RZ, UR7 ;  /* 0x00000007ff047e24 */ /* 0x000fe2000f8e00ff */
[----:B------:R3:W-:Y:S02]  /*1720*/  @P0 LDGSTS.E.BYPASS.LTC128B.128 [R217+0xb100], [R10.64+0x80], !P5 ;  /* 0x0b1000800ad90fae */ /* 0x0007e4000e901d4a */
[----:B------:R-:W-:Y:S02]  /*1730*/  @P2 LEA R7, P0, R7, R8, 0x5 ;  /* 0x0000000807072211 */ /* 0x000fe400078028ff */
[----:B------:R-:W-:-:S02]  /*1740*/  LOP3.LUT R214, R214, 0xfffffffe, RZ, 0xc0, !PT ;  /* 0xfffffffed6d67812 */ /* 0x000fc400078ec0ff */
[----:B------:R-:W-:-:S03]  /*1750*/  @P2 LEA.HI.X R4, R5, R6, R4, 0x5, P0 ;  /* 0x0000000605042211 */ /* 0x000fc600000f2c04 */
[----:B------:R-:W-:Y:S02]  /*1760*/  IMAD.IADD R214, R9, 0x1, -R214 ;  /* 0x0000000109d67824 */ /* 0x000fe400078e0ad6 */
[----:B------:R-:W-:Y:S01]  /*1770*/  IMAD.SHL.U32 R9, R25, 0x40, RZ ;  /* 0x0000004019097824 */ /* 0x000fe200078e00ff */
[----:B--2---:R-:W-:Y:S01]  /*1780*/  @P2 LEA R12, P0, R7, c[0x0][0x1c8], 0x1 ;  /* 0x00007200070c2a11 */ /* 0x004fe200078008ff */
[----:B------:R-:W-:-:S03]  /*1790*/  IMAD.SHL.U32 R5, R214, 0x8, RZ ;  /* 0x00000008d6057824 */ /* 0x000fc600078e00ff */
[----:B------:R-:W-:Y:S01]  /*17a0*/  @P2 LEA.HI.X R13, R7, c[0x0][0x1cc], R4, 0x1, P0 ;  /* 0x00007300070d2a11 */ /* 0x000fe200000f0c04 */
[----:B------:R-:W-:Y:S01]  /*17b0*/  IMAD.SHL.U32 R4, R3, 0x8, RZ ;  /* 0x0000000803047824 */ /* 0x000fe200078e00ff */
[----:B------:R-:W-:Y:S01]  /*17c0*/  @P1 IADD3 R8, P0, R8, UR14, RZ ;  /* 0x0000000e08081c10 */ /* 0x000fe2000ff1e0ff */
[----:B------:R-:W-:Y:S01]  /*17d0*/  IMAD.MOV.U32 R3, RZ, RZ, 0x20 ;  /* 0x00000020ff037424 */ /* 0x000fe200078e00ff */
[----:B------:R-:W-:Y:S01]  /*17e0*/  LOP3.LUT R9, R9, 0x1c0, RZ, 0xc0, !PT ;  /* 0x000001c009097812 */ /* 0x000fe200078ec0ff */
[----:B------:R1:W-:Y:S01]  /*17f0*/  @P2 LDGSTS.E.BYPASS.LTC128B.128 [R217+0x9100], [R12.64], !P6 ;  /* 0x091000000cd92fae */ /* 0x0003e2000f101d4a */
[----:B------:R-:W-:Y:S02]  /*1800*/  @P1 IADD3.X R7, R6, UR8, RZ, P0, !PT ;  /* 0x0000000806071c10 */ /* 0x000fe400087fe4ff */
[----:B------:R-:W-:Y:S01]  /*1810*/  @P1 LEA R6, P0, R8, c[0x0][0x1c8], 0x1 ;  /* 0x0000720008061a11 */ /* 0x000fe200078008ff */
[----:B------:R1:W-:Y:S01]  /*1820*/  @P2 LDGSTS.E.BYPASS.LTC128B.128 [R217+0xc100], [R12.64+0x80], !P5 ;  /* 0x0c1000800cd92fae */ /* 0x0003e2000e901d4a */
[----:B------:R-:W-:Y:S01]  /*1830*/  LOP3.LUT R4, R9, 0x8, R4, 0xf8, !PT ;  /* 0x0000000809047812 */ /* 0x000fe200078ef804 */
[----:B---3--:R-:W-:Y:S01]  /*1840*/  IMAD.SHL.U32 R10, R0, 0x40, RZ ;  /* 0x00000040000a7824 */ /* 0x008fe200078e00ff */
[----:B------:R-:W-:-:S02]  /*1850*/  @P1 LEA.HI.X R7, R8, c[0x0][0x1cc], R7, 0x1, P0 ;  /* 0x0000730008071a11 */ /* 0x000fc400000f0c07 */
[----:B------:R-:W-:Y:S02]  /*1860*/  SHF.R.U32.HI R9, RZ, 0x3, R9 ;  /* 0x00000003ff097819 */ /* 0x000fe40000011609 */
[----:B------:R-:W-:Y:S01]  /*1870*/  LOP3.LUT R10, R10, 0x1c0, RZ, 0xc0, !PT ;  /* 0x000001c00a0a7812 */ /* 0x000fe200078ec0ff */
[----:B------:R2:W-:Y:S01]  /*1880*/  @P1 LDGSTS.E.BYPASS.LTC128B.128 [R217+0xa100], [R6.64], !P6 ;  /* 0x0a10000006d91fae */ /* 0x0005e2000f101d4a */
[----:B------:R-:W-:Y:S02]  /*1890*/  LOP3.LUT R9, R4, R9, RZ, 0x3c, !PT ;  /* 0x0000000904097212 */ /* 0x000fe400078e3cff */
[----:B------:R-:W-:Y:S01]  /*18a0*/  LOP3.LUT R5, R10, 0x8, R5, 0xf8, !PT ;  /* 0x000000080a057812 */ /* 0x000fe200078ef805 */
[----:B------:R2:W-:Y:S01]  /*18b0*/  @P1 LDGSTS.E.BYPASS.LTC128B.128 [R217+0xd100], [R6.64+0x80], !P5 ;  /* 0x0d10008006d91fae */ /* 0x0005e2000e901d4a */
[----:B------:R-:W-:Y:S01]  /*18c0*/  SHF.R.U32.HI R10, RZ, 0x3, R10 ;  /* 0x00000003ff0a7819 */ /* 0x000fe2000001160a */
[----:B------:R-:W-:Y:S01]  /*18d0*/  IMAD R214, R214, 0x200, R9 ;  /* 0x00000200d6d67824 */ /* 0x000fe200078e0209 */
[----:B------:R-:W-:Y:S01]  /*18e0*/  R2P PR, R0, 0x6 ;  /* 0x0000000600007804 */ /* 0x000fe20000000000 */
[----:B------:R-:W0:Y:S01]  /*18f0*/  LDGDEPBAR ;  /* 0x00000000000079af */ /* 0x000e220000000000 */
[----:B------:R-:W-:Y:S01]  /*1900*/  LOP3.LUT R5, R5, R10, RZ, 0x3c, !PT ;  /* 0x0000000a05057212 */ /* 0x000fe200078e3cff */
[----:B------:R-:W-:Y:S01]  /*1910*/  IMAD.SHL.U32 R214, R214, 0x2, RZ ;  /* 0x00000002d6d67824 */ /* 0x000fe200078e00ff */
[----:B------:R-:W-:-:S02]  /*1920*/  LOP3.LUT P0, RZ, R25, 0x2, RZ, 0xc0, !PT ;  /* 0x0000000219ff7812 */ /* 0x000fc4000780c0ff */
[----:B------:R-:W-:Y:S01]  /*1930*/  LOP3.LUT R2, R5, 0xfffffe00, R2, 0xf8, !PT ;  /* 0xfffffe0005027812 */ /* 0x000fe200078ef802 */
[----:B------:R-:W-:Y:S01]  /*1940*/  IMAD.MOV.U32 R5, RZ, RZ, 0x10 ;  /* 0x00000010ff057424 */ /* 0x000fe200078e00ff */
[----:B------:R-:W-:Y:S02]  /*1950*/  SEL R3, R3, 0xffffffe0, !P2 ;  /* 0xffffffe003037807 */ /* 0x000fe40005000000 */
[----:B------:R-:W-:Y:S02]  /*1960*/  IADD3 R213, R214, 0x8120, RZ ;  /* 0x00008120d6d57810 */ /* 0x000fe40007ffe0ff */
[----:B------:R-:W-:Y:S02]  /*1970*/  SEL R5, R5, 0xfffffff0, !P1 ;  /* 0xfffffff005057807 */ /* 0x000fe40004800000 */
[----:B------:R-:W-:Y:S01]  /*1980*/  ISETP.LT.OR P2, PT, R24, 0x1, P6 ;  /* 0x000000011800780c */ /* 0x000fe20003741670 */
[----:B--2---:R-:W-:Y:S01]  /*1990*/  IMAD R7, R43, 0x400, R2 ;  /* 0x000004002b077824 */ /* 0x004fe200078e0202 */
[----:B------:R-:W-:-:S04]  /*19a0*/  DEPBAR.LE SB0, 0x1 ;  /* 0x000080400000791a */ /* 0x000fc80000000000 */
[C---:B------:R-:W-:Y:S01]  /*19b0*/  LEA R4, R7.reuse, 0x100, 0x1 ;  /* 0x0000010007047811 */ /* 0x040fe200078e08ff */
[----:B------:R-:W-:Y:S01]  /*19c0*/  IMAD.SHL.U32 R7, R7, 0x2, RZ ;  /* 0x0000000207077824 */ /* 0x000fe200078e00ff */
[----:B------:R-:W-:Y:S03]  /*19d0*/  BAR.SYNC.DEFER_BLOCKING 0x0 ;  /* 0x0000000000007b1d */ /* 0x000fe60000010000 */
[--C-:B------:R-:W-:Y:S02]  /*19e0*/  IMAD R6, R5, 0x2, R4.reuse ;  /* 0x0000000205067824 */ /* 0x100fe400078e0204 */
[C---:B------:R-:W-:Y:S02]  /*19f0*/  IMAD R4, R3.reuse, 0x2, R4 ;  /* 0x0000000203047824 */ /* 0x040fe400078e0204 */
[----:B------:R-:W-:Y:S01]  /*1a00*/  IMAD R0, R3, 0x2, R6 ;  /* 0x0000000203007824 */ /* 0x000fe200078e0206 */
        /* <DEDUP_REMOVED lines=11> */
[C---:B------:R-:W-:Y:S02]  /*1ac0*/  IADD3 R207, R213.reuse, 0x800, RZ ;  /* 0x00000800d5cf7810 */ /* 0x040fe40007ffe0ff */
[C---:B------:R-:W-:Y:S02]  /*1ad0*/  IADD3 R206, R213.reuse, 0x1000, RZ ;  /* 0x00001000d5ce7810 */ /* 0x040fe40007ffe0ff */
[C---:B------:R-:W-:Y:S02]  /*1ae0*/  IADD3 R205, R213.reuse, 0x1800, RZ ;  /* 0x00001800d5cd7810 */ /* 0x040fe40007ffe0ff */
[C---:B------:R-:W-:Y:S02]  /*1af0*/  IADD3 R204, R213.reuse, 0x2000, RZ ;  /* 0x00002000d5cc7810 */ /* 0x040fe40007ffe0ff */
[C---:B------:R-:W-:Y:S02]  /*1b00*/  IADD3 R203, R213.reuse, 0x2800, RZ ;  /* 0x00002800d5cb7810 */ /* 0x040fe40007ffe0ff */
[----:B------:R-:W-:-:S02]  /*1b10*/  IADD3 R201, R213, 0x3000, RZ ;  /* 0x00003000d5c97810 */ /* 0x000fc40007ffe0ff */
        /* <DEDUP_REMOVED lines=9> */
[----:B------:R-:W-:-:S03]  /*1bb0*/  IADD3 R196, R213, 0x5800, RZ ;  /* 0x00005800d5c47810 */ /* 0x000fc60007ffe0ff */
[----:B------:R-:W-:-:S04]  /*1bc0*/  IMAD.WIDE.U32 R6, R28, c[0x0][0x210], R30 ;  /* 0x000084001c067a25 */ /* 0x000fc800078e001e */
[----:B------:R-:W-:-:S04]  /*1bd0*/  IMAD.IADD R7, R7, 0x1, R29 ;  /* 0x0000000107077824 */ /* 0x000fc800078e021d */
[----:B------:R-:W-:-:S04]  /*1be0*/  IMAD.WIDE.U32 R230, R230, c[0x0][0x218], R6 ;  /* 0x00008600e6e67a25 */ /* 0x000fc800078e0006 */
[----:B------:R-:W-:Y:S02]  /*1bf0*/  IMAD.IADD R233, R231, 0x1, R233 ;  /* 0x00000001e7e97824 */ /* 0x000fe400078e02e9 */
[----:B------:R-:W-:Y:S01]  /*1c00*/  IMAD.MOV.U32 R232, RZ, RZ, R230 ;  /* 0x000000ffffe87224 */ /* 0x000fe200078e00e6 */
[----:B------:R-:W1:Y:S04]  /*1c10*/  LDSM.16.M88.4 R8, [R214+0x8100] ;  /* 0x00810000d608783b */ /* 0x000e680000000200 */
[----:B------:R-:W-:Y:S04]  /*1c20*/  LDSM.16.M88.4 R16, [R213] ;  /* 0x00000000d510783b */ /* 0x000fe80000000200 */
[----:B------:R-:W2:Y:S04]  /*1c30*/  LDSM.16.M88.4 R72, [R214+0x9100] ;  /* 0x00910000d648783b */ /* 0x000ea80000000200 */
[----:B------:R-:W3:Y:S04]  /*1c40*/  LDSM.16.M88.4 R80, [R214+0x8900] ;  /* 0x00890000d650783b */ /* 0x000ee80000000200 */
[----:B------:R-:W4:Y:S04]  /*1c50*/  LDSM.16.M88.4 R20, [R213+0x800] ;  /* 0x00080000d514783b */ /* 0x000f280000000200 */
[----:B------:R-:W-:Y:S04]  /*1c60*/  LDSM.16.M88.4 R64, [R214+0x9900] ;  /* 0x00990000d640783b */ /* 0x000fe80000000200 */
        /* <DEDUP_REMOVED lines=9> */
[C---:B---3--:R-:W-:Y:S08]  /*1d00*/  HMMA.16816.F32.BF16 R84, R120.reuse, R80, RZ ;  /* 0x000000507854723c */ /* 0x048ff000000418ff */
[C---:B------:R-:W-:Y:S08]  /*1d10*/  HMMA.16816.F32.BF16 R80, R120.reuse, R82, RZ ;  /* 0x000000527850723c */ /* 0x040ff000000418ff */
[----:B------:R-:W-:Y:S08]  /*1d20*/  HMMA.16816.F32.BF16 R72, R120, R74, RZ ;  /* 0x0000004a7848723c */ /* 0x000ff000000418ff */
[C---:B----4-:R-:W-:Y:S08]  /*1d30*/  HMMA.16816.F32.BF16 R84, R140.reuse, R20, R84 ;  /* 0x000000148c54723c */ /* 0x050ff00000041854 */
[C---:B------:R-:W-:Y:S01]  /*1d40*/  HMMA.16816.F32.BF16 R80, R140.reuse, R22, R80 ;  /* 0x000000168c50723c */ /* 0x040fe20000041850 */
[----:B------:R-:W2:Y:S07]  /*1d50*/  LDSM.16.M88.4 R20, [R213+0x1800] ;  /* 0x00180000d514783b */ /* 0x000eae0000000200 */
[C---:B-1----:R-:W-:Y:S07]  /*1d60*/  HMMA.16816.F32.BF16 R76, R140.reuse, R16, R76 ;  /* 0x000000108c4c723c */ /* 0x042fee000004184c */
[----:B------:R-:W-:Y:S01]  /*1d70*/  IMAD.WIDE.U32 R16, R112, c[0x0][0x208], RZ ;  /* 0x0000820070107a25 */ /* 0x000fe200078e00ff */
[----:B------:R-:W-:Y:S03]  /*1d80*/  HMMA.16816.F32.BF16 R72, R140, R18, R72 ;  /* 0x000000128c48723c */ /* 0x000fe60000041848 */
[----:B------:R-:W-:-:S02]  /*1d90*/  IMAD.IADD R0, R17, 0x1, R27 ;  /* 0x0000000111007824 */ /* 0x000fc400078e021b */
[----:B------:R-:W-:-:S03]  /*1da0*/  IMAD.WIDE.U32 R16, R16, 0x60, R232 ;  /* 0x0000006010107825 */ /* 0x000fc600078e00e8 */
[----:B------:R-:W-:Y:S01]  /*1db0*/  HMMA.16816.F32.BF16 R68, R120, R64, RZ ;  /* 0x000000407844723c */ /* 0x000fe200000418ff */
[----:B------:R-:W-:Y:S01]  /*1dc0*/  IMAD R0, R0, 0x60, RZ ;  /* 0x0000006000007824 */ /* 0x000fe200078e02ff */
[----:B------:R-:W-:Y:S01]  /*1dd0*/  LEA R6, P0, R16, c[0x0][0x1f8], 0x1 ;  /* 0x00007e0010067a11 */ /* 0x000fe200078008ff */
[----:B------:R-:W-:Y:S02]  /*1de0*/  IMAD.U32 R27, RZ, RZ, UR9 ;  /* 0x00000009ff1b7e24 */ /* 0x000fe4000f8e00ff */
[----:B------:R-:W-:-:S03]  /*1df0*/  IMAD.IADD R0, R17, 0x1, R0 ;  /* 0x0000000111007824 */ /* 0x000fc600078e0200 */
[C---:B------:R-:W-:Y:S02]  /*1e00*/  HMMA.16816.F32.BF16 R64, R120.reuse, R66, RZ ;  /* 0x000000427840723c */ /* 0x040fe400000418ff */
[----:B------:R-:W-:Y:S01]  /*1e10*/  LEA.HI.X R7, R16, c[0x0][0x1fc], R0, 0x1, P0 ;  /* 0x00007f0010077a11 */ /* 0x000fe200000f0c00 */
[----:B------:R-:W-:Y:S01]  /*1e20*/  IMAD.MOV.U32 R0, RZ, RZ, 0x40 ;  /* 0x00000040ff007424 */ /* 0x000fe200078e00ff */
[----:B------:R-:W-:Y:S01]  /*1e30*/  IADD3 R26, P1, P0, R27, 0x80, R6 ;  /* 0x000000801b1a7810 */ /* 0x000fe2000783e006 */
[----:B------:R-:W1:Y:S03]  /*1e40*/  LDSM.16.M88.4 R16, [R213+0x2000] ;  /* 0x00200000d510783b */ /* 0x000e660000000200 */
        /* <DEDUP_REMOVED lines=20> */
[----:B--2---:R-:W-:Y:S01]  /*1f90*/  HMMA.16816.F32.BF16 R68, R140, R20, R68 ;  /* 0x000000148c44723c */ /* 0x004fe20000041844 */
        /* <DEDUP_REMOVED lines=10> */
[C---:B-1----:R-:W-:Y:S02]  /*2040*/  HMMA.16816.F32.BF16 R60, R140.reuse, R16, R60 ;  /* 0x000000108c3c723c */ /* 0x042fe4000004183c */
[----:B------:R-:W1:Y:S04]  /*2050*/  LDSM.16.M88.4 R100, [R211+0x8900] ;  /* 0x00890000d364783b */ /* 0x000e680000000200 */
[----:B----4-:R-:W4:Y:S02]  /*2060*/  LDSM.16.M88.4 R28, [R211+0x9100] ;  /* 0x00910000d31c783b */ /* 0x010f240000000200 */
[C---:B------:R-:W-:Y:S02]  /*2070*/  HMMA.16816.F32.BF16 R56, R140.reuse, R18, R56 ;  /* 0x000000128c38723c */ /* 0x040fe40000041838 */
[----:B-----5:R-:W5:Y:S04]  /*2080*/  LDSM.16.M88.4 R24, [R211+0x9900] ;  /* 0x00990000d318783b */ /* 0x020f680000000200 */
[----:B------:R-:W1:Y:S02]  /*2090*/  LDSM.16.M88.4 R20, [R211+0xa100] ;  /* 0x00a10000d314783b */ /* 0x000e640000000200 */
[C---:B------:R-:W-:Y:S02]  /*20a0*/  HMMA.16816.F32.BF16 R52, R140.reuse, R44, R52 ;  /* 0x0000002c8c34723c */ /* 0x040fe40000041834 */
[----:B------:R-:W4:Y:S04]  /*20b0*/  LDSM.16.M88.4 R16, [R211+0xa900] ;  /* 0x00a90000d310783b */ /* 0x000f280000000200 */
[----:B------:R-:W4:Y:S02]  /*20c0*/  LDSM.16.M88.4 R96, [R202] ;  /* 0x00000000ca60783b */ /* 0x000f240000000200 */
[----:B------:R-:W-:Y:S02]  /*20d0*/  HMMA.16816.F32.BF16 R48, R140, R46, R48 ;  /* 0x0000002e8c30723c */ /* 0x000fe40000041830 */
[----:B------:R-:W4:Y:S04]  /*20e0*/  LDSM.16.M88.4 R92, [R202+0x800] ;  /* 0x00080000ca5c783b */ /* 0x000f280000000200 */
[----:B--2---:R-:W2:Y:S04]  /*20f0*/  LDSM.16.M88.4 R88, [R202+0x1000] ;  /* 0x00100000ca58783b */ /* 0x004ea80000000200 */
[----:B------:R-:W2:Y:S01]  /*2100*/  LDSM.16.M88.4 R44, [R202+0x1800] ;  /* 0x00180000ca2c783b */ /* 0x000ea20000000200 */
[C---:B---3--:R-:W-:Y:S03]  /*2110*/  HMMA.16816.F32.BF16 R12, R152.reuse, R32, R12 ;  /* 0x00000020980c723c */ /* 0x048fe6000004180c */
[----:B------:R-:W-:Y:S04]  /*2120*/  LDSM.16.M88.4 R104, [R211+0xb900] ;  /* 0x00b90000d368783b */ /* 0x000fe80000000200 */
[----:B------:R-:W0:Y:S01]  /*2130*/  LDGDEPBAR ;  /* 0x00000000000079af */ /* 0x000e220000000000 */
[C---:B------:R-:W-:Y:S03]  /*2140*/  HMMA.16816.F32.BF16 R8, R152.reuse, R34, R8 ;  /* 0x000000229808723c */ /* 0x040fe60000041808 */
[----:B------:R-:W3:Y:S05]  /*2150*/  LDSM.16.M88.4 R32, [R202+0x2000] ;  /* 0x00200000ca20783b */ /* 0x000eea0000000200 */
[C---:B-1----:R-:W-:Y:S08]  /*2160*/  HMMA.16816.F32.BF16 R84, R152.reuse, R100, R84 ;  /* 0x000000649854723c */ /* 0x042ff00000041854 */
[C---:B------:R-:W-:Y:S01]  /*2170*/  HMMA.16816.F32.BF16 R80, R152.reuse, R102, R80 ;  /* 0x000000669850723c */ /* 0x040fe20000041850 */
[----:B------:R-:W1:Y:S07]  /*2180*/  LDSM.16.M88.4 R100, [R202+0x2800] ;  /* 0x00280000ca64783b */ /* 0x000e6e0000000200 */
        /* <DEDUP_REMOVED lines=11> */
[----:B------:R-:W1:Y:S07]  /*2240*/  LDSM.16.M88.4 R16, [R214+0xc900] ;  /* 0x00c90000d610783b */ /* 0x000e6e0000000200 */
[C---:B------:R-:W-:Y:S08]  /*2250*/  HMMA.16816.F32.BF16 R12, R168.reuse, R96, R12 ;  /* 0x00000060a80c723c */ /* 0x040ff0000004180c */
        /* <DEDUP_REMOVED lines=11> */
[C---:B---3--:R-:W-:Y:S08]  /*2310*/  HMMA.16816.F32.BF16 R60, R168.reuse, R32, R60 ;  /* 0x00000020a83c723c */ /* 0x048ff0000004183c */
[C---:B------:R-:W-:Y:S01]  /*2320*/  HMMA.16816.F32.BF16 R56, R168.reuse, R34, R56 ;  /* 0x00000022a838723c */ /* 0x040fe20000041838 */
[----:B------:R-:W3:Y:S07]  /*2330*/  LDSM.16.M88.4 R32, [R213+0x4000] ;  /* 0x00400000d520783b */ /* 0x000eee0000000200 */
[C---:B-1----:R-:W-:Y:S08]  /*2340*/  HMMA.16816.F32.BF16 R52, R168.reuse, R100, R52 ;  /* 0x00000064a834723c */ /* 0x042ff00000041834 */
[----:B------:R-:W-:Y:S01]  /*2350*/  HMMA.16816.F32.BF16 R48, R168, R102, R48 ;  /* 0x00000066a830723c */ /* 0x000fe20000041830 */
[----:B------:R-:W-:Y:S07]  /*2360*/  LDSM.16.M88.4 R100, [R211+0xc100] ;  /* 0x00c10000d364783b */ /* 0x000fee0000000200 */
[C---:B----4-:R-:W-:Y:S08]  /*2370*/  HMMA.16816.F32.BF16 R12, R172.reuse, R28, R12 ;  /* 0x0000001cac0c723c */ /* 0x050ff0000004180c */
[C---:B------:R-:W-:Y:S01]  /*2380*/  HMMA.16816.F32.BF16 R8, R172.reuse, R30, R8 ;  /* 0x0000001eac08723c */ /* 0x040fe20000041808 */
[----:B------:R-:W1:Y:S07]  /*2390*/  LDSM.16.M88.4 R28, [R213+0x4800] ;  /* 0x00480000d51c783b */ /* 0x000e6e0000000200 */
        /* <DEDUP_REMOVED lines=8> */
[----:B------:R-:W1:Y:S07]  /*2420*/  LDSM.16.M88.4 R16, [R211+0xb100] ;  /* 0x00b10000d310783b */ /* 0x000e6e0000000200 */
[C---:B------:R-:W-:Y:S08]  /*2430*/  HMMA.16816.F32.BF16 R60, R172.reuse, R96, R60 ;  /* 0x00000060ac3c723c */ /* 0x040ff0000004183c */
[C---:B------:R-:W-:Y:S01]  /*2440*/  HMMA.16816.F32.BF16 R56, R172.reuse, R98, R56 ;  /* 0x00000062ac38723c */ /* 0x040fe20000041838 */
[----:B------:R-:W1:Y:S07]  /*2450*/  LDSM.16.M88.4 R96, [R211+0xc900] ;  /* 0x00c90000d360783b */ /* 0x000e6e0000000200 */
[C---:B------:R-:W-:Y:S08]  /*2460*/  HMMA.16816.F32.BF16 R52, R172.reuse, R92, R52 ;  /* 0x0000005cac34723c */ /* 0x040ff00000041834 */
[----:B------:R-:W-:Y:S01]  /*2470*/  HMMA.16816.F32.BF16 R48, R172, R94, R48 ;  /* 0x0000005eac30723c */ /* 0x000fe20000041830 */
        /* <DEDUP_REMOVED lines=11> */
[C---:B------:R-:W-:Y:S01]  /*2530*/  HMMA.16816.F32.BF16 R64, R176.reuse, R30, R64 ;  /* 0x0000001eb040723c */ /* 0x040fe20000041840 */
[----:B------:R-:W1:Y:S07]  /*2540*/  LDSM.16.M88.4 R28, [R202+0x4000] ;  /* 0x00400000ca1c783b */ /* 0x000e6e0000000200 */
        /* <DEDUP_REMOVED lines=18> */
[C---:B--2---:R-:W-:Y:S08]  /*2670*/  HMMA.16816.F32.BF16 R52, R180.reuse, R88, R52 ;  /* 0x00000058b434723c */ /* 0x044ff00000041834 */
[----:B------:R-:W-:Y:S08]  /*2680*/  HMMA.16816.F32.BF16 R48, R180, R90, R48 ;  /* 0x0000005ab430723c */ /* 0x000ff00000041830 */
[C---:B------:R-:W-:Y:S08]  /*2690*/  HMMA.16816.F32.BF16 R12, R188.reuse, R44, R12 ;  /* 0x0000002cbc0c723c */ /* 0x040ff0000004180c */
[C---:B------:R-:W-:Y:S08]  /*26a0*/  HMMA.16816.F32.BF16 R8, R188.reuse, R46, R8 ;  /* 0x0000002ebc08723c */ /* 0x040ff00000041808 */
[C---:B---3--:R-:W-:Y:S08]  /*26b0*/  HMMA.16816.F32.BF16 R84, R188.reuse, R32, R84 ;  /* 0x00000020bc54723c */ /* 0x048ff00000041854 */
[C---:B------:R-:W-:Y:S08]  /*26c0*/  HMMA.16816.F32.BF16 R80, R188.reuse, R34, R80 ;  /* 0x00000022bc50723c */ /* 0x040ff00000041850 */
[C---:B-1----:R-:W-:Y:S08]  /*26d0*/  HMMA.16816.F32.BF16 R76, R188.reuse, R28, R76 ;  /* 0x0000001cbc4c723c */ /* 0x042ff0000004184c */
        /* <DEDUP_REMOVED lines=35> */
.L_x_231:
[----:B------:R-:W-:Y:S01]  /*2910*/  FMUL.FTZ R8, R8, c[0x0][0x320] ;  /* 0x0000c80008087a20 */ /* 0x000fe20000410000 */
[----:B------:R-:W-:Y:S01]  /*2920*/  LOP3.LUT R25, R108, 0xffffffe0, RZ, 0xc0, !PT ;  /* 0xffffffe06c197812 */ /* 0x000fe200078ec0ff */
[----:B------:R-:W-:Y:S01]  /*2930*/  FMUL.FTZ R0, R12, c[0x0][0x320] ;  /* 0x0000c8000c007a20 */ /* 0x000fe20000410000 */
[-C--:B------:R-:W-:Y:S01]  /*2940*/  LEA.HI R27, R109, R42.reuse, RZ, 0x2 ;  /* 0x0000002a6d1b7211 */ /* 0x080fe200078f10ff */
[----:B-1----:R1:W2:Y:S01]  /*2950*/  MUFU.TANH R21, R8 ;  /* 0x0000000800157308 */ /* 0x0022a20000002400 */
[-C--:B------:R-:W-:Y:S01]  /*2960*/  IADD3 R6, -R25, R42.reuse, RZ ;  /* 0x0000002a19067210 */ /* 0x080fe20007ffe1ff */
[----:B------:R-:W-:Y:S01]  /*2970*/  FMUL.FTZ R23, R13, c[0x0][0x320] ;  /* 0x0000c8000d177a20 */ /* 0x000fe20000410000 */
[----:B------:R-:W-:Y:S01]  /*2980*/  LOP3.LUT R27, R27, 0xfffffffc, RZ, 0xc0, !PT ;  /* 0xfffffffc1b1b7812 */ /* 0x000fe200078ec0ff */
[----:B------:R-:W-:Y:S01]  /*2990*/  FMUL.FTZ R19, R9, c[0x0][0x320] ;  /* 0x0000c80009137a20 */ /* 0x000fe20000410000 */
[----:B------:R-:W-:Y:S01]  /*29a0*/  SHF.R.S32.HI R25, RZ, 0x1f, R6 ;  /* 0x0000001fff197819 */ /* 0x000fe20000011406 */
[----:B------:R-:W-:Y:S01]  /*29b0*/  FMUL.FTZ R17, R84, c[0x0][0x320] ;  /* 0x0000c80054117a20 */ /* 0x000fe20000410000 */
[----:B------:R-:W-:Y:S01]  /*29c0*/  IADD3 R42, -R27, R42, RZ ;  /* 0x0000002a1b2a7210 */ /* 0x000fe20007ffe1ff */
[----:B------:R-:W-:Y:S01]  /*29d0*/  FMUL.FTZ R13, R85, c[0x0][0x320] ;  /* 0x0000c800550d7a20 */ /* 0x000fe20000410000 */
[----:B------:R-:W-:Y:S01]  /*29e0*/  LEA.HI R25, R25, R6, RZ, 0x2 ;  /* 0x0000000619197211 */ /* 0x000fe200078f10ff */
[----:B------:R-:W-:Y:S01]  /*29f0*/  FMUL.FTZ R7, R80, c[0x0][0x320] ;  /* 0x0000c80050077a20 */ /* 0x000fe20000410000 */
[----:B------:R-:W-:Y:S01]  /*2a00*/  LEA.HI R4, R42, R42, RZ, 0x1 ;  /* 0x0000002a2a047211 */ /* 0x000fe200078f08ff */
[----:B------:R-:W-:Y:S01]  /*2a10*/  FMUL.FTZ R9, R81, c[0x0][0x320] ;  /* 0x0000c80051097a20 */ /* 0x000fe20000410000 */
[----:B------:R-:W-:Y:S01]  /*2a20*/  LOP3.LUT R225, R25, 0x7ffffffc, RZ, 0xc0, !PT ;  /* 0x7ffffffc19e17812 */ /* 0x000fe200078ec0ff */
[----:B------:R-:W-:Y:S01]  /*2a30*/  FMUL.FTZ R33, R76, c[0x0][0x320] ;  /* 0x0000c8004c217a20 */ /* 0x000fe20000410000 */
[----:B------:R-:W-:Y:S01]  /*2a40*/  LOP3.LUT R27, R4, 0x1ffffffe, RZ, 0xc0, !PT ;  /* 0x1ffffffe041b7812 */ /* 0x000fe200078ec0ff */
[----:B------:R-:W-:Y:S01]  /*2a50*/  FMUL.FTZ R31, R77, c[0x0][0x320] ;  /* 0x0000c8004d1f7a20 */ /* 0x000fe20000410000 */
[----:B-1----:R-:W-:Y:S01]  /*2a60*/  SHF.R.S32.HI R8, RZ, 0x1f, R43 ;  /* 0x0000001fff087819 */ /* 0x002fe2000001142b */
[----:B------:R-:W-:Y:S01]  /*2a70*/  FMUL.FTZ R29, R72, c[0x0][0x320] ;  /* 0x0000c800481d7a20 */ /* 0x000fe20000410000 */
[----:B------:R-:W-:Y:S01]  /*2a80*/  IADD3 R27, R42, -R27, RZ ;  /* 0x8000001b2a1b7210 */ /* 0x000fe20007ffe0ff */
[----:B------:R-:W-:Y:S01]  /*2a90*/  FMUL.FTZ R131, R49, c[0x0][0x320] ;  /* 0x0000c80031837a20 */ /* 0x000fe20000410000 */
[----:B------:R-:W-:Y:S01]  /*2aa0*/  LEA.HI R8, R8, R43, RZ, 0x3 ;  /* 0x0000002b08087211 */ /* 0x000fe200078f18ff */
[----:B------:R-:W-:Y:S01]  /*2ab0*/  FMUL.FTZ R73, R73, c[0x0][0x320] ;  /* 0x0000c80049497a20 */ /* 0x000fe20000410000 */
[----:B------:R-:W-:Y:S01]  /*2ac0*/  IADD3 R225, R6, -R225, RZ ;  /* 0x800000e106e17210 */ /* 0x000fe20007ffe0ff */
[----:B------:R-:W-:Y:S01]  /*2ad0*/  FMUL.FTZ R68, R68, c[0x0][0x320] ;  /* 0x0000c80044447a20 */ /* 0x000fe20000410000 */
[----:B------:R-:W-:Y:S01]  /*2ae0*/  LOP3.LUT R8, R8, 0xffffff8, RZ, 0xc0, !PT ;  /* 0x0ffffff808087812 */ /* 0x000fe200078ec0ff */
[----:B------:R-:W-:Y:S01]  /*2af0*/  FMUL.FTZ R64, R64, c[0x0][0x320] ;  /* 0x0000c80040407a20 */ /* 0x000fe20000410000 */
[----:B------:R-:W-:Y:S01]  /*2b00*/  IADD3 R6, R216, 0x1, R39 ;  /* 0x00000001d8067810 */ /* 0x000fe20007ffe027 */
[----:B------:R-:W-:Y:S01]  /*2b10*/  FMUL.FTZ R65, R65, c[0x0][0x320] ;  /* 0x0000c80041417a20 */ /* 0x000fe20000410000 */
[----:B------:R-:W-:Y:S01]  /*2b20*/  IADD3 R43, R43, -R8, RZ ;  /* 0x800000082b2b7210 */ /* 0x000fe20007ffe0ff */
[----:B------:R-:W-:Y:S01]  /*2b30*/  FMUL.FTZ R60, R60, c[0x0][0x320] ;  /* 0x0000c8003c3c7a20 */ /* 0x000fe20000410000 */
[----:B------:R-:W-:Y:S01]  /*2b40*/  LEA.HI.SX32 R8, R25, R40, 0x1e ;  /* 0x0000002819087211 */ /* 0x000fe200078ff2ff */
[----:B------:R-:W-:Y:S01]  /*2b50*/  FMUL.FTZ R61, R61, c[0x0][0x320] ;  /* 0x0000c8003d3d7a20 */ /* 0x000fe20000410000 */
[----:B------:R-:W-:Y:S01]  /*2b60*/  SHF.L.U32 R225, R225, 0x1, RZ ;  /* 0x00000001e1e17819 */ /* 0x000fe200000006ff */
[----:B------:R-:W-:Y:S01]  /*2b70*/  FMUL.FTZ R53, R53, c[0x0][0x320] ;  /* 0x0000c80035357a20 */ /* 0x000fe20000410000 */
[----:B------:R-:W1:Y:S01]  /*2b80*/  MUFU.TANH R0, R0 ;  /* 0x0000000000007308 */ /* 0x000e620000002400 */
[----:B------:R-:W-:Y:S01]  /*2b90*/  IMAD R8, R43, 0x10, R8 ;  /* 0x000000102b087824 */ /* 0x000fe200078e0208 */
[----:B------:R-:W-:Y:S01]  /*2ba0*/  IADD3 R49, -R219, R6, -R225 ;  /* 0x00000006db317210 */ /* 0x000fe20007ffe9e1 */
[----:B------:R-:W-:Y:S01]  /*2bb0*/  FMUL.FTZ R69, R69, c[0x0][0x320] ;  /* 0x0000c80045457a20 */ /* 0x000fe20000410000 */
[----:B------:R-:W-:Y:S01]  /*2bc0*/  ULDC UR7, c[0x0][0x324] ;  /* 0x0000c90000077ab9 */ /* 0x000fe20000000800 */
[----:B------:R-:W-:Y:S01]  /*2bd0*/  FMUL.FTZ R52, R52, c[0x0][0x320] ;  /* 0x0000c80034347a20 */ /* 0x000fe20000410000 */
[----:B------:R-:W-:Y:S01]  /*2be0*/  LEA R224, R27, R8, 0x3 ;  /* 0x000000081be07211 */ /* 0x000fe200078e18ff */
[----:B------:R-:W-:Y:S01]  /*2bf0*/  FMUL.FTZ R57, R57, c[0x0][0x320] ;  /* 0x0000c80039397a20 */ /* 0x000fe20000410000 */
[----:B------:R-:W3:Y:S01]  /*2c00*/  MUFU.TANH R23, R23 ;  /* 0x0000001700177308 */ /* 0x000ee20000002400 */
[----:B------:R-:W-:Y:S01]  /*2c10*/  ULOP3.LUT UR7, URZ, UR7, URZ, 0x33, !UPT ;  /* 0x000000073f077292 */ /* 0x000fe2000f8e333f */
[----:B------:R-:W-:Y:S01]  /*2c20*/  FMUL.FTZ R48, R48, c[0x0][0x320] ;  /* 0x0000c80030307a20 */ /* 0x000fe20000410000 */
[----:B------:R-:W0:Y:S01]  /*2c30*/  LDGDEPBAR ;  /* 0x00000000000079af */ /* 0x000e220000000000 */
[----:B------:R-:W-:Y:S01]  /*2c40*/  @P4 IMAD.HI.U32 R4, R224, c[0x0][0x2c8], RZ ;  /* 0x0000b200e0044a27 */ /* 0x000fe200078e00ff */
[----:B------:R-:W-:-:S03]  /*2c50*/  IADD3 R42, R39, -R225, RZ ;  /* 0x800000e1272a7210 */ /* 0x000fc60007ffe0ff */
[----:B------:R-:W-:Y:S01]  /*2c60*/  IMAD.MOV.U32 R12, RZ, RZ, R224 ;  /* 0x000000ffff0c7224 */ /* 0x000fe200078e00e0 */
[----:B------:R-:W-:Y:S01]  /*2c70*/  @P4 SHF.R.U32.HI R12, RZ, c[0x0][0x2cc], R4 ;  /* 0x0000b300ff0c4a19 */ /* 0x000fe20000011604 */
[----:B------:R-:W4:Y:S01]  /*2c80*/  MUFU.TANH R19, R19 ;  /* 0x0000001300137308 */ /* 0x000f220000002400 */
[----:B------:R-:W-:-:S03]  /*2c90*/  FMUL.FTZ R56, R56, c[0x0][0x320] ;  /* 0x0000c80038387a20 */ /* 0x000fc60000410000 */
[----:B------:R-:W5:Y:S04]  /*2ca0*/  SHFL.IDX PT, R4, R12, RZ, 0x1c1f ;  /* 0x001c1fff0c047589 */ /* 0x000f6800000e0000 */
        /* <DEDUP_REMOVED lines=23> */
[----:B-1----:R-:W-:-:S04]  /*2e20*/  IADD3 R48, -R225, R216, R39 ;  /* 0x000000d8e1307210 */ /* 0x002fc80007ffe127 */
[----:B------:R-:W-:Y:S02]  /*2e30*/  IMNMX R57, R57, R48, PT ;  /* 0x0000003039397217 */ /* 0x000fe40003800200 */
[----:B-----5:R-:W-:Y:S01]  /*2e40*/  IADD3 R56, R49, R4, RZ ;  /* 0x0000000431387210 */ /* 0x020fe20007ffe0ff */
[----:B------:R-:W-:Y:S05]  /*2e50*/  @!P3 BRA `(.L_x_232) ;  /* 0x000001200000b947 */ /* 0x000fea0003800000 */
[----:B--234-:R-:W-:Y:S01]  /*2e60*/  IADD3 R25, -R219, R216, R4 ;  /* 0x000000d8db197210 */ /* 0x01cfe20007ffe104 */
[----:B------:R-:W-:Y:S03]  /*2e70*/  BSSY B0, `(.L_x_233) ;  /* 0x000000c000007945 */ /* 0x000fe60003800000 */
        /* <DEDUP_REMOVED lines=8> */
.L_x_234:
[----:B------:R-:W-:-:S13]  /*2f00*/  ISETP.NE.AND P0, PT, R36, 0x1, PT ;  /* 0x000000012400780c */ /* 0x000fda0003f05270 */
[----:B------:R-:W-:-:S05]  /*2f10*/  @P0 IMAD.HI.U32 R4, R25, c[0x0][0x330], RZ ;  /* 0x0000cc0019040a27 */ /* 0x000fca00078e00ff */
[----:B------:R-:W-:Y:S02]  /*2f20*/  @P0 SHF.R.U32.HI R25, RZ, c[0x0][0x334], R4 ;  /* 0x0000cd00ff190a19 */ /* 0x000fe40000011604 */
.L_x_235:
[----:B------:R-:W-:Y:S05]  /*2f30*/  BSYNC B0 ;  /* 0x0000000000007941 */ /* 0x000fea0003800000 */
.L_x_233:
[----:B------:R-:W-:-:S05]  /*2f40*/  IMAD R25, R25, c[0x0][0x32c], R42 ;  /* 0x0000cb0019197a24 */ /* 0x000fca00078e022a */
[----:B------:R-:W-:Y:S02]  /*2f50*/  IADD3 R4, R25, c[0x0][0x32c], RZ ;  /* 0x0000cb0019047a10 */ /* 0x000fe40007ffe0ff */
[----:B------:R-:W-:Y:S02]  /*2f60*/  IMNMX R56, R56, R25, !PT ;  /* 0x0000001938387217 */ /* 0x000fe40007800200 */
[----:B------:R-:W-:Y:S02]  /*2f70*/  IMNMX R57, R57, R4, PT ;  /* 0x0000000439397217 */ /* 0x000fe40003800200 */
.L_x_232:
        /* <DEDUP_REMOVED lines=181> */
.L_x_238:
[----:B------:R-:W-:-:S13]  /*3ad0*/  ISETP.NE.AND P0, PT, R36, 0x1, PT ;  /* 0x000000012400780c */ /* 0x000fda0003f05270 */
[----:B------:R-:W-:-:S05]  /*3ae0*/  @P0 IMAD.HI.U32 R12, R51, c[0x0][0x330], RZ ;  /* 0x0000cc00330c0a27 */ /* 0x000fca00078e00ff */
[----:B------:R-:W-:Y:S02]  /*3af0*/  @P0 SHF.R.U32.HI R51, RZ, c[0x0][0x334], R12 ;  /* 0x0000cd00ff330a19 */ /* 0x000fe4000001160c */
.L_x_239:
[----:B------:R-:W-:Y:S05]  /*3b00*/  BSYNC B0 ;  /* 0x0000000000007941 */ /* 0x000fea0003800000 */
.L_x_237:
[----:B------:R-:W-:-:S05]  /*3b10*/  IMAD R42, R51, c[0x0][0x32c], R42 ;  /* 0x0000cb00332a7a24 */ /* 0x000fca00078e022a */
[----:B------:R-:W-:Y:S02]  /*3b20*/  IADD3 R51, R42, c[0x0][0x32c], RZ ;  /* 0x0000cb002a337a10 */ /* 0x000fe40007ffe0ff */
[----:B------:R-:W-:Y:S02]  /*3b30*/  IMNMX R49, R49, R42, !PT ;  /* 0x0000002a31317217 */ /* 0x000fe40007800200 */
[----:B------:R-:W-:Y:S02]  /*3b40*/  IMNMX R48, R48, R51, PT ;  /* 0x0000003330307217 */ /* 0x000fe40003800200 */
.L_x_236:
        /* <DEDUP_REMOVED lines=171> */
[--C-:B------:R-:W-:Y:S01]  /*4600*/  FFMA.FTZ R46, R17, c[0x0][0x2d0], -R146.reuse ;  /* 0x0000b400112e7a23 */ /* 0x100fe20000010892 */
[C---:B------:R-:W-:Y:S01]  /*4610*/  FSETP.NEU.FTZ.AND P0, PT, R116.reuse, -INF , PT ;  /* 0xff8000007400780b */ /* 0x040fe20003f1d000 */
[----:B------:R-:W-:Y:S01]  /*4620*/  FMUL.FTZ R127, R116, c[0x0][0x2d0] ;  /* 0x0000b400747f7a20 */ /* 0x000fe20000410000 */
[----:B------:R-:W1:Y:S01]  /*4630*/  MUFU.EX2 R49, R49 ;  /* 0x0000003100317308 */ /* 0x000e620000000800 */
[--C-:B------:R-:W-:Y:S02]  /*4640*/  FFMA.FTZ R117, R33, c[0x0][0x2d0], -R146.reuse ;  /* 0x0000b40021757a23 */ /* 0x100fe40000010892 */
[--C-:B------:R-:W-:Y:S01]  /*4650*/  FFMA.FTZ R126, R31, c[0x0][0x2d0], -R146.reuse ;  /* 0x0000b4001f7e7a23 */ /* 0x100fe20000010892 */
[----:B------:R-:W-:Y:S01]  /*4660*/  FSEL R127, R127, RZ, P0 ;  /* 0x000000ff7f7f7208 */ /* 0x000fe20000000000 */
[--C-:B------:R-:W-:Y:S01]  /*4670*/  FFMA.FTZ R128, R29, c[0x0][0x2d0], -R146.reuse ;  /* 0x0000b4001d807a23 */ /* 0x100fe20000010892 */
[----:B------:R-:W-:Y:S01]  /*4680*/  LDSM.16.MT88.4 R32, [R210+0x3900] ;  /* 0x00390000d220783b */ /* 0x000fe20000004200 */
[----:B------:R-:W-:Y:S01]  /*4690*/  FFMA.FTZ R119, R119, c[0x0][0x2d0], -R146 ;  /* 0x0000b40077777a23 */ /* 0x000fe20000010892 */
[----:B------:R-:W-:Y:S01]  /*46a0*/  MUFU.EX2 R48, R48 ;  /* 0x0000003000307308 */ /* 0x000fe20000000800 */
[--C-:B------:R-:W-:Y:S01]  /*46b0*/  FFMA.FTZ R51, R11, c[0x0][0x2d0], -R127.reuse ;  /* 0x0000b4000b337a23 */ /* 0x100fe2000001087f */
[----:B------:R-:W-:Y:S01]  /*46c0*/  LDSM.16.MT88.4 R28, [R209+0x3900] ;  /* 0x00390000d11c783b */ /* 0x000fe20000004200 */
[----:B------:R-:W-:-:S02]  /*46d0*/  FFMA.FTZ R124, R42, c[0x0][0x2d0], -R127 ;  /* 0x0000b4002a7c7a23 */ /* 0x000fc4000001087f */
[--C-:B------:R-:W-:Y:S02]  /*46e0*/  FFMA.FTZ R50, R24, c[0x0][0x2d0], -R127.reuse ;  /* 0x0000b40018327a23 */ /* 0x100fe4000001087f */
[--C-:B------:R-:W-:Y:S01]  /*46f0*/  FFMA.FTZ R47, R18, c[0x0][0x2d0], -R127.reuse ;  /* 0x0000b400122f7a23 */ /* 0x100fe2000001087f */
[----:B------:R-:W2:Y:S01]  /*4700*/  MUFU.EX2 R45, R45 ;  /* 0x0000002d002d7308 */ /* 0x000ea20000000800 */
[----:B------:R-:W-:Y:S01]  /*4710*/  FFMA.FTZ R42, R7, c[0x0][0x2d0], -R146 ;  /* 0x0000b400072a7a23 */ /* 0x000fe20000010892 */
[----:B-1----:R-:W-:Y:S01]  /*4720*/  F2FP.BF16.PACK_AB R64, R49, R118 ;  /* 0x000000763140723e */ /* 0x002fe200000010ff */
[----:B------:R-:W1:Y:S01]  /*4730*/  LDSM.16.MT88.4 R4, [R208+0x3100] ;  /* 0x00310000d004783b */ /* 0x000e620000004200 */
[--C-:B------:R-:W-:Y:S02]  /*4740*/  FFMA.FTZ R44, R14, c[0x0][0x2d0], -R127.reuse ;  /* 0x0000b4000e2c7a23 */ /* 0x100fe4000001087f */
[--C-:B------:R-:W-:Y:S01]  /*4750*/  FFMA.FTZ R41, R12, c[0x0][0x2d0], -R127.reuse ;  /* 0x0000b4000c297a23 */ /* 0x100fe2000001087f */
[----:B------:R-:W-:Y:S01]  /*4760*/  LDSM.16.MT88.4 R24, [R212+0x900] ;  /* 0x00090000d418783b */ /* 0x000fe20000004200 */
[----:B------:R-:W-:Y:S01]  /*4770*/  MUFU.EX2 R51, R51 ;  /* 0x0000003300337308 */ /* 0x000fe20000000800 */
[----:B------:R-:W-:-:S02]  /*4780*/  FFMA.FTZ R3, R10, c[0x0][0x2d0], -R127 ;  /* 0x0000b4000a037a23 */ /* 0x000fc4000001087f */
[----:B------:R-:W3:Y:S01]  /*4790*/  LDSM.16.MT88.4 R12, [R208+0x900] ;  /* 0x00090000d00c783b */ /* 0x000ee20000004200 */
[--C-:B------:R-:W-:Y:S02]  /*47a0*/  FFMA.FTZ R2, R8, c[0x0][0x2d0], -R127.reuse ;  /* 0x0000b40008027a23 */ /* 0x100fe4000001087f */
[--C-:B------:R-:W-:Y:S01]  /*47b0*/  FFMA.FTZ R125, R150, c[0x0][0x2d0], -R127.reuse ;  /* 0x0000b400967d7a23 */ /* 0x100fe2000001087f */
[----:B------:R-:W4:Y:S01]  /*47c0*/  LDSM.16.MT88.4 R8, [R212+0x3900] ;  /* 0x00390000d408783b */ /* 0x000f220000004200 */
[----:B------:R-:W5:Y:S01]  /*47d0*/  MUFU.EX2 R124, R124 ;  /* 0x0000007c007c7308 */ /* 0x000f620000000800 */
[----:B--2---:R-:W-:Y:S01]  /*47e0*/  F2FP.BF16.PACK_AB R66, R45, R48 ;  /* 0x000000302d42723e */ /* 0x004fe200000010ff */
[--C-:B------:R-:W-:Y:S01]  /*47f0*/  FFMA.FTZ R130, R130, c[0x0][0x2d0], -R127.reuse ;  /* 0x0000b40082827a23 */ /* 0x100fe2000001087f */
[----:B------:R-:W2:Y:S01]  /*4800*/  LDSM.16.MT88.4 R16, [R209+0x900] ;  /* 0x00090000d110783b */ /* 0x000ea20000004200 */
[--C-:B------:R-:W-:Y:S02]  /*4810*/  FFMA.FTZ R129, R148, c[0x0][0x2d0], -R127.reuse ;  /* 0x0000b40094817a23 */ /* 0x100fe4000001087f */
[----:B------:R-:W-:-:S02]  /*4820*/  FFMA.FTZ R136, R136, c[0x0][0x2d0], -R127 ;  /* 0x0000b40088887a23 */ /* 0x000fc4000001087f */
[----:B------:R-:W-:Y:S01]  /*4830*/  MUFU.EX2 R50, R50 ;  /* 0x0000003200327308 */ /* 0x000fe20000000800 */
[--C-:B------:R-:W-:Y:S02]  /*4840*/  FFMA.FTZ R148, R151, c[0x0][0x2d0], -R146.reuse ;  /* 0x0000b40097947a23 */ /* 0x100fe40000010892 */
[--C-:B------:R-:W-:Y:S02]  /*4850*/  FFMA.FTZ R150, R147, c[0x0][0x2d0], -R146.reuse ;  /* 0x0000b40093967a23 */ /* 0x100fe40000010892 */
[--C-:B------:R-:W-:Y:S02]  /*4860*/  FFMA.FTZ R139, R139, c[0x0][0x2d0], -R146.reuse ;  /* 0x0000b4008b8b7a23 */ /* 0x100fe40000010892 */
[----:B------:R-:W-:Y:S01]  /*4870*/  FFMA.FTZ R145, R145, c[0x0][0x2d0], -R146 ;  /* 0x0000b40091917a23 */ /* 0x000fe20000010892 */
[----:B------:R-:W1:Y:S01]  /*4880*/  MUFU.EX2 R47, R47 ;  /* 0x0000002f002f7308 */ /* 0x000e620000000800 */
[----:B-----5:R-:W-:Y:S01]  /*4890*/  F2FP.BF16.PACK_AB R65, R124, R51 ;  /* 0x000000337c41723e */ /* 0x020fe200000010ff */
[----:B------:R-:W-:-:S02]  /*48a0*/  FFMA.FTZ R147, R186, c[0x0][0x2d0], -R127 ;  /* 0x0000b400ba937a23 */ /* 0x000fc4000001087f */
[--C-:B------:R-:W-:Y:S02]  /*48b0*/  FFMA.FTZ R158, R158, c[0x0][0x2d0], -R127.reuse ;  /* 0x0000b4009e9e7a23 */ /* 0x100fe4000001087f */
[--C-:B------:R-:W-:Y:S02]  /*48c0*/  FFMA.FTZ R151, R184, c[0x0][0x2d0], -R127.reuse ;  /* 0x0000b400b8977a23 */ /* 0x100fe4000001087f */
[----:B------:R-:W-:Y:S01]  /*48d0*/  MUFU.EX2 R46, R46 ;  /* 0x0000002e002e7308 */ /* 0x000fe20000000800 */
[----:B------:R-:W-:Y:S02]  /*48e0*/  FFMA.FTZ R162, R162, c[0x0][0x2d0], -R127 ;  /* 0x0000b400a2a27a23 */ /* 0x000fe4000001087f */
[--C-:B------:R-:W-:Y:S02]  /*48f0*/  FFMA.FTZ R184, R159, c[0x0][0x2d0], -R146.reuse ;  /* 0x0000b4009fb87a23 */ /* 0x100fe40000010892 */
[--C-:B------:R-:W-:Y:S02]  /*4900*/  FFMA.FTZ R186, R149, c[0x0][0x2d0], -R146.reuse ;  /* 0x0000b40095ba7a23 */ /* 0x100fe40000010892 */
[--C-:B------:R-:W-:Y:S01]  /*4910*/  FFMA.FTZ R161, R161, c[0x0][0x2d0], -R146.reuse ;  /* 0x0000b400a1a17a23 */ /* 0x100fe20000010892 */
[----:B-1----:R-:W-:Y:S01]  /*4920*/  F2FP.BF16.PACK_AB R67, R47, R50 ;  /* 0x000000322f43723e */ /* 0x002fe200000010ff */
[----:B------:R-:W1:Y:S01]  /*4930*/  MUFU.EX2 R43, R43 ;  /* 0x0000002b002b7308 */ /* 0x000e620000000800 */
[----:B------:R-:W-:-:S02]  /*4940*/  FFMA.FTZ R157, R157, c[0x0][0x2d0], -R146 ;  /* 0x0000b4009d9d7a23 */ /* 0x000fc40000010892 */
[--C-:B------:R-:W-:Y:S02]  /*4950*/  FFMA.FTZ R149, R166, c[0x0][0x2d0], -R127.reuse ;  /* 0x0000b400a6957a23 */ /* 0x100fe4000001087f */
[--C-:B------:R-:W-:Y:S01]  /*4960*/  FFMA.FTZ R164, R164, c[0x0][0x2d0], -R127.reuse ;  /* 0x0000b400a4a47a23 */ /* 0x100fe2000001087f */
[C---:B------:R-:W-:Y:S01]  /*4970*/  HMMA.16816.F32.BF16 R88, R64.reuse, R84, RZ ;  /* 0x000000544058723c */ /* 0x040fe200000418ff */
[--C-:B------:R-:W-:Y:S01]  /*4980*/  FFMA.FTZ R159, R160, c[0x0][0x2d0], -R127.reuse ;  /* 0x0000b400a09f7a23 */ /* 0x100fe2000001087f */
[----:B------:R-:W-:Y:S01]  /*4990*/  MUFU.EX2 R42, R42 ;  /* 0x0000002a002a7308 */ /* 0x000fe20000000800 */
[----:B------:R-:W-:Y:S02]  /*49a0*/  FFMA.FTZ R156, R156, c[0x0][0x2d0], -R127 ;  /* 0x0000b4009c9c7a23 */ /* 0x000fe4000001087f */
[--C-:B------:R-:W-:Y:S02]  /*49b0*/  FFMA.FTZ R228, R131, c[0x0][0x2d0], -R146.reuse ;  /* 0x0000b40083e47a23 */ /* 0x100fe40000010892 */
[--C-:B------:R-:W-:Y:S01]  /*49c0*/  FFMA.FTZ R137, R137, c[0x0][0x2d0], -R146.reuse ;  /* 0x0000b40089897a23 */ /* 0x100fe20000010892 */
[----:B------:R-:W-:Y:S01]  /*49d0*/  HMMA.16816.F32.BF16 R84, R64, R86, RZ ;  /* 0x000000564054723c */ /* 0x000fe200000418ff */
[--C-:B------:R-:W-:Y:S01]  /*49e0*/  FFMA.FTZ R160, R135, c[0x0][0x2d0], -R146.reuse ;  /* 0x0000b40087a07a23 */ /* 0x100fe20000010892 */
[----:B------:R-:W-:Y:S01]  /*49f0*/  MUFU.EX2 R39, R39 ;  /* 0x0000002700277308 */ /* 0x000fe20000000800 */
[----:B------:R-:W-:-:S02]  /*4a00*/  FFMA.FTZ R133, R133, c[0x0][0x2d0], -R146 ;  /* 0x0000b40085857a23 */ /* 0x000fc40000010892 */
[--C-:B------:R-:W-:Y:S02]  /*4a10*/  FFMA.FTZ R131, R144, c[0x0][0x2d0], -R127.reuse ;  /* 0x0000b40090837a23 */ /* 0x100fe4000001087f */
[--C-:B------:R-:W-:Y:S01]  /*4a20*/  FFMA.FTZ R138, R138, c[0x0][0x2d0], -R127.reuse ;  /* 0x0000b4008a8a7a23 */ /* 0x100fe2000001087f */
[C---:B------:R-:W-:Y:S01]  /*4a30*/  HMMA.16816.F32.BF16 R80, R64.reuse, R76, RZ ;  /* 0x0000004c4050723c */ /* 0x040fe200000418ff */
[----:B------:R-:W-:Y:S01]  /*4a40*/  FFMA.FTZ R227, R132, c[0x0][0x2d0], -R127 ;  /* 0x0000b40084e37a23 */ /* 0x000fe2000001087f */
[----:B------:R-:W-:Y:S01]  /*4a50*/  MUFU.EX2 R44, R44 ;  /* 0x0000002c002c7308 */ /* 0x000fe20000000800 */
[----:B------:R-:W-:Y:S02]  /*4a60*/  FADD.FTZ R49, R118, R49 ;  /* 0x0000003176317221 */ /* 0x000fe40000010000 */
[----:B------:R-:W-:Y:S02]  /*4a70*/  FADD.FTZ R51, R51, R124 ;  /* 0x0000007c33337221 */ /* 0x000fe40000010000 */
[----:B------:R-:W-:Y:S01]  /*4a80*/  FADD.FTZ R48, R48, R49 ;  /* 0x0000003130307221 */ /* 0x000fe20000010000 */
[----:B------:R-:W-:Y:S01]  /*4a90*/  HMMA.16816.F32.BF16 R76, R64, R78, RZ ;  /* 0x0000004e404c723c */ /* 0x000fe200000418ff */
[----:B------:R-:W-:Y:S01]  /*4aa0*/  FADD.FTZ R50, R50, R51 ;  /* 0x0000003332327221 */ /* 0x000fe20000010000 */
[----:B------:R-:W5:Y:S01]  /*4ab0*/  MUFU.EX2 R41, R41 ;  /* 0x0000002900297308 */ /* 0x000f620000000800 */
[----:B------:R-:W-:-:S02]  /*4ac0*/  FADD.FTZ R45, R45, R48 ;  /* 0x000000302d2d7221 */ /* 0x000fc40000010000 */
[----:B------:R-:W-:-:S03]  /*4ad0*/  FADD.FTZ R47, R47, R50 ;  /* 0x000000322f2f7221 */ /* 0x000fc60000010000 */
        /* <DEDUP_REMOVED lines=19> */
[----:B------:R-:W2:Y:S06]  /*4c10*/  MUFU.EX2 R136, R136 ;  /* 0x0000008800887308 */ /* 0x000eac0000000800 */
[C---:B------:R-:W-:Y:S02]  /*4c20*/  HMMA.16816.F32.BF16 R60, R64.reuse, R4, RZ ;  /* 0x00000004403c723c */ /* 0x040fe400000418ff */
[----:B------:R-:W-:Y:S05]  /*4c30*/  MUFU.EX2 R139, R139 ;  /* 0x0000008b008b7308 */ /* 0x000fea0000000800 */
[----:B-1----:R-:W-:Y:S01]  /*4c40*/  F2FP.BF16.PACK_AB R4, R43, R46 ;  /* 0x0000002e2b04723e */ /* 0x002fe200000010ff */
[----:B------:R-:W-:Y:S01]  /*4c50*/  HMMA.16816.F32.BF16 R64, R64, R6, RZ ;  /* 0x000000064040723c */ /* 0x000fe200000418ff */
[----:B-----5:R-:W-:Y:S01]  /*4c60*/  F2FP.BF16.PACK_AB R5, R41, R44 ;  /* 0x0000002c2905723e */ /* 0x020fe200000010ff */
[----:B------:R-:W1:Y:S01]  /*4c70*/  MUFU.EX2 R148, R148 ;  /* 0x0000009400947308 */ /* 0x000e620000000800 */
[----:B------:R-:W-:-:S04]  /*4c80*/  FADD.FTZ R46, R46, R45 ;  /* 0x0000002d2e2e7221 */ /* 0x000fc80000010000 */
[----:B------:R-:W-:Y:S01]  /*4c90*/  F2FP.BF16.PACK_AB R6, R39, R42 ;  /* 0x0000002a2706723e */ /* 0x000fe200000010ff */
[----:B------:R-:W-:Y:S01]  /*4ca0*/  FADD.FTZ R43, R43, R46 ;  /* 0x0000002e2b2b7221 */ /* 0x000fe20000010000 */
[----:B------:R-:W-:Y:S01]  /*4cb0*/  F2FP.BF16.PACK_AB R7, R2, R3 ;  /* 0x000000030207723e */ /* 0x000fe200000010ff */
[----:B------:R-:W-:Y:S02]  /*4cc0*/  MUFU.EX2 R150, R150 ;  /* 0x0000009600967308 */ /* 0x000fe40000000800 */
[----:B------:R-:W-:-:S04]  /*4cd0*/  FADD.FTZ R42, R42, R43 ;  /* 0x0000002b2a2a7221 */ /* 0x000fc80000010000 */
[C---:B---3--:R-:W-:Y:S02]  /*4ce0*/  HMMA.16816.F32.BF16 R88, R4.reuse, R12, R88 ;  /* 0x0000000c0458723c */ /* 0x048fe40000041858 */
[----:B------:R-:W3:Y:S06]  /*4cf0*/  MUFU.EX2 R145, R145 ;  /* 0x0000009100917308 */ /* 0x000eec0000000800 */
[C---:B------:R-:W-:Y:S01]  /*4d00*/  HMMA.16816.F32.BF16 R84, R4.reuse, R14, R84 ;  /* 0x0000000e0454723c */ /* 0x040fe20000041854 */
[----:B------:R-:W5:Y:S01]  /*4d10*/  LDSM.16.MT88.4 R12, [R208+0x3900] ;  /* 0x00390000d00c783b */ /* 0x000f620000004200 */
[----:B------:R-:W-:Y:S06]  /*4d20*/  MUFU.EX2 R147, R147 ;  /* 0x0000009300937308 */ /* 0x000fec0000000800 */
        /* <DEDUP_REMOVED lines=8> */
[----:B------:R-:W-:Y:S01]  /*4db0*/  LDSM.16.MT88.4 R24, [R212+0x1100] ;  /* 0x00110000d418783b */ /* 0x000fe20000004200 */
[----:B------:R-:W-:Y:S06]  /*4dc0*/  MUFU.EX2 R161, R161 ;  /* 0x000000a100a17308 */ /* 0x000fec0000000800 */
[C---:B------:R-:W-:Y:S02]  /*4dd0*/  HMMA.16816.F32.BF16 R104, R4.reuse, R20, R104 ;  /* 0x000000140468723c */ /* 0x040fe40000041868 */
[----:B------:R-:W1:Y:S06]  /*4de0*/  MUFU.EX2 R184, R184 ;  /* 0x000000b800b87308 */ /* 0x000e6c0000000800 */
[C---:B------:R-:W-:Y:S01]  /*4df0*/  HMMA.16816.F32.BF16 R100, R4.reuse, R22, R100 ;  /* 0x000000160464723c */ /* 0x040fe20000041864 */
[----:B------:R-:W1:Y:S01]  /*4e00*/  LDSM.16.MT88.4 R20, [R210+0x1100] ;  /* 0x00110000d214783b */ /* 0x000e620000004200 */
[----:B------:R-:W-:Y:S06]  /*4e10*/  MUFU.EX2 R157, R157 ;  /* 0x0000009d009d7308 */ /* 0x000fec0000000800 */
[C---:B--2---:R-:W-:Y:S02]  /*4e20*/  HMMA.16816.F32.BF16 R96, R4.reuse, R16, R96 ;  /* 0x000000100460723c */ /* 0x044fe40000041860 */
[----:B------:R-:W2:Y:S06]  /*4e30*/  MUFU.EX2 R186, R186 ;  /* 0x000000ba00ba7308 */ /* 0x000eac0000000800 */
[C---:B------:R-:W-:Y:S01]  /*4e40*/  HMMA.16816.F32.BF16 R92, R4.reuse, R18, R92 ;  /* 0x00000012045c723c */ /* 0x040fe2000004185c */
[----:B------:R-:W-:Y:S01]  /*4e50*/  LDSM.16.MT88.4 R16, [R209+0x1100] ;  /* 0x00110000d110783b */ /* 0x000fe20000004200 */
        /* <DEDUP_REMOVED lines=11> */
[C---:B-----5:R-:W-:Y:S02]  /*4f10*/  HMMA.16816.F32.BF16 R60, R4.reuse, R12, R60 ;  /* 0x0000000c043c723c */ /* 0x060fe4000004183c */
[----:B------:R-:W5:Y:S06]  /*4f20*/  MUFU.EX2 R160, R160 ;  /* 0x000000a000a07308 */ /* 0x000f6c0000000800 */
[----:B------:R-:W-:Y:S01]  /*4f30*/  HMMA.16816.F32.BF16 R64, R4, R14, R64 ;  /* 0x0000000e0440723c */ /* 0x000fe20000041840 */
[----:B------:R-:W2:Y:S01]  /*4f40*/  LDSM.16.MT88.4 R12, [R212+0x4100] ;  /* 0x00410000d40c783b */ /* 0x000ea20000004200 */
[----:B------:R-:W-:Y:S05]  /*4f50*/  MUFU.EX2 R133, R133 ;  /* 0x0000008500857308 */ /* 0x000fea0000000800 */
[----:B------:R-:W-:-:S02]  /*4f60*/  F2FP.BF16.PACK_AB R4, R126, R117 ;  /* 0x000000757e04723e */ /* 0x000fc400000010ff */
[----:B------:R-:W-:Y:S01]  /*4f70*/  F2FP.BF16.PACK_AB R6, R119, R128 ;  /* 0x000000807706723e */ /* 0x000fe200000010ff */
[----:B------:R-:W2:Y:S01]  /*4f80*/  MUFU.EX2 R228, R228 ;  /* 0x000000e400e47308 */ /* 0x000ea20000000800 */
[----:B------:R-:W-:Y:S02]  /*4f90*/  F2FP.BF16.PACK_AB R5, R130, R125 ;  /* 0x0000007d8205723e */ /* 0x000fe400000010ff */
[----:B------:R-:W-:-:S05]  /*4fa0*/  F2FP.BF16.PACK_AB R7, R136, R129 ;  /* 0x000000818807723e */ /* 0x000fca00000010ff */
[----:B------:R-:W-:Y:S02]  /*4fb0*/  MUFU.EX2 R131, R131 ;  /* 0x0000008300837308 */ /* 0x000fe40000000800 */
[C---:B-1----:R-:W-:Y:S06]  /*4fc0*/  HMMA.16816.F32.BF16 R88, R4.reuse, R8, R88 ;  /* 0x000000080458723c */ /* 0x042fec0000041858 */
[----:B------:R-:W1:Y:S02]  /*4fd0*/  MUFU.EX2 R138, R138 ;  /* 0x0000008a008a7308 */ /* 0x000e640000000800 */
[C---:B------:R-:W-:Y:S01]  /*4fe0*/  HMMA.16816.F32.BF16 R84, R4.reuse, R10, R84 ;  /* 0x0000000a0454723c */ /* 0x040fe20000041854 */
[----:B------:R-:W1:Y:S05]  /*4ff0*/  LDSM.16.MT88.4 R8, [R208+0x4100] ;  /* 0x00410000d008783b */ /* 0x000e6a0000004200 */
[----:B------:R-:W-:Y:S02]  /*5000*/  MUFU.EX2 R227, R227 ;  /* 0x000000e300e37308 */ /* 0x000fe40000000800 */
[C---:B------:R-:W-:Y:S08]  /*5010*/  HMMA.16816.F32.BF16 R104, R4.reuse, R20, R104 ;  /* 0x000000140468723c */ /* 0x040ff00000041868 */
[C---:B--2---:R-:W-:Y:S08]  /*5020*/  HMMA.16816.F32.BF16 R80, R4.reuse, R12, R80 ;  /* 0x0000000c0450723c */ /* 0x044ff00000041850 */
[C---:B------:R-:W-:Y:S01]  /*5030*/  HMMA.16816.F32.BF16 R76, R4.reuse, R14, R76 ;  /* 0x0000000e044c723c */ /* 0x040fe2000004184c */
[----:B------:R-:W2:Y:S07]  /*5040*/  LDSM.16.MT88.4 R12, [R208+0x1900] ;  /* 0x00190000d00c783b */ /* 0x000eae0000004200 */
[C---:B------:R-:W-:Y:S01]  /*5050*/  HMMA.16816.F32.BF16 R100, R4.reuse, R22, R100 ;  /* 0x000000160464723c */ /* 0x040fe20000041864 */
[----:B------:R-:W-:Y:S07]  /*5060*/  LDSM.16.MT88.4 R20, [R210+0x1900] ;  /* 0x00190000d214783b */ /* 0x000fee0000004200 */
[C---:B------:R-:W-:Y:S08]  /*5070*/  HMMA.16816.F32.BF16 R72, R4.reuse, R32, R72 ;  /* 0x000000200448723c */ /* 0x040ff00000041848 */
[C---:B-1----:R-:W-:Y:S08]  /*5080*/  HMMA.16816.F32.BF16 R60, R4.reuse, R8, R60 ;  /* 0x00000008043c723c */ /* 0x042ff0000004183c */
[C---:B------:R-:W-:Y:S01]  /*5090*/  HMMA.16816.F32.BF16 R64, R4.reuse, R10, R64 ;  /* 0x0000000a0440723c */ /* 0x040fe20000041840 */
[----:B------:R-:W1:Y:S07]  /*50a0*/  LDSM.16.MT88.4 R8, [R212+0x4900] ;  /* 0x00490000d408783b */ /* 0x000e6e0000004200 */
[C---:B------:R-:W-:Y:S01]  /*50b0*/  HMMA.16816.F32.BF16 R68, R4.reuse, R34, R68 ;  /* 0x000000220444723c */ /* 0x040fe20000041844 */
[----:B------:R-:W1:Y:S07]  /*50c0*/  LDSM.16.MT88.4 R32, [R210+0x4900] ;  /* 0x00490000d220783b */ /* 0x000e6e0000004200 */
[C---:B------:R-:W-:Y:S08]  /*50d0*/  HMMA.16816.F32.BF16 R112, R4.reuse, R24, R112 ;  /* 0x000000180470723c */ /* 0x040ff00000041870 */
[C---:B------:R-:W-:Y:S01]  /*50e0*/  HMMA.16816.F32.BF16 R108, R4.reuse, R26, R108 ;  /* 0x0000001a046c723c */ /* 0x040fe2000004186c */
[----:B------:R-:W1:Y:S07]  /*50f0*/  LDSM.16.MT88.4 R24, [R212+0x1900] ;  /* 0x00190000d418783b */ /* 0x000e6e0000004200 */
[C---:B------:R-:W-:Y:S08]  /*5100*/  HMMA.16816.F32.BF16 R96, R4.reuse, R16, R96 ;  /* 0x000000100460723c */ /* 0x040ff00000041860 */
[C---:B------:R-:W-:Y:S01]  /*5110*/  HMMA.16816.F32.BF16 R92, R4.reuse, R18, R92 ;  /* 0x00000012045c723c */ /* 0x040fe2000004185c */
[----:B------:R-:W1:Y:S07]  /*5120*/  LDSM.16.MT88.4 R16, [R209+0x1900] ;  /* 0x00190000d110783b */ /* 0x000e6e0000004200 */
[C---:B------:R-:W-:Y:S08]  /*5130*/  HMMA.16816.F32.BF16 R52, R4.reuse, R28, R52 ;  /* 0x0000001c0434723c */ /* 0x040ff00000041834 */
[----:B------:R-:W-:Y:S01]  /*5140*/  HMMA.16816.F32.BF16 R56, R4, R30, R56 ;  /* 0x0000001e0438723c */ /* 0x000fe20000041838 */
[----:B------:R-:W5:Y:S06]  /*5150*/  LDSM.16.MT88.4 R28, [R209+0x4900] ;  /* 0x00490000d11c783b */ /* 0x000f6c0000004200 */
[----:B------:R-:W-:-:S02]  /*5160*/  F2FP.BF16.PACK_AB R4, R148, R139 ;  /* 0x0000008b9404723e */ /* 0x000fc400000010ff */
[----:B---3--:R-:W-:Y:S02]  /*5170*/  F2FP.BF16.PACK_AB R6, R145, R150 ;  /* 0x000000969106723e */ /* 0x008fe400000010ff */
[----:B----4-:R-:W-:Y:S02]  /*5180*/  F2FP.BF16.PACK_AB R5, R158, R147 ;  /* 0x000000939e05723e */ /* 0x010fe400000010ff */
[----:B------:R-:W-:-:S07]  /*5190*/  F2FP.BF16.PACK_AB R7, R162, R151 ;  /* 0x00000097a207723e */ /* 0x000fce00000010ff */
[C---:B--2---:R-:W-:Y:S08]  /*51a0*/  HMMA.16816.F32.BF16 R88, R4.reuse, R12, R88 ;  /* 0x0000000c0458723c */ /* 0x044ff00000041858 */
[C---:B------:R-:W-:Y:S01]  /*51b0*/  HMMA.16816.F32.BF16 R84, R4.reuse, R14, R84 ;  /* 0x0000000e0454723c */ /* 0x040fe20000041854 */
[----:B------:R-:W2:Y:S07]  /*51c0*/  LDSM.16.MT88.4 R12, [R208+0x4900] ;  /* 0x00490000d00c783b */ /* 0x000eae0000004200 */
[C---:B-1----:R-:W-:Y:S08]  /*51d0*/  HMMA.16816.F32.BF16 R80, R4.reuse, R8, R80 ;  /* 0x000000080450723c */ /* 0x042ff00000041850 */
[C---:B------:R-:W-:Y:S01]  /*51e0*/  HMMA.16816.F32.BF16 R76, R4.reuse, R10, R76 ;  /* 0x0000000a044c723c */ /* 0x040fe2000004184c */
[----:B------:R-:W1:Y:S07]  /*51f0*/  LDSM.16.MT88.4 R8, [R208+0x2100] ;  /* 0x00210000d008783b */ /* 0x000e6e0000004200 */
[C---:B------:R-:W-:Y:S08]  /*5200*/  HMMA.16816.F32.BF16 R104, R4.reuse, R20, R104 ;  /* 0x000000140468723c */ /* 0x040ff00000041868 */
[C---:B------:R-:W-:Y:S01]  /*5210*/  HMMA.16816.F32.BF16 R100, R4.reuse, R22, R100 ;  /* 0x000000160464723c */ /* 0x040fe20000041864 */
[----:B------:R-:W3:Y:S07]  /*5220*/  LDSM.16.MT88.4 R20, [R210+0x2100] ;  /* 0x00210000d214783b */ /* 0x000eee0000004200 */
[C---:B------:R-:W-:Y:S08]  /*5230*/  HMMA.16816.F32.BF16 R72, R4.reuse, R32, R72 ;  /* 0x000000200448723c */ /* 0x040ff00000041848 */
[C---:B------:R-:W-:Y:S01]  /*5240*/  HMMA.16816.F32.BF16 R68, R4.reuse, R34, R68 ;  /* 0x000000220444723c */ /* 0x040fe20000041844 */
[----:B------:R-:W4:Y:S07]  /*5250*/  LDSM.16.MT88.4 R32, [R210+0x5100] ;  /* 0x00510000d220783b */ /* 0x000f2e0000004200 */
[C---:B------:R-:W-:Y:S08]  /*5260*/  HMMA.16816.F32.BF16 R112, R4.reuse, R24, R112 ;  /* 0x000000180470723c */ /* 0x040ff00000041870 */
[C---:B------:R-:W-:Y:S01]  /*5270*/  HMMA.16816.F32.BF16 R108, R4.reuse, R26, R108 ;  /* 0x0000001a046c723c */ /* 0x040fe2000004186c */
[----:B------:R-:W1:Y:S07]  /*5280*/  LDSM.16.MT88.4 R24, [R212+0x2100] ;  /* 0x00210000d418783b */ /* 0x000e6e0000004200 */
[C---:B------:R-:W-:Y:S08]  /*5290*/  HMMA.16816.F32.BF16 R96, R4.reuse, R16, R96 ;  /* 0x000000100460723c */ /* 0x040ff00000041860 */
[C---:B------:R-:W-:Y:S01]  /*52a0*/  HMMA.16816.F32.BF16 R92, R4.reuse, R18, R92 ;  /* 0x00000012045c723c */ /* 0x040fe2000004185c */
[----:B------:R-:W1:Y:S07]  /*52b0*/  LDSM.16.MT88.4 R16, [R209+0x2100] ;  /* 0x00210000d110783b */ /* 0x000e6e0000004200 */
[C---:B-----5:R-:W-:Y:S08]  /*52c0*/  HMMA.16816.F32.BF16 R52, R4.reuse, R28, R52 ;  /* 0x0000001c0434723c */ /* 0x060ff00000041834 */
[C---:B------:R-:W-:Y:S01]  /*52d0*/  HMMA.16816.F32.BF16 R56, R4.reuse, R30, R56 ;  /* 0x0000001e0438723c */ /* 0x040fe20000041838 */
[----:B------:R-:W-:Y:S07]  /*52e0*/  LDSM.16.MT88.4 R28, [R209+0x5100] ;  /* 0x00510000d11c783b */ /* 0x000fee0000004200 */
[C---:B--2---:R-:W-:Y:S08]  /*52f0*/  HMMA.16816.F32.BF16 R60, R4.reuse, R12, R60 ;  /* 0x0000000c043c723c */ /* 0x044ff0000004183c */
[----:B------:R-:W-:Y:S01]  /*5300*/  HMMA.16816.F32.BF16 R64, R4, R14, R64 ;  /* 0x0000000e0440723c */ /* 0x000fe20000041840 */
[----:B------:R-:W2:Y:S06]  /*5310*/  LDSM.16.MT88.4 R12, [R212+0x5100] ;  /* 0x00510000d40c783b */ /* 0x000eac0000004200 */
[----:B------:R-:W-:-:S02]  /*5320*/  F2FP.BF16.PACK_AB R4, R184, R161 ;  /* 0x000000a1b804723e */ /* 0x000fc400000010ff */
[----:B------:R-:W-:Y:S02]  /*5330*/  F2FP.BF16.PACK_AB R6, R186, R157 ;  /* 0x0000009dba06723e */ /* 0x000fe400000010ff */
[----:B------:R-:W-:Y:S02]  /*5340*/  F2FP.BF16.PACK_AB R5, R164, R149 ;  /* 0x00000095a405723e */ /* 0x000fe400000010ff */
[----:B------:R-:W-:-:S07]  /*5350*/  F2FP.BF16.PACK_AB R7, R156, R159 ;  /* 0x0000009f9c07723e */ /* 0x000fce00000010ff */
[C---:B-1----:R-:W-:Y:S08]  /*5360*/  HMMA.16816.F32.BF16 R88, R4.reuse, R8, R88 ;  /* 0x000000080458723c */ /* 0x042ff00000041858 */
[C---:B------:R-:W-:Y:S01]  /*5370*/  HMMA.16816.F32.BF16 R84, R4.reuse, R10, R84 ;  /* 0x0000000a0454723c */ /* 0x040fe20000041854 */
[----:B------:R-:W1:Y:S07]  /*5380*/  LDSM.16.MT88.4 R8, [R208+0x5100] ;  /* 0x00510000d008783b */ /* 0x000e6e0000004200 */
[C---:B---3--:R-:W-:Y:S08]  /*5390*/  HMMA.16816.F32.BF16 R104, R4.reuse, R20, R104 ;  /* 0x000000140468723c */ /* 0x048ff00000041868 */
[C---:B------:R-:W-:Y:S01]  /*53a0*/  HMMA.16816.F32.BF16 R100, R4.reuse, R22, R100 ;  /* 0x000000160464723c */ /* 0x040fe20000041864 */
[----:B------:R-:W3:Y:S07]  /*53b0*/  LDSM.16.MT88.4 R20, [R210+0x2900] ;  /* 0x00290000d214783b */ /* 0x000eee0000004200 */
[C---:B----4-:R-:W-:Y:S07]  /*53c0*/  HMMA.16816.F32.BF16 R72, R4.reuse, R32, R72 ;  /* 0x000000200448723c */ /* 0x050fee0000041848 */
[----:B------:R-:W-:Y:S01]  /*53d0*/  FFMA.FTZ R32, R134, c[0x0][0x2d0], -R127 ;  /* 0x0000b40086207a23 */ /* 0x000fe2000001087f */
[C---:B------:R-:W-:Y:S05]  /*53e0*/  HMMA.16816.F32.BF16 R112, R4.reuse, R24, R112 ;  /* 0x000000180470723c */ /* 0x040fea0000041870 */
[----:B------:R-:W4:Y:S03]  /*53f0*/  MUFU.EX2 R32, R32 ;  /* 0x0000002000207308 */ /* 0x000f260000000800 */
[C---:B------:R-:W-:Y:S01]  /*5400*/  HMMA.16816.F32.BF16 R108, R4.reuse, R26, R108 ;  /* 0x0000001a046c723c */ /* 0x040fe2000004186c */
[----:B------:R-:W-:Y:S07]  /*5410*/  LDSM.16.MT88.4 R24, [R212+0x2900] ;  /* 0x00290000d418783b */ /* 0x000fee0000004200 */
[C---:B------:R-:W-:Y:S08]  /*5420*/  HMMA.16816.F32.BF16 R96, R4.reuse, R16, R96 ;  /* 0x000000100460723c */ /* 0x040ff00000041860 */
[C---:B------:R-:W-:Y:S01]  /*5430*/  HMMA.16816.F32.BF16 R92, R4.reuse, R18, R92 ;  /* 0x00000012045c723c */ /* 0x040fe2000004185c */
[----:B------:R-:W5:Y:S07]  /*5440*/  LDSM.16.MT88.4 R16, [R209+0x2900] ;  /* 0x00290000d110783b */ /* 0x000f6e0000004200 */
[C---:B--2---:R-:W-:Y:S08]  /*5450*/  HMMA.16816.F32.BF16 R80, R4.reuse, R12, R80 ;  /* 0x0000000c0450723c */ /* 0x044ff00000041850 */
[C---:B------:R-:W-:Y:S01]  /*5460*/  HMMA.16816.F32.BF16 R76, R4.reuse, R14, R76 ;  /* 0x0000000e044c723c */ /* 0x040fe2000004184c */
[----:B------:R-:W2:Y:S07]  /*5470*/  LDSM.16.MT88.4 R12, [R208+0x2900] ;  /* 0x00290000d00c783b */ /* 0x000eae0000004200 */
[C---:B------:R-:W-:Y:S08]  /*5480*/  HMMA.16816.F32.BF16 R68, R4.reuse, R34, R68 ;  /* 0x000000220444723c */ /* 0x040ff00000041844 */
[C---:B------:R-:W-:Y:S08]  /*5490*/  HMMA.16816.F32.BF16 R52, R4.reuse, R28, R52 ;  /* 0x0000001c0434723c */ /* 0x040ff00000041834 */
[C---:B------:R-:W-:Y:S08]  /*54a0*/  HMMA.16816.F32.BF16 R56, R4.reuse, R30, R56 ;  /* 0x0000001e0438723c */ /* 0x040ff00000041838 */
[C---:B-1----:R-:W-:Y:S08]  /*54b0*/  HMMA.16816.F32.BF16 R60, R4.reuse, R8, R60 ;  /* 0x00000008043c723c */ /* 0x042ff0000004183c */
[----:B------:R-:W-:Y:S01]  /*54c0*/  HMMA.16816.F32.BF16 R64, R4, R10, R64 ;  /* 0x0000000a0440723c */ /* 0x000fe20000041840 */
[----:B------:R-:W1:Y:S06]  /*54d0*/  LDSM.16.MT88.4 R8, [R212+0x5900] ;  /* 0x00590000d408783b */ /* 0x000e6c0000004200 */
[----:B------:R-:W-:-:S02]  /*54e0*/  F2FP.BF16.PACK_AB R4, R160, R137 ;  /* 0x00000089a004723e */ /* 0x000fc400000010ff */
[----:B------:R-:W-:Y:S02]  /*54f0*/  F2FP.BF16.PACK_AB R6, R228, R133 ;  /* 0x00000085e406723e */ /* 0x000fe400000010ff */
[----:B------:R-:W-:Y:S02]  /*5500*/  F2FP.BF16.PACK_AB R5, R138, R131 ;  /* 0x000000838a05723e */ /* 0x000fe400000010ff */
[----:B----4-:R-:W-:-:S07]  /*5510*/  F2FP.BF16.PACK_AB R7, R227, R32 ;  /* 0x00000020e307723e */ /* 0x010fce00000010ff */
[C---:B---3--:R-:W-:Y:S07]  /*5520*/  HMMA.16816.F32.BF16 R104, R4.reuse, R20, R104 ;  /* 0x000000140468723c */ /* 0x048fee0000041868 */
[----:B------:R-:W-:Y:S01]  /*5530*/  FADD.FTZ R20, R44, R47 ;  /* 0x0000002f2c147221 */ /* 0x000fe20000010000 */
[----:B-----5:R-:W-:Y:S03]  /*5540*/  HMMA.16816.F32.BF16 R96, R4, R16, R96 ;  /* 0x000000100460723c */ /* 0x020fe60000041860 */
[----:B------:R-:W-:-:S04]  /*5550*/  FADD.FTZ R20, R41, R20 ;  /* 0x0000001429147221 */ /* 0x000fc80000010000 */
[----:B------:R-:W-:Y:S01]  /*5560*/  FADD.FTZ R3, R3, R20 ;  /* 0x0000001403037221 */ /* 0x000fe20000010000 */
[C---:B------:R-:W-:Y:S01]  /*5570*/  HMMA.16816.F32.BF16 R92, R4.reuse, R18, R92 ;  /* 0x00000012045c723c */ /* 0x040fe2000004185c */
[----:B------:R-:W-:Y:S01]  /*5580*/  FADD.FTZ R20, R39, R42 ;  /* 0x0000002a27147221 */ /* 0x000fe20000010000 */
[----:B------:R-:W3:Y:S01]  /*5590*/  LDSM.16.MT88.4 R16, [R210+0x5900] ;  /* 0x00590000d210783b */ /* 0x000ee20000004200 */
        /* <DEDUP_REMOVED lines=8> */
[----:B------:R-:W-:Y:S01]  /*5620*/  HMMA.16816.F32.BF16 R84, R4, R14, R84 ;  /* 0x0000000e0454723c */ /* 0x000fe20000041854 */
[----:B------:R-:W-:Y:S01]  /*5630*/  FADD.FTZ R2, R119, R2 ;  /* 0x0000000277027221 */ /* 0x000fe20000010000 */
[----:B------:R-:W2:Y:S01]  /*5640*/  LDSM.16.MT88.4 R12, [R209+0x5900] ;  /* 0x00590000d10c783b */ /* 0x000ea20000004200 */
        /* <DEDUP_REMOVED lines=9> */
[----:B------:R-:W1:Y:S01]  /*56e0*/  LDSM.16.MT88.4 R8, [R208+0x5900] ;  /* 0x00590000d008783b */ /* 0x000e620000004200 */
        /* <DEDUP_REMOVED lines=9> */
[----:B------:R-:W-:Y:S01]  /*5780*/  HMMA.16816.F32.BF16 R108, R4, R26, R108 ;  /* 0x0000001a046c723c */ /* 0x000fe2000004186c */
[----:B------:R-:W-:Y:S02]  /*5790*/  FADD.FTZ R186, R186, R157 ;  /* 0x0000009dbaba7221 */ /* 0x000fe40000010000 */
[----:B------:R-:W-:Y:S02]  /*57a0*/  FADD.FTZ R156, R156, R159 ;  /* 0x0000009f9c9c7221 */ /* 0x000fe40000010000 */
[----:B------:R-:W-:-:S03]  /*57b0*/  @P4 IMAD.HI.U32 R2, R40, c[0x0][0x2c8], RZ ;  /* 0x0000b20028024a27 */ /* 0x000fc600078e00ff */
[C---:B------:R-:W-:Y:S01]  /*57c0*/  HMMA.16816.F32.BF16 R100, R4.reuse, R22, R100 ;  /* 0x000000160464723c */ /* 0x040fe20000041864 */
[----:B------:R-:W-:Y:S01]  /*57d0*/  FADD.FTZ R137, R137, R186 ;  /* 0x000000ba89897221 */ /* 0x000fe20000010000 */
[----:B------:R-:W-:Y:S01]  /*57e0*/  @P4 SHF.R.U32.HI R40, RZ, c[0x0][0x2cc], R2 ;  /* 0x0000b300ff284a19 */ /* 0x000fe20000011602 */
[----:B------:R-:W-:Y:S02]  /*57f0*/  FADD.FTZ R131, R131, R156 ;  /* 0x0000009c83837221 */ /* 0x000fe40000010000 */
[----:B------:R-:W-:Y:S02]  /*5800*/  FADD.FTZ R160, R160, R137 ;  /* 0x00000089a0a07221 */ /* 0x000fe40000010000 */
[----:B------:R-:W-:Y:S01]  /*5810*/  FADD.FTZ R131, R138, R131 ;  /* 0x000000838a837221 */ /* 0x000fe20000010000 */
[----:B---3--:R-:W-:Y:S01]  /*5820*/  HMMA.16816.F32.BF16 R72, R4, R16, R72 ;  /* 0x000000100448723c */ /* 0x008fe20000041848 */
[----:B------:R-:W-:Y:S02]  /*5830*/  IMAD.IADD R37, R37, 0x1, R40 ;  /* 0x0000000125257824 */ /* 0x000fe400078e0228 */
[----:B------:R-:W-:-:S02]  /*5840*/  FADD.FTZ R133, R133, R160 ;  /* 0x000000a085857221 */ /* 0x000fc40000010000 */
[----:B------:R-:W-:Y:S01]  /*5850*/  FADD.FTZ R32, R32, R131 ;  /* 0x0000008320207221 */ /* 0x000fe20000010000 */
[----:B------:R-:W-:Y:S01]  /*5860*/  IADD3 R2, R37, c[0x0][0x328], RZ ;  /* 0x0000ca0025027a10 */ /* 0x000fe20007ffe0ff */
[----:B------:R-:W-:Y:S01]  /*5870*/  FADD.FTZ R228, R228, R133 ;  /* 0x00000085e4e47221 */ /* 0x000fe20000010000 */
[----:B------:R-:W-:Y:S01]  /*5880*/  HMMA.16816.F32.BF16 R68, R4, R18, R68 ;  /* 0x000000120444723c */ /* 0x000fe20000041844 */
[----:B------:R-:W-:-:S07]  /*5890*/  FADD.FTZ R227, R227, R32 ;  /* 0x00000020e3e37221 */ /* 0x000fce0000010000 */
[C---:B--2---:R-:W-:Y:S08]  /*58a0*/  HMMA.16816.F32.BF16 R52, R4.reuse, R12, R52 ;  /* 0x0000000c0434723c */ /* 0x044ff00000041834 */
[C---:B------:R-:W-:Y:S08]  /*58b0*/  HMMA.16816.F32.BF16 R56, R4.reuse, R14, R56 ;  /* 0x0000000e0438723c */ /* 0x040ff00000041838 */
[C---:B-1----:R-:W-:Y:S08]  /*58c0*/  HMMA.16816.F32.BF16 R60, R4.reuse, R8, R60 ;  /* 0x00000008043c723c */ /* 0x042ff0000004183c */
[----:B------:R-:W-:Y:S01]  /*58d0*/  HMMA.16816.F32.BF16 R64, R4, R10, R64 ;  /* 0x0000000a0440723c */ /* 0x000fe20000041840 */
[----:B------:R-:W-:Y:S07]  /*58e0*/  @!P3 BRA `(.L_x_240) ;  /* 0x000000e00000b947 */ /* 0x000fee0003800000 */
        /* <DEDUP_REMOVED lines=9> */
.L_x_241:
[----:B------:R-:W-:-:S13]  /*5980*/  ISETP.NE.AND P0, PT, R36, 0x1, PT ;  /* 0x000000012400780c */ /* 0x000fda0003f05270 */
[----:B------:R-:W-:-:S05]  /*5990*/  @P0 IMAD.HI.U32 R4, R3, c[0x0][0x330], RZ ;  /* 0x0000cc0003040a27 */ /* 0x000fca00078e00ff */
[----:B------:R-:W-:-:S05]  /*59a0*/  @P0 SHF.R.U32.HI R3, RZ, c[0x0][0x334], R4 ;  /* 0x0000cd00ff030a19 */ /* 0x000fca0000011604 */
.L_x_242:
[----:B------:R-:W-:-:S05]  /*59b0*/  IMAD R3, R3, R36, c[0x0][0x32c] ;  /* 0x0000cb0003037624 */ /* 0x000fca00078e0224 */
[----:B------:R-:W-:-:S05]  /*59c0*/  IMNMX R2, R2, R3, PT ;  /* 0x0000000302027217 */ /* 0x000fca0003800200 */
.L_x_240:
        /* <DEDUP_REMOVED lines=13> */
.L_x_252:
        /* <DEDUP_REMOVED lines=62> */
[----:B------:R-:W-:Y:S05]  /*5e80*/  ISETP.GT.AND P2, PT, R234, R215, PT ;  /* 0x000000d7ea00720c */ /* 0x000fea0003f44270 */
[C---:B----4-:R-:W-:Y:S01]  /*5e90*/  HMMA.16816.F32.BF16 R20, R140.reuse, R132, R20 ;  /* 0x000000848c14723c */ /* 0x050fe20000041814 */
[----:B------:R-:W4:Y:S07]  /*5ea0*/  LDSM.16.M88.4 R116, [R211+0x8100] ;  /* 0x00810000d374783b */ /* 0x000f2e0000000200 */
[C---:B------:R-:W-:Y:S01]  /*5eb0*/  HMMA.16816.F32.BF16 R24, R140.reuse, R134, R24 ;  /* 0x000000868c18723c */ /* 0x040fe20000041818 */
[----:B------:R-:W0:Y:S07]  /*5ec0*/  LDGDEPBAR ;  /* 0x00000000000079af */ /* 0x000e2e0000000000 */
[C---:B-----5:R-:W-:Y:S01]  /*5ed0*/  HMMA.16816.F32.BF16 R28, R140.reuse, R136, R28 ;  /* 0x000000888c1c723c */ /* 0x060fe2000004181c */
[----:B------:R-:W5:Y:S07]  /*5ee0*/  LDSM.16.M88.4 R124, [R211+0x8900] ;  /* 0x00890000d37c783b */ /* 0x000f6e0000000200 */
[C---:B------:R-:W-:Y:S01]  /*5ef0*/  HMMA.16816.F32.BF16 R32, R140.reuse, R138, R32 ;  /* 0x0000008a8c20723c */ /* 0x040fe20000041820 */
[----:B------:R-:W3:Y:S07]  /*5f00*/  LDSM.16.M88.4 R128, [R211+0x9100] ;  /* 0x00910000d380783b */ /* 0x000eee0000000200 */
[C---:B------:R-:W-:Y:S01]  /*5f10*/  HMMA.16816.F32.BF16 R36, R140.reuse, R144, R36 ;  /* 0x000000908c24723c */ /* 0x040fe20000041824 */
[----:B-1----:R-:W1:Y:S07]  /*5f20*/  LDSM.16.M88.4 R156, [R211+0x9900] ;  /* 0x00990000d39c783b */ /* 0x002e6e0000000200 */
        /* <DEDUP_REMOVED lines=98> */
[----:B------:R-:W-:Y:S01]  /*6550*/  FMUL.FTZ R0, R6, c[0x0][0x320] ;  /* 0x0000c80006007a20 */ /* 0x000fe20000410000 */
[----:B------:R-:W-:Y:S01]  /*6560*/  @P2 IADD3 R6, R234, -0x1, RZ ;  /* 0xffffffffea062810 */ /* 0x000fe20007ffe0ff */
[C---:B------:R-:W-:Y:S02]  /*6570*/  HMMA.16816.F32.BF16 R20, R188.reuse, R124, R20 ;  /* 0x0000007cbc14723c */ /* 0x040fe40000041814 */
[----:B------:R-:W2:Y:S02]  /*6580*/  MUFU.TANH R157, R157 ;  /* 0x0000009d009d7308 */ /* 0x000ea40000002400 */
[----:B------:R-:W-:Y:S01]  /*6590*/  FMUL.FTZ R158, R10, c[0x0][0x320] ;  /* 0x0000c8000a9e7a20 */ /* 0x000fe20000410000 */
[----:B------:R-:W-:Y:S01]  /*65a0*/  @P2 SHF.L.U64.HI R10, R195, 0x6, R194 ;  /* 0x00000006c30a2819 */ /* 0x000fe200000102c2 */
[----:B------:R-:W-:Y:S01]  /*65b0*/  FMUL.FTZ R160, R5, c[0x0][0x320] ;  /* 0x0000c80005a07a20 */ /* 0x000fe20000410000 */
[----:B------:R-:W-:Y:S01]  /*65c0*/  @P2 SHF.R.S32.HI R5, RZ, 0x1f, R6 ;  /* 0x0000001fff052819 */ /* 0x000fe20000011406 */
[C---:B------:R-:W-:Y:S01]  /*65d0*/  HMMA.16816.F32.BF16 R24, R188.reuse, R126, R24 ;  /* 0x0000007ebc18723c */ /* 0x040fe20000041818 */
[----:B------:R-:W3:Y:S03]  /*65e0*/  LDSM.16.M88.4 R124, [R202+0x5000] ;  /* 0x00500000ca7c783b */ /* 0x000ee60000000200 */
[----:B------:R-:W4:Y:S01]  /*65f0*/  MUFU.TANH R160, R160 ;  /* 0x000000a000a07308 */ /* 0x000f220000002400 */
[----:B------:R-:W-:Y:S02]  /*6600*/  @P2 IMAD R5, R5, c[0x0][0x1e0], RZ ;  /* 0x0000780005052a24 */ /* 0x000fe400078e02ff */
[----:B------:R-:W-:Y:S02]  /*6610*/  FMUL.FTZ R164, R9, c[0x0][0x320] ;  /* 0x0000c80009a47a20 */ /* 0x000fe40000410000 */
[C---:B------:R-:W-:Y:S03]  /*6620*/  @P2 IMAD R5, R6.reuse, c[0x0][0x1e4], R5 ;  /* 0x0000790006052a24 */ /* 0x040fe600078e0205 */
[----:B------:R-:W-:Y:S02]  /*6630*/  @P2 IMAD.WIDE.U32 R6, R6, c[0x0][0x1e0], RZ ;  /* 0x0000780006062a25 */ /* 0x000fe400078e00ff */
[----:B------:R-:W2:Y:S02]  /*6640*/  MUFU.TANH R0, R0 ;  /* 0x0000000000007308 */ /* 0x000ea40000002400 */
[----:B------:R-:W-:Y:S01]  /*6650*/  FMUL.FTZ R239, R22, c[0x0][0x320] ;  /* 0x0000c80016ef7a20 */ /* 0x000fe20000410000 */
[----:B------:R-:W-:Y:S01]  /*6660*/  @P2 IADD3 R5, R7, R5, RZ ;  /* 0x0000000507052210 */ /* 0x000fe20007ffe0ff */
[----:B------:R-:W-:Y:S02]  /*6670*/  FMUL.FTZ R187, R23, c[0x0][0x320] ;  /* 0x0000c80017bb7a20 */ /* 0x000fe40000410000 */
[----:B------:R-:W-:Y:S01]  /*6680*/  FMUL.FTZ R165, R18, c[0x0][0x320] ;  /* 0x0000c80012a57a20 */ /* 0x000fe20000410000 */
[----:B------:R-:W-:Y:S01]  /*6690*/  @P2 MOV R18, R220 ;  /* 0x000000dc00122202 */ /* 0x000fe20000000f00 */
[----:B------:R-:W-:Y:S01]  /*66a0*/  FMUL.FTZ R163, R19, c[0x0][0x320] ;  /* 0x0000c80013a37a20 */ /* 0x000fe20000410000 */
[----:B------:R-:W-:Y:S01]  /*66b0*/  @P2 MOV R19, R223 ;  /* 0x000000df00132202 */ /* 0x000fe20000000f00 */
[----:B------:R-:W2:Y:S01]  /*66c0*/  MUFU.TANH R164, R164 ;  /* 0x000000a400a47308 */ /* 0x000ea20000002400 */
[C---:B-1----:R-:W-:Y:S03]  /*66d0*/  HMMA.16816.F32.BF16 R28, R188.reuse, R116, R28 ;  /* 0x00000074bc1c723c */ /* 0x042fe6000004181c */
[----:B------:R-:W-:Y:S02]  /*66e0*/  FMUL.FTZ R237, R26, c[0x0][0x320] ;  /* 0x0000c8001aed7a20 */ /* 0x000fe40000410000 */
[----:B------:R-:W-:Y:S02]  /*66f0*/  FMUL.FTZ R235, R27, c[0x0][0x320] ;  /* 0x0000c8001beb7a20 */ /* 0x000fe40000410000 */
[----:B------:R-:W-:Y:S01]  /*6700*/  @P2 IMAD.WIDE.U32 R18, R6, 0x60, R18 ;  /* 0x0000006006122825 */ /* 0x000fe200078e0012 */
[C---:B------:R-:W-:Y:S01]  /*6710*/  HMMA.16816.F32.BF16 R32, R188.reuse, R118, R32 ;  /* 0x00000076bc20723c */ /* 0x040fe20000041820 */
[----:B------:R-:W1:Y:S01]  /*6720*/  MUFU.TANH R158, R158 ;  /* 0x0000009e009e7308 */ /* 0x000e620000002400 */
[----:B------:R-:W5:Y:S01]  /*6730*/  LDSM.16.M88.4 R116, [R202+0x5800] ;  /* 0x00580000ca74783b */ /* 0x000f620000000200 */
[----:B------:R-:W-:Y:S04]  /*6740*/  DEPBAR.LE SB0, 0x0 ;  /* 0x000080000000791a */ /* 0x000fe80000000000 */
[----:B------:R-:W-:Y:S01]  /*6750*/  @P2 SHF.L.U32 R7, R18, 0x1, RZ ;  /* 0x0000000112072819 */ /* 0x000fe200000006ff */
[----:B------:R-:W-:Y:S01]  /*6760*/  @P2 IMAD R6, R5, 0x60, RZ ;  /* 0x0000006005062824 */ /* 0x000fe200078e02ff */
[C---:B---3--:R-:W-:Y:S02]  /*6770*/  HMMA.16816.F32.BF16 R36, R188.reuse, R124, R36 ;  /* 0x0000007cbc24723c */ /* 0x048fe40000041824 */
[----:B------:R-:W3:Y:S01]  /*6780*/  MUFU.TANH R165, R165 ;  /* 0x000000a500a57308 */ /* 0x000ee20000002400 */
[----:B------:R-:W-:Y:S02]  /*6790*/  BAR.SYNC.DEFER_BLOCKING 0x0 ;  /* 0x0000000000007b1d */ /* 0x000fe40000010000 */
[----:B------:R-:W-:Y:S01]  /*67a0*/  @P2 IADD3 R26, P0, R7, c[0x0][0x1c8], RZ ;  /* 0x00007200071a2a10 */ /* 0x000fe20007f1e0ff */
[----:B------:R-:W-:Y:S01]  /*67b0*/  FMUL.FTZ R159, R11, c[0x0][0x320] ;  /* 0x0000c8000b9f7a20 */ /* 0x000fe20000410000 */
[----:B------:R-:W-:Y:S01]  /*67c0*/  @P2 IADD3 R7, P1, R7, 0x80, RZ ;  /* 0x0000008007072810 */ /* 0x000fe20007f3e0ff */
[----:B------:R-:W-:Y:S01]  /*67d0*/  FMUL.FTZ R247, R30, c[0x0][0x320] ;  /* 0x0000c8001ef77a20 */ /* 0x000fe20000410000 */
[----:B------:R-:W-:Y:S01]  /*67e0*/  @P2 IADD3 R6, R19, R6, RZ ;  /* 0x0000000613062210 */ /* 0x000fe20007ffe0ff */
[C---:B------:R-:W-:Y:S02]  /*67f0*/  HMMA.16816.F32.BF16 R40, R188.reuse, R126, R40 ;  /* 0x0000007ebc28723c */ /* 0x040fe40000041828 */
[----:B------:R-:W1:Y:S01]  /*6800*/  MUFU.TANH R159, R159 ;  /* 0x0000009f009f7308 */ /* 0x000e620000002400 */
[----:B------:R-:W-:Y:S01]  /*6810*/  @P2 SHF.L.U64.HI R6, R18, 0x1, R6 ;  /* 0x0000000112062819 */ /* 0x000fe20000010206 */
[----:B------:R-:W-:Y:S01]  /*6820*/  FMUL.FTZ R245, R31, c[0x0][0x320] ;  /* 0x0000c8001ff57a20 */ /* 0x000fe20000410000 */
[----:B------:R-:W-:Y:S01]  /*6830*/  MOV R18, R224 ;  /* 0x000000e000127202 */ /* 0x000fe20000000f00 */
[----:B------:R-:W-:Y:S01]  /*6840*/  FMUL.FTZ R243, R34, c[0x0][0x320] ;  /* 0x0000c80022f37a20 */ /* 0x000fe20000410000 */
[----:B------:R-:W-:Y:S01]  /*6850*/  @P2 IADD3.X R27, R6, c[0x0][0x1cc], RZ, P0, !PT ;  /* 0x00007300061b2a10 */ /* 0x000fe200007fe4ff */
[----:B------:R-:W-:Y:S01]  /*6860*/  FMUL.FTZ R241, R35, c[0x0][0x320] ;  /* 0x0000c80023f17a20 */ /* 0x000fe20000410000 */
[----:B------:R-:W-:Y:S03]  /*6870*/  @P2 IADD3 R22, P0, R7, c[0x0][0x1c8], RZ ;  /* 0x0000720007162a10 */ /* 0x000fe60007f1e0ff */
[----:B------:R-:W1:Y:S01]  /*6880*/  MUFU.TANH R163, R163 ;  /* 0x000000a300a37308 */ /* 0x000e620000002400 */
[----:B------:R-:W-:Y:S01]  /*6890*/  @P2 IADD3.X R23, RZ, c[0x0][0x1cc], R6, P0, P1 ;  /* 0x00007300ff172a10 */ /* 0x000fe200007e2406 */
[----:B------:R-:W-:Y:S01]  /*68a0*/  FMUL.FTZ R251, R36, c[0x0][0x320] ;  /* 0x0000c80024fb7a20 */ /* 0x000fe20000410000 */
[----:B------:R-:W-:Y:S01]  /*68b0*/  @P2 SHF.L.U32 R7, R195, 0x6, RZ ;  /* 0x00000006c3072819 */ /* 0x000fe200000006ff */
[----:B------:R-:W-:Y:S01]  /*68c0*/  FMUL.FTZ R250, R37, c[0x0][0x320] ;  /* 0x0000c80025fa7a20 */ /* 0x000fe20000410000 */
[----:B------:R-:W-:Y:S01]  /*68d0*/  @!PT LDS RZ, [RZ] ;  /* 0x00000000fffff984 */ /* 0x000fe20000000800 */
[----:B------:R-:W-:Y:S01]  /*68e0*/  @!PT LDS RZ, [RZ] ;  /* 0x00000000fffff984 */ /* 0x000fe20000000800 */
[----:B------:R-:W-:Y:S01]  /*68f0*/  @!PT LDS RZ, [RZ] ;  /* 0x00000000fffff984 */ /* 0x000fe20000000800 */
[----:B------:R1:W-:Y:S01]  /*6900*/  @P2 LDGSTS.E.BYPASS.LTC128B.128 [R217+0x8100], [R26.64], !P6 ;  /* 0x081000001ad92fae */ /* 0x0003e2000f101d4a */
[----:B------:R-:W-:Y:S01]  /*6910*/  @P4 MOV R18, R193 ;  /* 0x000000c100124202 */ /* 0x000fe20000000f00 */
[----:B------:R-:W-:Y:S01]  /*6920*/  FMUL.FTZ R156, R4, c[0x0][0x320] ;  /* 0x0000c800049c7a20 */ /* 0x000fe20000410000 */
[-C--:B------:R-:W-:Y:S01]  /*6930*/  @P2 IADD3 R30, P1, R26, R7.reuse, RZ ;  /* 0x000000071a1e2210 */ /* 0x080fe20007f3e0ff */
[----:B------:R-:W-:Y:S01]  /*6940*/  FMUL.FTZ R162, R8, c[0x0][0x320] ;  /* 0x0000c80008a27a20 */ /* 0x000fe20000410000 */
[----:B------:R1:W1:Y:S01]  /*6950*/  MUFU.TANH R11, R251 ;  /* 0x000000fb000b7308 */ /* 0x0002620000002400 */
[C---:B-----5:R-:W-:Y:S02]  /*6960*/  HMMA.16816.F32.BF16 R44, R188.reuse, R116, R44 ;  /* 0x00000074bc2c723c */ /* 0x060fe4000004182c */
[----:B------:R5:W-:Y:S01]  /*6970*/  @P2 LDGSTS.E.BYPASS.LTC128B.128 [R217+0xb100], [R22.64], !P5 ;  /* 0x0b10000016d92fae */ /* 0x000be2000e901d4a */
[-C--:B------:R-:W-:Y:S01]  /*6980*/  @P2 IADD3.X R31, R27, R10.reuse, RZ, P1, !PT ;  /* 0x0000000a1b1f2210 */ /* 0x080fe20000ffe4ff */
[----:B------:R-:W-:Y:S01]  /*6990*/  FMUL.FTZ R184, R12, c[0x0][0x320] ;  /* 0x0000c8000cb87a20 */ /* 0x000fe20000410000 */
[----:B------:R-:W-:Y:S01]  /*69a0*/  @P2 IADD3 R34, P0, R30, R7, RZ ;  /* 0x000000071e222210 */ /* 0x000fe20007f1e0ff */
[----:B------:R-:W-:Y:S02]  /*69b0*/  FMUL.FTZ R166, R13, c[0x0][0x320] ;  /* 0x0000c8000da67a20 */ /* 0x000fe40000410000 */
[----:B------:R-:W-:Y:S01]  /*69c0*/  HMMA.16816.F32.BF16 R48, R188, R118, R48 ;  /* 0x00000076bc30723c */ /* 0x000fe20000041830 */
[----:B------:R1:W1:Y:S01]  /*69d0*/  MUFU.TANH R9, R250 ;  /* 0x000000fa00097308 */ /* 0x0002620000002400 */
[----:B------:R1:W-:Y:S02]  /*69e0*/  @P2 LDGSTS.E.BYPASS.LTC128B.128 [R217+0x9100], [R30.64], !P6 ;  /* 0x091000001ed92fae */ /* 0x0003e4000f101d4a */
[----:B------:R-:W-:Y:S01]  /*69f0*/  @P2 IADD3.X R35, R31, R10, RZ, P0, !PT ;  /* 0x0000000a1f232210 */ /* 0x000fe200007fe4ff */
[----:B------:R-:W-:Y:S02]  /*6a00*/  FMUL.FTZ R167, R14, c[0x0][0x320] ;  /* 0x0000c8000ea77a20 */ /* 0x000fe40000410000 */
[----:B------:R-:W-:Y:S02]  /*6a10*/  FMUL.FTZ R161, R15, c[0x0][0x320] ;  /* 0x0000c8000fa17a20 */ /* 0x000fe40000410000 */
[----:B------:R-:W-:Y:S01]  /*6a20*/  FMUL.FTZ R185, R16, c[0x0][0x320] ;  /* 0x0000c80010b97a20 */ /* 0x000fe20000410000 */
[----:B------:R1:W-:Y:S01]  /*6a30*/  @P2 LDGSTS.E.BYPASS.LTC128B.128 [R217+0xc100], [R30.64+0x80], !P5 ;  /* 0x0c1000801ed92fae */ /* 0x0003e2000e901d4a */
[----:B------:R-:W1:Y:S01]  /*6a40*/  MUFU.TANH R156, R156 ;  /* 0x0000009c009c7308 */ /* 0x000e620000002400 */
[----:B------:R-:W-:Y:S02]  /*6a50*/  FMUL.FTZ R186, R17, c[0x0][0x320] ;  /* 0x0000c80011ba7a20 */ /* 0x000fe40000410000 */
[----:B------:R-:W-:Y:S02]  /*6a60*/  FMUL.FTZ R236, R20, c[0x0][0x320] ;  /* 0x0000c80014ec7a20 */ /* 0x000fe40000410000 */
[----:B------:R-:W-:Y:S02]  /*6a70*/  FMUL.FTZ R192, R21, c[0x0][0x320] ;  /* 0x0000c80015c07a20 */ /* 0x000fe40000410000 */
[----:B------:R2:W-:Y:S01]  /*6a80*/  @P2 LDGSTS.E.BYPASS.LTC128B.128 [R217+0xa100], [R34.64], !P6 ;  /* 0x0a10000022d92fae */ /* 0x0005e2000f101d4a */
[----:B------:R-:W-:Y:S02]  /*6a90*/  FMUL.FTZ R238, R24, c[0x0][0x320] ;  /* 0x0000c80018ee7a20 */ /* 0x000fe40000410000 */
[----:B------:R-:W2:Y:S01]  /*6aa0*/  MUFU.TANH R162, R162 ;  /* 0x000000a200a27308 */ /* 0x000ea20000002400 */
[----:B------:R-:W-:Y:S02]  /*6ab0*/  FMUL.FTZ R240, R25, c[0x0][0x320] ;  /* 0x0000c80019f07a20 */ /* 0x000fe40000410000 */
[----:B------:R-:W-:Y:S02]  /*6ac0*/  FMUL.FTZ R244, R28, c[0x0][0x320] ;  /* 0x0000c8001cf47a20 */ /* 0x000fe40000410000 */
[----:B------:R2:W-:Y:S01]  /*6ad0*/  @P2 LDGSTS.E.BYPASS.LTC128B.128 [R217+0xd100], [R34.64+0x80], !P5 ;  /* 0x0d10008022d92fae */ /* 0x0005e2000e901d4a */
[----:B------:R-:W-:Y:S02]  /*6ae0*/  FMUL.FTZ R242, R29, c[0x0][0x320] ;  /* 0x0000c8001df27a20 */ /* 0x000fe40000410000 */
[----:B------:R-:W-:Y:S02]  /*6af0*/  FMUL.FTZ R249, R32, c[0x0][0x320] ;  /* 0x0000c80020f97a20 */ /* 0x000fe40000410000 */
[----:B------:R-:W2:Y:S01]  /*6b00*/  MUFU.TANH R184, R184 ;  /* 0x000000b800b87308 */ /* 0x000ea20000002400 */
[----:B------:R-:W-:Y:S02]  /*6b10*/  FMUL.FTZ R252, R33, c[0x0][0x320] ;  /* 0x0000c80021fc7a20 */ /* 0x000fe40000410000 */
[----:B------:R-:W0:Y:S01]  /*6b20*/  LDGDEPBAR ;  /* 0x00000000000079af */ /* 0x000e220000000000 */
[----:B------:R-:W-:Y:S02]  /*6b30*/  FMUL.FTZ R248, R38, c[0x0][0x320] ;  /* 0x0000c80026f87a20 */ /* 0x000fe40000410000 */
[----:B------:R-:W-:Y:S02]  /*6b40*/  FMUL.FTZ R246, R39, c[0x0][0x320] ;  /* 0x0000c80027f67a20 */ /* 0x000fe40000410000 */
[----:B------:R-:W-:Y:S02]  /*6b50*/  FMUL.FTZ R13, R40, c[0x0][0x320] ;  /* 0x0000c800280d7a20 */ /* 0x000fe40000410000 */
[----:B------:R-:W2:Y:S01]  /*6b60*/  MUFU.TANH R166, R166 ;  /* 0x000000a600a67308 */ /* 0x000ea20000002400 */
[----:B------:R-:W-:Y:S01]  /*6b70*/  FMUL.FTZ R15, R41, c[0x0][0x320] ;  /* 0x0000c800290f7a20 */ /* 0x000fe20000410000 */
[----:B------:R-:W2:Y:S01]  /*6b80*/  SHFL.IDX PT, R6, R18, RZ, 0x1c1f ;  /* 0x001c1fff12067589 */ /* 0x000ea200000e0000 */
[----:B-1----:R-:W-:Y:S02]  /*6b90*/  FMUL.FTZ R251, R42, c[0x0][0x320] ;  /* 0x0000c8002afb7a20 */ /* 0x002fe40000410000 */
        /* <DEDUP_REMOVED lines=9> */
[----:B------:R-:W1:Y:S01]  /*6c30*/  MUFU.TANH R161, R161 ;  /* 0x000000a100a17308 */ /* 0x000e620000002400 */
[----:B------:R-:W-:Y:S02]  /*6c40*/  FMUL.FTZ R46, R46, c[0x0][0x320] ;  /* 0x0000c8002e2e7a20 */ /* 0x000fe40000410000 */
[----:B------:R-:W-:Y:S05]  /*6c50*/  IMAD R26, R234, -0x60, RZ ;  /* 0xffffffa0ea1a7824 */ /* 0x000fea00078e02ff */
[----:B------:R-:W-:Y:S02]  /*6c60*/  IADD3 R21, -R225, 0x1, R26 ;  /* 0x00000001e1157810 */ /* 0x000fe40007ffe11a */
[----:B------:R-:W1:Y:S02]  /*6c70*/  MUFU.TANH R185, R185 ;  /* 0x000000b900b97308 */ /* 0x000e640000002400 */
[----:B------:R-:W-:Y:S04]  /*6c80*/  IADD3 R21, -R219, R21, R216 ;  /* 0x00000015db157210 */ /* 0x000fe80007ffe1d8 */
[C---:B-----5:R-:W-:Y:S02]  /*6c90*/  IADD3 R22, R21.reuse, c[0x0][0x328], RZ ;  /* 0x0000ca0015167a10 */ /* 0x060fe40007ffe0ff */
[----:B------:R-:W-:Y:S02]  /*6ca0*/  IADD3 R21, R21, UR7, RZ ;  /* 0x0000000715157c10 */ /* 0x000fe4000fffe0ff */
[----:B------:R-:W1:Y:S01]  /*6cb0*/  MUFU.TANH R186, R186 ;  /* 0x000000ba00ba7308 */ /* 0x000e620000002400 */
[----:B--2---:R-:W-:Y:S02]  /*6cc0*/  IADD3 R25, R22, R6, RZ ;  /* 0x0000000616197210 */ /* 0x004fe40007ffe0ff */
[----:B------:R-:W-:Y:S07]  /*6cd0*/  IADD3 R23, R6, R21, RZ ;  /* 0x0000001506177210 */ /* 0x000fee0007ffe0ff */
[----:B------:R-:W2:Y:S10]  /*6ce0*/  MUFU.TANH R236, R236 ;  /* 0x000000ec00ec7308 */ /* 0x000eb40000002400 */
        /* <DEDUP_REMOVED lines=22> */
[----:B------:R1:W1:Y:S10]  /*6e50*/  MUFU.TANH R150, R45 ;  /* 0x0000002d00967308 */ /* 0x0002740000002400 */
[----:B------:R1:W1:Y:S10]  /*6e60*/  MUFU.TANH R147, R46 ;  /* 0x0000002e00937308 */ /* 0x0002740000002400 */
[----:B------:R-:W1:Y:S10]  /*6e70*/  MUFU.TANH R5, R5 ;  /* 0x0000000500057308 */ /* 0x000e740000002400 */
[----:B------:R-:W1:Y:S10]  /*6e80*/  MUFU.TANH R146, R146 ;  /* 0x0000009200927308 */ /* 0x000e740000002400 */
[----:B------:R-:W1:Y:S10]  /*6e90*/  MUFU.TANH R19, R19 ;  /* 0x0000001300137308 */ /* 0x000e740000002400 */
[----:B------:R-:W1:Y:S10]  /*6ea0*/  MUFU.TANH R14, R14 ;  /* 0x0000000e000e7308 */ /* 0x000e740000002400 */
[----:B------:R-:W1:Y:S01]  /*6eb0*/  MUFU.TANH R7, R7 ;  /* 0x0000000700077308 */ /* 0x000e620000002400 */
[----:B------:R-:W-:-:S05]  /*6ec0*/  @!P3 BRA `(.L_x_244) ;  /* 0x000001800000b947 */ /* 0x000fca0003800000 */
[----:B--234-:R-:W-:Y:S01]  /*6ed0*/  IADD3 R6, -R219, R216, R6 ;  /* 0x000000d8db067210 */ /* 0x01cfe20007ffe106 */
[----:B------:R-:W-:Y:S03]  /*6ee0*/  BSSY B0, `(.L_x_245) ;  /* 0x0000011000007945 */ /* 0x000fe60003800000 */
        /* <DEDUP_REMOVED lines=11> */
.L_x_246:
[----:B------:R-:W-:Y:S04]  /*6fa0*/  MOV R4, c[0x0][0x32c] ;  /* 0x0000cb0000047a02 */ /* 0x000fe80000000f00 */
[----:B------:R-:W-:Y:S11]  /*6fb0*/  ISETP.NE.AND P0, PT, R4, 0x1, PT ;  /* 0x000000010400780c */ /* 0x000ff60003f05270 */
[----:B------:R-:W-:Y:S02]  /*6fc0*/  @!UPT UIADD3 URZ, URZ, URZ, URZ ;  /* 0x0000003f3f3ff290 */ /* 0x000fe4000fffe03f */
[----:B------:R-:W-:Y:S05]  /*6fd0*/  @P0 IMAD.HI.U32 R4, R6, c[0x0][0x330], RZ ;  /* 0x0000cc0006040a27 */ /* 0x000fea00078e00ff */
[----:B------:R-:W-:Y:S02]  /*6fe0*/  @P0 SHF.R.U32.HI R6, RZ, c[0x0][0x334], R4 ;  /* 0x0000cd00ff060a19 */ /* 0x000fe40000011604 */
.L_x_247:
[----:B------:R-:W-:Y:S05]  /*6ff0*/  BSYNC B0 ;  /* 0x0000000000007941 */ /* 0x000fea0003800000 */
.L_x_245:
[----:B------:R-:W-:Y:S04]  /*7000*/  IMAD.IADD R27, R26, 0x1, -R225 ;  /* 0x000000011a1b7824 */ /* 0x000fe800078e0ae1 */
[----:B------:R-:W-:Y:S05]  /*7010*/  IMAD R6, R6, c[0x0][0x32c], R27 ;  /* 0x0000cb0006067a24 */ /* 0x000fea00078e021b */
[----:B------:R-:W-:Y:S02]  /*7020*/  IADD3 R4, R6, c[0x0][0x32c], RZ ;  /* 0x0000cb0006047a10 */ /* 0x000fe40007ffe0ff */
[----:B------:R-:W-:Y:S02]  /*7030*/  IMNMX R23, R23, R6, !PT ;  /* 0x0000000617177217 */ /* 0x000fe40007800200 */
[----:B------:R-:W-:Y:S02]  /*7040*/  IMNMX R25, R25, R4, PT ;  /* 0x0000000419197217 */ /* 0x000fe40003800200 */
.L_x_244:
        /* <DEDUP_REMOVED lines=125> */
[----:B------:R-:W-:Y:S02]  /*7820*/  LOP3.LUT R226, R226, 0xfffffffd, RZ, 0xc0, !PT ;  /* 0xfffffffde2e27812 */ /* 0x000fe400078ec0ff */
        /* <DEDUP_REMOVED lines=18> */
[----:B------:R-:W-:Y:S01]  /*7950*/  IADD3 R9, -R219, R216, R4 ;  /* 0x000000d8db097210 */ /* 0x000fe20007ffe104 */
        /* <DEDUP_REMOVED lines=12> */
.L_x_250:
[----:B------:R-:W-:Y:S04]  /*7a20*/  MOV R4, c[0x0][0x32c] ;  /* 0x0000cb0000047a02 */ /* 0x000fe80000000f00 */
[----:B------:R-:W-:Y:S11]  /*7a30*/  ISETP.NE.AND P0, PT, R4, 0x1, PT ;  /* 0x000000010400780c */ /* 0x000ff60003f05270 */
[----:B------:R-:W-:Y:S02]  /*7a40*/  @!UPT UIADD3 URZ, URZ, URZ, URZ ;  /* 0x0000003f3f3ff290 */ /* 0x000fe4000fffe03f */
[----:B------:R-:W-:Y:S05]  /*7a50*/  @P0 IMAD.HI.U32 R4, R9, c[0x0][0x330], RZ ;  /* 0x0000cc0009040a27 */ /* 0x000fea00078e00ff */
[----:B------:R-:W-:Y:S02]  /*7a60*/  @P0 SHF.R.U32.HI R9, RZ, c[0x0][0x334], R4 ;  /* 0x0000cd00ff090a19 */ /* 0x000fe40000011604 */
.L_x_251:
[----:B------:R-:W-:Y:S05]  /*7a70*/  BSYNC B0 ;  /* 0x0000000000007941 */ /* 0x000fea0003800000 */
.L_x_249:
[----:B------:R-:W-:Y:S04]  /*7a80*/  IMAD.IADD R26, R26, 0x1, -R225 ;  /* 0x000000011a1a7824 */ /* 0x000fe800078e0ae1 */
[----:B------:R-:W-:Y:S05]  /*7a90*/  IMAD R26, R9, c[0x0][0x32c], R26 ;  /* 0x0000cb00091a7a24 */ /* 0x000fea00078e021a */
[----:B------:R-:W-:Y:S02]  /*7aa0*/  IADD3 R9, R26, c[0x0][0x32c], RZ ;  /* 0x0000cb001a097a10 */ /* 0x000fe40007ffe0ff */
[----:B------:R-:W-:Y:S02]  /*7ab0*/  IMNMX R21, R21, R26, !PT ;  /* 0x0000001a15157217 */ /* 0x000fe40007800200 */
[----:B------:R-:W-:Y:S02]  /*7ac0*/  IMNMX R22, R22, R9, PT ;  /* 0x0000000916167217 */ /* 0x000fe40003800200 */
.L_x_248:
        /* <DEDUP_REMOVED lines=75> */
[C---:B------:R-:W-:Y:S02]  /*7f80*/  ISETP.GT.AND P0, PT, R21.reuse, 0x28, !P0 ;  /* 0x000000281500780c */ /* 0x040fe40004704270 */
[----:B------:R-:W-:Y:S02]  /*7f90*/  FMNMX.FTZ R19, R150, R19, !PT ;  /* 0x0000001396137209 */ /* 0x000fe40007810000 */
[----:B------:R-:W-:Y:S02]  /*7fa0*/  ISETP.LT.OR P0, PT, R22, 0x29, P0 ;  /* 0x000000291600780c */ /* 0x000fe40000701670 */
[----:B------:R-:W-:Y:S02]  /*7fb0*/  ISETP.GT.AND P2, PT, R21, 0x58, !P2 ;  /* 0x000000581500780c */ /* 0x000fe40005744270 */
        /* <DEDUP_REMOVED lines=339> */
[C---:B------:R-:W-:Y:S04]  /*94f0*/  HMMA.16816.F32.BF16 R12, R68.reuse, R84, R12 ;  /* 0x00000054440c723c */ /* 0x040fe8000004180c */
[----:B------:R-:W-:Y:S04]  /*9500*/  FADD.FTZ R2, R242, R235 ;  /* 0x000000ebf2027221 */ /* 0x000fe80000010000 */
[C---:B------:R-:W-:Y:S01]  /*9510*/  HMMA.16816.F32.BF16 R16, R68.reuse, R86, R16 ;  /* 0x000000564410723c */ /* 0x040fe20000041810 */
[----:B------:R-:W3:Y:S01]  /*9520*/  LDSM.16.MT88.4 R84, [R210+0x4100] ;  /* 0x00410000d254783b */ /* 0x000ee20000004200 */
[----:B------:R-:W4:Y:S02]  /*9530*/  MUFU.EX2 R139, R139 ;  /* 0x0000008b008b7308 */ /* 0x000f240000000800 */
[----:B------:R-:W-:Y:S01]  /*9540*/  FADD.FTZ R2, R245, R2 ;  /* 0x00000002f5027221 */ /* 0x000fe20000010000 */
[----:B-1----:R-:W-:Y:S03]  /*9550*/  F2FP.BF16.PACK_AB R126, R149, R146 ;  /* 0x00000092957e723e */ /* 0x002fe600000010ff */
[C---:B------:R-:W-:Y:S04]  /*9560*/  HMMA.16816.F32.BF16 R20, R68.reuse, R76, R20 ;  /* 0x0000004c4414723c */ /* 0x040fe80000041814 */
[----:B------:R-:W-:Y:S01]  /*9570*/  MUFU.EX2 R135, R135 ;  /* 0x0000008700877308 */ /* 0x000fe20000000800 */
[----:B------:R-:W-:Y:S03]  /*9580*/  FADD.FTZ R3, R243, R2 ;  /* 0x00000002f3037221 */ /* 0x000fe60000010000 */
[C---:B------:R-:W-:Y:S01]  /*9590*/  HMMA.16816.F32.BF16 R24, R68.reuse, R78, R24 ;  /* 0x0000004e4418723c */ /* 0x040fe20000041818 */
[----:B------:R-:W1:Y:S03]  /*95a0*/  LDSM.16.MT88.4 R76, [R209+0x4100] ;  /* 0x00410000d14c783b */ /* 0x000e660000004200 */
[----:B------:R-:W-:Y:S02]  /*95b0*/  FADD.FTZ R3, R244, R3 ;  /* 0x00000003f4037221 */ /* 0x000fe40000010000 */
[----:B------:R-:W3:Y:S02]  /*95c0*/  MUFU.EX2 R134, R134 ;  /* 0x0000008600867308 */ /* 0x000ee40000000800 */
[C---:B-----5:R-:W-:Y:S04]  /*95d0*/  HMMA.16816.F32.BF16 R28, R68.reuse, R80, R28 ;  /* 0x00000050441c723c */ /* 0x060fe8000004181c */
[----:B----4-:R-:W-:Y:S01]  /*95e0*/  F2FP.BF16.PACK_AB R125, R139, R144 ;  /* 0x000000908b7d723e */ /* 0x010fe200000010ff */
[----:B------:R-:W-:Y:S03]  /*95f0*/  FADD.FTZ R2, R166, R3 ;  /* 0x00000003a6027221 */ /* 0x000fe60000010000 */
[C---:B------:R-:W-:Y:S01]  /*9600*/  HMMA.16816.F32.BF16 R32, R68.reuse, R82, R32 ;  /* 0x000000524420723c */ /* 0x040fe20000041820 */
[----:B------:R-:W4:Y:S03]  /*9610*/  LDSM.16.MT88.4 R80, [R212+0x1900] ;  /* 0x00190000d450783b */ /* 0x000f260000004200 */
[----:B------:R-:W-:Y:S04]  /*9620*/  FADD.FTZ R2, R165, R2 ;  /* 0x00000002a5027221 */ /* 0x000fe80000010000 */
[C---:B--2---:R-:W-:Y:S04]  /*9630*/  HMMA.16816.F32.BF16 R36, R68.reuse, R72, R36 ;  /* 0x000000484424723c */ /* 0x044fe80000041824 */
[----:B------:R-:W-:Y:S01]  /*9640*/  FADD.FTZ R3, R161, R2 ;  /* 0x00000002a1037221 */ /* 0x000fe20000010000 */
[----:B---3--:R-:W-:Y:S01]  /*9650*/  F2FP.BF16.PACK_AB R127, R134, R135 ;  /* 0x00000087867f723e */ /* 0x008fe200000010ff */
[----:B------:R-:W-:Y:S02]  /*9660*/  IMAD.MOV.U32 R2, RZ, RZ, R116 ;  /* 0x000000ffff027224 */ /* 0x000fe400078e0074 */
[C---:B------:R-:W-:Y:S01]  /*9670*/  HMMA.16816.F32.BF16 R40, R68.reuse, R74, R40 ;  /* 0x0000004a4428723c */ /* 0x040fe20000041828 */
[----:B------:R-:W2:Y:S03]  /*9680*/  LDSM.16.MT88.4 R72, [R210+0x1900] ;  /* 0x00190000d248783b */ /* 0x000ea60000004200 */
[----:B------:R-:W-:Y:S04]  /*9690*/  FADD.FTZ R3, R192, R3 ;  /* 0x00000003c0037221 */ /* 0x000fe80000010000 */
[C---:B------:R-:W-:Y:S04]  /*96a0*/  HMMA.16816.F32.BF16 R44, R68.reuse, R84, R44 ;  /* 0x00000054442c723c */ /* 0x040fe8000004182c */
[----:B------:R-:W-:Y:S02]  /*96b0*/  FADD.FTZ R144, R144, R3 ;  /* 0x0000000390907221 */ /* 0x000fe40000010000 */
[----:B------:R-:W-:Y:S02]  /*96c0*/  IMAD.MOV.U32 R3, RZ, RZ, R0 ;  /* 0x000000ffff037224 */ /* 0x000fe400078e0000 */
[C---:B------:R-:W-:Y:S01]  /*96d0*/  HMMA.16816.F32.BF16 R48, R68.reuse, R86, R48 ;  /* 0x000000564430723c */ /* 0x040fe20000041830 */
[----:B------:R-:W-:Y:S03]  /*96e0*/  LDSM.16.MT88.4 R84, [R208+0x1900] ;  /* 0x00190000d054783b */ /* 0x000fe60000004200 */
[----:B------:R-:W-:Y:S04]  /*96f0*/  FADD.FTZ R144, R139, R144 ;  /* 0x000000908b907221 */ /* 0x000fe80000010000 */
[C---:B-1----:R-:W-:Y:S04]  /*9700*/  HMMA.16816.F32.BF16 R52, R68.reuse, R76, R52 ;  /* 0x0000004c4434723c */ /* 0x042fe80000041834 */
[----:B------:R-:W-:Y:S04]  /*9710*/  FADD.FTZ R135, R135, R144 ;  /* 0x0000009087877221 */ /* 0x000fe80000010000 */
[C---:B------:R-:W-:Y:S01]  /*9720*/  HMMA.16816.F32.BF16 R56, R68.reuse, R78, R56 ;  /* 0x0000004e4438723c */ /* 0x040fe20000041838 */
[----:B------:R-:W1:Y:S03]  /*9730*/  LDSM.16.MT88.4 R76, [R209+0x1900] ;  /* 0x00190000d14c783b */ /* 0x000e660000004200 */
        /* <DEDUP_REMOVED lines=11> */
[C---:B----4-:R-:W-:Y:S03]  /*97f0*/  HMMA.16816.F32.BF16 R4, R68.reuse, R80, R4 ;  /* 0x000000504404723c */ /* 0x050fe60000041804 */
[----:B------:R-:W-:Y:S05]  /*9800*/  FADD.FTZ R239, R240, R239 ;  /* 0x000000eff0ef7221 */ /* 0x000fea0000010000 */
[C---:B------:R-:W-:Y:S01]  /*9810*/  HMMA.16816.F32.BF16 R8, R68.reuse, R82, R8 ;  /* 0x000000524408723c */ /* 0x040fe20000041808 */
[----:B------:R-:W3:Y:S07]  /*9820*/  LDSM.16.MT88.4 R80, [R212+0x4900] ;  /* 0x00490000d450783b */ /* 0x000eee0000004200 */
        /* <DEDUP_REMOVED lines=8> */
[----:B------:R-:W-:Y:S07]  /*98b0*/  LDSM.16.MT88.4 R84, [R208+0x2100] ;  /* 0x00210000d054783b */ /* 0x000fee0000004200 */
[C---:B---3--:R-:W-:Y:S08]  /*98c0*/  HMMA.16816.F32.BF16 R36, R68.reuse, R80, R36 ;  /* 0x000000504424723c */ /* 0x048ff00000041824 */
        /* <DEDUP_REMOVED lines=66> */
.L_x_243:
[----:B------:R-:W1:Y:S01]  /*9cf0*/  S2R R5, SR_CTAID.X ;  /* 0x0000000000057919 */ /* 0x000e620000002500 */
[----:B------:R-:W-:-:S02]  /*9d00*/  IADD3 R2, R216, 0x1, -R219 ;  /* 0x00000001d8027810 */ /* 0x000fc40007ffe8db */
[----:B-1----:R-:W-:-:S05]  /*9d10*/  LEA R5, R5, 0x7f, 0x7 ;  /* 0x0000007f05057811 */ /* 0x002fca00078e38ff */
[----:B------:R-:W-:-:S05]  /*9d20*/  @P4 IMAD.HI.U32 R3, R5, c[0x0][0x2c8], RZ ;  /* 0x0000b20005034a27 */ /* 0x000fca00078e00ff */
[----:B------:R-:W-:-:S05]  /*9d30*/  @P4 SHF.R.U32.HI R5, RZ, c[0x0][0x2cc], R3 ;  /* 0x0000b300ff054a19 */ /* 0x000fca0000011603 */
[----:B------:R-:W-:-:S05]  /*9d40*/  IMAD.IADD R4, R2, 0x1, R5 ;  /* 0x0000000102047824 */ /* 0x000fca00078e0205 */
        /* <DEDUP_REMOVED lines=11> */
.L_x_254:
[----:B------:R-:W-:-:S04]  /*9e00*/  MOV R2, c[0x0][0x32c] ;  /* 0x0000cb0000027a02 */ /* 0x000fc80000000f00 */
[----:B------:R-:W-:-:S13]  /*9e10*/  ISETP.NE.AND P0, PT, R2, 0x1, PT ;  /* 0x000000010200780c */ /* 0x000fda0003f05270 */
[----:B------:R-:W-:-:S05]  /*9e20*/  @P0 IMAD.HI.U32 R2, R4, c[0x0][0x330], RZ ;  /* 0x0000cc0004020a27 */ /* 0x000fca00078e00ff */
[----:B------:R-:W-:-:S05]  /*9e30*/  @P0 SHF.R.U32.HI R4, RZ, c[0x0][0x334], R2 ;  /* 0x0000cd00ff040a19 */ /* 0x000fca0000011602 */
.L_x_255:
[----:B------:R-:W-:-:S05]  /*9e40*/  IMAD R4, R4, c[0x0][0x32c], RZ ;  /* 0x0000cb0004047a24 */ /* 0x000fca00078e02ff */
[----:B------:R-:W-:-:S04]  /*9e50*/  IMNMX R3, R3, R4, !PT ;  /* 0x0000000403037217 */ /* 0x000fc80007800200 */
.L_x_253:
        /* <DEDUP_REMOVED lines=12> */
.L_x_257:
        /* <DEDUP_REMOVED lines=285> */
[----:B-1----:R-:W-:Y:S01]  /*b0f0*/  FMNMX.FTZ R2, R249, R0, !PT ;  /* 0x00000000f9027209 */ /* 0x002fe20007810000 */
[----:B------:R-:W-:Y:S08]  /*b100*/  FMUL.FTZ R0, R51, c[0x0][0x320] ;  /* 0x0000c80033007a20 */ /* 0x000ff00000410000 */
        /* <DEDUP_REMOVED lines=95> */
[C---:B------:R-:W-:Y:S01]  /*b700*/  FMUL.FTZ R41, R3.reuse, R77 ;  /* 0x0000004d03297220 */ /* 0x040fe20000410000 */
        /* <DEDUP_REMOVED lines=371> */
.L_x_256:
        /* <DEDUP_REMOVED lines=20> */
.L_x_267:
        /* <DEDUP_REMOVED lines=182> */
[----:B------:R-:W1:Y:S01]  /*dae0*/  MUFU.TANH R116, R10 ;  /* 0x0000000a00747308 */ /* 0x000e620000002400 */
[----:B------:R-:W-:Y:S09]  /*daf0*/  IMAD R16, R192, -0x60, RZ ;  /* 0xffffffa0c0107824 */ /* 0x000ff200078e02ff */
[----:B------:R5:W1:Y:S01]  /*db00*/  MUFU.TANH R117, R11 ;  /* 0x0000000b00757308 */ /* 0x000a620000002400 */
[C---:B--2---:R-:W-:Y:S09]  /*db10*/  HMMA.16816.F32.BF16 R20, R188.reuse, R4, R20 ;  /* 0x00000004bc14723c */ /* 0x044ff20000041814 */
[----:B------:R2:W1:Y:S01]  /*db20*/  MUFU.TANH R157, R18 ;  /* 0x00000012009d7308 */ /* 0x0004620000002400 */
[C---:B------:R-:W-:Y:S01]  /*db30*/  HMMA.16816.F32.BF16 R24, R188.reuse, R6, R24 ;  /* 0x00000006bc18723c */ /* 0x040fe20000041818 */
[----:B------:R-:W-:Y:S08]  /*db40*/  LDSM.16.M88.4 R4, [R202+0x5000] ;  /* 0x00500000ca04783b */ /* 0x000ff00000000200 */
[----:B------:R1:W1:Y:S01]  /*db50*/  MUFU.TANH R163, R19 ;  /* 0x0000001300a37308 */ /* 0x0002620000002400 */
[----:B-----5:R-:W5:Y:S04]  /*db60*/  LDSM.16.M88.4 R8, [R202+0x4800] ;  /* 0x00480000ca08783b */ /* 0x020f680000000200 */
[----:B------:R-:W-:Y:S05]  /*db70*/  FMUL.FTZ R22, R22, c[0x0][0x320] ;  /* 0x0000c80016167a20 */ /* 0x000fea0000410000 */
[----:B------:R-:W1:Y:S01]  /*db80*/  MUFU.TANH R151, R15 ;  /* 0x0000000f00977308 */ /* 0x000e620000002400 */
[----:B------:R-:W-:Y:S02]  /*db90*/  FMUL.FTZ R23, R23, c[0x0][0x320] ;  /* 0x0000c80017177a20 */ /* 0x000fe40000410000 */
[----:B------:R-:W-:Y:S02]  /*dba0*/  FMUL.FTZ R21, R21, c[0x0][0x320] ;  /* 0x0000c80015157a20 */ /* 0x000fe40000410000 */
[----:B------:R-:W-:Y:S02]  /*dbb0*/  FMUL.FTZ R186, R20, c[0x0][0x320] ;  /* 0x0000c80014ba7a20 */ /* 0x000fe40000410000 */
[----:B------:R-:W-:Y:S02]  /*dbc0*/  FMUL.FTZ R162, R24, c[0x0][0x320] ;  /* 0x0000c80018a27a20 */ /* 0x000fe40000410000 */
[----:B------:R-:W-:Y:S01]  /*dbd0*/  FMUL.FTZ R25, R25, c[0x0][0x320] ;  /* 0x0000c80019197a20 */ /* 0x000fe20000410000 */
[----:B------:R1:W1:Y:S01]  /*dbe0*/  MUFU.TANH R235, R22 ;  /* 0x0000001600eb7308 */ /* 0x0002620000002400 */
[----:B------:R-:W-:Y:S02]  /*dbf0*/  FMUL.FTZ R26, R26, c[0x0][0x320] ;  /* 0x0000c8001a1a7a20 */ /* 0x000fe40000410000 */
[----:B------:R-:W-:Y:S07]  /*dc00*/  FMUL.FTZ R27, R27, c[0x0][0x320] ;  /* 0x0000c8001b1b7a20 */ /* 0x000fee0000410000 */
[----:B------:R1:W1:Y:S10]  /*dc10*/  MUFU.TANH R187, R23 ;  /* 0x0000001700bb7308 */ /* 0x0002740000002400 */
[----:B------:R1:W1:Y:S01]  /*dc20*/  MUFU.TANH R160, R21 ;  /* 0x0000001500a07308 */ /* 0x0002620000002400 */
        /* <DEDUP_REMOVED lines=26> */
[----:B------:R-:W-:Y:S03]  /*ddd0*/  HMMA.16816.F32.BF16 R48, R188, R10, R48 ;  /* 0x0000000abc30723c */ /* 0x000fe60000041830 */
[----:B------:R-:W-:Y:S01]  /*dde0*/  @P2 IADD3 R4, R7, R4, RZ ;  /* 0x0000000407042210 */ /* 0x000fe20007ffe0ff */
[----:B------:R-:W-:Y:S01]  /*ddf0*/  FMUL.FTZ R184, R40, c[0x0][0x320] ;  /* 0x0000c80028b87a20 */ /* 0x000fe20000410000 */
[----:B------:R-:W-:Y:S01]  /*de00*/  @P2 MOV R8, R220 ;  /* 0x000000dc00082202 */ /* 0x000fe20000000f00 */
[----:B------:R-:W-:Y:S01]  /*de10*/  FMUL.FTZ R34, R34, c[0x0][0x320] ;  /* 0x0000c80022227a20 */ /* 0x000fe20000410000 */
[----:B------:R-:W-:Y:S02]  /*de20*/  @P2 MOV R9, R223 ;  /* 0x000000df00092202 */ /* 0x000fe40000000f00 */
[----:B------:R-:W1:Y:S03]  /*de30*/  MUFU.TANH R13, R13 ;  /* 0x0000000d000d7308 */ /* 0x000e660000002400 */
[----:B------:R-:W-:Y:S02]  /*de40*/  @P2 IMAD R4, R4, 0x60, RZ ;  /* 0x0000006004042824 */ /* 0x000fe400078e02ff */
[----:B------:R-:W-:Y:S01]  /*de50*/  @P2 IMAD.WIDE.U32 R6, R6, 0x60, R8 ;  /* 0x0000006006062825 */ /* 0x000fe200078e0008 */
[----:B------:R-:W-:Y:S03]  /*de60*/  IADD3 R9, -R225, 0x1, R16 ;  /* 0x00000001e1097810 */ /* 0x000fe60007ffe110 */
[----:B------:R-:W-:Y:S01]  /*de70*/  FMUL.FTZ R35, R35, c[0x0][0x320] ;  /* 0x0000c80023237a20 */ /* 0x000fe20000410000 */
[----:B------:R-:W3:Y:S01]  /*de80*/  MUFU.TANH R14, R14 ;  /* 0x0000000e000e7308 */ /* 0x000ee20000002400 */
[----:B------:R-:W-:Y:S01]  /*de90*/  @P2 IADD3 R4, R7, R4, RZ ;  /* 0x0000000407042210 */ /* 0x000fe20007ffe0ff */
[----:B------:R-:W-:Y:S01]  /*dea0*/  FMUL.FTZ R37, R37, c[0x0][0x320] ;  /* 0x0000c80025257a20 */ /* 0x000fe20000410000 */
[----:B------:R-:W-:Y:S01]  /*deb0*/  @P2 SHF.L.U32 R5, R6, 0x1, RZ ;  /* 0x0000000106052819 */ /* 0x000fe200000006ff */
[----:B------:R-:W-:Y:S01]  /*dec0*/  FMUL.FTZ R38, R38, c[0x0][0x320] ;  /* 0x0000c80026267a20 */ /* 0x000fe20000410000 */
[----:B------:R-:W-:Y:S01]  /*ded0*/  @P2 SHF.L.U64.HI R4, R6, 0x1, R4 ;  /* 0x0000000106042819 */ /* 0x000fe20000010204 */
[----:B------:R-:W-:Y:S01]  /*dee0*/  FMUL.FTZ R39, R39, c[0x0][0x320] ;  /* 0x0000c80027277a20 */ /* 0x000fe20000410000 */
[----:B------:R-:W-:Y:S01]  /*def0*/  @P2 IADD3 R6, P0, R5, c[0x0][0x1c8], RZ ;  /* 0x0000720005062a10 */ /* 0x000fe20007f1e0ff */
[----:B------:R-:W-:Y:S01]  /*df00*/  FMUL.FTZ R41, R41, c[0x0][0x320] ;  /* 0x0000c80029297a20 */ /* 0x000fe20000410000 */
[----:B------:R-:W-:Y:S01]  /*df10*/  @P2 IADD3 R5, P1, R5, 0x80, RZ ;  /* 0x0000008005052810 */ /* 0x000fe20007f3e0ff */
[----:B------:R-:W3:Y:S01]  /*df20*/  MUFU.TANH R186, R186 ;  /* 0x000000ba00ba7308 */ /* 0x000ee20000002400 */
        /* <DEDUP_REMOVED lines=11> */
[----:B--2---:R-:W-:Y:S01]  /*dfe0*/  @P2 IADD3 R18, P0, R6, UR15, RZ ;  /* 0x0000000f06122c10 */ /* 0x004fe2000ff1e0ff */
[----:B------:R-:W2:Y:S01]  /*dff0*/  MUFU.TANH R162, R162 ;  /* 0x000000a200a27308 */ /* 0x000ea20000002400 */
[----:B------:R-:W-:Y:S01]  /*e000*/  @P4 SHF.R.U32.HI R5, RZ, c[0x0][0x2cc], R193 ;  /* 0x0000b300ff054a19 */ /* 0x000fe200000116c1 */
[----:B------:R-:W-:Y:S01]  /*e010*/  FMUL.FTZ R44, R44, c[0x0][0x320] ;  /* 0x0000c8002c2c7a20 */ /* 0x000fe20000410000 */
[----:B-1----:R-:W-:Y:S01]  /*e020*/  @P2 IADD3.X R19, R7, UR13, RZ, P0, !PT ;  /* 0x0000000d07132c10 */ /* 0x002fe200087fe4ff */
[----:B------:R1:W-:Y:S01]  /*e030*/  @P2 LDGSTS.E.BYPASS.LTC128B.128 [R217+0xb100], [R10.64], !P5 ;  /* 0x0b1000000ad92fae */ /* 0x0003e2000e901d4a */
[C---:B------:R-:W-:Y:S01]  /*e040*/  @P2 IADD3 R22, P1, R18.reuse, UR15, RZ ;  /* 0x0000000f12162c10 */ /* 0x040fe2000ff3e0ff */
[----:B------:R-:W-:Y:S01]  /*e050*/  FMUL.FTZ R45, R45, c[0x0][0x320] ;  /* 0x0000c8002d2d7a20 */ /* 0x000fe20000410000 */
[----:B------:R-:W-:Y:S01]  /*e060*/  @P2 IADD3 R20, P0, R18, UR6, RZ ;  /* 0x0000000612142c10 */ /* 0x000fe2000ff1e0ff */
[----:B------:R-:W-:Y:S01]  /*e070*/  FMUL.FTZ R46, R46, c[0x0][0x320] ;  /* 0x0000c8002e2e7a20 */ /* 0x000fe20000410000 */
[C---:B------:R-:W-:Y:S01]  /*e080*/  @P2 IADD3.X R23, R19.reuse, UR13, RZ, P1, !PT ;  /* 0x0000000d13172c10 */ /* 0x040fe20008ffe4ff */
[----:B------:R2:W2:Y:S01]  /*e090*/  MUFU.TANH R164, R25 ;  /* 0x0000001900a47308 */ /* 0x0004a20000002400 */
[----:B------:R-:W-:Y:S01]  /*e0a0*/  @P2 IADD3.X R21, R19, UR8, RZ, P0, !PT ;  /* 0x0000000813152c10 */ /* 0x000fe200087fe4ff */
[----:B------:R2:W-:Y:S01]  /*e0b0*/  @P2 LDGSTS.E.BYPASS.LTC128B.128 [R217+0x9100], [R18.64], !P6 ;  /* 0x0910000012d92fae */ /* 0x0005e2000f101d4a */
[----:B------:R-:W-:Y:S01]  /*e0c0*/  FMUL.FTZ R47, R47, c[0x0][0x320] ;  /* 0x0000c8002f2f7a20 */ /* 0x000fe20000410000 */
[----:B------:R-:W-:Y:S01]  /*e0d0*/  IADD3 R9, -R219, R9, R216 ;  /* 0x00000009db097210 */ /* 0x000fe20007ffe1d8 */
[----:B------:R-:W-:Y:S02]  /*e0e0*/  FMUL.FTZ R48, R48, c[0x0][0x320] ;  /* 0x0000c80030307a20 */ /* 0x000fe40000410000 */
[----:B------:R-:W-:Y:S02]  /*e0f0*/  FMUL.FTZ R49, R49, c[0x0][0x320] ;  /* 0x0000c80031317a20 */ /* 0x000fe40000410000 */
[----:B------:R-:W-:Y:S01]  /*e100*/  FMUL.FTZ R50, R50, c[0x0][0x320] ;  /* 0x0000c80032327a20 */ /* 0x000fe20000410000 */
[----:B------:R2:W2:Y:S01]  /*e110*/  MUFU.TANH R233, R26 ;  /* 0x0000001a00e97308 */ /* 0x0004a20000002400 */
[----:B------:R2:W-:Y:S01]  /*e120*/  @P2 LDGSTS.E.BYPASS.LTC128B.128 [R217+0xc100], [R18.64+0x80], !P5 ;  /* 0x0c10008012d92fae */ /* 0x0005e2000e901d4a */
[----:B-----5:R-:W-:Y:S07]  /*e130*/  IADD3 R7, -R225, R16, RZ ;  /* 0x00000010e1077210 */ /* 0x020fee0007ffe1ff */
[----:B------:R2:W-:Y:S01]  /*e140*/  @P2 LDGSTS.E.BYPASS.LTC128B.128 [R217+0xa100], [R22.64], !P6 ;  /* 0x0a10000016d92fae */ /* 0x0005e2000f101d4a */
[----:B------:R2:W2:Y:S01]  /*e150*/  MUFU.TANH R229, R27 ;  /* 0x0000001b00e57308 */ /* 0x0004a20000002400 */
[C---:B-1----:R-:W-:Y:S02]  /*e160*/  IADD3 R11, R9.reuse, c[0x0][0x328], RZ ;  /* 0x0000ca00090b7a10 */ /* 0x042fe40007ffe0ff */
[----:B------:R-:W-:Y:S04]  /*e170*/  IADD3 R9, R9, UR7, RZ ;  /* 0x0000000709097c10 */ /* 0x000fe8000fffe0ff */
[----:B------:R1:W-:Y:S03]  /*e180*/  @P2 LDGSTS.E.BYPASS.LTC128B.128 [R217+0xd100], [R20.64], !P5 ;  /* 0x0d10000014d92fae */ /* 0x0003e6000e901d4a */
[----:B------:R-:W1:Y:S05]  /*e190*/  MUFU.TANH R242, R242 ;  /* 0x000000f200f27308 */ /* 0x000e6a0000002400 */
[----:B------:R-:W0:Y:S05]  /*e1a0*/  LDGDEPBAR ;  /* 0x00000000000079af */ /* 0x000e2a0000000000 */
[----:B------:R1:W1:Y:S03]  /*e1b0*/  MUFU.TANH R236, R29 ;  /* 0x0000001d00ec7308 */ /* 0x0002660000002400 */
[----:B------:R-:W5:Y:S07]  /*e1c0*/  SHFL.IDX PT, R8, R5, RZ, 0x1c1f ;  /* 0x001c1fff05087589 */ /* 0x000f6e00000e0000 */
[----:B------:R1:W1:Y:S10]  /*e1d0*/  MUFU.TANH R239, R30 ;  /* 0x0000001e00ef7308 */ /* 0x0002740000002400 */
        /* <DEDUP_REMOVED lines=37> */
.L_x_261:
[----:B------:R-:W-:Y:S04]  /*e430*/  MOV R6, c[0x0][0x32c] ;  /* 0x0000cb0000067a02 */ /* 0x000fe80000000f00 */
[----:B------:R-:W-:Y:S11]  /*e440*/  ISETP.NE.AND P0, PT, R6, 0x1, PT ;  /* 0x000000010600780c */ /* 0x000ff60003f05270 */
[----:B------:R-:W-:Y:S02]  /*e450*/  @!UPT UIADD3 URZ, URZ, URZ, URZ ;  /* 0x0000003f3f3ff290 */ /* 0x000fe4000fffe03f */
[----:B------:R-:W-:Y:S05]  /*e460*/  @P0 IMAD.HI.U32 R6, R8, c[0x0][0x330], RZ ;  /* 0x0000cc0008060a27 */ /* 0x000fea00078e00ff */
[----:B------:R-:W-:Y:S02]  /*e470*/  @P0 SHF.R.U32.HI R8, RZ, c[0x0][0x334], R6 ;  /* 0x0000cd00ff080a19 */ /* 0x000fe40000011606 */
.L_x_262:
[----:B------:R-:W-:Y:S05]  /*e480*/  BSYNC B0 ;  /* 0x0000000000007941 */ /* 0x000fea0003800000 */
.L_x_260:
[----:B------:R-:W-:Y:S05]  /*e490*/  IMAD R8, R8, c[0x0][0x32c], R7 ;  /* 0x0000cb0008087a24 */ /* 0x000fea00078e0207 */
[----:B------:R-:W-:Y:S02]  /*e4a0*/  IADD3 R6, R8, c[0x0][0x32c], RZ ;  /* 0x0000cb0008067a10 */ /* 0x000fe40007ffe0ff */
[----:B------:R-:W-:Y:S02]  /*e4b0*/  IMNMX R15, R15, R8, !PT ;  /* 0x000000080f0f7217 */ /* 0x000fe40007800200 */
[----:B------:R-:W-:Y:S02]  /*e4c0*/  IMNMX R17, R17, R6, PT ;  /* 0x0000000611117217 */ /* 0x000fe40003800200 */
.L_x_259:
        /* <DEDUP_REMOVED lines=10> */
[----:B------:R-:W-:Y:S02]  /*e570*/  ISETP.GT.AND P0, PT, R15, 0x8, !P1 ;  /* 0x000000080f00780c */ /* 0x000fe40004f04270 */
        /* <DEDUP_REMOVED lines=146> */
.L_x_265:
[----:B------:R-:W-:Y:S04]  /*eea0*/  MOV R5, c[0x0][0x32c] ;  /* 0x0000cb0000057a02 */ /* 0x000fe80000000f00 */
[----:B------:R-:W-:Y:S11]  /*eeb0*/  ISETP.NE.AND P0, PT, R5, 0x1, PT ;  /* 0x000000010500780c */ /* 0x000ff60003f05270 */
[----:B------:R-:W-:Y:S02]  /*eec0*/  @!UPT UIADD3 URZ, URZ, URZ, URZ ;  /* 0x0000003f3f3ff290 */ /* 0x000fe4000fffe03f */
[----:B------:R-:W-:Y:S05]  /*eed0*/  @P0 IMAD.HI.U32 R5, R14, c[0x0][0x330], RZ ;  /* 0x0000cc000e050a27 */ /* 0x000fea00078e00ff */
[----:B------:R-:W-:Y:S02]  /*eee0*/  @P0 SHF.R.U32.HI R14, RZ, c[0x0][0x334], R5 ;  /* 0x0000cd00ff0e0a19 */ /* 0x000fe40000011605 */
.L_x_266:
[----:B------:R-:W-:Y:S05]  /*eef0*/  BSYNC B0 ;  /* 0x0000000000007941 */ /* 0x000fea0003800000 */
.L_x_264:
[----:B------:R-:W-:Y:S05]  /*ef00*/  IMAD R7, R14, c[0x0][0x32c], R7 ;  /* 0x0000cb000e077a24 */ /* 0x000fea00078e0207 */
[----:B------:R-:W-:Y:S02]  /*ef10*/  IADD3 R5, R7, c[0x0][0x32c], RZ ;  /* 0x0000cb0007057a10 */ /* 0x000fe40007ffe0ff */
[----:B------:R-:W-:Y:S02]  /*ef20*/  IMNMX R12, R12, R7, !PT ;  /* 0x000000070c0c7217 */ /* 0x000fe40007800200 */
[----:B------:R-:W-:Y:S02]  /*ef30*/  IMNMX R0, R0, R5, PT ;  /* 0x0000000500007217 */ /* 0x000fe40003800200 */
.L_x_263:
        /* <DEDUP_REMOVED lines=79> */
[----:B------:R-:W-:Y:S02]  /*f430*/  ISETP.GT.AND P2, PT, R12, 0x58, !P2 ;  /* 0x000000580c00780c */ /* 0x000fe40005744270 */
        /* <DEDUP_REMOVED lines=337> */
[----:B--2---:R-:W-:Y:S04]  /*10950*/  F2FP.BF16.PACK_AB R124, R159, R156 ;  /* 0x0000009c9f7c723e */ /* 0x004fe800000010ff */
[C---:B------:R-:W-:Y:S01]  /*10960*/  HMMA.16816.F32.BF16 R16, R68.reuse, R86, R16 ;  /* 0x000000564410723c */ /* 0x040fe20000041810 */
[----:B------:R-:W2:Y:S01]  /*10970*/  LDSM.16.MT88.4 R84, [R210+0x4100] ;  /* 0x00410000d254783b */ /* 0x000ea20000004200 */
[----:B------:R-:W-:Y:S06]  /*10980*/  MUFU.EX2 R144, R144 ;  /* 0x0000009000907308 */ /* 0x000fec0000000800 */
[C---:B-1----:R-:W-:Y:S04]  /*10990*/  HMMA.16816.F32.BF16 R20, R68.reuse, R76, R20 ;  /* 0x0000004c4414723c */ /* 0x042fe80000041814 */
[----:B------:R-:W1:Y:S01]  /*109a0*/  MUFU.EX2 R139, R139 ;  /* 0x0000008b008b7308 */ /* 0x000e620000000800 */
[----:B----4-:R-:W-:Y:S03]  /*109b0*/  F2FP.BF16.PACK_AB R126, R149, R146 ;  /* 0x00000092957e723e */ /* 0x010fe600000010ff */
[C---:B------:R-:W-:Y:S01]  /*109c0*/  HMMA.16816.F32.BF16 R24, R68.reuse, R78, R24 ;  /* 0x0000004e4418723c */ /* 0x040fe20000041818 */
[----:B------:R-:W4:Y:S05]  /*109d0*/  LDSM.16.MT88.4 R76, [R209+0x4100] ;  /* 0x00410000d14c783b */ /* 0x000f2a0000004200 */
[----:B------:R-:W-:Y:S02]  /*109e0*/  MUFU.EX2 R135, R135 ;  /* 0x0000008700877308 */ /* 0x000fe40000000800 */
[C---:B------:R-:W-:Y:S08]  /*109f0*/  HMMA.16816.F32.BF16 R28, R68.reuse, R80, R28 ;  /* 0x00000050441c723c */ /* 0x040ff0000004181c */
[C---:B------:R-:W-:Y:S01]  /*10a00*/  HMMA.16816.F32.BF16 R32, R68.reuse, R82, R32 ;  /* 0x000000524420723c */ /* 0x040fe20000041820 */
[----:B------:R-:W5:Y:S01]  /*10a10*/  LDSM.16.MT88.4 R80, [R212+0x1900] ;  /* 0x00190000d450783b */ /* 0x000f620000004200 */
[----:B------:R-:W4:Y:S02]  /*10a20*/  MUFU.EX2 R134, R134 ;  /* 0x0000008600867308 */ /* 0x000f240000000800 */
[----:B-1----:R-:W-:Y:S04]  /*10a30*/  F2FP.BF16.PACK_AB R125, R139, R144 ;  /* 0x000000908b7d723e */ /* 0x002fe800000010ff */
[C---:B---3--:R-:W-:Y:S08]  /*10a40*/  HMMA.16816.F32.BF16 R36, R68.reuse, R72, R36 ;  /* 0x000000484424723c */ /* 0x048ff00000041824 */
[C---:B------:R-:W-:Y:S01]  /*10a50*/  HMMA.16816.F32.BF16 R40, R68.reuse, R74, R40 ;  /* 0x0000004a4428723c */ /* 0x040fe20000041828 */
[----:B------:R-:W1:Y:S07]  /*10a60*/  LDSM.16.MT88.4 R72, [R210+0x1900] ;  /* 0x00190000d248783b */ /* 0x000e6e0000004200 */
[C---:B--2---:R-:W-:Y:S04]  /*10a70*/  HMMA.16816.F32.BF16 R44, R68.reuse, R84, R44 ;  /* 0x00000054442c723c */ /* 0x044fe8000004182c */
[----:B----4-:R-:W-:Y:S04]  /*10a80*/  F2FP.BF16.PACK_AB R127, R134, R135 ;  /* 0x00000087867f723e */ /* 0x010fe800000010ff */
[C---:B------:R-:W-:Y:S01]  /*10a90*/  HMMA.16816.F32.BF16 R48, R68.reuse, R86, R48 ;  /* 0x000000564430723c */ /* 0x040fe20000041830 */
[----:B------:R-:W-:Y:S07]  /*10aa0*/  LDSM.16.MT88.4 R84, [R208+0x1900] ;  /* 0x00190000d054783b */ /* 0x000fee0000004200 */
[C---:B------:R-:W-:Y:S08]  /*10ab0*/  HMMA.16816.F32.BF16 R52, R68.reuse, R76, R52 ;  /* 0x0000004c4434723c */ /* 0x040ff00000041834 */
[C---:B------:R-:W-:Y:S01]  /*10ac0*/  HMMA.16816.F32.BF16 R56, R68.reuse, R78, R56 ;  /* 0x0000004e4438723c */ /* 0x040fe20000041838 */
[----:B------:R-:W2:Y:S07]  /*10ad0*/  LDSM.16.MT88.4 R76, [R209+0x1900] ;  /* 0x00190000d14c783b */ /* 0x000eae0000004200 */
        /* <DEDUP_REMOVED lines=12> */
[C---:B-----5:R-:W-:Y:S03]  /*10ba0*/  HMMA.16816.F32.BF16 R4, R68.reuse, R80, R4 ;  /* 0x000000504404723c */ /* 0x060fe60000041804 */
[----:B------:R-:W-:Y:S02]  /*10bb0*/  FADD.FTZ R3, R241, R240 ;  /* 0x000000f0f1037221 */ /* 0x000fe40000010000 */
[----:B------:R-:W-:Y:S02]  /*10bc0*/  FADD.FTZ R235, R238, R235 ;  /* 0x000000ebeeeb7221 */ /* 0x000fe40000010000 */
[----:B------:R-:W-:Y:S01]  /*10bd0*/  FADD.FTZ R3, R242, R3 ;  /* 0x00000003f2037221 */ /* 0x000fe20000010000 */
[C---:B------:R-:W-:Y:S01]  /*10be0*/  HMMA.16816.F32.BF16 R8, R68.reuse, R82, R8 ;  /* 0x000000524408723c */ /* 0x040fe20000041808 */
[----:B------:R-:W3:Y:S03]  /*10bf0*/  LDSM.16.MT88.4 R80, [R212+0x4900] ;  /* 0x00490000d450783b */ /* 0x000ee60000004200 */
[----:B------:R-:W-:Y:S04]  /*10c00*/  FADD.FTZ R2, R166, R3 ;  /* 0x00000003a6027221 */ /* 0x000fe80000010000 */
[C---:B-1----:R-:W-:Y:S04]  /*10c10*/  HMMA.16816.F32.BF16 R12, R68.reuse, R72, R12 ;  /* 0x00000048440c723c */ /* 0x042fe8000004180c */
[----:B------:R-:W-:Y:S04]  /*10c20*/  FADD.FTZ R2, R165, R2 ;  /* 0x00000002a5027221 */ /* 0x000fe80000010000 */
[C---:B------:R-:W-:Y:S01]  /*10c30*/  HMMA.16816.F32.BF16 R16, R68.reuse, R74, R16 ;  /* 0x0000004a4410723c */ /* 0x040fe20000041810 */
[----:B------:R-:W1:Y:S03]  /*10c40*/  LDSM.16.MT88.4 R72, [R210+0x4900] ;  /* 0x00490000d248783b */ /* 0x000e660000004200 */
[----:B------:R-:W-:Y:S01]  /*10c50*/  FADD.FTZ R3, R161, R2 ;  /* 0x00000002a1037221 */ /* 0x000fe20000010000 */
[----:B------:R-:W-:Y:S03]  /*10c60*/  IADD3 R2, R192, -0x1, RZ ;  /* 0xffffffffc0027810 */ /* 0x000fe60007ffe0ff */
[C---:B--2---:R-:W-:Y:S04]  /*10c70*/  HMMA.16816.F32.BF16 R20, R68.reuse, R76, R20 ;  /* 0x0000004c4414723c */ /* 0x044fe80000041814 */
[----:B------:R-:W-:Y:S02]  /*10c80*/  FADD.FTZ R3, R232, R3 ;  /* 0x00000003e8037221 */ /* 0x000fe40000010000 */
[----:B------:R-:W-:Y:S02]  /*10c90*/  IMAD.MOV.U32 R192, RZ, RZ, R2 ;  /* 0x000000ffffc07224 */ /* 0x000fe400078e0002 */
[C---:B------:R-:W-:Y:S01]  /*10ca0*/  HMMA.16816.F32.BF16 R24, R68.reuse, R78, R24 ;  /* 0x0000004e4418723c */ /* 0x040fe20000041818 */
[----:B------:R-:W2:Y:S03]  /*10cb0*/  LDSM.16.MT88.4 R76, [R212+0x2100] ;  /* 0x00210000d44c783b */ /* 0x000ea60000004200 */
[----:B------:R-:W-:Y:S02]  /*10cc0*/  FADD.FTZ R144, R144, R3 ;  /* 0x0000000390907221 */ /* 0x000fe40000010000 */
[----:B------:R-:W-:Y:S02]  /*10cd0*/  IMAD.MOV.U32 R3, RZ, RZ, R0 ;  /* 0x000000ffff037224 */ /* 0x000fe400078e0000 */
[C---:B------:R-:W-:Y:S04]  /*10ce0*/  HMMA.16816.F32.BF16 R28, R68.reuse, R84, R28 ;  /* 0x00000054441c723c */ /* 0x040fe8000004181c */
[----:B------:R-:W-:Y:S02]  /*10cf0*/  FADD.FTZ R144, R139, R144 ;  /* 0x000000908b907221 */ /* 0x000fe40000010000 */
[----:B------:R-:W-:Y:S02]  /*10d00*/  IMAD.MOV.U32 R2, RZ, RZ, R116 ;  /* 0x000000ffff027224 */ /* 0x000fe400078e0074 */
[C---:B------:R-:W-:Y:S01]  /*10d10*/  HMMA.16816.F32.BF16 R32, R68.reuse, R86, R32 ;  /* 0x000000564420723c */ /* 0x040fe20000041820 */
[----:B------:R-:W-:Y:S03]  /*10d20*/  LDSM.16.MT88.4 R84, [R208+0x2100] ;  /* 0x00210000d054783b */ /* 0x000fe60000004200 */
[----:B------:R-:W-:Y:S04]  /*10d30*/  FADD.FTZ R135, R135, R144 ;  /* 0x0000009087877221 */ /* 0x000fe80000010000 */
[C---:B---3--:R-:W-:Y:S04]  /*10d40*/  HMMA.16816.F32.BF16 R36, R68.reuse, R80, R36 ;  /* 0x000000504424723c */ /* 0x048fe80000041824 */
[----:B------:R-:W-:Y:S04]  /*10d50*/  FADD.FTZ R227, R134, R135 ;  /* 0x0000008786e37221 */ /* 0x000fe80000010000 */
        /* <DEDUP_REMOVED lines=64> */
.L_x_258:
[----:B------:R-:W1:Y:S01]  /*11160*/  SHFL.BFLY PT, R3, R228, 0x2, 0x1f ;  /* 0x0c401f00e4037f89 */ /* 0x000e6200000e0000 */
[----:B------:R-:W-:-:S02]  /*11170*/  MOV R4, RZ ;  /* 0x000000ff00047202 */ /* 0x000fc40000000f00 */
[----:B------:R-:W-:Y:S01]  /*11180*/  PLOP3.LUT P2, PT, PT, PT, PT, 0x8, 0x0 ;  /* 0x000000000000781c */ /* 0x000fe20003f4e170 */
[----:B------:R-:W2:Y:S01]  /*11190*/  SHFL.BFLY PT, R2, R227, 0x2, 0x1f ;  /* 0x0c401f00e3027f89 */ /* 0x000ea200000e0000 */
[----:B-1----:R-:W-:Y:S01]  /*111a0*/  FADD.FTZ R6, R3, R228 ;  /* 0x000000e403067221 */ /* 0x002fe20000010000 */
[----:B------:R-:W-:Y:S01]  /*111b0*/  MOV R3, RZ ;  /* 0x000000ff00037202 */ /* 0x000fe20000000f00 */
[----:B--2---:R-:W-:-:S03]  /*111c0*/  FADD.FTZ R7, R2, R227 ;  /* 0x000000e302077221 */ /* 0x004fc60000010000 */
[----:B------:R-:W1:Y:S04]  /*111d0*/  SHFL.BFLY PT, R5, R6, 0x1, 0x1f ;  /* 0x0c201f0006057f89 */ /* 0x000e6800000e0000 */
[----:B------:R-:W2:Y:S01]  /*111e0*/  SHFL.BFLY PT, R2, R7, 0x1, 0x1f ;  /* 0x0c201f0007027f89 */ /* 0x000ea200000e0000 */
[----:B-1----:R-:W-:Y:S02]  /*111f0*/  FADD.FTZ R5, R6, R5 ;  /* 0x0000000506057221 */ /* 0x002fe40000010000 */
[----:B--2---:R-:W-:-:S03]  /*11200*/  FADD.FTZ R2, R2, R7 ;  /* 0x0000000702027221 */ /* 0x004fc60000010000 */
[----:B------:R-:W-:Y:S02]  /*11210*/  FSETP.NE.FTZ.AND P1, PT, R5, RZ, PT ;  /* 0x000000ff0500720b */ /* 0x000fe40003f35000 */
[----:B------:R-:W-:-:S11]  /*11220*/  FSETP.NE.FTZ.AND P0, PT, R2, RZ, PT ;  /* 0x000000ff0200720b */ /* 0x000fd60003f15000 */
[----:B------:R-:W1:Y:S01]  /*11230*/  @P1 MUFU.RCP R4, R5 ;  /* 0x0000000500041308 */ /* 0x000e620000001000 */
[----:B------:R-:W-:Y:S02]  /*11240*/  @P1 MOV R7, 0x3f317218 ;  /* 0x3f31721800071802 */ /* 0x000fe40000000f00 */
[----:B------:R-:W-:-:S03]  /*11250*/  @P0 MOV R9, 0x3f317218 ;  /* 0x3f31721800090802 */ /* 0x000fc60000000f00 */
[----:B------:R-:W-:Y:S02]  /*11260*/  @P1 FMUL.FTZ R7, R7, c[0x0][0x2d0] ;  /* 0x0000b40007071a20 */ /* 0x000fe40000410000 */
[----:B------:R-:W2:Y:S01]  /*11270*/  @P1 MUFU.LG2 R5, R5 ;  /* 0x0000000500051308 */ /* 0x000ea20000000c00 */
[----:B------:R-:W-:-:S07]  /*11280*/  @P0 FMUL.FTZ R9, R9, c[0x0][0x2d0] ;  /* 0x0000b40009090a20 */ /* 0x000fce0000410000 */
[----:B------:R-:W3:Y:S01]  /*11290*/  @P0 MUFU.LG2 R6, R2 ;  /* 0x0000000200060308 */ /* 0x000ee20000000c00 */
[C---:B-1----:R-:W-:Y:S02]  /*112a0*/  FMUL.FTZ R112, R4.reuse, R112 ;  /* 0x0000007004707220 */ /* 0x042fe40000410000 */
[C---:B------:R-:W-:Y:S02]  /*112b0*/  FMUL.FTZ R113, R4.reuse, R113 ;  /* 0x0000007104717220 */ /* 0x040fe40000410000 */
[C---:B------:R-:W-:Y:S02]  /*112c0*/  FMUL.FTZ R108, R4.reuse, R108 ;  /* 0x0000006c046c7220 */ /* 0x040fe40000410000 */
[C---:B------:R-:W-:Y:S01]  /*112d0*/  FMUL.FTZ R109, R4.reuse, R109 ;  /* 0x0000006d046d7220 */ /* 0x040fe20000410000 */
[----:B------:R1:W4:Y:S01]  /*112e0*/  @P0 MUFU.RCP R3, R2 ;  /* 0x0000000200030308 */ /* 0x0003220000001000 */
[----:B--2---:R-:W-:Y:S02]  /*112f0*/  @P1 FMUL.FTZ R5, R5, 0.69314718246459960938 ;  /* 0x3f31721805051820 */ /* 0x004fe40000410000 */
[----:B------:R-:W-:-:S02]  /*11300*/  FMUL.FTZ R104, R4, R104 ;  /* 0x0000006804687220 */ /* 0x000fc40000410000 */
[C---:B------:R-:W-:Y:S02]  /*11310*/  FMUL.FTZ R105, R4.reuse, R105 ;  /* 0x0000006904697220 */ /* 0x040fe40000410000 */
[----:B------:R-:W-:Y:S02]  /*11320*/  FMUL.FTZ R100, R4, R100 ;  /* 0x0000006404647220 */ /* 0x000fe40000410000 */
[----:B---3--:R-:W-:Y:S02]  /*11330*/  @P0 FMUL.FTZ R6, R6, 0.69314718246459960938 ;  /* 0x3f31721806060820 */ /* 0x008fe40000410000 */
[C---:B------:R-:W-:Y:S02]  /*11340*/  FMUL.FTZ R101, R4.reuse, R101 ;  /* 0x0000006504657220 */ /* 0x040fe40000410000 */
[C---:B------:R-:W-:Y:S02]  /*11350*/  FMUL.FTZ R96, R4.reuse, R96 ;  /* 0x0000006004607220 */ /* 0x040fe40000410000 */
[C---:B------:R-:W-:Y:S01]  /*11360*/  FMUL.FTZ R97, R4.reuse, R97 ;  /* 0x0000006104617220 */ /* 0x040fe20000410000 */
[----:B-1----:R-:W-:Y:S01]  /*11370*/  MOV R2, 0xff800000 ;  /* 0xff80000000027802 */ /* 0x002fe20000000f00 */
        /* <DEDUP_REMOVED lines=21> */
[----:B------:R-:W-:Y:S01]  /*114d0*/  FMUL.FTZ R65, R4, R65 ;  /* 0x0000004104417220 */ /* 0x000fe20000410000 */
[----:B------:R-:W-:Y:S01]  /*114e0*/  MOV R4, 0xff800000 ;  /* 0xff80000000047802 */ /* 0x000fe20000000f00 */
[C---:B----4-:R-:W-:Y:S02]  /*114f0*/  FMUL.FTZ R114, R3.reuse, R114 ;  /* 0x0000007203727220 */ /* 0x050fe40000410000 */
        /* <DEDUP_REMOVED lines=30> */
[----:B------:R-:W-:Y:S02]  /*116e0*/  FMUL.FTZ R3, R3, R67 ;  /* 0x0000004303037220 */ /* 0x000fe40000410000 */
[----:B------:R-:W-:-:S02]  /*116f0*/  @P1 FFMA.FTZ R2, R7, R0, R5 ;  /* 0x0000000007021223 */ /* 0x000fc40000010005 */
[----:B------:R-:W-:Y:S02]  /*11700*/  @P0 FFMA.FTZ R4, R9, R116, R6 ;  /* 0x0000007409040223 */ /* 0x000fe40000010006 */
.L_x_230:
[----:B------:R-:W-:Y:S05]  /*11710*/  @P2 BRA `(.L_x_268) ;  /* 0x0000127000002947 */ /* 0x000fea0003800000 */
[----:B------:R-:W1:Y:S01]  /*11720*/  S2R R0, SR_TID.X ;  /* 0x0000000000007919 */ /* 0x000e620000002100 */
[----:B------:R-:W-:Y:S02]  /*11730*/  F2FP.BF16.PACK_AB R112, R113, R112 ;  /* 0x000000707170723e */ /* 0x000fe400000010ff */
[----:B------:R-:W-:Y:S01]  /*11740*/  F2FP.BF16.PACK_AB R114, R115, R114 ;  /* 0x000000727372723e */ /* 0x000fe200000010ff */
[----:B------:R-:W-:Y:S01]  /*11750*/  BAR.SYNC.DEFER_BLOCKING 0x1, 0x100 ;  /* 0x0044000000007b1d */ /* 0x000fe20000010000 */
        /* <DEDUP_REMOVED lines=10> */
[----:B-1----:R-:W-:Y:S02]  /*11800*/  SHF.R.S32.HI R5, RZ, 0x1f, R0 ;  /* 0x0000001fff057819 */ /* 0x002fe40000011400 */
[----:B------:R-:W-:Y:S02]  /*11810*/  F2FP.BF16.PACK_AB R88, R89, R88 ;  /* 0x000000585958723e */ /* 0x000fe400000010ff */
[----:B------:R-:W-:Y:S02]  /*11820*/  LEA.HI R6, R5, R0, RZ, 0x2 ;  /* 0x0000000005067211 */ /* 0x000fe400078f10ff */
[----:B------:R-:W-:Y:S02]  /*11830*/  F2FP.BF16.PACK_AB R90, R91, R90 ;  /* 0x0000005a5b5a723e */ /* 0x000fe400000010ff */
[--C-:B------:R-:W-:Y:S02]  /*11840*/  SHF.R.S32.HI R8, RZ, 0x2, R6.reuse ;  /* 0x00000002ff087819 */ /* 0x100fe40000011406 */
[----:B------:R-:W-:-:S02]  /*11850*/  SHF.R.S32.HI R7, RZ, 0x1f, R6 ;  /* 0x0000001fff077819 */ /* 0x000fc40000011406 */
[----:B------:R-:W-:Y:S02]  /*11860*/  LOP3.LUT R9, R6, 0xfffffffc, RZ, 0xc0, !PT ;  /* 0xfffffffc06097812 */ /* 0x000fe400078ec0ff */
[----:B------:R-:W-:Y:S02]  /*11870*/  LEA.HI R7, R7, R8, RZ, 0x3 ;  /* 0x0000000807077211 */ /* 0x000fe400078f18ff */
[----:B------:R-:W-:Y:S01]  /*11880*/  F2FP.BF16.PACK_AB R84, R85, R84 ;  /* 0x000000545554723e */ /* 0x000fe200000010ff */
[----:B------:R-:W-:Y:S01]  /*11890*/  IMAD.IADD R9, R0, 0x1, -R9 ;  /* 0x0000000100097824 */ /* 0x000fe200078e0a09 */
[----:B------:R-:W-:Y:S02]  /*118a0*/  LOP3.LUT R7, R7, 0xfffffff8, RZ, 0xc0, !PT ;  /* 0xfffffff807077812 */ /* 0x000fe400078ec0ff */
[----:B------:R-:W-:Y:S02]  /*118b0*/  F2FP.BF16.PACK_AB R86, R87, R86 ;  /* 0x000000565756723e */ /* 0x000fe400000010ff */
[----:B------:R-:W-:Y:S01]  /*118c0*/  F2FP.BF16.PACK_AB R80, R81, R80 ;  /* 0x000000505150723e */ /* 0x000fe200000010ff */
[----:B------:R-:W-:Y:S01]  /*118d0*/  IMAD.IADD R8, R8, 0x1, -R7 ;  /* 0x0000000108087824 */ /* 0x000fe200078e0a07 */
[----:B------:R-:W-:-:S02]  /*118e0*/  LEA.HI R7, R5, R0, RZ, 0x5 ;  /* 0x0000000005077211 */ /* 0x000fc400078f28ff */
[----:B------:R-:W-:Y:S01]  /*118f0*/  F2FP.BF16.PACK_AB R82, R83, R82 ;  /* 0x000000525352723e */ /* 0x000fe200000010ff */
[C---:B------:R-:W-:Y:S01]  /*11900*/  IMAD.SHL.U32 R10, R8.reuse, 0x40, RZ ;  /* 0x00000040080a7824 */ /* 0x040fe200078e00ff */
[----:B------:R-:W-:Y:S02]  /*11910*/  SHF.R.S32.HI R6, RZ, 0x5, R7 ;  /* 0x00000005ff067819 */ /* 0x000fe40000011407 */
[----:B------:R-:W-:Y:S02]  /*11920*/  LOP3.LUT R12, R8, 0x1, RZ, 0xc0, !PT ;  /* 0x00000001080c7812 */ /* 0x000fe400078ec0ff */
        /* <DEDUP_REMOVED lines=11> */
[----:B------:R-:W-:Y:S02]  /*119e0*/  F2FP.BF16.PACK_AB R72, R73, R72 ;  /* 0x000000484948723e */ /* 0x000fe400000010ff */
[----:B------:R-:W-:Y:S01]  /*119f0*/  F2FP.BF16.PACK_AB R74, R75, R74 ;  /* 0x0000004a4b4a723e */ /* 0x000fe200000010ff */
[C---:B------:R-:W-:Y:S01]  /*11a00*/  IMAD.IADD R15, R11.reuse, 0x1, R8 ;  /* 0x000000010b0f7824 */ /* 0x040fe200078e0208 */
[C---:B------:R-:W-:Y:S01]  /*11a10*/  IADD3 R10, R11.reuse, 0x80, RZ ;  /* 0x000000800b0a7810 */ /* 0x040fe20007ffe0ff */
[----:B------:R-:W-:Y:S01]  /*11a20*/  STS [R11+0x80], R112 ;  /* 0x000080700b007388 */ /* 0x000fe20000000800 */
[----:B------:R-:W-:-:S02]  /*11a30*/  IADD3 R13, R11, 0x70, RZ ;  /* 0x000000700b0d7810 */ /* 0x000fc40007ffe0ff */
[----:B------:R-:W-:Y:S01]  /*11a40*/  @P0 IADD3 R13, R10, 0x10, RZ ;  /* 0x000000100a0d0810 */ /* 0x000fe20007ffe0ff */
[----:B------:R-:W-:Y:S01]  /*11a50*/  IMAD.MOV.U32 R10, RZ, RZ, 0x40 ;  /* 0x00000040ff0a7424 */ /* 0x000fe200078e00ff */
[----:B------:R-:W-:Y:S01]  /*11a60*/  STS [R11+0x480], R114 ;  /* 0x000480720b007388 */ /* 0x000fe20000000800 */
[----:B------:R-:W-:Y:S02]  /*11a70*/  F2FP.BF16.PACK_AB R68, R69, R68 ;  /* 0x000000444544723e */ /* 0x000fe400000010ff */
[--C-:B------:R-:W-:Y:S01]  /*11a80*/  IMAD.IADD R17, R8, 0x1, R13.reuse ;  /* 0x0000000108117824 */ /* 0x100fe200078e020d */
[----:B------:R-:W-:Y:S01]  /*11a90*/  SEL R10, R10, 0xffffffc0, !P2 ;  /* 0xffffffc00a0a7807 */ /* 0x000fe20005000000 */
[----:B------:R-:W-:Y:S01]  /*11aa0*/  STS [R13], R108 ;  /* 0x0000006c0d007388 */ /* 0x000fe20000000800 */
[----:B------:R-:W-:Y:S02]  /*11ab0*/  F2FP.BF16.PACK_AB R70, R71, R70 ;  /* 0x000000464746723e */ /* 0x000fe400000010ff */
        /* <DEDUP_REMOVED lines=8> */
[----:B------:R-:W-:-:S02]  /*11b40*/  F2FP.BF16.PACK_AB R56, R57, R56 ;  /* 0x000000383938723e */ /* 0x000fc400000010ff */
[----:B------:R-:W-:Y:S01]  /*11b50*/  STS [R15+0x480], R106 ;  /* 0x0004806a0f007388 */ /* 0x000fe20000000800 */
[----:B------:R-:W-:Y:S02]  /*11b60*/  F2FP.BF16.PACK_AB R58, R59, R58 ;  /* 0x0000003a3b3a723e */ /* 0x000fe400000010ff */
        /* <DEDUP_REMOVED lines=28> */
[----:B------:R1:W-:Y:S01]  /*11d30*/  STS [R19+0x4480], R54 ;  /* 0x0044803613007388 */ /* 0x0003e20000000800 */
[----:B---3--:R-:W-:-:S03]  /*11d40*/  IMAD.WIDE R12, R218, R11, c[0x0][0x500] ;  /* 0x00014000da0c7625 */ /* 0x008fc600078e020b */
[----:B------:R3:W-:Y:S04]  /*11d50*/  STS [R21+0x4000], R56 ;  /* 0x0040003815007388 */ /* 0x0007e80000000800 */
        /* <DEDUP_REMOVED lines=8> */
[----:B----4-:R-:W4:Y:S04]  /*11de0*/  @P0 LDG.E R15, [R12.64] ;  /* 0x0000000a0c0f0981 */ /* 0x010f28000c1e1900 */
[----:B------:R3:W5:Y:S01]  /*11df0*/  @P1 LDG.E R8, [R10.64] ;  /* 0x0000000a0a081981 */ /* 0x000762000c1e1900 */
[----:B-1----:R-:W-:Y:S02]  /*11e00*/  CS2R R18, SRZ ;  /* 0x0000000000127805 */ /* 0x002fe4000001ff00 */
[--C-:B----4-:R-:W-:Y:S01]  /*11e10*/  @P0 SHF.R.S32.HI R19, RZ, 0x1f, R15.reuse ;  /* 0x0000001fff130819 */ /* 0x110fe2000001140f */
[----:B------:R-:W-:Y:S01]  /*11e20*/  @P0 IMAD.MOV.U32 R18, RZ, RZ, R15 ;  /* 0x000000ffff120224 */ /* 0x000fe200078e000f */
[----:B------:R-:W-:Y:S05]  /*11e30*/  @P1 BRA `(.L_x_269) ;  /* 0x0000004000001947 */ /* 0x000fea0003800000 */
[----:B---3--:R-:W-:Y:S05]  /*11e40*/  @!P0 BRA `(.L_x_269) ;  /* 0x0000003000008947 */ /* 0x008fea0003800000 */
[----:B-----5:R-:W3:Y:S04]  /*11e50*/  LDG.E R8, [R12.64] ;  /* 0x0000000a0c087981 */ /* 0x020ee8000c1e1900 */
[----:B------:R-:W3:Y:S02]  /*11e60*/  LDG.E R3, [R12.64+0x4] ;  /* 0x0000040a0c037981 */ /* 0x000ee4000c1e1900 */
[----:B---3--:R-:W-:-:S02]  /*11e70*/  IADD3 R8, -R8, R3, RZ ;  /* 0x0000000308087210 */ /* 0x008fc40007ffe1ff */
.L_x_269:
[----:B---3--:R-:W1:Y:S01]  /*11e80*/  S2R R10, SR_CTAID.Y ;  /* 0x00000000000a7919 */ /* 0x008e620000002600 */
[----:B------:R-:W-:Y:S01]  /*11e90*/  LOP3.LUT R3, R7, 0xffffffe0, RZ, 0xc0, !PT ;  /* 0xffffffe007037812 */ /* 0x000fe200078ec0ff */
[----:B------:R-:W-:Y:S01]  /*11ea0*/  IMAD.MOV.U32 R13, RZ, RZ, c[0x0][0x4e8] ;  /* 0x00013a00ff0d7624 */ /* 0x000fe200078e00ff */
[----:B------:R-:W-:Y:S01]  /*11eb0*/  SHF.R.S32.HI R7, RZ, 0x1f, R6 ;  /* 0x0000001fff077819 */ /* 0x000fe20000011406 */
[----:B------:R-:W3:Y:S01]  /*11ec0*/  S2R R40, SR_CTAID.X ;  /* 0x0000000000287919 */ /* 0x000ee20000002500 */
[----:B------:R-:W-:Y:S01]  /*11ed0*/  MOV R16, R18 ;  /* 0x0000001200107202 */ /* 0x000fe20000000f00 */
[----:B------:R-:W-:Y:S01]  /*11ee0*/  IMAD.IADD R12, R0, 0x1, -R3 ;  /* 0x00000001000c7824 */ /* 0x000fe200078e0a03 */
[----:B------:R-:W-:Y:S01]  /*11ef0*/  LEA.HI R7, R7, R6, RZ, 0x3 ;  /* 0x0000000607077211 */ /* 0x000fe200078f18ff */
[----:B------:R-:W-:Y:S01]  /*11f00*/  IMAD.MOV.U32 R17, RZ, RZ, R19 ;  /* 0x000000ffff117224 */ /* 0x000fe200078e0013 */
[----:B------:R-:W-:Y:S01]  /*11f10*/  LEA.HI R3, R9, R9, RZ, 0x1 ;  /* 0x0000000909037211 */ /* 0x000fe200078f08ff */
[----:B------:R-:W-:Y:S01]  /*11f20*/  IMAD R15, R19, c[0x0][0x3a0], RZ ;  /* 0x0000e800130f7a24 */ /* 0x000fe200078e02ff */
[----:B------:R-:W-:Y:S01]  /*11f30*/  SHF.R.S32.HI R11, RZ, 0x1f, R12 ;  /* 0x0000001fff0b7819 */ /* 0x000fe2000001140c */
[----:B------:R-:W-:Y:S01]  /*11f40*/  BSSY B0, `(.L_x_270) ;  /* 0x0000074000007945 */ /* 0x000fe20003800000 */
[----:B------:R-:W-:Y:S01]  /*11f50*/  LOP3.LUT R7, R7, 0xffffff8, RZ, 0xc0, !PT ;  /* 0x0ffffff807077812 */ /* 0x000fe200078ec0ff */
[C---:B------:R-:W-:Y:S01]  /*11f60*/  IMAD R15, R18.reuse, c[0x0][0x3a4], R15 ;  /* 0x0000e900120f7a24 */ /* 0x040fe200078e020f */
[----:B------:R-:W-:Y:S01]  /*11f70*/  LEA.HI R11, R11, R12, RZ, 0x2 ;  /* 0x0000000c0b0b7211 */ /* 0x000fe200078f10ff */
[----:B------:R-:W-:Y:S01]  /*11f80*/  IMAD.WIDE.U32 R18, R18, c[0x0][0x3a0], RZ ;  /* 0x0000e80012127a25 */ /* 0x000fe200078e00ff */
[----:B------:R-:W-:-:S02]  /*11f90*/  IADD3 R7, R6, -R7, RZ ;  /* 0x8000000706077210 */ /* 0x000fc40007ffe0ff */
[----:B------:R-:W-:Y:S02]  /*11fa0*/  LOP3.LUT R6, R3, 0x1ffffffe, RZ, 0xc0, !PT ;  /* 0x1ffffffe03067812 */ /* 0x000fe400078ec0ff */
[----:B------:R-:W-:Y:S02]  /*11fb0*/  SHF.R.S32.HI R14, RZ, 0x2, R11 ;  /* 0x00000002ff0e7819 */ /* 0x000fe4000001140b */
[----:B------:R-:W-:Y:S01]  /*11fc0*/  ISETP.NE.AND P1, PT, R13, 0x1, PT ;  /* 0x000000010d00780c */ /* 0x000fe20003f25270 */
[----:B-1----:R-:W-:Y:S01]  /*11fd0*/  IMAD.WIDE.U32 R16, R10, c[0x0][0x490], R16 ;  /* 0x000124000a107a25 */ /* 0x002fe200078e0010 */
[----:B------:R-:W-:Y:S02]  /*11fe0*/  SHF.R.S32.HI R13, RZ, 0x1f, R10 ;  /* 0x0000001fff0d7819 */ /* 0x000fe4000001140a */
[----:B------:R-:W-:Y:S01]  /*11ff0*/  LOP3.LUT P2, RZ, R12, 0x3, RZ, 0xc0, !PT ;  /* 0x000000030cff7812 */ /* 0x000fe2000784c0ff */
[----:B------:R-:W-:Y:S01]  /*12000*/  IMAD.IADD R12, R9, 0x1, -R6 ;  /* 0x00000001090c7824 */ /* 0x000fe200078e0a06 */
[-C--:B------:R-:W-:Y:S01]  /*12010*/  LEA.HI R11, R5, R0.reuse, RZ, 0x3 ;  /* 0x00000000050b7211 */ /* 0x080fe200078f18ff */
[----:B------:R-:W-:Y:S01]  /*12020*/  IMAD R3, R7, 0x10, R14 ;  /* 0x0000001007037824 */ /* 0x000fe200078e020e */
[----:B------:R-:W-:Y:S01]  /*12030*/  LEA.HI R6, R5, R0, RZ, 0x6 ;  /* 0x0000000005067211 */ /* 0x000fe200078f30ff */
[----:B------:R-:W-:Y:S01]  /*12040*/  IMAD R5, R13, c[0x0][0x490], RZ ;  /* 0x000124000d057a24 */ /* 0x000fe200078e02ff */
[----:B------:R-:W-:Y:S01]  /*12050*/  LOP3.LUT R9, R11, 0xfffffff8, RZ, 0xc0, !PT ;  /* 0xfffffff80b097812 */ /* 0x000fe200078ec0ff */
[----:B------:R-:W-:Y:S01]  /*12060*/  IMAD R7, R12, 0x8, R3 ;  /* 0x000000080c077824 */ /* 0x000fe200078e0203 */
[----:B------:R-:W-:Y:S01]  /*12070*/  IADD3 R19, R19, R15, RZ ;  /* 0x0000000f13137210 */ /* 0x000fe20007ffe0ff */
[----:B------:R-:W-:Y:S01]  /*12080*/  IMAD R5, R10, c[0x0][0x494], R5 ;  /* 0x000125000a057a24 */ /* 0x000fe200078e0205 */
[----:B------:R-:W-:Y:S01]  /*12090*/  SHF.R.S32.HI R15, RZ, 0x1f, R218 ;  /* 0x0000001fff0f7819 */ /* 0x000fe200000114da */
[----:B---3--:R-:W-:Y:S01]  /*120a0*/  IMAD R7, R40, 0x80, R7 ;  /* 0x0000008028077824 */ /* 0x008fe200078e0207 */
[----:B------:R-:W-:Y:S01]  /*120b0*/  SEL R14, R218, RZ, !P0 ;  /* 0x000000ffda0e7207 */ /* 0x000fe20004000000 */
[----:B------:R-:W-:Y:S01]  /*120c0*/  IMAD.IADD R0, R0, 0x1, -R9 ;  /* 0x0000000100007824 */ /* 0x000fe200078e0a09 */
[----:B------:R-:W-:Y:S01]  /*120d0*/  IADD3 R17, R17, R5, RZ ;  /* 0x0000000511117210 */ /* 0x000fe20007ffe0ff */
[----:B------:R-:W-:Y:S01]  /*120e0*/  @P1 IMAD.HI.U32 R5, R7, c[0x0][0x4ec], RZ ;  /* 0x00013b0007051a27 */ /* 0x000fe200078e00ff */
[----:B------:R-:W-:-:S03]  /*120f0*/  SEL R15, R15, RZ, !P0 ;  /* 0x000000ff0f0f7207 */ /* 0x000fc60004000000 */
[----:B------:R-:W-:Y:S01]  /*12100*/  IMAD.MOV.U32 R9, RZ, RZ, R7 ;  /* 0x000000ffff097224 */ /* 0x000fe200078e0007 */
[----:B------:R-:W-:Y:S01]  /*12110*/  @P1 SHF.R.U32.HI R9, RZ, c[0x0][0x4f0], R5 ;  /* 0x00013c00ff091a19 */ /* 0x000fe20000011605 */
[----:B------:R-:W-:Y:S01]  /*12120*/  IMAD R13, R13, c[0x0][0x3e8], RZ ;  /* 0x0000fa000d0d7a24 */ /* 0x000fe200078e02ff */
[----:B------:R-:W-:Y:S01]  /*12130*/  SHF.R.S32.HI R5, RZ, 0x3, R11 ;  /* 0x00000003ff057819 */ /* 0x000fe2000001140b */
[----:B------:R-:W-:Y:S01]  /*12140*/  IMAD.WIDE.U32 R18, R10, c[0x0][0x3e8], R18 ;  /* 0x0000fa000a127a25 */ /* 0x000fe200078e0012 */
[----:B------:R-:W-:-:S03]  /*12150*/  SHF.R.S32.HI R20, RZ, 0x1f, R9 ;  /* 0x0000001fff147819 */ /* 0x000fc60000011409 */
[----:B------:R-:W-:Y:S02]  /*12160*/  IMAD R13, R10, c[0x0][0x3ec], R13 ;  /* 0x0000fb000a0d7a24 */ /* 0x000fe400078e020d */
[----:B------:R-:W-:Y:S02]  /*12170*/  IMAD.MOV R10, RZ, RZ, -R9 ;  /* 0x000000ffff0a7224 */ /* 0x000fe400078e0a09 */
[----:B------:R-:W-:Y:S02]  /*12180*/  IMAD R11, R15, c[0x0][0x498], RZ ;  /* 0x000126000f0b7a24 */ /* 0x000fe400078e02ff */
[----:B------:R-:W-:-:S04]  /*12190*/  IMAD.WIDE.U32 R16, R14, c[0x0][0x498], R16 ;  /* 0x000126000e107a25 */ /* 0x000fc800078e0010 */
[----:B------:R-:W-:Y:S01]  /*121a0*/  IMAD R10, R10, c[0x0][0x4e8], R7 ;  /* 0x00013a000a0a7a24 */ /* 0x000fe200078e0207 */
[----:B------:R-:W-:Y:S01]  /*121b0*/  IADD3 R16, P0, R9, R16, RZ ;  /* 0x0000001009107210 */ /* 0x000fe20007f1e0ff */
[----:B------:R-:W-:Y:S01]  /*121c0*/  IMAD.IADD R19, R19, 0x1, R13 ;  /* 0x0000000113137824 */ /* 0x000fe200078e020d */
[----:B------:R-:W-:Y:S01]  /*121d0*/  LEA R13, R0, R5, 0x5 ;  /* 0x00000005000d7211 */ /* 0x000fe200078e28ff */
[----:B------:R-:W-:Y:S01]  /*121e0*/  IMAD R7, R14, c[0x0][0x49c], R11 ;  /* 0x000127000e077a24 */ /* 0x000fe200078e020b */
[----:B------:R-:W-:Y:S01]  /*121f0*/  SHF.R.S32.HI R11, RZ, 0x1f, R10 ;  /* 0x0000001fff0b7819 */ /* 0x000fe2000001140a */
[----:B------:R-:W-:Y:S02]  /*12200*/  IMAD.SHL.U32 R0, R0, 0x8, RZ ;  /* 0x0000000800007824 */ /* 0x000fe400078e00ff */
[----:B------:R-:W-:Y:S01]  /*12210*/  IMAD R13, R40, 0x80, R13 ;  /* 0x00000080280d7824 */ /* 0x000fe200078e020d */
[----:B------:R-:W-:Y:S01]  /*12220*/  IADD3.X R17, R20, R17, R7, P0, !PT ;  /* 0x0000001114117210 */ /* 0x000fe200007fe407 */
[----:B------:R-:W-:Y:S01]  /*12230*/  IMAD R11, R11, c[0x0][0x488], RZ ;  /* 0x000122000b0b7a24 */ /* 0x000fe200078e02ff */
[----:B------:R-:W-:Y:S01]  /*12240*/  IADD3 R36, R0, 0x40, RZ ;  /* 0x0000004000247810 */ /* 0x000fe20007ffe0ff */
[----:B------:R-:W-:Y:S01]  /*12250*/  @P1 IMAD.HI.U32 R12, R13, c[0x0][0x4ec], RZ ;  /* 0x00013b000d0c1a27 */ /* 0x000fe200078e00ff */
[----:B------:R-:W-:-:S03]  /*12260*/  MOV R9, R13 ;  /* 0x0000000d00097202 */ /* 0x000fc60000000f00 */
[----:B------:R-:W-:Y:S01]  /*12270*/  IMAD.WIDE.U32 R16, R10, c[0x0][0x488], R16 ;  /* 0x000122000a107a25 */ /* 0x000fe200078e0010 */
[----:B------:R-:W-:-:S03]  /*12280*/  @P1 SHF.R.U32.HI R9, RZ, c[0x0][0x4f0], R12 ;  /* 0x00013c00ff091a19 */ /* 0x000fc6000001160c */
[----:B------:R-:W-:Y:S01]  /*12290*/  IMAD R11, R10, c[0x0][0x48c], R11 ;  /* 0x000123000a0b7a24 */ /* 0x000fe200078e020b */
[----:B------:R-:W-:Y:S01]  /*122a0*/  LEA R12, P0, R16, c[0x0][0x450], 0x2 ;  /* 0x00011400100c7a11 */ /* 0x000fe200078010ff */
[----:B------:R-:W-:Y:S02]  /*122b0*/  IMAD.SHL.U32 R7, R5, 0x40, RZ ;  /* 0x0000004005077824 */ /* 0x000fe400078e00ff */
[----:B------:R-:W-:Y:S01]  /*122c0*/  IMAD R15, R15, c[0x0][0x3f0], RZ ;  /* 0x0000fc000f0f7a24 */ /* 0x000fe200078e02ff */
[----:B------:R-:W-:Y:S01]  /*122d0*/  IADD3 R11, R17, R11, RZ ;  /* 0x0000000b110b7210 */ /* 0x000fe20007ffe0ff */
[----:B------:R-:W-:Y:S01]  /*122e0*/  SHFL.IDX PT, R42, R12, RZ, 0x1c1f ;  /* 0x001c1fff0c2a7589 */ /* 0x000fe200000e0000 */
[----:B------:R-:W-:Y:S01]  /*122f0*/  LOP3.LUT R7, R7, 0x1c0, RZ, 0xc0, !PT ;  /* 0x000001c007077812 */ /* 0x000fe200078ec0ff */
[----:B------:R-:W-:Y:S01]  /*12300*/  IMAD R17, R14, c[0x0][0x3f4], R15 ;  /* 0x0000fd000e117a24 */ /* 0x000fe200078e020f */
[----:B------:R-:W-:Y:S01]  /*12310*/  LEA.HI.X R11, R16, c[0x0][0x454], R11, 0x2, P0 ;  /* 0x00011500100b7a11 */ /* 0x000fe200000f140b */
[----:B------:R-:W-:Y:S01]  /*12320*/  SHFL.IDX PT, R34, R12, 0x1, 0x1c1f ;  /* 0x003c1f000c227f89 */ /* 0x000fe200000e0000 */
[----:B------:R-:W-:Y:S01]  /*12330*/  LOP3.LUT R10, R7, 0x38, R0, 0xf8, !PT ;  /* 0x00000038070a7812 */ /* 0x000fe200078ef800 */
[----:B------:R-:W-:Y:S01]  /*12340*/  IMAD.WIDE.U32 R14, R14, c[0x0][0x3f0], R18 ;  /* 0x0000fc000e0e7a25 */ /* 0x000fe200078e0012 */
[----:B------:R-:W-:Y:S01]  /*12350*/  SHF.R.U32.HI R7, RZ, 0x3, R7 ;  /* 0x00000003ff077819 */ /* 0x000fe20000011607 */
[----:B------:R-:W1:Y:S01]  /*12360*/  SHFL.IDX PT, R43, R11, RZ, 0x1c1f ;  /* 0x001c1fff0b2b7589 */ /* 0x000e6200000e0000 */
[----:B------:R-:W-:Y:S01]  /*12370*/  LEA R16, R40, R3, 0x7 ;  /* 0x0000000328107211 */ /* 0x000fe200078e38ff */
[--C-:B------:R-:W-:Y:S01]  /*12380*/  IMAD.MOV R32, RZ, RZ, -R9.reuse ;  /* 0x000000ffff207224 */ /* 0x100fe200078e0a09 */
[----:B------:R-:W-:Y:S01]  /*12390*/  LOP3.LUT R7, R10, R7, RZ, 0x3c, !PT ;  /* 0x000000070a077212 */ /* 0x000fe200078e3cff */
[----:B------:R-:W3:Y:S01]  /*123a0*/  SHFL.IDX PT, R35, R11, 0x1, 0x1c1f ;  /* 0x003c1f000b237f89 */ /* 0x000ee200000e0000 */
[----:B------:R-:W-:Y:S01]  /*123b0*/  SHF.R.S32.HI R10, RZ, 0x1f, R9 ;  /* 0x0000001fff0a7819 */ /* 0x000fe20000011409 */
[----:B-----5:R-:W-:Y:S01]  /*123c0*/  IMAD R3, R8, c[0x0][0x4e8], RZ ;  /* 0x00013a0008037a24 */ /* 0x020fe200078e02ff */
[----:B------:R-:W-:Y:S01]  /*123d0*/  IADD3 R8, R16, 0x8, RZ ;  /* 0x0000000810087810 */ /* 0x000fe20007ffe0ff */
[----:B------:R-:W-:Y:S01]  /*123e0*/  IMAD.IADD R15, R15, 0x1, R17 ;  /* 0x000000010f0f7824 */ /* 0x000fe200078e0211 */
[----:B------:R-:W-:Y:S01]  /*123f0*/  LEA R40, R40, R5, 0x7 ;  /* 0x0000000528287211 */ /* 0x000fe200078e38ff */
[----:B------:R-:W-:Y:S01]  /*12400*/  IMAD R32, R32, c[0x0][0x4e8], R13 ;  /* 0x00013a0020207a24 */ /* 0x000fe200078e020d */
[-C--:B------:R-:W-:Y:S01]  /*12410*/  ISETP.GE.OR P0, PT, R16, R3.reuse, P2 ;  /* 0x000000031000720c */ /* 0x080fe20001706670 */
[----:B------:R-:W-:Y:S01]  /*12420*/  IMAD R10, R10, c[0x0][0x3e0], RZ ;  /* 0x0000f8000a0a7a24 */ /* 0x000fe200078e02ff */
[----:B------:R-:W-:Y:S01]  /*12430*/  ISETP.GE.OR P2, PT, R8, R3, P2 ;  /* 0x000000030800720c */ /* 0x000fe20001746670 */
[----:B------:R-:W-:-:S02]  /*12440*/  IMAD.SHL.U32 R6, R6, 0x8, RZ ;  /* 0x0000000806067824 */ /* 0x000fc400078e00ff */
[C---:B------:R-:W-:Y:S02]  /*12450*/  IMAD R10, R9.reuse, c[0x0][0x3e4], R10 ;  /* 0x0000f900090a7a24 */ /* 0x040fe400078e020a */
[----:B------:R-:W-:Y:S01]  /*12460*/  IMAD.WIDE.U32 R14, R9, c[0x0][0x3e0], R14 ;  /* 0x0000f800090e7a25 */ /* 0x000fe200078e000e */
[----:B------:R-:W-:Y:S02]  /*12470*/  SHF.R.S32.HI R9, RZ, 0x1f, R32 ;  /* 0x0000001fff097819 */ /* 0x000fe40000011420 */
[----:B------:R-:W-:Y:S01]  /*12480*/  LOP3.LUT R7, R7, 0x7ffffe00, R6, 0xf8, !PT ;  /* 0x7ffffe0007077812 */ /* 0x000fe200078ef806 */
[----:B------:R-:W-:Y:S02]  /*12490*/  IMAD.IADD R15, R15, 0x1, R10 ;  /* 0x000000010f0f7824 */ /* 0x000fe400078e020a */
[----:B------:R-:W-:Y:S01]  /*124a0*/  IMAD R9, R9, c[0x0][0x3d8], RZ ;  /* 0x0000f60009097a24 */ /* 0x000fe200078e02ff */
[----:B------:R-:W-:Y:S01]  /*124b0*/  SHF.L.U32 R41, R7, 0x1, RZ ;  /* 0x0000000107297819 */ /* 0x000fe200000006ff */
[----:B-1----:R1:W-:Y:S02]  /*124c0*/  @!P0 ST.E [R42.64], R2 ;  /* 0x000000022a008985 */ /* 0x0023e4000c10190a */
[----:B------:R-:W-:-:S02]  /*124d0*/  IMAD R6, R32, c[0x0][0x3dc], R9 ;  /* 0x0000f70020067a24 */ /* 0x000fc400078e0209 */
[----:B------:R-:W-:Y:S01]  /*124e0*/  IMAD.WIDE.U32 R32, R32, c[0x0][0x3d8], R14 ;  /* 0x0000f60020207a25 */ /* 0x000fe200078e000e */
[----:B---3--:R1:W-:Y:S03]  /*124f0*/  @!P2 ST.E [R34.64], R4 ;  /* 0x000000042200a985 */ /* 0x0083e6000c10190a */
[----:B------:R-:W-:Y:S01]  /*12500*/  IMAD.IADD R6, R33, 0x1, R6 ;  /* 0x0000000121067824 */ /* 0x000fe200078e0206 */
[----:B------:R1:W3:Y:S01]  /*12510*/  LDS.128 R28, [R41+0x1080] ;  /* 0x00108000291c7984 */ /* 0x0002e20000000c00 */
[----:B------:R-:W-:-:S03]  /*12520*/  LEA R38, P0, R32, c[0x0][0x380], 0x1 ;  /* 0x0000e00020267a11 */ /* 0x000fc600078008ff */
[----:B------:R1:W4:Y:S01]  /*12530*/  LDS.128 R24, [R41+0x2080] ;  /* 0x0020800029187984 */ /* 0x0003220000000c00 */
[----:B------:R-:W-:Y:S02]  /*12540*/  LEA.HI.X R37, R32, c[0x0][0x384], R6, 0x1, P0 ;  /* 0x0000e10020257a11 */ /* 0x000fe400000f0c06 */
[----:B------:R-:W-:Y:S01]  /*12550*/  ISETP.GE.AND P0, PT, R40, R3, PT ;  /* 0x000000032800720c */ /* 0x000fe20003f06270 */
[----:B------:R1:W2:Y:S04]  /*12560*/  LDS.128 R20, [R41+0x3080] ;  /* 0x0030800029147984 */ /* 0x0002a80000000c00 */
        /* <DEDUP_REMOVED lines=17> */
.L_x_271:
[----:B------:R-:W-:Y:S05]  /*12680*/  BSYNC B0 ;  /* 0x0000000000007941 */ /* 0x000fea0003800000 */
.L_x_270:
        /* <DEDUP_REMOVED lines=15> */
.L_x_273:
[----:B------:R-:W-:Y:S05]  /*12780*/  BSYNC B0 ;  /* 0x0000000000007941 */ /* 0x000fea0003800000 */
.L_x_272:
[----:B------:R-:W-:Y:S01]  /*12790*/  IADD3 R2, R40, 0x40, RZ ;  /* 0x0000004028027810 */ /* 0x000fe20007ffe0ff */
[----:B---34-:R3:W4:Y:S01]  /*127a0*/  SHFL.IDX PT, R7, R37, 0x2, 0x181f ;  /* 0x00581f0025077f89 */ /* 0x01872200000e0000 */
[----:B------:R-:W-:Y:S02]  /*127b0*/  BSSY B0, `(.L_x_274) ;  /* 0x000000d000007945 */ /* 0x000fe40003800000 */
[----:B------:R-:W-:Y:S01]  /*127c0*/  ISETP.GE.AND P0, PT, R2, R3, PT ;  /* 0x000000030200720c */ /* 0x000fe20003f06270 */
[----:B------:R3:W1:-:S12]  /*127d0*/  SHFL.IDX PT, R6, R38, 0x2, 0x181f ;  /* 0x00581f0026067f89 */ /* 0x00065800000e0000 */
[----:B------:R-:W-:Y:S05]  /*127e0*/  @P0 BRA `(.L_x_275) ;  /* 0x0000009000000947 */ /* 0x000fea0003800000 */
[----:B------:R-:W-:Y:S02]  /*127f0*/  ISETP.GE.AND P0, PT, R36, c[0x0][0x3c8], PT ;  /* 0x0000f20024007a0c */ /* 0x000fe40003f06270 */
[----:B------:R-:W-:-:S11]  /*12800*/  ISETP.GE.AND P1, PT, R0, c[0x0][0x3c8], PT ;  /* 0x0000f20000007a0c */ /* 0x000fd60003f26270 */
[----:B------:R-:W-:-:S04]  /*12810*/  @!P0 SHF.R.S32.HI R5, RZ, 0x1f, R36 ;  /* 0x0000001fff058819 */ /* 0x000fc80000011424 */
[----:B------:R-:W-:Y:S01]  /*12820*/  @!P0 LEA.HI R2, R5, R36, RZ, 0x3 ;  /* 0x0000002405028211 */ /* 0x000fe200078f18ff */
[----:B-1--4-:R-:W-:-:S03]  /*12830*/  @!P1 IMAD.WIDE R4, R0, 0x2, R6 ;  /* 0x0000000200049825 */ /* 0x012fc600078e0206 */
[----:B------:R-:W-:Y:S02]  /*12840*/  @!P0 LOP3.LUT R2, R2, 0xfffffff8, RZ, 0xc0, !PT ;  /* 0xfffffff802028812 */ /* 0x000fe400078ec0ff */
[----:B------:R1:W-:Y:S03]  /*12850*/  @!P1 ST.E.128 [R4.64], R24 ;  /* 0x0000001804009985 */ /* 0x0003e6000c101d0a */
[----:B------:R-:W-:-:S05]  /*12860*/  @!P0 IMAD.WIDE R6, R2, 0x2, R6 ;  /* 0x0000000202068825 */ /* 0x000fca00078e0206 */
[----:B------:R1:W-:Y:S02]  /*12870*/  @!P0 ST.E.128 [R6.64], R12 ;  /* 0x0000000c06008985 */ /* 0x0003e4000c101d0a */
.L_x_275:
[----:B------:R-:W-:Y:S05]  /*12880*/  BSYNC B0 ;  /* 0x0000000000007941 */ /* 0x000fea0003800000 */
.L_x_274:
[----:B------:R-:W-:Y:S01]  /*12890*/  IADD3 R40, R40, 0x60, RZ ;  /* 0x0000006028287810 */ /* 0x000fe20007ffe0ff */
[----:B-1----:R1:W3:Y:S03]  /*128a0*/  SHFL.IDX PT, R5, R37, 0x3, 0x181f ;  /* 0x00781f0025057f89 */ /* 0x0022e600000e0000 */
[----:B------:R-:W-:Y:S01]  /*128b0*/  ISETP.GE.AND P0, PT, R40, R3, PT ;  /* 0x000000032800720c */ /* 0x000fe20003f06270 */
[----:B------:R1:W4:-:S12]  /*128c0*/  SHFL.IDX PT, R4, R38, 0x3, 0x181f ;  /* 0x00781f0026047f89 */ /* 0x00031800000e0000 */
[----:B------:R-:W-:Y:S05]  /*128d0*/  @P0 EXIT ;  /* 0x000000000000094d */ /* 0x000fea0003800000 */
[----:B------:R-:W-:-:S13]  /*128e0*/  ISETP.GE.AND P0, PT, R0, c[0x0][0x3c8], PT ;  /* 0x0000f20000007a0c */ /* 0x000fda0003f06270 */
[----:B---34-:R-:W-:-:S05]  /*128f0*/  @!P0 IMAD.WIDE R2, R0, 0x2, R4 ;  /* 0x0000000200028825 */ /* 0x018fca00078e0204 */
[----:B--2---:R2:W-:Y:S01]  /*12900*/  @!P0 ST.E.128 [R2.64], R20 ;  /* 0x0000001402008985 */ /* 0x0045e2000c101d0a */
[----:B------:R-:W-:-:S13]  /*12910*/  ISETP.GE.AND P0, PT, R36, c[0x0][0x3c8], PT ;  /* 0x0000f20024007a0c */ /* 0x000fda0003f06270 */
[----:B------:R-:W-:Y:S05]  /*12920*/  @P0 EXIT ;  /* 0x000000000000094d */ /* 0x000fea0003800000 */
[----:B--2---:R-:W-:-:S04]  /*12930*/  SHF.R.S32.HI R3, RZ, 0x1f, R36 ;  /* 0x0000001fff037819 */ /* 0x004fc80000011424 */
[----:B------:R-:W-:-:S04]  /*12940*/  LEA.HI R3, R3, R36, RZ, 0x3 ;  /* 0x0000002403037211 */ /* 0x000fc800078f18ff */
[----:B------:R-:W-:-:S05]  /*12950*/  LOP3.LUT R3, R3, 0xfffffff8, RZ, 0xc0, !PT ;  /* 0xfffffff803037812 */ /* 0x000fca00078ec0ff */
[----:B------:R-:W-:-:S05]  /*12960*/  IMAD.WIDE R4, R3, 0x2, R4 ;  /* 0x0000000203047825 */ /* 0x000fca00078e0204 */
[----:B------:R-:W-:Y:S01]  /*12970*/  ST.E.128 [R4.64], R8 ;  /* 0x0000000804007985 */ /* 0x000fe2000c101d0a */
[----:B------:R-:W-:Y:S05]  /*12980*/  EXIT ;  /* 0x000000000000794d */ /* 0x000fea0003800000 */
.L_x_268:
        /* <DEDUP_REMOVED lines=8> */
[----:B------:R-:W3:Y:S04]  /*12a10*/  @P1 LDG.E R3, [R4.64] ;  /* 0x0000000a04031981 */ /* 0x000ee8000c1e1900 */
[----:B------:R1:W5:Y:S01]  /*12a20*/  @P0 LDG.E R2, [R6.64] ;  /* 0x0000000a06020981 */ /* 0x000362000c1e1900 */
[----:B------:R-:W-:Y:S02]  /*12a30*/  CS2R R12, SRZ ;  /* 0x00000000000c7805 */ /* 0x000fe4000001ff00 */
[--C-:B---3--:R-:W-:Y:S01]  /*12a40*/  @P1 SHF.R.S32.HI R13, RZ, 0x1f, R3.reuse ;  /* 0x0000001fff0d1819 */ /* 0x108fe20000011403 */
[----:B------:R-:W-:Y:S01]  /*12a50*/  @P1 IMAD.MOV.U32 R12, RZ, RZ, R3 ;  /* 0x000000ffff0c1224 */ /* 0x000fe200078e0003 */
[----:B------:R-:W-:Y:S05]  /*12a60*/  @P0 BRA `(.L_x_276) ;  /* 0x0000004000000947 */ /* 0x000fea0003800000 */
[----:B-1----:R-:W-:Y:S05]  /*12a70*/  @!P1 BRA `(.L_x_276) ;  /* 0x0000003000009947 */ /* 0x002fea0003800000 */
[----:B-----5:R-:W3:Y:S04]  /*12a80*/  LDG.E R2, [R4.64] ;  /* 0x0000000a04027981 */ /* 0x020ee8000c1e1900 */
[----:B------:R-:W3:Y:S02]  /*12a90*/  LDG.E R3, [R4.64+0x4] ;  /* 0x0000040a04037981 */ /* 0x000ee4000c1e1900 */
[----:B---3--:R-:W-:-:S02]  /*12aa0*/  IADD3 R2, -R2, R3, RZ ;  /* 0x0000000302027210 */ /* 0x008fc40007ffe1ff */
.L_x_276:
[----:B-1----:R-:W1:Y:S01]  /*12ab0*/  S2R R0, SR_TID.X ;  /* 0x0000000000007919 */ /* 0x002e620000002100 */
[----:B------:R-:W-:Y:S01]  /*12ac0*/  SHF.R.S32.HI R9, RZ, 0x1f, R218 ;  /* 0x0000001fff097819 */ /* 0x000fe200000114da */
[----:B------:R-:W-:Y:S01]  /*12ad0*/  BSSY B0, `(.L_x_277) ;  /* 0x0000028000007945 */ /* 0x000fe20003800000 */
[----:B------:R-:W-:-:S02]  /*12ae0*/  SEL R218, R218, RZ, !P1 ;  /* 0x000000ffdada7207 */ /* 0x000fc40004800000 */
[----:B------:R-:W-:Y:S02]  /*12af0*/  SEL R9, R9, RZ, !P1 ;  /* 0x000000ff09097207 */ /* 0x000fe40004800000 */
[----:B-1----:R-:W-:-:S13]  /*12b00*/  ISETP.GT.AND P0, PT, R0, 0x7f, PT ;  /* 0x0000007f0000780c */ /* 0x002fda0003f04270 */
        /* <DEDUP_REMOVED lines=36> */
.L_x_278:
[----:B------:R-:W-:Y:S05]  /*12d50*/  BSYNC B0 ;  /* 0x0000000000007941 */ /* 0x000fea0003800000 */
.L_x_277:
[----:B------:R-:W3:Y:S01]  /*12d60*/  S2R R7, SR_CTAID.Y ;  /* 0x0000000000077919 */ /* 0x000ee20000002600 */
        /* <DEDUP_REMOVED lines=18> */
[----:B---3--:R-:W-:Y:S01]  /*12e90*/  SHF.R.S32.HI R6, RZ, 0x1f, R7 ;  /* 0x0000001fff067819 */ /* 0x008fe20000011407 */
        /* <DEDUP_REMOVED lines=26> */
[----:B------:R1:W3:Y:S01]  /*13040*/  SHFL.IDX PT, R6, R3, RZ, 0x181f ;  /* 0x00181fff03067589 */ /* 0x0002e200000e0000 */
[----:B------:R-:W-:-:S03]  /*13050*/  ISETP.GE.AND P0, PT, R9, R2, PT ;  /* 0x000000020900720c */ /* 0x000fc60003f06270 */
[----:B------:R1:W4:Y:S10]  /*13060*/  SHFL.IDX PT, R7, R0, RZ, 0x181f ;  /* 0x00181fff00077589 */ /* 0x00033400000e0000 */
        /* <DEDUP_REMOVED lines=10> */
.L_x_280:
[----:B------:R-:W-:Y:S05]  /*13110*/  BSYNC B0 ;  /* 0x0000000000007941 */ /* 0x000fea0003800000 */
.L_x_279:
[----:B---34-:R-:W-:Y:S01]  /*13120*/  IADD3 R7, R9, 0x20, RZ ;  /* 0x0000002009077810 */ /* 0x018fe20007ffe0ff */
[----:B------:R3:W4:Y:S01]  /*13130*/  SHFL.IDX PT, R11, R0, 0x1, 0x181f ;  /* 0x00381f00000b7f89 */ /* 0x00072200000e0000 */
[----:B------:R-:W-:Y:S02]  /*13140*/  BSSY B0, `(.L_x_281) ;  /* 0x000000d000007945 */ /* 0x000fe40003800000 */
[----:B------:R-:W-:Y:S01]  /*13150*/  ISETP.GE.AND P0, PT, R7, R2, PT ;  /* 0x000000020700720c */ /* 0x000fe20003f06270 */
[----:B------:R3:W1:-:S12]  /*13160*/  SHFL.IDX PT, R10, R3, 0x1, 0x181f ;  /* 0x00381f00030a7f89 */ /* 0x00065800000e0000 */
        /* <DEDUP_REMOVED lines=10> */
.L_x_282:
[----:B------:R-:W-:Y:S05]  /*13210*/  BSYNC B0 ;  /* 0x0000000000007941 */ /* 0x000fea0003800000 */
.L_x_281:
[----:B-1----:R-:W-:Y:S01]  /*13220*/  IADD3 R7, R9, 0x40, RZ ;  /* 0x0000004009077810 */ /* 0x002fe20007ffe0ff */
[----:B----4-:R1:W4:Y:S01]  /*13230*/  SHFL.IDX PT, R11, R0, 0x2, 0x181f ;  /* 0x00581f00000b7f89 */ /* 0x01032200000e0000 */
[----:B------:R-:W-:Y:S02]  /*13240*/  BSSY B0, `(.L_x_283) ;  /* 0x000000d000007945 */ /* 0x000fe40003800000 */
[----:B------:R-:W-:Y:S01]  /*13250*/  ISETP.GE.AND P0, PT, R7, R2, PT ;  /* 0x000000020700720c */ /* 0x000fe20003f06270 */
[----:B------:R1:W2:-:S12]  /*13260*/  SHFL.IDX PT, R10, R3, 0x2, 0x181f ;  /* 0x00581f00030a7f89 */ /* 0x00029800000e0000 */
[----:B------:R-:W-:Y:S05]  /*13270*/  @P0 BRA `(.L_x_284) ;  /* 0x0000009000000947 */ /* 0x000fea0003800000 */
[----:B------:R-:W-:Y:S02]  /*13280*/  ISETP.GE.AND P0, PT, R4, c[0x0][0x3c8], PT ;  /* 0x0000f20004007a0c */ /* 0x000fe40003f06270 */
[----:B------:R-:W-:-:S11]  /*13290*/  ISETP.GE.AND P1, PT, R5, c[0x0][0x3c8], PT ;  /* 0x0000f20005007a0c */ /* 0x000fd60003f26270 */
[----:B------:R-:W-:Y:S02]  /*132a0*/  @!P0 SHF.R.S32.HI R7, RZ, 0x1f, R4 ;  /* 0x0000001fff078819 */ /* 0x000fe40000011404 */
[----:B--2-4-:R-:W-:Y:S02]  /*132b0*/  @!P1 IMAD.WIDE R12, R5, 0x2, R10 ;  /* 0x00000002050c9825 */ /* 0x014fe400078e020a */
[----:B------:R-:W-:-:S03]  /*132c0*/  @!P0 LEA.HI R6, R7, R4, RZ, 0x3 ;  /* 0x0000000407068211 */ /* 0x000fc600078f18ff */
[----:B------:R2:W-:Y:S01]  /*132d0*/  @!P1 ST.E.128 [R12.64], RZ ;  /* 0x000000ff0c009985 */ /* 0x0005e2000c101d0a */
[----:B------:R-:W-:-:S05]  /*132e0*/  @!P0 LOP3.LUT R6, R6, 0xfffffff8, RZ, 0xc0, !PT ;  /* 0xfffffff806068812 */ /* 0x000fca00078ec0ff */
[----:B------:R-:W-:-:S05]  /*132f0*/  @!P0 IMAD.WIDE R6, R6, 0x2, R10 ;  /* 0x0000000206068825 */ /* 0x000fca00078e020a */
[----:B------:R2:W-:Y:S02]  /*13300*/  @!P0 ST.E.128 [R6.64], RZ ;  /* 0x000000ff06008985 */ /* 0x0005e4000c101d0a */
.L_x_284:
[----:B------:R-:W-:Y:S05]  /*13310*/  BSYNC B0 ;  /* 0x0000000000007941 */ /* 0x000fea0003800000 */
.L_x_283:
[----:B------:R-:W-:Y:S01]  /*13320*/  IADD3 R9, R9, 0x60, RZ ;  /* 0x0000006009097810 */ /* 0x000fe20007ffe0ff */
[----:B--2---:R2:W1:Y:S03]  /*13330*/  SHFL.IDX PT, R7, R0, 0x3, 0x181f ;  /* 0x00781f0000077f89 */ /* 0x00446600000e0000 */
        /* <DEDUP_REMOVED lines=14> */
.L_x_285:
        /* <DEDUP_REMOVED lines=14> */
.L_x_1828:


//--------------------- .text._ZN7cutlass13device_kernelIN5flash19enable_sm80_to_sm89INS1_16FlashAttnFwdSm80INS1_25CollectiveMainloopFwdSm80ILi8ELi1ELb1EN4cute5tupleIJNS5_1CILi128EEENS7_ILi96EEES8_EEELi128ENS_10bfloat16_tEfNS_4arch4Sm80ELb0ELb1ELb1ELb1ELb0ELb1ELb1ELb0EEENS1_21CollectiveEpilogueFwdINS6_IJS8_S8_S9_EEENS6_IJNS7_ILi1EEESH_SH_EEESB_SD_Li256ELb1ELb1ELb0ELb0EEENS1_19SingleTileSchedulerILb1ELb0ELb1ELi128EEEEEEEEEvNT_6ParamsE --------------------------
	.section	.text._ZN7cutlass13device_kernelIN5flash19enable_sm80_to_sm89INS1_16FlashAttnFwdSm80INS1_25CollectiveMainloopFwdSm80ILi8ELi1ELb1EN4cute5tupleIJNS5_1CILi128EEENS7_ILi96EEES8_EEELi128ENS_10bfloat16_tEfNS_4arch4Sm80ELb0ELb1ELb1ELb1ELb0ELb1ELb1ELb0EEENS1_21CollectiveEpilogueFwdINS6_IJS8_S8_S9_EEENS6_IJNS7_ILi1EEESH_SH_EEESB_SD_Li256ELb1ELb1ELb0ELb0EEENS1_19SingleTileSchedulerILb1ELb0ELb1ELi128EEEEEEEEEvNT_6ParamsE,"ax",@progbits
	.sectioninfo	@"SHI_REGISTERS=254"
	.align	128
.text._ZN7cutlass13device_kernelIN5flash19enable_sm80_to_sm89INS1_16FlashAttnFwdSm80INS1_25CollectiveMainloopFwdSm80ILi8ELi1ELb1EN4cute5tupleIJNS5_1CILi128EEENS7_ILi96EEES8_EEELi128ENS_10bfloat16_tEfNS_4arch4Sm80ELb0ELb1ELb1ELb1ELb0ELb1ELb1ELb0EEENS1_21CollectiveEpilogueFwdINS6_IJS8_S8_S9_EEENS6_IJNS7_ILi1EEESH_SH_EEESB_SD_Li256ELb1ELb1ELb0ELb0EEENS1_19SingleTileSchedulerILb1ELb0ELb1ELi128EEEEEEEEEvNT_6ParamsE:
        .type           _ZN7cutlass13device_kernelIN5flash19enable_sm80_to_sm89INS1_16FlashAttnFwdSm80INS1_25CollectiveMainloopFwdSm80ILi8ELi1ELb1EN4cute5tupleIJNS5_1CILi128EEENS7_ILi96EEES8_EEELi128ENS_10bfloat16_tEfNS_4arch4Sm80ELb0ELb1ELb1ELb1ELb0ELb1ELb1ELb0EEENS1_21CollectiveEpilogueFwdINS6_IJS8_S8_S9_EEENS6_IJNS7_ILi1EEESH_SH_EEESB_SD_Li256ELb1ELb1ELb0ELb0EEENS1_19SingleTileSchedulerILb1ELb0ELb1ELi128EEEEEEEEEvNT_6ParamsE,@function
        .size           _ZN7cutlass13device_kernelIN5flash19enable_sm80_to_sm89INS1_16FlashAttnFwdSm80INS1_25CollectiveMainloopFwdSm80ILi8ELi1ELb1EN4cute5tupleIJNS5_1CILi128EEENS7_ILi96EEES8_EEELi128ENS_10bfloat16_tEfNS_4arch4Sm80ELb0ELb1ELb1ELb1ELb0ELb1ELb1ELb0EEENS1_21CollectiveEpilogueFwdINS6_IJS8_S8_S9_EEENS6_IJNS7_ILi1EEESH_SH_EEESB_SD_Li256ELb1ELb1ELb0ELb0EEENS1_19SingleTileSchedulerILb1ELb0ELb1ELi128EEEEEEEEEvNT_6ParamsE,(.L_x_1829 - _ZN7cutlass13device_kernelIN5flash19enable_sm80_to_sm89INS1_16FlashAttnFwdSm80INS1_25CollectiveMainloopFwdSm80ILi8ELi1ELb1EN4cute5tupleIJNS5_1CILi128EEENS7_ILi96EEES8_EEELi128ENS_10bfloat16_tEfNS_4arch4Sm80ELb0ELb1ELb1ELb1ELb0ELb1ELb1ELb0EEENS1_21CollectiveEpilogueFwdINS6_IJS8_S8_S9_EEENS6_IJNS7_ILi1EEESH_SH_EEESB_SD_Li256ELb1ELb1ELb0ELb0EEENS1_19SingleTileSchedulerILb1ELb0ELb1ELi128EEEEEEEEEvNT_6ParamsE)
        .other          _ZN7cutlass13device_kernelIN5flash19enable_sm80_to_sm89INS1_16FlashAttnFwdSm80INS1_25CollectiveMainloopFwdSm80ILi8ELi1ELb1EN4cute5tupleIJNS5_1CILi128EEENS7_ILi96EEES8_EEELi128ENS_10bfloat16_tEfNS_4arch4Sm80ELb0ELb1ELb1ELb1ELb0ELb1ELb1ELb0EEENS1_21CollectiveEpilogueFwdINS6_IJS8_S8_S9_EEENS6_IJNS7_ILi1EEESH_SH_EEESB_SD_Li256ELb1ELb1ELb0ELb0EEENS1_19SingleTileSchedulerILb1ELb0ELb1ELi128EEEEEEEEEvNT_6ParamsE,@"STO_CUDA_ENTRY STV_DEFAULT"
_ZN7cutlass13device_kernelIN5flash19enable_sm80_to_sm89INS1_16FlashAttnFwdSm80INS1_25CollectiveMainloopFwdSm80ILi8ELi1ELb1EN4cute5tupleIJNS5_1CILi128EEENS7_ILi96EEES8_EEELi128ENS_10bfloat16_tEfNS_4arch4Sm80ELb0ELb1ELb1ELb1ELb0ELb1ELb1ELb0EEENS1_21CollectiveEpilogueFwdINS6_IJS8_S8_S9_EEENS6_IJNS7_ILi1EEESH_SH_EEESB_SD_Li256ELb1ELb1ELb0ELb0EEENS1_19SingleTileSchedulerILb1ELb0ELb1ELi128EEEEEEEEEvNT_6ParamsE:
        /* <DEDUP_REMOVED lines=16> */
.L_x_287:
        /* <DEDUP_REMOVED lines=8> */
.L_x_289:
[----:B------:R-:W-:-:S04]  /*0180*/  MOV R3, c[0x0][0x54c] ;  /* 0x0001530000037a02 */ /* 0x000fc80000000f00 */
.L_x_288:
[----:B------:R-:W-:Y:S01]  /*0190*/  USHF.L.U32 UR4, UR4, 0x7, URZ ;  /* 0x0000000704047899 */ /* 0x000fe2000800063f */
[----:B-----5:R-:W-:-:S05]  /*01a0*/  IMAD R3, R3, c[0x0][0x548], RZ ;  /* 0x0001520003037a24 */ /* 0x020fca00078e02ff */
[----:B------:R-:W-:-:S04]  /*01b0*/  MOV R118, UR4 ;  /* 0x0000000400767c02 */ /* 0x000fc80008000f00 */
[----:B------:R-:W-:-:S04]  /*01c0*/  ISETP.GE.AND P0, PT, R118, R3, PT ;  /* 0x000000037600720c */ /* 0x000fc80003f06270 */
[----:B------:R-:W-:Y:S01]  /*01d0*/  SEL R221, R221, 0xffffffff, !P0 ;  /* 0xffffffffdddd7807 */ /* 0x000fe20004000000 */
[----:B------:R-:W-:Y:S05]  /*01e0*/  BRA `(.L_x_290) ;  /* 0x0000013000007947 */ /* 0x000fea0003800000 */
.L_x_286:
[----:B------:R-:W-:-:S04]  /*01f0*/  ISETP.NE.U32.AND P0, PT, RZ, c[0x0][0x568], PT ;  /* 0x00015a00ff007a0c */ /* 0x000fc80003f05070 */
[----:B------:R-:W-:-:S13]  /*0200*/  ISETP.NE.AND.EX P0, PT, RZ, c[0x0][0x56c], PT, P0 ;  /* 0x00015b00ff007a0c */ /* 0x000fda0003f05300 */
[----:B------:R-:W-:Y:S05]  /*0210*/  @!P0 BRA `(.L_x_291) ;  /* 0x0000002000008947 */ /* 0x000fea0003800000 */
[----:B------:R1:W5:Y:S01]  /*0220*/  LDG.E R3, [R2.64] ;  /* 0x0000001002037981 */ /* 0x000362000c1e1900 */
[----:B------:R-:W-:Y:S05]  /*0230*/  BRA `(.L_x_292) ;  /* 0x0000009000007947 */ /* 0x000fea0003800000 */
.L_x_291:
        /* <DEDUP_REMOVED lines=8> */
.L_x_293:
[----:B------:R-:W-:-:S04]  /*02c0*/  MOV R3, c[0x0][0x54c] ;  /* 0x0001530000037a02 */ /* 0x000fc80000000f00 */
.L_x_292:
[----:B------:R-:W-:Y:S01]  /*02d0*/  USHF.L.U32 UR4, UR4, 0x7, URZ ;  /* 0x0000000704047899 */ /* 0x000fe2000800063f */
[----:B-----5:R-:W-:-:S05]  /*02e0*/  IMAD R3, R3, c[0x0][0x548], RZ ;  /* 0x0001520003037a24 */ /* 0x020fca00078e02ff */
[----:B------:R-:W-:-:S04]  /*02f0*/  MOV R118, UR4 ;  /* 0x0000000400767c02 */ /* 0x000fc80008000f00 */
[----:B------:R-:W-:-:S04]  /*0300*/  ISETP.GE.AND P0, PT, R118, R3, PT ;  /* 0x000000037600720c */ /* 0x000fc80003f06270 */
[----:B------:R-:W-:-:S04]  /*0310*/  SEL R221, R221, 0xffffffff, !P0 ;  /* 0xffffffffdddd7807 */ /* 0x000fc80004000000 */
.L_x_290:
[----:B------:R-:W-:-:S13]  /*0320*/  ISETP.GE.AND P0, PT, R221, RZ, PT ;  /* 0x000000ffdd00720c */ /* 0x000fda0003f06270 */
[----:B------:R-:W-:Y:S05]  /*0330*/  @!P0 EXIT ;  /* 0x000000000000894d */ /* 0x000fea0003800000 */
[----:B------:R-:W-:Y:S01]  /*0340*/  ISETP.NE.U32.AND P0, PT, RZ, c[0x0][0x370], PT ;  /* 0x0000dc00ff007a0c */ /* 0x000fe20003f05070 */
[----:B------:R-:W-:Y:S01]  /*0350*/  CS2R R126, SRZ ;  /* 0x00000000007e7805 */ /* 0x000fe2000001ff00 */
[----:B------:R-:W-:Y:S01]  /*0360*/  ISETP.NE.U32.AND P1, PT, RZ, c[0x0][0x360], PT ;  /* 0x0000d800ff007a0c */ /* 0x000fe20003f25070 */
[----:B------:R-:W-:Y:S01]  /*0370*/  IMAD.MOV.U32 R220, RZ, RZ, c[0x0][0x168] ;  /* 0x00005a00ffdc7624 */ /* 0x000fe200078e00ff */
[----:B------:R-:W-:Y:S01]  /*0380*/  ISETP.NE.AND.EX P2, PT, RZ, c[0x0][0x374], PT, P0 ;  /* 0x0000dd00ff007a0c */ /* 0x000fe20003f45300 */
[----:B------:R-:W-:Y:S01]  /*0390*/  IMAD.MOV.U32 R80, RZ, RZ, RZ ;  /* 0x000000ffff507224 */ /* 0x000fe200078e00ff */
[----:B------:R-:W-:Y:S01]  /*03a0*/  ISETP.NE.AND.EX P0, PT, RZ, c[0x0][0x364], PT, P1 ;  /* 0x0000d900ff007a0c */ /* 0x000fe20003f05310 */
[----:B-1----:R-:W-:Y:S01]  /*03b0*/  IMAD.MOV.U32 R2, RZ, RZ, RZ ;  /* 0x000000ffff027224 */ /* 0x002fe200078e00ff */
[----:B------:R-:W-:Y:S01]  /*03c0*/  ISETP.NE.U32.AND P1, PT, RZ, c[0x0][0x348], PT ;  /* 0x0000d200ff007a0c */ /* 0x000fe20003f25070 */
[----:B------:R-:W-:Y:S01]  /*03d0*/  IMAD.WIDE R10, R221, R6, c[0x0][0x348] ;  /* 0x0000d200dd0a7625 */ /* 0x000fe200078e0206 */
[----:B------:R-:W-:-:S02]  /*03e0*/  ISETP.NE.U32.AND P4, PT, RZ, c[0x0][0x350], PT ;  /* 0x0000d400ff007a0c */ /* 0x000fc40003f85070 */
[----:B------:R-:W-:Y:S01]  /*03f0*/  ISETP.NE.U32.AND P3, PT, RZ, c[0x0][0x358], PT ;  /* 0x0000d600ff007a0c */ /* 0x000fe20003f65070 */
[CC--:B------:R-:W-:Y:S01]  /*0400*/  IMAD.WIDE R8, R221.reuse, R6.reuse, c[0x0][0x350] ;  /* 0x0000d400dd087625 */ /* 0x0c0fe200078e0206 */
[----:B------:R-:W-:Y:S02]  /*0410*/  ISETP.NE.AND.EX P1, PT, RZ, c[0x0][0x34c], PT, P1 ;  /* 0x0000d300ff007a0c */ /* 0x000fe40003f25310 */
[----:B------:R-:W-:Y:S01]  /*0420*/  ISETP.NE.AND.EX P4, PT, RZ, c[0x0][0x354], PT, P4 ;  /* 0x0000d500ff007a0c */ /* 0x000fe20003f85340 */
[----:B------:R-:W-:Y:S01]  /*0430*/  @P2 IMAD.WIDE R16, R221, R6, c[0x0][0x370] ;  /* 0x0000dc00dd102625 */ /* 0x000fe200078e0206 */
[----:B------:R-:W-:-:S03]  /*0440*/  ISETP.NE.AND.EX P3, PT, RZ, c[0x0][0x35c], PT, P3 ;  /* 0x0000d700ff007a0c */ /* 0x000fc60003f65330 */
[CC--:B------:R-:W-:Y:S01]  /*0450*/  @P0 IMAD.WIDE R14, R221.reuse, R6.reuse, c[0x0][0x360] ;  /* 0x0000d800dd0e0625 */ /* 0x0c0fe200078e0206 */
[----:B------:R1:W5:Y:S03]  /*0460*/  @P2 LDG.E R127, [R16.64] ;  /* 0x00000010107f2981 */ /* 0x000366000c1e1900 */
[----:B------:R-:W-:Y:S01]  /*0470*/  IMAD.WIDE R12, R221, R6, c[0x0][0x358] ;  /* 0x0000d600dd0c7625 */ /* 0x000fe200078e0206 */
[----:B------:R1:W5:Y:S04]  /*0480*/  @P0 LDG.E R220, [R14.64] ;  /* 0x000000100edc0981 */ /* 0x000368000c1e1900 */
[----:B------:R1:W5:Y:S04]  /*0490*/  @P1 LDG.E R80, [R10.64] ;  /* 0x000000100a501981 */ /* 0x000368000c1e1900 */
[----:B------:R1:W5:Y:S04]  /*04a0*/  @P4 LDG.E R126, [R8.64] ;  /* 0x00000010087e4981 */ /* 0x000368000c1e1900 */
[----:B------:R1:W5:Y:S04]  /*04b0*/  @P3 LDG.E R2, [R12.64] ;  /* 0x000000100c023981 */ /* 0x000368000c1e1900 */
[----:B------:R-:W2:Y:S01]  /*04c0*/  S2R R219, SR_CTAID.Y ;  /* 0x0000000000db7919 */ /* 0x000ea20000002600 */
[----:B------:R-:W-:-:S02]  /*04d0*/  IMAD.MOV.U32 R4, RZ, RZ, c[0x0][0x1d0] ;  /* 0x00007400ff047624 */ /* 0x000fc400078e00ff */
[----:B------:R-:W-:Y:S01]  /*04e0*/  IMAD.MOV.U32 R0, RZ, RZ, c[0x0][0x228] ;  /* 0x00008a00ff007624 */ /* 0x000fe200078e00ff */
[----:B--2---:R-:W-:Y:S01]  /*04f0*/  SHF.R.S32.HI R218, RZ, 0x1f, R219 ;  /* 0x0000001fffda7819 */ /* 0x004fe200000114db */
[----:B------:R-:W-:Y:S05]  /*0500*/  @P0 BRA `(.L_x_294) ;  /* 0x0000004000000947 */ /* 0x000fea0003800000 */
[----:B-1----:R-:W-:Y:S05]  /*0510*/  @!P1 BRA `(.L_x_294) ;  /* 0x0000003000009947 */ /* 0x002fea0003800000 */
[----:B-----5:R-:W2:Y:S04]  /*0520*/  LDG.E R220, [R10.64] ;  /* 0x000000100adc7981 */ /* 0x020ea8000c1e1900 */
[----:B------:R-:W2:Y:S02]  /*0530*/  LDG.E R3, [R10.64+0x4] ;  /* 0x000004100a037981 */ /* 0x000ea4000c1e1900 */
[----:B--2---:R-:W-:Y:S02]  /*0540*/  IADD3 R220, -R220, R3, RZ ;  /* 0x00000003dcdc7210 */ /* 0x004fe40007ffe1ff */
.L_x_294:
[----:B-1----:R-:W-:-:S04]  /*0550*/  ISETP.NE.U32.AND P0, PT, RZ, c[0x0][0x368], PT ;  /* 0x0000da00ff007a0c */ /* 0x002fc80003f05070 */
[----:B------:R-:W-:-:S13]  /*0560*/  ISETP.NE.AND.EX P0, PT, RZ, c[0x0][0x36c], PT, P0 ;  /* 0x0000db00ff007a0c */ /* 0x000fda0003f05300 */
[----:B------:R-:W-:Y:S05]  /*0570*/  @!P0 BRA `(.L_x_295) ;  /* 0x0000003000008947 */ /* 0x000fea0003800000 */
[----:B------:R-:W-:-:S06]  /*0580*/  IMAD.WIDE R4, R221, R6, c[0x0][0x368] ;  /* 0x0000da00dd047625 */ /* 0x000fcc00078e0206 */
[----:B------:R1:W5:Y:S01]  /*0590*/  LDG.E R4, [R4.64] ;  /* 0x0000001004047981 */ /* 0x000362000c1e1900 */
[----:B------:R-:W-:Y:S05]  /*05a0*/  BRA `(.L_x_296) ;  /* 0x0000004000007947 */ /* 0x000fea0003800000 */
.L_x_295:
[----:B------:R-:W-:Y:S05]  /*05b0*/  @!P4 BRA `(.L_x_296) ;  /* 0x000000300000c947 */ /* 0x000fea0003800000 */
[----:B------:R-:W2:Y:S04]  /*05c0*/  LDG.E R4, [R8.64] ;  /* 0x0000001008047981 */ /* 0x000ea8000c1e1900 */
[----:B------:R-:W2:Y:S02]  /*05d0*/  LDG.E R3, [R8.64+0x4] ;  /* 0x0000041008037981 */ /* 0x000ea4000c1e1900 */
[----:B--2---:R-:W-:Y:S02]  /*05e0*/  IADD3 R4, -R4, R3, RZ ;  /* 0x0000000304047210 */ /* 0x004fe40007ffe1ff */
.L_x_296:
[----:B------:R-:W2:Y:S01]  /*05f0*/  @P3 LDG.E R3, [R12.64] ;  /* 0x000000100c033981 */ /* 0x000ea2000c1e1900 */
[----:B------:R-:W-:-:S03]  /*0600*/  ISETP.NE.U32.AND P0, PT, RZ, c[0x0][0x378], PT ;  /* 0x0000de00ff007a0c */ /* 0x000fc60003f05070 */
[----:B------:R-:W2:Y:S01]  /*0610*/  @P3 LDG.E R8, [R12.64+0x4] ;  /* 0x000004100c083981 */ /* 0x000ea2000c1e1900 */
[----:B------:R-:W-:Y:S01]  /*0620*/  ISETP.NE.AND.EX P0, PT, RZ, c[0x0][0x37c], PT, P0 ;  /* 0x0000df00ff007a0c */ /* 0x000fe20003f05300 */
[----:B-----5:R-:W-:-:S12]  /*0630*/  IMAD.MOV.U32 R79, RZ, RZ, R4 ;  /* 0x000000ffff4f7224 */ /* 0x020fd800078e0004 */
[----:B------:R-:W-:-:S05]  /*0640*/  @P0 IMAD.WIDE R10, R221, R6, c[0x0][0x378] ;  /* 0x0000de00dd0a0625 */ /* 0x000fca00078e0206 */
[----:B------:R3:W5:Y:S01]  /*0650*/  @P0 LDG.E R79, [R10.64] ;  /* 0x000000100a4f0981 */ /* 0x000762000c1e1900 */
[----:B------:R-:W-:Y:S01]  /*0660*/  IMAD.MOV.U32 R217, RZ, RZ, c[0x0][0x2c4] ;  /* 0x0000b100ffd97624 */ /* 0x000fe200078e00ff */
[----:B------:R-:W-:Y:S01]  /*0670*/  LOP3.LUT R222, R222, 0xffdfffff, RZ, 0xc0, !PT ;  /* 0xffdfffffdede7812 */ /* 0x000fe200078ec0ff */
[----:B------:R-:W-:Y:S01]  /*0680*/  IMAD.MOV.U32 R216, RZ, RZ, c[0x0][0x32c] ;  /* 0x0000cb00ffd87624 */ /* 0x000fe200078e00ff */
[----:B------:R-:W-:Y:S02]  /*0690*/  IADD3 R7, R118, 0x7f, RZ ;  /* 0x0000007f76077810 */ /* 0x000fe40007ffe0ff */
[----:B------:R-:W-:Y:S02]  /*06a0*/  ISETP.NE.AND P2, PT, R217, 0x1, PT ;  /* 0x00000001d900780c */ /* 0x000fe40003f45270 */
[----:B------:R-:W-:-:S11]  /*06b0*/  ISETP.GE.AND P1, PT, R216, 0x1, PT ;  /* 0x00000001d800780c */ /* 0x000fd60003f26270 */
[----:B-1----:R-:W-:Y:S02]  /*06c0*/  @P2 IADD3 R5, R118, 0x7f, RZ ;  /* 0x0000007f76052810 */ /* 0x002fe40007ffe0ff */
[----:B------:R-:W-:-:S03]  /*06d0*/  @P2 LOP3.LUT R222, R222, 0x200000, RZ, 0xfc, !PT ;  /* 0x00200000dede2812 */ /* 0x000fc600078efcff */
[----:B------:R-:W-:Y:S01]  /*06e0*/  @P2 IMAD.HI.U32 R5, R5, c[0x0][0x2c8], RZ ;  /* 0x0000b20005052a27 */ /* 0x000fe200078e00ff */
[----:B------:R-:W-:-:S04]  /*06f0*/  LOP3.LUT R222, R222, 0xffefffff, RZ, 0xc0, !PT ;  /* 0xffefffffdede7812 */ /* 0x000fc800078ec0ff */
[----:B------:R-:W-:Y:S02]  /*0700*/  @P2 SHF.R.U32.HI R7, RZ, c[0x0][0x2cc], R5 ;  /* 0x0000b300ff072a19 */ /* 0x000fe40000011605 */
[----:B------:R-:W-:Y:S01]  /*0710*/  @P1 LOP3.LUT R222, R222, 0x100000, RZ, 0xfc, !PT ;  /* 0x00100000dede1812 */ /* 0x000fe200078efcff */
[----:B--2---:R-:W-:Y:S02]  /*0720*/  @P3 IMAD.IADD R0, R8, 0x1, -R3 ;  /* 0x0000000108003824 */ /* 0x004fe400078e0a03 */
[----:B------:R-:W-:-:S04]  /*0730*/  IMAD.IADD R3, R4, 0x1, -R127 ;  /* 0x0000000104037824 */ /* 0x000fc800078e0a7f */
[----:B------:R-:W-:-:S05]  /*0740*/  IMAD.IADD R215, R3, 0x1, R0 ;  /* 0x0000000103d77824 */ /* 0x000fca00078e0200 */
[----:B------:R-:W-:-:S05]  /*0750*/  IADD3 R100, R215, 0x1, -R220 ;  /* 0x00000001d7647810 */ /* 0x000fca0007ffe8dc */
[----:B------:R-:W-:-:S05]  /*0760*/  IMAD.IADD R7, R100, 0x1, R7 ;  /* 0x0000000164077824 */ /* 0x000fca00078e0207 */
[----:B------:R-:W-:Y:S01]  /*0770*/  IADD3 R9, R7, c[0x0][0x328], RZ ;  /* 0x0000ca0007097a10 */ /* 0x000fe20007ffe0ff */
[----:B------:R-:W-:Y:S05]  /*0780*/  @!P1 BRA `(.L_x_297) ;  /* 0x000000e000009947 */ /* 0x000fea0003800000 */
[C---:B---3--:R-:W-:Y:S02]  /*0790*/  ISETP.GT.AND P0, PT, R7.reuse, RZ, PT ;  /* 0x000000ff0700720c */ /* 0x048fe40003f04270 */
        /* <DEDUP_REMOVED lines=8> */
.L_x_298:
[----:B------:R-:W-:-:S13]  /*0820*/  ISETP.NE.AND P0, PT, R216, 0x1, PT ;  /* 0x00000001d800780c */ /* 0x000fda0003f05270 */
[----:B------:R-:W-:-:S05]  /*0830*/  @P0 IMAD.HI.U32 R7, R5, c[0x0][0x330], RZ ;  /* 0x0000cc0005070a27 */ /* 0x000fca00078e00ff */
[----:B------:R-:W-:-:S05]  /*0840*/  @P0 SHF.R.U32.HI R5, RZ, c[0x0][0x334], R7 ;  /* 0x0000cd00ff050a19 */ /* 0x000fca0000011607 */
.L_x_299:
[----:B------:R-:W-:-:S05]  /*0850*/  IMAD R8, R5, R216, c[0x0][0x32c] ;  /* 0x0000cb0005087624 */ /* 0x000fca00078e02d8 */
[----:B------:R-:W-:Y:S02]  /*0860*/  IMNMX R9, R9, R8, PT ;  /* 0x0000000809097217 */ /* 0x000fe40003800200 */
.L_x_297:
[----:B---3--:R-:W-:Y:S01]  /*0870*/  IADD3 R8, R215, 0x5f, RZ ;  /* 0x0000005fd7087810 */ /* 0x008fe20007ffe0ff */
[----:B------:R-:W-:-:S04]  /*0880*/  @P2 IMAD.HI.U32 R5, R118, c[0x0][0x2c8], RZ ;  /* 0x0000b20076052a27 */ /* 0x000fc800078e00ff */
[----:B------:R-:W-:Y:S01]  /*0890*/  IMAD.MOV.U32 R10, RZ, RZ, R118 ;  /* 0x000000ffff0a7224 */ /* 0x000fe200078e0076 */
[----:B------:R-:W-:Y:S01]  /*08a0*/  @P2 SHF.R.U32.HI R10, RZ, c[0x0][0x2cc], R5 ;  /* 0x0000b300ff0a2a19 */ /* 0x000fe20000011605 */
[----:B------:R-:W-:-:S04]  /*08b0*/  IMAD.HI R8, R8, 0x2aaaaaab, RZ ;  /* 0x2aaaaaab08087827 */ /* 0x000fc800078e02ff */
[----:B------:R-:W-:Y:S01]  /*08c0*/  IMAD.IADD R117, R215, 0x1, -R220 ;  /* 0x00000001d7757824 */ /* 0x000fe200078e0adc */
[----:B------:R-:W-:-:S03]  /*08d0*/  SHF.R.U32.HI R99, RZ, 0x1f, R8 ;  /* 0x0000001fff637819 */ /* 0x000fc60000011608 */
[----:B------:R-:W-:Y:S01]  /*08e0*/  IMAD.IADD R7, R117, 0x1, R10 ;  /* 0x0000000175077824 */ /* 0x000fe200078e020a */
[----:B------:R-:W-:-:S04]  /*08f0*/  LEA.HI.SX32 R99, R8, R99, 0x1c ;  /* 0x0000006308637211 */ /* 0x000fc800078fe2ff */
[----:B------:R-:W-:Y:S01]  /*0900*/  IADD3 R8, R7, -c[0x0][0x324], RZ ;  /* 0x8000c90007087a10 */ /* 0x000fe20007ffe0ff */
[----:B------:R-:W-:Y:S05]  /*0910*/  @!P1 BRA `(.L_x_300) ;  /* 0x000000d000009947 */ /* 0x000fea0003800000 */
        /* <DEDUP_REMOVED lines=8> */
.L_x_301:
[----:B------:R-:W-:-:S13]  /*09a0*/  ISETP.NE.AND P0, PT, R216, 0x1, PT ;  /* 0x00000001d800780c */ /* 0x000fda0003f05270 */
[----:B------:R-:W-:-:S05]  /*09b0*/  @P0 IMAD.HI.U32 R5, R7, c[0x0][0x330], RZ ;  /* 0x0000cc0007050a27 */ /* 0x000fca00078e00ff */
[----:B------:R-:W-:-:S05]  /*09c0*/  @P0 SHF.R.U32.HI R7, RZ, c[0x0][0x334], R5 ;  /* 0x0000cd00ff070a19 */ /* 0x000fca0000011605 */
.L_x_302:
[----:B------:R-:W-:-:S05]  /*09d0*/  IMAD R7, R7, c[0x0][0x32c], RZ ;  /* 0x0000cb0007077a24 */ /* 0x000fca00078e02ff */
[----:B------:R-:W-:-:S04]  /*09e0*/  IMNMX R8, R8, R7, !PT ;  /* 0x0000000708087217 */ /* 0x000fc80007800200 */
.L_x_300:
[----:B------:R-:W-:Y:S01]  /*09f0*/  IADD3 R10, R9, 0x5f, RZ ;  /* 0x0000005f090a7810 */ /* 0x000fe20007ffe0ff */
[----:B------:R-:W-:-:S04]  /*0a00*/  IMAD.HI R8, R8, 0x2aaaaaab, RZ ;  /* 0x2aaaaaab08087827 */ /* 0x000fc800078e02ff */
[----:B------:R-:W-:Y:S01]  /*0a10*/  IMAD.HI R10, R10, 0x2aaaaaab, RZ ;  /* 0x2aaaaaab0a0a7827 */ /* 0x000fe200078e02ff */
[----:B------:R-:W-:-:S04]  /*0a20*/  SHF.R.U32.HI R5, RZ, 0x1f, R8 ;  /* 0x0000001fff057819 */ /* 0x000fc80000011608 */
[----:B------:R-:W-:Y:S02]  /*0a30*/  SHF.R.U32.HI R7, RZ, 0x1f, R10 ;  /* 0x0000001fff077819 */ /* 0x000fe4000001160a */
[----:B------:R-:W-:Y:S02]  /*0a40*/  LEA.HI.SX32 R5, R8, R5, 0x1c ;  /* 0x0000000508057211 */ /* 0x000fe400078fe2ff */
[----:B------:R-:W-:Y:S02]  /*0a50*/  LEA.HI.SX32 R10, R10, R7, 0x1c ;  /* 0x000000070a0a7211 */ /* 0x000fe400078fe2ff */
[----:B------:R-:W-:Y:S02]  /*0a60*/  IMNMX R8, RZ, R5, !PT ;  /* 0x00000005ff087217 */ /* 0x000fe40007800200 */
[----:B------:R-:W-:-:S03]  /*0a70*/  IMNMX R10, R10, R99, PT ;  /* 0x000000630a0a7217 */ /* 0x000fc60003800200 */
[--C-:B------:R-:W-:Y:S02]  /*0a80*/  IMAD R8, R8, 0x60, -R3.reuse ;  /* 0x0000006008087824 */ /* 0x100fe400078e0a03 */
[----:B------:R-:W-:-:S03]  /*0a90*/  IMAD R3, R10, 0x60, -R3 ;  /* 0x000000600a037824 */ /* 0x000fc600078e0a03 */
[----:B------:R-:W-:Y:S02]  /*0aa0*/  IMNMX R11, RZ, R8, !PT ;  /* 0x00000008ff0b7217 */ /* 0x000fe40007800200 */
[----:B------:R-:W-:-:S04]  /*0ab0*/  IMNMX R8, R3, R0, PT ;  /* 0x0000000003087217 */ /* 0x000fc80003800200 */
[----:B------:R-:W-:Y:S01]  /*0ac0*/  ISETP.GT.AND P0, PT, R8, R11, PT ;  /* 0x0000000b0800720c */ /* 0x000fe20003f04270 */
[----:B------:R-:W-:-:S05]  /*0ad0*/  IMAD.WIDE.U32 R10, R11, -0x55555555, RZ ;  /* 0xaaaaaaab0b0a7825 */ /* 0x000fca00078e00ff */
[----:B------:R-:W-:-:S05]  /*0ae0*/  SHF.R.U32.HI R98, RZ, 0x6, R11 ;  /* 0x00000006ff627819 */ /* 0x000fca000001160b */
[----:B------:R-:W-:Y:S02]  /*0af0*/  IMAD.MOV.U32 R9, RZ, RZ, R98 ;  /* 0x000000ffff097224 */ /* 0x000fe400078e0062 */
[----:B------:R-:W-:-:S05]  /*0b00*/  @P0 IADD3 R8, R8, 0x5f, RZ ;  /* 0x0000005f08080810 */ /* 0x000fca0007ffe0ff */
[----:B------:R-:W-:-:S05]  /*0b10*/  @P0 IMAD.HI R8, R8, 0x2aaaaaab, RZ ;  /* 0x2aaaaaab08080827 */ /* 0x000fca00078e02ff */
[----:B------:R-:W-:-:S04]  /*0b20*/  @P0 SHF.R.U32.HI R3, RZ, 0x1f, R8 ;  /* 0x0000001fff030819 */ /* 0x000fc80000011608 */
[----:B------:R-:W-:-:S04]  /*0b30*/  @P0 LEA.HI.SX32 R9, R8, R3, 0x1c ;  /* 0x0000000308090211 */ /* 0x000fc800078fe2ff */
[----:B------:R-:W-:-:S13]  /*0b40*/  ISETP.GT.AND P0, PT, R9, R98, PT ;  /* 0x000000620900720c */ /* 0x000fda0003f04270 */
[----:B------:R-:W-:Y:S05]  /*0b50*/  @!P0 BRA `(.L_x_303) ;  /* 0x0000570000008947 */ /* 0x000fea0003800000 */
[----:B------:R-:W-:Y:S02]  /*0b60*/  ISETP.NE.U32.AND P2, PT, RZ, c[0x0][0x340], PT ;  /* 0x0000d000ff007a0c */ /* 0x000fe40003f45070 */
[----:B------:R-:W-:Y:S01]  /*0b70*/  SHF.R.S32.HI R7, RZ, 0x1f, R78 ;  /* 0x0000001fff077819 */ /* 0x000fe2000001144e */
[----:B------:R-:W-:Y:S01]  /*0b80*/  IMAD.MOV.U32 R146, RZ, RZ, 0x60 ;  /* 0x00000060ff927424 */ /* 0x000fe200078e00ff */
[----:B------:R-:W-:Y:S01]  /*0b90*/  ISETP.NE.AND.EX P2, PT, RZ, c[0x0][0x344], PT, P2 ;  /* 0x0000d100ff007a0c */ /* 0x000fe20003f45320 */
[----:B------:R-:W-:Y:S01]  /*0ba0*/  ULDC.64 UR10, c[0x0][0x238] ;  /* 0x00008e00000a7ab9 */ /* 0x000fe20000000a00 */
[----:B------:R-:W-:Y:S02]  /*0bb0*/  IADD3 R43, R9, -0x1, RZ ;  /* 0xffffffff092b7810 */ /* 0x000fe40007ffe0ff */
[----:B------:R-:W-:Y:S02]  /*0bc0*/  SEL R132, R221, RZ, !P3 ;  /* 0x000000ffdd847207 */ /* 0x000fe40005800000 */
[----:B------:R-:W-:Y:S01]  /*0bd0*/  IADD3 R4, R126, R4, RZ ;  /* 0x000000047e047210 */ /* 0x000fe20007ffe0ff */
[----:B------:R-:W-:-:S02]  /*0be0*/  IMAD.MOV.U32 R101, RZ, RZ, c[0x0][0x27c] ;  /* 0x00009f00ff657624 */ /* 0x000fc400078e00ff */
[C---:B------:R-:W-:Y:S02]  /*0bf0*/  IMAD R144, R218.reuse, c[0x0][0x1e8], RZ ;  /* 0x00007a00da907a24 */ /* 0x040fe400078e02ff */
[----:B------:R-:W-:Y:S01]  /*0c00*/  IMAD R24, R218, c[0x0][0x210], RZ ;  /* 0x00008400da187a24 */ /* 0x000fe200078e02ff */
[----:B------:R-:W-:Y:S01]  /*0c10*/  UMOV UR7, 0x6 ;  /* 0x0000000600077882 */ /* 0x000fe20000000000 */
[----:B------:R-:W-:Y:S01]  /*0c20*/  @P2 IMAD.WIDE R10, R221, R6, c[0x0][0x340] ;  /* 0x0000d000dd0a2625 */ /* 0x000fe200078e0206 */
[----:B------:R-:W-:Y:S02]  /*0c30*/  UMOV UR6, 0x5 ;  /* 0x0000000500067882 */ /* 0x000fe40000000000 */
[----:B------:R-:W-:Y:S02]  /*0c40*/  ULDC UR14, c[0x0][0x1e4] ;  /* 0x00007900000e7ab9 */ /* 0x000fe40000000800 */
[----:B------:R1:W2:Y:S01]  /*0c50*/  @P2 LDG.E R8, [R10.64] ;  /* 0x000000100a082981 */ /* 0x0002a2000c1e1900 */
[CC--:B------:R-:W-:Y:S01]  /*0c60*/  LEA.HI R5, R7.reuse, R78.reuse, RZ, 0x3 ;  /* 0x0000004e07057211 */ /* 0x0c0fe200078f18ff */
[----:B------:R-:W-:Y:S01]  /*0c70*/  IMAD.WIDE.U32 R158, R146, c[0x0][0x238], RZ ;  /* 0x00008e00929e7a25 */ /* 0x000fe200078e00ff */
[----:B------:R-:W-:Y:S01]  /*0c80*/  LEA.HI R20, R7, R78, RZ, 0x6 ;  /* 0x0000004e07147211 */ /* 0x000fe200078f30ff */
[----:B------:R-:W-:Y:S01]  /*0c90*/  UIMAD.WIDE.U32 UR12, UR10, 0x40, URZ ;  /* 0x000000400a0c78a5 */ /* 0x000fe2000f8e003f */
[----:B------:R-:W-:Y:S01]  /*0ca0*/  SHF.R.S32.HI R125, RZ, 0x3, R5 ;  /* 0x00000003ff7d7819 */ /* 0x000fe20000011405 */
[----:B------:R-:W-:Y:S01]  /*0cb0*/  IMAD R6, R218, c[0x0][0x240], RZ ;  /* 0x00009000da067a24 */ /* 0x000fe200078e02ff */
[----:B------:R-:W-:Y:S01]  /*0cc0*/  LOP3.LUT R5, R5, 0xfffffff8, RZ, 0xc0, !PT ;  /* 0xfffffff805057812 */ /* 0x000fe200078ec0ff */
[----:B------:R-:W-:Y:S01]  /*0cd0*/  IMAD.SHL.U32 R20, R20, 0x8, RZ ;  /* 0x0000000814147824 */ /* 0x000fe200078e00ff */
[----:B------:R-:W-:Y:S01]  /*0ce0*/  SHF.R.S32.HI R3, RZ, 0x1f, R125 ;  /* 0x0000001fff037819 */ /* 0x000fe2000001147d */
[----:B------:R-:W-:Y:S01]  /*0cf0*/  IMAD R9, R219, c[0x0][0x244], R6 ;  /* 0x00009100db097a24 */ /* 0x000fe200078e0206 */
[----:B------:R-:W-:Y:S01]  /*0d00*/  IADD3 R93, P0, R125, R2, RZ ;  /* 0x000000027d5d7210 */ /* 0x000fe20007f1e0ff */
[----:B------:R-:W-:Y:S01]  /*0d10*/  IMAD.IADD R14, R78, 0x1, -R5 ;  /* 0x000000014e0e7824 */ /* 0x000fe200078e0a05 */
[----:B------:R-:W-:Y:S01]  /*0d20*/  SHF.R.S32.HI R6, RZ, 0x1f, R43 ;  /* 0x0000001fff067819 */ /* 0x000fe2000001142b */
[----:B------:R-:W-:Y:S01]  /*0d30*/  IMAD R5, R146, c[0x0][0x23c], RZ ;  /* 0x00008f0092057a24 */ /* 0x000fe200078e02ff */
[----:B------:R-:W-:Y:S01]  /*0d40*/  LEA.HI.X.SX32 R91, R2, R3, 0x1, P0 ;  /* 0x00000003025b7211 */ /* 0x000fe200000f0eff */
[----:B------:R-:W-:Y:S01]  /*0d50*/  IMAD.SHL.U32 R12, R14, 0x8, RZ ;  /* 0x000000080e0c7824 */ /* 0x000fe200078e00ff */
[----:B------:R-:W-:Y:S01]  /*0d60*/  SHF.R.S32.HI R2, RZ, 0x1f, R221 ;  /* 0x0000001fff027819 */ /* 0x000fe200000114dd */
[----:B------:R-:W-:Y:S01]  /*0d70*/  IMAD.IADD R102, R159, 0x1, R5 ;  /* 0x000000019f667824 */ /* 0x000fe200078e0205 */
[----:B------:R-:W-:Y:S01]  /*0d80*/  SHF.L.U32 R23, R125, 0x6, RZ ;  /* 0x000000067d177819 */ /* 0x000fe200000006ff */
[----:B------:R-:W-:Y:S01]  /*0d90*/  IMAD R134, R91, c[0x0][0x238], RZ ;  /* 0x00008e005b867a24 */ /* 0x000fe200078e02ff */
[----:B------:R-:W-:Y:S01]  /*0da0*/  SHF.R.S32.HI R13, RZ, 0x1f, R12 ;  /* 0x0000001fff0d7819 */ /* 0x000fe2000001140c */
[----:B------:R-:W-:Y:S01]  /*0db0*/  IMAD R5, R102, R43, RZ ;  /* 0x0000002b66057224 */ /* 0x000fe200078e02ff */
[----:B------:R-:W-:Y:S01]  /*0dc0*/  SEL R87, R2, RZ, !P3 ;  /* 0x000000ff02577207 */ /* 0x000fe20005800000 */
[----:B------:R-:W-:Y:S01]  /*0dd0*/  IMAD R134, R93, c[0x0][0x23c], R134 ;  /* 0x00008f005d867a24 */ /* 0x000fe200078e0286 */
[----:B------:R-:W-:Y:S01]  /*0de0*/  LOP3.LUT R23, R23, 0x1c0, RZ, 0xc0, !PT ;  /* 0x000001c017177812 */ /* 0x000fe200078ec0ff */
[----:B-1----:R-:W-:Y:S01]  /*0df0*/  IMAD.WIDE.U32 R10, R93, c[0x0][0x238], R12 ;  /* 0x00008e005d0a7a25 */ /* 0x002fe200078e000c */
[----:B------:R-:W-:Y:S01]  /*0e00*/  IADD3 R123, R12, 0x40, RZ ;  /* 0x000000400c7b7810 */ /* 0x000fe20007ffe0ff */
[----:B------:R-:W-:Y:S01]  /*0e10*/  USHF.L.U32 UR8, UR11, 0x6, URZ ;  /* 0x000000060b087899 */ /* 0x000fe2000800063f */
[----:B------:R-:W-:Y:S01]  /*0e20*/  LOP3.LUT R20, R20, 0xfffffe00, RZ, 0xc0, !PT ;  /* 0xfffffe0014147812 */ /* 0x000fe200078ec0ff */
[----:B------:R-:W-:Y:S01]  /*0e30*/  IMAD.IADD R90, R0, 0x1, -R125 ;  /* 0x00000001005a7824 */ /* 0x000fe200078e0a7d */
[----:B------:R-:W-:Y:S01]  /*0e40*/  IADD3 R135, R11, R134, RZ ;  /* 0x000000860b877210 */ /* 0x000fe20007ffe0ff */
[----:B------:R-:W-:Y:S01]  /*0e50*/  IMAD.MOV.U32 R134, RZ, RZ, R10 ;  /* 0x000000ffff867224 */ /* 0x000fe200078e000a */
[----:B------:R-:W-:Y:S01]  /*0e60*/  LOP3.LUT R124, R23, 0x38, R12, 0xf8, !PT ;  /* 0x00000038177c7812 */ /* 0x000fe200078ef80c */
[----:B------:R-:W-:Y:S01]  /*0e70*/  IMAD R5, R6, R158, R5 ;  /* 0x0000009e06057224 */ /* 0x000fe200078e0205 */
[----:B------:R-:W-:Y:S01]  /*0e80*/  SHF.R.U32.HI R21, RZ, 0x3, R23 ;  /* 0x00000003ff157819 */ /* 0x000fe20000011617 */
[----:B------:R-:W-:Y:S01]  /*0e90*/  IMAD.WIDE.U32 R134, R219, c[0x0][0x240], R134 ;  /* 0x00009000db867a25 */ /* 0x000fe200078e0086 */
[----:B------:R-:W-:Y:S01]  /*0ea0*/  ISETP.GE.AND P5, PT, R12, c[0x0][0x1d4], PT ;  /* 0x000075000c007a0c */ /* 0x000fe20003fa6270 */
[----:B------:R-:W-:Y:S01]  /*0eb0*/  UIADD3 UR8, UR13, UR8, URZ ;  /* 0x000000080d087290 */ /* 0x000fe2000fffe03f */
[----:B------:R-:W-:Y:S01]  /*0ec0*/  ISETP.GE.AND P6, PT, R123, c[0x0][0x1d4], PT ;  /* 0x000075007b007a0c */ /* 0x000fe20003fc6270 */
[----:B------:R-:W-:Y:S01]  /*0ed0*/  IMAD R6, R43, -0x60, R90 ;  /* 0xffffffa02b067824 */ /* 0x000fe200078e025a */
[----:B------:R-:W-:Y:S01]  /*0ee0*/  IADD3 R135, R135, R9, RZ ;  /* 0x0000000987877210 */ /* 0x000fe20007ffe0ff */
[----:B------:R-:W-:Y:S01]  /*0ef0*/  IMAD R157, R87, c[0x0][0x248], RZ ;  /* 0x00009200579d7a24 */ /* 0x000fe200078e02ff */
[----:B------:R-:W-:Y:S01]  /*0f00*/  LOP3.LUT R124, R20, R124, R21, 0xf6, !PT ;  /* 0x0000007c147c7212 */ /* 0x000fe200078ef615 */
[----:B------:R-:W-:Y:S01]  /*0f10*/  IMAD.SHL.U32 R14, R14, 0x4, RZ ;  /* 0x000000040e0e7824 */ /* 0x000fe200078e00ff */
[----:B------:R-:W-:Y:S01]  /*0f20*/  ISETP.GE.AND P1, PT, R6, 0x1, PT ;  /* 0x000000010600780c */ /* 0x000fe20003f26270 */
[----:B------:R-:W-:Y:S01]  /*0f30*/  IMAD R157, R132, c[0x0][0x24c], R157 ;  /* 0x00009300849d7a24 */ /* 0x000fe200078e029d */
[----:B------:R-:W-:Y:S01]  /*0f40*/  ISETP.GE.AND P0, PT, R6, 0x21, PT ;  /* 0x000000210600780c */ /* 0x000fe20003f06270 */
[----:B------:R-:W-:Y:S01]  /*0f50*/  IMAD.WIDE.U32 R134, R132, c[0x0][0x248], R134 ;  /* 0x0000920084867a25 */ /* 0x000fe200078e0086 */
[----:B------:R-:W-:Y:S01]  /*0f60*/  SHF.L.U32 R124, R124, 0x1, RZ ;  /* 0x000000017c7c7819 */ /* 0x000fe200000006ff */
[----:B------:R-:W-:Y:S01]  /*0f70*/  ULDC.64 UR4, c[0x0][0x1e0] ;  /* 0x0000780000047ab9 */ /* 0x000fe20000000a00 */
[----:B------:R-:W-:Y:S01]  /*0f80*/  SHF.R.S32.HI R84, RZ, 0x1f, R4 ;  /* 0x0000001fff547819 */ /* 0x000fe20000011404 */
[----:B------:R-:W-:Y:S01]  /*0f90*/  IMAD.IADD R157, R135, 0x1, R157 ;  /* 0x00000001879d7824 */ /* 0x000fe200078e029d */
[----:B------:R-:W-:Y:S01]  /*0fa0*/  SHF.R.S32.HI R15, RZ, 0x1f, R14 ;  /* 0x0000001fff0f7819 */ /* 0x000fe2000001140e */
[----:B------:R-:W-:Y:S01]  /*0fb0*/  IMAD.MOV.U32 R156, RZ, RZ, R134 ;  /* 0x000000ffff9c7224 */ /* 0x000fe200078e0086 */
[C---:B------:R-:W-:Y:S01]  /*0fc0*/  IADD3 R122, R125.reuse, 0x20, RZ ;  /* 0x000000207d7a7810 */ /* 0x040fe20007ffe0ff */
[----:B------:R-:W-:Y:S01]  /*0fd0*/  IMAD R7, R84, c[0x0][0x1e0], RZ ;  /* 0x0000780054077a24 */ /* 0x000fe200078e02ff */
[----:B------:R-:W-:Y:S01]  /*0fe0*/  IADD3 R121, R125, 0x40, RZ ;  /* 0x000000407d797810 */ /* 0x000fe20007ffe0ff */
[----:B------:R-:W-:Y:S01]  /*0ff0*/  IMAD.WIDE.U32 R10, R43, R158, R156 ;  /* 0x0000009e2b0a7225 */ /* 0x000fe200078e009c */
[----:B------:R-:W-:Y:S01]  /*1000*/  USHF.L.U64.HI UR11, UR4, UR7, UR5 ;  /* 0x00000007040b7299 */ /* 0x000fe20008010205 */
[----:B------:R-:W-:Y:S01]  /*1010*/  SHF.R.S32.HI R103, RZ, 0x1f, R122 ;  /* 0x0000001fff677819 */ /* 0x000fe2000001147a */
[----:B------:R-:W-:Y:S01]  /*1020*/  USHF.L.U32 UR13, UR4, 0x6, URZ ;  /* 0x00000006040d7899 */ /* 0x000fe2000800063f */
[----:B------:R-:W-:Y:S01]  /*1030*/  IMAD.IADD R5, R11, 0x1, R5 ;  /* 0x000000010b057824 */ /* 0x000fe200078e0205 */
[----:B------:R-:W-:Y:S01]  /*1040*/  USHF.L.U64.HI UR14, UR4, UR6, UR14 ;  /* 0x00000006040e7299 */ /* 0x000fe2000801020e */
[----:B------:R-:W-:Y:S01]  /*1050*/  IMAD R7, R4, c[0x0][0x1e4], R7 ;  /* 0x0000790004077a24 */ /* 0x000fe200078e0207 */
[----:B------:R-:W-:Y:S01]  /*1060*/  USHF.L.U32 UR15, UR4, 0x5, URZ ;  /* 0x00000005040f7899 */ /* 0x000fe2000800063f */
[----:B------:R-:W-:Y:S01]  /*1070*/  IMAD R138, R3, c[0x0][0x280], RZ ;  /* 0x0000a000038a7a24 */ /* 0x000fe200078e02ff */
[----:B------:R-:W-:Y:S01]  /*1080*/  UIMAD.WIDE.U32 UR24, UR4, 0x60, URZ ;  /* 0x00000060041878a5 */ /* 0x000fe2000f8e003f */
[----:B------:R-:W-:Y:S01]  /*1090*/  IMAD R144, R219, c[0x0][0x1ec], R144 ;  /* 0x00007b00db907a24 */ /* 0x000fe200078e0290 */
[----:B------:R-:W-:Y:S01]  /*10a0*/  ULDC UR20, c[0x0][0x284] ;  /* 0x0000a10000147ab9 */ /* 0x000fe20000000800 */
[C---:B------:R-:W-:Y:S01]  /*10b0*/  IMAD R138, R125.reuse, c[0x0][0x284], R138 ;  /* 0x0000a1007d8a7a24 */ /* 0x040fe200078e028a */
[----:B------:R-:W-:Y:S01]  /*10c0*/  ULDC.64 UR4, c[0x0][0x280] ;  /* 0x0000a00000047ab9 */ /* 0x000fe20000000a00 */
[----:B------:R-:W-:Y:S01]  /*10d0*/  IMAD.WIDE.U32 R18, R125, c[0x0][0x280], R12 ;  /* 0x0000a0007d127a25 */ /* 0x000fe200078e000c */
[----:B------:R-:W-:Y:S01]  /*10e0*/  USHF.L.U64.HI UR18, UR4, UR7, UR5 ;  /* 0x0000000704127299 */ /* 0x000fe20008010205 */
[----:B------:R-:W-:Y:S01]  /*10f0*/  P2R R129, PR, RZ, 0x20 ;  /* 0x00000020ff817803 */ /* 0x000fe20000000000 */
[----:B------:R-:W-:Y:S01]  /*1100*/  USHF.L.U32 UR19, UR4, 0x6, URZ ;  /* 0x0000000604137899 */ /* 0x000fe2000800063f */
[----:B------:R-:W-:Y:S01]  /*1110*/  IMAD R136, R3, c[0x0][0x290], RZ ;  /* 0x0000a40003887a24 */ /* 0x000fe200078e02ff */
[----:B------:R-:W-:Y:S01]  /*1120*/  IADD3 R139, R138, R19, RZ ;  /* 0x000000138a8b7210 */ /* 0x000fe20007ffe0ff */
[----:B------:R-:W-:Y:S01]  /*1130*/  IMAD R24, R219, c[0x0][0x214], R24 ;  /* 0x00008500db187a24 */ /* 0x000fe200078e0218 */
[----:B------:R-:W-:Y:S01]  /*1140*/  SHF.L.U32 R19, R122, 0x6, RZ ;  /* 0x000000067a137819 */ /* 0x000fe200000006ff */
[----:B------:R-:W-:Y:S01]  /*1150*/  IMAD.WIDE.U32 R142, R125, c[0x0][0x280], R14 ;  /* 0x0000a0007d8e7a25 */ /* 0x000fe200078e000e */
[----:B------:R-:W-:-:S02]  /*1160*/  USHF.L.U64.HI UR20, UR4, UR6, UR20 ;  /* 0x0000000604147299 */ /* 0x000fc40008010214 */
[----:B------:R-:W-:Y:S01]  /*1170*/  LOP3.LUT R19, R19, 0x1c0, RZ, 0xc0, !PT ;  /* 0x000001c013137812 */ /* 0x000fe200078ec0ff */
[C---:B------:R-:W-:Y:S01]  /*1180*/  IMAD R136, R125.reuse, c[0x0][0x294], R136 ;  /* 0x0000a5007d887a24 */ /* 0x040fe200078e0288 */
[----:B------:R-:W-:Y:S01]  /*1190*/  USHF.L.U32 UR22, UR4, 0x5, URZ ;  /* 0x0000000504167899 */ /* 0x000fe2000800063f */
[----:B------:R-:W-:Y:S01]  /*11a0*/  IMAD.WIDE.U32 R140, R125, c[0x0][0x290], R14 ;  /* 0x0000a4007d8c7a25 */ /* 0x000fe200078e000e */
[----:B------:R-:W-:Y:S02]  /*11b0*/  ULDC UR9, c[0x0][0x23c] ;  /* 0x00008f0000097ab9 */ /* 0x000fe40000000800 */
[----:B------:R-:W-:Y:S01]  /*11c0*/  ULDC UR21, c[0x0][0x294] ;  /* 0x0000a50000157ab9 */ /* 0x000fe20000000800 */
[----:B------:R-:W-:Y:S01]  /*11d0*/  IMAD.IADD R143, R143, 0x1, R138 ;  /* 0x000000018f8f7824 */ /* 0x000fe200078e028a */
[----:B------:R-:W-:Y:S01]  /*11e0*/  MOV R138, R18 ;  /* 0x00000012008a7202 */ /* 0x000fe20000000f00 */
[----:B------:R-:W-:Y:S01]  /*11f0*/  IMAD R87, R87, c[0x0][0x268], RZ ;  /* 0x00009a0057577a24 */ /* 0x000fe200078e02ff */
[----:B------:R-:W-:Y:S01]  /*1200*/  ULDC.64 UR4, c[0x0][0x290] ;  /* 0x0000a40000047ab9 */ /* 0x000fe20000000a00 */
[----:B------:R-:W-:Y:S01]  /*1210*/  IMAD.IADD R141, R141, 0x1, R136 ;  /* 0x000000018d8d7824 */ /* 0x000fe200078e0288 */
[----:B------:R-:W-:Y:S01]  /*1220*/  USHF.L.U64.HI UR9, UR10, UR7, UR9 ;  /* 0x000000070a097299 */ /* 0x000fe20008010209 */
[----:B------:R-:W-:Y:S01]  /*1230*/  IMAD R87, R132, c[0x0][0x26c], R87 ;  /* 0x00009b0084577a24 */ /* 0x000fe200078e0257 */
[----:B------:R-:W-:Y:S01]  /*1240*/  USHF.L.U64.HI UR5, UR4, UR7, UR5 ;  /* 0x0000000704057299 */ /* 0x000fe20008010205 */
[----:B------:R-:W-:Y:S01]  /*1250*/  IMAD.WIDE.U32 R154, R125, c[0x0][0x1e0], RZ ;  /* 0x000078007d9a7a25 */ /* 0x000fe200078e00ff */
[----:B------:R-:W-:-:S02]  /*1260*/  USHF.L.U64.HI UR21, UR4, UR6, UR21 ;  /* 0x0000000604157299 */ /* 0x000fc40008010215 */
[----:B------:R-:W-:Y:S01]  /*1270*/  USHF.L.U32 UR7, UR4, 0x6, URZ ;  /* 0x0000000604077899 */ /* 0x000fe2000800063f */
[C---:B------:R-:W-:Y:S01]  /*1280*/  IMAD R110, R146.reuse, c[0x0][0x1e4], RZ ;  /* 0x00007900926e7a24 */ /* 0x040fe200078e02ff */
[----:B------:R-:W-:Y:S01]  /*1290*/  USHF.L.U32 UR6, UR4, 0x5, URZ ;  /* 0x0000000504067899 */ /* 0x000fe2000800063f */
[----:B------:R-:W-:Y:S01]  /*12a0*/  IMAD.WIDE.U32 R148, R146, c[0x0][0x290], RZ ;  /* 0x0000a40092947a25 */ /* 0x000fe200078e00ff */
[----:B------:R-:W-:Y:S02]  /*12b0*/  USHF.L.U32 UR10, UR10, 0x6, URZ ;  /* 0x000000060a0a7899 */ /* 0x000fe4000800063f */
[----:B------:R-:W-:Y:S01]  /*12c0*/  ULDC.U8 UR4, c[0x0][0x298] ;  /* 0x0000a60000047ab9 */ /* 0x000fe20000000000 */
[----:B------:R-:W-:Y:S01]  /*12d0*/  IMAD R103, R103, c[0x0][0x1e0], RZ ;  /* 0x0000780067677a24 */ /* 0x000fe200078e02ff */
[----:B------:R-:W-:Y:S01]  /*12e0*/  IADD3 R110, R110, UR25, RZ ;  /* 0x000000196e6e7c10 */ /* 0x000fe2000fffe0ff */
[----:B-----5:R-:W-:-:S04]  /*12f0*/  IMAD.WIDE.U32 R140, R79, c[0x0][0x290], R140 ;  /* 0x0000a4004f8c7a25 */ /* 0x020fc800078e008c */
[----:B------:R-:W-:-:S04]  /*1300*/  IMAD.WIDE.U32 R152, R122, c[0x0][0x1e0], RZ ;  /* 0x000078007a987a25 */ /* 0x000fc800078e00ff */
[----:B------:R-:W-:-:S04]  /*1310*/  IMAD.WIDE.U32 R150, R121, c[0x0][0x1e0], RZ ;  /* 0x0000780079967a25 */ /* 0x000fc800078e00ff */
[----:B------:R-:W-:Y:S02]  /*1320*/  IMAD R103, R122, c[0x0][0x1e4], R103 ;  /* 0x000079007a677a24 */ /* 0x000fe400078e0267 */
[----:B------:R-:W-:-:S04]  /*1330*/  IMAD.WIDE.U32 R142, R79, c[0x0][0x280], R142 ;  /* 0x0000a0004f8e7a25 */ /* 0x000fc800078e008e */
[----:B------:R-:W-:-:S04]  /*1340*/  IMAD.WIDE.U32 R138, R79, c[0x0][0x280], R138 ;  /* 0x0000a0004f8a7a25 */ /* 0x000fc800078e008a */
[----:B------:R-:W-:Y:S01]  /*1350*/  IMAD.IADD R103, R153, 0x1, R103 ;  /* 0x0000000199677824 */ /* 0x000fe200078e0267 */
[----:B--2---:R-:W-:Y:S01]  /*1360*/  @P2 SHF.R.S32.HI R9, RZ, 0x1f, R8 ;  /* 0x0000001fff092819 */ /* 0x004fe20000011408 */
[----:B------:R-:W-:Y:S01]  /*1370*/  @!P2 IMAD.MOV.U32 R9, RZ, RZ, R2 ;  /* 0x000000ffff09a224 */ /* 0x000fe200078e0002 */
[----:B------:R-:W-:Y:S02]  /*1380*/  @!P2 MOV R8, R221 ;  /* 0x000000dd0008a202 */ /* 0x000fe40000000f00 */
[----:B------:R-:W-:Y:S02]  /*1390*/  @P1 LEA R16, P2, R10, c[0x0][0x220], 0x1 ;  /* 0x000088000a101a11 */ /* 0x000fe400078408ff */
[----:B------:R-:W-:Y:S01]  /*13a0*/  SEL R130, R8, RZ, !P4 ;  /* 0x000000ff08827207 */ /* 0x000fe20006000000 */
[----:B------:R-:W-:Y:S01]  /*13b0*/  IMAD.MOV.U32 R8, RZ, RZ, c[0x0][0x23c] ;  /* 0x00008f00ff087624 */ /* 0x000fe200078e00ff */
[----:B------:R-:W-:Y:S02]  /*13c0*/  @P1 LEA.HI.X R17, R10, c[0x0][0x224], R5, 0x1, P2 ;  /* 0x000089000a111a11 */ /* 0x000fe400010f0c05 */
[----:B------:R-:W-:Y:S01]  /*13d0*/  ISETP.GT.AND P2, PT, R6, 0x40, PT ;  /* 0x000000400600780c */ /* 0x000fe20003f44270 */
[----:B------:R-:W-:Y:S01]  /*13e0*/  IMAD.MOV.U32 R6, RZ, RZ, c[0x0][0x238] ;  /* 0x00008e00ff067624 */ /* 0x000fe200078e00ff */
[----:B------:R-:W-:Y:S01]  /*13f0*/  SEL R2, R9, RZ, !P4 ;  /* 0x000000ff09027207 */ /* 0x000fe20006000000 */
[----:B------:R-:W-:Y:S01]  /*1400*/  @!PT LDS RZ, [RZ] ;  /* 0x00000000fffff984 */ /* 0x000fe20000000800 */
[----:B------:R-:W-:Y:S01]  /*1410*/  @!PT LDS RZ, [RZ] ;  /* 0x00000000fffff984 */ /* 0x000fe20000000800 */
[----:B------:R-:W-:Y:S01]  /*1420*/  @!PT LDS RZ, [RZ] ;  /* 0x00000000fffff984 */ /* 0x000fe20000000800 */
[----:B------:R1:W-:Y:S01]  /*1430*/  @P1 LDGSTS.E.BYPASS.LTC128B.128 [R124+0x8100], [R16.64], !P5 ;  /* 0x08100000107c1fae */ /* 0x0003e2000e901d50 */
[----:B------:R-:W-:-:S03]  /*1440*/  ISETP.GE.AND P4, PT, R12, c[0x0][0x1d4], PT ;  /* 0x000075000c007a0c */ /* 0x000fc60003f86270 */
[----:B------:R1:W-:Y:S01]  /*1450*/  @P1 LDGSTS.E.BYPASS.LTC128B.128 [R124+0xb100], [R16.64+0x80], !P6 ;  /* 0x0b100080107c1fae */ /* 0x0003e2000f101d50 */
[----:B------:R-:W-:Y:S01]  /*1460*/  @P0 LEA R9, P1, R6, R10, 0x5 ;  /* 0x0000000a06090211 */ /* 0x000fe200078228ff */
[C---:B------:R-:W-:Y:S02]  /*1470*/  IMAD R97, R2.reuse, c[0x0][0x1f0], RZ ;  /* 0x00007c0002617a24 */ /* 0x040fe400078e02ff */
[----:B------:R-:W-:Y:S01]  /*1480*/  IMAD R83, R2, c[0x0][0x218], RZ ;  /* 0x0000860002537a24 */ /* 0x000fe200078e02ff */
[----:B------:R-:W-:Y:S01]  /*1490*/  @P0 LEA.HI.X R8, R6, R5, R8, 0x5, P1 ;  /* 0x0000000506080211 */ /* 0x000fe200008f2c08 */
[----:B------:R-:W-:Y:S01]  /*14a0*/  IMAD R97, R130, c[0x0][0x1f4], R97 ;  /* 0x00007d0082617a24 */ /* 0x000fe200078e0261 */
[----:B------:R-:W-:Y:S01]  /*14b0*/  @P2 IADD3 R6, P1, R10, UR12, RZ ;  /* 0x0000000c0a062c10 */ /* 0x000fe2000ff3e0ff */
[----:B------:R-:W-:Y:S01]  /*14c0*/  IMAD R83, R130, c[0x0][0x21c], R83 ;  /* 0x0000870082537a24 */ /* 0x000fe200078e0253 */
[----:B------:R-:W-:Y:S01]  /*14d0*/  SHF.L.U32 R10, R101, 0x1, RZ ;  /* 0x00000001650a7819 */ /* 0x000fe200000006ff */
[----:B------:R-:W-:Y:S01]  /*14e0*/  UIADD3 UR12, UP0, UR12, 0x80, URZ ;  /* 0x000000800c0c7890 */ /* 0x000fe2000ff1e03f */
[----:B------:R-:W-:-:S02]  /*14f0*/  @P2 IADD3.X R5, R5, UR8, RZ, P1, !PT ;  /* 0x0000000805052c10 */ /* 0x000fc40008ffe4ff */
[C---:B------:R-:W-:Y:S01]  /*1500*/  @P0 LEA R28, P1, R9.reuse, c[0x0][0x220], 0x1 ;  /* 0x00008800091c0a11 */ /* 0x040fe200078208ff */
[----:B------:R-:W-:Y:S01]  /*1510*/  UIADD3.X UR8, URZ, UR8, URZ, UP0, !UPT ;  /* 0x000000083f087290 */ /* 0x000fe200087fe43f */
[----:B------:R-:W-:Y:S02]  /*1520*/  SHF.R.S32.HI R2, RZ, 0x1f, R79 ;  /* 0x0000001fff027819 */ /* 0x000fe4000001144f */
[----:B------:R-:W-:Y:S02]  /*1530*/  @P0 LEA.HI.X R29, R9, c[0x0][0x224], R8, 0x1, P1 ;  /* 0x00008900091d0a11 */ /* 0x000fe400008f0c08 */
[----:B------:R-:W-:-:S03]  /*1540*/  ISETP.GE.AND P1, PT, R12, c[0x0][0x27c], PT ;  /* 0x00009f000c007a0c */ /* 0x000fc60003f26270 */
[----:B------:R2:W-:Y:S04]  /*1550*/  @P0 LDGSTS.E.BYPASS.LTC128B.128 [R124+0x9100], [R28.64], !P5 ;  /* 0x091000001c7c0fae */ /* 0x0005e8000e901d50 */
[----:B------:R2:W-:Y:S01]  /*1560*/  @P0 LDGSTS.E.BYPASS.LTC128B.128 [R124+0xc100], [R28.64+0x80], !P6 ;  /* 0x0c1000801c7c0fae */ /* 0x0005e2000f101d50 */
[----:B-1----:R-:W-:-:S04]  /*1570*/  IMAD.WIDE.U32 R16, R4, c[0x0][0x1e0], RZ ;  /* 0x0000780004107a25 */ /* 0x002fc800078e00ff */
[----:B------:R-:W-:Y:S01]  /*1580*/  IMAD.IADD R17, R17, 0x1, R7 ;  /* 0x0000000111117824 */ /* 0x000fe200078e0207 */
[----:B------:R-:W-:Y:S02]  /*1590*/  SEL R7, RZ, c[0x0][0x27c], !P1 ;  /* 0x00009f00ff077a07 */ /* 0x000fe40004800000 */
[----:B------:R-:W-:Y:S01]  /*15a0*/  @P1 IADD3 R10, -R10, c[0x0][0x1d4], RZ ;  /* 0x000075000a0a1a10 */ /* 0x000fe20007ffe1ff */
[----:B------:R-:W-:Y:S01]  /*15b0*/  IMAD.WIDE.U32 R16, R219, c[0x0][0x1e8], R16 ;  /* 0x00007a00db107a25 */ /* 0x000fe200078e0010 */
[----:B------:R-:W-:-:S03]  /*15c0*/  ISETP.GE.AND P1, PT, R101, 0x1, PT ;  /* 0x000000016500780c */ /* 0x000fc60003f26270 */
[----:B------:R-:W-:Y:S01]  /*15d0*/  IMAD.IADD R8, R12, 0x1, R7 ;  /* 0x000000010c087824 */ /* 0x000fe200078e0207 */
[----:B------:R-:W-:Y:S01]  /*15e0*/  SHF.R.S32.HI R7, RZ, 0x1f, R10 ;  /* 0x0000001fff077819 */ /* 0x000fe2000001140a */
[----:B------:R-:W-:Y:S01]  /*15f0*/  IMAD.IADD R145, R17, 0x1, R144 ;  /* 0x0000000111917824 */ /* 0x000fe200078e0290 */
[----:B------:R-:W-:Y:S02]  /*1600*/  P2R R9, PR, RZ, 0x2 ;  /* 0x00000002ff097803 */ /* 0x000fe40000000000 */
[----:B------:R-:W-:Y:S02]  /*1610*/  SHF.R.S32.HI R27, RZ, 0x1f, R8 ;  /* 0x0000001fff1b7819 */ /* 0x000fe40000011408 */
[----:B------:R-:W-:Y:S01]  /*1620*/  LEA.HI R7, R7, R10, RZ, 0x4 ;  /* 0x0000000a07077211 */ /* 0x000fe200078f20ff */
[----:B------:R-:W-:Y:S01]  /*1630*/  IMAD R10, R218, c[0x0][0x260], RZ ;  /* 0x00009800da0a7a24 */ /* 0x000fe200078e02ff */
[CC--:B------:R-:W-:Y:S02]  /*1640*/  LEA.HI R120, R27.reuse, R8.reuse, RZ, 0x3 ;  /* 0x000000081b787211 */ /* 0x0c0fe400078f18ff */
[----:B------:R-:W-:Y:S01]  /*1650*/  LEA.HI R27, R27, R8, RZ, 0x6 ;  /* 0x000000081b1b7211 */ /* 0x000fe200078f30ff */
[C---:B------:R-:W-:Y:S01]  /*1660*/  IMAD R10, R219.reuse, c[0x0][0x264], R10 ;  /* 0x00009900db0a7a24 */ /* 0x040fe200078e020a */
[----:B------:R-:W-:Y:S01]  /*1670*/  MOV R144, R16 ;  /* 0x0000001000907202 */ /* 0x000fe20000000f00 */
[----:B------:R-:W-:Y:S01]  /*1680*/  IMAD.WIDE.U32 R8, R219, c[0x0][0x260], R12 ;  /* 0x00009800db087a25 */ /* 0x000fe200078e000c */
[----:B------:R-:W-:-:S02]  /*1690*/  SHF.R.S32.HI R27, RZ, 0x6, R27 ;  /* 0x00000006ff1b7819 */ /* 0x000fc4000001141b */
[----:B------:R-:W-:Y:S01]  /*16a0*/  LOP3.LUT R116, R23, 0x38, R120, 0xf8, !PT ;  /* 0x0000003817747812 */ /* 0x000fe200078ef878 */
[----:B------:R-:W-:Y:S01]  /*16b0*/  IMAD.IADD R11, R9, 0x1, R10 ;  /* 0x00000001090b7824 */ /* 0x000fe200078e020a */
[----:B------:R-:W-:Y:S01]  /*16c0*/  MOV R10, R8 ;  /* 0x00000008000a7202 */ /* 0x000fe20000000f00 */
[----:B------:R-:W-:Y:S01]  /*16d0*/  IMAD.WIDE.U32 R8, R219, c[0x0][0x210], R12 ;  /* 0x00008400db087a25 */ /* 0x000fe200078e000c */
[----:B------:R-:W-:Y:S02]  /*16e0*/  LOP3.LUT R116, R116, R21, RZ, 0x3c, !PT ;  /* 0x0000001574747212 */ /* 0x000fe400078e3cff */
[----:B------:R-:W-:Y:S01]  /*16f0*/  SHF.R.S32.HI R7, RZ, 0x4, R7 ;  /* 0x00000004ff077819 */ /* 0x000fe20000011407 */
[----:B------:R-:W-:-:S04]  /*1700*/  IMAD.WIDE.U32 R16, R125, c[0x0][0x290], R12 ;  /* 0x0000a4007d107a25 */ /* 0x000fc800078e000c */
[----:B------:R-:W-:Y:S01]  /*1710*/  IMAD.IADD R25, R9, 0x1, R24 ;  /* 0x0000000109197824 */ /* 0x000fe200078e0218 */
[----:B------:R-:W-:Y:S01]  /*1720*/  SHF.R.S32.HI R9, RZ, 0x1f, R122 ;  /* 0x0000001fff097819 */ /* 0x000fe2000001147a */
[----:B------:R-:W-:Y:S01]  /*1730*/  IMAD.IADD R137, R136, 0x1, R17 ;  /* 0x0000000188897824 */ /* 0x000fe200078e0211 */
[----:B------:R-:W-:Y:S01]  /*1740*/  SHF.R.U32.HI R17, RZ, 0x3, R19 ;  /* 0x00000003ff117819 */ /* 0x000fe20000011613 */
[----:B------:R-:W-:Y:S01]  /*1750*/  IMAD.MOV.U32 R136, RZ, RZ, R16 ;  /* 0x000000ffff887224 */ /* 0x000fe200078e0010 */
[----:B------:R-:W-:Y:S01]  /*1760*/  LEA.HI R18, R9, R122, RZ, 0x3 ;  /* 0x0000007a09127211 */ /* 0x000fe200078f18ff */
[----:B------:R-:W-:Y:S01]  /*1770*/  IMAD.MOV.U32 R24, RZ, RZ, R8 ;  /* 0x000000ffff187224 */ /* 0x000fe200078e0008 */
[----:B------:R-:W-:Y:S01]  /*1780*/  SHF.R.S32.HI R8, RZ, 0x1f, R121 ;  /* 0x0000001fff087819 */ /* 0x000fe20000011479 */
[----:B------:R-:W-:Y:S01]  /*1790*/  IMAD.WIDE.U32 R132, R132, c[0x0][0x268], R10 ;  /* 0x00009a0084847a25 */ /* 0x000fe200078e000a */
[----:B------:R-:W-:Y:S02]  /*17a0*/  SHF.L.U32 R16, R121, 0x6, RZ ;  /* 0x0000000679107819 */ /* 0x000fe400000006ff */
[----:B------:R-:W-:Y:S01]  /*17b0*/  LOP3.LUT R10, R19, 0x38, R120, 0xf8, !PT ;  /* 0x00000038130a7812 */ /* 0x000fe200078ef878 */
[----:B------:R-:W-:Y:S01]  /*17c0*/  IMAD R9, R27, 0x1800, R20 ;  /* 0x000018001b097824 */ /* 0x000fe200078e0214 */
[----:B------:R-:W-:Y:S01]  /*17d0*/  LEA.HI R11, R8, R121, RZ, 0x3 ;  /* 0x00000079080b7211 */ /* 0x000fe200078f18ff */
[----:B------:R-:W-:Y:S01]  /*17e0*/  IMAD.SHL.U32 R18, R18, 0x40, RZ ;  /* 0x0000004012127824 */ /* 0x000fe200078e00ff */
[----:B------:R-:W-:Y:S01]  /*17f0*/  LOP3.LUT R16, R16, 0x1c0, RZ, 0xc0, !PT ;  /* 0x000001c010107812 */ /* 0x000fe200078ec0ff */
[----:B------:R-:W-:Y:S01]  /*1800*/  IMAD.IADD R116, R9, 0x1, R116 ;  /* 0x0000000109747824 */ /* 0x000fe200078e0274 */
[----:B------:R-:W-:Y:S01]  /*1810*/  LOP3.LUT R113, R10, R17, RZ, 0x3c, !PT ;  /* 0x000000110a717212 */ /* 0x000fe200078e3cff */
[----:B------:R-:W-:Y:S01]  /*1820*/  IMAD.SHL.U32 R11, R11, 0x40, RZ ;  /* 0x000000400b0b7824 */ /* 0x000fe200078e00ff */
[----:B------:R-:W-:Y:S01]  /*1830*/  SHF.R.U32.HI R9, RZ, 0x3, R16 ;  /* 0x00000003ff097819 */ /* 0x000fe20000011610 */
[----:B------:R-:W-:Y:S01]  /*1840*/  IMAD.WIDE.U32 R144, R130, c[0x0][0x1f0], R144 ;  /* 0x00007c0082907a25 */ /* 0x000fe200078e0090 */
[----:B------:R-:W-:-:S02]  /*1850*/  LOP3.LUT R10, R16, 0x38, R120, 0xf8, !PT ;  /* 0x00000038100a7812 */ /* 0x000fc400078ef878 */
[----:B------:R-:W-:Y:S01]  /*1860*/  LOP3.LUT R18, R18, 0xfffffe00, RZ, 0xc0, !PT ;  /* 0xfffffe0012127812 */ /* 0x000fe200078ec0ff */
[----:B------:R-:W-:Y:S01]  /*1870*/  IMAD.IADD R97, R145, 0x1, R97 ;  /* 0x0000000191617824 */ /* 0x000fe200078e0261 */
[----:B------:R-:W-:Y:S01]  /*1880*/  LOP3.LUT R109, R10, R9, RZ, 0x3c, !PT ;  /* 0x000000090a6d7212 */ /* 0x000fe200078e3cff */
[----:B------:R-:W-:Y:S01]  /*1890*/  IMAD.WIDE.U32 R130, R130, c[0x0][0x218], R24 ;  /* 0x0000860082827a25 */ /* 0x000fe200078e0018 */
[----:B------:R-:W-:Y:S02]  /*18a0*/  LEA.HI.SX32 R10, R120, R7, 0x1d ;  /* 0x00000007780a7211 */ /* 0x000fe400078feaff */
[----:B------:R-:W-:Y:S01]  /*18b0*/  LOP3.LUT R11, R11, 0xfffffe00, RZ, 0xc0, !PT ;  /* 0xfffffe000b0b7812 */ /* 0x000fe200078ec0ff */
[----:B------:R-:W-:Y:S01]  /*18c0*/  IMAD R8, R27, 0x1800, R18 ;  /* 0x000018001b087824 */ /* 0x000fe200078e0212 */
[----:B------:R-:W-:Y:S01]  /*18d0*/  SHF.R.S32.HI R7, RZ, 0x1f, R10 ;  /* 0x0000001fff077819 */ /* 0x000fe2000001140a */
[----:B------:R-:W-:Y:S01]  /*18e0*/  IMAD.SHL.U32 R119, R10, 0x8, RZ ;  /* 0x000000080a777824 */ /* 0x000fe200078e00ff */
[----:B------:R-:W-:Y:S01]  /*18f0*/  LOP3.LUT R120, R120, 0xfffffff8, RZ, 0xc0, !PT ;  /* 0xfffffff878787812 */ /* 0x000fe200078ec0ff */
[----:B------:R-:W-:Y:S01]  /*1900*/  IMAD.IADD R113, R8, 0x1, R113 ;  /* 0x0000000108717824 */ /* 0x000fe200078e0271 */
[----:B------:R-:W-:Y:S01]  /*1910*/  LEA.HI R7, R7, R10, RZ, 0x3 ;  /* 0x0000000a07077211 */ /* 0x000fe200078f18ff */
[----:B------:R-:W-:Y:S01]  /*1920*/  IMAD R8, R27, 0x1800, R11 ;  /* 0x000018001b087824 */ /* 0x000fe200078e020b */
[----:B------:R-:W-:Y:S01]  /*1930*/  LOP3.LUT R16, R16, 0x38, R119, 0xf8, !PT ;  /* 0x0000003810107812 */ /* 0x000fe200078ef877 */
[----:B------:R-:W-:Y:S01]  /*1940*/  IMAD.WIDE.U32 R136, R79, c[0x0][0x290], R136 ;  /* 0x0000a4004f887a25 */ /* 0x000fe200078e0088 */
[----:B------:R-:W-:-:S02]  /*1950*/  SHF.R.S32.HI R7, RZ, 0x3, R7 ;  /* 0x00000003ff077819 */ /* 0x000fc40000011407 */
[----:B------:R-:W-:Y:S01]  /*1960*/  IADD3 R109, R8, R109, RZ ;  /* 0x0000006d086d7210 */ /* 0x000fe20007ffe0ff */
[----:B------:R-:W-:Y:S01]  /*1970*/  IMAD.IADD R83, R131, 0x1, R83 ;  /* 0x0000000183537824 */ /* 0x000fe200078e0253 */
[----:B------:R-:W-:Y:S01]  /*1980*/  LOP3.LUT R8, R23, 0x38, R119, 0xf8, !PT ;  /* 0x0000003817087812 */ /* 0x000fe200078ef877 */
[C---:B------:R-:W-:Y:S01]  /*1990*/  IMAD R115, R7.reuse, 0x1800, R20 ;  /* 0x0000180007737824 */ /* 0x040fe200078e0214 */
[----:B------:R-:W-:Y:S01]  /*19a0*/  LOP3.LUT R16, R16, R9, RZ, 0x3c, !PT ;  /* 0x0000000910107212 */ /* 0x000fe200078e3cff */
[C---:B------:R-:W-:Y:S01]  /*19b0*/  IMAD R111, R7.reuse, 0x1800, R18 ;  /* 0x00001800076f7824 */ /* 0x040fe200078e0212 */
[----:B------:R-:W-:Y:S01]  /*19c0*/  LOP3.LUT R8, R8, R21, RZ, 0x3c, !PT ;  /* 0x0000001508087212 */ /* 0x000fe200078e3cff */
[----:B------:R-:W-:Y:S01]  /*19d0*/  IMAD R107, R7, 0x1800, R11 ;  /* 0x00001800076b7824 */ /* 0x000fe200078e020b */
[----:B------:R-:W-:Y:S01]  /*19e0*/  LOP3.LUT R10, R19, 0x38, R119, 0xf8, !PT ;  /* 0x00000038130a7812 */ /* 0x000fe200078ef877 */
[----:B------:R-:W-:Y:S01]  /*19f0*/  IMAD R7, R146, c[0x0][0x284], RZ ;  /* 0x0000a10092077a24 */ /* 0x000fe200078e02ff */
[----:B------:R-:W-:Y:S01]  /*1a00*/  IADD3 R87, R133, R87, RZ ;  /* 0x0000005785577210 */ /* 0x000fe20007ffe0ff */
[----:B------:R-:W-:Y:S01]  /*1a10*/  IMAD.IADD R115, R115, 0x1, R8 ;  /* 0x0000000173737824 */ /* 0x000fe200078e0208 */
[----:B------:R-:W-:Y:S01]  /*1a20*/  @P2 LEA R8, P0, R6, c[0x0][0x220], 0x1 ;  /* 0x0000880006082a11 */ /* 0x000fe200078008ff */
[----:B------:R-:W-:Y:S01]  /*1a30*/  IMAD.IADD R107, R107, 0x1, R16 ;  /* 0x000000016b6b7824 */ /* 0x000fe200078e0210 */
[----:B------:R-:W-:Y:S01]  /*1a40*/  LOP3.LUT R10, R10, R17, RZ, 0x3c, !PT ;  /* 0x000000110a0a7212 */ /* 0x000fe200078e3cff */
[----:B------:R-:W-:Y:S01]  /*1a50*/  IMAD.SHL.U32 R113, R113, 0x2, RZ ;  /* 0x0000000271717824 */ /* 0x000fe200078e00ff */
[----:B------:R-:W-:Y:S01]  /*1a60*/  @P2 LEA.HI.X R9, R6, c[0x0][0x224], R5, 0x1, P0 ;  /* 0x0000890006092a11 */ /* 0x000fe200000f0c05 */
[----:B------:R-:W-:Y:S01]  /*1a70*/  IMAD.SHL.U32 R109, R109, 0x2, RZ ;  /* 0x000000026d6d7824 */ /* 0x000fe200078e00ff */
[----:B------:R-:W-:Y:S01]  /*1a80*/  IADD3 R85, P0, R4, R125, RZ ;  /* 0x0000007d04557210 */ /* 0x000fe20007f1e0ff */
[----:B------:R-:W-:Y:S01]  /*1a90*/  IMAD R4, R3, c[0x0][0x1e0], RZ ;  /* 0x0000780003047a24 */ /* 0x000fe200078e02ff */
[----:B------:R-:W-:Y:S01]  /*1aa0*/  IADD3 R111, R111, R10, RZ ;  /* 0x0000000a6f6f7210 */ /* 0x000fe20007ffe0ff */
[----:B------:R1:W-:Y:S01]  /*1ab0*/  @P2 LDGSTS.E.BYPASS.LTC128B.128 [R124+0xa100], [R8.64], !P5 ;  /* 0x0a100000087c2fae */ /* 0x0003e2000e901d50 */
[----:B------:R-:W-:Y:S01]  /*1ac0*/  IADD3 R10, R14, 0x20, RZ ;  /* 0x000000200e0a7810 */ /* 0x000fe20007ffe0ff */
[----:B------:R-:W-:Y:S01]  /*1ad0*/  IMAD R105, R125, c[0x0][0x1e4], R4 ;  /* 0x000079007d697a24 */ /* 0x000fe200078e0204 */
[----:B------:R-:W-:Y:S01]  /*1ae0*/  SHF.R.S32.HI R114, RZ, 0x1f, R120 ;  /* 0x0000001fff727819 */ /* 0x000fe20000011478 */
[----:B------:R1:W-:Y:S01]  /*1af0*/  @P2 LDGSTS.E.BYPASS.LTC128B.128 [R124+0xd100], [R8.64+0x80], !P6 ;  /* 0x0d100080087c2fae */ /* 0x0003e2000f101d50 */
[C---:B------:R-:W-:Y:S01]  /*1b00*/  IMAD R4, R2.reuse, c[0x0][0x280], RZ ;  /* 0x0000a00002047a24 */ /* 0x040fe200078e02ff */
[----:B------:R-:W-:Y:S01]  /*1b10*/  SHF.R.S32.HI R112, RZ, 0x1f, R119 ;  /* 0x0000001fff707819 */ /* 0x000fe20000011477 */
[----:B------:R-:W-:Y:S01]  /*1b20*/  IMAD R2, R2, c[0x0][0x290], RZ ;  /* 0x0000a40002027a24 */ /* 0x000fe200078e02ff */
[----:B------:R-:W0:Y:S01]  /*1b30*/  LDGDEPBAR ;  /* 0x00000000000079af */ /* 0x000e220000000000 */
[----:B------:R-:W-:Y:S01]  /*1b40*/  IMAD.X R84, R84, 0x1, R3, P0 ;  /* 0x0000000154547824 */ /* 0x000fe200000e0603 */
[----:B------:R-:W-:Y:S01]  /*1b50*/  IADD3 R105, R155, R105, RZ ;  /* 0x000000699b697210 */ /* 0x000fe20007ffe0ff */
[C---:B------:R-:W-:Y:S01]  /*1b60*/  IMAD R3, R79.reuse, c[0x0][0x294], R2 ;  /* 0x0000a5004f037a24 */ /* 0x040fe200078e0202 */
[----:B------:R-:W-:Y:S01]  /*1b70*/  SHF.R.S32.HI R2, RZ, 0x1f, R121 ;  /* 0x0000001fff027819 */ /* 0x000fe20000011479 */
[----:B------:R-:W-:Y:S01]  /*1b80*/  IMAD R5, R79, c[0x0][0x284], R4 ;  /* 0x0000a1004f057a24 */ /* 0x000fe200078e0204 */
[----:B------:R-:W-:Y:S01]  /*1b90*/  IADD3 R89, P1, P0, R144, R154, R12 ;  /* 0x0000009a90597210 */ /* 0x000fe2000783e00c */
[----:B------:R-:W-:Y:S01]  /*1ba0*/  IMAD.IADD R92, R3, 0x1, R137 ;  /* 0x00000001035c7824 */ /* 0x000fe200078e0289 */
[----:B------:R-:W-:Y:S01]  /*1bb0*/  IADD3 R95, R141, R3, RZ ;  /* 0x000000038d5f7210 */ /* 0x000fe20007ffe0ff */
[----:B------:R-:W-:Y:S01]  /*1bc0*/  IMAD R2, R2, c[0x0][0x1e0], RZ ;  /* 0x0000780002027a24 */ /* 0x000fe200078e02ff */
[----:B------:R-:W-:Y:S01]  /*1bd0*/  IADD3.X R88, R97, R105, R13, P1, P0 ;  /* 0x0000006961587210 */ /* 0x000fe20000fe040d */
[----:B------:R-:W-:Y:S01]  /*1be0*/  IMAD.IADD R96, R143, 0x1, R5 ;  /* 0x000000018f607824 */ /* 0x000fe200078e0205 */
[----:B------:R-:W-:Y:S01]  /*1bf0*/  BAR.SYNC.DEFER_BLOCKING 0x0 ;  /* 0x0000000000007b1d */ /* 0x000fe20000010000 */
[----:B------:R-:W-:Y:S01]  /*1c00*/  ISETP.NE.AND P0, PT, RZ, UR4, PT ;  /* 0x00000004ff007c0c */ /* 0x000fe2000bf05270 */
[----:B------:R-:W-:Y:S01]  /*1c10*/  IMAD.IADD R94, R5, 0x1, R139 ;  /* 0x00000001055e7824 */ /* 0x000fe200078e028b */
[----:B------:R-:W-:Y:S01]  /*1c20*/  SHF.L.U32 R116, R116, 0x1, RZ ;  /* 0x0000000174747819 */ /* 0x000fe200000006ff */
[----:B------:R-:W-:Y:S01]  /*1c30*/  IMAD.SHL.U32 R111, R111, 0x2, RZ ;  /* 0x000000026f6f7824 */ /* 0x000fe200078e00ff */
[----:B------:R-:W-:-:S02]  /*1c40*/  P2R R128, PR, RZ, 0x1 ;  /* 0x00000001ff807803 */ /* 0x000fc40000000000 */
[----:B------:R-:W-:Y:S02]  /*1c50*/  SHF.L.U32 R115, R115, 0x1, RZ ;  /* 0x0000000173737819 */ /* 0x000fe400000006ff */
[----:B------:R-:W-:Y:S01]  /*1c60*/  SHF.L.U32 R107, R107, 0x1, RZ ;  /* 0x000000016b6b7819 */ /* 0x000fe200000006ff */
[C---:B-1----:R-:W-:Y:S02]  /*1c70*/  IMAD R9, R146.reuse, c[0x0][0x294], RZ ;  /* 0x0000a50092097a24 */ /* 0x042fe400078e02ff */
[----:B------:R-:W-:-:S04]  /*1c80*/  IMAD.WIDE.U32 R146, R146, c[0x0][0x280], RZ ;  /* 0x0000a00092927a25 */ /* 0x000fc800078e00ff */
[----:B------:R-:W-:Y:S01]  /*1c90*/  IMAD.IADD R106, R149, 0x1, R9 ;  /* 0x00000001956a7824 */ /* 0x000fe200078e0209 */
[----:B------:R-:W-:Y:S01]  /*1ca0*/  IADD3 R108, R147, R7, RZ ;  /* 0x00000007936c7210 */ /* 0x000fe20007ffe0ff */
[----:B------:R-:W-:-:S04]  /*1cb0*/  IMAD R7, R121, c[0x0][0x1e4], R2 ;  /* 0x0000790079077a24 */ /* 0x000fc800078e0202 */
[----:B--2---:R-:W-:Y:S02]  /*1cc0*/  IMAD.IADD R104, R151, 0x1, R7 ;  /* 0x0000000197687824 */ /* 0x004fe400078e0207 */
.L_x_338:
[----:B------:R-:W-:Y:S01]  /*1cd0*/  SHF.R.S32.HI R81, RZ, 0x1f, R43 ;  /* 0x0000001fff517819 */ /* 0x000fe2000001142b */
[----:B------:R-:W-:Y:S01]  /*1ce0*/  IMAD R161, R110, R43, RZ ;  /* 0x0000002b6ea17224 */ /* 0x000fe200078e02ff */
[----:B------:R-:W-:Y:S01]  /*1cf0*/  ISETP.GE.AND P2, PT, R101, 0x1, PT ;  /* 0x000000016500780c */ /* 0x000fe20003f46270 */
[----:B------:R-:W-:Y:S01]  /*1d00*/  IMAD.WIDE.U32 R162, R43, UR24, RZ ;  /* 0x000000182ba27c25 */ /* 0x000fe2000f8e00ff */
[----:B------:R-:W-:Y:S04]  /*1d10*/  DEPBAR.LE SB0, 0x0 ;  /* 0x000080000000791a */ /* 0x000fe80000000000 */
[----:B------:R-:W-:Y:S01]  /*1d20*/  BAR.SYNC.DEFER_BLOCKING 0x0 ;  /* 0x0000000000007b1d */ /* 0x000fe20000010000 */
[--C-:B-1----:R-:W-:Y:S01]  /*1d30*/  IADD3 R5, P1, P0, R89, UR15, R162.reuse ;  /* 0x0000000f59057c10 */ /* 0x102fe2000f83e0a2 */
[----:B------:R-:W-:Y:S04]  /*1d40*/  IMAD R161, R81, UR24, R161 ;  /* 0x0000001851a17c24 */ /* 0x000fe8000f8e02a1 */
[----:B------:R-:W-:Y:S05]  /*1d50*/  IMAD.IADD R161, R163, 0x1, R161 ;  /* 0x00000001a3a17824 */ /* 0x000fea00078e02a1 */
[C-C-:B------:R-:W-:Y:S02]  /*1d60*/  IADD3.X R4, R88.reuse, UR14, R161.reuse, P1, P0 ;  /* 0x0000000e58047c10 */ /* 0x140fe40008fe04a1 */
[C---:B------:R-:W-:Y:S04]  /*1d70*/  IADD3 R3, P1, P0, R89.reuse, UR13, R162 ;  /* 0x0000000d59037c10 */ /* 0x040fe8000f83e0a2 */
[----:B------:R-:W-:Y:S02]  /*1d80*/  IADD3.X R2, R88, UR11, R161, P1, P0 ;  /* 0x0000000b58027c10 */ /* 0x000fe40008fe04a1 */
[----:B------:R-:W-:Y:S05]  /*1d90*/  IADD3 R7, P0, R89, R162, RZ ;  /* 0x000000a259077210 */ /* 0x000fea0007f1e0ff */
[----:B------:R-:W-:Y:S01]  /*1da0*/  IMAD.X R6, R161, 0x1, R88, P0 ;  /* 0x00000001a1067824 */ /* 0x000fe200000e0658 */
[C---:B------:R-:W-:Y:S01]  /*1db0*/  LEA R74, P0, R7.reuse, c[0x0][0x1c8], 0x1 ;  /* 0x00007200074a7a11 */ /* 0x040fe200078008ff */
[----:B------:R-:W-:Y:S03]  /*1dc0*/  BSSY B2, `(.L_x_304) ;  /* 0x00003bc000027945 */ /* 0x000fe60003800000 */
[----:B------:R-:W-:Y:S02]  /*1dd0*/  LEA.HI.X R75, R7, c[0x0][0x1cc], R6, 0x1, P0 ;  /* 0x00007300074b7a11 */ /* 0x000fe400000f0c06 */
[C---:B------:R-:W-:Y:S04]  /*1de0*/  LEA R72, P0, R5.reuse, c[0x0][0x1c8], 0x1 ;  /* 0x0000720005487a11 */ /* 0x040fe800078008ff */
[----:B------:R-:W-:Y:S02]  /*1df0*/  LEA.HI.X R73, R5, c[0x0][0x1cc], R4, 0x1, P0 ;  /* 0x0000730005497a11 */ /* 0x000fe400000f0c04 */
[C---:B------:R-:W-:Y:S04]  /*1e00*/  LEA R70, P0, R3.reuse, c[0x0][0x1c8], 0x1 ;  /* 0x0000720003467a11 */ /* 0x040fe800078008ff */
[----:B------:R-:W-:Y:S01]  /*1e10*/  LEA.HI.X R71, R3, c[0x0][0x1cc], R2, 0x1, P0 ;  /* 0x0000730003477a11 */ /* 0x000fe200000f0c02 */
[----:B-----5:R-:W-:-:S05]  /*1e20*/  @!P2 BRA `(.L_x_305) ;  /* 0x000039400000a947 */ /* 0x020fca0003800000 */
        /* <DEDUP_REMOVED lines=23> */
[----:B------:R-:W-:Y:S01]  /*1fa0*/  CS2R R38, SRZ ;  /* 0x0000000000267805 */ /* 0x000fe2000001ff00 */
[----:B------:R-:W-:Y:S01]  /*1fb0*/  CS2R R66, SRZ ;  /* 0x0000000000427805 */ /* 0x000fe2000001ff00 */
[----:B------:R-:W-:Y:S01]  /*1fc0*/  IMAD.X R2, R21, 0x1, R96, P0 ;  /* 0x0000000115027824 */ /* 0x000fe200000e0660 */
[----:B------:R-:W-:Y:S05]  /*1fd0*/  IADD3 R5, P0, R140, R22, RZ ;  /* 0x000000168c057210 */ /* 0x000fea0007f1e0ff */
[----:B------:R-:W-:Y:S01]  /*1fe0*/  IMAD.X R4, R20, 0x1, R95, P0 ;  /* 0x0000000114047824 */ /* 0x000fe200000e065f */
        /* <DEDUP_REMOVED lines=12> */
.L_x_308:
[----:B------:R-:W-:Y:S05]  /*20b0*/  BSYNC B0 ;  /* 0x0000000000007941 */ /* 0x000fea0003800000 */
.L_x_307:
[----:B------:R-:W-:Y:S01]  /*20c0*/  ISETP.GE.AND P3, PT, R122, R82, PT ;  /* 0x000000527a00720c */ /* 0x000fe20003f66270 */
[----:B-----5:R-:W-:Y:S01]  /*20d0*/  IMAD.MOV.U32 R5, RZ, RZ, R38 ;  /* 0x000000ffff057224 */ /* 0x020fe200078e0026 */
[----:B------:R-:W-:Y:S01]  /*20e0*/  BSSY B0, `(.L_x_309) ;  /* 0x0000028000007945 */ /* 0x000fe20003800000 */
[----:B------:R-:W-:Y:S01]  /*20f0*/  IMAD.MOV.U32 R4, RZ, RZ, R39 ;  /* 0x000000ffff047224 */ /* 0x000fe200078e0027 */
[----:B------:R-:W-:Y:S01]  /*2100*/  CS2R R32, SRZ ;  /* 0x0000000000207805 */ /* 0x000fe2000001ff00 */
[----:B-1----:R-:W-:Y:S01]  /*2110*/  IMAD.MOV.U32 R3, RZ, RZ, R36 ;  /* 0x000000ffff037224 */ /* 0x002fe200078e0024 */
[----:B------:R-:W-:Y:S01]  /*2120*/  PRMT R30, R5, 0x7610, R30 ;  /* 0x00007610051e7816 */ /* 0x000fe2000000001e */
[----:B------:R-:W-:Y:S01]  /*2130*/  IMAD.MOV.U32 R2, RZ, RZ, R37 ;  /* 0x000000ffff027224 */ /* 0x000fe200078e0025 */
        /* <DEDUP_REMOVED lines=9> */
[----:B------:R-:W-:Y:S01]  /*21d0*/  CS2R R58, SRZ ;  /* 0x00000000003a7805 */ /* 0x000fe2000001ff00 */
[----:B------:R-:W-:Y:S01]  /*21e0*/  PRMT R40, R7, 0x7610, R40 ;  /* 0x0000761007287816 */ /* 0x000fe20000000028 */
[----:B------:R-:W-:Y:S01]  /*21f0*/  CS2R R62, SRZ ;  /* 0x00000000003e7805 */ /* 0x000fe2000001ff00 */
[----:B------:R-:W-:Y:S01]  /*2200*/  PRMT R44, R6, 0x7610, R44 ;  /* 0x00007610062c7816 */ /* 0x000fe2000000002c */
[----:B------:R-:W-:-:S05]  /*2210*/  @P3 BRA `(.L_x_310) ;  /* 0x0000014000003947 */ /* 0x000fca0003800000 */
[----:B------:R-:W-:Y:S01]  /*2220*/  IADD3 R3, P1, P0, R142, UR22, R48 ;  /* 0x000000168e037c10 */ /* 0x000fe2000f83e030 */
[----:B------:R-:W-:Y:S01]  /*2230*/  CS2R R32, SRZ ;  /* 0x0000000000207805 */ /* 0x000fe2000001ff00 */
[----:B------:R-:W-:Y:S01]  /*2240*/  CS2R R62, SRZ ;  /* 0x00000000003e7805 */ /* 0x000fe2000001ff00 */
[----:B------:R-:W-:Y:S01]  /*2250*/  CS2R R28, SRZ ;  /* 0x00000000001c7805 */ /* 0x000fe2000001ff00 */
[----:B------:R-:W-:Y:S01]  /*2260*/  IADD3.X R2, R96, UR20, R21, P1, P0 ;  /* 0x0000001460027c10 */ /* 0x000fe20008fe0415 */
[----:B------:R-:W-:Y:S01]  /*2270*/  CS2R R58, SRZ ;  /* 0x00000000003a7805 */ /* 0x000fe2000001ff00 */
[----:B------:R-:W-:Y:S04]  /*2280*/  IADD3 R5, P1, P0, R140, UR6, R22 ;  /* 0x000000068c057c10 */ /* 0x000fe8000f83e016 */
[----:B------:R-:W-:Y:S02]  /*2290*/  IADD3.X R4, R95, UR21, R20, P1, P0 ;  /* 0x000000155f047c10 */ /* 0x000fe40008fe0414 */
        /* <DEDUP_REMOVED lines=12> */
.L_x_310:
[----:B------:R-:W-:Y:S05]  /*2360*/  BSYNC B0 ;  /* 0x0000000000007941 */ /* 0x000fea0003800000 */
.L_x_309:
        /* <DEDUP_REMOVED lines=21> */
[----:B------:R-:W-:Y:S01]  /*24c0*/  CS2R R54, SRZ ;  /* 0x0000000000367805 */ /* 0x000fe2000001ff00 */
[----:B------:R-:W-:-:S05]  /*24d0*/  @P2 BRA `(.L_x_312) ;  /* 0x0000012000002947 */ /* 0x000fca0003800000 */
[----:B------:R-:W-:Y:S01]  /*24e0*/  IADD3 R2, P1, P0, R142, UR19, R48 ;  /* 0x000000138e027c10 */ /* 0x000fe2000f83e030 */
[----:B------:R-:W-:Y:S01]  /*24f0*/  CS2R R8, SRZ ;  /* 0x0000000000087805 */ /* 0x000fe2000001ff00 */
[----:B------:R-:W-:Y:S02]  /*2500*/  CS2R R50, SRZ ;  /* 0x0000000000327805 */ /* 0x000fe4000001ff00 */
[----:B------:R-:W-:Y:S02]  /*2510*/  IADD3.X R21, R96, UR18, R21, P1, P0 ;  /* 0x0000001260157c10 */ /* 0x000fe40008fe0415 */
        /* <DEDUP_REMOVED lines=14> */
.L_x_312:
[----:B------:R-:W-:Y:S05]  /*2600*/  BSYNC B0 ;  /* 0x0000000000007941 */ /* 0x000fea0003800000 */
.L_x_311:
[----:B-1---5:R-:W-:Y:S01]  /*2610*/  IMAD.MOV.U32 R5, RZ, RZ, R8 ;  /* 0x000000ffff057224 */ /* 0x022fe200078e0008 */
[----:B------:R-:W-:Y:S01]  /*2620*/  BSSY B1, `(.L_x_313) ;  /* 0x000007f000017945 */ /* 0x000fe20003800000 */
[----:B------:R-:W-:Y:S02]  /*2630*/  IMAD.MOV.U32 R4, RZ, RZ, R9 ;  /* 0x000000ffff047224 */ /* 0x000fe400078e0009 */
        /* <DEDUP_REMOVED lines=11> */
[----:B------:R-:W-:Y:S02]  /*26f0*/  PRMT R47, R22, 0x7610, R47 ;  /* 0x00007610162f7816 */ /* 0x000fe4000000002f */
[----:B------:R-:W-:Y:S02]  /*2700*/  PRMT R52, R21, 0x7610, R52 ;  /* 0x0000761015347816 */ /* 0x000fe40000000034 */
[----:B------:R-:W-:Y:S01]  /*2710*/  PRMT R49, R20, 0x7610, R49 ;  /* 0x0000761014317816 */ /* 0x000fe20000000031 */
[----:B------:R-:W-:-:S05]  /*2720*/  @P5 BRA `(.L_x_314) ;  /* 0x000006e000005947 */ /* 0x000fca0003800000 */
[----:B------:R-:W-:Y:S01]  /*2730*/  BSSY B0, `(.L_x_315) ;  /* 0x0000036000007945 */ /* 0x000fe20003800000 */
        /* <DEDUP_REMOVED lines=8> */
[----:B------:R-:W-:Y:S02]  /*27c0*/  @!P0 SHF.R.U32.HI R41, RZ, 0x10, R69 ;  /* 0x00000010ff298819 */ /* 0x000fe40000011645 */
[----:B------:R-:W-:Y:S02]  /*27d0*/  @!P0 PRMT R34, R34, 0x5410, R35 ;  /* 0x0000541022228816 */ /* 0x000fe40000000023 */
[----:B------:R-:W-:Y:S02]  /*27e0*/  @!P0 PRMT R31, R31, 0x5410, R36 ;  /* 0x000054101f1f8816 */ /* 0x000fe40000000024 */
[----:B------:R-:W-:Y:S01]  /*27f0*/  @!P0 PRMT R44, R44, 0x5410, R41 ;  /* 0x000054102c2c8816 */ /* 0x000fe20000000029 */
[C---:B------:R-:W-:Y:S01]  /*2800*/  @!P0 IMAD.U32 R41, R42.reuse, 0x10000, RZ ;  /* 0x000100002a298824 */ /* 0x040fe200078e00ff */
[----:B------:R-:W-:Y:S01]  /*2810*/  @!P0 LOP3.LUT R42, R42, 0xffff0000, RZ, 0xc0, !PT ;  /* 0xffff00002a2a8812 */ /* 0x000fe200078ec0ff */
[C---:B------:R-:W-:Y:S01]  /*2820*/  @!P0 IMAD.U32 R35, R34.reuse, 0x10000, RZ ;  /* 0x0001000022238824 */ /* 0x040fe200078e00ff */
[----:B------:R-:W-:Y:S01]  /*2830*/  @!P0 LOP3.LUT R34, R34, 0xffff0000, RZ, 0xc0, !PT ;  /* 0xffff000022228812 */ /* 0x000fe200078ec0ff */
[C---:B-1----:R-:W-:Y:S01]  /*2840*/  @!P0 IMAD.U32 R45, R21.reuse, 0x10000, RZ ;  /* 0x00010000152d8824 */ /* 0x042fe200078e00ff */
[C---:B------:R-:W-:Y:S02]  /*2850*/  @!P0 LOP3.LUT R36, R20.reuse, 0xffff0000, RZ, 0xc0, !PT ;  /* 0xffff000014248812 */ /* 0x040fe400078ec0ff */
[----:B------:R-:W-:Y:S02]  /*2860*/  @!P0 LOP3.LUT R37, R21, 0xffff0000, RZ, 0xc0, !PT ;  /* 0xffff000015258812 */ /* 0x000fe400078ec0ff */
[----:B------:R-:W-:Y:S01]  /*2870*/  @!P0 SHF.L.U32 R40, R20, 0x10, RZ ;  /* 0x0000001014288819 */ /* 0x000fe200000006ff */
[C---:B------:R-:W-:Y:S01]  /*2880*/  @!P0 FMUL.FTZ R65, R36.reuse, R41 ;  /* 0x0000002924418220 */ /* 0x040fe20000410000 */
[----:B------:R-:W-:Y:S01]  /*2890*/  @!P0 SHF.L.U32 R46, R23, 0x10, RZ ;  /* 0x00000010172e8819 */ /* 0x000fe200000006ff */
[----:B------:R-:W-:Y:S02]  /*28a0*/  @!P0 FMUL.FTZ R76, R37, R42 ;  /* 0x0000002a254c8220 */ /* 0x000fe40000410000 */
[-C--:B------:R-:W-:Y:S01]  /*28b0*/  @!P0 FMUL.FTZ R2, R36, R35.reuse ;  /* 0x0000002324028220 */ /* 0x080fe20000410000 */
[----:B------:R-:W-:Y:S01]  /*28c0*/  @!P0 LOP3.LUT R36, R23, 0xffff0000, RZ, 0xc0, !PT ;  /* 0xffff000017248812 */ /* 0x000fe200078ec0ff */
[----:B------:R-:W-:Y:S01]  /*28d0*/  @!P0 FFMA.FTZ R65, R40, R35, -R65 ;  /* 0x0000002328418223 */ /* 0x000fe20000010841 */
[C---:B------:R-:W-:Y:S01]  /*28e0*/  @!P0 LOP3.LUT R35, R22.reuse, 0xffff0000, RZ, 0xc0, !PT ;  /* 0xffff000016238812 */ /* 0x040fe200078ec0ff */
[-C--:B------:R-:W-:Y:S02]  /*28f0*/  @!P0 FMUL.FTZ R3, R37, R34.reuse ;  /* 0x0000002225038220 */ /* 0x080fe40000410000 */
[----:B------:R-:W-:Y:S02]  /*2900*/  @!P0 FFMA.FTZ R76, R45, R34, -R76 ;  /* 0x000000222d4c8223 */ /* 0x000fe4000001084c */
[C---:B------:R-:W-:Y:S01]  /*2910*/  @!P0 IMAD.U32 R34, R31.reuse, 0x10000, RZ ;  /* 0x000100001f228824 */ /* 0x040fe200078e00ff */
[----:B------:R-:W-:Y:S01]  /*2920*/  @!P0 LOP3.LUT R31, R31, 0xffff0000, RZ, 0xc0, !PT ;  /* 0xffff00001f1f8812 */ /* 0x000fe200078ec0ff */
[----:B------:R-:W-:Y:S01]  /*2930*/  @!P0 FFMA.FTZ R2, R41, R40, R2 ;  /* 0x0000002829028223 */ /* 0x000fe20000010002 */
[----:B------:R-:W-:Y:S01]  /*2940*/  @!P0 SHF.L.U32 R41, R22, 0x10, RZ ;  /* 0x0000001016298819 */ /* 0x000fe200000006ff */
[C---:B------:R-:W-:Y:S01]  /*2950*/  @!P0 IMAD.U32 R40, R44.reuse, 0x10000, RZ ;  /* 0x000100002c288824 */ /* 0x040fe200078e00ff */
[----:B------:R-:W-:Y:S01]  /*2960*/  @!P0 LOP3.LUT R44, R44, 0xffff0000, RZ, 0xc0, !PT ;  /* 0xffff00002c2c8812 */ /* 0x000fe200078ec0ff */
[C---:B------:R-:W-:Y:S01]  /*2970*/  @!P0 FMUL.FTZ R4, R35.reuse, R34 ;  /* 0x0000002223048220 */ /* 0x040fe20000410000 */
[----:B------:R-:W-:Y:S01]  /*2980*/  @!P0 F2FP.BF16.PACK_AB R65, R2, R65 ;  /* 0x000000410241823e */ /* 0x000fe200000010ff */
[----:B------:R-:W-:Y:S02]  /*2990*/  @!P0 FMUL.FTZ R77, R35, R40 ;  /* 0x00000028234d8220 */ /* 0x000fe40000410000 */
        /* <DEDUP_REMOVED lines=9> */
[----:B------:R-:W-:Y:S01]  /*2a30*/  @!P0 IMAD.MOV.U32 R20, RZ, RZ, R65 ;  /* 0x000000ffff148224 */ /* 0x000fe200078e0041 */
[----:B------:R-:W-:Y:S02]  /*2a40*/  @!P0 MOV R21, R76 ;  /* 0x0000004c00158202 */ /* 0x000fe40000000f00 */
[----:B------:R-:W-:Y:S01]  /*2a50*/  @!P0 F2FP.BF16.PACK_AB R82, R5, R82 ;  /* 0x000000520552823e */ /* 0x000fe200000010ff */
[----:B------:R-:W-:Y:S03]  /*2a60*/  @!P0 IMAD.MOV.U32 R22, RZ, RZ, R77 ;  /* 0x000000ffff168224 */ /* 0x000fe600078e004d */
[----:B------:R-:W-:Y:S05]  /*2a70*/  @!P0 MOV R23, R82 ;  /* 0x0000005200178202 */ /* 0x000fea0000000f00 */
[----:B------:R1:W-:Y:S02]  /*2a80*/  STG.E.128 [R74.64], R20 ;  /* 0x000000144a007986 */ /* 0x0003e4000c101d10 */
.L_x_316:
[----:B------:R-:W-:Y:S05]  /*2a90*/  BSYNC B0 ;  /* 0x0000000000007941 */ /* 0x000fea0003800000 */
.L_x_315:
[----:B------:R-:W-:Y:S11]  /*2aa0*/  ISETP.GE.AND P0, PT, R123, c[0x0][0x1d4], PT ;  /* 0x000075007b007a0c */ /* 0x000ff60003f06270 */
[----:B------:R-:W-:Y:S02]  /*2ab0*/  @!UPT UIADD3 URZ, URZ, URZ, URZ ;  /* 0x0000003f3f3ff290 */ /* 0x000fe4000fffe03f */
[----:B------:R-:W-:-:S05]  /*2ac0*/  @P0 BRA `(.L_x_314) ;  /* 0x0000034000000947 */ /* 0x000fca0003800000 */
[----:B------:R-:W-:Y:S01]  /*2ad0*/  ISETP.GE.AND P0, PT, R10, c[0x0][0x27c], PT ;  /* 0x00009f000a007a0c */ /* 0x000fe20003f06270 */
[----:B-1----:R-:W1:Y:S11]  /*2ae0*/  LDS.128 R20, [R124+0xb100] ;  /* 0x00b100007c147984 */ /* 0x002e760000000c00 */
[----:B------:R-:W-:Y:S01]  /*2af0*/  @!UPT UIADD3 URZ, URZ, URZ, URZ ;  /* 0x0000003f3f3ff290 */ /* 0x000fe2000fffe03f */
[----:B------:R-:W-:Y:S02]  /*2b00*/  @!P0 SHF.R.U64 R37, R66, 0x10, R67 ;  /* 0x0000001042258819 */ /* 0x000fe40000001243 */
[----:B------:R-:W-:Y:S02]  /*2b10*/  @!P0 SHF.R.U64 R31, R38, 0x10, R39 ;  /* 0x00000010261f8819 */ /* 0x000fe40000001227 */
[----:B------:R-:W-:Y:S02]  /*2b20*/  @!P0 PRMT R64, R64, 0x5410, R37 ;  /* 0x0000541040408816 */ /* 0x000fe40000000025 */
[----:B------:R-:W-:Y:S02]  /*2b30*/  @!P0 PRMT R30, R30, 0x5410, R31 ;  /* 0x000054101e1e8816 */ /* 0x000fe4000000001f */
[C---:B------:R-:W-:Y:S01]  /*2b40*/  @!P0 LOP3.LUT R40, R64.reuse, 0xffff0000, RZ, 0xc0, !PT ;  /* 0xffff000040288812 */ /* 0x040fe200078ec0ff */
[----:B------:R-:W-:Y:S01]  /*2b50*/  @!P0 IMAD.U32 R37, R64, 0x10000, RZ ;  /* 0x0001000040258824 */ /* 0x000fe200078e00ff */
[----:B------:R-:W-:Y:S01]  /*2b60*/  @!P0 SHF.R.U32.HI R38, RZ, 0x10, R39 ;  /* 0x00000010ff268819 */ /* 0x000fe20000011627 */
[C---:B------:R-:W-:Y:S01]  /*2b70*/  @!P0 IMAD.U32 R31, R30.reuse, 0x10000, RZ ;  /* 0x000100001e1f8824 */ /* 0x040fe200078e00ff */
[----:B------:R-:W-:Y:S02]  /*2b80*/  @!P0 SHF.R.U32.HI R66, RZ, 0x10, R67 ;  /* 0x00000010ff428819 */ /* 0x000fe40000011643 */
[----:B------:R-:W-:Y:S02]  /*2b90*/  @!P0 LOP3.LUT R30, R30, 0xffff0000, RZ, 0xc0, !PT ;  /* 0xffff00001e1e8812 */ /* 0x000fe400078ec0ff */
[----:B------:R-:W-:Y:S02]  /*2ba0*/  @!P0 PRMT R25, R25, 0x5410, R38 ;  /* 0x0000541019198816 */ /* 0x000fe40000000026 */
[----:B------:R-:W-:Y:S04]  /*2bb0*/  @!P0 PRMT R61, R61, 0x5410, R66 ;  /* 0x000054103d3d8816 */ /* 0x000fe80000000042 */
        /* <DEDUP_REMOVED lines=18> */
[----:B------:R-:W-:Y:S02]  /*2ce0*/  @!P0 IMAD.U32 R36, R61, 0x10000, RZ ;  /* 0x000100003d248824 */ /* 0x000fe400078e00ff */
        /* <DEDUP_REMOVED lines=17> */
[----:B------:R1:W-:Y:S02]  /*2e00*/  STG.E.128 [R74.64+0x80], R20 ;  /* 0x000080144a007986 */ /* 0x0003e4000c101d10 */
.L_x_314:
[----:B------:R-:W-:Y:S05]  /*2e10*/  BSYNC B1 ;  /* 0x0000000000017941 */ /* 0x000fea0003800000 */
.L_x_313:
[----:B------:R-:W-:Y:S01]  /*2e20*/  BSSY B1, `(.L_x_317) ;  /* 0x0000070000017945 */ /* 0x000fe20003800000 */
[----:B------:R-:W-:-:S05]  /*2e30*/  @P3 BRA `(.L_x_318) ;  /* 0x000006e000003947 */ /* 0x000fca0003800000 */
[----:B------:R-:W-:Y:S01]  /*2e40*/  BSSY B0, `(.L_x_319) ;  /* 0x0000036000007945 */ /* 0x000fe20003800000 */
        /* <DEDUP_REMOVED lines=53> */
.L_x_320:
[----:B------:R-:W-:Y:S05]  /*31a0*/  BSYNC B0 ;  /* 0x0000000000007941 */ /* 0x000fea0003800000 */
.L_x_319:
        /* <DEDUP_REMOVED lines=55> */
.L_x_318:
[----:B------:R-:W-:Y:S05]  /*3520*/  BSYNC B1 ;  /* 0x0000000000017941 */ /* 0x000fea0003800000 */
.L_x_317:
        /* <DEDUP_REMOVED lines=55> */
.L_x_323:
[----:B------:R-:W-:Y:S05]  /*38a0*/  BSYNC B0 ;  /* 0x0000000000007941 */ /* 0x000fea0003800000 */
.L_x_322:
[----:B------:R-:W-:Y:S11]  /*38b0*/  ISETP.GE.AND P0, PT, R123, c[0x0][0x1d4], PT ;  /* 0x000075007b007a0c */ /* 0x000ff60003f06270 */
[----:B------:R-:W-:Y:S02]  /*38c0*/  @!UPT UIADD3 URZ, URZ, URZ, URZ ;  /* 0x0000003f3f3ff290 */ /* 0x000fe4000fffe03f */
[----:B------:R-:W-:-:S05]  /*38d0*/  @P0 BRA `(.L_x_321) ;  /* 0x000020a000000947 */ /* 0x000fca0003800000 */
[----:B------:R-:W-:Y:S01]  /*38e0*/  ISETP.GE.AND P0, PT, R10, c[0x0][0x27c], PT ;  /* 0x00009f000a007a0c */ /* 0x000fe20003f06270 */
[----:B------:R-:W2:Y:S11]  /*38f0*/  LDS.128 R16, [R124+0xd100] ;  /* 0x00d100007c107984 */ /* 0x000eb60000000c00 */
[----:B------:R-:W-:Y:S01]  /*3900*/  @!UPT UIADD3 URZ, URZ, URZ, URZ ;  /* 0x0000003f3f3ff290 */ /* 0x000fe2000fffe03f */
[----:B------:R-:W-:Y:S02]  /*3910*/  @!P0 SHF.R.U64 R11, R50, 0x10, R51 ;  /* 0x00000010320b8819 */ /* 0x000fe40000001233 */
[--C-:B------:R-:W-:Y:S02]  /*3920*/  @!P0 SHF.R.U64 R8, R8, 0x10, R9.reuse ;  /* 0x0000001008088819 */ /* 0x100fe40000001209 */
[----:B------:R-:W-:Y:S02]  /*3930*/  @!P0 SHF.R.U32.HI R9, RZ, 0x10, R9 ;  /* 0x00000010ff098819 */ /* 0x000fe40000011609 */
[----:B------:R-:W-:Y:S02]  /*3940*/  @!P0 PRMT R48, R48, 0x5410, R11 ;  /* 0x0000541030308816 */ /* 0x000fe4000000000b */
[----:B------:R-:W-:Y:S02]  /*3950*/  @!P0 PRMT R7, R7, 0x5410, R8 ;  /* 0x0000541007078816 */ /* 0x000fe40000000008 */
[----:B------:R-:W-:Y:S01]  /*3960*/  @!P0 PRMT R6, R6, 0x5410, R9 ;  /* 0x0000541006068816 */ /* 0x000fe20000000009 */
[C---:B------:R-:W-:Y:S01]  /*3970*/  @!P0 IMAD.U32 R11, R48.reuse, 0x10000, RZ ;  /* 0x00010000300b8824 */ /* 0x040fe200078e00ff */
[----:B-1----:R-:W-:Y:S01]  /*3980*/  @!P0 LOP3.LUT R22, R48, 0xffff0000, RZ, 0xc0, !PT ;  /* 0xffff000030168812 */ /* 0x002fe200078ec0ff */
[C---:B------:R-:W-:Y:S01]  /*3990*/  @!P0 IMAD.U32 R8, R7.reuse, 0x10000, RZ ;  /* 0x0001000007088824 */ /* 0x040fe200078e00ff */
[----:B------:R-:W-:Y:S02]  /*39a0*/  @!P0 SHF.R.U32.HI R50, RZ, 0x10, R51 ;  /* 0x00000010ff328819 */ /* 0x000fe40000011633 */
[----:B------:R-:W-:Y:S02]  /*39b0*/  @!P0 LOP3.LUT R7, R7, 0xffff0000, RZ, 0xc0, !PT ;  /* 0xffff000007078812 */ /* 0x000fe400078ec0ff */
[----:B------:R-:W-:Y:S04]  /*39c0*/  @!P0 PRMT R47, R47, 0x5410, R50 ;  /* 0x000054102f2f8816 */ /* 0x000fe80000000032 */
[----:B------:R-:W-:Y:S01]  /*39d0*/  @!P0 LOP3.LUT R28, R47, 0xffff0000, RZ, 0xc0, !PT ;  /* 0xffff00002f1c8812 */ /* 0x000fe200078ec0ff */
[C---:B--2---:R-:W-:Y:S01]  /*39e0*/  @!P0 IMAD.U32 R24, R17.reuse, 0x10000, RZ ;  /* 0x0001000011188824 */ /* 0x044fe200078e00ff */
        /* <DEDUP_REMOVED lines=9> */
[----:B------:R-:W-:Y:S01]  /*3a80*/  @!P0 LOP3.LUT R8, R18, 0xffff0000, RZ, 0xc0, !PT ;  /* 0xffff000012088812 */ /* 0x000fe200078ec0ff */
[-C--:B------:R-:W-:Y:S02]  /*3a90*/  @!P0 FMUL.FTZ R3, R20, R7.reuse ;  /* 0x0000000714038220 */ /* 0x080fe40000410000 */
[----:B------:R-:W-:Y:S02]  /*3aa0*/  @!P0 FFMA.FTZ R30, R24, R7, -R30 ;  /* 0x00000007181e8223 */ /* 0x000fe4000001081e */
[C---:B------:R-:W-:Y:S01]  /*3ab0*/  @!P0 IMAD.U32 R7, R6.reuse, 0x10000, RZ ;  /* 0x0001000006078824 */ /* 0x040fe200078e00ff */
[----:B------:R-:W-:Y:S01]  /*3ac0*/  @!P0 LOP3.LUT R6, R6, 0xffff0000, RZ, 0xc0, !PT ;  /* 0xffff000006068812 */ /* 0x000fe200078ec0ff */
[----:B------:R-:W-:Y:S01]  /*3ad0*/  @!P0 FFMA.FTZ R2, R11, R21, R2 ;  /* 0x000000150b028223 */ /* 0x000fe20000010002 */
[----:B------:R-:W-:Y:S01]  /*3ae0*/  @!P0 SHF.L.U32 R21, R19, 0x10, RZ ;  /* 0x0000001013158819 */ /* 0x000fe200000006ff */
[----:B------:R-:W-:Y:S02]  /*3af0*/  @!P0 IMAD.U32 R11, R47, 0x10000, RZ ;  /* 0x000100002f0b8824 */ /* 0x000fe400078e00ff */
[----:B------:R-:W-:Y:S01]  /*3b00*/  @!P0 FMUL.FTZ R4, R8, R7 ;  /* 0x0000000708048220 */ /* 0x000fe20000410000 */
        /* <DEDUP_REMOVED lines=16> */
[----:B------:R1:W-:Y:S01]  /*3c10*/  STG.E.128 [R70.64+0x80], R16 ;  /* 0x0000801046007986 */ /* 0x0003e2000c101d10 */
[----:B------:R-:W-:-:S05]  /*3c20*/  BRA `(.L_x_321) ;  /* 0x00001d5000007947 */ /* 0x000fca0003800000 */
.L_x_306:
[-C--:B------:R-:W-:Y:S01]  /*3c30*/  ISETP.GE.AND P0, PT, R122, R82.reuse, PT ;  /* 0x000000527a00720c */ /* 0x080fe20003f06270 */
        /* <DEDUP_REMOVED lines=14> */
[----:B------:R-:W-:Y:S04]  /*3d20*/  @!P2 IADD3 R40, P1, P0, R138, UR22, R48 ;  /* 0x000000168a28ac10 */ /* 0x000fe8000f83e030 */
[--C-:B------:R-:W-:Y:S02]  /*3d30*/  @!P2 IADD3.X R23, R94, UR20, R21.reuse, P1, P0 ;  /* 0x000000145e17ac10 */ /* 0x100fe40008fe0415 */
[----:B------:R-:W-:Y:S04]  /*3d40*/  @!P2 IADD3 R42, P1, P0, R136, UR6, R22 ;  /* 0x00000006882aac10 */ /* 0x000fe8000f83e016 */
[----:B------:R-:W-:Y:S02]  /*3d50*/  @!P2 IADD3.X R35, R92, UR21, R20, P1, P0 ;  /* 0x000000155c23ac10 */ /* 0x000fe40008fe0414 */
[-C--:B------:R-:W-:Y:S04]  /*3d60*/  ISETP.GE.AND P0, PT, R121, R82.reuse, PT ;  /* 0x000000527900720c */ /* 0x080fe80003f06270 */
[----:B------:R-:W-:Y:S11]  /*3d70*/  ISETP.GE.OR P1, PT, R12, c[0x0][0x27c], P0 ;  /* 0x00009f000c007a0c */ /* 0x000ff60000726670 */
[----:B------:R-:W-:Y:S02]  /*3d80*/  @!UPT UIADD3 URZ, URZ, URZ, URZ ;  /* 0x0000003f3f3ff290 */ /* 0x000fe4000fffe03f */
[----:B------:R-:W-:Y:S04]  /*3d90*/  @!P1 IADD3 R50, P3, P0, R138, UR19, R48 ;  /* 0x000000138a329c10 */ /* 0x000fe8000f87e030 */
[----:B------:R-:W-:Y:S02]  /*3da0*/  @!P1 IADD3.X R41, R94, UR18, R21, P3, P0 ;  /* 0x000000125e299c10 */ /* 0x000fe40009fe0415 */
[----:B------:R-:W-:Y:S04]  /*3db0*/  @!P1 IADD3 R52, P3, P0, R136, UR7, R22 ;  /* 0x0000000788349c10 */ /* 0x000fe8000f87e016 */
[----:B------:R-:W-:Y:S02]  /*3dc0*/  @!P1 IADD3.X R49, R92, UR5, R20, P3, P0 ;  /* 0x000000055c319c10 */ /* 0x000fe40009fe0414 */
[C---:B------:R-:W-:Y:S04]  /*3dd0*/  @!P2 LEA R68, P0, R40.reuse, c[0x0][0x270], 0x1 ;  /* 0x00009c002844aa11 */ /* 0x040fe800078008ff */
[----:B------:R-:W-:Y:S02]  /*3de0*/  @!P2 LEA.HI.X R69, R40, c[0x0][0x274], R23, 0x1, P0 ;  /* 0x00009d002845aa11 */ /* 0x000fe400000f0c17 */
[C---:B------:R-:W-:Y:S03]  /*3df0*/  @!P2 LEA R70, P0, R42.reuse, c[0x0][0x288], 0x1 ;  /* 0x0000a2002a46aa11 */ /* 0x040fe600078008ff */
[----:B------:R-:W2:Y:S01]  /*3e00*/  @!P2 LDG.E.128 R24, [R68.64] ;  /* 0x000000104418a981 */ /* 0x000ea2000c1e1d00 */
[----:B------:R-:W-:Y:S02]  /*3e10*/  @!P2 LEA.HI.X R71, R42, c[0x0][0x28c], R35, 0x1, P0 ;  /* 0x0000a3002a47aa11 */ /* 0x000fe400000f0c23 */
[C---:B------:R-:W-:Y:S04]  /*3e20*/  @!P1 LEA R54, P0, R50.reuse, c[0x0][0x270], 0x1 ;  /* 0x00009c0032369a11 */ /* 0x040fe800078008ff */
[----:B------:R-:W-:Y:S01]  /*3e30*/  @!P1 LEA.HI.X R55, R50, c[0x0][0x274], R41, 0x1, P0 ;  /* 0x00009d0032379a11 */ /* 0x000fe200000f0c29 */
[----:B------:R-:W3:Y:S01]  /*3e40*/  @!P2 LDG.E.128 R64, [R70.64] ;  /* 0x000000104640a981 */ /* 0x000ee2000c1e1d00 */
[C---:B------:R-:W-:Y:S04]  /*3e50*/  @!P1 LEA R50, P0, R52.reuse, c[0x0][0x288], 0x1 ;  /* 0x0000a20034329a11 */ /* 0x040fe800078008ff */
[----:B------:R-:W-:Y:S02]  /*3e60*/  @!P1 LEA.HI.X R51, R52, c[0x0][0x28c], R49, 0x1, P0 ;  /* 0x0000a30034339a11 */ /* 0x000fe400000f0c31 */
[----:B------:R-:W-:Y:S01]  /*3e70*/  ISETP.GE.AND P0, PT, R125, R82, PT ;  /* 0x000000527d00720c */ /* 0x000fe20003f06270 */
[----:B------:R-:W4:Y:S03]  /*3e80*/  @!P1 LDG.E.128 R16, [R54.64] ;  /* 0x0000001036109981 */ /* 0x000f26000c1e1d00 */
[----:B------:R-:W-:Y:S05]  /*3e90*/  ISETP.GE.OR P0, PT, R12, c[0x0][0x27c], P0 ;  /* 0x00009f000c007a0c */ /* 0x000fea0000706670 */
[----:B------:R-:W4:Y:S08]  /*3ea0*/  @!P1 LDG.E.128 R60, [R50.64] ;  /* 0x00000010323c9981 */ /* 0x000f30000c1e1d00 */
[----:B------:R-:W-:Y:S05]  /*3eb0*/  @!P0 IADD3 R48, P1, R138, R48, RZ ;  /* 0x000000308a308210 */ /* 0x000fea0007f3e0ff */
[----:B------:R-:W-:Y:S01]  /*3ec0*/  @!P0 IMAD.X R21, R21, 0x1, R94, P1 ;  /* 0x0000000115158824 */ /* 0x000fe200008e065e */
[C---:B------:R-:W-:Y:S04]  /*3ed0*/  @!P0 LEA R40, P1, R48.reuse, c[0x0][0x270], 0x1 ;  /* 0x00009c0030288a11 */ /* 0x040fe800078208ff */
[----:B------:R-:W-:Y:S02]  /*3ee0*/  @!P0 LEA.HI.X R41, R48, c[0x0][0x274], R21, 0x1, P1 ;  /* 0x00009d0030298a11 */ /* 0x000fe400008f0c15 */
[----:B------:R-:W-:Y:S03]  /*3ef0*/  @!P0 IADD3 R22, P1, R136, R22, RZ ;  /* 0x0000001688168210 */ /* 0x000fe60007f3e0ff */
[----:B------:R1:W5:Y:S02]  /*3f00*/  @!P0 LDG.E.128 R36, [R40.64] ;  /* 0x0000001028248981 */ /* 0x000364000c1e1d00 */
[----:B------:R-:W-:Y:S01]  /*3f10*/  @!P0 IMAD.X R21, R20, 0x1, R92, P1 ;  /* 0x0000000114158824 */ /* 0x000fe200008e065c */
[C---:B------:R-:W-:Y:S04]  /*3f20*/  @!P0 LEA R48, P1, R22.reuse, c[0x0][0x288], 0x1 ;  /* 0x0000a20016308a11 */ /* 0x040fe800078208ff */
[----:B------:R-:W-:Y:S02]  /*3f30*/  @!P0 LEA.HI.X R49, R22, c[0x0][0x28c], R21, 0x1, P1 ;  /* 0x0000a30016318a11 */ /* 0x000fe400008f0c15 */
[----:B------:R-:W-:Y:S03]  /*3f40*/  ISETP.GE.AND P1, PT, R12, c[0x0][0x27c], PT ;  /* 0x00009f000c007a0c */ /* 0x000fe60003f26270 */
[----:B------:R1:W5:Y:S01]  /*3f50*/  @!P0 LDG.E.128 R44, [R48.64] ;  /* 0x00000010302c8981 */ /* 0x000362000c1e1d00 */
[----:B------:R-:W-:Y:S01]  /*3f60*/  ISETP.GE.OR P0, PT, R125, R82, P4 ;  /* 0x000000527d00720c */ /* 0x000fe20002706670 */
[----:B--2---:R-:W-:Y:S02]  /*3f70*/  IMAD.MOV.U32 R5, RZ, RZ, R26 ;  /* 0x000000ffff057224 */ /* 0x004fe400078e001a */
[----:B------:R-:W-:Y:S02]  /*3f80*/  IMAD.MOV.U32 R4, RZ, RZ, R27 ;  /* 0x000000ffff047224 */ /* 0x000fe400078e001b */
[----:B------:R-:W-:Y:S01]  /*3f90*/  IMAD.MOV.U32 R3, RZ, RZ, R24 ;  /* 0x000000ffff037224 */ /* 0x000fe200078e0018 */
[----:B------:R-:W-:Y:S01]  /*3fa0*/  PRMT R34, R5, 0x7610, R34 ;  /* 0x0000761005227816 */ /* 0x000fe20000000022 */
[----:B------:R-:W-:Y:S01]  /*3fb0*/  IMAD.MOV.U32 R2, RZ, RZ, R25 ;  /* 0x000000ffff027224 */ /* 0x000fe200078e0019 */
[----:B------:R-:W-:Y:S01]  /*3fc0*/  PRMT R33, R4, 0x7610, R33 ;  /* 0x0000761004217816 */ /* 0x000fe20000000021 */
[----:B---3--:R-:W-:Y:S01]  /*3fd0*/  IMAD.MOV.U32 R9, RZ, RZ, R66 ;  /* 0x000000ffff097224 */ /* 0x008fe200078e0042 */
[----:B------:R-:W-:Y:S01]  /*3fe0*/  PRMT R32, R3, 0x7610, R32 ;  /* 0x0000761003207816 */ /* 0x000fe20000000020 */
[----:B------:R-:W-:Y:S01]  /*3ff0*/  IMAD.MOV.U32 R8, RZ, RZ, R67 ;  /* 0x000000ffff087224 */ /* 0x000fe200078e0043 */
[----:B------:R-:W-:Y:S01]  /*4000*/  PRMT R31, R2, 0x7610, R31 ;  /* 0x00007610021f7816 */ /* 0x000fe2000000001f */
[----:B------:R-:W-:Y:S01]  /*4010*/  IMAD.MOV.U32 R7, RZ, RZ, R64 ;  /* 0x000000ffff077224 */ /* 0x000fe200078e0040 */
[----:B------:R-:W-:Y:S01]  /*4020*/  PRMT R74, R9, 0x7610, R74 ;  /* 0x00007610094a7816 */ /* 0x000fe2000000004a */
[----:B------:R-:W-:Y:S01]  /*4030*/  IMAD.MOV.U32 R6, RZ, RZ, R65 ;  /* 0x000000ffff067224 */ /* 0x000fe200078e0041 */
[----:B------:R-:W-:Y:S01]  /*4040*/  PRMT R75, R8, 0x7610, R75 ;  /* 0x00007610084b7816 */ /* 0x000fe2000000004b */
[----:B----4-:R-:W-:Y:S01]  /*4050*/  IMAD.MOV.U32 R5, RZ, RZ, R18 ;  /* 0x000000ffff057224 */ /* 0x010fe200078e0012 */
        /* <DEDUP_REMOVED lines=18> */
[----:B-1----:R-:W-:Y:S01]  /*4180*/  IADD3 R165, P0, R154, R162, RZ ;  /* 0x000000a29aa57210 */ /* 0x002fe20007f1e0ff */
[----:B------:R-:W1:Y:S01]  /*4190*/  LDS.128 R20, [R115+0x8100] ;  /* 0x0081000073147984 */ /* 0x000e620000000c00 */
[----:B-----5:R-:W-:Y:S01]  /*41a0*/  @!P1 SHF.R.U64 R41, R36, 0x10, R37 ;  /* 0x0000001024299819 */ /* 0x020fe20000001225 */
[----:B------:R-:W-:Y:S01]  /*41b0*/  IMAD.MOV.U32 R49, RZ, RZ, R44 ;  /* 0x000000ffff317224 */ /* 0x000fe200078e002c */
[----:B------:R-:W-:Y:S01]  /*41c0*/  @!P1 SHF.R.U64 R44, R44, 0x10, R45 ;  /* 0x000000102c2c9819 */ /* 0x000fe2000000122d */
[----:B------:R-:W-:Y:S01]  /*41d0*/  IMAD.X R86, R105, 0x1, R161, P0 ;  /* 0x0000000169567824 */ /* 0x000fe200000e06a1 */
[----:B------:R-:W-:Y:S01]  /*41e0*/  IADD3 R167, P2, P0, R144, R165, R120 ;  /* 0x000000a590a77210 */ /* 0x000fe2000785e078 */
[--C-:B------:R-:W-:Y:S01]  /*41f0*/  IMAD.MOV.U32 R48, RZ, RZ, R45.reuse ;  /* 0x000000ffff307224 */ /* 0x100fe200078e002d */
[----:B------:R-:W-:Y:S01]  /*4200*/  @!P1 SHF.R.U32.HI R45, RZ, 0x10, R45 ;  /* 0x00000010ff2d9819 */ /* 0x000fe2000001162d */
[----:B------:R-:W2:Y:S01]  /*4210*/  LDS.128 R68, [R116+0x8100] ;  /* 0x0081000074447984 */ /* 0x000ea20000000c00 */
[-C--:B------:R-:W-:Y:S01]  /*4220*/  IADD3.X R160, R97, R86.reuse, R114, P2, P0 ;  /* 0x0000005661a07210 */ /* 0x080fe200017e0472 */
[----:B------:R-:W-:Y:S01]  /*4230*/  IMAD.MOV.U32 R40, RZ, RZ, R36 ;  /* 0x000000ffff287224 */ /* 0x000fe200078e0024 */
[----:B------:R-:W-:Y:S01]  /*4240*/  ISETP.GE.AND P0, PT, R119, c[0x0][0x1d4], PT ;  /* 0x0000750077007a0c */ /* 0x000fe20003f06270 */
[----:B------:R-:W-:Y:S01]  /*4250*/  IMAD.MOV.U32 R36, RZ, RZ, R39 ;  /* 0x000000ffff247224 */ /* 0x000fe200078e0027 */
[----:B------:R-:W-:Y:S01]  /*4260*/  MOV R35, R37 ;  /* 0x0000002500237202 */ /* 0x000fe20000000f00 */
[----:B------:R-:W-:Y:S01]  /*4270*/  IMAD.MOV.U32 R52, RZ, RZ, R46 ;  /* 0x000000ffff347224 */ /* 0x000fe200078e002e */
[----:B------:R-:W-:Y:S01]  /*4280*/  @!P1 SHF.R.U32.HI R42, RZ, 0x10, R37 ;  /* 0x00000010ff2a9819 */ /* 0x000fe20000011625 */
[--C-:B------:R-:W-:Y:S01]  /*4290*/  IMAD.MOV.U32 R56, RZ, RZ, R47.reuse ;  /* 0x000000ffff387224 */ /* 0x100fe200078e002f */
[----:B------:R-:W-:Y:S02]  /*42a0*/  @!P1 SHF.R.U64 R51, R46, 0x10, R47 ;  /* 0x000000102e339819 */ /* 0x000fe4000000122f */
[----:B------:R-:W-:Y:S02]  /*42b0*/  @!P1 PRMT R46, R49, 0x5410, R44 ;  /* 0x00005410312e9816 */ /* 0x000fe4000000002c */
[----:B------:R-:W-:Y:S02]  /*42c0*/  @!P1 PRMT R40, R40, 0x5410, R41 ;  /* 0x0000541028289816 */ /* 0x000fe40000000029 */
[----:B------:R-:W-:Y:S01]  /*42d0*/  @!P1 PRMT R48, R48, 0x5410, R45 ;  /* 0x0000541030309816 */ /* 0x000fe2000000002d */
[----:B------:R-:W-:Y:S01]  /*42e0*/  @!P1 IMAD.U32 R44, R46, 0x10000, RZ ;  /* 0x000100002e2c9824 */ /* 0x000fe200078e00ff */
[----:B------:R-:W-:Y:S02]  /*42f0*/  @!P0 IADD3 R165, P3, P2, R144, R165, R119 ;  /* 0x000000a590a58210 */ /* 0x000fe40007a7e077 */
[----:B------:R-:W-:Y:S02]  /*4300*/  @!P1 PRMT R52, R52, 0x5410, R51 ;  /* 0x0000541034349816 */ /* 0x000fe40000000033 */
[----:B------:R-:W-:Y:S02]  /*4310*/  @!P0 IADD3.X R86, R97, R86, R112, P3, P2 ;  /* 0x0000005661568210 */ /* 0x000fe40001fe4470 */
[C---:B------:R-:W-:Y:S01]  /*4320*/  LEA R166, P2, R167.reuse, c[0x0][0x1c8], 0x1 ;  /* 0x00007200a7a67a11 */ /* 0x040fe200078408ff */
[----:B------:R-:W-:Y:S01]  /*4330*/  @!P1 IMAD.U32 R50, R52, 0x10000, RZ ;  /* 0x0001000034329824 */ /* 0x000fe200078e00ff */
[--C-:B------:R-:W-:Y:S02]  /*4340*/  @!P1 SHF.R.U64 R37, R38, 0x10, R39.reuse ;  /* 0x0000001026259819 */ /* 0x100fe40000001227 */
[----:B------:R-:W-:Y:S02]  /*4350*/  LEA.HI.X R167, R167, c[0x0][0x1cc], R160, 0x1, P2 ;  /* 0x00007300a7a77a11 */ /* 0x000fe400010f0ca0 */
[C---:B------:R-:W-:Y:S02]  /*4360*/  @!P0 LEA R164, P2, R165.reuse, c[0x0][0x1c8], 0x1 ;  /* 0x00007200a5a48a11 */ /* 0x040fe400078408ff */
[----:B------:R-:W-:Y:S01]  /*4370*/  @!P1 SHF.R.U32.HI R39, RZ, 0x10, R39 ;  /* 0x00000010ff279819 */ /* 0x000fe20000011627 */
[----:B-1----:R-:W-:Y:S01]  /*4380*/  @!P1 IMAD.U32 R41, R20, 0x10000, RZ ;  /* 0x0001000014299824 */ /* 0x002fe200078e00ff */
[----:B------:R-:W-:Y:S02]  /*4390*/  @!P0 LEA.HI.X R165, R165, c[0x0][0x1cc], R86, 0x1, P2 ;  /* 0x00007300a5a58a11 */ /* 0x000fe400010f0c56 */
[----:B------:R-:W-:Y:S01]  /*43a0*/  @!P1 PRMT R42, R35, 0x5410, R42 ;  /* 0x00005410232a9816 */ /* 0x000fe2000000002a */
[----:B------:R-:W-:Y:S01]  /*43b0*/  @!P1 FMUL.FTZ R86, R41, R44 ;  /* 0x0000002c29569220 */ /* 0x000fe20000410000 */
[----:B------:R-:W-:Y:S02]  /*43c0*/  @!P1 PRMT R35, R36, 0x5410, R39 ;  /* 0x0000541024239816 */ /* 0x000fe40000000027 */
[----:B------:R-:W-:Y:S01]  /*43d0*/  @!P1 SHF.L.U32 R39, R21, 0x10, RZ ;  /* 0x0000001015279819 */ /* 0x000fe200000006ff */
[----:B------:R-:W-:Y:S01]  /*43e0*/  @!P1 IMAD.U32 R36, R42, 0x10000, RZ ;  /* 0x000100002a249824 */ /* 0x000fe200078e00ff */
[----:B--2---:R-:W-:Y:S01]  /*43f0*/  @!P1 SHF.L.U32 R45, R68, 0x10, RZ ;  /* 0x00000010442d9819 */ /* 0x004fe200000006ff */
[----:B------:R-:W-:Y:S01]  /*4400*/  @!P1 IMAD.U32 R49, R69, 0x10000, RZ ;  /* 0x0001000045319824 */ /* 0x000fe200078e00ff */
[C---:B------:R-:W-:Y:S01]  /*4410*/  @!P1 LOP3.LUT R54, R70.reuse, 0xffff0000, RZ, 0xc0, !PT ;  /* 0xffff000046369812 */ /* 0x040fe200078ec0ff */
[----:B------:R-:W-:Y:S01]  /*4420*/  @!P1 FMUL.FTZ R4, R39, R36 ;  /* 0x0000002427049220 */ /* 0x000fe20000410000 */
[----:B------:R-:W-:Y:S02]  /*4430*/  @!P1 SHF.L.U32 R51, R70, 0x10, RZ ;  /* 0x0000001046339819 */ /* 0x000fe400000006ff */
[C---:B------:R-:W-:Y:S02]  /*4440*/  @!P1 SHF.L.U32 R55, R71.reuse, 0x10, RZ ;  /* 0x0000001047379819 */ /* 0x040fe400000006ff */
[----:B------:R-:W-:Y:S02]  /*4450*/  @!P1 LOP3.LUT R58, R71, 0xffff0000, RZ, 0xc0, !PT ;  /* 0xffff0000473a9812 */ /* 0x000fe400078ec0ff */
[----:B------:R-:W-:Y:S01]  /*4460*/  @!P1 PRMT R37, R38, 0x5410, R37 ;  /* 0x0000541026259816 */ /* 0x000fe20000000025 */
[----:B------:R-:W-:Y:S01]  /*4470*/  @!P1 IMAD.U32 R38, R40, 0x10000, RZ ;  /* 0x0001000028269824 */ /* 0x000fe200078e00ff */
[----:B------:R-:W-:Y:S02]  /*4480*/  @!P1 LOP3.LUT R52, R52, 0xffff0000, RZ, 0xc0, !PT ;  /* 0xffff000034349812 */ /* 0x000fe400078ec0ff */
[----:B------:R-:W-:Y:S01]  /*4490*/  @!P1 SHF.R.U32.HI R47, RZ, 0x10, R47 ;  /* 0x00000010ff2f9819 */ /* 0x000fe2000001162f */
[-C--:B------:R-:W-:Y:S01]  /*44a0*/  @!P1 FMUL.FTZ R2, R41, R38.reuse ;  /* 0x0000002629029220 */ /* 0x080fe20000410000 */
[----:B------:R-:W-:Y:S01]  /*44b0*/  @!P1 LOP3.LUT R41, R21, 0xffff0000, RZ, 0xc0, !PT ;  /* 0xffff000015299812 */ /* 0x000fe200078ec0ff */
[----:B------:R-:W-:Y:S01]  /*44c0*/  @!P1 FFMA.FTZ R86, R45, R38, -R86 ;  /* 0x000000262d569223 */ /* 0x000fe20000010856 */
[----:B------:R-:W-:Y:S01]  /*44d0*/  @!P1 LOP3.LUT R38, R42, 0xffff0000, RZ, 0xc0, !PT ;  /* 0xffff00002a269812 */ /* 0x000fe200078ec0ff */
[----:B------:R-:W-:Y:S01]  /*44e0*/  @!P1 FFMA.FTZ R2, R44, R45, R2 ;  /* 0x0000002d2c029223 */ /* 0x000fe20000010002 */
[----:B------:R-:W-:Y:S02]  /*44f0*/  @!P1 LOP3.LUT R45, R69, 0xffff0000, RZ, 0xc0, !PT ;  /* 0xffff0000452d9812 */ /* 0x000fe400078ec0ff */
[----:B------:R-:W-:Y:S01]  /*4500*/  @!P1 LOP3.LUT R44, R46, 0xffff0000, RZ, 0xc0, !PT ;  /* 0xffff00002e2c9812 */ /* 0x000fe200078ec0ff */
[----:B------:R-:W-:Y:S01]  /*4510*/  @!P1 FMUL.FTZ R5, R41, R38 ;  /* 0x0000002629059220 */ /* 0x000fe20000410000 */
[----:B------:R-:W-:Y:S01]  /*4520*/  @!P1 PRMT R56, R56, 0x5410, R47 ;  /* 0x0000541038389816 */ /* 0x000fe2000000002f */
[----:B------:R-:W-:Y:S01]  /*4530*/  @!P1 IMAD.U32 R47, R48, 0x10000, RZ ;  /* 0x00010000302f9824 */ /* 0x000fe200078e00ff */
[----:B------:R-:W-:Y:S02]  /*4540*/  @!P1 LOP3.LUT R46, R68, 0xffff0000, RZ, 0xc0, !PT ;  /* 0xffff0000442e9812 */ /* 0x000fe400078ec0ff */
[----:B------:R-:W-:Y:S01]  /*4550*/  @!P1 LOP3.LUT R48, R48, 0xffff0000, RZ, 0xc0, !PT ;  /* 0xffff000030309812 */ /* 0x000fe200078ec0ff */
[----:B------:R-:W-:Y:S01]  /*4560*/  @!P1 FMUL.FTZ R160, R39, R47 ;  /* 0x0000002f27a09220 */ /* 0x000fe20000410000 */
[----:B------:R-:W-:Y:S01]  /*4570*/  @!P1 LOP3.LUT R39, R40, 0xffff0000, RZ, 0xc0, !PT ;  /* 0xffff000028279812 */ /* 0x000fe200078ec0ff */
[C---:B------:R-:W-:Y:S01]  /*4580*/  @!P1 IMAD.U32 R53, R56.reuse, 0x10000, RZ ;  /* 0x0001000038359824 */ /* 0x040fe200078e00ff */
[----:B------:R-:W-:Y:S01]  /*4590*/  @!P1 LOP3.LUT R56, R56, 0xffff0000, RZ, 0xc0, !PT ;  /* 0xffff000038389812 */ /* 0x000fe200078ec0ff */
[----:B------:R-:W-:Y:S01]  /*45a0*/  @!P1 FFMA.FTZ R160, R49, R36, -R160 ;  /* 0x0000002431a09223 */ /* 0x000fe200000108a0 */
[----:B------:R-:W-:Y:S01]  /*45b0*/  @!P1 LOP3.LUT R36, R20, 0xffff0000, RZ, 0xc0, !PT ;  /* 0xffff000014249812 */ /* 0x000fe200078ec0ff */
[----:B------:R-:W-:Y:S04]  /*45c0*/  @!P1 FMUL.FTZ R169, R41, R48 ;  /* 0x0000003029a99220 */ /* 0x000fe80000410000 */
[----:B------:R-:W-:Y:S02]  /*45d0*/  @!P1 FMUL.FTZ R171, R36, R44 ;  /* 0x0000002c24ab9220 */ /* 0x000fe40000410000 */
[----:B------:R-:W-:Y:S01]  /*45e0*/  @!P1 FFMA.FTZ R169, R45, R38, -R169 ;  /* 0x000000262da99223 */ /* 0x000fe200000108a9 */
[----:B------:R-:W-:Y:S01]  /*45f0*/  @!P1 LOP3.LUT R38, R22, 0xffff0000, RZ, 0xc0, !PT ;  /* 0xffff000016269812 */ /* 0x000fe200078ec0ff */
[-C--:B------:R-:W-:Y:S02]  /*4600*/  @!P1 FMUL.FTZ R3, R36, R39.reuse ;  /* 0x0000002724039220 */ /* 0x080fe40000410000 */
[C---:B------:R-:W-:Y:S01]  /*4610*/  @!P1 IMAD.U32 R36, R37.reuse, 0x10000, RZ ;  /* 0x0001000025249824 */ /* 0x040fe200078e00ff */
[----:B------:R-:W-:Y:S01]  /*4620*/  @!P1 LOP3.LUT R37, R37, 0xffff0000, RZ, 0xc0, !PT ;  /* 0xffff000025259812 */ /* 0x000fe200078ec0ff */
[----:B------:R-:W-:Y:S01]  /*4630*/  @!P1 FFMA.FTZ R171, R46, R39, -R171 ;  /* 0x000000272eab9223 */ /* 0x000fe200000108ab */
[----:B------:R-:W-:Y:S01]  /*4640*/  @!P1 F2FP.BF16.PACK_AB R160, R169, R160 ;  /* 0x000000a0a9a0923e */ /* 0x000fe200000010ff */
[----:B------:R-:W-:Y:S02]  /*4650*/  @!P1 IMAD.U32 R39, R22, 0x10000, RZ ;  /* 0x0001000016279824 */ /* 0x000fe400078e00ff */
[C---:B------:R-:W-:Y:S01]  /*4660*/  @!P1 FMUL.FTZ R173, R38.reuse, R52 ;  /* 0x0000003426ad9220 */ /* 0x040fe20000410000 */
[----:B------:R-:W-:Y:S01]  /*4670*/  @!P1 F2FP.BF16.PACK_AB R171, R171, R86 ;  /* 0x00000056abab923e */ /* 0x000fe200000010ff */
[----:B------:R-:W-:Y:S02]  /*4680*/  @!P1 FMUL.FTZ R168, R39, R50 ;  /* 0x0000003227a89220 */ /* 0x000fe40000410000 */
[-C--:B------:R-:W-:Y:S01]  /*4690*/  @!P1 FMUL.FTZ R7, R38, R37.reuse ;  /* 0x0000002526079220 */ /* 0x080fe20000410000 */
[C---:B------:R-:W-:Y:S01]  /*46a0*/  @!P1 LOP3.LUT R38, R23.reuse, 0xffff0000, RZ, 0xc0, !PT ;  /* 0xffff000017269812 */ /* 0x040fe200078ec0ff */
[----:B------:R-:W-:Y:S01]  /*46b0*/  @!P1 FFMA.FTZ R173, R54, R37, -R173 ;  /* 0x0000002536ad9223 */ /* 0x000fe200000108ad */
[----:B------:R-:W-:Y:S01]  /*46c0*/  @!P1 MOV R68, R171 ;  /* 0x000000ab00449202 */ /* 0x000fe20000000f00 */
[----:B------:R-:W-:Y:S02]  /*46d0*/  @!P1 IMAD.U32 R37, R23, 0x10000, RZ ;  /* 0x0001000017259824 */ /* 0x000fe400078e00ff */
[-C--:B------:R-:W-:Y:S02]  /*46e0*/  @!P1 FMUL.FTZ R6, R39, R36.reuse ;  /* 0x0000002427069220 */ /* 0x080fe40000410000 */
[----:B------:R-:W-:Y:S02]  /*46f0*/  @!P1 FFMA.FTZ R168, R51, R36, -R168 ;  /* 0x0000002433a89223 */ /* 0x000fe400000108a8 */
        /* <DEDUP_REMOVED lines=15> */
[----:B------:R-:W-:Y:S02]  /*47f0*/  @!P1 FMUL.FTZ R9, R38, R35 ;  /* 0x0000002326099220 */ /* 0x000fe40000410000 */
[----:B------:R-:W-:Y:S01]  /*4800*/  @!P1 FFMA.FTZ R7, R52, R54, R7 ;  /* 0x0000003634079223 */ /* 0x000fe20000010007 */
[----:B------:R-:W-:Y:S01]  /*4810*/  @!P1 MOV R71, R175 ;  /* 0x000000af00479202 */ /* 0x000fe20000000f00 */
[----:B------:R-:W-:Y:S02]  /*4820*/  @!P1 FFMA.FTZ R8, R53, R55, R8 ;  /* 0x0000003735089223 */ /* 0x000fe40000010008 */
[----:B------:R-:W-:Y:S02]  /*4830*/  @!P1 FFMA.FTZ R9, R56, R58, R9 ;  /* 0x0000003a38099223 */ /* 0x000fe40000010009 */
        /* <DEDUP_REMOVED lines=10> */
.L_x_325:
[----:B-1----:R-:W-:Y:S05]  /*48e0*/  BSYNC B0 ;  /* 0x0000000000007941 */ /* 0x002fea0003800000 */
.L_x_324:
[----:B------:R-:W-:Y:S01]  /*48f0*/  ISETP.GE.OR P0, PT, R122, R82, P4 ;  /* 0x000000527a00720c */ /* 0x000fe20002706670 */
[----:B------:R-:W-:Y:S01]  /*4900*/  @!UPT UIADD3 URZ, URZ, URZ, URZ ;  /* 0x0000003f3f3ff290 */ /* 0x000fe2000fffe03f */
[----:B------:R-:W-:Y:S11]  /*4910*/  BSSY B0, `(.L_x_326) ;  /* 0x0000071000007945 */ /* 0x000ff60003800000 */
[----:B------:R-:W-:-:S05]  /*4920*/  @P0 BRA `(.L_x_327) ;  /* 0x000006f000000947 */ /* 0x000fca0003800000 */
[----:B------:R-:W-:Y:S01]  /*4930*/  IADD3 R69, P0, R152, R162, RZ ;  /* 0x000000a298457210 */ /* 0x000fe20007f1e0ff */
[----:B------:R-:W1:Y:S01]  /*4940*/  LDS.128 R20, [R111+0x8100] ;  /* 0x008100006f147984 */ /* 0x000e620000000c00 */
[--C-:B-----5:R-:W-:Y:S02]  /*4950*/  @!P1 SHF.R.U64 R38, R64, 0x10, R65.reuse ;  /* 0x0000001040269819 */ /* 0x120fe40000001241 */
[----:B------:R-:W-:Y:S01]  /*4960*/  @!P1 SHF.R.U32.HI R65, RZ, 0x10, R65 ;  /* 0x00000010ff419819 */ /* 0x000fe20000011641 */
[----:B------:R-:W-:Y:S01]  /*4970*/  IMAD.X R56, R161, 0x1, R103, P0 ;  /* 0x00000001a1387824 */ /* 0x000fe200000e0667 */
[-C--:B------:R-:W-:Y:S02]  /*4980*/  IADD3 R71, P2, P0, R144, R69.reuse, R120 ;  /* 0x0000004590477210 */ /* 0x080fe4000785e078 */
[--C-:B------:R-:W-:Y:S01]  /*4990*/  @!P1 SHF.R.U64 R35, R24, 0x10, R25.reuse ;  /* 0x0000001018239819 */ /* 0x100fe20000001219 */
[----:B------:R-:W2:Y:S01]  /*49a0*/  LDS.128 R52, [R113+0x8100] ;  /* 0x0081000071347984 */ /* 0x000ea20000000c00 */
[-C--:B------:R-:W-:Y:S02]  /*49b0*/  IADD3.X R58, R97, R56.reuse, R114, P2, P0 ;  /* 0x00000038613a7210 */ /* 0x080fe400017e0472 */
[----:B------:R-:W-:Y:S02]  /*49c0*/  ISETP.GE.AND P0, PT, R119, c[0x0][0x1d4], PT ;  /* 0x0000750077007a0c */ /* 0x000fe40003f06270 */
[----:B------:R-:W-:Y:S02]  /*49d0*/  @!P1 PRMT R77, R77, 0x5410, R38 ;  /* 0x000054104d4d9816 */ /* 0x000fe40000000026 */
[----:B------:R-:W-:Y:S02]  /*49e0*/  @!P1 SHF.R.U32.HI R24, RZ, 0x10, R25 ;  /* 0x00000010ff189819 */ /* 0x000fe40000011619 */
[--C-:B------:R-:W-:Y:S01]  /*49f0*/  @!P1 SHF.R.U32.HI R36, RZ, 0x10, R27.reuse ;  /* 0x00000010ff249819 */ /* 0x100fe2000001161b */
[----:B------:R-:W-:Y:S01]  /*4a00*/  @!P1 IMAD.U32 R37, R77, 0x10000, RZ ;  /* 0x000100004d259824 */ /* 0x000fe200078e00ff */
[----:B------:R-:W-:Y:S02]  /*4a10*/  @!P1 SHF.R.U64 R27, R26, 0x10, R27 ;  /* 0x000000101a1b9819 */ /* 0x000fe4000000121b */
[----:B------:R-:W-:Y:S02]  /*4a20*/  @!P1 PRMT R32, R32, 0x5410, R35 ;  /* 0x0000541020209816 */ /* 0x000fe40000000023 */
[----:B------:R-:W-:Y:S02]  /*4a30*/  @!P1 PRMT R34, R34, 0x5410, R27 ;  /* 0x0000541022229816 */ /* 0x000fe4000000001b */
[----:B------:R-:W-:Y:S01]  /*4a40*/  @!P0 IADD3 R69, P3, P2, R144, R69, R119 ;  /* 0x0000004590458210 */ /* 0x000fe20007a7e077 */
[----:B------:R-:W-:Y:S01]  /*4a50*/  @!P1 IMAD.U32 R25, R32, 0x10000, RZ ;  /* 0x0001000020199824 */ /* 0x000fe200078e00ff */
[----:B------:R-:W-:Y:S02]  /*4a60*/  @!P1 PRMT R31, R31, 0x5410, R24 ;  /* 0x000054101f1f9816 */ /* 0x000fe40000000018 */
[----:B------:R-:W-:Y:S02]  /*4a70*/  @!P0 IADD3.X R56, R97, R56, R112, P3, P2 ;  /* 0x0000003861388210 */ /* 0x000fe40001fe4470 */
[----:B------:R-:W-:Y:S01]  /*4a80*/  LEA R70, P2, R71, c[0x0][0x1c8], 0x1 ;  /* 0x0000720047467a11 */ /* 0x000fe200078408ff */
[----:B------:R-:W-:Y:S01]  /*4a90*/  @!P1 IMAD.U32 R24, R31, 0x10000, RZ ;  /* 0x000100001f189824 */ /* 0x000fe200078e00ff */
[----:B------:R-:W-:Y:S02]  /*4aa0*/  @!P1 PRMT R76, R76, 0x5410, R65 ;  /* 0x000054104c4c9816 */ /* 0x000fe40000000041 */
[----:B------:R-:W-:Y:S02]  /*4ab0*/  LEA.HI.X R71, R71, c[0x0][0x1cc], R58, 0x1, P2 ;  /* 0x0000730047477a11 */ /* 0x000fe400010f0c3a */
[C---:B------:R-:W-:Y:S01]  /*4ac0*/  @!P0 LEA R68, P2, R69.reuse, c[0x0][0x1c8], 0x1 ;  /* 0x0000720045448a11 */ /* 0x040fe200078408ff */
[----:B------:R-:W-:Y:S01]  /*4ad0*/  @!P1 IMAD.U32 R39, R76, 0x10000, RZ ;  /* 0x000100004c279824 */ /* 0x000fe200078e00ff */
[----:B------:R-:W-:Y:S01]  /*4ae0*/  @!P1 SHF.R.U32.HI R40, RZ, 0x10, R67 ;  /* 0x00000010ff289819 */ /* 0x000fe20000011643 */
[----:B-1----:R-:W-:Y:S01]  /*4af0*/  @!P1 IMAD.U32 R26, R20, 0x10000, RZ ;  /* 0x00010000141a9824 */ /* 0x002fe200078e00ff */
[----:B------:R-:W-:Y:S02]  /*4b00*/  @!P0 LEA.HI.X R69, R69, c[0x0][0x1cc], R56, 0x1, P2 ;  /* 0x0000730045458a11 */ /* 0x000fe400010f0c38 */
[----:B------:R-:W-:Y:S01]  /*4b10*/  @!P1 SHF.L.U32 R27, R21, 0x10, RZ ;  /* 0x00000010151b9819 */ /* 0x000fe200000006ff */
[C---:B------:R-:W-:Y:S01]  /*4b20*/  @!P1 FMUL.FTZ R2, R26.reuse, R25 ;  /* 0x000000191a029220 */ /* 0x040fe20000410000 */
[----:B------:R-:W-:Y:S01]  /*4b30*/  @!P1 PRMT R75, R75, 0x5410, R40 ;  /* 0x000054104b4b9816 */ /* 0x000fe20000000028 */
[----:B------:R-:W-:Y:S01]  /*4b40*/  @!P1 FMUL.FTZ R56, R26, R37 ;  /* 0x000000251a389220 */ /* 0x000fe20000410000 */
[----:B------:R-:W-:Y:S01]  /*4b50*/  @!P1 LOP3.LUT R26, R21, 0xffff0000, RZ, 0xc0, !PT ;  /* 0xffff0000151a9812 */ /* 0x000fe200078ec0ff */
[----:B--2---:R-:W-:Y:S01]  /*4b60*/  @!P1 IMAD.U32 R38, R52, 0x10000, RZ ;  /* 0x0001000034269824 */ /* 0x004fe200078e00ff */
[C---:B------:R-:W-:Y:S01]  /*4b70*/  @!P1 LOP3.LUT R42, R53.reuse, 0xffff0000, RZ, 0xc0, !PT ;  /* 0xffff0000352a9812 */ /* 0x040fe200078ec0ff */
[----:B------:R-:W-:Y:S01]  /*4b80*/  @!P1 IMAD.U32 R41, R53, 0x10000, RZ ;  /* 0x0001000035299824 */ /* 0x000fe200078e00ff */
[----:B------:R-:W-:Y:S01]  /*4b90*/  @!P1 LOP3.LUT R51, R55, 0xffff0000, RZ, 0xc0, !PT ;  /* 0xffff000037339812 */ /* 0x000fe200078ec0ff */
[----:B------:R-:W-:Y:S01]  /*4ba0*/  @!P1 FMUL.FTZ R58, R27, R39 ;  /* 0x000000271b3a9220 */ /* 0x000fe20000410000 */
[----:B------:R-:W-:Y:S01]  /*4bb0*/  @!P1 LOP3.LUT R47, R54, 0xffff0000, RZ, 0xc0, !PT ;  /* 0xffff0000362f9812 */ /* 0x000fe200078ec0ff */
[----:B------:R-:W-:Y:S01]  /*4bc0*/  @!P1 FFMA.FTZ R2, R37, R38, R2 ;  /* 0x0000002625029223 */ /* 0x000fe20000010002 */
[----:B------:R-:W-:Y:S01]  /*4bd0*/  @!P1 LOP3.LUT R37, R77, 0xffff0000, RZ, 0xc0, !PT ;  /* 0xffff00004d259812 */ /* 0x000fe200078ec0ff */
[-C--:B------:R-:W-:Y:S01]  /*4be0*/  @!P1 FMUL.FTZ R4, R27, R24.reuse ;  /* 0x000000181b049220 */ /* 0x080fe20000410000 */
[----:B------:R-:W-:Y:S01]  /*4bf0*/  @!P1 LOP3.LUT R27, R32, 0xffff0000, RZ, 0xc0, !PT ;  /* 0xffff0000201b9812 */ /* 0x000fe200078ec0ff */
[----:B------:R-:W-:Y:S01]  /*4c00*/  @!P1 FFMA.FTZ R58, R41, R24, -R58 ;  /* 0x00000018293a9223 */ /* 0x000fe2000001083a */
[----:B------:R-:W-:Y:S01]  /*4c10*/  @!P1 LOP3.LUT R24, R20, 0xffff0000, RZ, 0xc0, !PT ;  /* 0xffff000014189812 */ /* 0x000fe200078ec0ff */
[----:B------:R-:W-:Y:S01]  /*4c20*/  @!P1 FFMA.FTZ R56, R38, R25, -R56 ;  /* 0x0000001926389223 */ /* 0x000fe20000010838 */
[----:B------:R-:W-:Y:S01]  /*4c30*/  @!P1 LOP3.LUT R38, R52, 0xffff0000, RZ, 0xc0, !PT ;  /* 0xffff000034269812 */ /* 0x000fe200078ec0ff */
[----:B------:R-:W-:Y:S01]  /*4c40*/  @!P1 IMAD.U32 R49, R75, 0x10000, RZ ;  /* 0x000100004b319824 */ /* 0x000fe200078e00ff */
[----:B------:R-:W-:Y:S01]  /*4c50*/  @!P1 LOP3.LUT R40, R76, 0xffff0000, RZ, 0xc0, !PT ;  /* 0xffff00004c289812 */ /* 0x000fe200078ec0ff */
[C---:B------:R-:W-:Y:S01]  /*4c60*/  @!P1 FMUL.FTZ R167, R24.reuse, R37 ;  /* 0x0000002518a79220 */ /* 0x040fe20000410000 */
[----:B------:R-:W-:Y:S01]  /*4c70*/  @!P1 LOP3.LUT R25, R31, 0xffff0000, RZ, 0xc0, !PT ;  /* 0xffff00001f199812 */ /* 0x000fe200078ec0ff */
[----:B------:R-:W-:Y:S01]  /*4c80*/  @!P1 FMUL.FTZ R3, R24, R27 ;  /* 0x0000001b18039220 */ /* 0x000fe20000410000 */
[----:B------:R-:W-:Y:S01]  /*4c90*/  @!P1 LOP3.LUT R50, R75, 0xffff0000, RZ, 0xc0, !PT ;  /* 0xffff00004b329812 */ /* 0x000fe200078ec0ff */
[C---:B------:R-:W-:Y:S01]  /*4ca0*/  @!P1 FMUL.FTZ R165, R26.reuse, R40 ;  /* 0x000000281aa59220 */ /* 0x040fe20000410000 */
[----:B------:R-:W-:Y:S01]  /*4cb0*/  @!P1 PRMT R33, R33, 0x5410, R36 ;  /* 0x0000541021219816 */ /* 0x000fe20000000024 */
[----:B------:R-:W-:Y:S01]  /*4cc0*/  @!P1 FMUL.FTZ R5, R26, R25 ;  /* 0x000000191a059220 */ /* 0x000fe20000410000 */
[C---:B------:R-:W-:Y:S01]  /*4cd0*/  @!P1 SHF.L.U32 R26, R23.reuse, 0x10, RZ ;  /* 0x00000010171a9819 */ /* 0x040fe200000006ff */
[----:B------:R-:W-:Y:S01]  /*4ce0*/  @!P1 FFMA.FTZ R167, R38, R27, -R167 ;  /* 0x0000001b26a79223 */ /* 0x000fe200000108a7 */
[----:B------:R-:W-:Y:S01]  /*4cf0*/  @!P1 SHF.R.U64 R67, R66, 0x10, R67 ;  /* 0x0000001042439819 */ /* 0x000fe20000001243 */
[----:B------:R-:W-:Y:S01]  /*4d00*/  @!P1 FFMA.FTZ R165, R42, R25, -R165 ;  /* 0x000000192aa59223 */ /* 0x000fe200000108a5 */
[----:B------:R-:W-:Y:S01]  /*4d10*/  @!P1 LOP3.LUT R27, R23, 0xffff0000, RZ, 0xc0, !PT ;  /* 0xffff0000171b9812 */ /* 0x000fe200078ec0ff */
[C---:B------:R-:W-:Y:S01]  /*4d20*/  @!P1 IMAD.U32 R25, R33.reuse, 0x10000, RZ ;  /* 0x0001000021199824 */ /* 0x040fe200078e00ff */
[----:B------:R-:W-:Y:S01]  /*4d30*/  @!P1 LOP3.LUT R24, R33, 0xffff0000, RZ, 0xc0, !PT ;  /* 0xffff000021189812 */ /* 0x000fe200078ec0ff */
[----:B------:R-:W-:Y:S01]  /*4d40*/  @!P1 IMAD.U32 R48, R55, 0x10000, RZ ;  /* 0x0001000037309824 */ /* 0x000fe200078e00ff */
[----:B------:R-:W-:Y:S01]  /*4d50*/  @!P1 PRMT R74, R74, 0x5410, R67 ;  /* 0x000054104a4a9816 */ /* 0x000fe20000000043 */
[C---:B------:R-:W-:Y:S01]  /*4d60*/  @!P1 FMUL.FTZ R86, R26.reuse, R49 ;  /* 0x000000311a569220 */ /* 0x040fe20000410000 */
[----:B------:R-:W-:Y:S01]  /*4d70*/  @!P1 F2FP.BF16.PACK_AB R167, R167, R56 ;  /* 0x00000038a7a7923e */ /* 0x000fe200000010ff */
[----:B------:R-:W-:Y:S01]  /*4d80*/  @!P1 FMUL.FTZ R169, R27, R50 ;  /* 0x000000321ba99220 */ /* 0x000fe20000410000 */
[----:B------:R-:W-:Y:S01]  /*4d90*/  @!P1 F2FP.BF16.PACK_AB R58, R165, R58 ;  /* 0x0000003aa53a923e */ /* 0x000fe200000010ff */
[-C--:B------:R-:W-:Y:S01]  /*4da0*/  @!P1 FMUL.FTZ R8, R26, R25.reuse ;  /* 0x000000191a089220 */ /* 0x080fe20000410000 */
[C---:B------:R-:W-:Y:S01]  /*4db0*/  @!P1 SHF.L.U32 R26, R22.reuse, 0x10, RZ ;  /* 0x00000010161a9819 */ /* 0x040fe200000006ff */
[----:B------:R-:W-:Y:S01]  /*4dc0*/  @!P1 FMUL.FTZ R9, R27, R24 ;  /* 0x000000181b099220 */ /* 0x000fe20000410000 */
[----:B------:R-:W-:Y:S01]  /*4dd0*/  @!P1 LOP3.LUT R27, R22, 0xffff0000, RZ, 0xc0, !PT ;  /* 0xffff0000161b9812 */ /* 0x000fe200078ec0ff */
[C---:B------:R-:W-:Y:S01]  /*4de0*/  @!P1 IMAD.U32 R45, R74.reuse, 0x10000, RZ ;  /* 0x000100004a2d9824 */ /* 0x040fe200078e00ff */
[----:B------:R-:W-:Y:S01]  /*4df0*/  @!P1 LOP3.LUT R46, R74, 0xffff0000, RZ, 0xc0, !PT ;  /* 0xffff00004a2e9812 */ /* 0x000fe200078ec0ff */
[----:B------:R-:W-:Y:S01]  /*4e00*/  @!P1 FFMA.FTZ R86, R48, R25, -R86 ;  /* 0x0000001930569223 */ /* 0x000fe20000010856 */
[----:B------:R-:W-:Y:S01]  /*4e10*/  @!P1 MOV R53, R58 ;  /* 0x0000003a00359202 */ /* 0x000fe20000000f00 */
[C---:B------:R-:W-:Y:S02]  /*4e20*/  @!P1 IMAD.U32 R25, R34.reuse, 0x10000, RZ ;  /* 0x0001000022199824 */ /* 0x040fe400078e00ff */
[----:B------:R-:W-:Y:S01]  /*4e30*/  @!P1 FFMA.FTZ R169, R51, R24, -R169 ;  /* 0x0000001833a99223 */ /* 0x000fe200000108a9 */
[----:B------:R-:W-:Y:S01]  /*4e40*/  @!P1 LOP3.LUT R24, R34, 0xffff0000, RZ, 0xc0, !PT ;  /* 0xffff000022189812 */ /* 0x000fe200078ec0ff */
[----:B------:R-:W-:Y:S02]  /*4e50*/  @!P1 IMAD.U32 R44, R54, 0x10000, RZ ;  /* 0x00010000362c9824 */ /* 0x000fe400078e00ff */
[C---:B------:R-:W-:Y:S01]  /*4e60*/  @!P1 FMUL.FTZ R171, R26.reuse, R45 ;  /* 0x0000002d1aab9220 */ /* 0x040fe20000410000 */
[----:B------:R-:W-:Y:S01]  /*4e70*/  @!P1 F2FP.BF16.PACK_AB R86, R169, R86 ;  /* 0x00000056a956923e */ /* 0x000fe200000010ff */
[----:B------:R-:W-:Y:S02]  /*4e80*/  @!P1 FMUL.FTZ R160, R27, R46 ;  /* 0x0000002e1ba09220 */ /* 0x000fe40000410000 */
[----:B------:R-:W-:Y:S02]  /*4e90*/  @!P1 FFMA.FTZ R3, R37, R38, R3 ;  /* 0x0000002625039223 */ /* 0x000fe40000010003 */
[----:B------:R-:W-:Y:S02]  /*4ea0*/  @!P1 FMUL.FTZ R6, R26, R25 ;  /* 0x000000191a069220 */ /* 0x000fe40000410000 */
[----:B------:R-:W-:Y:S01]  /*4eb0*/  @!P1 FFMA.FTZ R4, R39, R41, R4 ;  /* 0x0000002927049223 */ /* 0x000fe20000010004 */
[----:B------:R-:W-:Y:S01]  /*4ec0*/  @!P1 F2FP.BF16.PACK_AB R56, R3, R2 ;  /* 0x000000020338923e */ /* 0x000fe200000010ff */
[----:B------:R-:W-:Y:S02]  /*4ed0*/  @!P1 FFMA.FTZ R171, R44, R25, -R171 ;  /* 0x000000192cab9223 */ /* 0x000fe400000108ab */
[-C--:B------:R-:W-:Y:S02]  /*4ee0*/  @!P1 FMUL.FTZ R7, R27, R24.reuse ;  /* 0x000000181b079220 */ /* 0x080fe40000410000 */
[----:B------:R-:W-:Y:S02]  /*4ef0*/  @!P1 FFMA.FTZ R160, R47, R24, -R160 ;  /* 0x000000182fa09223 */ /* 0x000fe400000108a0 */
[----:B------:R-:W-:Y:S02]  /*4f00*/  @!P1 FFMA.FTZ R5, R40, R42, R5 ;  /* 0x0000002a28059223 */ /* 0x000fe40000010005 */
[----:B------:R-:W-:Y:S01]  /*4f10*/  @!P1 FFMA.FTZ R6, R45, R44, R6 ;  /* 0x0000002c2d069223 */ /* 0x000fe20000010006 */
[----:B------:R-:W-:Y:S01]  /*4f20*/  @!P1 F2FP.BF16.PACK_AB R171, R160, R171 ;  /* 0x000000aba0ab923e */ /* 0x000fe200000010ff */
[----:B------:R-:W-:Y:S01]  /*4f30*/  @!P1 FFMA.FTZ R7, R46, R47, R7 ;  /* 0x0000002f2e079223 */ /* 0x000fe20000010007 */
[----:B------:R-:W-:Y:S01]  /*4f40*/  @!P1 F2FP.BF16.PACK_AB R165, R5, R4 ;  /* 0x0000000405a5923e */ /* 0x000fe200000010ff */
[----:B------:R-:W-:Y:S02]  /*4f50*/  @!P1 FFMA.FTZ R8, R49, R48, R8 ;  /* 0x0000003031089223 */ /* 0x000fe40000010008 */
        /* <DEDUP_REMOVED lines=12> */
.L_x_327:
[----:B------:R-:W-:Y:S05]  /*5020*/  BSYNC B0 ;  /* 0x0000000000007941 */ /* 0x000fea0003800000 */
.L_x_326:
[----:B------:R-:W-:Y:S05]  /*5030*/  IADD3 R163, P0, R150, R162, RZ ;  /* 0x000000a296a37210 */ /* 0x000fea0007f1e0ff */
[----:B------:R-:W-:Y:S01]  /*5040*/  IMAD.X R161, R161, 0x1, R104, P0 ;  /* 0x00000001a1a17824 */ /* 0x000fe200000e0668 */
[----:B------:R-:W-:Y:S11]  /*5050*/  ISETP.GE.OR P0, PT, R121, R82, P4 ;  /* 0x000000527900720c */ /* 0x000ff60002706670 */
[----:B------:R-:W-:Y:S02]  /*5060*/  @!UPT UIADD3 URZ, URZ, URZ, URZ ;  /* 0x0000003f3f3ff290 */ /* 0x000fe4000fffe03f */
[----:B------:R-:W-:-:S05]  /*5070*/  @P0 BRA `(.L_x_321) ;  /* 0x0000090000000947 */ /* 0x000fca0003800000 */
[----:B------:R-:W-:Y:S01]  /*5080*/  @!P1 SHF.R.U64 R25, R16, 0x10, R17 ;  /* 0x0000001010199819 */ /* 0x000fe20000001211 */
[----:B-1----:R-:W1:Y:S01]  /*5090*/  LDS.128 R20, [R107+0x8100] ;  /* 0x008100006b147984 */ /* 0x002e620000000c00 */
[--C-:B------:R-:W-:Y:S02]  /*50a0*/  @!P1 SHF.R.U64 R26, R60, 0x10, R61.reuse ;  /* 0x000000103c1a9819 */ /* 0x100fe4000000123d */
[----:B------:R-:W-:Y:S02]  /*50b0*/  @!P1 SHF.R.U32.HI R61, RZ, 0x10, R61 ;  /* 0x00000010ff3d9819 */ /* 0x000fe4000001163d */
[----:B------:R-:W-:Y:S02]  /*50c0*/  @!P1 PRMT R28, R28, 0x5410, R25 ;  /* 0x000054101c1c9816 */ /* 0x000fe40000000019 */
[----:B------:R-:W-:Y:S01]  /*50d0*/  IADD3 R50, P2, P0, R144, R163, R120 ;  /* 0x000000a390327210 */ /* 0x000fe2000785e078 */
[----:B-----5:R-:W2:Y:S01]  /*50e0*/  LDS.128 R44, [R109+0x8100] ;  /* 0x008100006d2c7984 */ /* 0x020ea20000000c00 */
[----:B------:R-:W-:Y:S02]  /*50f0*/  @!P1 PRMT R73, R73, 0x5410, R26 ;  /* 0x0000541049499816 */ /* 0x000fe4000000001a */
[----:B------:R-:W-:Y:S02]  /*5100*/  IADD3.X R49, R97, R161, R114, P2, P0 ;  /* 0x000000a161317210 */ /* 0x000fe400017e0472 */
[C---:B------:R-:W-:Y:S01]  /*5110*/  LEA R48, P0, R50.reuse, c[0x0][0x1c8], 0x1 ;  /* 0x0000720032307a11 */ /* 0x040fe200078008ff */
[----:B------:R-:W-:Y:S01]  /*5120*/  @!P1 IMAD.U32 R27, R73, 0x10000, RZ ;  /* 0x00010000491b9824 */ /* 0x000fe200078e00ff */
[----:B------:R-:W-:Y:S02]  /*5130*/  @!P1 SHF.R.U32.HI R32, RZ, 0x10, R63 ;  /* 0x00000010ff209819 */ /* 0x000fe4000001163f */
[----:B------:R-:W-:Y:S02]  /*5140*/  LEA.HI.X R49, R50, c[0x0][0x1cc], R49, 0x1, P0 ;  /* 0x0000730032317a11 */ /* 0x000fe400000f0c31 */
[----:B------:R-:W-:Y:S02]  /*5150*/  @!P1 PRMT R59, R59, 0x5410, R32 ;  /* 0x000054103b3b9816 */ /* 0x000fe40000000020 */
[----:B------:R-:W-:Y:S02]  /*5160*/  @!P1 SHF.R.U32.HI R16, RZ, 0x10, R17 ;  /* 0x00000010ff109819 */ /* 0x000fe40000011611 */
[----:B------:R-:W-:Y:S02]  /*5170*/  @!P1 SHF.L.U32 R17, R28, 0x10, RZ ;  /* 0x000000101c119819 */ /* 0x000fe400000006ff */
[----:B------:R-:W-:Y:S02]  /*5180*/  @!P1 PRMT R11, R11, 0x5410, R16 ;  /* 0x000054100b0b9816 */ /* 0x000fe40000000010 */
[C---:B------:R-:W-:Y:S02]  /*5190*/  @!P1 SHF.L.U32 R39, R59.reuse, 0x10, RZ ;  /* 0x000000103b279819 */ /* 0x040fe400000006ff */
[----:B------:R-:W-:Y:S01]  /*51a0*/  @!P1 LOP3.LUT R40, R59, 0xffff0000, RZ, 0xc0, !PT ;  /* 0xffff00003b289812 */ /* 0x000fe200078ec0ff */
[C---:B------:R-:W-:Y:S01]  /*51b0*/  @!P1 IMAD.U32 R16, R11.reuse, 0x10000, RZ ;  /* 0x000100000b109824 */ /* 0x040fe200078e00ff */
[----:B------:R-:W-:Y:S02]  /*51c0*/  @!P1 LOP3.LUT R11, R11, 0xffff0000, RZ, 0xc0, !PT ;  /* 0xffff00000b0b9812 */ /* 0x000fe400078ec0ff */
[----:B------:R-:W-:Y:S02]  /*51d0*/  @!P1 PRMT R72, R72, 0x5410, R61 ;  /* 0x0000541048489816 */ /* 0x000fe4000000003d */
[--C-:B------:R-:W-:Y:S02]  /*51e0*/  @!P1 SHF.R.U32.HI R24, RZ, 0x10, R19.reuse ;  /* 0x00000010ff189819 */ /* 0x100fe40000011613 */
[----:B------:R-:W-:Y:S01]  /*51f0*/  @!P1 SHF.R.U64 R19, R18, 0x10, R19 ;  /* 0x0000001012139819 */ /* 0x000fe20000001213 */
[----:B------:R-:W-:Y:S01]  /*5200*/  @!P1 IMAD.U32 R31, R72, 0x10000, RZ ;  /* 0x00010000481f9824 */ /* 0x000fe200078e00ff */
[----:B------:R-:W-:Y:S01]  /*5210*/  @!P1 PRMT R29, R29, 0x5410, R24 ;  /* 0x000054101d1d9816 */ /* 0x000fe20000000018 */
[----:B-1----:R-:W-:Y:S01]  /*5220*/  @!P1 IMAD.U32 R18, R20, 0x10000, RZ ;  /* 0x0001000014129824 */ /* 0x002fe200078e00ff */
[----:B------:R-:W-:Y:S01]  /*5230*/  @!P1 PRMT R30, R30, 0x5410, R19 ;  /* 0x000054101e1e9816 */ /* 0x000fe20000000013 */
[----:B------:R-:W-:Y:S01]  /*5240*/  @!P1 IMAD.U32 R19, R21, 0x10000, RZ ;  /* 0x0001000015139824 */ /* 0x000fe200078e00ff */
[----:B------:R-:W-:Y:S01]  /*5250*/  @!P1 SHF.R.U64 R62, R62, 0x10, R63 ;  /* 0x000000103e3e9819 */ /* 0x000fe2000000123f */
[C---:B------:R-:W-:Y:S01]  /*5260*/  @!P1 FMUL.FTZ R2, R18.reuse, R17 ;  /* 0x0000001112029220 */ /* 0x040fe20000410000 */
[----:B------:R-:W-:Y:S01]  /*5270*/  ISETP.GE.AND P0, PT, R119, c[0x0][0x1d4], PT ;  /* 0x0000750077007a0c */ /* 0x000fe20003f06270 */
[----:B------:R-:W-:Y:S01]  /*5280*/  @!P1 FMUL.FTZ R50, R18, R27 ;  /* 0x0000001b12329220 */ /* 0x000fe20000410000 */
[----:B------:R-:W-:Y:S01]  /*5290*/  @!P1 LOP3.LUT R18, R21, 0xffff0000, RZ, 0xc0, !PT ;  /* 0xffff000015129812 */ /* 0x000fe200078ec0ff */
[C---:B--2---:R-:W-:Y:S01]  /*52a0*/  @!P1 IMAD.U32 R26, R44.reuse, 0x10000, RZ ;  /* 0x000100002c1a9824 */ /* 0x044fe200078e00ff */
[----:B------:R-:W-:Y:S01]  /*52b0*/  @!P1 SHF.L.U32 R33, R45, 0x10, RZ ;  /* 0x000000102d219819 */ /* 0x000fe200000006ff */
[----:B------:R-:W-:Y:S01]  /*52c0*/  @!P1 FMUL.FTZ R51, R19, R31 ;  /* 0x0000001f13339220 */ /* 0x000fe20000410000 */
[----:B------:R-:W-:Y:S01]  /*52d0*/  @!P1 LOP3.LUT R34, R45, 0xffff0000, RZ, 0xc0, !PT ;  /* 0xffff00002d229812 */ /* 0x000fe200078ec0ff */
[----:B------:R-:W-:Y:S01]  /*52e0*/  @!P1 FFMA.FTZ R2, R27, R26, R2 ;  /* 0x0000001a1b029223 */ /* 0x000fe20000010002 */
[----:B------:R-:W-:Y:S01]  /*52f0*/  @!P1 LOP3.LUT R32, R44, 0xffff0000, RZ, 0xc0, !PT ;  /* 0xffff00002c209812 */ /* 0x000fe200078ec0ff */
[----:B------:R-:W-:Y:S01]  /*5300*/  @!P1 FFMA.FTZ R50, R26, R17, -R50 ;  /* 0x000000111a329223 */ /* 0x000fe20000010832 */
[----:B------:R-:W-:Y:S01]  /*5310*/  @!P1 LOP3.LUT R42, R47, 0xffff0000, RZ, 0xc0, !PT ;  /* 0xffff00002f2a9812 */ /* 0x000fe200078ec0ff */
[-C--:B------:R-:W-:Y:S01]  /*5320*/  @!P1 FMUL.FTZ R4, R19, R16.reuse ;  /* 0x0000001013049220 */ /* 0x080fe20000410000 */
[----:B------:R-:W-:Y:S01]  /*5330*/  @!P1 LOP3.LUT R38, R46, 0xffff0000, RZ, 0xc0, !PT ;  /* 0xffff00002e269812 */ /* 0x000fe200078ec0ff */
[----:B------:R-:W-:Y:S01]  /*5340*/  @!P1 FFMA.FTZ R51, R33, R16, -R51 ;  /* 0x0000001021339223 */ /* 0x000fe20000010833 */
[----:B------:R-:W-:Y:S01]  /*5350*/  @!P1 LOP3.LUT R17, R28, 0xffff0000, RZ, 0xc0, !PT ;  /* 0xffff00001c119812 */ /* 0x000fe200078ec0ff */
[----:B------:R-:W-:Y:S01]  /*5360*/  @!P1 FMUL.FTZ R5, R18, R11 ;  /* 0x0000000b12059220 */ /* 0x000fe20000410000 */
[----:B------:R-:W-:Y:S01]  /*5370*/  @!P1 LOP3.LUT R27, R72, 0xffff0000, RZ, 0xc0, !PT ;  /* 0xffff0000481b9812 */ /* 0x000fe200078ec0ff */
[----:B------:R-:W-:Y:S01]  /*5380*/  @!P1 IMAD.U32 R41, R47, 0x10000, RZ ;  /* 0x000100002f299824 */ /* 0x000fe200078e00ff */
[----:B------:R-:W-:Y:S01]  /*5390*/  @!P1 LOP3.LUT R16, R20, 0xffff0000, RZ, 0xc0, !PT ;  /* 0xffff000014109812 */ /* 0x000fe200078ec0ff */
[----:B------:R-:W-:Y:S01]  /*53a0*/  @!P1 IMAD.U32 R37, R46, 0x10000, RZ ;  /* 0x000100002e259824 */ /* 0x000fe200078e00ff */
[----:B------:R-:W-:Y:S01]  /*53b0*/  @!P1 LOP3.LUT R26, R73, 0xffff0000, RZ, 0xc0, !PT ;  /* 0xffff0000491a9812 */ /* 0x000fe200078ec0ff */
[----:B------:R-:W-:Y:S01]  /*53c0*/  @!P1 FMUL.FTZ R52, R18, R27 ;  /* 0x0000001b12349220 */ /* 0x000fe20000410000 */
[----:B------:R-:W-:Y:S01]  /*53d0*/  @!P1 LOP3.LUT R18, R23, 0xffff0000, RZ, 0xc0, !PT ;  /* 0xffff000017129812 */ /* 0x000fe200078ec0ff */
[C---:B------:R-:W-:Y:S01]  /*53e0*/  @!P1 FMUL.FTZ R3, R16.reuse, R17 ;  /* 0x0000001110039220 */ /* 0x040fe20000410000 */
[----:B------:R-:W-:Y:S01]  /*53f0*/  @!P1 PRMT R57, R57, 0x5410, R62 ;  /* 0x0000541039399816 */ /* 0x000fe2000000003e */
[----:B------:R-:W-:Y:S02]  /*5400*/  @!P1 FMUL.FTZ R53, R16, R26 ;  /* 0x0000001a10359220 */ /* 0x000fe40000410000 */
[----:B------:R-:W-:Y:S01]  /*5410*/  @!P1 FFMA.FTZ R52, R34, R11, -R52 ;  /* 0x0000000b22349223 */ /* 0x000fe20000010834 */
[----:B------:R-:W-:Y:S01]  /*5420*/  @!P1 LOP3.LUT R11, R29, 0xffff0000, RZ, 0xc0, !PT ;  /* 0xffff00001d0b9812 */ /* 0x000fe200078ec0ff */
[----:B------:R-:W-:Y:S01]  /*5430*/  @!P1 FFMA.FTZ R53, R32, R17, -R53 ;  /* 0x0000001120359223 */ /* 0x000fe20000010835 */
[----:B------:R-:W-:Y:S01]  /*5440*/  @!P1 LOP3.LUT R36, R57, 0xffff0000, RZ, 0xc0, !PT ;  /* 0xffff000039249812 */ /* 0x000fe200078ec0ff */
[----:B------:R-:W-:Y:S01]  /*5450*/  @!P1 IMAD.U32 R17, R23, 0x10000, RZ ;  /* 0x0001000017119824 */ /* 0x000fe200078e00ff */
[----:B------:R-:W-:Y:S01]  /*5460*/  @!P1 F2FP.BF16.PACK_AB R51, R52, R51 ;  /* 0x000000333433923e */ /* 0x000fe200000010ff */
[----:B------:R-:W-:Y:S01]  /*5470*/  @!P1 IMAD.U32 R16, R29, 0x10000, RZ ;  /* 0x000100001d109824 */ /* 0x000fe200078e00ff */
[----:B------:R-:W-:Y:S01]  /*5480*/  @!P1 F2FP.BF16.PACK_AB R50, R53, R50 ;  /* 0x000000323532923e */ /* 0x000fe200000010ff */
[C---:B------:R-:W-:Y:S02]  /*5490*/  @!P1 FMUL.FTZ R54, R17.reuse, R39 ;  /* 0x0000002711369220 */ /* 0x040fe40000410000 */
[----:B------:R-:W-:Y:S01]  /*54a0*/  @!P1 FMUL.FTZ R65, R18, R40 ;  /* 0x0000002812419220 */ /* 0x000fe20000410000 */
[----:B------:R-:W-:Y:S01]  /*54b0*/  @!P1 MOV R44, R50 ;  /* 0x00000032002c9202 */ /* 0x000fe20000000f00 */
[-C--:B------:R-:W-:Y:S01]  /*54c0*/  @!P1 FMUL.FTZ R8, R17, R16.reuse ;  /* 0x0000001011089220 */ /* 0x080fe20000410000 */
[----:B------:R-:W-:Y:S01]  /*54d0*/  @!P1 SHF.L.U32 R17, R22, 0x10, RZ ;  /* 0x0000001016119819 */ /* 0x000fe200000006ff */
[-C--:B------:R-:W-:Y:S01]  /*54e0*/  @!P1 FMUL.FTZ R9, R18, R11.reuse ;  /* 0x0000000b12099220 */ /* 0x080fe20000410000 */
[----:B------:R-:W-:Y:S01]  /*54f0*/  @!P1 LOP3.LUT R18, R22, 0xffff0000, RZ, 0xc0, !PT ;  /* 0xffff000016129812 */ /* 0x000fe200078ec0ff */
[----:B------:R-:W-:Y:S02]  /*5500*/  @!P1 IMAD.U32 R35, R57, 0x10000, RZ ;  /* 0x0001000039239824 */ /* 0x000fe400078e00ff */
[----:B------:R-:W-:Y:S01]  /*5510*/  @!P1 FFMA.FTZ R65, R42, R11, -R65 ;  /* 0x0000000b2a419223 */ /* 0x000fe20000010841 */
[C---:B------:R-:W-:Y:S01]  /*5520*/  @!P1 LOP3.LUT R11, R30.reuse, 0xffff0000, RZ, 0xc0, !PT ;  /* 0xffff00001e0b9812 */ /* 0x040fe200078ec0ff */
[----:B------:R-:W-:Y:S02]  /*5530*/  @!P1 FFMA.FTZ R54, R41, R16, -R54 ;  /* 0x0000001029369223 */ /* 0x000fe40000010836 */
[----:B------:R-:W-:Y:S02]  /*5540*/  @!P1 IMAD.U32 R16, R30, 0x10000, RZ ;  /* 0x000100001e109824 */ /* 0x000fe400078e00ff */
[----:B------:R-:W-:Y:S01]  /*5550*/  @!P1 FMUL.FTZ R55, R17, R35 ;  /* 0x0000002311379220 */ /* 0x000fe20000410000 */
[----:B------:R-:W-:Y:S01]  /*5560*/  @!P1 F2FP.BF16.PACK_AB R54, R65, R54 ;  /* 0x000000364136923e */ /* 0x000fe200000010ff */
[----:B------:R-:W-:Y:S02]  /*5570*/  @!P1 FMUL.FTZ R56, R18, R36 ;  /* 0x0000002412389220 */ /* 0x000fe40000410000 */
[----:B------:R-:W-:Y:S01]  /*5580*/  @!P1 FFMA.FTZ R55, R37, R16, -R55 ;  /* 0x0000001025379223 */ /* 0x000fe20000010837 */
[----:B------:R-:W-:Y:S01]  /*5590*/  @!P1 MOV R47, R54 ;  /* 0x00000036002f9202 */ /* 0x000fe20000000f00 */
[----:B------:R-:W-:Y:S02]  /*55a0*/  @!P1 FFMA.FTZ R56, R38, R11, -R56 ;  /* 0x0000000b26389223 */ /* 0x000fe40000010838 */
[----:B------:R-:W-:Y:S02]  /*55b0*/  @!P1 IMAD.MOV.U32 R45, RZ, RZ, R51 ;  /* 0x000000ffff2d9224 */ /* 0x000fe400078e0033 */
[----:B------:R-:W-:Y:S01]  /*55c0*/  @!P1 FFMA.FTZ R3, R26, R32, R3 ;  /* 0x000000201a039223 */ /* 0x000fe20000010003 */
[----:B------:R-:W-:Y:S01]  /*55d0*/  @!P1 F2FP.BF16.PACK_AB R55, R56, R55 ;  /* 0x000000373837923e */ /* 0x000fe200000010ff */
[----:B------:R-:W-:Y:S02]  /*55e0*/  @!P1 FMUL.FTZ R6, R17, R16 ;  /* 0x0000001011069220 */ /* 0x000fe40000410000 */
[----:B------:R-:W-:Y:S01]  /*55f0*/  @!P1 FFMA.FTZ R4, R31, R33, R4 ;  /* 0x000000211f049223 */ /* 0x000fe20000010004 */
[----:B------:R-:W-:Y:S01]  /*5600*/  @!P1 F2FP.BF16.PACK_AB R52, R3, R2 ;  /* 0x000000020334923e */ /* 0x000fe200000010ff */
[----:B------:R-:W-:Y:S02]  /*5610*/  @!P1 IMAD.MOV.U32 R46, RZ, RZ, R55 ;  /* 0x000000ffff2e9224 */ /* 0x000fe400078e0037 */
[----:B------:R-:W-:Y:S02]  /*5620*/  @!P1 FMUL.FTZ R7, R18, R11 ;  /* 0x0000000b12079220 */ /* 0x000fe40000410000 */
[----:B------:R-:W-:Y:S01]  /*5630*/  @!P1 FFMA.FTZ R5, R27, R34, R5 ;  /* 0x000000221b059223 */ /* 0x000fe20000010005 */
[----:B------:R1:W-:Y:S01]  /*5640*/  STG.E.128 [R48.64], R44 ;  /* 0x0000002c30007986 */ /* 0x0003e2000c101d10 */
[----:B------:R-:W-:Y:S02]  /*5650*/  @!P1 FFMA.FTZ R6, R35, R37, R6 ;  /* 0x0000002523069223 */ /* 0x000fe40000010006 */
[----:B------:R-:W-:Y:S01]  /*5660*/  @!P1 FFMA.FTZ R7, R36, R38, R7 ;  /* 0x0000002624079223 */ /* 0x000fe20000010007 */
[----:B------:R-:W-:Y:S01]  /*5670*/  @!P1 F2FP.BF16.PACK_AB R53, R5, R4 ;  /* 0x000000040535923e */ /* 0x000fe200000010ff */
        /* <DEDUP_REMOVED lines=15> */
.L_x_305:
[----:B------:R-:W-:Y:S01]  /*5770*/  IMAD R2, R43, -0x60, R0 ;  /* 0xffffffa02b027824 */ /* 0x000fe200078e0200 */
[----:B------:R-:W-:Y:S04]  /*5780*/  BSSY B0, `(.L_x_328) ;  /* 0x000000b000007945 */ /* 0x000fe80003800000 */
[----:B------:R-:W-:Y:S04]  /*5790*/  IMNMX R8, R2, 0x60, PT ;  /* 0x0000006002087817 */ /* 0x000fe80003800200 */
[----:B------:R-:W-:Y:S11]  /*57a0*/  ISETP.GE.AND P0, PT, R125, R8, PT ;  /* 0x000000087d00720c */ /* 0x000ff60003f06270 */
[----:B------:R-:W-:Y:S02]  /*57b0*/  @!UPT UIADD3 URZ, URZ, URZ, URZ ;  /* 0x0000003f3f3ff290 */ /* 0x000fe4000fffe03f */
[----:B------:R-:W-:-:S05]  /*57c0*/  @P0 BRA `(.L_x_329) ;  /* 0x0000006000000947 */ /* 0x000fca0003800000 */
[----:B------:R-:W1:Y:S01]  /*57d0*/  @!P4 LDS.128 R16, [R124+0x8100] ;  /* 0x008100007c10c984 */ /* 0x000e620000000c00 */
[----:B------:R-:W-:Y:S11]  /*57e0*/  ISETP.GE.AND P0, PT, R123, c[0x0][0x1d4], PT ;  /* 0x000075007b007a0c */ /* 0x000ff60003f06270 */
[----:B------:R-:W-:Y:S02]  /*57f0*/  @!UPT UIADD3 URZ, URZ, URZ, URZ ;  /* 0x0000003f3f3ff290 */ /* 0x000fe4000fffe03f */
[----:B------:R-:W2:Y:S04]  /*5800*/  @!P0 LDS.128 R4, [R124+0xb100] ;  /* 0x00b100007c048984 */ /* 0x000ea80000000c00 */
[----:B-1----:R1:W-:Y:S04]  /*5810*/  @!P4 STG.E.128 [R74.64], R16 ;  /* 0x000000104a00c986 */ /* 0x0023e8000c101d10 */
[----:B--2---:R1:W-:Y:S02]  /*5820*/  @!P0 STG.E.128 [R74.64+0x80], R4 ;  /* 0x000080044a008986 */ /* 0x0043e4000c101d10 */
.L_x_329:
[----:B------:R-:W-:Y:S05]  /*5830*/  BSYNC B0 ;  /* 0x0000000000007941 */ /* 0x000fea0003800000 */
.L_x_328:
[----:B------:R-:W-:Y:S01]  /*5840*/  ISETP.GE.AND P0, PT, R122, R8, PT ;  /* 0x000000087a00720c */ /* 0x000fe20003f06270 */
[----:B------:R-:W-:Y:S01]  /*5850*/  @!UPT UIADD3 URZ, URZ, URZ, URZ ;  /* 0x0000003f3f3ff290 */ /* 0x000fe2000fffe03f */
[----:B------:R-:W-:Y:S11]  /*5860*/  BSSY B0, `(.L_x_330) ;  /* 0x0000008000007945 */ /* 0x000ff60003800000 */
[----:B------:R-:W-:-:S05]  /*5870*/  @P0 BRA `(.L_x_331) ;  /* 0x0000006000000947 */ /* 0x000fca0003800000 */
[----:B-1----:R-:W1:Y:S01]  /*5880*/  @!P4 LDS.128 R16, [R124+0x9100] ;  /* 0x009100007c10c984 */ /* 0x002e620000000c00 */
[----:B------:R-:W-:Y:S11]  /*5890*/  ISETP.GE.AND P0, PT, R123, c[0x0][0x1d4], PT ;  /* 0x000075007b007a0c */ /* 0x000ff60003f06270 */
[----:B------:R-:W-:Y:S02]  /*58a0*/  @!UPT UIADD3 URZ, URZ, URZ, URZ ;  /* 0x0000003f3f3ff290 */ /* 0x000fe4000fffe03f */
[----:B------:R-:W2:Y:S04]  /*58b0*/  @!P0 LDS.128 R4, [R124+0xc100] ;  /* 0x00c100007c048984 */ /* 0x000ea80000000c00 */
[----:B-1----:R1:W-:Y:S04]  /*58c0*/  @!P4 STG.E.128 [R72.64], R16 ;  /* 0x000000104800c986 */ /* 0x0023e8000c101d10 */
[----:B--2---:R1:W-:Y:S02]  /*58d0*/  @!P0 STG.E.128 [R72.64+0x80], R4 ;  /* 0x0000800448008986 */ /* 0x0043e4000c101d10 */
.L_x_331:
[----:B------:R-:W-:Y:S05]  /*58e0*/  BSYNC B0 ;  /* 0x0000000000007941 */ /* 0x000fea0003800000 */
.L_x_330:
[----:B------:R-:W-:Y:S11]  /*58f0*/  ISETP.GE.AND P0, PT, R121, R8, PT ;  /* 0x000000087900720c */ /* 0x000ff60003f06270 */
[----:B------:R-:W-:Y:S02]  /*5900*/  @!UPT UIADD3 URZ, URZ, URZ, URZ ;  /* 0x0000003f3f3ff290 */ /* 0x000fe4000fffe03f */
[----:B------:R-:W-:-:S05]  /*5910*/  @P0 BRA `(.L_x_321) ;  /* 0x0000006000000947 */ /* 0x000fca0003800000 */
[----:B-1----:R-:W1:Y:S01]  /*5920*/  @!P4 LDS.128 R16, [R124+0xa100] ;  /* 0x00a100007c10c984 */ /* 0x002e620000000c00 */
[----:B------:R-:W-:Y:S11]  /*5930*/  ISETP.GE.AND P0, PT, R123, c[0x0][0x1d4], PT ;  /* 0x000075007b007a0c */ /* 0x000ff60003f06270 */
[----:B------:R-:W-:Y:S02]  /*5940*/  @!UPT UIADD3 URZ, URZ, URZ, URZ ;  /* 0x0000003f3f3ff290 */ /* 0x000fe4000fffe03f */
[----:B------:R-:W2:Y:S04]  /*5950*/  @!P0 LDS.128 R4, [R124+0xd100] ;  /* 0x00d100007c048984 */ /* 0x000ea80000000c00 */
[----:B-1----:R1:W-:Y:S04]  /*5960*/  @!P4 STG.E.128 [R70.64], R16 ;  /* 0x000000104600c986 */ /* 0x0023e8000c101d10 */
[----:B--2---:R1:W-:Y:S02]  /*5970*/  @!P0 STG.E.128 [R70.64+0x80], R4 ;  /* 0x0000800446008986 */ /* 0x0043e4000c101d10 */
.L_x_321:
[----:B------:R-:W-:Y:S05]  /*5980*/  BSYNC B2 ;  /* 0x0000000000027941 */ /* 0x000fea0003800000 */
.L_x_304:
[----:B-12---:R-:W-:Y:S01]  /*5990*/  IMAD R5, R43, -0x60, RZ ;  /* 0xffffffa02b057824 */ /* 0x006fe200078e02ff */
[----:B------:R-:W-:Y:S01]  /*59a0*/  ISETP.NE.AND P5, PT, R129, RZ, PT ;  /* 0x000000ff8100720c */ /* 0x000fe20003fa5270 */
[----:B------:R-:W-:Y:S01]  /*59b0*/  IMAD.WIDE.U32 R16, R43, 0x60, RZ ;  /* 0x000000602b107825 */ /* 0x000fe200078e00ff */
[----:B------:R-:W-:Y:S02]  /*59c0*/  BSSY B0, `(.L_x_332) ;  /* 0x0000041000007945 */ /* 0x000fe40003800000 */
[----:B------:R-:W-:Y:S01]  /*59d0*/  IADD3 R4, R90, R5, RZ ;  /* 0x000000055a047210 */ /* 0x000fe20007ffe0ff */
[----:B------:R-:W-:Y:S01]  /*59e0*/  IMAD R81, R81, 0x60, RZ ;  /* 0x0000006051517824 */ /* 0x000fe200078e02ff */
[----:B------:R-:W-:Y:S02]  /*59f0*/  IADD3 R7, P0, R93, R16, RZ ;  /* 0x000000105d077210 */ /* 0x000fe40007f1e0ff */
[----:B------:R-:W-:Y:S01]  /*5a00*/  ISETP.GE.AND P1, PT, R4, 0x21, PT ;  /* 0x000000210400780c */ /* 0x000fe20003f26270 */
[----:B------:R-:W-:Y:S04]  /*5a10*/  IMAD.IADD R2, R17, 0x1, R81 ;  /* 0x0000000111027824 */ /* 0x000fe800078e0251 */
[----:B------:R-:W-:Y:S08]  /*5a20*/  IMAD.X R3, R2, 0x1, R91, P0 ;  /* 0x0000000102037824 */ /* 0x000ff000000e065b */
[----:B------:R-:W-:Y:S05]  /*5a30*/  @P1 IADD3 R9, P0, R7, 0x20, RZ ;  /* 0x0000002007091810 */ /* 0x000fea0007f1e0ff */
[----:B------:R-:W-:Y:S01]  /*5a40*/  @P1 IMAD.X R6, RZ, RZ, R3, P0 ;  /* 0x000000ffff061224 */ /* 0x000fe200000e0603 */
[----:B------:R-:W-:Y:S03]  /*5a50*/  ISETP.GE.AND P0, PT, R4, 0x41, PT ;  /* 0x000000410400780c */ /* 0x000fe60003f06270 */
[----:B------:R-:W-:Y:S04]  /*5a60*/  @P1 IMAD R6, R6, c[0x0][0x258], RZ ;  /* 0x0000960006061a24 */ /* 0x000fe800078e02ff */
[----:B------:R-:W-:Y:S06]  /*5a70*/  @P1 IMAD R6, R9, c[0x0][0x25c], R6 ;  /* 0x0000970009061a24 */ /* 0x000fec00078e0206 */
[----:B------:R-:W-:Y:S04]  /*5a80*/  @P0 IADD3 R11, P2, R7, 0x40, RZ ;  /* 0x00000040070b0810 */ /* 0x000fe80007f5e0ff */
[----:B------:R-:W-:Y:S02]  /*5a90*/  @P0 IADD3.X R8, RZ, R3, RZ, P2, !PT ;  /* 0x00000003ff080210 */ /* 0x000fe400017fe4ff */
[----:B------:R-:W-:Y:S03]  /*5aa0*/  ISETP.GE.AND P2, PT, R4, 0x1, PT ;  /* 0x000000010400780c */ /* 0x000fe60003f46270 */
[----:B------:R-:W-:Y:S04]  /*5ab0*/  @P0 IMAD R8, R8, c[0x0][0x258], RZ ;  /* 0x0000960008080a24 */ /* 0x000fe800078e02ff */
[----:B------:R-:W-:Y:S06]  /*5ac0*/  @P0 IMAD R8, R11, c[0x0][0x25c], R8 ;  /* 0x000097000b080a24 */ /* 0x000fec00078e0208 */
[----:B------:R-:W-:Y:S02]  /*5ad0*/  @P2 IMAD.MOV.U32 R86, RZ, RZ, R132 ;  /* 0x000000ffff562224 */ /* 0x000fe400078e0084 */
[----:B------:R-:W-:Y:S02]  /*5ae0*/  @P2 IMAD R4, R3, c[0x0][0x258], RZ ;  /* 0x0000960003042a24 */ /* 0x000fe400078e02ff */
[C---:B------:R-:W-:Y:S04]  /*5af0*/  @P2 IMAD.WIDE.U32 R20, R7.reuse, c[0x0][0x258], R86 ;  /* 0x0000960007142a25 */ /* 0x040fe800078e0056 */
[----:B------:R-:W-:Y:S01]  /*5b00*/  @P2 IMAD R4, R7, c[0x0][0x25c], R4 ;  /* 0x0000970007042a24 */ /* 0x000fe200078e0204 */
[C---:B------:R-:W-:Y:S01]  /*5b10*/  @P2 LEA R18, P3, R20.reuse, c[0x0][0x250], 0x1 ;  /* 0x0000940014122a11 */ /* 0x040fe200078608ff */
[----:B------:R-:W-:Y:S03]  /*5b20*/  @P1 IMAD.MOV.U32 R86, RZ, RZ, R132 ;  /* 0x000000ffff561224 */ /* 0x000fe600078e0084 */
[----:B------:R-:W-:Y:S01]  /*5b30*/  @P2 IADD3 R4, R21, R4, RZ ;  /* 0x0000000415042210 */ /* 0x000fe20007ffe0ff */
[----:B------:R-:W-:Y:S03]  /*5b40*/  @P1 IMAD.WIDE.U32 R22, R9, c[0x0][0x258], R86 ;  /* 0x0000960009161a25 */ /* 0x000fe600078e0056 */
[----:B------:R-:W-:Y:S01]  /*5b50*/  @P2 LEA.HI.X R19, R20, c[0x0][0x254], R4, 0x1, P3 ;  /* 0x0000950014132a11 */ /* 0x000fe200018f0c04 */
[----:B------:R-:W-:Y:S01]  /*5b60*/  @P0 IMAD.MOV.U32 R86, RZ, RZ, R132 ;  /* 0x000000ffff560224 */ /* 0x000fe200078e0084 */
[C---:B------:R-:W-:Y:S02]  /*5b70*/  @P1 LEA R20, P3, R22.reuse, c[0x0][0x250], 0x1 ;  /* 0x0000940016141a11 */ /* 0x040fe400078608ff */
[----:B------:R-:W-:Y:S01]  /*5b80*/  @P1 IADD3 R6, R23, R6, RZ ;  /* 0x0000000617061210 */ /* 0x000fe20007ffe0ff */
[----:B------:R-:W-:Y:S01]  /*5b90*/  @!PT LDS RZ, [RZ] ;  /* 0x00000000fffff984 */ /* 0x000fe20000000800 */
[----:B------:R-:W-:Y:S01]  /*5ba0*/  @!PT LDS RZ, [RZ] ;  /* 0x00000000fffff984 */ /* 0x000fe20000000800 */
[----:B------:R-:W-:Y:S01]  /*5bb0*/  @!PT LDS RZ, [RZ] ;  /* 0x00000000fffff984 */ /* 0x000fe20000000800 */
[----:B------:R1:W-:Y:S03]  /*5bc0*/  @P2 LDGSTS.E.BYPASS.LTC128B.128 [R124+0x100], [R18.64], !P5 ;  /* 0x00100000127c2fae */ /* 0x0003e6000e901d50 */
[----:B------:R-:W-:Y:S01]  /*5bd0*/  @P1 LEA.HI.X R21, R22, c[0x0][0x254], R6, 0x1, P3 ;  /* 0x0000950016151a11 */ /* 0x000fe200018f0c06 */
[----:B------:R-:W-:Y:S01]  /*5be0*/  @P0 IMAD.WIDE.U32 R6, R11, c[0x0][0x258], R86 ;  /* 0x000096000b060a25 */ /* 0x000fe200078e0056 */
[----:B------:R1:W-:Y:S01]  /*5bf0*/  @P2 LDGSTS.E.BYPASS.LTC128B.128 [R124+0x3100], [R18.64+0x80], !P6 ;  /* 0x03100080127c2fae */ /* 0x0003e2000f101d50 */
[----:B------:R-:W-:Y:S03]  /*5c00*/  IADD3 R3, P2, R85, R16, RZ ;  /* 0x0000001055037210 */ /* 0x000fe60007f5e0ff */
[----:B------:R-:W-:Y:S01]  /*5c10*/  @P0 LEA R22, P3, R6, c[0x0][0x250], 0x1 ;  /* 0x0000940006160a11 */ /* 0x000fe200078608ff */
[----:B------:R1:W-:Y:S01]  /*5c20*/  @P1 LDGSTS.E.BYPASS.LTC128B.128 [R124+0x1100], [R20.64], !P5 ;  /* 0x01100000147c1fae */ /* 0x0003e2000e901d50 */
[----:B------:R-:W-:Y:S01]  /*5c30*/  @P0 IADD3 R8, R7, R8, RZ ;  /* 0x0000000807080210 */ /* 0x000fe20007ffe0ff */
[----:B------:R-:W-:Y:S03]  /*5c40*/  IMAD.X R2, R2, 0x1, R84, P2 ;  /* 0x0000000102027824 */ /* 0x000fe600010e0654 */
[----:B------:R1:W-:Y:S01]  /*5c50*/  @P1 LDGSTS.E.BYPASS.LTC128B.128 [R124+0x4100], [R20.64+0x80], !P6 ;  /* 0x04100080147c1fae */ /* 0x0003e2000f101d50 */
[----:B------:R-:W-:Y:S02]  /*5c60*/  @P0 LEA.HI.X R23, R6, c[0x0][0x254], R8, 0x1, P3 ;  /* 0x0000950006170a11 */ /* 0x000fe400018f0c08 */
[----:B------:R-:W-:Y:S03]  /*5c70*/  IADD3 R8, R5, R0, RZ ;  /* 0x0000000005087210 */ /* 0x000fe60007ffe0ff */
[----:B------:R1:W-:Y:S01]  /*5c80*/  @P0 LDGSTS.E.BYPASS.LTC128B.128 [R124+0x2100], [R22.64], !P5 ;  /* 0x02100000167c0fae */ /* 0x0003e2000e901d50 */
[----:B------:R-:W-:Y:S04]  /*5c90*/  IMNMX R8, R8, 0x60, PT ;  /* 0x0000006008087817 */ /* 0x000fe80003800200 */
[----:B------:R1:W-:Y:S01]  /*5ca0*/  @P0 LDGSTS.E.BYPASS.LTC128B.128 [R124+0x5100], [R22.64+0x80], !P6 ;  /* 0x05100080167c0fae */ /* 0x0003e2000f101d50 */
[----:B------:R-:W-:Y:S04]  /*5cb0*/  ISETP.GE.AND P0, PT, R125, R8, PT ;  /* 0x000000087d00720c */ /* 0x000fe80003f06270 */
[----:B------:R-:W0:Y:S01]  /*5cc0*/  LDGDEPBAR ;  /* 0x00000000000079af */ /* 0x000e220000000000 */
[----:B------:R-:W-:Y:S04]  /*5cd0*/  DEPBAR.LE SB0, 0x0 ;  /* 0x000080000000791a */ /* 0x000fe80000000000 */
[----:B------:R-:W-:Y:S06]  /*5ce0*/  BAR.SYNC.DEFER_BLOCKING 0x0 ;  /* 0x0000000000007b1d */ /* 0x000fec0000010000 */
[----:B------:R-:W-:-:S05]  /*5cf0*/  @P0 BRA `(.L_x_333) ;  /* 0x000000d000000947 */ /* 0x000fca0003800000 */
[----:B-1----:R-:W1:Y:S01]  /*5d00*/  @!P4 LDS.128 R16, [R124+0x100] ;  /* 0x000100007c10c984 */ /* 0x002e620000000c00 */
[----:B------:R-:W-:Y:S01]  /*5d10*/  MOV R82, R130 ;  /* 0x0000008200527202 */ /* 0x000fe20000000f00 */
[----:B------:R-:W-:Y:S04]  /*5d20*/  IMAD R9, R2, c[0x0][0x208], RZ ;  /* 0x0000820002097a24 */ /* 0x000fe800078e02ff */
[C---:B------:R-:W-:Y:S04]  /*5d30*/  IMAD.WIDE.U32 R22, R3.reuse, c[0x0][0x208], R82 ;  /* 0x0000820003167a25 */ /* 0x040fe800078e0052 */
[----:B------:R-:W-:Y:S01]  /*5d40*/  IMAD R9, R3, c[0x0][0x20c], R9 ;  /* 0x0000830003097a24 */ /* 0x000fe200078e0209 */
[C---:B------:R-:W-:Y:S04]  /*5d50*/  LEA R20, P0, R22.reuse, c[0x0][0x1f8], 0x1 ;  /* 0x00007e0016147a11 */ /* 0x040fe800078008ff */
[----:B------:R-:W-:Y:S04]  /*5d60*/  IADD3 R9, R23, R9, RZ ;  /* 0x0000000917097210 */ /* 0x000fe80007ffe0ff */
[----:B------:R-:W-:Y:S02]  /*5d70*/  LEA.HI.X R21, R22, c[0x0][0x1fc], R9, 0x1, P0 ;  /* 0x00007f0016157a11 */ /* 0x000fe400000f0c09 */
[----:B------:R-:W-:Y:S11]  /*5d80*/  ISETP.GE.AND P0, PT, R123, c[0x0][0x1d4], PT ;  /* 0x000075007b007a0c */ /* 0x000ff60003f06270 */
[----:B------:R-:W-:Y:S02]  /*5d90*/  @!UPT UIADD3 URZ, URZ, URZ, URZ ;  /* 0x0000003f3f3ff290 */ /* 0x000fe4000fffe03f */
[----:B------:R-:W2:Y:S04]  /*5da0*/  @!P0 LDS.128 R4, [R124+0x3100] ;  /* 0x003100007c048984 */ /* 0x000ea80000000c00 */
[----:B-1----:R1:W-:Y:S04]  /*5db0*/  @!P4 STG.E.128 [R20.64], R16 ;  /* 0x000000101400c986 */ /* 0x0023e8000c101d10 */
[----:B--2---:R1:W-:Y:S02]  /*5dc0*/  @!P0 STG.E.128 [R20.64+0x80], R4 ;  /* 0x0000800414008986 */ /* 0x0043e4000c101d10 */
.L_x_333:
[----:B-1----:R-:W-:Y:S05]  /*5dd0*/  BSYNC B0 ;  /* 0x0000000000007941 */ /* 0x002fea0003800000 */
.L_x_332:
[----:B------:R-:W-:Y:S01]  /*5de0*/  ISETP.GE.AND P0, PT, R122, R8, PT ;  /* 0x000000087a00720c */ /* 0x000fe20003f06270 */
[----:B------:R-:W-:Y:S01]  /*5df0*/  @!UPT UIADD3 URZ, URZ, URZ, URZ ;  /* 0x0000003f3f3ff290 */ /* 0x000fe2000fffe03f */
[----:B------:R-:W-:Y:S11]  /*5e00*/  BSSY B0, `(.L_x_334) ;  /* 0x0000011000007945 */ /* 0x000ff60003800000 */
[----:B------:R-:W-:-:S05]  /*5e10*/  @P0 BRA `(.L_x_335) ;  /* 0x000000f000000947 */ /* 0x000fca0003800000 */
[----:B------:R-:W1:Y:S01]  /*5e20*/  @!P4 LDS.128 R16, [R124+0x1100] ;  /* 0x001100007c10c984 */ /* 0x000e620000000c00 */
[----:B------:R-:W-:Y:S02]  /*5e30*/  IADD3 R4, P0, R3, 0x20, RZ ;  /* 0x0000002003047810 */ /* 0x000fe40007f1e0ff */
[----:B------:R-:W-:Y:S03]  /*5e40*/  MOV R82, R130 ;  /* 0x0000008200527202 */ /* 0x000fe60000000f00 */
[----:B------:R-:W-:Y:S02]  /*5e50*/  IMAD.X R9, RZ, RZ, R2, P0 ;  /* 0x000000ffff097224 */ /* 0x000fe400000e0602 */
[----:B------:R-:W-:Y:S04]  /*5e60*/  IMAD.WIDE.U32 R22, R4, c[0x0][0x208], R82 ;  /* 0x0000820004167a25 */ /* 0x000fe800078e0052 */
[----:B------:R-:W-:Y:S01]  /*5e70*/  IMAD R9, R9, c[0x0][0x208], RZ ;  /* 0x0000820009097a24 */ /* 0x000fe200078e02ff */
[----:B------:R-:W-:Y:S03]  /*5e80*/  LEA R20, P0, R22, c[0x0][0x1f8], 0x1 ;  /* 0x00007e0016147a11 */ /* 0x000fe600078008ff */
[----:B------:R-:W-:Y:S04]  /*5e90*/  IMAD R9, R4, c[0x0][0x20c], R9 ;  /* 0x0000830004097a24 */ /* 0x000fe800078e0209 */
[----:B------:R-:W-:Y:S05]  /*5ea0*/  IMAD.IADD R9, R23, 0x1, R9 ;  /* 0x0000000117097824 */ /* 0x000fea00078e0209 */
[----:B------:R-:W-:Y:S02]  /*5eb0*/  LEA.HI.X R21, R22, c[0x0][0x1fc], R9, 0x1, P0 ;  /* 0x00007f0016157a11 */ /* 0x000fe400000f0c09 */
[----:B------:R-:W-:Y:S11]  /*5ec0*/  ISETP.GE.AND P0, PT, R123, c[0x0][0x1d4], PT ;  /* 0x000075007b007a0c */ /* 0x000ff60003f06270 */
[----:B------:R-:W-:Y:S02]  /*5ed0*/  @!UPT UIADD3 URZ, URZ, URZ, URZ ;  /* 0x0000003f3f3ff290 */ /* 0x000fe4000fffe03f */
[----:B------:R-:W2:Y:S04]  /*5ee0*/  @!P0 LDS.128 R4, [R124+0x4100] ;  /* 0x004100007c048984 */ /* 0x000ea80000000c00 */
[----:B-1----:R1:W-:Y:S04]  /*5ef0*/  @!P4 STG.E.128 [R20.64], R16 ;  /* 0x000000101400c986 */ /* 0x0023e8000c101d10 */
[----:B--2---:R1:W-:Y:S02]  /*5f00*/  @!P0 STG.E.128 [R20.64+0x80], R4 ;  /* 0x0000800414008986 */ /* 0x0043e4000c101d10 */
.L_x_335:
[----:B------:R-:W-:Y:S05]  /*5f10*/  BSYNC B0 ;  /* 0x0000000000007941 */ /* 0x000fea0003800000 */
.L_x_334:
[----:B------:R-:W-:Y:S01]  /*5f20*/  ISETP.GE.AND P0, PT, R121, R8, PT ;  /* 0x000000087900720c */ /* 0x000fe20003f06270 */
[----:B------:R-:W-:Y:S01]  /*5f30*/  @!UPT UIADD3 URZ, URZ, URZ, URZ ;  /* 0x0000003f3f3ff290 */ /* 0x000fe2000fffe03f */
[----:B------:R-:W-:Y:S11]  /*5f40*/  BSSY B0, `(.L_x_336) ;  /* 0x0000011000007945 */ /* 0x000ff60003800000 */
[----:B------:R-:W-:-:S05]  /*5f50*/  @P0 BRA `(.L_x_337) ;  /* 0x000000f000000947 */ /* 0x000fca0003800000 */
[----:B-1----:R-:W1:Y:S01]  /*5f60*/  @!P4 LDS.128 R16, [R124+0x2100] ;  /* 0x002100007c10c984 */ /* 0x002e620000000c00 */
[----:B------:R-:W-:Y:S02]  /*5f70*/  IADD3 R3, P0, R3, 0x40, RZ ;  /* 0x0000004003037810 */ /* 0x000fe40007f1e0ff */
[----:B------:R-:W-:Y:S03]  /*5f80*/  MOV R82, R130 ;  /* 0x0000008200527202 */ /* 0x000fe60000000f00 */
[----:B------:R-:W-:Y:S02]  /*5f90*/  IMAD.X R2, RZ, RZ, R2, P0 ;  /* 0x000000ffff027224 */ /* 0x000fe400000e0602 */
[C---:B------:R-:W-:Y:S04]  /*5fa0*/  IMAD.WIDE.U32 R20, R3.reuse, c[0x0][0x208], R82 ;  /* 0x0000820003147a25 */ /* 0x040fe800078e0052 */
[----:B------:R-:W-:Y:S01]  /*5fb0*/  IMAD R2, R2, c[0x0][0x208], RZ ;  /* 0x0000820002027a24 */ /* 0x000fe200078e02ff */
[C---:B------:R-:W-:Y:S03]  /*5fc0*/  LEA R8, P0, R20.reuse, c[0x0][0x1f8], 0x1 ;  /* 0x00007e0014087a11 */ /* 0x040fe600078008ff */
        /* <DEDUP_REMOVED lines=8> */
.L_x_337:
[----:B------:R-:W-:Y:S05]  /*6050*/  BSYNC B0 ;  /* 0x0000000000007941 */ /* 0x000fea0003800000 */
.L_x_336:
[C---:B------:R-:W-:Y:S02]  /*6060*/  ISETP.GT.AND P0, PT, R43.reuse, R98, PT ;  /* 0x000000622b00720c */ /* 0x040fe40003f04270 */
[----:B------:R-:W-:Y:S11]  /*6070*/  IADD3 R43, R43, -0x1, RZ ;  /* 0xffffffff2b2b7810 */ /* 0x000ff60007ffe0ff */
[----:B------:R-:W-:Y:S01]  /*6080*/  @P0 SHF.R.S32.HI R2, RZ, 0x1f, R43 ;  /* 0x0000001fff020819 */ /* 0x000fe2000001142b */
[----:B-1----:R-:W-:Y:S02]  /*6090*/  @P0 IMAD.MOV.U32 R4, RZ, RZ, R134 ;  /* 0x000000ffff040224 */ /* 0x002fe400078e0086 */
[----:B------:R-:W-:Y:S02]  /*60a0*/  @P0 IMAD.MOV.U32 R5, RZ, RZ, R157 ;  /* 0x000000ffff050224 */ /* 0x000fe400078e009d */
[----:B------:R-:W-:Y:S02]  /*60b0*/  @P0 IMAD R3, R102, R43, RZ ;  /* 0x0000002b66030224 */ /* 0x000fe400078e02ff */
[-C--:B------:R-:W-:Y:S04]  /*60c0*/  @P0 IMAD.WIDE.U32 R4, R43, R158.reuse, R4 ;  /* 0x0000009e2b040225 */ /* 0x080fe800078e0004 */
[----:B------:R-:W-:Y:S01]  /*60d0*/  @P0 IMAD R3, R2, R158, R3 ;  /* 0x0000009e02030224 */ /* 0x000fe200078e0203 */
[C---:B------:R-:W-:Y:S01]  /*60e0*/  @P0 LEA R6, P1, R4.reuse, c[0x0][0x220], 0x1 ;  /* 0x0000880004060a11 */ /* 0x040fe200078208ff */
[----:B------:R-:W-:Y:S02]  /*60f0*/  IMAD.U32 R2, RZ, RZ, UR10 ;  /* 0x0000000aff027e24 */ /* 0x000fe4000f8e00ff */
[----:B------:R-:W-:Y:S05]  /*6100*/  @P0 IMAD.IADD R3, R5, 0x1, R3 ;  /* 0x0000000105030824 */ /* 0x000fea00078e0203 */
[----:B------:R-:W-:Y:S02]  /*6110*/  @P0 LEA.HI.X R7, R4, c[0x0][0x224], R3, 0x1, P1 ;  /* 0x0000890004070a11 */ /* 0x000fe400008f0c03 */
[----:B------:R-:W-:Y:S03]  /*6120*/  @P0 IADD3 R8, P2, P1, R2, 0x80, R6 ;  /* 0x0000008002080810 */ /* 0x000fe6000795e006 */
[----:B------:R-:W-:Y:S01]  /*6130*/  @!PT LDS RZ, [RZ] ;  /* 0x00000000fffff984 */ /* 0x000fe20000000800 */
[----:B------:R-:W-:Y:S01]  /*6140*/  @!PT LDS RZ, [RZ] ;  /* 0x00000000fffff984 */ /* 0x000fe20000000800 */
[----:B------:R-:W-:Y:S01]  /*6150*/  @!PT LDS RZ, [RZ] ;  /* 0x00000000fffff984 */ /* 0x000fe20000000800 */
[----:B------:R1:W-:Y:S01]  /*6160*/  @P0 LDGSTS.E.BYPASS.LTC128B.128 [R124+0x8100], [R6.64], !P5 ;  /* 0x08100000067c0fae */ /* 0x0003e2000e901d50 */
[----:B------:R-:W-:Y:S02]  /*6170*/  @P0 IADD3.X R9, RZ, UR9, R7, P2, P1 ;  /* 0x00000009ff090c10 */ /* 0x000fe400097e2407 */
[----:B------:R-:W-:Y:S01]  /*6180*/  @P0 IADD3 R16, P1, R6, UR10, RZ ;  /* 0x0000000a06100c10 */ /* 0x000fe2000ff3e0ff */
[----:B------:R1:W-:Y:S03]  /*6190*/  @P0 LDGSTS.E.BYPASS.LTC128B.128 [R124+0xb100], [R6.64+0x80], !P6 ;  /* 0x0b100080067c0fae */ /* 0x0003e6000f101d50 */
[----:B------:R-:W-:Y:S02]  /*61a0*/  @P0 IADD3.X R17, R7, UR9, RZ, P1, !PT ;  /* 0x0000000907110c10 */ /* 0x000fe40008ffe4ff */
[C---:B------:R-:W-:Y:S03]  /*61b0*/  @P0 IADD3 R4, P1, R16.reuse, UR10, RZ ;  /* 0x0000000a10040c10 */ /* 0x040fe6000ff3e0ff */
[----:B------:R1:W-:Y:S01]  /*61c0*/  @P0 LDGSTS.E.BYPASS.LTC128B.128 [R124+0x9100], [R16.64], !P5 ;  /* 0x09100000107c0fae */ /* 0x0003e2000e901d50 */
[C---:B------:R-:W-:Y:S02]  /*61d0*/  @P0 IADD3.X R5, R17.reuse, UR9, RZ, P1, !PT ;  /* 0x0000000911050c10 */ /* 0x040fe40008ffe4ff */
[----:B------:R-:W-:Y:S01]  /*61e0*/  @P0 IADD3 R2, P1, R16, UR12, RZ ;  /* 0x0000000c10020c10 */ /* 0x000fe2000ff3e0ff */
[----:B------:R1:W-:Y:S03]  /*61f0*/  @P0 LDGSTS.E.BYPASS.LTC128B.128 [R124+0xc100], [R8.64], !P6 ;  /* 0x0c100000087c0fae */ /* 0x0003e6000f101d50 */
[----:B------:R-:W-:Y:S01]  /*6200*/  @P0 IADD3.X R3, R17, UR8, RZ, P1, !PT ;  /* 0x0000000811030c10 */ /* 0x000fe20008ffe4ff */
[----:B------:R1:W-:Y:S04]  /*6210*/  @P0 LDGSTS.E.BYPASS.LTC128B.128 [R124+0xa100], [R4.64], !P5 ;  /* 0x0a100000047c0fae */ /* 0x0003e8000e901d50 */
[----:B------:R1:W-:Y:S04]  /*6220*/  @P0 LDGSTS.E.BYPASS.LTC128B.128 [R124+0xd100], [R2.64], !P6 ;  /* 0x0d100000027c0fae */ /* 0x0003e8000f101d50 */
[----:B------:R-:W0:Y:S01]  /*6230*/  LDGDEPBAR ;  /* 0x00000000000079af */ /* 0x000e220000000000 */
[----:B------:R-:W-:-:S05]  /*6240*/  @P0 BRA `(.L_x_338) ;  /* 0xffffba8000000947 */ /* 0x000fca000383ffff */
[----:B------:R-:W-:Y:S06]  /*6250*/  BAR.SYNC.DEFER_BLOCKING 0x0 ;  /* 0x0000000000007b1d */ /* 0x000fec0000010000 */
.L_x_303:
[----:B------:R-:W-:Y:S01]  /*6260*/  ISETP.NE.AND P3, PT, R217, 0x1, PT ;  /* 0x00000001d900780c */ /* 0x000fe20003f65270 */
[----:B------:R-:W-:Y:S01]  /*6270*/  IMAD.IADD R127, R126, 0x1, R127 ;  /* 0x000000017e7f7824 */ /* 0x000fe200078e027f */
[----:B-1----:R-:W-:-:S02]  /*6280*/  IADD3 R2, R118, 0x7f, RZ ;  /* 0x0000007f76027810 */ /* 0x002fc40007ffe0ff */
[----:B------:R-:W-:-:S09]  /*6290*/  ISETP.GE.AND P1, PT, R216, 0x1, PT ;  /* 0x00000001d800780c */ /* 0x000fd20003f26270 */
[----:B------:R-:W-:-:S05]  /*62a0*/  @P3 IMAD.HI.U32 R0, R2, c[0x0][0x2c8], RZ ;  /* 0x0000b20002003a27 */ /* 0x000fca00078e00ff */
[----:B------:R-:W-:-:S05]  /*62b0*/  @P3 SHF.R.U32.HI R2, RZ, c[0x0][0x2cc], R0 ;  /* 0x0000b300ff023a19 */ /* 0x000fca0000011600 */
[----:B------:R-:W-:-:S05]  /*62c0*/  IMAD.IADD R100, R100, 0x1, R2 ;  /* 0x0000000164647824 */ /* 0x000fca00078e0202 */
[----:B------:R-:W-:Y:S01]  /*62d0*/  IADD3 R2, R100, c[0x0][0x328], RZ ;  /* 0x0000ca0064027a10 */ /* 0x000fe20007ffe0ff */
[----:B------:R-:W-:Y:S05]  /*62e0*/  @!P1 BRA `(.L_x_339) ;  /* 0x000000f000009947 */ /* 0x000fea0003800000 */
        /* <DEDUP_REMOVED lines=10> */
.L_x_340:
[----:B------:R-:W-:-:S13]  /*6390*/  ISETP.NE.AND P0, PT, R0, 0x1, PT ;  /* 0x000000010000780c */ /* 0x000fda0003f05270 */
[----:B------:R-:W-:-:S05]  /*63a0*/  @P0 IMAD.HI.U32 R4, R3, c[0x0][0x330], RZ ;  /* 0x0000cc0003040a27 */ /* 0x000fca00078e00ff */
[----:B------:R-:W-:-:S05]  /*63b0*/  @P0 SHF.R.U32.HI R3, RZ, c[0x0][0x334], R4 ;  /* 0x0000cd00ff030a19 */ /* 0x000fca0000011604 */
.L_x_341:
[----:B------:R-:W-:-:S05]  /*63c0*/  IMAD R3, R3, R0, c[0x0][0x32c] ;  /* 0x0000cb0003037624 */ /* 0x000fca00078e0200 */
[----:B------:R-:W-:-:S04]  /*63d0*/  IMNMX R2, R2, R3, PT ;  /* 0x0000000302027217 */ /* 0x000fc80003800200 */
.L_x_339:
[----:B------:R-:W-:Y:S01]  /*63e0*/  IADD3 R5, R2, 0x5f, RZ ;  /* 0x0000005f02057810 */ /* 0x000fe20007ffe0ff */
[----:B------:R-:W-:-:S04]  /*63f0*/  @P3 IMAD.HI.U32 R0, R118, c[0x0][0x2c8], RZ ;  /* 0x0000b20076003a27 */ /* 0x000fc800078e00ff */
[----:B------:R-:W-:-:S04]  /*6400*/  IMAD.HI R5, R5, 0x2aaaaaab, RZ ;  /* 0x2aaaaaab05057827 */ /* 0x000fc800078e02ff */
[----:B------:R-:W-:Y:S01]  /*6410*/  IMAD.MOV.U32 R2, RZ, RZ, R118 ;  /* 0x000000ffff027224 */ /* 0x000fe200078e0076 */
[----:B------:R-:W-:Y:S02]  /*6420*/  @P3 SHF.R.U32.HI R2, RZ, c[0x0][0x2cc], R0 ;  /* 0x0000b300ff023a19 */ /* 0x000fe40000011600 */
[----:B------:R-:W-:-:S03]  /*6430*/  SHF.R.U32.HI R0, RZ, 0x1f, R5 ;  /* 0x0000001fff007819 */ /* 0x000fc60000011605 */
[----:B------:R-:W-:Y:S01]  /*6440*/  IMAD.IADD R3, R117, 0x1, R2 ;  /* 0x0000000175037824 */ /* 0x000fe200078e0202 */
[----:B-----5:R-:W-:-:S04]  /*6450*/  LEA.HI.SX32 R36, R5, R0, 0x1c ;  /* 0x0000000005247211 */ /* 0x020fc800078fe2ff */
[----:B------:R-:W-:Y:S02]  /*6460*/  IADD3 R0, R3, -c[0x0][0x324], RZ ;  /* 0x8000c90003007a10 */ /* 0x000fe40007ffe0ff */
[----:B------:R-:W-:Y:S01]  /*6470*/  IMNMX R36, R36, R99, PT ;  /* 0x0000006324247217 */ /* 0x000fe20003800200 */
        /* <DEDUP_REMOVED lines=10> */
.L_x_343:
[----:B------:R-:W-:-:S04]  /*6520*/  MOV R2, c[0x0][0x32c] ;  /* 0x0000cb0000027a02 */ /* 0x000fc80000000f00 */
[----:B------:R-:W-:-:S13]  /*6530*/  ISETP.NE.AND P0, PT, R2, 0x1, PT ;  /* 0x000000010200780c */ /* 0x000fda0003f05270 */
[----:B------:R-:W-:-:S05]  /*6540*/  @P0 IMAD.HI.U32 R2, R3, c[0x0][0x330], RZ ;  /* 0x0000cc0003020a27 */ /* 0x000fca00078e00ff */
[----:B------:R-:W-:-:S05]  /*6550*/  @P0 SHF.R.U32.HI R3, RZ, c[0x0][0x334], R2 ;  /* 0x0000cd00ff030a19 */ /* 0x000fca0000011602 */
.L_x_344:
[----:B------:R-:W-:-:S05]  /*6560*/  IMAD R3, R3, c[0x0][0x32c], RZ ;  /* 0x0000cb0003037a24 */ /* 0x000fca00078e02ff */
[----:B------:R-:W-:-:S05]  /*6570*/  IMNMX R0, R0, R3, !PT ;  /* 0x0000000300007217 */ /* 0x000fca0007800200 */
.L_x_342:
        /* <DEDUP_REMOVED lines=20> */
[----:B------:R-:W-:Y:S01]  /*66c0*/  IMAD.MOV.U32 R4, RZ, RZ, RZ ;  /* 0x000000ffff047224 */ /* 0x000fe200078e00ff */
        /* <DEDUP_REMOVED lines=21> */
[----:B------:R-:W-:Y:S02]  /*6820*/  ISETP.NE.U32.AND P0, PT, RZ, c[0x0][0x340], PT ;  /* 0x0000d000ff007a0c */ /* 0x000fe40003f05070 */
[----:B------:R-:W-:-:S02]  /*6830*/  SHF.R.S32.HI R37, RZ, 0x1f, R78 ;  /* 0x0000001fff257819 */ /* 0x000fc4000001144e */
[----:B------:R-:W-:Y:S01]  /*6840*/  SHF.R.S32.HI R3, RZ, 0x1f, R80 ;  /* 0x0000001fff037819 */ /* 0x000fe20000011450 */
[----:B------:R-:W-:Y:S01]  /*6850*/  IMAD.WIDE.U32 R10, R80, c[0x0][0x178], RZ ;  /* 0x00005e00500a7a25 */ /* 0x000fe200078e00ff */
[----:B------:R-:W-:Y:S01]  /*6860*/  ISETP.NE.AND.EX P1, PT, RZ, c[0x0][0x344], PT, P0 ;  /* 0x0000d100ff007a0c */ /* 0x000fe20003f25300 */
[----:B------:R-:W-:-:S12]  /*6870*/  ULDC.64 UR10, c[0x0][0x1e0] ;  /* 0x00007800000a7ab9 */ /* 0x000fd80000000a00 */
[----:B------:R-:W-:-:S04]  /*6880*/  @P1 IMAD.MOV.U32 R6, RZ, RZ, 0x4 ;  /* 0x00000004ff061424 */ /* 0x000fc800078e00ff */
[----:B------:R-:W-:-:S05]  /*6890*/  @P1 IMAD.WIDE R6, R221, R6, c[0x0][0x340] ;  /* 0x0000d000dd061625 */ /* 0x000fca00078e0206 */
[----:B------:R1:W2:Y:S01]  /*68a0*/  @P1 LDG.E R2, [R6.64] ;  /* 0x0000001006021981 */ /* 0x0002a2000c1e1900 */
[----:B------:R-:W-:Y:S01]  /*68b0*/  LEA.HI R4, R37, R78, RZ, 0x3 ;  /* 0x0000004e25047211 */ /* 0x000fe200078f18ff */
[----:B------:R-:W-:Y:S01]  /*68c0*/  IMAD R3, R3, c[0x0][0x178], RZ ;  /* 0x00005e0003037a24 */ /* 0x000fe200078e02ff */
[----:B------:R-:W-:Y:S01]  /*68d0*/  ISETP.NE.U32.AND P0, PT, RZ, c[0x0][0x348], PT ;  /* 0x0000d200ff007a0c */ /* 0x000fe20003f05070 */
[----:B------:R-:W-:Y:S01]  /*68e0*/  IMAD R0, R218, c[0x0][0x1b8], RZ ;  /* 0x00006e00da007a24 */ /* 0x000fe200078e02ff */
[----:B------:R-:W-:Y:S01]  /*68f0*/  LOP3.LUT R29, R4, 0xfffffff8, RZ, 0xc0, !PT ;  /* 0xfffffff8041d7812 */ /* 0x000fe200078ec0ff */
[----:B------:R-:W-:Y:S01]  /*6900*/  IMAD R3, R80, c[0x0][0x17c], R3 ;  /* 0x00005f0050037a24 */ /* 0x000fe200078e0203 */
[----:B------:R-:W-:Y:S01]  /*6910*/  SHF.R.S32.HI R4, RZ, 0x3, R4 ;  /* 0x00000003ff047819 */ /* 0x000fe20000011404 */
[----:B------:R-:W-:Y:S01]  /*6920*/  IMAD R5, R219, c[0x0][0x1bc], R0 ;  /* 0x00006f00db057a24 */ /* 0x000fe200078e0200 */
[----:B------:R-:W-:Y:S01]  /*6930*/  ISETP.NE.AND.EX P0, PT, RZ, c[0x0][0x34c], PT, P0 ;  /* 0x0000d300ff007a0c */ /* 0x000fe20003f05300 */
[----:B------:R-:W-:Y:S01]  /*6940*/  IMAD.IADD R29, R78, 0x1, -R29 ;  /* 0x000000014e1d7824 */ /* 0x000fe200078e0a1d */
[----:B------:R-:W-:Y:S01]  /*6950*/  ISETP.NE.U32.AND P2, PT, RZ, c[0x0][0x350], PT ;  /* 0x0000d400ff007a0c */ /* 0x000fe20003f45070 */
[----:B------:R-:W-:Y:S01]  /*6960*/  IMAD.IADD R11, R11, 0x1, R3 ;  /* 0x000000010b0b7824 */ /* 0x000fe200078e0203 */
[----:B------:R-:W-:Y:S01]  /*6970*/  SEL R12, R221, RZ, !P0 ;  /* 0x000000ffdd0c7207 */ /* 0x000fe20004000000 */
[----:B------:R-:W-:Y:S01]  /*6980*/  IMAD R3, R29, 0x20, R4 ;  /* 0x000000201d037824 */ /* 0x000fe200078e0204 */
[----:B------:R-:W-:Y:S01]  /*6990*/  IADD3 R110, R36, -0x1, RZ ;  /* 0xffffffff246e7810 */ /* 0x000fe20007ffe0ff */
[----:B------:R-:W-:Y:S01]  /*69a0*/  IMAD.WIDE.U32 R10, R219, c[0x0][0x1b8], R10 ;  /* 0x00006e00db0a7a25 */ /* 0x000fe200078e000a */
[----:B------:R-:W-:Y:S01]  /*69b0*/  UIMAD.WIDE.U32 UR12, UR10, 0x40, URZ ;  /* 0x000000400a0c78a5 */ /* 0x000fe2000f8e003f */
[----:B------:R-:W-:Y:S01]  /*69c0*/  LOP3.LUT R222, R222, 0xfffbffff, RZ, 0xc0, !PT ;  /* 0xfffbffffdede7812 */ /* 0x000fe200078ec0ff */
[----:B------:R-:W-:Y:S01]  /*69d0*/  USHF.L.U32 UR6, UR11, 0x6, URZ ;  /* 0x000000060b067899 */ /* 0x000fe2000800063f */
[----:B------:R-:W-:Y:S01]  /*69e0*/  IMAD.IADD R3, R118, 0x1, R3 ;  /* 0x0000000176037824 */ /* 0x000fe200078e0203 */
[----:B------:R-:W-:Y:S01]  /*69f0*/  SHF.R.S32.HI R31, RZ, 0x1f, R110 ;  /* 0x0000001fff1f7819 */ /* 0x000fe2000001146e */
[----:B------:R-:W-:Y:S01]  /*6a00*/  IMAD.IADD R11, R11, 0x1, R5 ;  /* 0x000000010b0b7824 */ /* 0x000fe200078e0205 */
[----:B------:R-:W-:Y:S01]  /*6a10*/  UIADD3 UR6, UR13, UR6, URZ ;  /* 0x000000060d067290 */ /* 0x000fe2000fffe03f */
[----:B------:R-:W-:Y:S01]  /*6a20*/  @P3 IMAD.HI.U32 R0, R3, c[0x0][0x2c8], RZ ;  /* 0x0000b20003003a27 */ /* 0x000fe200078e00ff */
[----:B-1----:R-:W-:-:S02]  /*6a30*/  SHF.R.S32.HI R6, RZ, 0x1f, R221 ;  /* 0x0000001fff067819 */ /* 0x002fc400000114dd */
[----:B------:R-:W-:Y:S01]  /*6a40*/  SHF.R.S32.HI R7, RZ, 0x1f, R127 ;  /* 0x0000001fff077819 */ /* 0x000fe2000001147f */
[----:B------:R-:W-:Y:S01]  /*6a50*/  IMAD.MOV.U32 R5, RZ, RZ, R3 ;  /* 0x000000ffff057224 */ /* 0x000fe200078e0003 */
[----:B------:R-:W-:Y:S01]  /*6a60*/  SEL R9, R6, RZ, !P0 ;  /* 0x000000ff06097207 */ /* 0x000fe20004000000 */
[----:B------:R-:W-:Y:S01]  /*6a70*/  IMAD.SHL.U32 R82, R29, 0x8, RZ ;  /* 0x000000081d527824 */ /* 0x000fe200078e00ff */
[----:B------:R-:W-:Y:S01]  /*6a80*/  @P3 SHF.R.U32.HI R5, RZ, c[0x0][0x2cc], R0 ;  /* 0x0000b300ff053a19 */ /* 0x000fe20000011600 */
[----:B------:R-:W-:Y:S01]  /*6a90*/  BAR.SYNC.DEFER_BLOCKING 0x0 ;  /* 0x0000000000007b1d */ /* 0x000fe20000010000 */
[C---:B------:R-:W-:Y:S01]  /*6aa0*/  IADD3 R127, P0, R4.reuse, R127, RZ ;  /* 0x0000007f047f7210 */ /* 0x040fe20007f1e0ff */
[----:B------:R-:W-:Y:S01]  /*6ab0*/  IMAD R9, R9, c[0x0][0x1c0], RZ ;  /* 0x0000700009097a24 */ /* 0x000fe200078e02ff */
[----:B------:R-:W-:Y:S01]  /*6ac0*/  SHF.R.S32.HI R83, RZ, 0x1f, R82 ;  /* 0x0000001fff537819 */ /* 0x000fe20000011452 */
[----:B------:R-:W-:Y:S01]  /*6ad0*/  IMAD.MOV R8, RZ, RZ, -R5 ;  /* 0x000000ffff087224 */ /* 0x000fe200078e0a05 */
[----:B------:R-:W-:Y:S01]  /*6ae0*/  LEA.HI.X.SX32 R0, R4, R7, 0x1, P0 ;  /* 0x0000000704007211 */ /* 0x000fe200000f0eff */
[C---:B------:R-:W-:Y:S01]  /*6af0*/  IMAD R9, R12.reuse, c[0x0][0x1c4], R9 ;  /* 0x000071000c097a24 */ /* 0x040fe200078e0209 */
[----:B------:R-:W-:Y:S01]  /*6b00*/  SHF.R.S32.HI R7, RZ, 0x1f, R5 ;  /* 0x0000001fff077819 */ /* 0x000fe20000011405 */
[----:B------:R-:W-:-:S04]  /*6b10*/  IMAD.WIDE.U32 R12, R12, c[0x0][0x1c0], R10 ;  /* 0x000070000c0c7a25 */ /* 0x000fc800078e000a */
[----:B------:R-:W-:Y:S02]  /*6b20*/  IMAD R3, R8, c[0x0][0x2c4], R3 ;  /* 0x0000b10008037a24 */ /* 0x000fe400078e0203 */
[----:B------:R-:W-:Y:S02]  /*6b30*/  IMAD.MOV.U32 R8, RZ, RZ, R12 ;  /* 0x000000ffff087224 */ /* 0x000fe400078e000c */
[----:B------:R-:W-:Y:S02]  /*6b40*/  IMAD.IADD R9, R13, 0x1, R9 ;  /* 0x000000010d097824 */ /* 0x000fe400078e0209 */
[----:B------:R-:W-:Y:S02]  /*6b50*/  IMAD R12, R7, c[0x0][0x1b0], RZ ;  /* 0x00006c00070c7a24 */ /* 0x000fe400078e02ff */
[----:B------:R-:W-:Y:S02]  /*6b60*/  IMAD R10, R0, c[0x0][0x1e0], RZ ;  /* 0x00007800000a7a24 */ /* 0x000fe400078e02ff */
[----:B------:R-:W-:-:S02]  /*6b70*/  IMAD R12, R5, c[0x0][0x1b4], R12 ;  /* 0x00006d00050c7a24 */ /* 0x000fc400078e020c */
[----:B------:R-:W-:Y:S01]  /*6b80*/  IMAD.WIDE.U32 R16, R5, c[0x0][0x1b0], R8 ;  /* 0x00006c0005107a25 */ /* 0x000fe200078e0008 */
[----:B------:R-:W-:-:S03]  /*6b90*/  SHF.R.S32.HI R5, RZ, 0x1f, R3 ;  /* 0x0000001fff057819 */ /* 0x000fc60000011403 */
[C---:B------:R-:W-:Y:S02]  /*6ba0*/  IMAD R10, R127.reuse, c[0x0][0x1e4], R10 ;  /* 0x000079007f0a7a24 */ /* 0x040fe400078e020a */
[----:B------:R-:W-:-:S04]  /*6bb0*/  IMAD.WIDE.U32 R14, R127, c[0x0][0x1e0], R82 ;  /* 0x000078007f0e7a25 */ /* 0x000fc800078e0052 */
[----:B------:R-:W-:Y:S02]  /*6bc0*/  IMAD.IADD R15, R15, 0x1, R10 ;  /* 0x000000010f0f7824 */ /* 0x000fe400078e020a */
[----:B------:R-:W-:Y:S02]  /*6bd0*/  IMAD.IADD R17, R17, 0x1, R12 ;  /* 0x0000000111117824 */ /* 0x000fe400078e020c */
[----:B------:R-:W-:Y:S02]  /*6be0*/  IMAD R10, R5, c[0x0][0x1a8], RZ ;  /* 0x00006a00050a7a24 */ /* 0x000fe400078e02ff */
[----:B------:R-:W-:-:S04]  /*6bf0*/  IMAD.WIDE.U32 R16, R3, c[0x0][0x1a8], R16 ;  /* 0x00006a0003107a25 */ /* 0x000fc800078e0010 */
[----:B------:R-:W-:Y:S02]  /*6c00*/  IMAD R10, R3, c[0x0][0x1ac], R10 ;  /* 0x00006b00030a7a24 */ /* 0x000fe400078e020a */
[----:B------:R-:W-:Y:S02]  /*6c10*/  IMAD R8, R218, c[0x0][0x1e8], RZ ;  /* 0x00007a00da087a24 */ /* 0x000fe400078e02ff */
[----:B------:R-:W-:Y:S01]  /*6c20*/  IMAD.IADD R5, R17, 0x1, R10 ;  /* 0x0000000111057824 */ /* 0x000fe200078e020a */
[C---:B------:R-:W-:Y:S01]  /*6c30*/  LEA R10, P0, R16.reuse, c[0x0][0x160], 0x1 ;  /* 0x00005800100a7a11 */ /* 0x040fe200078008ff */
[C---:B------:R-:W-:Y:S02]  /*6c40*/  IMAD R8, R219.reuse, c[0x0][0x1ec], R8 ;  /* 0x00007b00db087a24 */ /* 0x040fe400078e0208 */
[----:B------:R-:W-:Y:S01]  /*6c50*/  IMAD.WIDE.U32 R224, R219, c[0x0][0x1e8], R14 ;  /* 0x00007a00dbe07a25 */ /* 0x000fe200078e000e */
[----:B------:R-:W-:Y:S01]  /*6c60*/  LEA.HI.X R5, R16, c[0x0][0x164], R5, 0x1, P0 ;  /* 0x0000590010057a11 */ /* 0x000fe200000f0c05 */
[----:B------:R-:W1:Y:S01]  /*6c70*/  SHFL.IDX PT, R44, R10, RZ, 0x181f ;  /* 0x00181fff0a2c7589 */ /* 0x000e6200000e0000 */
[----:B------:R-:W-:Y:S01]  /*6c80*/  ISETP.NE.AND.EX P0, PT, RZ, c[0x0][0x354], PT, P2 ;  /* 0x0000d500ff007a0c */ /* 0x000fe20003f05320 */
[----:B------:R-:W-:-:S02]  /*6c90*/  IMAD.MOV.U32 R3, RZ, RZ, 0x60 ;  /* 0x00000060ff037424 */ /* 0x000fc400078e00ff */
[----:B------:R-:W-:Y:S01]  /*6ca0*/  IMAD.IADD R225, R8, 0x1, R225 ;  /* 0x0000000108e17824 */ /* 0x000fe200078e02e1 */
[----:B------:R-:W-:Y:S01]  /*6cb0*/  SHFL.IDX PT, R42, R10, 0x1, 0x181f ;  /* 0x00381f000a2a7f89 */ /* 0x000fe200000e0000 */
[----:B------:R-:W-:Y:S02]  /*6cc0*/  IMAD R38, R36, -0x60, R3 ;  /* 0xffffffa024267824 */ /* 0x000fe400078e0203 */
[C---:B------:R-:W-:Y:S01]  /*6cd0*/  IMAD R39, R3.reuse, c[0x0][0x1e4], RZ ;  /* 0x0000790003277a24 */ /* 0x040fe200078e02ff */
[----:B------:R-:W3:Y:S01]  /*6ce0*/  SHFL.IDX PT, R45, R5, RZ, 0x181f ;  /* 0x00181fff052d7589 */ /* 0x000ee200000e0000 */
[----:B------:R-:W-:Y:S01]  /*6cf0*/  IMAD.WIDE.U32 R108, R3, c[0x0][0x1e0], RZ ;  /* 0x00007800036c7a25 */ /* 0x000fe200078e00ff */
[----:B------:R-:W-:Y:S02]  /*6d00*/  IADD3 R28, R38, R215, -R4 ;  /* 0x000000d7261c7210 */ /* 0x000fe40007ffe804 */
[----:B------:R-:W4:Y:S01]  /*6d10*/  SHFL.IDX PT, R43, R5, 0x1, 0x181f ;  /* 0x00381f00052b7f89 */ /* 0x000f2200000e0000 */
[----:B------:R-:W-:Y:S01]  /*6d20*/  IMAD.IADD R39, R39, 0x1, R109 ;  /* 0x0000000127277824 */ /* 0x000fe200078e026d */
[C---:B------:R-:W-:Y:S01]  /*6d30*/  ISETP.GE.AND P2, PT, R28.reuse, 0x1, PT ;  /* 0x000000011c00780c */ /* 0x040fe20003f46270 */
[----:B------:R-:W-:Y:S01]  /*6d40*/  IMAD.MOV.U32 R11, RZ, RZ, c[0x0][0x1e4] ;  /* 0x00007900ff0b7624 */ /* 0x000fe200078e00ff */
[C---:B------:R-:W-:Y:S01]  /*6d50*/  ISETP.GE.AND P5, PT, R28.reuse, 0x21, PT ;  /* 0x000000211c00780c */ /* 0x040fe20003fa6270 */
[----:B------:R-:W-:Y:S01]  /*6d60*/  IMAD R3, R39, R110, RZ ;  /* 0x0000006e27037224 */ /* 0x000fe200078e02ff */
[----:B------:R-:W-:Y:S01]  /*6d70*/  ISETP.GE.AND P3, PT, R28, 0x41, PT ;  /* 0x000000411c00780c */ /* 0x000fe20003f66270 */
[----:B------:R-:W-:Y:S01]  /*6d80*/  IMAD R7, R220, c[0x0][0x2c4], RZ ;  /* 0x0000b100dc077a24 */ /* 0x000fe200078e02ff */
[----:B------:R-:W5:Y:S01]  /*6d90*/  SHFL.IDX PT, R40, R10, 0x2, 0x181f ;  /* 0x00581f000a287f89 */ /* 0x000f6200000e0000 */
[----:B------:R-:W-:-:S02]  /*6da0*/  IMAD R3, R31, R108, R3 ;  /* 0x0000006c1f037224 */ /* 0x000fc400078e0203 */
[----:B------:R-:W-:Y:S01]  /*6db0*/  IMAD R0, R0, c[0x0][0x208], RZ ;  /* 0x0000820000007a24 */ /* 0x000fe200078e02ff */
[----:B------:R-:W1:Y:S03]  /*6dc0*/  SHFL.IDX PT, R41, R5, 0x2, 0x181f ;  /* 0x00581f0005297f89 */ /* 0x000e6600000e0000 */
[----:B------:R-:W-:Y:S01]  /*6dd0*/  IMAD R0, R127, c[0x0][0x20c], R0 ;  /* 0x000083007f007a24 */ /* 0x000fe200078e0200 */
[----:B------:R1:W1:Y:S04]  /*6de0*/  SHFL.IDX PT, R18, R10, 0x3, 0x181f ;  /* 0x00781f000a127f89 */ /* 0x00026800000e0000 */
[----:B------:R1:W1:Y:S01]  /*6df0*/  SHFL.IDX PT, R19, R5, 0x3, 0x181f ;  /* 0x00781f0005137f89 */ /* 0x00026200000e0000 */
[----:B--2---:R-:W-:Y:S01]  /*6e00*/  @P1 SHF.R.S32.HI R9, RZ, 0x1f, R2 ;  /* 0x0000001fff091819 */ /* 0x004fe20000011402 */
[----:B------:R-:W-:-:S02]  /*6e10*/  @!P1 IMAD.MOV.U32 R9, RZ, RZ, R6 ;  /* 0x000000ffff099224 */ /* 0x000fc400078e0006 */
[----:B------:R-:W-:Y:S02]  /*6e20*/  @P1 IMAD.MOV.U32 R8, RZ, RZ, R2 ;  /* 0x000000ffff081224 */ /* 0x000fe400078e0002 */
[----:B------:R-:W-:Y:S01]  /*6e30*/  @!P1 IMAD.MOV.U32 R8, RZ, RZ, R221 ;  /* 0x000000ffff089224 */ /* 0x000fe200078e00dd */
[----:B------:R-:W-:Y:S01]  /*6e40*/  SEL R2, R9, RZ, !P0 ;  /* 0x000000ff09027207 */ /* 0x000fe20004000000 */
[----:B------:R-:W-:Y:S02]  /*6e50*/  IMAD.U32 R9, RZ, RZ, UR10 ;  /* 0x0000000aff097e24 */ /* 0x000fe4000f8e00ff */
[----:B------:R-:W-:Y:S01]  /*6e60*/  IMAD.IADD R6, R118, 0x1, R4 ;  /* 0x0000000176067824 */ /* 0x000fe200078e0204 */
[----:B------:R-:W-:Y:S01]  /*6e70*/  SEL R234, R8, RZ, !P0 ;  /* 0x000000ff08ea7207 */ /* 0x000fe20004000000 */
[----:B------:R-:W-:Y:S02]  /*6e80*/  IMAD R227, R2, c[0x0][0x1f0], RZ ;  /* 0x00007c0002e37a24 */ /* 0x000fe400078e02ff */
[----:B------:R-:W-:Y:S01]  /*6e90*/  IMAD.U32 R8, RZ, RZ, UR10 ;  /* 0x0000000aff087e24 */ /* 0x000fe2000f8e00ff */
[----:B------:R-:W-:Y:S01]  /*6ea0*/  ISETP.GE.AND P4, PT, R6, R7, PT ;  /* 0x000000070600720c */ /* 0x000fe20003f86270 */
[----:B------:R-:W-:-:S02]  /*6eb0*/  IMAD R227, R234, c[0x0][0x1f4], R227 ;  /* 0x00007d00eae37a24 */ /* 0x000fc400078e02e3 */
[----:B------:R-:W-:-:S04]  /*6ec0*/  IMAD.WIDE.U32 R224, R234, c[0x0][0x1f0], R224 ;  /* 0x00007c00eae07a25 */ /* 0x000fc800078e00e0 */
[----:B------:R-:W-:Y:S02]  /*6ed0*/  IMAD.IADD R227, R225, 0x1, R227 ;  /* 0x00000001e1e37824 */ /* 0x000fe400078e02e3 */
[----:B------:R-:W-:Y:S02]  /*6ee0*/  IMAD.MOV.U32 R226, RZ, RZ, R224 ;  /* 0x000000ffffe27224 */ /* 0x000fe400078e00e0 */
[----:B------:R-:W-:Y:S02]  /*6ef0*/  IMAD R237, R2, c[0x0][0x218], RZ ;  /* 0x0000860002ed7a24 */ /* 0x000fe400078e02ff */
[----:B------:R-:W-:Y:S01]  /*6f00*/  IMAD.WIDE.U32 R12, R110, R108, R226 ;  /* 0x0000006c6e0c7225 */ /* 0x000fe200078e00e2 */
[----:B-1----:R-:W-:-:S03]  /*6f10*/  @!P4 LEA R34, P1, R82, R44, 0x1 ;  /* 0x0000002c5222c211 */ /* 0x002fc600078208ff */
[----:B------:R-:W-:Y:S01]  /*6f20*/  IMAD.IADD R3, R13, 0x1, R3 ;  /* 0x000000010d037824 */ /* 0x000fe200078e0203 */
[----:B------:R-:W-:Y:S01]  /*6f30*/  @P2 LEA R26, P0, R12, c[0x0][0x1c8], 0x1 ;  /* 0x000072000c1a2a11 */ /* 0x000fe200078008ff */
[----:B------:R-:W-:Y:S01]  /*6f40*/  IMAD R237, R234, c[0x0][0x21c], R237 ;  /* 0x00008700eaed7a24 */ /* 0x000fe200078e02ed */
[----:B---3--:R-:W-:Y:S02]  /*6f50*/  @!P4 LEA.HI.X R35, R82, R45, R83, 0x1, P1 ;  /* 0x0000002d5223c211 */ /* 0x008fe400008f0c53 */
[----:B------:R-:W-:Y:S02]  /*6f60*/  @P2 LEA.HI.X R27, R12, c[0x0][0x1cc], R3, 0x1, P0 ;  /* 0x000073000c1b2a11 */ /* 0x000fe400000f0c03 */
[----:B------:R-:W-:Y:S02]  /*6f70*/  @P5 LEA R9, P0, R9, R12, 0x5 ;  /* 0x0000000c09095211 */ /* 0x000fe400078028ff */
[----:B------:R-:W-:Y:S02]  /*6f80*/  ISETP.GE.AND P1, PT, R82, c[0x0][0x198], PT ;  /* 0x0000660052007a0c */ /* 0x000fe40003f26270 */
[----:B------:R-:W-:Y:S01]  /*6f90*/  @P5 LEA.HI.X R8, R8, R3, R11, 0x5, P0 ;  /* 0x0000000308085211 */ /* 0x000fe200000f2c0b */
[----:B------:R-:W-:Y:S01]  /*6fa0*/  IMAD.SHL.U32 R11, R4, 0x40, RZ ;  /* 0x00000040040b7824 */ /* 0x000fe200078e00ff */
[----:B------:R-:W-:-:S04]  /*6fb0*/  @P5 LEA R16, P0, R9, c[0x0][0x1c8], 0x1 ;  /* 0x0000720009105a11 */ /* 0x000fc800078008ff */
[----:B------:R-:W-:Y:S02]  /*6fc0*/  @P5 LEA.HI.X R17, R9, c[0x0][0x1cc], R8, 0x1, P0 ;  /* 0x0000730009115a11 */ /* 0x000fe400000f0c08 */
[----:B------:R-:W-:Y:S02]  /*6fd0*/  @P3 IADD3 R8, P0, R12, UR12, RZ ;  /* 0x0000000c0c083c10 */ /* 0x000fe4000ff1e0ff */
[----:B------:R-:W-:Y:S02]  /*6fe0*/  IADD3 R12, R6, 0x20, RZ ;  /* 0x00000020060c7810 */ /* 0x000fe40007ffe0ff */
[----:B------:R-:W-:Y:S02]  /*6ff0*/  @P3 IADD3.X R3, R3, UR6, RZ, P0, !PT ;  /* 0x0000000603033c10 */ /* 0x000fe400087fe4ff */
[----:B------:R-:W-:Y:S02]  /*7000*/  @P3 LEA R14, P0, R8, c[0x0][0x1c8], 0x1 ;  /* 0x00007200080e3a11 */ /* 0x000fe400078008ff */
[----:B------:R-:W-:-:S02]  /*7010*/  LEA.HI R9, R37, R78, RZ, 0x6 ;  /* 0x0000004e25097211 */ /* 0x000fc400078f30ff */
[----:B------:R-:W-:Y:S02]  /*7020*/  @P3 LEA.HI.X R15, R8, c[0x0][0x1cc], R3, 0x1, P0 ;  /* 0x00007300080f3a11 */ /* 0x000fe400000f0c03 */
[-C--:B------:R-:W-:Y:S01]  /*7030*/  ISETP.GE.AND P3, PT, R12, R7.reuse, PT ;  /* 0x000000070c00720c */ /* 0x080fe20003f66270 */
[----:B------:R-:W-:Y:S01]  /*7040*/  IMAD.SHL.U32 R9, R9, 0x8, RZ ;  /* 0x0000000809097824 */ /* 0x000fe200078e00ff */
[----:B------:R-:W-:Y:S02]  /*7050*/  IADD3 R8, R6, 0x40, RZ ;  /* 0x0000004006087810 */ /* 0x000fe40007ffe0ff */
[----:B------:R-:W-:Y:S02]  /*7060*/  LOP3.LUT R11, R11, 0x1c0, RZ, 0xc0, !PT ;  /* 0x000001c00b0b7812 */ /* 0x000fe400078ec0ff */
[----:B------:R-:W-:Y:S02]  /*7070*/  ISETP.GE.AND P5, PT, R8, R7, PT ;  /* 0x000000070800720c */ /* 0x000fe40003fa6270 */
[----:B------:R-:W-:-:S02]  /*7080*/  IADD3 R8, R6, 0x60, RZ ;  /* 0x0000006006087810 */ /* 0x000fc40007ffe0ff */
[----:B------:R-:W-:Y:S02]  /*7090*/  LOP3.LUT R9, R9, 0xfffffe00, RZ, 0xc0, !PT ;  /* 0xfffffe0009097812 */ /* 0x000fe400078ec0ff */
[----:B------:R-:W-:Y:S02]  /*70a0*/  ISETP.GE.AND P6, PT, R8, R7, PT ;  /* 0x000000070800720c */ /* 0x000fe40003fc6270 */
[C---:B------:R-:W-:Y:S02]  /*70b0*/  @!P3 LEA R24, P0, R82.reuse, R42, 0x1 ;  /* 0x0000002a5218b211 */ /* 0x040fe400078008ff */
[----:B------:R-:W-:Y:S02]  /*70c0*/  LOP3.LUT R30, R11, 0x38, R82, 0xf8, !PT ;  /* 0x000000380b1e7812 */ /* 0x000fe400078ef852 */
[----:B------:R-:W-:Y:S02]  /*70d0*/  SHF.R.U32.HI R8, RZ, 0x3, R11 ;  /* 0x00000003ff087819 */ /* 0x000fe4000001160b */
[----:B----4-:R-:W-:-:S02]  /*70e0*/  @!P3 LEA.HI.X R25, R82, R43, R83, 0x1, P0 ;  /* 0x0000002b5219b211 */ /* 0x010fc400000f0c53 */
[C---:B------:R-:W-:Y:S02]  /*70f0*/  IADD3 R12, R82.reuse, 0x40, RZ ;  /* 0x00000040520c7810 */ /* 0x040fe40007ffe0ff */
[C---:B-----5:R-:W-:Y:S02]  /*7100*/  @!P5 LEA R22, P0, R82.reuse, R40, 0x1 ;  /* 0x000000285216d211 */ /* 0x060fe400078008ff */
[----:B------:R-:W-:Y:S02]  /*7110*/  LOP3.LUT R30, R9, R30, R8, 0xf6, !PT ;  /* 0x0000001e091e7212 */ /* 0x000fe400078ef608 */
[----:B------:R-:W-:Y:S02]  /*7120*/  @!P4 SHF.R.S32.HI R3, RZ, 0x1f, R12 ;  /* 0x0000001fff03c819 */ /* 0x000fe4000001140c */
[----:B------:R-:W-:Y:S01]  /*7130*/  @!P5 LEA.HI.X R23, R82, R41, R83, 0x1, P0 ;  /* 0x000000295217d211 */ /* 0x000fe200000f0c53 */
[----:B------:R-:W-:Y:S01]  /*7140*/  @!P4 IMAD.SHL.U32 R10, R30, 0x2, RZ ;  /* 0x000000021e0ac824 */ /* 0x000fe200078e00ff */
[----:B------:R-:W-:-:S02]  /*7150*/  @!P6 LEA R20, P0, R82, R18, 0x1 ;  /* 0x000000125214e211 */ /* 0x000fc400078008ff */
[--C-:B------:R-:W-:Y:S02]  /*7160*/  @!P3 SHF.R.S32.HI R5, RZ, 0x1f, R12.reuse ;  /* 0x0000001fff05b819 */ /* 0x100fe4000001140c */
[-C--:B------:R-:W-:Y:S01]  /*7170*/  @!P4 LEA.HI R32, R3, R12.reuse, RZ, 0x3 ;  /* 0x0000000c0320c211 */ /* 0x080fe200078f18ff */
[----:B------:R1:W-:Y:S01]  /*7180*/  @!P4 LDGSTS.E.BYPASS.LTC128B.128 [R10+0x100], [R34.64], !P1 ;  /* 0x00100000220acfae */ /* 0x0003e2000c901d50 */
[----:B------:R-:W-:Y:S02]  /*7190*/  @!P5 SHF.R.S32.HI R3, RZ, 0x1f, R12 ;  /* 0x0000001fff03d819 */ /* 0x000fe4000001140c */
[----:B------:R-:W-:Y:S02]  /*71a0*/  @!P6 LEA.HI.X R21, R82, R19, R83, 0x1, P0 ;  /* 0x000000135215e211 */ /* 0x000fe400000f0c53 */
[----:B------:R-:W-:Y:S02]  /*71b0*/  @!P3 LEA.HI R5, R5, R12, RZ, 0x3 ;  /* 0x0000000c0505b211 */ /* 0x000fe400078f18ff */
[----:B------:R-:W-:-:S02]  /*71c0*/  ISETP.GE.AND P0, PT, R12, c[0x0][0x198], PT ;  /* 0x000066000c007a0c */ /* 0x000fc40003f06270 */
[----:B------:R-:W-:Y:S02]  /*71d0*/  @!P5 LEA.HI R3, R3, R12, RZ, 0x3 ;  /* 0x0000000c0303d211 */ /* 0x000fe400078f18ff */
[----:B------:R-:W-:Y:S02]  /*71e0*/  @!P4 LOP3.LUT R32, R32, 0xfffffff8, RZ, 0xc0, !PT ;  /* 0xfffffff82020c812 */ /* 0x000fe400078ec0ff */
[----:B------:R-:W-:Y:S02]  /*71f0*/  @!P3 LOP3.LUT R5, R5, 0xfffffff8, RZ, 0xc0, !PT ;  /* 0xfffffff80505b812 */ /* 0x000fe400078ec0ff */
[----:B------:R-:W-:Y:S01]  /*7200*/  @!P5 LOP3.LUT R3, R3, 0xfffffff8, RZ, 0xc0, !PT ;  /* 0xfffffff80303d812 */ /* 0x000fe200078ec0ff */
[----:B------:R-:W-:Y:S01]  /*7210*/  @!P4 IMAD.WIDE R32, R32, 0x2, R44 ;  /* 0x000000022020c825 */ /* 0x000fe200078e022c */
[----:B------:R-:W-:-:S03]  /*7220*/  P2R R13, PR, RZ, 0x8 ;  /* 0x00000008ff0d7803 */ /* 0x000fc60000000000 */
[----:B------:R-:W-:Y:S01]  /*7230*/  @!P3 IMAD.WIDE R42, R5, 0x2, R42 ;  /* 0x00000002052ab825 */ /* 0x000fe200078e022a */
[----:B------:R2:W-:Y:S03]  /*7240*/  @!P4 LDGSTS.E.BYPASS.LTC128B.128 [R10+0x4100], [R32.64], !P0 ;  /* 0x04100000200acfae */ /* 0x0005e6000c101d50 */
[C---:B------:R-:W-:Y:S02]  /*7250*/  @!P3 IMAD.SHL.U32 R5, R30.reuse, 0x2, RZ ;  /* 0x000000021e05b824 */ /* 0x040fe400078e00ff */
[----:B------:R-:W-:Y:S01]  /*7260*/  @!P5 IMAD.WIDE R44, R3, 0x2, R40 ;  /* 0x00000002032cd825 */ /* 0x000fe200078e0228 */
[----:B-1----:R-:W-:Y:S02]  /*7270*/  @!P6 SHF.R.S32.HI R35, RZ, 0x1f, R12 ;  /* 0x0000001fff23e819 */ /* 0x002fe4000001140c */
[----:B------:R1:W-:Y:S01]  /*7280*/  @!P3 LDGSTS.E.BYPASS.LTC128B.128 [R5+0x1100], [R24.64], !P1 ;  /* 0x011000001805bfae */ /* 0x0003e2000c901d50 */
[C---:B------:R-:W-:Y:S01]  /*7290*/  @!P5 IMAD.SHL.U32 R3, R30.reuse, 0x2, RZ ;  /* 0x000000021e03d824 */ /* 0x040fe200078e00ff */
[----:B------:R-:W-:Y:S01]  /*72a0*/  @!P6 LEA.HI R35, R35, R12, RZ, 0x3 ;  /* 0x0000000c2323e211 */ /* 0x000fe200078f18ff */
[----:B------:R-:W-:Y:S01]  /*72b0*/  @!P6 IMAD.SHL.U32 R41, R30, 0x2, RZ ;  /* 0x000000021e29e824 */ /* 0x000fe200078e00ff */
[----:B------:R3:W-:Y:S01]  /*72c0*/  @!P3 LDGSTS.E.BYPASS.LTC128B.128 [R5+0x5100], [R42.64], !P0 ;  /* 0x051000002a05bfae */ /* 0x0007e2000c101d50 */
[----:B------:R-:W-:-:S02]  /*72d0*/  ISETP.GE.AND P3, PT, R28, 0x21, PT ;  /* 0x000000211c00780c */ /* 0x000fc40003f66270 */
[----:B------:R-:W-:Y:S01]  /*72e0*/  @!P6 LOP3.LUT R35, R35, 0xfffffff8, RZ, 0xc0, !PT ;  /* 0xfffffff82323e812 */ /* 0x000fe200078ec0ff */
[----:B------:R4:W-:Y:S04]  /*72f0*/  @!P5 LDGSTS.E.BYPASS.LTC128B.128 [R3+0x2100], [R22.64], !P1 ;  /* 0x021000001603dfae */ /* 0x0009e8000c901d50 */
[----:B------:R5:W-:Y:S04]  /*7300*/  @!P5 LDGSTS.E.BYPASS.LTC128B.128 [R3+0x6100], [R44.64], !P0 ;  /* 0x061000002c03dfae */ /* 0x000be8000c101d50 */
[----:B------:R5:W-:Y:S01]  /*7310*/  @!P6 LDGSTS.E.BYPASS.LTC128B.128 [R41+0x3100], [R20.64], !P1 ;  /* 0x031000001429efae */ /* 0x000be2000c901d50 */
[----:B--2---:R-:W-:Y:S01]  /*7320*/  @!P6 IMAD.WIDE R32, R35, 0x2, R18 ;  /* 0x000000022320e825 */ /* 0x004fe200078e0212 */
[----:B------:R-:W-:-:S02]  /*7330*/  LEA.HI R19, R37, R78, RZ, 0x4 ;  /* 0x0000004e25137211 */ /* 0x000fc400078f20ff */
[----:B------:R-:W-:Y:S02]  /*7340*/  P2R R10, PR, RZ, 0x10 ;  /* 0x00000010ff0a7803 */ /* 0x000fe40000000000 */
[----:B------:R2:W-:Y:S01]  /*7350*/  @!P6 LDGSTS.E.BYPASS.LTC128B.128 [R41+0x7100], [R32.64], !P0 ;  /* 0x071000002029efae */ /* 0x0005e2000c101d50 */
[----:B------:R-:W-:Y:S02]  /*7360*/  ISETP.GE.AND P0, PT, R12, c[0x0][0x1d4], PT ;  /* 0x000075000c007a0c */ /* 0x000fe40003f06270 */
[----:B------:R-:W-:Y:S01]  /*7370*/  ISETP.GE.AND P4, PT, R82, c[0x0][0x1d4], PT ;  /* 0x0000750052007a0c */ /* 0x000fe20003f86270 */
[----:B-1----:R-:W-:Y:S01]  /*7380*/  @P2 IMAD.SHL.U32 R25, R30, 0x2, RZ ;  /* 0x000000021e192824 */ /* 0x002fe200078e00ff */
[----:B------:R-:W0:Y:S01]  /*7390*/  LDGDEPBAR ;  /* 0x00000000000079af */ /* 0x000e220000000000 */
[----:B---3--:R-:W-:Y:S02]  /*73a0*/  IMAD.MOV.U32 R5, RZ, RZ, 0x10 ;  /* 0x00000010ff057424 */ /* 0x008fe400078e00ff */
[----:B----4-:R-:W-:Y:S01]  /*73b0*/  IMAD.WIDE.U32 R22, R127, c[0x0][0x208], R82 ;  /* 0x000082007f167a25 */ /* 0x010fe200078e0052 */
[----:B-----5:R-:W-:-:S07]  /*73c0*/  LOP3.LUT R3, R19, 0xfffffff0, RZ, 0xc0, !PT ;  /* 0xfffffff013037812 */ /* 0x020fce00078ec0ff */
[----:B------:R2:W-:Y:S01]  /*73d0*/  @P2 LDGSTS.E.BYPASS.LTC128B.128 [R25+0x8100], [R26.64], !P4 ;  /* 0x081000001a192fae */ /* 0x0005e2000e101d50 */
[----:B------:R-:W-:Y:S01]  /*73e0*/  @P4 LOP3.LUT R222, R222, 0x40000, RZ, 0xfc, !PT ;  /* 0x00040000dede4812 */ /* 0x000fe200078efcff */
[----:B------:R-:W-:Y:S02]  /*73f0*/  @P3 IMAD.SHL.U32 R21, R30, 0x2, RZ ;  /* 0x000000021e153824 */ /* 0x000fe400078e00ff */
[----:B------:R2:W-:Y:S01]  /*7400*/  @P2 LDGSTS.E.BYPASS.LTC128B.128 [R25+0xb100], [R26.64+0x80], !P0 ;  /* 0x0b1000801a192fae */ /* 0x0005e2000c101d50 */
[----:B------:R-:W-:Y:S01]  /*7410*/  IMAD.IADD R3, R78, 0x1, -R3 ;  /* 0x000000014e037824 */ /* 0x000fe200078e0a03 */
[----:B------:R-:W-:Y:S01]  /*7420*/  LOP3.LUT R222, R222, 0xfffdffff, RZ, 0xc0, !PT ;  /* 0xfffdffffdede7812 */ /* 0x000fe200078ec0ff */
[----:B------:R-:W-:Y:S01]  /*7430*/  IMAD.MOV.U32 R20, RZ, RZ, R22 ;  /* 0x000000ffff147224 */ /* 0x000fe200078e0016 */
[----:B------:R1:W-:Y:S02]  /*7440*/  @P3 LDGSTS.E.BYPASS.LTC128B.128 [R21+0x9100], [R16.64], !P4 ;  /* 0x0910000010153fae */ /* 0x0003e4000e101d50 */
[----:B------:R-:W-:-:S02]  /*7450*/  SHF.R.S32.HI R12, RZ, 0x1f, R3 ;  /* 0x0000001fff0c7819 */ /* 0x000fc40000011403 */
[----:B------:R1:W-:Y:S01]  /*7460*/  @P3 LDGSTS.E.BYPASS.LTC128B.128 [R21+0xc100], [R16.64+0x80], !P0 ;  /* 0x0c10008010153fae */ /* 0x0003e2000c101d50 */
[----:B------:R-:W-:Y:S02]  /*7470*/  @P0 LOP3.LUT R222, R222, 0x20000, RZ, 0xfc, !PT ;  /* 0x00020000dede0812 */ /* 0x000fe400078efcff */
[----:B------:R-:W-:-:S04]  /*7480*/  LEA.HI R12, R12, R3, RZ, 0x3 ;  /* 0x000000030c0c7211 */ /* 0x000fc800078f18ff */
[----:B------:R-:W-:-:S05]  /*7490*/  LOP3.LUT R18, R12, 0xfffffff8, RZ, 0xc0, !PT ;  /* 0xfffffff80c127812 */ /* 0x000fca00078ec0ff */
[----:B------:R-:W-:Y:S02]  /*74a0*/  IMAD.IADD R18, R3, 0x1, -R18 ;  /* 0x0000000103127824 */ /* 0x000fe400078e0a12 */
[----:B------:R-:W-:-:S03]  /*74b0*/  IMAD.MOV.U32 R3, RZ, RZ, 0x20 ;  /* 0x00000020ff037424 */ /* 0x000fc600078e00ff */
[C---:B------:R-:W-:Y:S01]  /*74c0*/  R2P PR, R18.reuse, 0x6 ;  /* 0x0000000612007804 */ /* 0x040fe20000000000 */
[----:B------:R-:W-:Y:S01]  /*74d0*/  IMAD.SHL.U32 R18, R18, 0x40, RZ ;  /* 0x0000004012127824 */ /* 0x000fe200078e00ff */
[----:B------:R-:W-:-:S03]  /*74e0*/  ISETP.NE.AND P3, PT, R13, RZ, PT ;  /* 0x000000ff0d00720c */ /* 0x000fc60003f65270 */
[----:B------:R-:W-:Y:S02]  /*74f0*/  SEL R5, R5, 0xfffffff0, !P1 ;  /* 0xfffffff005057807 */ /* 0x000fe40004800000 */
[----:B------:R-:W-:Y:S02]  /*7500*/  ISETP.GE.AND P1, PT, R28, 0x41, PT ;  /* 0x000000411c00780c */ /* 0x000fe40003f26270 */
[----:B------:R-:W-:Y:S01]  /*7510*/  SEL R3, R3, 0xffffffe0, !P2 ;  /* 0xffffffe003037807 */ /* 0x000fe20005000000 */
[----:B-1----:R-:W-:Y:S02]  /*7520*/  IMAD.IADD R21, R23, 0x1, R0 ;  /* 0x0000000117157824 */ /* 0x002fe400078e0200 */
[----:B------:R-:W-:Y:S02]  /*7530*/  IMAD R16, R218, c[0x0][0x210], RZ ;  /* 0x00008400da107a24 */ /* 0x000fe400078e02ff */
[----:B------:R-:W-:-:S04]  /*7540*/  IMAD.WIDE.U32 R20, R219, c[0x0][0x210], R20 ;  /* 0x00008400db147a25 */ /* 0x000fc800078e0014 */
[----:B------:R-:W-:Y:S02]  /*7550*/  IMAD R16, R219, c[0x0][0x214], R16 ;  /* 0x00008500db107a24 */ /* 0x000fe400078e0210 */
[----:B------:R-:W-:Y:S02]  /*7560*/  @P1 IMAD.SHL.U32 R13, R30, 0x2, RZ ;  /* 0x000000021e0d1824 */ /* 0x000fe400078e00ff */
[----:B------:R-:W-:-:S03]  /*7570*/  IMAD.IADD R21, R16, 0x1, R21 ;  /* 0x0000000110157824 */ /* 0x000fc600078e0215 */
[----:B------:R1:W-:Y:S01]  /*7580*/  @P1 LDGSTS.E.BYPASS.LTC128B.128 [R13+0xa100], [R14.64], !P4 ;  /* 0x0a1000000e0d1fae */ /* 0x0003e2000e101d50 */
[----:B------:R-:W-:Y:S01]  /*7590*/  ISETP.NE.AND P4, PT, R10, RZ, PT ;  /* 0x000000ff0a00720c */ /* 0x000fe20003f85270 */
[----:B------:R-:W-:Y:S01]  /*75a0*/  IMAD.WIDE.U32 R234, R234, c[0x0][0x218], R20 ;  /* 0x00008600eaea7a25 */ /* 0x000fe200078e0014 */
[----:B------:R-:W-:Y:S01]  /*75b0*/  SHF.R.S32.HI R10, RZ, 0x4, R19 ;  /* 0x00000004ff0a7819 */ /* 0x000fe20000011413 */
[----:B------:R1:W-:Y:S01]  /*75c0*/  @P1 LDGSTS.E.BYPASS.LTC128B.128 [R13+0xd100], [R14.64+0x80], !P0 ;  /* 0x0d1000800e0d1fae */ /* 0x0003e2000c101d50 */
[----:B------:R-:W-:Y:S01]  /*75d0*/  ISETP.LT.AND P0, PT, RZ, c[0x0][0x27c], PT ;  /* 0x00009f00ff007a0c */ /* 0x000fe20003f01270 */
[----:B------:R-:W-:Y:S01]  /*75e0*/  IMAD.IADD R237, R235, 0x1, R237 ;  /* 0x00000001ebed7824 */ /* 0x000fe200078e02ed */
[----:B------:R-:W-:Y:S01]  /*75f0*/  LEA.HI R19, R19, R10, RZ, 0x1 ;  /* 0x0000000a13137211 */ /* 0x000fe200078f08ff */
[----:B------:R-:W0:Y:S03]  /*7600*/  LDGDEPBAR ;  /* 0x00000000000079af */ /* 0x000e260000000000 */
[----:B------:R-:W-:-:S05]  /*7610*/  LOP3.LUT R17, R19, 0xfffffffe, RZ, 0xc0, !PT ;  /* 0xfffffffe13117812 */ /* 0x000fca00078ec0ff */
[----:B------:R-:W-:-:S04]  /*7620*/  IMAD.IADD R0, R10, 0x1, -R17 ;  /* 0x000000010a007824 */ /* 0x000fc800078e0a11 */
[----:B------:R-:W-:Y:S01]  /*7630*/  IMAD.SHL.U32 R10, R0, 0x8, RZ ;  /* 0x00000008000a7824 */ /* 0x000fe200078e00ff */
[----:B-1----:R-:W-:-:S04]  /*7640*/  LOP3.LUT R13, R18, 0x1c0, RZ, 0xc0, !PT ;  /* 0x000001c0120d7812 */ /* 0x002fc800078ec0ff */
[----:B------:R-:W-:Y:S02]  /*7650*/  LOP3.LUT R10, R13, 0x8, R10, 0xf8, !PT ;  /* 0x000000080d0a7812 */ /* 0x000fe400078ef80a */
[----:B------:R-:W-:-:S04]  /*7660*/  SHF.R.U32.HI R13, RZ, 0x3, R13 ;  /* 0x00000003ff0d7819 */ /* 0x000fc8000001160d */
[----:B------:R-:W-:Y:S01]  /*7670*/  LOP3.LUT R2, R10, R13, RZ, 0x3c, !PT ;  /* 0x0000000d0a027212 */ /* 0x000fe200078e3cff */
[----:B------:R-:W-:-:S05]  /*7680*/  IMAD.SHL.U32 R13, R12, 0x40, RZ ;  /* 0x000000400c0d7824 */ /* 0x000fca00078e00ff */
[----:B------:R-:W-:Y:S01]  /*7690*/  LOP3.LUT R2, R2, 0xfffffe00, R13, 0xf8, !PT ;  /* 0xfffffe0002027812 */ /* 0x000fe200078ef80d */
[----:B------:R-:W-:Y:S05]  /*76a0*/  @P0 BRA `(.L_x_346) ;  /* 0x0000002000000947 */ /* 0x000fea0003800000 */
[----:B--2---:R-:W-:-:S04]  /*76b0*/  DEPBAR.LE SB0, 0x1 ;  /* 0x000080400000791a */ /* 0x004fc80000000000 */
[----:B------:R-:W-:Y:S05]  /*76c0*/  BRA `(.L_x_347) ;  /* 0x00004ea000007947 */ /* 0x000fea0003800000 */
.L_x_346:
[----:B--2---:R-:W-:Y:S01]  /*76d0*/  ULDC.U8 UR4, c[0x0][0x298] ;  /* 0x0000a60000047ab9 */ /* 0x004fe20000000000 */
[----:B------:R-:W-:Y:S01]  /*76e0*/  SHF.R.S32.HI R12, RZ, 0x1f, R79 ;  /* 0x0000001fff0c7819 */ /* 0x000fe2000001144f */
[C---:B------:R-:W-:Y:S01]  /*76f0*/  IMAD.WIDE.U32 R14, R79.reuse, c[0x0][0x280], RZ ;  /* 0x0000a0004f0e7a25 */ /* 0x040fe200078e00ff */
[----:B------:R-:W-:Y:S01]  /*7700*/  ISETP.NE.AND P0, PT, RZ, UR4, PT ;  /* 0x00000004ff007c0c */ /* 0x000fe2000bf05270 */
[----:B------:R-:W-:Y:S02]  /*7710*/  BSSY B2, `(.L_x_347) ;  /* 0x00004e5000027945 */ /* 0x000fe40003800000 */
[C---:B------:R-:W-:Y:S02]  /*7720*/  IMAD R10, R12.reuse, c[0x0][0x280], RZ ;  /* 0x0000a0000c0a7a24 */ /* 0x040fe400078e02ff */
[----:B------:R-:W-:Y:S02]  /*7730*/  IMAD R12, R12, c[0x0][0x290], RZ ;  /* 0x0000a4000c0c7a24 */ /* 0x000fe400078e02ff */
[----:B------:R-:W-:Y:S01]  /*7740*/  IMAD R13, R79, c[0x0][0x284], R10 ;  /* 0x0000a1004f0d7a24 */ /* 0x000fe200078e020a */
[----:B------:R-:W-:Y:S01]  /*7750*/  LEA R10, R29, R6, 0x5 ;  /* 0x000000061d0a7211 */ /* 0x000fe200078e28ff */
[C---:B------:R-:W-:Y:S01]  /*7760*/  IMAD R12, R79.reuse, c[0x0][0x294], R12 ;  /* 0x0000a5004f0c7a24 */ /* 0x040fe200078e020c */
[----:B------:R-:W-:Y:S01]  /*7770*/  SHF.L.U32 R6, R30, 0x1, RZ ;  /* 0x000000011e067819 */ /* 0x000fe200000006ff */
[----:B------:R-:W-:Y:S01]  /*7780*/  IMAD.WIDE.U32 R18, R79, c[0x0][0x290], RZ ;  /* 0x0000a4004f127a25 */ /* 0x000fe200078e00ff */
[----:B------:R-:W-:-:S04]  /*7790*/  IADD3 R17, R13, R15, RZ ;  /* 0x0000000f0d117210 */ /* 0x000fc80007ffe0ff */
[----:B------:R-:W-:Y:S01]  /*77a0*/  IADD3 R21, R12, R19, RZ ;  /* 0x000000130c157210 */ /* 0x000fe20007ffe0ff */
[----:B------:R-:W-:Y:S05]  /*77b0*/  @!P0 BRA `(.L_x_348) ;  /* 0x0000268000008947 */ /* 0x000fea0003800000 */
[----:B------:R-:W-:Y:S01]  /*77c0*/  ISETP.NE.AND P1, PT, R217, 0x1, PT ;  /* 0x00000001d900780c */ /* 0x000fe20003f25270 */
[----:B------:R-:W-:Y:S01]  /*77d0*/  IMAD.MOV.U32 R20, RZ, RZ, R18 ;  /* 0x000000ffff147224 */ /* 0x000fe200078e0012 */
[----:B------:R-:W-:Y:S01]  /*77e0*/  MOV R16, R14 ;  /* 0x0000000e00107202 */ /* 0x000fe20000000f00 */
[----:B------:R-:W-:Y:S01]  /*77f0*/  BSSY B0, `(.L_x_349) ;  /* 0x000002d000007945 */ /* 0x000fe20003800000 */
[----:B------:R-:W-:Y:S01]  /*7800*/  CS2R R68, SRZ ;  /* 0x0000000000447805 */ /* 0x000fe2000001ff00 */
[----:B------:R-:W-:Y:S01]  /*7810*/  CS2R R88, SRZ ;  /* 0x0000000000587805 */ /* 0x000fe2000001ff00 */
[----:B------:R-:W-:Y:S01]  /*7820*/  CS2R R76, SRZ ;  /* 0x00000000004c7805 */ /* 0x000fe2000001ff00 */
[----:B------:R-:W-:Y:S01]  /*7830*/  CS2R R86, SRZ ;  /* 0x0000000000567805 */ /* 0x000fe2000001ff00 */
[----:B------:R-:W-:-:S05]  /*7840*/  CS2R R80, SRZ ;  /* 0x0000000000507805 */ /* 0x000fca000001ff00 */
[----:B------:R-:W-:-:S05]  /*7850*/  @P1 IMAD.HI.U32 R8, R10, c[0x0][0x2c8], RZ ;  /* 0x0000b2000a081a27 */ /* 0x000fca00078e00ff */
[----:B------:R-:W-:-:S04]  /*7860*/  @P1 SHF.R.U32.HI R10, RZ, c[0x0][0x2cc], R8 ;  /* 0x0000b300ff0a1a19 */ /* 0x000fc80000011608 */
[----:B------:R-:W-:Y:S01]  /*7870*/  SHF.R.S32.HI R8, RZ, 0x1f, R10 ;  /* 0x0000001fff087819 */ /* 0x000fe2000001140a */
[----:B------:R-:W-:-:S04]  /*7880*/  IMAD.WIDE.U32 R12, R10, c[0x0][0x280], R16 ;  /* 0x0000a0000a0c7a25 */ /* 0x000fc800078e0010 */
[----:B------:R-:W-:Y:S01]  /*7890*/  IMAD R9, R8, c[0x0][0x280], RZ ;  /* 0x0000a00008097a24 */ /* 0x000fe200078e02ff */
[----:B------:R-:W-:Y:S01]  /*78a0*/  LEA R16, P0, R12, c[0x0][0x270], 0x1 ;  /* 0x00009c000c107a11 */ /* 0x000fe200078008ff */
[----:B------:R-:W-:-:S04]  /*78b0*/  IMAD.WIDE.U32 R20, R10, c[0x0][0x290], R20 ;  /* 0x0000a4000a147a25 */ /* 0x000fc800078e0014 */
[----:B------:R-:W-:Y:S01]  /*78c0*/  IMAD R9, R10, c[0x0][0x284], R9 ;  /* 0x0000a1000a097a24 */ /* 0x000fe200078e0209 */
[----:B------:R1:W2:Y:S04]  /*78d0*/  SHFL.IDX PT, R14, R16, RZ, 0x181f ;  /* 0x00181fff100e7589 */ /* 0x0002a800000e0000 */
[----:B------:R-:W-:Y:S01]  /*78e0*/  IADD3 R19, R13, R9, RZ ;  /* 0x000000090d137210 */ /* 0x000fe20007ffe0ff */
[----:B------:R-:W-:Y:S02]  /*78f0*/  IMAD R9, R8, c[0x0][0x290], RZ ;  /* 0x0000a40008097a24 */ /* 0x000fe400078e02ff */
[----:B------:R-:W-:Y:S01]  /*7900*/  IMAD.SHL.U32 R13, R29, 0x4, RZ ;  /* 0x000000041d0d7824 */ /* 0x000fe200078e00ff */
[----:B------:R-:W-:Y:S01]  /*7910*/  LEA.HI.X R19, R12, c[0x0][0x274], R19, 0x1, P0 ;  /* 0x00009d000c137a11 */ /* 0x000fe200000f0c13 */
[----:B------:R-:W-:Y:S01]  /*7920*/  IMAD R9, R10, c[0x0][0x294], R9 ;  /* 0x0000a5000a097a24 */ /* 0x000fe200078e0209 */
[----:B------:R-:W-:-:S03]  /*7930*/  LEA R12, P0, R20, c[0x0][0x288], 0x1 ;  /* 0x0000a200140c7a11 */ /* 0x000fc600078008ff */
[----:B------:R1:W3:Y:S01]  /*7940*/  SHFL.IDX PT, R15, R19, RZ, 0x181f ;  /* 0x00181fff130f7589 */ /* 0x0002e200000e0000 */
[----:B------:R-:W-:-:S03]  /*7950*/  IADD3 R18, R21, R9, RZ ;  /* 0x0000000915127210 */ /* 0x000fc60007ffe0ff */
[----:B------:R1:W4:Y:S01]  /*7960*/  SHFL.IDX PT, R10, R12, RZ, 0x181f ;  /* 0x00181fff0c0a7589 */ /* 0x00032200000e0000 */
[----:B------:R-:W-:-:S05]  /*7970*/  LEA.HI.X R18, R20, c[0x0][0x28c], R18, 0x1, P0 ;  /* 0x0000a30014127a11 */ /* 0x000fca00000f0c12 */
[----:B------:R1:W1:Y:S01]  /*7980*/  SHFL.IDX PT, R11, R18, RZ, 0x181f ;  /* 0x00181fff120b7589 */ /* 0x00026200000e0000 */
[----:B------:R-:W-:Y:S05]  /*7990*/  @P4 BRA `(.L_x_350) ;  /* 0x0000012000004947 */ /* 0x000fea0003800000 */
[C---:B--2---:R-:W-:Y:S01]  /*79a0*/  ISETP.GE.AND P0, PT, R13.reuse, c[0x0][0x27c], PT ;  /* 0x00009f000d007a0c */ /* 0x044fe20003f06270 */
[----:B------:R-:W-:Y:S01]  /*79b0*/  CS2R R76, SRZ ;  /* 0x00000000004c7805 */ /* 0x000fe2000001ff00 */
[----:B------:R-:W-:Y:S01]  /*79c0*/  CS2R R80, SRZ ;  /* 0x0000000000507805 */ /* 0x000fe2000001ff00 */
[----:B------:R-:W-:-:S10]  /*79d0*/  IADD3 R8, R13, 0x20, RZ ;  /* 0x000000200d087810 */ /* 0x000fd40007ffe0ff */
[----:B---3--:R-:W-:-:S04]  /*79e0*/  @!P0 IMAD.WIDE R22, R13, 0x2, R14 ;  /* 0x000000020d168825 */ /* 0x008fc800078e020e */
[----:B-1--4-:R-:W-:Y:S01]  /*79f0*/  @!P0 IMAD.WIDE R20, R13, 0x2, R10 ;  /* 0x000000020d148825 */ /* 0x012fe200078e020a */
[----:B------:R1:W5:Y:S04]  /*7a00*/  @!P0 LD.E.64 R76, [R22.64] ;  /* 0x00000010164c8980 */ /* 0x000368000c101b00 */
[----:B------:R1:W5:Y:S01]  /*7a10*/  @!P0 LD.E.64 R80, [R20.64] ;  /* 0x0000001014508980 */ /* 0x000362000c101b00 */
[----:B------:R-:W-:Y:S01]  /*7a20*/  ISETP.GE.AND P0, PT, R8, c[0x0][0x27c], PT ;  /* 0x00009f0008007a0c */ /* 0x000fe20003f06270 */
[----:B------:R-:W-:Y:S01]  /*7a30*/  CS2R R88, SRZ ;  /* 0x0000000000587805 */ /* 0x000fe2000001ff00 */
[----:B------:R-:W-:-:S11]  /*7a40*/  CS2R R86, SRZ ;  /* 0x0000000000567805 */ /* 0x000fd6000001ff00 */
[----:B------:R-:W-:-:S04]  /*7a50*/  @!P0 SHF.R.S32.HI R9, RZ, 0x1f, R8 ;  /* 0x0000001fff098819 */ /* 0x000fc80000011408 */
[----:B------:R-:W-:-:S04]  /*7a60*/  @!P0 LEA.HI R8, R9, R8, RZ, 0x2 ;  /* 0x0000000809088211 */ /* 0x000fc800078f10ff */
[----:B------:R-:W-:-:S05]  /*7a70*/  @!P0 LOP3.LUT R8, R8, 0xfffffffc, RZ, 0xc0, !PT ;  /* 0xfffffffc08088812 */ /* 0x000fca00078ec0ff */
[----:B------:R-:W-:-:S04]  /*7a80*/  @!P0 IMAD.WIDE R14, R8, 0x2, R14 ;  /* 0x00000002080e8825 */ /* 0x000fc800078e020e */
[----:B------:R-:W-:Y:S01]  /*7a90*/  @!P0 IMAD.WIDE R8, R8, 0x2, R10 ;  /* 0x0000000208088825 */ /* 0x000fe200078e020a */
[----:B------:R1:W5:Y:S04]  /*7aa0*/  @!P0 LD.E.64 R88, [R14.64] ;  /* 0x000000100e588980 */ /* 0x000368000c101b00 */
[----:B------:R1:W5:Y:S02]  /*7ab0*/  @!P0 LD.E.64 R86, [R8.64] ;  /* 0x0000001008568980 */ /* 0x000364000c101b00 */
.L_x_350:
[----:B--2---:R-:W-:Y:S05]  /*7ac0*/  BSYNC B0 ;  /* 0x0000000000007941 */ /* 0x004fea0003800000 */
.L_x_349:
[----:B-1---5:R-:W-:Y:S01]  /*7ad0*/  IMAD.MOV.U32 R11, RZ, RZ, R88 ;  /* 0x000000ffff0b7224 */ /* 0x022fe200078e0058 */
[----:B------:R1:W2:Y:S01]  /*7ae0*/  SHFL.IDX PT, R21, R19, 0x1, 0x181f ;  /* 0x00381f0013157f89 */ /* 0x0002a200000e0000 */
[----:B----4-:R-:W-:Y:S01]  /*7af0*/  IMAD.MOV.U32 R10, RZ, RZ, R89 ;  /* 0x000000ffff0a7224 */ /* 0x010fe200078e0059 */
[----:B------:R-:W-:Y:S01]  /*7b00*/  BSSY B0, `(.L_x_351) ;  /* 0x0000028000007945 */ /* 0x000fe20003800000 */
        /* <DEDUP_REMOVED lines=9> */
[----:B------:R1:W4:Y:S01]  /*7ba0*/  SHFL.IDX PT, R20, R16, 0x1, 0x181f ;  /* 0x00381f0010147f89 */ /* 0x00032200000e0000 */
[----:B------:R-:W-:Y:S01]  /*7bb0*/  IMAD.MOV.U32 R8, RZ, RZ, R81 ;  /* 0x000000ffff087224 */ /* 0x000fe200078e0051 */
[----:B------:R-:W-:Y:S01]  /*7bc0*/  PRMT R62, R11, 0x7610, R62 ;  /* 0x000076100b3e7816 */ /* 0x000fe2000000003e */
[----:B------:R-:W-:Y:S01]  /*7bd0*/  CS2R R84, SRZ ;  /* 0x0000000000547805 */ /* 0x000fe2000001ff00 */
[----:B---3--:R1:W3:Y:S01]  /*7be0*/  SHFL.IDX PT, R15, R18, 0x1, 0x181f ;  /* 0x00381f00120f7f89 */ /* 0x0082e200000e0000 */
[----:B------:R-:W-:Y:S01]  /*7bf0*/  PRMT R53, R10, 0x7610, R53 ;  /* 0x000076100a357816 */ /* 0x000fe20000000035 */
[----:B------:R-:W-:Y:S01]  /*7c00*/  CS2R R66, SRZ ;  /* 0x0000000000427805 */ /* 0x000fe2000001ff00 */
[----:B------:R-:W-:Y:S01]  /*7c10*/  PRMT R70, R9, 0x7610, R70 ;  /* 0x0000761009467816 */ /* 0x000fe20000000046 */
[----:B------:R1:W1:Y:S01]  /*7c20*/  SHFL.IDX PT, R14, R12, 0x1, 0x181f ;  /* 0x00381f000c0e7f89 */ /* 0x00026200000e0000 */
[----:B------:R-:W-:Y:S01]  /*7c30*/  PRMT R65, R8, 0x7610, R65 ;  /* 0x0000761008417816 */ /* 0x000fe20000000041 */
[----:B------:R-:W-:Y:S01]  /*7c40*/  CS2R R82, SRZ ;  /* 0x0000000000527805 */ /* 0x000fe2000001ff00 */
[----:B------:R-:W-:Y:S05]  /*7c50*/  @P3 BRA `(.L_x_352) ;  /* 0x0000012000003947 */ /* 0x000fea0003800000 */
[C---:B------:R-:W-:Y:S01]  /*7c60*/  ISETP.GE.AND P0, PT, R13.reuse, c[0x0][0x27c], PT ;  /* 0x00009f000d007a0c */ /* 0x040fe20003f06270 */
[----:B------:R-:W-:Y:S01]  /*7c70*/  CS2R R84, SRZ ;  /* 0x0000000000547805 */ /* 0x000fe2000001ff00 */
[----:B------:R-:W-:Y:S01]  /*7c80*/  CS2R R82, SRZ ;  /* 0x0000000000527805 */ /* 0x000fe2000001ff00 */
[----:B------:R-:W-:-:S10]  /*7c90*/  IADD3 R9, R13, 0x20, RZ ;  /* 0x000000200d097810 */ /* 0x000fd40007ffe0ff */
[----:B--2-4-:R-:W-:-:S04]  /*7ca0*/  @!P0 IMAD.WIDE R22, R13, 0x2, R20 ;  /* 0x000000020d168825 */ /* 0x014fc800078e0214 */
[----:B-1-3--:R-:W-:Y:S01]  /*7cb0*/  @!P0 IMAD.WIDE R10, R13, 0x2, R14 ;  /* 0x000000020d0a8825 */ /* 0x00afe200078e020e */
        /* <DEDUP_REMOVED lines=12> */
.L_x_352:
[----:B------:R-:W-:Y:S05]  /*7d80*/  BSYNC B0 ;  /* 0x0000000000007941 */ /* 0x000fea0003800000 */
.L_x_351:
[----:B-1---5:R-:W-:Y:S01]  /*7d90*/  IMAD.MOV.U32 R11, RZ, RZ, R68 ;  /* 0x000000ffff0b7224 */ /* 0x022fe200078e0044 */
[----:B--2---:R1:W2:Y:S01]  /*7da0*/  SHFL.IDX PT, R21, R19, 0x2, 0x181f ;  /* 0x00581f0013157f89 */ /* 0x0042a200000e0000 */
[----:B------:R-:W-:Y:S01]  /*7db0*/  IMAD.MOV.U32 R10, RZ, RZ, R69 ;  /* 0x000000ffff0a7224 */ /* 0x000fe200078e0045 */
        /* <DEDUP_REMOVED lines=10> */
[----:B----4-:R1:W4:Y:S01]  /*7e60*/  SHFL.IDX PT, R20, R16, 0x2, 0x181f ;  /* 0x00581f0010147f89 */ /* 0x01032200000e0000 */
        /* <DEDUP_REMOVED lines=10> */
[----:B------:R-:W-:Y:S01]  /*7f10*/  CS2R R54, SRZ ;  /* 0x0000000000367805 */ /* 0x000fe2000001ff00 */
[----:B------:R-:W-:Y:S01]  /*7f20*/  CS2R R58, SRZ ;  /* 0x00000000003a7805 */ /* 0x000fe2000001ff00 */
[----:B------:R-:W-:Y:S05]  /*7f30*/  @P5 BRA `(.L_x_354) ;  /* 0x0000012000005947 */ /* 0x000fea0003800000 */
[C---:B--2---:R-:W-:Y:S01]  /*7f40*/  IADD3 R9, R13.reuse, 0x20, RZ ;  /* 0x000000200d097810 */ /* 0x044fe20007ffe0ff */
[----:B------:R-:W-:Y:S01]  /*7f50*/  CS2R R60, SRZ ;  /* 0x00000000003c7805 */ /* 0x000fe2000001ff00 */
[----:B------:R-:W-:Y:S01]  /*7f60*/  ISETP.GE.AND P1, PT, R13, c[0x0][0x27c], PT ;  /* 0x00009f000d007a0c */ /* 0x000fe20003f26270 */
[----:B------:R-:W-:Y:S01]  /*7f70*/  CS2R R58, SRZ ;  /* 0x00000000003a7805 */ /* 0x000fe2000001ff00 */
[----:B------:R-:W-:Y:S01]  /*7f80*/  ISETP.GE.AND P0, PT, R9, c[0x0][0x27c], PT ;  /* 0x00009f0009007a0c */ /* 0x000fe20003f06270 */
[----:B------:R-:W-:Y:S01]  /*7f90*/  CS2R R56, SRZ ;  /* 0x0000000000387805 */ /* 0x000fe2000001ff00 */
[----:B------:R-:W-:-:S09]  /*7fa0*/  CS2R R54, SRZ ;  /* 0x0000000000367805 */ /* 0x000fd2000001ff00 */
[----:B----4-:R-:W-:Y:S02]  /*7fb0*/  @!P1 IMAD.WIDE R10, R13, 0x2, R20 ;  /* 0x000000020d0a9825 */ /* 0x010fe400078e0214 */
[----:B------:R-:W-:-:S03]  /*7fc0*/  @!P0 SHF.R.S32.HI R8, RZ, 0x1f, R9 ;  /* 0x0000001fff088819 */ /* 0x000fc60000011409 */
[----:B------:R2:W5:Y:S01]  /*7fd0*/  @!P1 LD.E.64 R60, [R10.64] ;  /* 0x000000100a3c9980 */ /* 0x000562000c101b00 */
[----:B------:R-:W-:-:S04]  /*7fe0*/  @!P0 LEA.HI R8, R8, R9, RZ, 0x2 ;  /* 0x0000000908088211 */ /* 0x000fc800078f10ff */
[----:B------:R-:W-:-:S05]  /*7ff0*/  @!P0 LOP3.LUT R8, R8, 0xfffffffc, RZ, 0xc0, !PT ;  /* 0xfffffffc08088812 */ /* 0x000fca00078ec0ff */
[----:B------:R-:W-:-:S04]  /*8000*/  @!P0 IMAD.WIDE R20, R8, 0x2, R20 ;  /* 0x0000000208148825 */ /* 0x000fc800078e0214 */
[--C-:B-1-3--:R-:W-:Y:S01]  /*8010*/  @!P0 IMAD.WIDE R8, R8, 0x2, R14.reuse ;  /* 0x0000000208088825 */ /* 0x10afe200078e020e */
[----:B------:R2:W5:Y:S03]  /*8020*/  @!P0 LD.E.64 R56, [R20.64] ;  /* 0x0000001014388980 */ /* 0x000566000c101b00 */
[----:B------:R-:W-:Y:S01]  /*8030*/  @!P1 IMAD.WIDE R14, R13, 0x2, R14 ;  /* 0x000000020d0e9825 */ /* 0x000fe200078e020e */
[----:B------:R2:W5:Y:S04]  /*8040*/  @!P0 LD.E.64 R54, [R8.64] ;  /* 0x0000001008368980 */ /* 0x000568000c101b00 */
[----:B------:R2:W5:Y:S02]  /*8050*/  @!P1 LD.E.64 R58, [R14.64] ;  /* 0x000000100e3a9980 */ /* 0x000564000c101b00 */
.L_x_354:
[----:B--2---:R-:W-:Y:S05]  /*8060*/  BSYNC B0 ;  /* 0x0000000000007941 */ /* 0x004fea0003800000 */
.L_x_353:
[----:B-----5:R-:W-:Y:S01]  /*8070*/  IMAD.MOV.U32 R11, RZ, RZ, R56 ;  /* 0x000000ffff0b7224 */ /* 0x020fe200078e0038 */
[----:B------:R2:W4:Y:S01]  /*8080*/  SHFL.IDX PT, R17, R19, 0x3, 0x181f ;  /* 0x00781f0013117f89 */ /* 0x00052200000e0000 */
        /* <DEDUP_REMOVED lines=11> */
[----:B-1----:R-:W1:Y:S01]  /*8140*/  SHFL.IDX PT, R16, R16, 0x3, 0x181f ;  /* 0x00781f0010107f89 */ /* 0x002e6200000e0000 */
[----:B------:R-:W-:Y:S01]  /*8150*/  IMAD.MOV.U32 R8, RZ, RZ, R59 ;  /* 0x000000ffff087224 */ /* 0x000fe200078e003b */
[----:B------:R-:W-:Y:S01]  /*8160*/  PRMT R22, R11, 0x7610, R22 ;  /* 0x000076100b167816 */ /* 0x000fe20000000016 */
[----:B------:R-:W-:Y:S01]  /*8170*/  CS2R R48, SRZ ;  /* 0x0000000000307805 */ /* 0x000fe2000001ff00 */
[----:B---3--:R2:W3:Y:S01]  /*8180*/  SHFL.IDX PT, R15, R18, 0x3, 0x181f ;  /* 0x00781f00120f7f89 */ /* 0x0084e200000e0000 */
[----:B----4-:R-:W-:Y:S01]  /*8190*/  PRMT R20, R10, 0x7610, R20 ;  /* 0x000076100a147816 */ /* 0x010fe20000000014 */
[----:B------:R-:W-:Y:S01]  /*81a0*/  CS2R R34, SRZ ;  /* 0x0000000000227805 */ /* 0x000fe2000001ff00 */
[----:B------:R-:W-:Y:S01]  /*81b0*/  PRMT R26, R9, 0x7610, R26 ;  /* 0x00007610091a7816 */ /* 0x000fe2000000001a */
[----:B------:R2:W4:Y:S01]  /*81c0*/  SHFL.IDX PT, R14, R12, 0x3, 0x181f ;  /* 0x00781f000c0e7f89 */ /* 0x00052200000e0000 */
[----:B------:R-:W-:Y:S01]  /*81d0*/  PRMT R25, R8, 0x7610, R25 ;  /* 0x0000761008197816 */ /* 0x000fe20000000019 */
[----:B------:R-:W-:Y:S01]  /*81e0*/  CS2R R46, SRZ ;  /* 0x00000000002e7805 */ /* 0x000fe2000001ff00 */
[----:B------:R-:W-:Y:S05]  /*81f0*/  @P6 BRA `(.L_x_356) ;  /* 0x0000012000006947 */ /* 0x000fea0003800000 */
[C---:B------:R-:W-:Y:S01]  /*8200*/  IADD3 R9, R13.reuse, 0x20, RZ ;  /* 0x000000200d097810 */ /* 0x040fe20007ffe0ff */
[----:B------:R-:W-:Y:S01]  /*8210*/  CS2R R48, SRZ ;  /* 0x0000000000307805 */ /* 0x000fe2000001ff00 */
[----:B------:R-:W-:Y:S01]  /*8220*/  ISETP.GE.AND P1, PT, R13, c[0x0][0x27c], PT ;  /* 0x00009f000d007a0c */ /* 0x000fe20003f26270 */
[----:B------:R-:W-:Y:S01]  /*8230*/  CS2R R46, SRZ ;  /* 0x00000000002e7805 */ /* 0x000fe2000001ff00 */
[----:B------:R-:W-:Y:S01]  /*8240*/  ISETP.GE.AND P0, PT, R9, c[0x0][0x27c], PT ;  /* 0x00009f0009007a0c */ /* 0x000fe20003f06270 */
[----:B------:R-:W-:Y:S01]  /*8250*/  CS2R R40, SRZ ;  /* 0x0000000000287805 */ /* 0x000fe2000001ff00 */
[----:B------:R-:W-:-:S09]  /*8260*/  CS2R R34, SRZ ;  /* 0x0000000000227805 */ /* 0x000fd2000001ff00 */
[----:B-1----:R-:W-:Y:S02]  /*8270*/  @!P1 IMAD.WIDE R10, R13, 0x2, R16 ;  /* 0x000000020d0a9825 */ /* 0x002fe400078e0210 */
[----:B------:R-:W-:-:S03]  /*8280*/  @!P0 SHF.R.S32.HI R8, RZ, 0x1f, R9 ;  /* 0x0000001fff088819 */ /* 0x000fc60000011409 */
[----:B------:R1:W5:Y:S01]  /*8290*/  @!P1 LD.E.64 R48, [R10.64] ;  /* 0x000000100a309980 */ /* 0x000362000c101b00 */
[----:B------:R-:W-:-:S04]  /*82a0*/  @!P0 LEA.HI R8, R8, R9, RZ, 0x2 ;  /* 0x0000000908088211 */ /* 0x000fc800078f10ff */
[----:B------:R-:W-:-:S05]  /*82b0*/  @!P0 LOP3.LUT R8, R8, 0xfffffffc, RZ, 0xc0, !PT ;  /* 0xfffffffc08088812 */ /* 0x000fca00078ec0ff */
[----:B------:R-:W-:-:S04]  /*82c0*/  @!P0 IMAD.WIDE R16, R8, 0x2, R16 ;  /* 0x0000000208108825 */ /* 0x000fc800078e0210 */
[--C-:B---34-:R-:W-:Y:S01]  /*82d0*/  @!P0 IMAD.WIDE R8, R8, 0x2, R14.reuse ;  /* 0x0000000208088825 */ /* 0x118fe200078e020e */
[----:B------:R1:W5:Y:S03]  /*82e0*/  @!P0 LD.E.64 R40, [R16.64] ;  /* 0x0000001010288980 */ /* 0x000366000c101b00 */
[----:B------:R-:W-:Y:S01]  /*82f0*/  @!P1 IMAD.WIDE R14, R13, 0x2, R14 ;  /* 0x000000020d0e9825 */ /* 0x000fe200078e020e */
[----:B------:R1:W5:Y:S04]  /*8300*/  @!P0 LD.E.64 R34, [R8.64] ;  /* 0x0000001008228980 */ /* 0x000368000c101b00 */
[----:B------:R1:W5:Y:S02]  /*8310*/  @!P1 LD.E.64 R46, [R14.64] ;  /* 0x000000100e2e9980 */ /* 0x000364000c101b00 */
.L_x_356:
[----:B------:R-:W-:Y:S05]  /*8320*/  BSYNC B0 ;  /* 0x0000000000007941 */ /* 0x000fea0003800000 */
.L_x_355:
[----:B------:R-:W-:Y:S01]  /*8330*/  IMAD.IADD R21, R7, 0x1, -R118 ;  /* 0x0000000107157824 */ /* 0x000fe200078e0a76 */
[----:B------:R-:W-:-:S04]  /*8340*/  DEPBAR.LE SB0, 0x1 ;  /* 0x000080400000791a */ /* 0x000fc80000000000 */
[----:B------:R-:W-:Y:S01]  /*8350*/  IMNMX R21, R21, 0x80, PT ;  /* 0x0000008015157817 */ /* 0x000fe20003800200 */
[----:B-1---5:R-:W-:Y:S01]  /*8360*/  IMAD.MOV.U32 R8, RZ, RZ, R40 ;  /* 0x000000ffff087224 */ /* 0x022fe200078e0028 */
[----:B------:R-:W-:Y:S01]  /*8370*/  BSSY B1, `(.L_x_357) ;  /* 0x0000075000017945 */ /* 0x000fe20003800000 */
[----:B------:R-:W-:Y:S01]  /*8380*/  IMAD.MOV.U32 R9, RZ, RZ, R41 ;  /* 0x000000ffff097224 */ /* 0x000fe200078e0029 */
[----:B------:R-:W-:Y:S01]  /*8390*/  BAR.SYNC.DEFER_BLOCKING 0x0 ;  /* 0x0000000000007b1d */ /* 0x000fe20000010000 */
[----:B------:R-:W-:Y:S01]  /*83a0*/  ISETP.GE.AND P0, PT, R4, R21, PT ;  /* 0x000000150400720c */ /* 0x000fe20003f06270 */
[----:B------:R-:W-:Y:S01]  /*83b0*/  IMAD.MOV.U32 R7, RZ, RZ, R49 ;  /* 0x000000ffff077224 */ /* 0x000fe200078e0031 */
[----:B--2---:R-:W-:Y:S01]  /*83c0*/  PRMT R12, R8, 0x7610, R12 ;  /* 0x00007610080c7816 */ /* 0x004fe2000000000c */
[----:B------:R-:W-:Y:S01]  /*83d0*/  IMAD.MOV.U32 R8, RZ, RZ, R48 ;  /* 0x000000ffff087224 */ /* 0x000fe200078e0030 */
[----:B---3--:R-:W-:Y:S01]  /*83e0*/  PRMT R15, R9, 0x7610, R15 ;  /* 0x00007610090f7816 */ /* 0x008fe2000000000f */
[----:B------:R-:W-:Y:S01]  /*83f0*/  IMAD.MOV.U32 R10, RZ, RZ, R34 ;  /* 0x000000ffff0a7224 */ /* 0x000fe200078e0022 */
[----:B------:R-:W-:Y:S01]  /*8400*/  PRMT R18, R7, 0x7610, R18 ;  /* 0x0000761007127816 */ /* 0x000fe20000000012 */
[----:B------:R-:W-:Y:S01]  /*8410*/  IMAD.MOV.U32 R9, RZ, RZ, R46 ;  /* 0x000000ffff097224 */ /* 0x000fe200078e002e */
[----:B------:R-:W-:Y:S01]  /*8420*/  PRMT R19, R8, 0x7610, R19 ;  /* 0x0000761008137816 */ /* 0x000fe20000000013 */
[----:B------:R-:W-:Y:S01]  /*8430*/  IMAD.MOV.U32 R8, RZ, RZ, R47 ;  /* 0x000000ffff087224 */ /* 0x000fe200078e002f */
[----:B----4-:R-:W-:Y:S01]  /*8440*/  PRMT R14, R10, 0x7610, R14 ;  /* 0x000076100a0e7816 */ /* 0x010fe2000000000e */
[----:B------:R-:W-:Y:S01]  /*8450*/  IMAD.MOV.U32 R7, RZ, RZ, R35 ;  /* 0x000000ffff077224 */ /* 0x000fe200078e0023 */
[----:B------:R-:W-:-:S02]  /*8460*/  PRMT R17, R9, 0x7610, R17 ;  /* 0x0000761009117816 */ /* 0x000fc40000000011 */
[----:B------:R-:W-:Y:S01]  /*8470*/  PRMT R16, R8, 0x7610, R16 ;  /* 0x0000761008107816 */ /* 0x000fe20000000010 */
[----:B------:R-:W-:Y:S05]  /*8480*/  @P0 BRA `(.L_x_358) ;  /* 0x0000063000000947 */ /* 0x000fea0003800000 */
[----:B------:R-:W-:Y:S01]  /*8490*/  ISETP.GE.AND P0, PT, R13, c[0x0][0x27c], PT ;  /* 0x00009f000d007a0c */ /* 0x000fe20003f06270 */
[----:B------:R-:W-:-:S12]  /*84a0*/  BSSY B0, `(.L_x_359) ;  /* 0x0000030000007945 */ /* 0x000fd80003800000 */
[----:B------:R-:W-:Y:S05]  /*84b0*/  @P0 BRA `(.L_x_360) ;  /* 0x000002e000000947 */ /* 0x000fea0003800000 */
[----:B------:R-:W1:Y:S01]  /*84c0*/  LDS.128 R8, [R6+0x100] ;  /* 0x0001000006087984 */ /* 0x000e620000000c00 */
[----:B------:R-:W-:Y:S02]  /*84d0*/  SHF.R.U64 R75, R76, 0x10, R77 ;  /* 0x000000104c4b7819 */ /* 0x000fe4000000124d */
[----:B------:R-:W-:Y:S02]  /*84e0*/  SHF.R.U32.HI R74, RZ, 0x10, R81 ;  /* 0x00000010ff4a7819 */ /* 0x000fe40000011651 */
[----:B------:R-:W-:Y:S02]  /*84f0*/  SHF.R.U32.HI R76, RZ, 0x10, R77 ;  /* 0x00000010ff4c7819 */ /* 0x000fe4000001164d */
[----:B------:R-:W-:Y:S02]  /*8500*/  SHF.R.U64 R73, R80, 0x10, R81 ;  /* 0x0000001050497819 */ /* 0x000fe40000001251 */
[----:B------:R-:W-:Y:S02]  /*8510*/  PRMT R65, R65, 0x5410, R74 ;  /* 0x0000541041417816 */ /* 0x000fe4000000004a */
[----:B------:R-:W-:-:S02]  /*8520*/  PRMT R71, R71, 0x5410, R76 ;  /* 0x0000541047477816 */ /* 0x000fc4000000004c */
[----:B------:R-:W-:Y:S02]  /*8530*/  PRMT R70, R70, 0x5410, R73 ;  /* 0x0000541046467816 */ /* 0x000fe40000000049 */
[----:B------:R-:W-:Y:S02]  /*8540*/  PRMT R72, R72, 0x5410, R75 ;  /* 0x0000541048487816 */ /* 0x000fe4000000004b */
[----:B------:R-:W-:Y:S01]  /*8550*/  LOP3.LUT R80, R71, 0xffff0000, RZ, 0xc0, !PT ;  /* 0xffff000047507812 */ /* 0x000fe200078ec0ff */
[C---:B-1----:R-:W-:Y:S01]  /*8560*/  IMAD.U32 R74, R10.reuse, 0x10000, RZ ;  /* 0x000100000a4a7824 */ /* 0x042fe200078e00ff */
[----:B------:R-:W-:Y:S01]  /*8570*/  LOP3.LUT R73, R10, 0xffff0000, RZ, 0xc0, !PT ;  /* 0xffff00000a497812 */ /* 0x000fe200078ec0ff */
[----:B------:R-:W-:Y:S01]  /*8580*/  IMAD.U32 R10, R11, 0x10000, RZ ;  /* 0x000100000b0a7824 */ /* 0x000fe200078e00ff */
[C---:B------:R-:W-:Y:S02]  /*8590*/  SHF.L.U32 R79, R8.reuse, 0x10, RZ ;  /* 0x00000010084f7819 */ /* 0x040fe400000006ff */
[----:B------:R-:W-:Y:S01]  /*85a0*/  LOP3.LUT R77, R8, 0xffff0000, RZ, 0xc0, !PT ;  /* 0xffff0000084d7812 */ /* 0x000fe200078ec0ff */
[----:B------:R-:W-:Y:S01]  /*85b0*/  IMAD.U32 R8, R65, 0x10000, RZ ;  /* 0x0001000041087824 */ /* 0x000fe200078e00ff */
[----:B------:R-:W-:Y:S01]  /*85c0*/  LOP3.LUT R75, R11, 0xffff0000, RZ, 0xc0, !PT ;  /* 0xffff00000b4b7812 */ /* 0x000fe200078ec0ff */
[----:B------:R-:W-:Y:S01]  /*85d0*/  IMAD.U32 R11, R71, 0x10000, RZ ;  /* 0x00010000470b7824 */ /* 0x000fe200078e00ff */
[----:B------:R-:W-:Y:S01]  /*85e0*/  LOP3.LUT R65, R65, 0xffff0000, RZ, 0xc0, !PT ;  /* 0xffff000041417812 */ /* 0x000fe200078ec0ff */
[----:B------:R-:W-:Y:S01]  /*85f0*/  FMUL.FTZ R71, R73, R8 ;  /* 0x0000000849477220 */ /* 0x000fe20000410000 */
[----:B------:R-:W-:Y:S01]  /*8600*/  SHF.L.U32 R76, R9, 0x10, RZ ;  /* 0x00000010094c7819 */ /* 0x000fe200000006ff */
[----:B------:R-:W-:Y:S01]  /*8610*/  FMUL.FTZ R73, R73, R11 ;  /* 0x0000000b49497220 */ /* 0x000fe20000410000 */
[----:B------:R-:W-:Y:S01]  /*8620*/  LOP3.LUT R81, R9, 0xffff0000, RZ, 0xc0, !PT ;  /* 0xffff000009517812 */ /* 0x000fe200078ec0ff */
[----:B------:R-:W-:-:S02]  /*8630*/  FMUL.FTZ R9, R75, R65 ;  /* 0x000000414b097220 */ /* 0x000fc40000410000 */
[C---:B------:R-:W-:Y:S02]  /*8640*/  FFMA.FTZ R71, R74.reuse, R11, -R71 ;  /* 0x0000000b4a477223 */ /* 0x040fe40000010847 */
[----:B------:R-:W-:Y:S02]  /*8650*/  FFMA.FTZ R8, R74, R8, R73 ;  /* 0x000000084a087223 */ /* 0x000fe40000010049 */
[-C--:B------:R-:W-:Y:S02]  /*8660*/  FMUL.FTZ R75, R75, R80.reuse ;  /* 0x000000504b4b7220 */ /* 0x080fe40000410000 */
[----:B------:R-:W-:Y:S01]  /*8670*/  FFMA.FTZ R9, R10, R80, -R9 ;  /* 0x000000500a097223 */ /* 0x000fe20000010809 */
[----:B------:R-:W-:Y:S01]  /*8680*/  SHF.L.U32 R80, R72, 0x10, RZ ;  /* 0x0000001048507819 */ /* 0x000fe200000006ff */
[C---:B------:R-:W-:Y:S01]  /*8690*/  IMAD.U32 R74, R70.reuse, 0x10000, RZ ;  /* 0x00010000464a7824 */ /* 0x040fe200078e00ff */
[----:B------:R-:W-:Y:S01]  /*86a0*/  LOP3.LUT R70, R70, 0xffff0000, RZ, 0xc0, !PT ;  /* 0xffff000046467812 */ /* 0x000fe200078ec0ff */
[----:B------:R-:W-:Y:S01]  /*86b0*/  FFMA.FTZ R90, R10, R65, R75 ;  /* 0x000000410a5a7223 */ /* 0x000fe2000001004b */
[----:B------:R-:W-:Y:S01]  /*86c0*/  LOP3.LUT R72, R72, 0xffff0000, RZ, 0xc0, !PT ;  /* 0xffff000048487812 */ /* 0x000fe200078ec0ff */
[----:B------:R-:W-:-:S02]  /*86d0*/  FMUL.FTZ R10, R77, R74 ;  /* 0x0000004a4d0a7220 */ /* 0x000fc40000410000 */
[----:B------:R-:W-:Y:S02]  /*86e0*/  FMUL.FTZ R11, R81, R70 ;  /* 0x00000046510b7220 */ /* 0x000fe40000410000 */
[----:B------:R-:W-:Y:S02]  /*86f0*/  FMUL.FTZ R77, R77, R80 ;  /* 0x000000504d4d7220 */ /* 0x000fe40000410000 */
[----:B------:R-:W-:Y:S02]  /*8700*/  FMUL.FTZ R81, R81, R72 ;  /* 0x0000004851517220 */ /* 0x000fe40000410000 */
[C---:B------:R-:W-:Y:S01]  /*8710*/  FFMA.FTZ R80, R79.reuse, R80, -R10 ;  /* 0x000000504f507223 */ /* 0x040fe2000001080a */
[----:B------:R-:W-:Y:S01]  /*8720*/  F2FP.BF16.PACK_AB R10, R8, R71 ;  /* 0x00000047080a723e */ /* 0x000fe200000010ff */
[----:B------:R-:W-:Y:S02]  /*8730*/  FFMA.FTZ R77, R79, R74, R77 ;  /* 0x0000004a4f4d7223 */ /* 0x000fe4000001004d */
[----:B------:R-:W-:Y:S01]  /*8740*/  FFMA.FTZ R72, R76, R72, -R11 ;  /* 0x000000484c487223 */ /* 0x000fe2000001080b */
[----:B------:R-:W-:Y:S01]  /*8750*/  F2FP.BF16.PACK_AB R11, R90, R9 ;  /* 0x000000095a0b723e */ /* 0x000fe200000010ff */
[----:B------:R-:W-:Y:S01]  /*8760*/  FFMA.FTZ R81, R76, R70, R81 ;  /* 0x000000464c517223 */ /* 0x000fe20000010051 */
[----:B------:R-:W-:-:S04]  /*8770*/  F2FP.BF16.PACK_AB R8, R77, R80 ;  /* 0x000000504d08723e */ /* 0x000fc800000010ff */
[----:B------:R-:W-:-:S05]  /*8780*/  F2FP.BF16.PACK_AB R9, R81, R72 ;  /* 0x000000485109723e */ /* 0x000fca00000010ff */
[----:B------:R1:W-:Y:S02]  /*8790*/  STS.128 [R6+0x100], R8 ;  /* 0x0001000806007388 */ /* 0x0003e40000000c00 */
.L_x_360:
[----:B------:R-:W-:Y:S05]  /*87a0*/  BSYNC B0 ;  /* 0x0000000000007941 */ /* 0x000fea0003800000 */
.L_x_359:
[----:B-1----:R-:W-:-:S04]  /*87b0*/  IADD3 R8, R13, 0x20, RZ ;  /* 0x000000200d087810 */ /* 0x002fc80007ffe0ff */
[----:B------:R-:W-:-:S13]  /*87c0*/  ISETP.GE.AND P0, PT, R8, c[0x0][0x27c], PT ;  /* 0x00009f0008007a0c */ /* 0x000fda0003f06270 */
[----:B------:R-:W-:Y:S05]  /*87d0*/  @P0 BRA `(.L_x_358) ;  /* 0x000002e000000947 */ /* 0x000fea0003800000 */
[----:B------:R-:W1:Y:S01]  /*87e0*/  LDS.128 R8, [R6+0x4100] ;  /* 0x0041000006087984 */ /* 0x000e620000000c00 */
[--C-:B------:R-:W-:Y:S02]  /*87f0*/  SHF.R.U64 R71, R86, 0x10, R87.reuse ;  /* 0x0000001056477819 */ /* 0x100fe40000001257 */
[----:B------:R-:W-:Y:S02]  /*8800*/  SHF.R.U32.HI R86, RZ, 0x10, R87 ;  /* 0x00000010ff567819 */ /* 0x000fe40000011657 */
[--C-:B------:R-:W-:Y:S02]  /*8810*/  SHF.R.U64 R65, R88, 0x10, R89.reuse ;  /* 0x0000001058417819 */ /* 0x100fe40000001259 */
[----:B------:R-:W-:Y:S02]  /*8820*/  SHF.R.U32.HI R88, RZ, 0x10, R89 ;  /* 0x00000010ff587819 */ /* 0x000fe40000011659 */
[----:B------:R-:W-:Y:S02]  /*8830*/  PRMT R53, R53, 0x5410, R86 ;  /* 0x0000541035357816 */ /* 0x000fe40000000056 */
[----:B------:R-:W-:-:S02]  /*8840*/  PRMT R63, R63, 0x5410, R88 ;  /* 0x000054103f3f7816 */ /* 0x000fc40000000058 */
[----:B------:R-:W-:Y:S02]  /*8850*/  PRMT R64, R64, 0x5410, R65 ;  /* 0x0000541040407816 */ /* 0x000fe40000000041 */
[----:B------:R-:W-:Y:S02]  /*8860*/  PRMT R62, R62, 0x5410, R71 ;  /* 0x000054103e3e7816 */ /* 0x000fe40000000047 */
[----:B------:R-:W-:Y:S02]  /*8870*/  LOP3.LUT R75, R63, 0xffff0000, RZ, 0xc0, !PT ;  /* 0xffff00003f4b7812 */ /* 0x000fe400078ec0ff */
[----:B------:R-:W-:Y:S02]  /*8880*/  LOP3.LUT R77, R64, 0xffff0000, RZ, 0xc0, !PT ;  /* 0xffff0000404d7812 */ /* 0x000fe400078ec0ff */
[----:B-1----:R-:W-:Y:S01]  /*8890*/  SHF.L.U32 R74, R8, 0x10, RZ ;  /* 0x00000010084a7819 */ /* 0x002fe200000006ff */
[----:B------:R-:W-:Y:S01]  /*88a0*/  IMAD.U32 R70, R10, 0x10000, RZ ;  /* 0x000100000a467824 */ /* 0x000fe200078e00ff */
[----:B------:R-:W-:Y:S01]  /*88b0*/  LOP3.LUT R73, R8, 0xffff0000, RZ, 0xc0, !PT ;  /* 0xffff000008497812 */ /* 0x000fe200078ec0ff */
[----:B------:R-:W-:Y:S01]  /*88c0*/  IMAD.U32 R8, R53, 0x10000, RZ ;  /* 0x0001000035087824 */ /* 0x000fe200078e00ff */
[----:B------:R-:W-:Y:S01]  /*88d0*/  LOP3.LUT R65, R10, 0xffff0000, RZ, 0xc0, !PT ;  /* 0xffff00000a417812 */ /* 0x000fe200078ec0ff */
[C---:B------:R-:W-:Y:S01]  /*88e0*/  IMAD.U32 R10, R11.reuse, 0x10000, RZ ;  /* 0x000100000b0a7824 */ /* 0x040fe200078e00ff */
        /* <DEDUP_REMOVED lines=8> */
[-C--:B------:R-:W-:Y:S02]  /*8970*/  FMUL.FTZ R71, R71, R75.reuse ;  /* 0x0000004b47477220 */ /* 0x080fe40000410000 */
[----:B------:R-:W-:Y:S01]  /*8980*/  FFMA.FTZ R9, R10, R75, -R9 ;  /* 0x0000004b0a097223 */ /* 0x000fe20000010809 */
[----:B------:R-:W-:Y:S01]  /*8990*/  LOP3.LUT R75, R62, 0xffff0000, RZ, 0xc0, !PT ;  /* 0xffff00003e4b7812 */ /* 0x000fe200078ec0ff */
[C---:B------:R-:W-:Y:S02]  /*89a0*/  FFMA.FTZ R63, R70.reuse, R11, -R63 ;  /* 0x0000000b463f7223 */ /* 0x040fe4000001083f */
[----:B------:R-:W-:Y:S01]  /*89b0*/  FFMA.FTZ R8, R70, R8, R65 ;  /* 0x0000000846087223 */ /* 0x000fe20000010041 */
[----:B------:R-:W-:Y:S01]  /*89c0*/  SHF.L.U32 R65, R64, 0x10, RZ ;  /* 0x0000001040417819 */ /* 0x000fe200000006ff */
[----:B------:R-:W-:Y:S02]  /*89d0*/  IMAD.U32 R11, R62, 0x10000, RZ ;  /* 0x000100003e0b7824 */ /* 0x000fe400078e00ff */
[----:B------:R-:W-:-:S02]  /*89e0*/  FFMA.FTZ R62, R10, R53, R71 ;  /* 0x000000350a3e7223 */ /* 0x000fc40000010047 */
[C---:B------:R-:W-:Y:S02]  /*89f0*/  FMUL.FTZ R10, R73.reuse, R11 ;  /* 0x0000000b490a7220 */ /* 0x040fe40000410000 */
[C---:B------:R-:W-:Y:S02]  /*8a00*/  FMUL.FTZ R53, R76.reuse, R75 ;  /* 0x0000004b4c357220 */ /* 0x040fe40000410000 */
[----:B------:R-:W-:Y:S02]  /*8a10*/  FMUL.FTZ R73, R73, R65 ;  /* 0x0000004149497220 */ /* 0x000fe40000410000 */
        /* <DEDUP_REMOVED lines=10> */
.L_x_358:
[----:B------:R-:W-:Y:S05]  /*8ac0*/  BSYNC B1 ;  /* 0x0000000000017941 */ /* 0x000fea0003800000 */
.L_x_357:
[----:B-1----:R-:W-:Y:S01]  /*8ad0*/  IADD3 R8, R4, 0x20, RZ ;  /* 0x0000002004087810 */ /* 0x002fe20007ffe0ff */
[----:B------:R-:W-:Y:S03]  /*8ae0*/  BSSY B1, `(.L_x_361) ;  /* 0x0000066000017945 */ /* 0x000fe60003800000 */
[----:B------:R-:W-:-:S13]  /*8af0*/  ISETP.GE.AND P0, PT, R8, R21, PT ;  /* 0x000000150800720c */ /* 0x000fda0003f06270 */
[----:B------:R-:W-:Y:S05]  /*8b00*/  @P0 BRA `(.L_x_362) ;  /* 0x0000063000000947 */ /* 0x000fea0003800000 */
[----:B------:R-:W-:Y:S01]  /*8b10*/  ISETP.GE.AND P0, PT, R13, c[0x0][0x27c], PT ;  /* 0x00009f000d007a0c */ /* 0x000fe20003f06270 */
[----:B------:R-:W-:-:S12]  /*8b20*/  BSSY B0, `(.L_x_363) ;  /* 0x0000030000007945 */ /* 0x000fd80003800000 */
        /* <DEDUP_REMOVED lines=47> */
.L_x_364:
[----:B------:R-:W-:Y:S05]  /*8e20*/  BSYNC B0 ;  /* 0x0000000000007941 */ /* 0x000fea0003800000 */
.L_x_363:
        /* <DEDUP_REMOVED lines=49> */
.L_x_362:
[----:B------:R-:W-:Y:S05]  /*9140*/  BSYNC B1 ;  /* 0x0000000000017941 */ /* 0x000fea0003800000 */
.L_x_361:
        /* <DEDUP_REMOVED lines=53> */
.L_x_368:
[----:B------:R-:W-:Y:S05]  /*94a0*/  BSYNC B0 ;  /* 0x0000000000007941 */ /* 0x000fea0003800000 */
.L_x_367:
        /* <DEDUP_REMOVED lines=49> */
.L_x_366:
[----:B------:R-:W-:Y:S05]  /*97c0*/  BSYNC B1 ;  /* 0x0000000000017941 */ /* 0x000fea0003800000 */
.L_x_365:
[----:B-1----:R-:W-:-:S04]  /*97d0*/  IADD3 R8, R4, 0x60, RZ ;  /* 0x0000006004087810 */ /* 0x002fc80007ffe0ff */
[----:B------:R-:W-:-:S13]  /*97e0*/  ISETP.GE.AND P0, PT, R8, R21, PT ;  /* 0x000000150800720c */ /* 0x000fda0003f06270 */
[----:B------:R-:W-:Y:S05]  /*97f0*/  @P0 BRA `(.L_x_369) ;  /* 0x00002d6000000947 */ /* 0x000fea0003800000 */
[----:B------:R-:W-:Y:S01]  /*9800*/  ISETP.GE.AND P0, PT, R13, c[0x0][0x27c], PT ;  /* 0x00009f000d007a0c */ /* 0x000fe20003f06270 */
[----:B------:R-:W-:-:S12]  /*9810*/  BSSY B0, `(.L_x_370) ;  /* 0x0000030000007945 */ /* 0x000fd80003800000 */
[----:B------:R-:W-:Y:S05]  /*9820*/  @P0 BRA `(.L_x_371) ;  /* 0x000002e000000947 */ /* 0x000fea0003800000 */
[----:B------:R-:W1:Y:S01]  /*9830*/  LDS.128 R8, [R6+0x3100] ;  /* 0x0031000006087984 */ /* 0x000e620000000c00 */
[----:B------:R-:W-:Y:S02]  /*9840*/  SHF.R.U64 R22, R46, 0x10, R47 ;  /* 0x000000102e167819 */ /* 0x000fe4000000122f */
[----:B------:R-:W-:Y:S02]  /*9850*/  SHF.R.U64 R20, R48, 0x10, R49 ;  /* 0x0000001030147819 */ /* 0x000fe40000001231 */
[----:B------:R-:W-:Y:S02]  /*9860*/  SHF.R.U32.HI R47, RZ, 0x10, R47 ;  /* 0x00000010ff2f7819 */ /* 0x000fe4000001162f */
[----:B------:R-:W-:Y:S02]  /*9870*/  SHF.R.U32.HI R49, RZ, 0x10, R49 ;  /* 0x00000010ff317819 */ /* 0x000fe40000011631 */
[----:B------:R-:W-:Y:S02]  /*9880*/  PRMT R16, R16, 0x5410, R47 ;  /* 0x0000541010107816 */ /* 0x000fe4000000002f */
[----:B------:R-:W-:-:S02]  /*9890*/  PRMT R18, R18, 0x5410, R49 ;  /* 0x0000541012127816 */ /* 0x000fc40000000031 */
[----:B------:R-:W-:Y:S02]  /*98a0*/  PRMT R19, R19, 0x5410, R20 ;  /* 0x0000541013137816 */ /* 0x000fe40000000014 */
[----:B------:R-:W-:Y:S02]  /*98b0*/  PRMT R17, R17, 0x5410, R22 ;  /* 0x0000541011117816 */ /* 0x000fe40000000016 */
[----:B------:R-:W-:Y:S02]  /*98c0*/  LOP3.LUT R27, R16, 0xffff0000, RZ, 0xc0, !PT ;  /* 0xffff0000101b7812 */ /* 0x000fe400078ec0ff */
[----:B------:R-:W-:Y:S01]  /*98d0*/  LOP3.LUT R33, R18, 0xffff0000, RZ, 0xc0, !PT ;  /* 0xffff000012217812 */ /* 0x000fe200078ec0ff */
[C---:B-1----:R-:W-:Y:S01]  /*98e0*/  IMAD.U32 R21, R10.reuse, 0x10000, RZ ;  /* 0x000100000a157824 */ /* 0x042fe200078e00ff */
[----:B------:R-:W-:Y:S01]  /*98f0*/  LOP3.LUT R20, R10, 0xffff0000, RZ, 0xc0, !PT ;  /* 0xffff00000a147812 */ /* 0x000fe200078ec0ff */
[----:B------:R-:W-:Y:S01]  /*9900*/  IMAD.U32 R10, R11, 0x10000, RZ ;  /* 0x000100000b0a7824 */ /* 0x000fe200078e00ff */
[----:B------:R-:W-:-:S02]  /*9910*/  SHF.L.U32 R25, R8, 0x10, RZ ;  /* 0x0000001008197819 */ /* 0x000fc400000006ff */
[----:B------:R-:W-:Y:S01]  /*9920*/  LOP3.LUT R24, R8, 0xffff0000, RZ, 0xc0, !PT ;  /* 0xffff000008187812 */ /* 0x000fe200078ec0ff */
[----:B------:R-:W-:Y:S01]  /*9930*/  IMAD.U32 R8, R16, 0x10000, RZ ;  /* 0x0001000010087824 */ /* 0x000fe200078e00ff */
[----:B------:R-:W-:Y:S01]  /*9940*/  LOP3.LUT R22, R11, 0xffff0000, RZ, 0xc0, !PT ;  /* 0xffff00000b167812 */ /* 0x000fe200078ec0ff */
[----:B------:R-:W-:Y:S01]  /*9950*/  IMAD.U32 R11, R18, 0x10000, RZ ;  /* 0x00010000120b7824 */ /* 0x000fe200078e00ff */
[C---:B------:R-:W-:Y:S01]  /*9960*/  SHF.L.U32 R23, R9.reuse, 0x10, RZ ;  /* 0x0000001009177819 */ /* 0x040fe200000006ff */
[CC--:B------:R-:W-:Y:S01]  /*9970*/  FMUL.FTZ R16, R20.reuse, R8.reuse ;  /* 0x0000000814107220 */ /* 0x0c0fe20000410000 */
[----:B------:R-:W-:Y:S01]  /*9980*/  LOP3.LUT R18, R9, 0xffff0000, RZ, 0xc0, !PT ;  /* 0xffff000009127812 */ /* 0x000fe200078ec0ff */
[-C--:B------:R-:W-:Y:S02]  /*9990*/  FMUL.FTZ R20, R20, R11.reuse ;  /* 0x0000000b14147220 */ /* 0x080fe40000410000 */
[----:B------:R-:W-:Y:S01]  /*99a0*/  FFMA.FTZ R16, R21, R11, -R16 ;  /* 0x0000000b15107223 */ /* 0x000fe20000010810 */
[----:B------:R-:W-:Y:S01]  /*99b0*/  SHF.L.U32 R11, R19, 0x10, RZ ;  /* 0x00000010130b7819 */ /* 0x000fe200000006ff */
[----:B------:R-:W-:Y:S01]  /*99c0*/  FFMA.FTZ R21, R21, R8, R20 ;  /* 0x0000000815157223 */ /* 0x000fe20000010014 */
[----:B------:R-:W-:Y:S01]  /*99d0*/  LOP3.LUT R19, R19, 0xffff0000, RZ, 0xc0, !PT ;  /* 0xffff000013137812 */ /* 0x000fe200078ec0ff */
[----:B------:R-:W-:-:S02]  /*99e0*/  FMUL.FTZ R9, R22, R27 ;  /* 0x0000001b16097220 */ /* 0x000fc40000410000 */
[C---:B------:R-:W-:Y:S01]  /*99f0*/  IMAD.U32 R8, R17.reuse, 0x10000, RZ ;  /* 0x0001000011087824 */ /* 0x040fe200078e00ff */
[----:B------:R-:W-:Y:S01]  /*9a00*/  LOP3.LUT R17, R17, 0xffff0000, RZ, 0xc0, !PT ;  /* 0xffff000011117812 */ /* 0x000fe200078ec0ff */
[-C--:B------:R-:W-:Y:S02]  /*9a10*/  FMUL.FTZ R22, R22, R33.reuse ;  /* 0x0000002116167220 */ /* 0x080fe40000410000 */
[C---:B------:R-:W-:Y:S02]  /*9a20*/  FFMA.FTZ R9, R10.reuse, R33, -R9 ;  /* 0x000000210a097223 */ /* 0x040fe40000010809 */
[----:B------:R-:W-:Y:S02]  /*9a30*/  FFMA.FTZ R22, R10, R27, R22 ;  /* 0x0000001b0a167223 */ /* 0x000fe40000010016 */
[----:B------:R-:W-:Y:S02]  /*9a40*/  FMUL.FTZ R10, R24, R8 ;  /* 0x00000008180a7220 */ /* 0x000fe40000410000 */
[----:B------:R-:W-:-:S02]  /*9a50*/  FMUL.FTZ R20, R18, R17 ;  /* 0x0000001112147220 */ /* 0x000fc40000410000 */
[----:B------:R-:W-:Y:S02]  /*9a60*/  FMUL.FTZ R24, R24, R11 ;  /* 0x0000000b18187220 */ /* 0x000fe40000410000 */
[----:B------:R-:W-:Y:S02]  /*9a70*/  FMUL.FTZ R18, R18, R19 ;  /* 0x0000001312127220 */ /* 0x000fe40000410000 */
[C---:B------:R-:W-:Y:S01]  /*9a80*/  FFMA.FTZ R26, R25.reuse, R11, -R10 ;  /* 0x0000000b191a7223 */ /* 0x040fe2000001080a */
[----:B------:R-:W-:Y:S01]  /*9a90*/  F2FP.BF16.PACK_AB R11, R22, R9 ;  /* 0x00000009160b723e */ /* 0x000fe200000010ff */
[----:B------:R-:W-:Y:S01]  /*9aa0*/  FFMA.FTZ R25, R25, R8, R24 ;  /* 0x0000000819197223 */ /* 0x000fe20000010018 */
[----:B------:R-:W-:Y:S01]  /*9ab0*/  F2FP.BF16.PACK_AB R10, R21, R16 ;  /* 0x00000010150a723e */ /* 0x000fe200000010ff */
[C---:B------:R-:W-:Y:S02]  /*9ac0*/  FFMA.FTZ R20, R23.reuse, R19, -R20 ;  /* 0x0000001317147223 */ /* 0x040fe40000010814 */
[----:B------:R-:W-:Y:S01]  /*9ad0*/  FFMA.FTZ R17, R23, R17, R18 ;  /* 0x0000001117117223 */ /* 0x000fe20000010012 */
[----:B------:R-:W-:-:S04]  /*9ae0*/  F2FP.BF16.PACK_AB R8, R25, R26 ;  /* 0x0000001a1908723e */ /* 0x000fc800000010ff */
[----:B------:R-:W-:-:S05]  /*9af0*/  F2FP.BF16.PACK_AB R9, R17, R20 ;  /* 0x000000141109723e */ /* 0x000fca00000010ff */
[----:B------:R1:W-:Y:S02]  /*9b00*/  STS.128 [R6+0x3100], R8 ;  /* 0x0031000806007388 */ /* 0x0003e40000000c00 */
.L_x_371:
[----:B------:R-:W-:Y:S05]  /*9b10*/  BSYNC B0 ;  /* 0x0000000000007941 */ /* 0x000fea0003800000 */
.L_x_370:
[----:B------:R-:W-:-:S04]  /*9b20*/  IADD3 R13, R13, 0x20, RZ ;  /* 0x000000200d0d7810 */ /* 0x000fc80007ffe0ff */
[----:B------:R-:W-:-:S13]  /*9b30*/  ISETP.GE.AND P0, PT, R13, c[0x0][0x27c], PT ;  /* 0x00009f000d007a0c */ /* 0x000fda0003f06270 */
[----:B------:R-:W-:Y:S05]  /*9b40*/  @P0 BRA `(.L_x_369) ;  /* 0x00002a1000000947 */ /* 0x000fea0003800000 */
[----:B-1----:R-:W1:Y:S01]  /*9b50*/  LDS.128 R8, [R6+0x7100] ;  /* 0x0071000006087984 */ /* 0x002e620000000c00 */
        /* <DEDUP_REMOVED lines=36> */
[C---:B------:R-:W-:Y:S02]  /*9da0*/  FFMA.FTZ R7, R20.reuse, R13, -R7 ;  /* 0x0000000d14077223 */ /* 0x040fe40000010807 */
[----:B------:R-:W-:Y:S01]  /*9db0*/  FFMA.FTZ R20, R20, R11, R19 ;  /* 0x0000000b14147223 */ /* 0x000fe20000010013 */
[----:B------:R-:W-:Y:S01]  /*9dc0*/  F2FP.BF16.PACK_AB R11, R12, R9 ;  /* 0x000000090c0b723e */ /* 0x000fe200000010ff */
[----:B------:R-:W-:Y:S01]  /*9dd0*/  FFMA.FTZ R23, R18, R23, -R10 ;  /* 0x0000001712177223 */ /* 0x000fe2000001080a */
[----:B------:R-:W-:Y:S01]  /*9de0*/  F2FP.BF16.PACK_AB R10, R8, R15 ;  /* 0x0000000f080a723e */ /* 0x000fe200000010ff */
[----:B------:R-:W-:Y:S01]  /*9df0*/  FFMA.FTZ R22, R18, R21, R22 ;  /* 0x0000001512167223 */ /* 0x000fe20000010016 */
[----:B------:R-:W-:-:S04]  /*9e00*/  F2FP.BF16.PACK_AB R8, R20, R7 ;  /* 0x000000071408723e */ /* 0x000fc800000010ff */
[----:B------:R-:W-:-:S05]  /*9e10*/  F2FP.BF16.PACK_AB R9, R22, R23 ;  /* 0x000000171609723e */ /* 0x000fca00000010ff */
[----:B------:R1:W-:Y:S01]  /*9e20*/  STS.128 [R6+0x7100], R8 ;  /* 0x0071000806007388 */ /* 0x0003e20000000c00 */
[----:B------:R-:W-:Y:S05]  /*9e30*/  BRA `(.L_x_369) ;  /* 0x0000272000007947 */ /* 0x000fea0003800000 */
.L_x_348:
[----:B------:R-:W-:Y:S01]  /*9e40*/  ISETP.NE.AND P0, PT, R217, 0x1, PT ;  /* 0x00000001d900780c */ /* 0x000fe20003f05270 */
[----:B------:R-:W-:Y:S01]  /*9e50*/  IMAD.MOV.U32 R16, RZ, RZ, R14 ;  /* 0x000000ffff107224 */ /* 0x000fe200078e000e */
[----:B------:R-:W-:Y:S01]  /*9e60*/  CS2R R54, SRZ ;  /* 0x0000000000367805 */ /* 0x000fe2000001ff00 */
[----:B------:R-:W-:-:S10]  /*9e70*/  CS2R R52, SRZ ;  /* 0x0000000000347805 */ /* 0x000fd4000001ff00 */
[----:B------:R-:W-:-:S05]  /*9e80*/  @P0 IMAD.HI.U32 R12, R10, c[0x0][0x2c8], RZ ;  /* 0x0000b2000a0c0a27 */ /* 0x000fca00078e00ff */
[----:B------:R-:W-:-:S04]  /*9e90*/  @P0 SHF.R.U32.HI R10, RZ, c[0x0][0x2cc], R12 ;  /* 0x0000b300ff0a0a19 */ /* 0x000fc8000001160c */
[----:B------:R-:W-:Y:S01]  /*9ea0*/  SHF.R.S32.HI R15, RZ, 0x1f, R10 ;  /* 0x0000001fff0f7819 */ /* 0x000fe2000001140a */
[----:B------:R-:W-:-:S04]  /*9eb0*/  IMAD.WIDE.U32 R16, R10, c[0x0][0x280], R16 ;  /* 0x0000a0000a107a25 */ /* 0x000fc800078e0010 */
[C---:B------:R-:W-:Y:S02]  /*9ec0*/  IMAD R13, R15.reuse, c[0x0][0x280], RZ ;  /* 0x0000a0000f0d7a24 */ /* 0x040fe400078e02ff */
[----:B------:R-:W-:Y:S02]  /*9ed0*/  IMAD R15, R15, c[0x0][0x290], RZ ;  /* 0x0000a4000f0f7a24 */ /* 0x000fe400078e02ff */
[----:B------:R-:W-:Y:S01]  /*9ee0*/  IMAD R14, R10, c[0x0][0x284], R13 ;  /* 0x0000a1000a0e7a24 */ /* 0x000fe200078e020d */
[----:B------:R-:W-:Y:S01]  /*9ef0*/  LEA R13, P0, R16, c[0x0][0x270], 0x1 ;  /* 0x00009c00100d7a11 */ /* 0x000fe200078008ff */
[----:B------:R-:W-:Y:S02]  /*9f00*/  IMAD R12, R10, c[0x0][0x294], R15 ;  /* 0x0000a5000a0c7a24 */ /* 0x000fe400078e020f */
[----:B------:R-:W-:Y:S02]  /*9f10*/  IMAD.IADD R14, R17, 0x1, R14 ;  /* 0x00000001110e7824 */ /* 0x000fe400078e020e */
[----:B------:R-:W-:Y:S01]  /*9f20*/  IMAD.MOV.U32 R17, RZ, RZ, R21 ;  /* 0x000000ffff117224 */ /* 0x000fe200078e0015 */
[----:B------:R-:W1:Y:S02]  /*9f30*/  SHFL.IDX PT, R15, R13, RZ, 0x181f ;  /* 0x00181fff0d0f7589 */ /* 0x000e6400000e0000 */
[----:B------:R-:W-:Y:S01]  /*9f40*/  LEA.HI.X R14, R16, c[0x0][0x274], R14, 0x1, P0 ;  /* 0x00009d00100e7a11 */ /* 0x000fe200000f0c0e */
[----:B------:R-:W-:-:S04]  /*9f50*/  IMAD.MOV.U32 R16, RZ, RZ, R18 ;  /* 0x000000ffff107224 */ /* 0x000fc800078e0012 */
[----:B------:R-:W-:-:S04]  /*9f60*/  IMAD.WIDE.U32 R16, R10, c[0x0][0x290], R16 ;  /* 0x0000a4000a107a25 */ /* 0x000fc800078e0010 */
[----:B------:R-:W-:Y:S01]  /*9f70*/  IMAD.IADD R12, R17, 0x1, R12 ;  /* 0x00000001110c7824 */ /* 0x000fe200078e020c */
[----:B------:R-:W-:-:S04]  /*9f80*/  LEA R10, P0, R16, c[0x0][0x288], 0x1 ;  /* 0x0000a200100a7a11 */ /* 0x000fc800078008ff */
[----:B------:R-:W-:Y:S02]  /*9f90*/  LEA.HI.X R12, R16, c[0x0][0x28c], R12, 0x1, P0 ;  /* 0x0000a300100c7a11 */ /* 0x000fe400000f0c0c */
[----:B------:R-:W2:Y:S01]  /*9fa0*/  SHFL.IDX PT, R16, R14, RZ, 0x181f ;  /* 0x00181fff0e107589 */ /* 0x000ea200000e0000 */
[----:B------:R-:W-:-:S13]  /*9fb0*/  ISETP.GE.OR P0, PT, R82, c[0x0][0x27c], P4 ;  /* 0x00009f0052007a0c */ /* 0x000fda0002706670 */
[C---:B------:R-:W-:Y:S02]  /*9fc0*/  @!P0 SHF.L.U32 R18, R82.reuse, 0x1, RZ ;  /* 0x0000000152128819 */ /* 0x040fe400000006ff */
[----:B------:R-:W-:Y:S02]  /*9fd0*/  @!P0 SHF.L.U64.HI R17, R82, 0x1, R83 ;  /* 0x0000000152118819 */ /* 0x000fe40000010253 */
[----:B-1----:R-:W-:Y:S02]  /*9fe0*/  @!P0 IADD3 R20, P1, R15, R18, RZ ;  /* 0x000000120f148210 */ /* 0x002fe40007f3e0ff */
[----:B------:R-:W1:Y:S03]  /*9ff0*/  SHFL.IDX PT, R15, R10, RZ, 0x181f ;  /* 0x00181fff0a0f7589 */ /* 0x000e6600000e0000 */
[----:B--2---:R-:W-:Y:S02]  /*a000*/  @!P0 IMAD.X R21, R16, 0x1, R17, P1 ;  /* 0x0000000110158824 */ /* 0x004fe400008e0611 */
[----:B------:R-:W2:Y:S01]  /*a010*/  SHFL.IDX PT, R16, R12, RZ, 0x181f ;  /* 0x00181fff0c107589 */ /* 0x000ea200000e0000 */
[----:B------:R-:W-:Y:S01]  /*a020*/  CS2R R50, SRZ ;  /* 0x0000000000327805 */ /* 0x000fe2000001ff00 */
[----:B------:R-:W-:-:S02]  /*a030*/  CS2R R48, SRZ ;  /* 0x0000000000307805 */ /* 0x000fc4000001ff00 */
[----:B------:R-:W3:Y:S01]  /*a040*/  @!P0 LD.E.128 R52, [R20.64] ;  /* 0x0000001014348980 */ /* 0x000ee2000c101d00 */
[----:B-1----:R-:W-:-:S05]  /*a050*/  @!P0 IADD3 R22, P1, R15, R18, RZ ;  /* 0x000000120f168210 */ /* 0x002fca0007f3e0ff */
[----:B--2---:R-:W-:-:S05]  /*a060*/  @!P0 IMAD.X R23, R16, 0x1, R17, P1 ;  /* 0x0000000110178824 */ /* 0x004fca00008e0611 */
[----:B------:R-:W2:Y:S01]  /*a070*/  @!P0 LD.E.128 R48, [R22.64] ;  /* 0x0000001016308980 */ /* 0x000ea2000c101d00 */
[----:B------:R-:W-:Y:S01]  /*a080*/  BSSY B0, `(.L_x_372) ;  /* 0x0000027000007945 */ /* 0x000fe20003800000 */
[----:B------:R-:W-:Y:S01]  /*a090*/  CS2R R46, SRZ ;  /* 0x00000000002e7805 */ /* 0x000fe2000001ff00 */
[----:B------:R-:W-:Y:S01]  /*a0a0*/  CS2R R44, SRZ ;  /* 0x00000000002c7805 */ /* 0x000fe2000001ff00 */
[----:B------:R-:W-:Y:S01]  /*a0b0*/  CS2R R42, SRZ ;  /* 0x00000000002a7805 */ /* 0x000fe2000001ff00 */
[----:B------:R-:W-:Y:S01]  /*a0c0*/  CS2R R40, SRZ ;  /* 0x0000000000287805 */ /* 0x000fe2000001ff00 */
[----:B------:R-:W-:Y:S01]  /*a0d0*/  ISETP.GE.AND P1, PT, R82, c[0x0][0x27c], PT ;  /* 0x00009f0052007a0c */ /* 0x000fe20003f26270 */
[----:B---3--:R-:W-:Y:S01]  /*a0e0*/  IMAD.MOV.U32 R18, RZ, RZ, R54 ;  /* 0x000000ffff127224 */ /* 0x008fe200078e0036 */
[----:B------:R-:W-:Y:S01]  /*a0f0*/  MOV R17, R55 ;  /* 0x0000003700117202 */ /* 0x000fe20000000f00 */
[----:B------:R-:W-:Y:S02]  /*a100*/  IMAD.MOV.U32 R16, RZ, RZ, R52 ;  /* 0x000000ffff107224 */ /* 0x000fe400078e0034 */
[----:B------:R-:W-:Y:S01]  /*a110*/  IMAD.MOV.U32 R15, RZ, RZ, R53 ;  /* 0x000000ffff0f7224 */ /* 0x000fe200078e0035 */
[----:B------:R-:W-:-:S02]  /*a120*/  PRMT R91, R18, 0x7610, R91 ;  /* 0x00007610125b7816 */ /* 0x000fc4000000005b */
[----:B------:R-:W-:Y:S01]  /*a130*/  PRMT R90, R17, 0x7610, R90 ;  /* 0x00007610115a7816 */ /* 0x000fe2000000005a */
[----:B------:R1:W3:Y:S01]  /*a140*/  SHFL.IDX PT, R18, R14, 0x1, 0x181f ;  /* 0x00381f000e127f89 */ /* 0x0002e200000e0000 */
[----:B------:R-:W-:Y:S02]  /*a150*/  PRMT R89, R16, 0x7610, R89 ;  /* 0x0000761010597816 */ /* 0x000fe40000000059 */
[----:B------:R-:W-:Y:S01]  /*a160*/  PRMT R88, R15, 0x7610, R88 ;  /* 0x000076100f587816 */ /* 0x000fe20000000058 */
[----:B------:R1:W4:Y:S04]  /*a170*/  SHFL.IDX PT, R17, R13, 0x1, 0x181f ;  /* 0x00381f000d117f89 */ /* 0x00032800000e0000 */
[----:B------:R1:W1:Y:S04]  /*a180*/  SHFL.IDX PT, R15, R10, 0x1, 0x181f ;  /* 0x00381f000a0f7f89 */ /* 0x00026800000e0000 */
[----:B------:R1:W1:Y:S01]  /*a190*/  SHFL.IDX PT, R16, R12, 0x1, 0x181f ;  /* 0x00381f000c107f89 */ /* 0x00026200000e0000 */
[----:B--2---:R-:W-:Y:S01]  /*a1a0*/  IMAD.MOV.U32 R22, RZ, RZ, R50 ;  /* 0x000000ffff167224 */ /* 0x004fe200078e0032 */
[----:B------:R-:W-:Y:S01]  /*a1b0*/  MOV R21, R51 ;  /* 0x0000003300157202 */ /* 0x000fe20000000f00 */
[----:B------:R-:W-:-:S02]  /*a1c0*/  IMAD.MOV.U32 R20, RZ, RZ, R48 ;  /* 0x000000ffff147224 */ /* 0x000fc400078e0030 */
[----:B------:R-:W-:Y:S01]  /*a1d0*/  IMAD.MOV.U32 R19, RZ, RZ, R49 ;  /* 0x000000ffff137224 */ /* 0x000fe200078e0031 */
[----:B------:R-:W-:Y:S02]  /*a1e0*/  PRMT R87, R22, 0x7610, R87 ;  /* 0x0000761016577816 */ /* 0x000fe40000000057 */
[----:B------:R-:W-:Y:S02]  /*a1f0*/  PRMT R86, R21, 0x7610, R86 ;  /* 0x0000761015567816 */ /* 0x000fe40000000056 */
[----:B------:R-:W-:Y:S02]  /*a200*/  PRMT R85, R20, 0x7610, R85 ;  /* 0x0000761014557816 */ /* 0x000fe40000000055 */
[----:B------:R-:W-:Y:S01]  /*a210*/  PRMT R84, R19, 0x7610, R84 ;  /* 0x0000761013547816 */ /* 0x000fe20000000054 */
[----:B------:R-:W-:Y:S05]  /*a220*/  @P3 BRA `(.L_x_373) ;  /* 0x000000c000003947 */ /* 0x000fea0003800000 */
[----:B---34-:R-:W-:Y:S01]  /*a230*/  CS2R R44, SRZ ;  /* 0x00000000002c7805 */ /* 0x018fe2000001ff00 */
[----:B------:R-:W-:Y:S01]  /*a240*/  CS2R R42, SRZ ;  /* 0x00000000002a7805 */ /* 0x000fe2000001ff00 */
[----:B------:R-:W-:Y:S01]  /*a250*/  CS2R R40, SRZ ;  /* 0x0000000000287805 */ /* 0x000fe2000001ff00 */
[----:B------:R-:W-:Y:S05]  /*a260*/  @P1 BRA `(.L_x_373) ;  /* 0x0000008000001947 */ /* 0x000fea0003800000 */
[C---:B------:R-:W-:Y:S01]  /*a270*/  IMAD.SHL.U32 R20, R82.reuse, 0x2, RZ ;  /* 0x0000000252147824 */ /* 0x040fe200078e00ff */
[----:B------:R-:W-:-:S04]  /*a280*/  SHF.L.U64.HI R19, R82, 0x1, R83 ;  /* 0x0000000152137819 */ /* 0x000fc80000010253 */
[----:B------:R-:W-:-:S05]  /*a290*/  IADD3 R44, P0, R17, R20, RZ ;  /* 0x00000014112c7210 */ /* 0x000fca0007f1e0ff */
[----:B------:R-:W-:Y:S01]  /*a2a0*/  IMAD.X R45, R18, 0x1, R19, P0 ;  /* 0x00000001122d7824 */ /* 0x000fe200000e0613 */
[----:B-1----:R-:W-:-:S05]  /*a2b0*/  IADD3 R20, P0, R15, R20, RZ ;  /* 0x000000140f147210 */ /* 0x002fca0007f1e0ff */
[----:B------:R-:W-:Y:S01]  /*a2c0*/  IMAD.X R21, R16, 0x1, R19, P0 ;  /* 0x0000000110157824 */ /* 0x000fe200000e0613 */
[----:B------:R-:W5:Y:S04]  /*a2d0*/  LD.E.128 R44, [R44.64] ;  /* 0x000000102c2c7980 */ /* 0x000f68000c101d00 */
[----:B------:R1:W5:Y:S03]  /*a2e0*/  LD.E.128 R40, [R20.64] ;  /* 0x0000001014287980 */ /* 0x000366000c101d00 */
.L_x_373:
[----:B---34-:R-:W-:Y:S05]  /*a2f0*/  BSYNC B0 ;  /* 0x0000000000007941 */ /* 0x018fea0003800000 */
.L_x_372:
[----:B------:R-:W2:Y:S01]  /*a300*/  SHFL.IDX PT, R18, R13, 0x2, 0x181f ;  /* 0x00581f000d127f89 */ /* 0x000ea200000e0000 */
[C---:B------:R-:W-:Y:S01]  /*a310*/  ISETP.GE.OR P0, PT, R82.reuse, c[0x0][0x27c], P5 ;  /* 0x00009f0052007a0c */ /* 0x040fe20002f06670 */
[----:B------:R-:W-:Y:S01]  /*a320*/  CS2R R34, SRZ ;  /* 0x0000000000227805 */ /* 0x000fe2000001ff00 */
[----:B------:R-:W-:Y:S01]  /*a330*/  CS2R R32, SRZ ;  /* 0x0000000000207805 */ /* 0x000fe2000001ff00 */
[----:B------:R-:W3:Y:S10]  /*a340*/  SHFL.IDX PT, R17, R14, 0x2, 0x181f ;  /* 0x00581f000e117f89 */ /* 0x000ef400000e0000 */
[C---:B-1----:R-:W-:Y:S01]  /*a350*/  @!P0 IMAD.SHL.U32 R15, R82.reuse, 0x2, RZ ;  /* 0x00000002520f8824 */ /* 0x042fe200078e00ff */
[----:B------:R-:W-:-:S04]  /*a360*/  @!P0 SHF.L.U64.HI R16, R82, 0x1, R83 ;  /* 0x0000000152108819 */ /* 0x000fc80000010253 */
[-C--:B--2---:R-:W-:Y:S02]  /*a370*/  @!P0 IADD3 R20, P2, R18, R15.reuse, RZ ;  /* 0x0000000f12148210 */ /* 0x084fe40007f5e0ff */
[----:B------:R-:W1:Y:S03]  /*a380*/  SHFL.IDX PT, R18, R10, 0x2, 0x181f ;  /* 0x00581f000a127f89 */ /* 0x000e6600000e0000 */
[----:B---3--:R-:W-:Y:S02]  /*a390*/  @!P0 IMAD.X R21, R17, 0x1, R16, P2 ;  /* 0x0000000111158824 */ /* 0x008fe400010e0610 */
[----:B------:R-:W2:Y:S01]  /*a3a0*/  SHFL.IDX PT, R17, R12, 0x2, 0x181f ;  /* 0x00581f000c117f89 */ /* 0x000ea200000e0000 */
[----:B------:R-:W-:Y:S01]  /*a3b0*/  CS2R R26, SRZ ;  /* 0x00000000001a7805 */ /* 0x000fe2000001ff00 */
[----:B------:R-:W-:Y:S02]  /*a3c0*/  CS2R R24, SRZ ;  /* 0x0000000000187805 */ /* 0x000fe4000001ff00 */
[----:B------:R3:W4:Y:S01]  /*a3d0*/  @!P0 LD.E.128 R32, [R20.64] ;  /* 0x0000001014208980 */ /* 0x000722000c101d00 */
[----:B-1----:R-:W-:-:S05]  /*a3e0*/  @!P0 IADD3 R22, P2, R18, R15, RZ ;  /* 0x0000000f12168210 */ /* 0x002fca0007f5e0ff */
[----:B--2---:R-:W-:-:S05]  /*a3f0*/  @!P0 IMAD.X R23, R17, 0x1, R16, P2 ;  /* 0x0000000111178824 */ /* 0x004fca00010e0610 */
[----:B------:R1:W2:Y:S01]  /*a400*/  @!P0 LD.E.128 R24, [R22.64] ;  /* 0x0000001016188980 */ /* 0x0002a2000c101d00 */
[----:B-----5:R-:W-:Y:S02]  /*a410*/  IMAD.MOV.U32 R18, RZ, RZ, R46 ;  /* 0x000000ffff127224 */ /* 0x020fe400078e002e */
[----:B------:R-:W-:Y:S02]  /*a420*/  IMAD.MOV.U32 R17, RZ, RZ, R47 ;  /* 0x000000ffff117224 */ /* 0x000fe400078e002f */
        /* <DEDUP_REMOVED lines=10> */
[----:B------:R-:W-:-:S02]  /*a4d0*/  PRMT R75, R18, 0x7610, R75 ;  /* 0x00007610124b7816 */ /* 0x000fc4000000004b */
[----:B------:R-:W-:Y:S02]  /*a4e0*/  PRMT R74, R17, 0x7610, R74 ;  /* 0x00007610114a7816 */ /* 0x000fe4000000004a */
[----:B------:R-:W-:Y:S02]  /*a4f0*/  PRMT R73, R16, 0x7610, R73 ;  /* 0x0000761010497816 */ /* 0x000fe40000000049 */
[----:B------:R-:W-:Y:S01]  /*a500*/  PRMT R72, R15, 0x7610, R72 ;  /* 0x000076100f487816 */ /* 0x000fe20000000048 */
[----:B------:R-:W2:Y:S01]  /*a510*/  SHFL.IDX PT, R14, R14, 0x3, 0x181f ;  /* 0x00781f000e0e7f89 */ /* 0x000ea200000e0000 */
[----:B------:R-:W-:Y:S03]  /*a520*/  BSSY B0, `(.L_x_374) ;  /* 0x0000025000007945 */ /* 0x000fe60003800000 */
[----:B------:R-:W2:Y:S01]  /*a530*/  SHFL.IDX PT, R13, R13, 0x3, 0x181f ;  /* 0x00781f000d0d7f89 */ /* 0x000ea200000e0000 */
[----:B-1----:R-:W-:-:S03]  /*a540*/  CS2R R22, SRZ ;  /* 0x0000000000167805 */ /* 0x002fc6000001ff00 */
[----:B------:R-:W1:Y:S01]  /*a550*/  SHFL.IDX PT, R10, R10, 0x3, 0x181f ;  /* 0x00781f000a0a7f89 */ /* 0x000e6200000e0000 */
[----:B---3--:R-:W-:-:S03]  /*a560*/  CS2R R20, SRZ ;  /* 0x0000000000147805 */ /* 0x008fc6000001ff00 */
[----:B------:R-:W3:Y:S01]  /*a570*/  SHFL.IDX PT, R12, R12, 0x3, 0x181f ;  /* 0x00781f000c0c7f89 */ /* 0x000ee200000e0000 */
[----:B----4-:R-:W-:Y:S02]  /*a580*/  IMAD.MOV.U32 R18, RZ, RZ, R34 ;  /* 0x000000ffff127224 */ /* 0x010fe400078e0022 */
[----:B------:R-:W-:Y:S02]  /*a590*/  IMAD.MOV.U32 R17, RZ, RZ, R35 ;  /* 0x000000ffff117224 */ /* 0x000fe400078e0023 */
[----:B------:R-:W-:Y:S02]  /*a5a0*/  IMAD.MOV.U32 R16, RZ, RZ, R32 ;  /* 0x000000ffff107224 */ /* 0x000fe400078e0020 */
[----:B------:R-:W-:Y:S01]  /*a5b0*/  IMAD.MOV.U32 R15, RZ, RZ, R33 ;  /* 0x000000ffff0f7224 */ /* 0x000fe200078e0021 */
[----:B------:R-:W-:Y:S02]  /*a5c0*/  PRMT R71, R18, 0x7610, R71 ;  /* 0x0000761012477816 */ /* 0x000fe40000000047 */
[----:B------:R-:W-:-:S02]  /*a5d0*/  PRMT R70, R17, 0x7610, R70 ;  /* 0x0000761011467816 */ /* 0x000fc40000000046 */
[----:B------:R-:W-:Y:S02]  /*a5e0*/  PRMT R69, R16, 0x7610, R69 ;  /* 0x0000761010457816 */ /* 0x000fe40000000045 */
[----:B------:R-:W-:Y:S01]  /*a5f0*/  PRMT R68, R15, 0x7610, R68 ;  /* 0x000076100f447816 */ /* 0x000fe20000000044 */
[----:B--2---:R-:W-:Y:S02]  /*a600*/  IMAD.MOV.U32 R18, RZ, RZ, R26 ;  /* 0x000000ffff127224 */ /* 0x004fe400078e001a */
[----:B------:R-:W-:Y:S02]  /*a610*/  IMAD.MOV.U32 R17, RZ, RZ, R27 ;  /* 0x000000ffff117224 */ /* 0x000fe400078e001b */
[----:B------:R-:W-:Y:S02]  /*a620*/  IMAD.MOV.U32 R16, RZ, RZ, R24 ;  /* 0x000000ffff107224 */ /* 0x000fe400078e0018 */
[----:B------:R-:W-:Y:S01]  /*a630*/  IMAD.MOV.U32 R15, RZ, RZ, R25 ;  /* 0x000000ffff0f7224 */ /* 0x000fe200078e0019 */
[----:B------:R-:W-:-:S02]  /*a640*/  PRMT R67, R18, 0x7610, R67 ;  /* 0x0000761012437816 */ /* 0x000fc40000000043 */
[----:B------:R-:W-:Y:S01]  /*a650*/  PRMT R66, R17, 0x7610, R66 ;  /* 0x0000761011427816 */ /* 0x000fe20000000042 */
[----:B------:R-:W-:Y:S01]  /*a660*/  CS2R R18, SRZ ;  /* 0x0000000000127805 */ /* 0x000fe2000001ff00 */
[----:B------:R-:W-:Y:S02]  /*a670*/  PRMT R65, R16, 0x7610, R65 ;  /* 0x0000761010417816 */ /* 0x000fe40000000041 */
[----:B------:R-:W-:Y:S01]  /*a680*/  PRMT R64, R15, 0x7610, R64 ;  /* 0x000076100f407816 */ /* 0x000fe20000000040 */
[----:B------:R-:W-:Y:S01]  /*a690*/  CS2R R16, SRZ ;  /* 0x0000000000107805 */ /* 0x000fe2000001ff00 */
[----:B------:R-:W-:Y:S05]  /*a6a0*/  @P6 BRA `(.L_x_375) ;  /* 0x000000c000006947 */ /* 0x000fea0003800000 */
[----:B-1-3--:R-:W-:Y:S01]  /*a6b0*/  CS2R R20, SRZ ;  /* 0x0000000000147805 */ /* 0x00afe2000001ff00 */
[----:B------:R-:W-:Y:S01]  /*a6c0*/  CS2R R18, SRZ ;  /* 0x0000000000127805 */ /* 0x000fe2000001ff00 */
[----:B------:R-:W-:Y:S01]  /*a6d0*/  CS2R R16, SRZ ;  /* 0x0000000000107805 */ /* 0x000fe2000001ff00 */
[----:B------:R-:W-:Y:S05]  /*a6e0*/  @P1 BRA `(.L_x_375) ;  /* 0x0000008000001947 */ /* 0x000fea0003800000 */
[C---:B------:R-:W-:Y:S01]  /*a6f0*/  IMAD.SHL.U32 R15, R82.reuse, 0x2, RZ ;  /* 0x00000002520f7824 */ /* 0x040fe200078e00ff */
[----:B------:R-:W-:-:S04]  /*a700*/  SHF.L.U64.HI R17, R82, 0x1, R83 ;  /* 0x0000000152117819 */ /* 0x000fc80000010253 */
[-C--:B------:R-:W-:Y:S02]  /*a710*/  IADD3 R20, P2, R13, R15.reuse, RZ ;  /* 0x0000000f0d147210 */ /* 0x080fe40007f5e0ff */
[----:B------:R-:W-:-:S03]  /*a720*/  IADD3 R16, P0, R10, R15, RZ ;  /* 0x0000000f0a107210 */ /* 0x000fc60007f1e0ff */
[--C-:B------:R-:W-:Y:S02]  /*a730*/  IMAD.X R21, R14, 0x1, R17.reuse, P2 ;  /* 0x000000010e157824 */ /* 0x100fe400010e0611 */
[----:B------:R-:W-:-:S04]  /*a740*/  IMAD.X R17, R12, 0x1, R17, P0 ;  /* 0x000000010c117824 */ /* 0x000fc800000e0611 */
[----:B------:R-:W5:Y:S04]  /*a750*/  LD.E.128 R20, [R20.64] ;  /* 0x0000001014147980 */ /* 0x000f68000c101d00 */
[----:B------:R-:W5:Y:S02]  /*a760*/  LD.E.128 R16, [R16.64] ;  /* 0x0000001010107980 */ /* 0x000f64000c101d00 */
.L_x_375:
[----:B-1-3--:R-:W-:Y:S05]  /*a770*/  BSYNC B0 ;  /* 0x0000000000007941 */ /* 0x00afea0003800000 */
.L_x_374:
[----:B------:R-:W-:Y:S01]  /*a780*/  IMAD.IADD R63, R7, 0x1, -R118 ;  /* 0x00000001073f7824 */ /* 0x000fe200078e0a76 */
[----:B------:R-:W-:-:S04]  /*a790*/  DEPBAR.LE SB0, 0x1 ;  /* 0x000080400000791a */ /* 0x000fc80000000000 */
[----:B------:R-:W-:Y:S01]  /*a7a0*/  IMNMX R63, R63, 0x80, PT ;  /* 0x000000803f3f7817 */ /* 0x000fe20003800200 */
[----:B-----5:R-:W-:Y:S01]  /*a7b0*/  IMAD.MOV.U32 R10, RZ, RZ, R22 ;  /* 0x000000ffff0a7224 */ /* 0x020fe200078e0016 */
[----:B------:R-:W-:Y:S01]  /*a7c0*/  BSSY B0, `(.L_x_376) ;  /* 0x0000079000007945 */ /* 0x000fe20003800000 */
[----:B------:R-:W-:Y:S01]  /*a7d0*/  IMAD.MOV.U32 R12, RZ, RZ, R23 ;  /* 0x000000ffff0c7224 */ /* 0x000fe200078e0017 */
[----:B------:R-:W-:Y:S01]  /*a7e0*/  BAR.SYNC.DEFER_BLOCKING 0x0 ;  /* 0x0000000000007b1d */ /* 0x000fe20000010000 */
[----:B------:R-:W-:Y:S01]  /*a7f0*/  ISETP.GE.OR P0, PT, R4, R63, P1 ;  /* 0x0000003f0400720c */ /* 0x000fe20000f06670 */
        /* <DEDUP_REMOVED lines=12> */
[----:B------:R-:W-:Y:S01]  /*a8c0*/  PRMT R56, R10, 0x7610, R56 ;  /* 0x000076100a387816 */ /* 0x000fe20000000038 */
[----:B------:R-:W-:Y:S05]  /*a8d0*/  @P0 BRA `(.L_x_377) ;  /* 0x0000067000000947 */ /* 0x000fea0003800000 */
[----:B------:R-:W-:Y:S01]  /*a8e0*/  IMAD.MOV.U32 R10, RZ, RZ, c[0x0][0x27c] ;  /* 0x00009f00ff0a7624 */ /* 0x000fe200078e00ff */
[----:B------:R-:W-:Y:S02]  /*a8f0*/  SHF.R.U64 R48, R48, 0x10, R49 ;  /* 0x0000001030307819 */ /* 0x000fe40000001231 */
[----:B------:R-:W-:Y:S02]  /*a900*/  SHF.R.U64 R52, R52, 0x10, R53 ;  /* 0x0000001034347819 */ /* 0x000fe40000001235 */
[----:B------:R-:W-:Y:S02]  /*a910*/  LEA.HI R13, R10, R29, RZ, 0x1d ;  /* 0x0000001d0a0d7211 */ /* 0x000fe400078fe8ff */
[----:B------:R-:W-:Y:S02]  /*a920*/  SHF.R.U64 R50, R50, 0x10, R51 ;  /* 0x0000001032327819 */ /* 0x000fe40000001233 */
[----:B------:R-:W-:Y:S01]  /*a930*/  SHF.R.S32.HI R10, RZ, 0x1f, R13 ;  /* 0x0000001fff0a7819 */ /* 0x000fe2000001140d */
[----:B------:R-:W-:Y:S01]  /*a940*/  IMAD.SHL.U32 R12, R13, 0x8, RZ ;  /* 0x000000080d0c7824 */ /* 0x000fe200078e00ff */
[----:B------:R-:W-:-:S02]  /*a950*/  SHF.R.U32.HI R51, RZ, 0x10, R51 ;  /* 0x00000010ff337819 */ /* 0x000fc40000011633 */
[----:B------:R-:W-:Y:S02]  /*a960*/  LEA.HI R10, R10, R13, RZ, 0x3 ;  /* 0x0000000d0a0a7211 */ /* 0x000fe400078f18ff */
[----:B------:R-:W-:Y:S02]  /*a970*/  LOP3.LUT R11, R11, 0x38, R12, 0xf8, !PT ;  /* 0x000000380b0b7812 */ /* 0x000fe400078ef80c */
[----:B------:R-:W1:Y:S01]  /*a980*/  LDS.128 R12, [R6+0x100] ;  /* 0x00010000060c7984 */ /* 0x000e620000000c00 */
[----:B------:R-:W-:Y:S01]  /*a990*/  IMAD.SHL.U32 R10, R10, 0x400, RZ ;  /* 0x000004000a0a7824 */ /* 0x000fe200078e00ff */
[----:B------:R-:W-:Y:S02]  /*a9a0*/  LOP3.LUT R8, R11, R8, RZ, 0x3c, !PT ;  /* 0x000000080b087212 */ /* 0x000fe400078e3cff */
[----:B------:R-:W-:Y:S02]  /*a9b0*/  PRMT R85, R85, 0x5410, R48 ;  /* 0x0000541055557816 */ /* 0x000fe40000000030 */
[----:B------:R-:W-:-:S02]  /*a9c0*/  LOP3.LUT R10, R10, 0x7fffe000, RZ, 0xc0, !PT ;  /* 0x7fffe0000a0a7812 */ /* 0x000fc400078ec0ff */
[----:B------:R-:W-:Y:S01]  /*a9d0*/  PRMT R89, R89, 0x5410, R52 ;  /* 0x0000541059597816 */ /* 0x000fe20000000034 */
[----:B------:R-:W-:Y:S01]  /*a9e0*/  IMAD.U32 R96, R85, 0x10000, RZ ;  /* 0x0001000055607824 */ /* 0x000fe200078e00ff */
[----:B------:R-:W-:Y:S02]  /*a9f0*/  IADD3 R81, R8, R10, R9 ;  /* 0x0000000a08517210 */ /* 0x000fe40007ffe009 */
[----:B------:R-:W-:Y:S01]  /*aa00*/  SHF.R.U64 R54, R54, 0x10, R55 ;  /* 0x0000001036367819 */ /* 0x000fe20000001237 */
[----:B------:R-:W-:Y:S01]  /*aa10*/  IMAD.U32 R92, R89, 0x10000, RZ ;  /* 0x00010000595c7824 */ /* 0x000fe200078e00ff */
[----:B------:R-:W-:Y:S01]  /*aa20*/  SHF.R.U32.HI R53, RZ, 0x10, R53 ;  /* 0x00000010ff357819 */ /* 0x000fe20000011635 */
[----:B------:R-:W-:Y:S01]  /*aa30*/  IMAD.SHL.U32 R81, R81, 0x2, RZ ;  /* 0x0000000251517824 */ /* 0x000fe200078e00ff */
[----:B------:R-:W-:Y:S02]  /*aa40*/  SHF.R.U32.HI R49, RZ, 0x10, R49 ;  /* 0x00000010ff317819 */ /* 0x000fe40000011631 */
[----:B------:R-:W-:-:S02]  /*aa50*/  PRMT R86, R86, 0x5410, R51 ;  /* 0x0000541056567816 */ /* 0x000fc40000000033 */
[----:B------:R-:W2:Y:S01]  /*aa60*/  LDS.128 R8, [R81+0x100] ;  /* 0x0001000051087984 */ /* 0x000ea20000000c00 */
[----:B------:R-:W-:Y:S02]  /*aa70*/  PRMT R91, R91, 0x5410, R54 ;  /* 0x000054105b5b7816 */ /* 0x000fe40000000036 */
[----:B------:R-:W-:Y:S02]  /*aa80*/  SHF.R.U32.HI R55, RZ, 0x10, R55 ;  /* 0x00000010ff377819 */ /* 0x000fe40000011637 */
[----:B------:R-:W-:Y:S02]  /*aa90*/  PRMT R88, R88, 0x5410, R53 ;  /* 0x0000541058587816 */ /* 0x000fe40000000035 */
[----:B------:R-:W-:Y:S02]  /*aaa0*/  PRMT R84, R84, 0x5410, R49 ;  /* 0x0000541054547816 */ /* 0x000fe40000000031 */
[----:B------:R-:W-:Y:S02]  /*aab0*/  PRMT R90, R90, 0x5410, R55 ;  /* 0x000054105a5a7816 */ /* 0x000fe40000000037 */
[----:B------:R-:W-:Y:S01]  /*aac0*/  LOP3.LUT R85, R85, 0xffff0000, RZ, 0xc0, !PT ;  /* 0xffff000055557812 */ /* 0x000fe200078ec0ff */
[----:B------:R-:W-:Y:S01]  /*aad0*/  IMAD.U32 R94, R84, 0x10000, RZ ;  /* 0x00010000545e7824 */ /* 0x000fe200078e00ff */
[----:B------:R-:W-:-:S02]  /*aae0*/  LOP3.LUT R89, R89, 0xffff0000, RZ, 0xc0, !PT ;  /* 0xffff000059597812 */ /* 0x000fc400078ec0ff */
[----:B------:R-:W-:Y:S02]  /*aaf0*/  PRMT R87, R87, 0x5410, R50 ;  /* 0x0000541057577816 */ /* 0x000fe40000000032 */
[----:B------:R-:W-:Y:S02]  /*ab00*/  LOP3.LUT R84, R84, 0xffff0000, RZ, 0xc0, !PT ;  /* 0xffff000054547812 */ /* 0x000fe400078ec0ff */
[C---:B-1----:R-:W-:Y:S01]  /*ab10*/  SHF.L.U32 R48, R13.reuse, 0x10, RZ ;  /* 0x000000100d307819 */ /* 0x042fe200000006ff */
[----:B------:R-:W-:Y:S01]  /*ab20*/  IMAD.U32 R49, R12, 0x10000, RZ ;  /* 0x000100000c317824 */ /* 0x000fe200078e00ff */
[----:B------:R-:W-:Y:S01]  /*ab30*/  LOP3.LUT R51, R13, 0xffff0000, RZ, 0xc0, !PT ;  /* 0xffff00000d337812 */ /* 0x000fe200078ec0ff */
[C---:B------:R-:W-:Y:S01]  /*ab40*/  IMAD.U32 R13, R15.reuse, 0x10000, RZ ;  /* 0x000100000f0d7824 */ /* 0x040fe200078e00ff */
[----:B------:R-:W-:Y:S01]  /*ab50*/  LOP3.LUT R52, R15, 0xffff0000, RZ, 0xc0, !PT ;  /* 0xffff00000f347812 */ /* 0x000fe200078ec0ff */
[----:B------:R-:W-:Y:S01]  /*ab60*/  IMAD.U32 R50, R14, 0x10000, RZ ;  /* 0x000100000e327824 */ /* 0x000fe200078e00ff */
[----:B------:R-:W-:-:S02]  /*ab70*/  LOP3.LUT R12, R12, 0xffff0000, RZ, 0xc0, !PT ;  /* 0xffff00000c0c7812 */ /* 0x000fc400078ec0ff */
[----:B------:R-:W-:Y:S01]  /*ab80*/  LOP3.LUT R14, R14, 0xffff0000, RZ, 0xc0, !PT ;  /* 0xffff00000e0e7812 */ /* 0x000fe200078ec0ff */
[----:B--2---:R-:W-:Y:S01]  /*ab90*/  IMAD.U32 R95, R8, 0x10000, RZ ;  /* 0x00010000085f7824 */ /* 0x004fe200078e00ff */
[----:B------:R-:W-:Y:S01]  /*aba0*/  SHF.L.U32 R15, R9, 0x10, RZ ;  /* 0x00000010090f7819 */ /* 0x000fe200000006ff */
[----:B------:R-:W-:Y:S01]  /*abb0*/  IMAD.U32 R55, R11, 0x10000, RZ ;  /* 0x000100000b377824 */ /* 0x000fe200078e00ff */
[----:B------:R-:W-:Y:S02]  /*abc0*/  LOP3.LUT R54, R9, 0xffff0000, RZ, 0xc0, !PT ;  /* 0xffff000009367812 */ /* 0x000fe400078ec0ff */
[C---:B------:R-:W-:Y:S01]  /*abd0*/  SHF.L.U32 R53, R10.reuse, 0x10, RZ ;  /* 0x000000100a357819 */ /* 0x040fe200000006ff */
[----:B------:R-:W-:Y:S01]  /*abe0*/  FMUL.FTZ R97, R15, R94 ;  /* 0x0000005e0f617220 */ /* 0x000fe20000410000 */
[----:B------:R-:W-:Y:S01]  /*abf0*/  LOP3.LUT R9, R10, 0xffff0000, RZ, 0xc0, !PT ;  /* 0xffff00000a097812 */ /* 0x000fe200078ec0ff */
[----:B------:R-:W-:Y:S01]  /*ac00*/  FMUL.FTZ R10, R95, R96 ;  /* 0x000000605f0a7220 */ /* 0x000fe20000410000 */
[----:B------:R-:W-:Y:S01]  /*ac10*/  LOP3.LUT R93, R11, 0xffff0000, RZ, 0xc0, !PT ;  /* 0xffff00000b5d7812 */ /* 0x000fe200078ec0ff */
[-C--:B------:R-:W-:Y:S01]  /*ac20*/  FMUL.FTZ R95, R95, R92.reuse ;  /* 0x0000005c5f5f7220 */ /* 0x080fe20000410000 */
[----:B------:R-:W-:Y:S01]  /*ac30*/  LOP3.LUT R8, R8, 0xffff0000, RZ, 0xc0, !PT ;  /* 0xffff000008087812 */ /* 0x000fe200078ec0ff */
[----:B------:R-:W-:-:S02]  /*ac40*/  FFMA.FTZ R11, R49, R92, -R10 ;  /* 0x0000005c310b7223 */ /* 0x000fc4000001080a */
[C---:B------:R-:W-:Y:S01]  /*ac50*/  IMAD.U32 R10, R88.reuse, 0x10000, RZ ;  /* 0x00010000580a7824 */ /* 0x040fe200078e00ff */
[----:B------:R-:W-:Y:S01]  /*ac60*/  LOP3.LUT R88, R88, 0xffff0000, RZ, 0xc0, !PT ;  /* 0xffff000058587812 */ /* 0x000fe200078ec0ff */
[----:B------:R-:W-:Y:S01]  /*ac70*/  FFMA.FTZ R49, R49, R96, R95 ;  /* 0x0000006031317223 */ /* 0x000fe2000001005f */
[----:B------:R-:W-:Y:S01]  /*ac80*/  SHF.L.U32 R96, R90, 0x10, RZ ;  /* 0x000000105a607819 */ /* 0x000fe200000006ff */
[C---:B------:R-:W-:Y:S01]  /*ac90*/  IMAD.U32 R92, R86.reuse, 0x10000, RZ ;  /* 0x00010000565c7824 */ /* 0x040fe200078e00ff */
[----:B------:R-:W-:Y:S01]  /*aca0*/  LOP3.LUT R86, R86, 0xffff0000, RZ, 0xc0, !PT ;  /* 0xffff000056567812 */ /* 0x000fe200078ec0ff */
[----:B------:R-:W-:Y:S01]  /*acb0*/  FMUL.FTZ R95, R15, R10 ;  /* 0x0000000a0f5f7220 */ /* 0x000fe20000410000 */
[----:B------:R-:W-:Y:S01]  /*acc0*/  LOP3.LUT R90, R90, 0xffff0000, RZ, 0xc0, !PT ;  /* 0xffff00005a5a7812 */ /* 0x000fe200078ec0ff */
[C---:B------:R-:W-:Y:S02]  /*acd0*/  FMUL.FTZ R15, R55.reuse, R92 ;  /* 0x0000005c370f7220 */ /* 0x040fe40000410000 */
[----:B------:R-:W-:-:S02]  /*ace0*/  FMUL.FTZ R55, R55, R96 ;  /* 0x0000006037377220 */ /* 0x000fc40000410000 */
[C---:B------:R-:W-:Y:S02]  /*acf0*/  FFMA.FTZ R15, R13.reuse, R96, -R15 ;  /* 0x000000600d0f7223 */ /* 0x040fe4000001080f */
[----:B------:R-:W-:Y:S02]  /*ad00*/  FFMA.FTZ R55, R13, R92, R55 ;  /* 0x0000005c0d377223 */ /* 0x000fe40000010037 */
[----:B------:R-:W-:Y:S02]  /*ad10*/  FMUL.FTZ R13, R8, R85 ;  /* 0x00000055080d7220 */ /* 0x000fe40000410000 */
[----:B------:R-:W-:Y:S02]  /*ad20*/  FFMA.FTZ R10, R48, R10, -R97 ;  /* 0x0000000a300a7223 */ /* 0x000fe40000010861 */
[-C--:B------:R-:W-:Y:S02]  /*ad30*/  FMUL.FTZ R8, R8, R89.reuse ;  /* 0x0000005908087220 */ /* 0x080fe40000410000 */
[----:B------:R-:W-:-:S02]  /*ad40*/  FFMA.FTZ R92, R12, R89, -R13 ;  /* 0x000000590c5c7223 */ /* 0x000fc4000001080d */
[----:B------:R-:W-:Y:S02]  /*ad50*/  FFMA.FTZ R48, R48, R94, R95 ;  /* 0x0000005e30307223 */ /* 0x000fe4000001005f */
[C---:B------:R-:W-:Y:S01]  /*ad60*/  IMAD.U32 R89, R87.reuse, 0x10000, RZ ;  /* 0x0001000057597824 */ /* 0x040fe200078e00ff */
[----:B------:R-:W-:Y:S01]  /*ad70*/  LOP3.LUT R87, R87, 0xffff0000, RZ, 0xc0, !PT ;  /* 0xffff000057577812 */ /* 0x000fe200078ec0ff */
[C---:B------:R-:W-:Y:S01]  /*ad80*/  IMAD.U32 R94, R91.reuse, 0x10000, RZ ;  /* 0x000100005b5e7824 */ /* 0x040fe200078e00ff */
[----:B------:R-:W-:Y:S01]  /*ad90*/  LOP3.LUT R91, R91, 0xffff0000, RZ, 0xc0, !PT ;  /* 0xffff00005b5b7812 */ /* 0x000fe200078ec0ff */
[----:B------:R-:W-:Y:S01]  /*ada0*/  FFMA.FTZ R8, R12, R85, R8 ;  /* 0x000000550c087223 */ /* 0x000fe20000010008 */
[----:B------:R-:W-:Y:S01]  /*adb0*/  F2FP.BF16.PACK_AB R12, R92, R11 ;  /* 0x0000000b5c0c723e */ /* 0x000fe200000010ff */
[----:B------:R-:W-:Y:S02]  /*adc0*/  FMUL.FTZ R13, R54, R84 ;  /* 0x00000054360d7220 */ /* 0x000fe40000410000 */
[----:B------:R-:W-:Y:S01]  /*add0*/  FMUL.FTZ R85, R53, R89 ;  /* 0x0000005935557220 */ /* 0x000fe20000410000 */
[----:B------:R-:W-:Y:S01]  /*ade0*/  F2FP.BF16.PACK_AB R8, R8, R49 ;  /* 0x000000310808723e */ /* 0x000fe200000010ff */
[----:B------:R-:W-:-:S02]  /*adf0*/  FMUL.FTZ R54, R54, R88 ;  /* 0x0000005836367220 */ /* 0x000fc40000410000 */
[----:B------:R-:W-:Y:S02]  /*ae00*/  FMUL.FTZ R53, R53, R94 ;  /* 0x0000005e35357220 */ /* 0x000fe40000410000 */
[C---:B------:R-:W-:Y:S02]  /*ae10*/  FFMA.FTZ R13, R51.reuse, R88, -R13 ;  /* 0x00000058330d7223 */ /* 0x040fe4000001080d */
[----:B------:R-:W-:Y:S02]  /*ae20*/  FFMA.FTZ R51, R51, R84, R54 ;  /* 0x0000005433337223 */ /* 0x000fe40000010036 */
[C---:B------:R-:W-:Y:S01]  /*ae30*/  FFMA.FTZ R85, R50.reuse, R94, -R85 ;  /* 0x0000005e32557223 */ /* 0x040fe20000010855 */
[----:B------:R-:W-:Y:S01]  /*ae40*/  F2FP.BF16.PACK_AB R13, R13, R10 ;  /* 0x0000000a0d0d723e */ /* 0x000fe200000010ff */
[----:B------:R-:W-:Y:S02]  /*ae50*/  FFMA.FTZ R53, R50, R89, R53 ;  /* 0x0000005932357223 */ /* 0x000fe40000010035 */
[----:B------:R-:W-:-:S02]  /*ae60*/  FMUL.FTZ R50, R9, R87 ;  /* 0x0000005709327220 */ /* 0x000fc40000410000 */
[-C--:B------:R-:W-:Y:S02]  /*ae70*/  FMUL.FTZ R54, R9, R91.reuse ;  /* 0x0000005b09367220 */ /* 0x080fe40000410000 */
[C---:B------:R-:W-:Y:S02]  /*ae80*/  FMUL.FTZ R9, R93.reuse, R86 ;  /* 0x000000565d097220 */ /* 0x040fe40000410000 */
[-C--:B------:R-:W-:Y:S02]  /*ae90*/  FMUL.FTZ R93, R93, R90.reuse ;  /* 0x0000005a5d5d7220 */ /* 0x080fe40000410000 */
[----:B------:R-:W-:Y:S02]  /*aea0*/  FFMA.FTZ R50, R14, R91, -R50 ;  /* 0x0000005b0e327223 */ /* 0x000fe40000010832 */
[----:B------:R-:W-:Y:S01]  /*aeb0*/  FFMA.FTZ R90, R52, R90, -R9 ;  /* 0x0000005a345a7223 */ /* 0x000fe20000010809 */
[----:B------:R-:W-:Y:S01]  /*aec0*/  F2FP.BF16.PACK_AB R9, R51, R48 ;  /* 0x000000303309723e */ /* 0x000fe200000010ff */
[----:B------:R-:W-:Y:S01]  /*aed0*/  FFMA.FTZ R54, R14, R87, R54 ;  /* 0x000000570e367223 */ /* 0x000fe20000010036 */
[----:B------:R-:W-:Y:S01]  /*aee0*/  F2FP.BF16.PACK_AB R14, R50, R85 ;  /* 0x00000055320e723e */ /* 0x000fe200000010ff */
[----:B------:R-:W-:Y:S01]  /*aef0*/  FFMA.FTZ R52, R52, R86, R93 ;  /* 0x0000005634347223 */ /* 0x000fe2000001005d */
[----:B------:R-:W-:-:S02]  /*af00*/  F2FP.BF16.PACK_AB R15, R90, R15 ;  /* 0x0000000f5a0f723e */ /* 0x000fc400000010ff */
[----:B------:R-:W-:Y:S02]  /*af10*/  F2FP.BF16.PACK_AB R10, R54, R53 ;  /* 0x00000035360a723e */ /* 0x000fe400000010ff */
[----:B------:R-:W-:Y:S01]  /*af20*/  F2FP.BF16.PACK_AB R11, R52, R55 ;  /* 0x00000037340b723e */ /* 0x000fe200000010ff */
[----:B------:R1:W-:Y:S04]  /*af30*/  STS.128 [R6+0x100], R12 ;  /* 0x0001000c06007388 */ /* 0x0003e80000000c00 */
[----:B------:R1:W-:Y:S02]  /*af40*/  STS.128 [R81+0x100], R8 ;  /* 0x0001000851007388 */ /* 0x0003e40000000c00 */
.L_x_377:
[----:B------:R-:W-:Y:S05]  /*af50*/  BSYNC B0 ;  /* 0x0000000000007941 */ /* 0x000fea0003800000 */
.L_x_376:
[----:B-1----:R-:W-:Y:S01]  /*af60*/  IADD3 R9, R4, 0x20, RZ ;  /* 0x0000002004097810 */ /* 0x002fe20007ffe0ff */
[----:B------:R-:W-:Y:S03]  /*af70*/  BSSY B0, `(.L_x_378) ;  /* 0x0000074000007945 */ /* 0x000fe60003800000 */
[----:B------:R-:W-:-:S13]  /*af80*/  ISETP.GE.OR P0, PT, R9, R63, P1 ;  /* 0x0000003f0900720c */ /* 0x000fda0000f06670 */
[----:B------:R-:W-:Y:S05]  /*af90*/  @P0 BRA `(.L_x_379) ;  /* 0x0000071000000947 */ /* 0x000fea0003800000 */
[----:B------:R-:W-:Y:S01]  /*afa0*/  IMAD.MOV.U32 R8, RZ, RZ, c[0x0][0x27c] ;  /* 0x00009f00ff087624 */ /* 0x000fe200078e00ff */
[----:B------:R-:W-:Y:S01]  /*afb0*/  SHF.R.S32.HI R6, RZ, 0x1f, R9 ;  /* 0x0000001fff067819 */ /* 0x000fe20000011409 */
[----:B------:R-:W-:Y:S01]  /*afc0*/  IMAD.SHL.U32 R10, R9, 0x40, RZ ;  /* 0x00000040090a7824 */ /* 0x000fe200078e00ff */
[----:B------:R-:W-:Y:S02]  /*afd0*/  SHF.R.U64 R40, R40, 0x10, R41 ;  /* 0x0000001028287819 */ /* 0x000fe40000001229 */
[----:B------:R-:W-:Y:S02]  /*afe0*/  LEA.HI R11, R8, R29, RZ, 0x1d ;  /* 0x0000001d080b7211 */ /* 0x000fe400078fe8ff */
[----:B------:R-:W-:Y:S02]  /*aff0*/  LEA.HI R6, R6, R9, RZ, 0x3 ;  /* 0x0000000906067211 */ /* 0x000fe400078f18ff */
[----:B------:R-:W-:Y:S01]  /*b000*/  SHF.R.S32.HI R8, RZ, 0x1f, R11 ;  /* 0x0000001fff087819 */ /* 0x000fe2000001140b */
[----:B------:R-:W-:Y:S01]  /*b010*/  IMAD.SHL.U32 R9, R11, 0x8, RZ ;  /* 0x000000080b097824 */ /* 0x000fe200078e00ff */
[----:B------:R-:W-:Y:S01]  /*b020*/  LOP3.LUT R10, R10, 0x1c0, RZ, 0xc0, !PT ;  /* 0x000001c00a0a7812 */ /* 0x000fe200078ec0ff */
[----:B------:R-:W-:Y:S01]  /*b030*/  IMAD.SHL.U32 R6, R6, 0x40, RZ ;  /* 0x0000004006067824 */ /* 0x000fe200078e00ff */
[----:B------:R-:W-:-:S02]  /*b040*/  LEA.HI R8, R8, R11, RZ, 0x3 ;  /* 0x0000000b08087211 */ /* 0x000fc400078f18ff */
[----:B------:R-:W-:Y:S02]  /*b050*/  LOP3.LUT R12, R10, 0x38, R82, 0xf8, !PT ;  /* 0x000000380a0c7812 */ /* 0x000fe400078ef852 */
[----:B------:R-:W-:Y:S01]  /*b060*/  SHF.R.U32.HI R13, RZ, 0x3, R10 ;  /* 0x00000003ff0d7819 */ /* 0x000fe2000001160a */
[----:B------:R-:W-:Y:S01]  /*b070*/  IMAD.SHL.U32 R8, R8, 0x400, RZ ;  /* 0x0000040008087824 */ /* 0x000fe200078e00ff */
[----:B------:R-:W-:Y:S02]  /*b080*/  LOP3.LUT R6, R6, 0xfffffe00, RZ, 0xc0, !PT ;  /* 0xfffffe0006067812 */ /* 0x000fe400078ec0ff */
[----:B------:R-:W-:Y:S02]  /*b090*/  LOP3.LUT R10, R10, 0x38, R9, 0xf8, !PT ;  /* 0x000000380a0a7812 */ /* 0x000fe400078ef809 */
[----:B------:R-:W-:Y:S02]  /*b0a0*/  LOP3.LUT R12, R6, R12, R13, 0xf6, !PT ;  /* 0x0000000c060c7212 */ /* 0x000fe400078ef60d */
[----:B------:R-:W-:-:S02]  /*b0b0*/  LOP3.LUT R13, R10, R13, RZ, 0x3c, !PT ;  /* 0x0000000d0a0d7212 */ /* 0x000fc400078e3cff */
[----:B------:R-:W-:Y:S01]  /*b0c0*/  LOP3.LUT R8, R8, 0x7fffe000, RZ, 0xc0, !PT ;  /* 0x7fffe00008087812 */ /* 0x000fe200078ec0ff */
[----:B------:R-:W-:Y:S01]  /*b0d0*/  IMAD.SHL.U32 R48, R12, 0x2, RZ ;  /* 0x000000020c307824 */ /* 0x000fe200078e00ff */
[----:B------:R-:W-:Y:S02]  /*b0e0*/  SHF.R.U32.HI R41, RZ, 0x10, R41 ;  /* 0x00000010ff297819 */ /* 0x000fe40000011629 */
[----:B------:R-:W-:Y:S02]  /*b0f0*/  IADD3 R6, R13, R8, R6 ;  /* 0x000000080d067210 */ /* 0x000fe40007ffe006 */
[----:B------:R-:W1:Y:S01]  /*b100*/  LDS.128 R12, [R48+0x100] ;  /* 0x00010000300c7984 */ /* 0x000e620000000c00 */
[----:B------:R-:W-:Y:S02]  /*b110*/  SHF.R.U64 R42, R42, 0x10, R43 ;  /* 0x000000102a2a7819 */ /* 0x000fe4000000122b */
[----:B------:R-:W-:Y:S01]  /*b120*/  IMAD.SHL.U32 R6, R6, 0x2, RZ ;  /* 0x0000000206067824 */ /* 0x000fe200078e00ff */
[----:B------:R-:W-:-:S02]  /*b130*/  SHF.R.U64 R44, R44, 0x10, R45 ;  /* 0x000000102c2c7819 */ /* 0x000fc4000000122d */
[----:B------:R-:W-:Y:S02]  /*b140*/  SHF.R.U32.HI R43, RZ, 0x10, R43 ;  /* 0x00000010ff2b7819 */ /* 0x000fe4000001162b */
[----:B------:R-:W2:Y:S01]  /*b150*/  LDS.128 R8, [R6+0x100] ;  /* 0x0001000006087984 */ /* 0x000ea20000000c00 */
[----:B------:R-:W-:Y:S02]  /*b160*/  SHF.R.U32.HI R45, RZ, 0x10, R45 ;  /* 0x00000010ff2d7819 */ /* 0x000fe4000001162d */
[----:B------:R-:W-:Y:S02]  /*b170*/  PRMT R73, R73, 0x5410, R40 ;  /* 0x0000541049497816 */ /* 0x000fe40000000028 */
[----:B------:R-:W-:Y:S02]  /*b180*/  PRMT R72, R72, 0x5410, R41 ;  /* 0x0000541048487816 */ /* 0x000fe40000000029 */
[----:B------:R-:W-:Y:S02]  /*b190*/  PRMT R74, R74, 0x5410, R43 ;  /* 0x000054104a4a7816 */ /* 0x000fe4000000002b */
[----:B------:R-:W-:Y:S01]  /*b1a0*/  PRMT R77, R77, 0x5410, R44 ;  /* 0x000054104d4d7816 */ /* 0x000fe2000000002c */
[----:B------:R-:W-:Y:S01]  /*b1b0*/  IMAD.U32 R53, R72, 0x10000, RZ ;  /* 0x0001000048357824 */ /* 0x000fe200078e00ff */
[----:B------:R-:W-:-:S02]  /*b1c0*/  PRMT R76, R76, 0x5410, R45 ;  /* 0x000054104c4c7816 */ /* 0x000fc4000000002d */
[--C-:B------:R-:W-:Y:S02]  /*b1d0*/  SHF.R.U64 R49, R46, 0x10, R47.reuse ;  /* 0x000000102e317819 */ /* 0x100fe4000000122f */
[----:B------:R-:W-:Y:S01]  /*b1e0*/  SHF.R.U32.HI R46, RZ, 0x10, R47 ;  /* 0x00000010ff2e7819 */ /* 0x000fe2000001162f */
[C---:B------:R-:W-:Y:S01]  /*b1f0*/  IMAD.U32 R47, R77.reuse, 0x10000, RZ ;  /* 0x000100004d2f7824 */ /* 0x040fe200078e00ff */
[----:B------:R-:W-:Y:S02]  /*b200*/  PRMT R80, R80, 0x5410, R49 ;  /* 0x0000541050507816 */ /* 0x000fe40000000031 */
[----:B------:R-:W-:Y:S02]  /*b210*/  LOP3.LUT R52, R77, 0xffff0000, RZ, 0xc0, !PT ;  /* 0xffff00004d347812 */ /* 0x000fe400078ec0ff */
[----:B------:R-:W-:Y:S01]  /*b220*/  PRMT R79, R79, 0x5410, R46 ;  /* 0x000054104f4f7816 */ /* 0x000fe2000000002e */
[----:B------:R-:W-:Y:S01]  /*b230*/  IMAD.U32 R55, R80, 0x10000, RZ ;  /* 0x0001000050377824 */ /* 0x000fe200078e00ff */
[----:B------:R-:W-:-:S02]  /*b240*/  LOP3.LUT R72, R72, 0xffff0000, RZ, 0xc0, !PT ;  /* 0xffff000048487812 */ /* 0x000fc400078ec0ff */
[----:B------:R-:W-:Y:S02]  /*b250*/  PRMT R75, R75, 0x5410, R42 ;  /* 0x000054104b4b7816 */ /* 0x000fe4000000002a */
[----:B------:R-:W-:Y:S01]  /*b260*/  LOP3.LUT R80, R80, 0xffff0000, RZ, 0xc0, !PT ;  /* 0xffff000050507812 */ /* 0x000fe200078ec0ff */
[C---:B-1----:R-:W-:Y:S01]  /*b270*/  IMAD.U32 R41, R12.reuse, 0x10000, RZ ;  /* 0x000100000c297824 */ /* 0x042fe200078e00ff */
[----:B------:R-:W-:Y:S01]  /*b280*/  LOP3.LUT R40, R12, 0xffff0000, RZ, 0xc0, !PT ;  /* 0xffff00000c287812 */ /* 0x000fe200078ec0ff */
[C---:B------:R-:W-:Y:S01]  /*b290*/  IMAD.U32 R12, R13.reuse, 0x10000, RZ ;  /* 0x000100000d0c7824 */ /* 0x040fe200078e00ff */
[----:B------:R-:W-:Y:S01]  /*b2a0*/  LOP3.LUT R43, R13, 0xffff0000, RZ, 0xc0, !PT ;  /* 0xffff00000d2b7812 */ /* 0x000fe200078ec0ff */
[C---:B------:R-:W-:Y:S01]  /*b2b0*/  IMAD.U32 R13, R15.reuse, 0x10000, RZ ;  /* 0x000100000f0d7824 */ /* 0x040fe200078e00ff */
[----:B------:R-:W-:Y:S01]  /*b2c0*/  LOP3.LUT R45, R15, 0xffff0000, RZ, 0xc0, !PT ;  /* 0xffff00000f2d7812 */ /* 0x000fe200078ec0ff */
[C---:B------:R-:W-:Y:S01]  /*b2d0*/  IMAD.U32 R42, R14.reuse, 0x10000, RZ ;  /* 0x000100000e2a7824 */ /* 0x040fe200078e00ff */
[----:B------:R-:W-:Y:S01]  /*b2e0*/  LOP3.LUT R14, R14, 0xffff0000, RZ, 0xc0, !PT ;  /* 0xffff00000e0e7812 */ /* 0x000fe200078ec0ff */
[----:B--2---:R-:W-:Y:S01]  /*b2f0*/  IMAD.U32 R50, R10, 0x10000, RZ ;  /* 0x000100000a327824 */ /* 0x004fe200078e00ff */
[C---:B------:R-:W-:Y:S01]  /*b300*/  SHF.L.U32 R44, R8.reuse, 0x10, RZ ;  /* 0x00000010082c7819 */ /* 0x040fe200000006ff */
[----:B------:R-:W-:Y:S01]  /*b310*/  IMAD.U32 R46, R11, 0x10000, RZ ;  /* 0x000100000b2e7824 */ /* 0x000fe200078e00ff */
[----:B------:R-:W-:Y:S01]  /*b320*/  LOP3.LUT R15, R8, 0xffff0000, RZ, 0xc0, !PT ;  /* 0xffff0000080f7812 */ /* 0x000fe200078ec0ff */
[C---:B------:R-:W-:Y:S01]  /*b330*/  IMAD.U32 R8, R9.reuse, 0x10000, RZ ;  /* 0x0001000009087824 */ /* 0x040fe200078e00ff */
[----:B------:R-:W-:Y:S01]  /*b340*/  LOP3.LUT R51, R9, 0xffff0000, RZ, 0xc0, !PT ;  /* 0xffff000009337812 */ /* 0x000fe200078ec0ff */
[----:B------:R-:W-:Y:S01]  /*b350*/  IMAD.U32 R9, R73, 0x10000, RZ ;  /* 0x0001000049097824 */ /* 0x000fe200078e00ff */
[----:B------:R-:W-:-:S02]  /*b360*/  LOP3.LUT R49, R10, 0xffff0000, RZ, 0xc0, !PT ;  /* 0xffff00000a317812 */ /* 0x000fc400078ec0ff */
[----:B------:R-:W-:Y:S01]  /*b370*/  LOP3.LUT R73, R73, 0xffff0000, RZ, 0xc0, !PT ;  /* 0xffff000049497812 */ /* 0x000fe200078ec0ff */
[C---:B------:R-:W-:Y:S01]  /*b380*/  FMUL.FTZ R10, R44.reuse, R9 ;  /* 0x000000092c0a7220 */ /* 0x040fe20000410000 */
[----:B------:R-:W-:Y:S01]  /*b390*/  LOP3.LUT R11, R11, 0xffff0000, RZ, 0xc0, !PT ;  /* 0xffff00000b0b7812 */ /* 0x000fe200078ec0ff */
[-C--:B------:R-:W-:Y:S02]  /*b3a0*/  FMUL.FTZ R44, R44, R47.reuse ;  /* 0x0000002f2c2c7220 */ /* 0x080fe40000410000 */
[C---:B------:R-:W-:Y:S02]  /*b3b0*/  FFMA.FTZ R10, R41.reuse, R47, -R10 ;  /* 0x0000002f290a7223 */ /* 0x040fe4000001080a */
[----:B------:R-:W-:Y:S01]  /*b3c0*/  FFMA.FTZ R44, R41, R9, R44 ;  /* 0x00000009292c7223 */ /* 0x000fe2000001002c */
[C---:B------:R-:W-:Y:S01]  /*b3d0*/  SHF.L.U32 R9, R76.reuse, 0x10, RZ ;  /* 0x000000104c097819 */ /* 0x040fe200000006ff */
[C---:B------:R-:W-:Y:S01]  /*b3e0*/  FMUL.FTZ R47, R15.reuse, R73 ;  /* 0x000000490f2f7220 */ /* 0x040fe20000410000 */
[----:B------:R-:W-:Y:S01]  /*b3f0*/  LOP3.LUT R76, R76, 0xffff0000, RZ, 0xc0, !PT ;  /* 0xffff00004c4c7812 */ /* 0x000fe200078ec0ff */
[----:B------:R-:W-:-:S02]  /*b400*/  FMUL.FTZ R15, R15, R52 ;  /* 0x000000340f0f7220 */ /* 0x000fc40000410000 */
[----:B------:R-:W-:Y:S02]  /*b410*/  FMUL.FTZ R41, R8, R53 ;  /* 0x0000003508297220 */ /* 0x000fe40000410000 */
[----:B------:R-:W-:Y:S02]  /*b420*/  FFMA.FTZ R47, R40, R52, -R47 ;  /* 0x00000034282f7223 */ /* 0x000fe4000001082f */
[----:B------:R-:W-:Y:S02]  /*b430*/  FMUL.FTZ R8, R8, R9 ;  /* 0x0000000908087220 */ /* 0x000fe40000410000 */
[C---:B------:R-:W-:Y:S01]  /*b440*/  IMAD.U32 R52, R74.reuse, 0x10000, RZ ;  /* 0x000100004a347824 */ /* 0x040fe200078e00ff */
[----:B------:R-:W-:Y:S01]  /*b450*/  LOP3.LUT R74, R74, 0xffff0000, RZ, 0xc0, !PT ;  /* 0xffff00004a4a7812 */ /* 0x000fe200078ec0ff */
[----:B------:R-:W-:Y:S02]  /*b460*/  FFMA.FTZ R15, R40, R73, R15 ;  /* 0x00000049280f7223 */ /* 0x000fe4000001000f */
[----:B------:R-:W-:-:S02]  /*b470*/  FFMA.FTZ R41, R12, R9, -R41 ;  /* 0x000000090c297223 */ /* 0x000fc40000010829 */
[----:B------:R-:W-:Y:S02]  /*b480*/  IMAD.U32 R40, R79, 0x10000, RZ ;  /* 0x000100004f287824 */ /* 0x000fe400078e00ff */
[----:B------:R-:W-:Y:S02]  /*b490*/  FFMA.FTZ R9, R12, R53, R8 ;  /* 0x000000350c097223 */ /* 0x000fe40000010008 */
[C---:B------:R-:W-:Y:S02]  /*b4a0*/  FMUL.FTZ R8, R46.reuse, R52 ;  /* 0x000000342e087220 */ /* 0x040fe40000410000 */
[-C--:B------:R-:W-:Y:S02]  /*b4b0*/  FMUL.FTZ R46, R46, R40.reuse ;  /* 0x000000282e2e7220 */ /* 0x080fe40000410000 */
[----:B------:R-:W-:Y:S02]  /*b4c0*/  FFMA.FTZ R40, R13, R40, -R8 ;  /* 0x000000280d287223 */ /* 0x000fe40000010808 */
[----:B------:R-:W-:-:S02]  /*b4d0*/  FMUL.FTZ R8, R51, R72 ;  /* 0x0000004833087220 */ /* 0x000fc40000410000 */
[C---:B------:R-:W-:Y:S01]  /*b4e0*/  IMAD.U32 R53, R75.reuse, 0x10000, RZ ;  /* 0x000100004b357824 */ /* 0x040fe200078e00ff */
[----:B------:R-:W-:Y:S01]  /*b4f0*/  LOP3.LUT R75, R75, 0xffff0000, RZ, 0xc0, !PT ;  /* 0xffff00004b4b7812 */ /* 0x000fe200078ec0ff */
[-C--:B------:R-:W-:Y:S02]  /*b500*/  FMUL.FTZ R51, R51, R76.reuse ;  /* 0x0000004c33337220 */ /* 0x080fe40000410000 */
[----:B------:R-:W-:Y:S01]  /*b510*/  FFMA.FTZ R76, R43, R76, -R8 ;  /* 0x0000004c2b4c7223 */ /* 0x000fe20000010808 */
[----:B------:R-:W-:Y:S01]  /*b520*/  LOP3.LUT R8, R79, 0xffff0000, RZ, 0xc0, !PT ;  /* 0xffff00004f087812 */ /* 0x000fe200078ec0ff */
[----:B------:R-:W-:Y:S02]  /*b530*/  FMUL.FTZ R12, R50, R53 ;  /* 0x00000035320c7220 */ /* 0x000fe40000410000 */
[----:B------:R-:W-:Y:S02]  /*b540*/  FFMA.FTZ R52, R13, R52, R46 ;  /* 0x000000340d347223 */ /* 0x000fe4000001002e */
[----:B------:R-:W-:-:S02]  /*b550*/  FFMA.FTZ R72, R43, R72, R51 ;  /* 0x000000482b487223 */ /* 0x000fc40000010033 */
[-C--:B------:R-:W-:Y:S02]  /*b560*/  FMUL.FTZ R50, R50, R55.reuse ;  /* 0x0000003732327220 */ /* 0x080fe40000410000 */
[----:B------:R-:W-:Y:S01]  /*b570*/  FFMA.FTZ R55, R42, R55, -R12 ;  /* 0x000000372a377223 */ /* 0x000fe2000001080c */
[----:B------:R-:W-:Y:S01]  /*b580*/  F2FP.BF16.PACK_AB R9, R72, R9 ;  /* 0x000000094809723e */ /* 0x000fe200000010ff */
[----:B------:R-:W-:Y:S02]  /*b590*/  FMUL.FTZ R43, R49, R75 ;  /* 0x0000004b312b7220 */ /* 0x000fe40000410000 */
[----:B------:R-:W-:Y:S02]  /*b5a0*/  FMUL.FTZ R13, R11, R74 ;  /* 0x0000004a0b0d7220 */ /* 0x000fe40000410000 */
[----:B------:R-:W-:Y:S02]  /*b5b0*/  FMUL.FTZ R49, R49, R80 ;  /* 0x0000005031317220 */ /* 0x000fe40000410000 */
[----:B------:R-:W-:-:S02]  /*b5c0*/  FMUL.FTZ R12, R11, R8 ;  /* 0x000000080b0c7220 */ /* 0x000fc40000410000 */
[----:B------:R-:W-:Y:S02]  /*b5d0*/  FFMA.FTZ R80, R14, R80, -R43 ;  /* 0x000000500e507223 */ /* 0x000fe4000001082b */
[----:B------:R-:W-:Y:S01]  /*b5e0*/  FFMA.FTZ R11, R45, R8, -R13 ;  /* 0x000000082d0b7223 */ /* 0x000fe2000001080d */
[----:B------:R-:W-:Y:S01]  /*b5f0*/  F2FP.BF16.PACK_AB R8, R15, R44 ;  /* 0x0000002c0f08723e */ /* 0x000fe200000010ff */
[----:B------:R-:W-:Y:S01]  /*b600*/  FFMA.FTZ R50, R42, R53, R50 ;  /* 0x000000352a327223 */ /* 0x000fe20000010032 */
[----:B------:R-:W-:Y:S01]  /*b610*/  F2FP.BF16.PACK_AB R13, R76, R41 ;  /* 0x000000294c0d723e */ /* 0x000fe200000010ff */
[----:B------:R-:W-:Y:S01]  /*b620*/  FFMA.FTZ R75, R14, R75, R49 ;  /* 0x0000004b0e4b7223 */ /* 0x000fe20000010031 */
[----:B------:R-:W-:Y:S01]  /*b630*/  F2FP.BF16.PACK_AB R14, R80, R55 ;  /* 0x00000037500e723e */ /* 0x000fe200000010ff */
[----:B------:R-:W-:Y:S01]  /*b640*/  FFMA.FTZ R45, R45, R74, R12 ;  /* 0x0000004a2d2d7223 */ /* 0x000fe2000001000c */
[----:B------:R-:W-:Y:S02]  /*b650*/  F2FP.BF16.PACK_AB R12, R47, R10 ;  /* 0x0000000a2f0c723e */ /* 0x000fe400000010ff */
[----:B------:R-:W-:-:S02]  /*b660*/  F2FP.BF16.PACK_AB R15, R11, R40 ;  /* 0x000000280b0f723e */ /* 0x000fc400000010ff */
[----:B------:R-:W-:Y:S02]  /*b670*/  F2FP.BF16.PACK_AB R10, R75, R50 ;  /* 0x000000324b0a723e */ /* 0x000fe400000010ff */
[----:B------:R-:W-:Y:S01]  /*b680*/  F2FP.BF16.PACK_AB R11, R45, R52 ;  /* 0x000000342d0b723e */ /* 0x000fe200000010ff */
[----:B------:R1:W-:Y:S04]  /*b690*/  STS.128 [R48+0x100], R12 ;  /* 0x0001000c30007388 */ /* 0x0003e80000000c00 */
[----:B------:R1:W-:Y:S02]  /*b6a0*/  STS.128 [R6+0x100], R8 ;  /* 0x0001000806007388 */ /* 0x0003e40000000c00 */
.L_x_379:
[----:B------:R-:W-:Y:S05]  /*b6b0*/  BSYNC B0 ;  /* 0x0000000000007941 */ /* 0x000fea0003800000 */
.L_x_378:
        /* <DEDUP_REMOVED lines=35> */
[----:B------:R-:W-:Y:S02]  /*b8f0*/  SHF.R.U64 R34, R34, 0x10, R35 ;  /* 0x0000001022227819 */ /* 0x000fe40000001223 */
[----:B------:R-:W-:Y:S01]  /*b900*/  PRMT R66, R66, 0x5410, R27 ;  /* 0x0000541042427816 */ /* 0x000fe2000000001b */
[----:B------:R-:W-:Y:S01]  /*b910*/  IMAD.U32 R45, R64, 0x10000, RZ ;  /* 0x00010000402d7824 */ /* 0x000fe200078e00ff */
[----:B------:R-:W-:-:S02]  /*b920*/  SHF.R.U32.HI R35, RZ, 0x10, R35 ;  /* 0x00000010ff237819 */ /* 0x000fc40000011623 */
[----:B------:R-:W-:Y:S02]  /*b930*/  PRMT R69, R69, 0x5410, R32 ;  /* 0x0000541045457816 */ /* 0x000fe40000000020 */
[----:B------:R-:W-:Y:S02]  /*b940*/  PRMT R68, R68, 0x5410, R33 ;  /* 0x0000541044447816 */ /* 0x000fe40000000021 */
[----:B------:R-:W-:Y:S01]  /*b950*/  PRMT R70, R70, 0x5410, R35 ;  /* 0x0000541046467816 */ /* 0x000fe20000000023 */
[C---:B------:R-:W-:Y:S01]  /*b960*/  IMAD.U32 R35, R69.reuse, 0x10000, RZ ;  /* 0x0001000045237824 */ /* 0x040fe200078e00ff */
[----:B------:R-:W-:Y:S02]  /*b970*/  LOP3.LUT R44, R69, 0xffff0000, RZ, 0xc0, !PT ;  /* 0xffff0000452c7812 */ /* 0x000fe400078ec0ff */
[----:B------:R-:W-:Y:S02]  /*b980*/  PRMT R67, R67, 0x5410, R26 ;  /* 0x0000541043437816 */ /* 0x000fe4000000001a */
[----:B------:R-:W-:-:S02]  /*b990*/  PRMT R71, R71, 0x5410, R34 ;  /* 0x0000541047477816 */ /* 0x000fc40000000022 */
[----:B------:R-:W-:-:S03]  /*b9a0*/  LOP3.LUT R64, R64, 0xffff0000, RZ, 0xc0, !PT ;  /* 0xffff000040407812 */ /* 0x000fc600078ec0ff */
[C---:B------:R-:W-:Y:S01]  /*b9b0*/  IMAD.U32 R47, R71.reuse, 0x10000, RZ ;  /* 0x00010000472f7824 */ /* 0x040fe200078e00ff */
        /* <DEDUP_REMOVED lines=24> */
[----:B------:R-:W-:Y:S01]  /*bb40*/  FMUL.FTZ R35, R15, R65 ;  /* 0x000000410f237220 */ /* 0x000fe20000410000 */
[----:B------:R-:W-:Y:S01]  /*bb50*/  LOP3.LUT R68, R68, 0xffff0000, RZ, 0xc0, !PT ;  /* 0xffff000044447812 */ /* 0x000fe200078ec0ff */
[----:B------:R-:W-:-:S02]  /*bb60*/  FMUL.FTZ R25, R8, R45 ;  /* 0x0000002d08197220 */ /* 0x000fc40000410000 */
[-C--:B------:R-:W-:Y:S02]  /*bb70*/  FMUL.FTZ R15, R15, R44.reuse ;  /* 0x0000002c0f0f7220 */ /* 0x080fe40000410000 */
[-C--:B------:R-:W-:Y:S02]  /*bb80*/  FMUL.FTZ R8, R8, R9.reuse ;  /* 0x0000000908087220 */ /* 0x080fe40000410000 */
[----:B------:R-:W-:Y:S02]  /*bb90*/  FFMA.FTZ R35, R24, R44, -R35 ;  /* 0x0000002c18237223 */ /* 0x000fe40000010823 */
[C---:B------:R-:W-:Y:S01]  /*bba0*/  IMAD.U32 R44, R66.reuse, 0x10000, RZ ;  /* 0x00010000422c7824 */ /* 0x040fe200078e00ff */
[----:B------:R-:W-:Y:S01]  /*bbb0*/  LOP3.LUT R66, R66, 0xffff0000, RZ, 0xc0, !PT ;  /* 0xffff000042427812 */ /* 0x000fe200078ec0ff */
[----:B------:R-:W-:Y:S02]  /*bbc0*/  FFMA.FTZ R25, R12, R9, -R25 ;  /* 0x000000090c197223 */ /* 0x000fe40000010819 */
[----:B------:R-:W-:-:S02]  /*bbd0*/  FFMA.FTZ R15, R24, R65, R15 ;  /* 0x00000041180f7223 */ /* 0x000fc4000001000f */
[----:B------:R-:W-:Y:S02]  /*bbe0*/  FFMA.FTZ R9, R12, R45, R8 ;  /* 0x0000002d0c097223 */ /* 0x000fe40000010008 */
[C---:B------:R-:W-:Y:S01]  /*bbf0*/  IMAD.U32 R24, R70.reuse, 0x10000, RZ ;  /* 0x0001000046187824 */ /* 0x040fe200078e00ff */
[----:B------:R-:W-:Y:S01]  /*bc00*/  LOP3.LUT R70, R70, 0xffff0000, RZ, 0xc0, !PT ;  /* 0xffff000046467812 */ /* 0x000fe200078ec0ff */
[C---:B------:R-:W-:Y:S01]  /*bc10*/  IMAD.U32 R45, R67.reuse, 0x10000, RZ ;  /* 0x00010000432d7824 */ /* 0x040fe200078e00ff */
[----:B------:R-:W-:Y:S01]  /*bc20*/  LOP3.LUT R67, R67, 0xffff0000, RZ, 0xc0, !PT ;  /* 0xffff000043437812 */ /* 0x000fe200078ec0ff */
[C---:B------:R-:W-:Y:S02]  /*bc30*/  FMUL.FTZ R8, R34.reuse, R44 ;  /* 0x0000002c22087220 */ /* 0x040fe40000410000 */
[----:B------:R-:W-:Y:S02]  /*bc40*/  FMUL.FTZ R34, R34, R24 ;  /* 0x0000001822227220 */ /* 0x000fe40000410000 */
[----:B------:R-:W-:-:S02]  /*bc50*/  FMUL.FTZ R12, R42, R45 ;  /* 0x0000002d2a0c7220 */ /* 0x000fc40000410000 */
[----:B------:R-:W-:Y:S02]  /*bc60*/  FFMA.FTZ R24, R13, R24, -R8 ;  /* 0x000000180d187223 */ /* 0x000fe40000010808 */
[-C--:B------:R-:W-:Y:S02]  /*bc70*/  FMUL.FTZ R42, R42, R47.reuse ;  /* 0x0000002f2a2a7220 */ /* 0x080fe40000410000 */
[C---:B------:R-:W-:Y:S02]  /*bc80*/  FMUL.FTZ R8, R43.reuse, R64 ;  /* 0x000000402b087220 */ /* 0x040fe40000410000 */
[----:B------:R-:W-:Y:S02]  /*bc90*/  FMUL.FTZ R43, R43, R68 ;  /* 0x000000442b2b7220 */ /* 0x000fe40000410000 */
[C---:B------:R-:W-:Y:S02]  /*bca0*/  FFMA.FTZ R47, R26.reuse, R47, -R12 ;  /* 0x0000002f1a2f7223 */ /* 0x040fe4000001080c */
[----:B------:R-:W-:-:S02]  /*bcb0*/  FFMA.FTZ R42, R26, R45, R42 ;  /* 0x0000002d1a2a7223 */ /* 0x000fc4000001002a */
[----:B------:R-:W-:Y:S02]  /*bcc0*/  FFMA.FTZ R68, R27, R68, -R8 ;  /* 0x000000441b447223 */ /* 0x000fe40000010808 */
[----:B------:R-:W-:Y:S02]  /*bcd0*/  FMUL.FTZ R26, R41, R67 ;  /* 0x00000043291a7220 */ /* 0x000fe40000410000 */
[----:B------:R-:W-:Y:S02]  /*bce0*/  FMUL.FTZ R12, R11, R66 ;  /* 0x000000420b0c7220 */ /* 0x000fe40000410000 */
[-C--:B------:R-:W-:Y:S02]  /*bcf0*/  FMUL.FTZ R41, R41, R71.reuse ;  /* 0x0000004729297220 */ /* 0x080fe40000410000 */
[----:B------:R-:W-:Y:S02]  /*bd00*/  FMUL.FTZ R8, R11, R70 ;  /* 0x000000460b087220 */ /* 0x000fe40000410000 */
[----:B------:R-:W-:-:S02]  /*bd10*/  FFMA.FTZ R26, R14, R71, -R26 ;  /* 0x000000470e1a7223 */ /* 0x000fc4000001081a */
[----:B------:R-:W-:Y:S01]  /*bd20*/  FFMA.FTZ R11, R33, R70, -R12 ;  /* 0x00000046210b7223 */ /* 0x000fe2000001080c */
[----:B------:R-:W-:Y:S01]  /*bd30*/  F2FP.BF16.PACK_AB R12, R35, R10 ;  /* 0x0000000a230c723e */ /* 0x000fe200000010ff */
[----:B------:R-:W-:Y:S01]  /*bd40*/  FFMA.FTZ R44, R13, R44, R34 ;  /* 0x0000002c0d2c7223 */ /* 0x000fe20000010022 */
[----:B------:R-:W-:Y:S01]  /*bd50*/  F2FP.BF16.PACK_AB R13, R68, R25 ;  /* 0x00000019440d723e */ /* 0x000fe200000010ff */
[----:B------:R-:W-:Y:S02]  /*bd60*/  FFMA.FTZ R64, R27, R64, R43 ;  /* 0x000000401b407223 */ /* 0x000fe4000001002b */
[----:B------:R-:W-:Y:S01]  /*bd70*/  FFMA.FTZ R67, R14, R67, R41 ;  /* 0x000000430e437223 */ /* 0x000fe20000010029 */
[----:B------:R-:W-:Y:S01]  /*bd80*/  F2FP.BF16.PACK_AB R14, R26, R47 ;  /* 0x0000002f1a0e723e */ /* 0x000fe200000010ff */
[----:B------:R-:W-:Y:S01]  /*bd90*/  FFMA.FTZ R33, R33, R66, R8 ;  /* 0x0000004221217223 */ /* 0x000fe20000010008 */
[----:B------:R-:W-:Y:S02]  /*bda0*/  F2FP.BF16.PACK_AB R8, R15, R32 ;  /* 0x000000200f08723e */ /* 0x000fe400000010ff */
[----:B------:R-:W-:-:S02]  /*bdb0*/  F2FP.BF16.PACK_AB R15, R11, R24 ;  /* 0x000000180b0f723e */ /* 0x000fc400000010ff */
[----:B------:R-:W-:Y:S02]  /*bdc0*/  F2FP.BF16.PACK_AB R9, R64, R9 ;  /* 0x000000094009723e */ /* 0x000fe400000010ff */
[----:B------:R-:W-:Y:S01]  /*bdd0*/  F2FP.BF16.PACK_AB R10, R67, R42 ;  /* 0x0000002a430a723e */ /* 0x000fe200000010ff */
[----:B------:R1:W-:Y:S01]  /*bde0*/  STS.128 [R40+0x100], R12 ;  /* 0x0001000c28007388 */ /* 0x0003e20000000c00 */
[----:B------:R-:W-:-:S05]  /*bdf0*/  F2FP.BF16.PACK_AB R11, R33, R44 ;  /* 0x0000002c210b723e */ /* 0x000fca00000010ff */
[----:B------:R1:W-:Y:S02]  /*be00*/  STS.128 [R6+0x100], R8 ;  /* 0x0001000806007388 */ /* 0x0003e40000000c00 */
.L_x_381:
[----:B------:R-:W-:Y:S05]  /*be10*/  BSYNC B0 ;  /* 0x0000000000007941 */ /* 0x000fea0003800000 */
.L_x_380:
[----:B-1----:R-:W-:-:S04]  /*be20*/  IADD3 R8, R4, 0x60, RZ ;  /* 0x0000006004087810 */ /* 0x002fc80007ffe0ff */
        /* <DEDUP_REMOVED lines=25> */
[--C-:B------:R-:W-:Y:S02]  /*bfc0*/  SHF.R.U64 R21, R22, 0x10, R23.reuse ;  /* 0x0000001016157819 */ /* 0x100fe40000001217 */
[----:B------:R-:W-:Y:S01]  /*bfd0*/  IMAD.SHL.U32 R6, R6, 0x2, RZ ;  /* 0x0000000206067824 */ /* 0x000fe200078e00ff */
[----:B------:R-:W-:-:S02]  /*bfe0*/  SHF.R.U32.HI R22, RZ, 0x10, R23 ;  /* 0x00000010ff167819 */ /* 0x000fc40000011617 */
[--C-:B------:R-:W-:Y:S02]  /*bff0*/  SHF.R.U64 R23, R16, 0x10, R17.reuse ;  /* 0x0000001010177819 */ /* 0x100fe40000001211 */
[----:B------:R-:W2:Y:S01]  /*c000*/  LDS.128 R8, [R6+0x100] ;  /* 0x0001000006087984 */ /* 0x000ea20000000c00 */
[----:B------:R-:W-:Y:S02]  /*c010*/  SHF.R.U32.HI R16, RZ, 0x10, R17 ;  /* 0x00000010ff107819 */ /* 0x000fe40000011611 */
[----:B------:R-:W-:Y:S02]  /*c020*/  SHF.R.U64 R17, R18, 0x10, R19 ;  /* 0x0000001012117819 */ /* 0x000fe40000001213 */
[----:B------:R-:W-:Y:S02]  /*c030*/  PRMT R7, R7, 0x5410, R16 ;  /* 0x0000541007077816 */ /* 0x000fe40000000010 */
[----:B------:R-:W-:Y:S02]  /*c040*/  PRMT R58, R58, 0x5410, R17 ;  /* 0x000054103a3a7816 */ /* 0x000fe40000000011 */
[----:B------:R-:W-:Y:S01]  /*c050*/  SHF.R.U32.HI R18, RZ, 0x10, R19 ;  /* 0x00000010ff127819 */ /* 0x000fe20000011613 */
[----:B------:R-:W-:Y:S01]  /*c060*/  IMAD.U32 R33, R7, 0x10000, RZ ;  /* 0x0001000007217824 */ /* 0x000fe200078e00ff */
[----:B------:R-:W-:-:S02]  /*c070*/  PRMT R56, R56, 0x5410, R23 ;  /* 0x0000541038387816 */ /* 0x000fc40000000017 */
[----:B------:R-:W-:Y:S02]  /*c080*/  PRMT R60, R60, 0x5410, R25 ;  /* 0x000054103c3c7816 */ /* 0x000fe40000000019 */
[----:B------:R-:W-:Y:S02]  /*c090*/  PRMT R62, R62, 0x5410, R21 ;  /* 0x000054103e3e7816 */ /* 0x000fe40000000015 */
[----:B------:R-:W-:Y:S01]  /*c0a0*/  PRMT R59, R59, 0x5410, R20 ;  /* 0x000054103b3b7816 */ /* 0x000fe20000000014 */
[C---:B------:R-:W-:Y:S01]  /*c0b0*/  IMAD.U32 R23, R60.reuse, 0x10000, RZ ;  /* 0x000100003c177824 */ /* 0x040fe200078e00ff */
[----:B------:R-:W-:Y:S01]  /*c0c0*/  LOP3.LUT R60, R60, 0xffff0000, RZ, 0xc0, !PT ;  /* 0xffff00003c3c7812 */ /* 0x000fe200078ec0ff */
[----:B------:R-:W-:Y:S01]  /*c0d0*/  IMAD.U32 R35, R62, 0x10000, RZ ;  /* 0x000100003e237824 */ /* 0x000fe200078e00ff */
[----:B------:R-:W-:Y:S02]  /*c0e0*/  PRMT R57, R57, 0x5410, R18 ;  /* 0x0000541039397816 */ /* 0x000fe40000000012 */
[----:B------:R-:W-:-:S02]  /*c0f0*/  PRMT R61, R61, 0x5410, R22 ;  /* 0x000054103d3d7816 */ /* 0x000fc40000000016 */
[----:B------:R-:W-:Y:S01]  /*c100*/  LOP3.LUT R34, R7, 0xffff0000, RZ, 0xc0, !PT ;  /* 0xffff000007227812 */ /* 0x000fe200078ec0ff */
[----:B------:R-:W-:Y:S01]  /*c110*/  IMAD.U32 R32, R57, 0x10000, RZ ;  /* 0x0001000039207824 */ /* 0x000fe200078e00ff */
        /* <DEDUP_REMOVED lines=23> */
[----:B------:R-:W-:Y:S01]  /*c290*/  SHF.L.U32 R9, R59, 0x10, RZ ;  /* 0x000000103b097819 */ /* 0x000fe200000006ff */
[----:B------:R-:W-:Y:S02]  /*c2a0*/  FMUL.FTZ R23, R15, R56 ;  /* 0x000000380f177220 */ /* 0x000fe40000410000 */
[----:B------:R-:W-:-:S02]  /*c2b0*/  FMUL.FTZ R17, R8, R33 ;  /* 0x0000002108117220 */ /* 0x000fc40000410000 */
[-C--:B------:R-:W-:Y:S02]  /*c2c0*/  FMUL.FTZ R15, R15, R60.reuse ;  /* 0x0000003c0f0f7220 */ /* 0x080fe40000410000 */
[-C--:B------:R-:W-:Y:S02]  /*c2d0*/  FMUL.FTZ R8, R8, R9.reuse ;  /* 0x0000000908087220 */ /* 0x080fe40000410000 */
[----:B------:R-:W-:Y:S02]  /*c2e0*/  FFMA.FTZ R17, R12, R9, -R17 ;  /* 0x000000090c117223 */ /* 0x000fe40000010811 */
[C---:B------:R-:W-:Y:S02]  /*c2f0*/  FFMA.FTZ R23, R16.reuse, R60, -R23 ;  /* 0x0000003c10177223 */ /* 0x040fe40000010817 */
[----:B------:R-:W-:Y:S02]  /*c300*/  FFMA.FTZ R15, R16, R56, R15 ;  /* 0x00000038100f7223 */ /* 0x000fe4000001000f */
[----:B------:R-:W-:Y:S01]  /*c310*/  FFMA.FTZ R9, R12, R33, R8 ;  /* 0x000000210c097223 */ /* 0x000fe20000010008 */
[----:B------:R-:W-:Y:S01]  /*c320*/  LOP3.LUT R8, R59, 0xffff0000, RZ, 0xc0, !PT ;  /* 0xffff00003b087812 */ /* 0x000fe200078ec0ff */
[----:B------:R-:W-:-:S02]  /*c330*/  IMAD.U32 R16, R61, 0x10000, RZ ;  /* 0x000100003d107824 */ /* 0x000fc400078e00ff */
[C---:B------:R-:W-:Y:S02]  /*c340*/  FMUL.FTZ R12, R22.reuse, R32 ;  /* 0x00000020160c7220 */ /* 0x040fe40000410000 */
[-C--:B------:R-:W-:Y:S02]  /*c350*/  FMUL.FTZ R22, R22, R16.reuse ;  /* 0x0000001016167220 */ /* 0x080fe40000410000 */
[----:B------:R-:W-:Y:S02]  /*c360*/  FFMA.FTZ R7, R13, R16, -R12 ;  /* 0x000000100d077223 */ /* 0x000fe4000001080c */
[C---:B------:R-:W-:Y:S01]  /*c370*/  IMAD.U32 R33, R58.reuse, 0x10000, RZ ;  /* 0x000100003a217824 */ /* 0x040fe200078e00ff */
[----:B------:R-:W-:Y:S01]  /*c380*/  LOP3.LUT R58, R58, 0xffff0000, RZ, 0xc0, !PT ;  /* 0xffff00003a3a7812 */ /* 0x000fe200078ec0ff */
[----:B------:R-:W-:Y:S02]  /*c390*/  FMUL.FTZ R12, R27, R34 ;  /* 0x000000221b0c7220 */ /* 0x000fe40000410000 */
[----:B------:R-:W-:-:S02]  /*c3a0*/  FFMA.FTZ R32, R13, R32, R22 ;  /* 0x000000200d207223 */ /* 0x000fc40000010016 */
[-C--:B------:R-:W-:Y:S02]  /*c3b0*/  FMUL.FTZ R27, R27, R8.reuse ;  /* 0x000000081b1b7220 */ /* 0x080fe40000410000 */
[C---:B------:R-:W-:Y:S02]  /*c3c0*/  FMUL.FTZ R13, R26.reuse, R33 ;  /* 0x000000211a0d7220 */ /* 0x040fe40000410000 */
[----:B------:R-:W-:Y:S01]  /*c3d0*/  FFMA.FTZ R16, R19, R8, -R12 ;  /* 0x0000000813107223 */ /* 0x000fe2000001080c */
[----:B------:R-:W-:Y:S01]  /*c3e0*/  LOP3.LUT R8, R57, 0xffff0000, RZ, 0xc0, !PT ;  /* 0xffff000039087812 */ /* 0x000fe200078ec0ff */
[-C--:B------:R-:W-:Y:S01]  /*c3f0*/  FMUL.FTZ R26, R26, R35.reuse ;  /* 0x000000231a1a7220 */ /* 0x080fe20000410000 */
[----:B------:R-:W-:Y:S01]  /*c400*/  LOP3.LUT R12, R61, 0xffff0000, RZ, 0xc0, !PT ;  /* 0xffff00003d0c7812 */ /* 0x000fe200078ec0ff */
[----:B------:R-:W-:Y:S02]  /*c410*/  FFMA.FTZ R34, R19, R34, R27 ;  /* 0x0000002213227223 */ /* 0x000fe4000001001b */
[----:B------:R-:W-:-:S02]  /*c420*/  FFMA.FTZ R35, R18, R35, -R13 ;  /* 0x0000002312237223 */ /* 0x000fc4000001080d */
[----:B------:R-:W-:Y:S01]  /*c430*/  FFMA.FTZ R26, R18, R33, R26 ;  /* 0x00000021121a7223 */ /* 0x000fe2000001001a */
[----:B------:R-:W-:Y:S01]  /*c440*/  F2FP.BF16.PACK_AB R9, R34, R9 ;  /* 0x000000092209723e */ /* 0x000fe200000010ff */
[C---:B------:R-:W-:Y:S02]  /*c450*/  FMUL.FTZ R19, R25.reuse, R58 ;  /* 0x0000003a19137220 */ /* 0x040fe40000410000 */
[----:B------:R-:W-:Y:S02]  /*c460*/  FMUL.FTZ R25, R25, R62 ;  /* 0x0000003e19197220 */ /* 0x000fe40000410000 */
[C---:B------:R-:W-:Y:S02]  /*c470*/  FMUL.FTZ R18, R11.reuse, R8 ;  /* 0x000000080b127220 */ /* 0x040fe40000410000 */
[----:B------:R-:W-:Y:S02]  /*c480*/  FMUL.FTZ R13, R11, R12 ;  /* 0x0000000c0b0d7220 */ /* 0x000fe40000410000 */
[----:B------:R-:W-:-:S02]  /*c490*/  FFMA.FTZ R62, R14, R62, -R19 ;  /* 0x0000003e0e3e7223 */ /* 0x000fc40000010813 */
[----:B------:R-:W-:Y:S02]  /*c4a0*/  FFMA.FTZ R11, R14, R58, R25 ;  /* 0x0000003a0e0b7223 */ /* 0x000fe40000010019 */
[----:B------:R-:W-:Y:S01]  /*c4b0*/  FFMA.FTZ R18, R21, R12, -R18 ;  /* 0x0000000c15127223 */ /* 0x000fe20000010812 */
[----:B------:R-:W-:Y:S01]  /*c4c0*/  F2FP.BF16.PACK_AB R12, R23, R10 ;  /* 0x0000000a170c723e */ /* 0x000fe200000010ff */
[----:B------:R-:W-:Y:S01]  /*c4d0*/  FFMA.FTZ R21, R21, R8, R13 ;  /* 0x0000000815157223 */ /* 0x000fe2000001000d */
[----:B------:R-:W-:Y:S02]  /*c4e0*/  F2FP.BF16.PACK_AB R8, R15, R20 ;  /* 0x000000140f08723e */ /* 0x000fe400000010ff */
[----:B------:R-:W-:Y:S02]  /*c4f0*/  F2FP.BF16.PACK_AB R13, R16, R17 ;  /* 0x00000011100d723e */ /* 0x000fe400000010ff */
[----:B------:R-:W-:Y:S02]  /*c500*/  F2FP.BF16.PACK_AB R14, R62, R35 ;  /* 0x000000233e0e723e */ /* 0x000fe400000010ff */
[----:B------:R-:W-:-:S02]  /*c510*/  F2FP.BF16.PACK_AB R10, R11, R26 ;  /* 0x0000001a0b0a723e */ /* 0x000fc400000010ff */
[----:B------:R-:W-:Y:S02]  /*c520*/  F2FP.BF16.PACK_AB R15, R18, R7 ;  /* 0x00000007120f723e */ /* 0x000fe400000010ff */
[----:B------:R-:W-:-:S03]  /*c530*/  F2FP.BF16.PACK_AB R11, R21, R32 ;  /* 0x00000020150b723e */ /* 0x000fc600000010ff */
[----:B------:R1:W-:Y:S04]  /*c540*/  STS.128 [R24+0x100], R12 ;  /* 0x0001000c18007388 */ /* 0x0003e80000000c00 */
[----:B------:R1:W-:Y:S02]  /*c550*/  STS.128 [R6+0x100], R8 ;  /* 0x0001000806007388 */ /* 0x0003e40000000c00 */
.L_x_369:
[----:B------:R-:W-:Y:S05]  /*c560*/  BSYNC B2 ;  /* 0x0000000000027941 */ /* 0x000fea0003800000 */
.L_x_347:
[----:B-1----:R-:W-:Y:S01]  /*c570*/  IMAD.SHL.U32 R6, R29, 0x40, RZ ;  /* 0x000000401d067824 */ /* 0x002fe200078e00ff */
[----:B------:R-:W-:Y:S01]  /*c580*/  LEA.HI R76, R37, R78, RZ, 0x5 ;  /* 0x0000004e254c7211 */ /* 0x000fe200078f28ff */
[----:B------:R-:W-:Y:S01]  /*c590*/  IMAD.SHL.U32 R9, R4, 0x8, RZ ;  /* 0x0000000804097824 */ /* 0x000fe200078e00ff */
[----:B------:R-:W-:Y:S01]  /*c5a0*/  BAR.SYNC.DEFER_BLOCKING 0x0 ;  /* 0x0000000000007b1d */ /* 0x000fe20000010000 */
[----:B------:R-:W-:Y:S01]  /*c5b0*/  LOP3.LUT P0, RZ, R29, 0x2, RZ, 0xc0, !PT ;  /* 0x000000021dff7812 */ /* 0x000fe2000780c0ff */
[----:B------:R-:W-:Y:S01]  /*c5c0*/  IMAD.MOV.U32 R236, RZ, RZ, R234 ;  /* 0x000000ffffec7224 */ /* 0x000fe200078e00ea */
[----:B------:R-:W-:Y:S01]  /*c5d0*/  LOP3.LUT R4, R6, 0x1c0, RZ, 0xc0, !PT ;  /* 0x000001c006047812 */ /* 0x000fe200078ec0ff */
[----:B------:R-:W-:Y:S01]  /*c5e0*/  IMAD.SHL.U32 R228, R30, 0x2, RZ ;  /* 0x000000021ee47824 */ /* 0x000fe200078e00ff */
[----:B------:R-:W-:Y:S01]  /*c5f0*/  SHF.R.S32.HI R77, RZ, 0x5, R76 ;  /* 0x00000005ff4d7819 */ /* 0x000fe2000001144c */
[----:B------:R-:W-:Y:S01]  /*c600*/  ULDC.64 UR4, c[0x0][0x208] ;  /* 0x0000820000047ab9 */ /* 0x000fe20000000a00 */
[----:B------:R-:W-:Y:S01]  /*c610*/  LOP3.LUT R9, R4, 0x8, R9, 0xf8, !PT ;  /* 0x0000000804097812 */ /* 0x000fe200078ef809 */
[----:B------:R-:W-:Y:S01]  /*c620*/  USHF.L.U32 UR8, UR4, 0x6, URZ ;  /* 0x0000000604087899 */ /* 0x000fe2000800063f */
[----:B------:R-:W-:Y:S01]  /*c630*/  SHF.R.U32.HI R4, RZ, 0x3, R4 ;  /* 0x00000003ff047819 */ /* 0x000fe20000011604 */
[----:B------:R-:W-:Y:S01]  /*c640*/  IMAD R7, R77, 0x400, R2 ;  /* 0x000004004d077824 */ /* 0x000fe200078e0202 */
[----:B------:R-:W-:Y:S01]  /*c650*/  UMOV UR9, 0x6 ;  /* 0x0000000600097882 */ /* 0x000fe20000000000 */
[----:B------:R-:W-:Y:S01]  /*c660*/  LOP3.LUT P5, RZ, R222, 0x40000, RZ, 0xc0, !PT ;  /* 0x00040000deff7812 */ /* 0x000fe200078ac0ff */
[----:B------:R-:W-:Y:S01]  /*c670*/  USHF.L.U64.HI UR7, UR4, UR9, UR5 ;  /* 0x0000000904077299 */ /* 0x000fe20008010205 */
[----:B------:R-:W-:-:S02]  /*c680*/  LOP3.LUT R9, R9, R4, RZ, 0x3c, !PT ;  /* 0x0000000409097212 */ /* 0x000fc400078e3cff */
[C---:B------:R-:W-:Y:S01]  /*c690*/  LEA R4, R7.reuse, 0x100, 0x1 ;  /* 0x0000010007047811 */ /* 0x040fe200078e08ff */
[----:B------:R-:W-:Y:S01]  /*c6a0*/  IMAD.SHL.U32 R7, R7, 0x2, RZ ;  /* 0x0000000207077824 */ /* 0x000fe200078e00ff */
[----:B------:R-:W-:Y:S01]  /*c6b0*/  LOP3.LUT P4, RZ, R222, 0x20000, RZ, 0xc0, !PT ;  /* 0x00020000deff7812 */ /* 0x000fe2000788c0ff */
[----:B------:R-:W-:Y:S01]  /*c6c0*/  IMAD R214, R0, 0x200, R9 ;  /* 0x0000020000d67824 */ /* 0x000fe200078e0209 */
[C---:B------:R-:W-:Y:S01]  /*c6d0*/  ISETP.LT.OR P3, PT, R28.reuse, 0x1, P5 ;  /* 0x000000011c00780c */ /* 0x040fe20002f61670 */
[--C-:B------:R-:W-:Y:S01]  /*c6e0*/  IMAD R6, R5, 0x2, R4.reuse ;  /* 0x0000000205067824 */ /* 0x100fe200078e0204 */
[----:B------:R-:W-:Y:S01]  /*c6f0*/  ISETP.LT.OR P2, PT, R28, 0x1, P4 ;  /* 0x000000011c00780c */ /* 0x000fe20002741670 */
[C---:B------:R-:W-:Y:S01]  /*c700*/  IMAD R4, R3.reuse, 0x2, R4 ;  /* 0x0000000203047824 */ /* 0x040fe200078e0204 */
[----:B------:R-:W-:Y:S01]  /*c710*/  LDSM.16.M88.4 R120, [R7+0x100] ;  /* 0x000100000778783b */ /* 0x000fe20000000200 */
[----:B------:R-:W-:Y:S02]  /*c720*/  IMAD R0, R3, 0x2, R6 ;  /* 0x0000000203007824 */ /* 0x000fe400078e0206 */
[----:B------:R-:W-:Y:S01]  /*c730*/  IMAD.SHL.U32 R214, R214, 0x2, RZ ;  /* 0x00000002d6d67824 */ /* 0x000fe200078e00ff */
[----:B------:R1:W-:Y:S04]  /*c740*/  LDSM.16.M88.4 R172, [R7+0x4100] ;  /* 0x0041000007ac783b */ /* 0x0003e80000000200 */
[----:B------:R-:W-:Y:S01]  /*c750*/  LDSM.16.M88.4 R140, [R6] ;  /* 0x00000000068c783b */ /* 0x000fe20000000200 */
[----:B------:R-:W-:-:S03]  /*c760*/  IADD3 R213, R214, 0x8120, RZ ;  /* 0x00008120d6d57810 */ /* 0x000fc60007ffe0ff */
[----:B------:R2:W-:Y:S04]  /*c770*/  LDSM.16.M88.4 R176, [R6+0x4000] ;  /* 0x0040000006b0783b */ /* 0x0005e80000000200 */
[----:B------:R-:W-:Y:S04]  /*c780*/  LDSM.16.M88.4 R152, [R4] ;  /* 0x000000000498783b */ /* 0x000fe80000000200 */
[----:B------:R-:W-:Y:S04]  /*c790*/  LDSM.16.M88.4 R180, [R4+0x4000] ;  /* 0x0040000004b4783b */ /* 0x000fe80000000200 */
[----:B------:R-:W-:Y:S01]  /*c7a0*/  LDSM.16.M88.4 R168, [R0] ;  /* 0x0000000000a8783b */ /* 0x000fe20000000200 */
[----:B-1----:R-:W-:-:S03]  /*c7b0*/  IMAD R7, R31, c[0x0][0x208], RZ ;  /* 0x000082001f077a24 */ /* 0x002fc600078e02ff */
[----:B------:R-:W-:Y:S01]  /*c7c0*/  LDSM.16.M88.4 R188, [R0+0x4000] ;  /* 0x0040000000bc783b */ /* 0x000fe20000000200 */
[----:B------:R-:W-:-:S03]  /*c7d0*/  IMAD R7, R110, c[0x0][0x20c], R7 ;  /* 0x000083006e077a24 */ /* 0x000fc600078e0207 */
[----:B------:R-:W-:Y:S01]  /*c7e0*/  BAR.SYNC.DEFER_BLOCKING 0x0 ;  /* 0x0000000000007b1d */ /* 0x000fe20000010000 */
[----:B--2---:R-:W-:-:S04]  /*c7f0*/  IADD3 R6, R214, 0x8100, RZ ;  /* 0x00008100d6067810 */ /* 0x004fc80007ffe0ff */
[----:B------:R-:W-:-:S04]  /*c800*/  @P0 IADD3 R213, R6, -0x20, RZ ;  /* 0xffffffe006d50810 */ /* 0x000fc80007ffe0ff */
[C---:B------:R-:W-:Y:S02]  /*c810*/  IADD3 R207, R213.reuse, 0x800, RZ ;  /* 0x00000800d5cf7810 */ /* 0x040fe40007ffe0ff */
[C---:B------:R-:W-:Y:S02]  /*c820*/  IADD3 R206, R213.reuse, 0x1000, RZ ;  /* 0x00001000d5ce7810 */ /* 0x040fe40007ffe0ff */
        /* <DEDUP_REMOVED lines=11> */
[----:B------:R-:W1:Y:S04]  /*c8e0*/  LDSM.16.M88.4 R8, [R214+0x8100] ;  /* 0x00810000d608783b */ /* 0x000e680000000200 */
[----:B------:R-:W2:Y:S04]  /*c8f0*/  LDSM.16.M88.4 R68, [R214+0x9100] ;  /* 0x00910000d644783b */ /* 0x000ea80000000200 */
[----:B------:R-:W3:Y:S04]  /*c900*/  LDSM.16.M88.4 R24, [R213] ;  /* 0x00000000d518783b */ /* 0x000ee80000000200 */
[----:B------:R-:W4:Y:S04]  /*c910*/  LDSM.16.M88.4 R80, [R214+0x8900] ;  /* 0x00890000d650783b */ /* 0x000f280000000200 */
[----:B------:R-:W5:Y:S04]  /*c920*/  LDSM.16.M88.4 R16, [R213+0x1000] ;  /* 0x00100000d510783b */ /* 0x000f680000000200 */
[----:B------:R-:W3:Y:S04]  /*c930*/  LDSM.16.M88.4 R20, [R213+0x800] ;  /* 0x00080000d514783b */ /* 0x000ee80000000200 */
[----:B------:R-:W3:Y:S04]  /*c940*/  LDSM.16.M88.4 R60, [R214+0x9900] ;  /* 0x00990000d63c783b */ /* 0x000ee80000000200 */
[----:B------:R-:W4:Y:S04]  /*c950*/  LDSM.16.M88.4 R52, [R214+0xa100] ;  /* 0x00a10000d634783b */ /* 0x000f280000000200 */
[----:B------:R-:W4:Y:S04]  /*c960*/  LDSM.16.M88.4 R44, [R214+0xa900] ;  /* 0x00a90000d62c783b */ /* 0x000f280000000200 */
[----:B------:R-:W-:Y:S01]  /*c970*/  LDSM.16.M88.4 R40, [R213+0x2800] ;  /* 0x00280000d528783b */ /* 0x000fe20000000200 */
[C---:B-1----:R-:W-:Y:S08]  /*c980*/  HMMA.16816.F32.BF16 R12, R120.reuse, R8, RZ ;  /* 0x00000008780c723c */ /* 0x042ff000000418ff */
[C---:B--2---:R-:W-:Y:S08]  /*c990*/  HMMA.16816.F32.BF16 R72, R120.reuse, R68, RZ ;  /* 0x000000447848723c */ /* 0x044ff000000418ff */
[----:B------:R-:W-:Y:S08]  /*c9a0*/  HMMA.16816.F32.BF16 R8, R120, R10, RZ ;  /* 0x0000000a7808723c */ /* 0x000ff000000418ff */
[----:B---3--:R-:W-:Y:S07]  /*c9b0*/  HMMA.16816.F32.BF16 R12, R140, R24, R12 ;  /* 0x000000188c0c723c */ /* 0x008fee000004180c */
[----:B------:R-:W-:Y:S01]  /*c9c0*/  IMAD.WIDE.U32 R24, R110, c[0x0][0x208], RZ ;  /* 0x000082006e187a25 */ /* 0x000fe200078e00ff */
[----:B----4-:R-:W-:Y:S03]  /*c9d0*/  HMMA.16816.F32.BF16 R84, R120, R80, RZ ;  /* 0x000000507854723c */ /* 0x010fe600000418ff */
[----:B------:R-:W-:-:S02]  /*c9e0*/  IMAD.IADD R7, R25, 0x1, R7 ;  /* 0x0000000119077824 */ /* 0x000fc400078e0207 */
[----:B------:R-:W-:Y:S02]  /*c9f0*/  IMAD.U32 R25, RZ, RZ, UR8 ;  /* 0x00000008ff197e24 */ /* 0x000fe4000f8e00ff */
[----:B------:R-:W-:Y:S01]  /*ca00*/  IMAD R7, R7, 0x60, RZ ;  /* 0x0000006007077824 */ /* 0x000fe200078e02ff */
[----:B------:R-:W-:Y:S08]  /*ca10*/  HMMA.16816.F32.BF16 R80, R120, R82, RZ ;  /* 0x000000527850723c */ /* 0x000ff000000418ff */
[----:B-----5:R-:W-:Y:S07]  /*ca20*/  HMMA.16816.F32.BF16 R72, R140, R16, R72 ;  /* 0x000000108c48723c */ /* 0x020fee0000041848 */
[----:B------:R-:W-:Y:S01]  /*ca30*/  IMAD.WIDE.U32 R16, R24, 0x60, R236 ;  /* 0x0000006018107825 */ /* 0x000fe200078e00ec */
[----:B------:R-:W-:Y:S03]  /*ca40*/  HMMA.16816.F32.BF16 R68, R120, R70, RZ ;  /* 0x000000467844723c */ /* 0x000fe600000418ff */
[----:B------:R-:W-:Y:S01]  /*ca50*/  IMAD.IADD R0, R17, 0x1, R7 ;  /* 0x0000000111007824 */ /* 0x000fe200078e0207 */
[----:B------:R-:W-:-:S04]  /*ca60*/  LEA R6, P0, R16, c[0x0][0x1f8], 0x1 ;  /* 0x00007e0010067a11 */ /* 0x000fc800078008ff */
[----:B------:R-:W-:Y:S01]  /*ca70*/  LEA.HI.X R7, R16, c[0x0][0x1fc], R0, 0x1, P0 ;  /* 0x00007f0010077a11 */ /* 0x000fe200000f0c00 */
[----:B------:R-:W-:Y:S01]  /*ca80*/  HMMA.16816.F32.BF16 R8, R140, R26, R8 ;  /* 0x0000001a8c08723c */ /* 0x000fe20000041808 */
[----:B------:R-:W-:Y:S01]  /*ca90*/  IADD3 R24, P1, P0, R25, 0x80, R6 ;  /* 0x0000008019187810 */ /* 0x000fe2000783e006 */
[----:B------:R-:W-:-:S03]  /*caa0*/  IMAD.MOV.U32 R0, RZ, RZ, 0x40 ;  /* 0x00000040ff007424 */ /* 0x000fc600078e00ff */
[----:B------:R-:W-:Y:S02]  /*cab0*/  IADD3.X R25, RZ, UR7, R7, P1, P0 ;  /* 0x00000007ff197c10 */ /* 0x000fe40008fe0407 */
[----:B------:R-:W-:Y:S01]  /*cac0*/  IADD3 R26, P0, R6, UR8, RZ ;  /* 0x00000008061a7c10 */ /* 0x000fe2000ff1e0ff */
[----:B------:R-:W-:Y:S01]  /*cad0*/  HMMA.16816.F32.BF16 R84, R140, R20, R84 ;  /* 0x000000148c54723c */ /* 0x000fe20000041854 */
[C---:B------:R-:W-:Y:S02]  /*cae0*/  ISETP.LT.OR P1, PT, R28.reuse, 0x21, P4 ;  /* 0x000000211c00780c */ /* 0x040fe40002721670 */
[----:B------:R-:W-:Y:S02]  /*caf0*/  IADD3.X R27, R7, UR7, RZ, P0, !PT ;  /* 0x00000007071b7c10 */ /* 0x000fe400087fe4ff */
[----:B------:R-:W-:-:S03]  /*cb00*/  ISETP.LT.OR P0, PT, R28, 0x21, P5 ;  /* 0x000000211c00780c */ /* 0x000fc60002f01670 */
[C---:B------:R-:W-:Y:S01]  /*cb10*/  HMMA.16816.F32.BF16 R80, R140.reuse, R22, R80 ;  /* 0x000000168c50723c */ /* 0x040fe20000041850 */
[----:B------:R-:W1:Y:S07]  /*cb20*/  LDSM.16.M88.4 R20, [R213+0x1800] ;  /* 0x00180000d514783b */ /* 0x000e6e0000000200 */
[----:B------:R-:W-:Y:S01]  /*cb30*/  HMMA.16816.F32.BF16 R68, R140, R18, R68 ;  /* 0x000000128c44723c */ /* 0x000fe20000041844 */
[----:B------:R-:W2:Y:S04]  /*cb40*/  LDSM.16.M88.4 R16, [R213+0x2000] ;  /* 0x00200000d510783b */ /* 0x000ea80000000200 */
[----:B------:R-:W-:Y:S01]  /*cb50*/  @!PT LDS RZ, [RZ] ;  /* 0x00000000fffff984 */ /* 0x000fe20000000800 */
[----:B------:R-:W-:Y:S01]  /*cb60*/  @!PT LDS RZ, [RZ] ;  /* 0x00000000fffff984 */ /* 0x000fe20000000800 */
[----:B------:R-:W-:Y:S01]  /*cb70*/  @!PT LDS RZ, [RZ] ;  /* 0x00000000fffff984 */ /* 0x000fe20000000800 */
[----:B------:R3:W-:Y:S03]  /*cb80*/  LDGSTS.E.BYPASS.LTC128B.128 [R228+0x100], [R6.64], !P3 ;  /* 0x0010000006e47fae */ /* 0x0007e6000d901d50 */
[----:B------:R-:W-:Y:S01]  /*cb90*/  HMMA.16816.F32.BF16 R64, R120, R60, RZ ;  /* 0x0000003c7840723c */ /* 0x000fe200000418ff */
[----:B------:R3:W-:Y:S01]  /*cba0*/  LDGSTS.E.BYPASS.LTC128B.128 [R228+0x3100], [R6.64+0x80], !P2 ;  /* 0x0310008006e47fae */ /* 0x0007e2000d101d50 */
[----:B------:R-:W-:-:S03]  /*cbb0*/  LOP3.LUT P2, RZ, R29, 0x4, RZ, 0xc0, !PT ;  /* 0x000000041dff7812 */ /* 0x000fc6000784c0ff */
[----:B------:R4:W-:Y:S01]  /*cbc0*/  LDGSTS.E.BYPASS.LTC128B.128 [R228+0x1100], [R26.64], !P0 ;  /* 0x011000001ae47fae */ /* 0x0009e2000c101d50 */
[----:B------:R-:W-:Y:S02]  /*cbd0*/  IADD3 R88, P0, R26, UR8, RZ ;  /* 0x000000081a587c10 */ /* 0x000fe4000ff1e0ff */
[C---:B------:R-:W-:Y:S01]  /*cbe0*/  HMMA.16816.F32.BF16 R60, R120.reuse, R62, RZ ;  /* 0x0000003e783c723c */ /* 0x040fe200000418ff */
[----:B------:R4:W-:Y:S01]  /*cbf0*/  LDGSTS.E.BYPASS.LTC128B.128 [R228+0x4100], [R24.64], !P1 ;  /* 0x0410000018e47fae */ /* 0x0009e2000c901d50 */
[----:B------:R-:W-:Y:S02]  /*cc00*/  IADD3.X R89, R27, UR7, RZ, P0, !PT ;  /* 0x000000071b597c10 */ /* 0x000fe400087fe4ff */
[C---:B------:R-:W-:Y:S02]  /*cc10*/  ISETP.LT.OR P1, PT, R28.reuse, 0x41, P5 ;  /* 0x000000411c00780c */ /* 0x040fe40002f21670 */
[----:B------:R-:W-:Y:S02]  /*cc20*/  ISETP.LT.OR P0, PT, R28, 0x41, P4 ;  /* 0x000000411c00780c */ /* 0x000fe40002701670 */
[----:B------:R-:W-:Y:S01]  /*cc30*/  HMMA.16816.F32.BF16 R56, R120, R52, RZ ;  /* 0x000000347838723c */ /* 0x000fe200000418ff */
[----:B------:R-:W-:-:S05]  /*cc40*/  SEL R0, R0, 0xffffffc0, !P2 ;  /* 0xffffffc000007807 */ /* 0x000fca0005000000 */
[----:B------:R-:W-:Y:S02]  /*cc50*/  IMAD.IADD R211, R214, 0x1, R0 ;  /* 0x00000001d6d37824 */ /* 0x000fe400078e0200 */
[----:B------:R-:W-:Y:S01]  /*cc60*/  HMMA.16816.F32.BF16 R52, R120, R54, RZ ;  /* 0x000000367834723c */ /* 0x000fe200000418ff */
[----:B------:R5:W-:Y:S01]  /*cc70*/  LDGSTS.E.BYPASS.LTC128B.128 [R228+0x2100], [R88.64], !P1 ;  /* 0x0210000058e47fae */ /* 0x000be2000c901d50 */
[----:B------:R-:W-:-:S03]  /*cc80*/  IMAD.IADD R202, R0, 0x1, R213 ;  /* 0x0000000100ca7824 */ /* 0x000fc600078e02d5 */
[----:B------:R5:W-:Y:S01]  /*cc90*/  LDGSTS.E.BYPASS.LTC128B.128 [R228+0x5100], [R88.64+0x80], !P0 ;  /* 0x0510008058e47fae */ /* 0x000be2000c101d50 */
[----:B------:R-:W-:Y:S02]  /*cca0*/  ISETP.GT.AND P0, PT, R110, R223, PT ;  /* 0x000000df6e00720c */ /* 0x000fe40003f04270 */
[----:B------:R-:W-:Y:S01]  /*ccb0*/  HMMA.16816.F32.BF16 R48, R120, R44, RZ ;  /* 0x0000002c7830723c */ /* 0x000fe200000418ff */
[----:B------:R-:W3:Y:S04]  /*ccc0*/  LDSM.16.M88.4 R32, [R211+0x8100] ;  /* 0x00810000d320783b */ /* 0x000ee80000000200 */
[----:B------:R-:W3:Y:S03]  /*ccd0*/  LDSM.16.M88.4 R100, [R211+0x8900] ;  /* 0x00890000d364783b */ /* 0x000ee60000000200 */
[C---:B-1----:R-:W-:Y:S01]  /*cce0*/  HMMA.16816.F32.BF16 R64, R140.reuse, R20, R64 ;  /* 0x000000148c40723c */ /* 0x042fe20000041840 */
[----:B------:R-:W1:Y:S04]  /*ccf0*/  LDSM.16.M88.4 R28, [R211+0x9100] ;  /* 0x00910000d31c783b */ /* 0x000e680000000200 */
[----:B----4-:R-:W4:Y:S03]  /*cd00*/  LDSM.16.M88.4 R24, [R211+0x9900] ;  /* 0x00990000d318783b */ /* 0x010f260000000200 */
[----:B------:R-:W-:Y:S01]  /*cd10*/  HMMA.16816.F32.BF16 R60, R140, R22, R60 ;  /* 0x000000168c3c723c */ /* 0x000fe2000004183c */
[----:B------:R-:W1:Y:S04]  /*cd20*/  LDSM.16.M88.4 R20, [R211+0xa100] ;  /* 0x00a10000d314783b */ /* 0x000e680000000200 */
[----:B------:R-:W-:Y:S03]  /*cd30*/  LDSM.16.M88.4 R96, [R202] ;  /* 0x00000000ca60783b */ /* 0x000fe60000000200 */
[----:B------:R-:W-:Y:S01]  /*cd40*/  HMMA.16816.F32.BF16 R44, R120, R46, RZ ;  /* 0x0000002e782c723c */ /* 0x000fe200000418ff */
[----:B------:R-:W-:Y:S04]  /*cd50*/  LDSM.16.M88.4 R92, [R202+0x800] ;  /* 0x00080000ca5c783b */ /* 0x000fe80000000200 */
[----:B-----5:R-:W-:Y:S03]  /*cd60*/  LDSM.16.M88.4 R88, [R202+0x1000] ;  /* 0x00100000ca58783b */ /* 0x020fe60000000200 */
[C---:B--2---:R-:W-:Y:S01]  /*cd70*/  HMMA.16816.F32.BF16 R56, R140.reuse, R16, R56 ;  /* 0x000000108c38723c */ /* 0x044fe20000041838 */
[----:B------:R-:W-:Y:S04]  /*cd80*/  LDSM.16.M88.4 R104, [R211+0xb900] ;  /* 0x00b90000d368783b */ /* 0x000fe80000000200 */
[----:B------:R-:W0:Y:S03]  /*cd90*/  LDGDEPBAR ;  /* 0x00000000000079af */ /* 0x000e260000000000 */
[C---:B------:R-:W-:Y:S01]  /*cda0*/  HMMA.16816.F32.BF16 R52, R140.reuse, R18, R52 ;  /* 0x000000128c34723c */ /* 0x040fe20000041834 */
[----:B------:R-:W2:Y:S07]  /*cdb0*/  LDSM.16.M88.4 R16, [R211+0xa900] ;  /* 0x00a90000d310783b */ /* 0x000eae0000000200 */
[C---:B------:R-:W-:Y:S08]  /*cdc0*/  HMMA.16816.F32.BF16 R48, R140.reuse, R40, R48 ;  /* 0x000000288c30723c */ /* 0x040ff00000041830 */
[----:B------:R-:W-:Y:S01]  /*cdd0*/  HMMA.16816.F32.BF16 R44, R140, R42, R44 ;  /* 0x0000002a8c2c723c */ /* 0x000fe2000004182c */
[----:B------:R-:W5:Y:S07]  /*cde0*/  LDSM.16.M88.4 R40, [R202+0x1800] ;  /* 0x00180000ca28783b */ /* 0x000f6e0000000200 */
[C---:B---3--:R-:W-:Y:S08]  /*cdf0*/  HMMA.16816.F32.BF16 R12, R152.reuse, R32, R12 ;  /* 0x00000020980c723c */ /* 0x048ff0000004180c */
[C---:B------:R-:W-:Y:S01]  /*ce00*/  HMMA.16816.F32.BF16 R8, R152.reuse, R34, R8 ;  /* 0x000000229808723c */ /* 0x040fe20000041808 */
[----:B------:R-:W3:Y:S07]  /*ce10*/  LDSM.16.M88.4 R32, [R202+0x2000] ;  /* 0x00200000ca20783b */ /* 0x000eee0000000200 */
[C---:B------:R-:W-:Y:S08]  /*ce20*/  HMMA.16816.F32.BF16 R84, R152.reuse, R100, R84 ;  /* 0x000000649854723c */ /* 0x040ff00000041854 */
[C---:B------:R-:W-:Y:S01]  /*ce30*/  HMMA.16816.F32.BF16 R80, R152.reuse, R102, R80 ;  /* 0x000000669850723c */ /* 0x040fe20000041850 */
[----:B------:R-:W2:Y:S07]  /*ce40*/  LDSM.16.M88.4 R100, [R202+0x2800] ;  /* 0x00280000ca64783b */ /* 0x000eae0000000200 */
[C---:B-1----:R-:W-:Y:S08]  /*ce50*/  HMMA.16816.F32.BF16 R72, R152.reuse, R28, R72 ;  /* 0x0000001c9848723c */ /* 0x042ff00000041848 */
[C---:B------:R-:W-:Y:S01]  /*ce60*/  HMMA.16816.F32.BF16 R68, R152.reuse, R30, R68 ;  /* 0x0000001e9844723c */ /* 0x040fe20000041844 */
        /* <DEDUP_REMOVED lines=8> */
[----:B------:R-:W-:Y:S01]  /*cef0*/  HMMA.16816.F32.BF16 R44, R152, R18, R44 ;  /* 0x00000012982c723c */ /* 0x000fe2000004182c */
[----:B------:R-:W2:Y:S07]  /*cf00*/  LDSM.16.M88.4 R16, [R214+0xc900] ;  /* 0x00c90000d610783b */ /* 0x000eae0000000200 */
        /* <DEDUP_REMOVED lines=14> */
[----:B------:R-:W3:Y:S07]  /*cff0*/  LDSM.16.M88.4 R32, [R213+0x4000] ;  /* 0x00400000d520783b */ /* 0x000eee0000000200 */
[C---:B------:R-:W-:Y:S08]  /*d000*/  HMMA.16816.F32.BF16 R48, R168.reuse, R100, R48 ;  /* 0x00000064a830723c */ /* 0x040ff00000041830 */
[----:B------:R-:W-:Y:S01]  /*d010*/  HMMA.16816.F32.BF16 R44, R168, R102, R44 ;  /* 0x00000066a82c723c */ /* 0x000fe2000004182c */
[----:B------:R-:W-:Y:S07]  /*d020*/  LDSM.16.M88.4 R100, [R211+0xc100] ;  /* 0x00c10000d364783b */ /* 0x000fee0000000200 */
        /* <DEDUP_REMOVED lines=20> */
[----:B------:R-:W2:Y:S07]  /*d170*/  LDSM.16.M88.4 R88, [R211+0xd900] ;  /* 0x00d90000d358783b */ /* 0x000eae0000000200 */
[C---:B-----5:R-:W-:Y:S08]  /*d180*/  HMMA.16816.F32.BF16 R84, R176.reuse, R40, R84 ;  /* 0x00000028b054723c */ /* 0x060ff00000041854 */
[C---:B------:R-:W-:Y:S01]  /*d190*/  HMMA.16816.F32.BF16 R80, R176.reuse, R42, R80 ;  /* 0x0000002ab050723c */ /* 0x040fe20000041850 */
[----:B------:R-:W5:Y:S07]  /*d1a0*/  LDSM.16.M88.4 R40, [R202+0x3000] ;  /* 0x00300000ca28783b */ /* 0x000f6e0000000200 */
        /* <DEDUP_REMOVED lines=9> */
[C---:B------:R-:W-:Y:S08]  /*d240*/  HMMA.16816.F32.BF16 R48, R176.reuse, R20, R48 ;  /* 0x00000014b030723c */ /* 0x040ff00000041830 */
[----:B------:R-:W-:Y:S01]  /*d250*/  HMMA.16816.F32.BF16 R44, R176, R22, R44 ;  /* 0x00000016b02c723c */ /* 0x000fe2000004182c */
[----:B------:R-:W1:Y:S07]  /*d260*/  LDSM.16.M88.4 R20, [R202+0x5000] ;  /* 0x00500000ca14783b */ /* 0x000e6e0000000200 */
[C---:B--2---:R-:W-:Y:S08]  /*d270*/  HMMA.16816.F32.BF16 R12, R180.reuse, R16, R12 ;  /* 0x00000010b40c723c */ /* 0x044ff0000004180c */
[----:B------:R-:W-:Y:S01]  /*d280*/  HMMA.16816.F32.BF16 R8, R180, R18, R8 ;  /* 0x00000012b408723c */ /* 0x000fe20000041808 */
[----:B------:R-:W2:Y:S01]  /*d290*/  LDSM.16.M88.4 R16, [R202+0x5800] ;  /* 0x00580000ca10783b */ /* 0x000ea20000000200 */
        /* <DEDUP_REMOVED lines=13> */
[C---:B---3--:R-:W-:Y:S08]  /*d370*/  HMMA.16816.F32.BF16 R84, R188.reuse, R32, R84 ;  /* 0x00000020bc54723c */ /* 0x048ff00000041854 */
[C---:B------:R-:W-:Y:S08]  /*d380*/  HMMA.16816.F32.BF16 R80, R188.reuse, R34, R80 ;  /* 0x00000022bc50723c */ /* 0x040ff00000041850 */
[C---:B-1----:R-:W-:Y:S08]  /*d390*/  HMMA.16816.F32.BF16 R72, R188.reuse, R28, R72 ;  /* 0x0000001cbc48723c */ /* 0x042ff00000041848 */
[C---:B------:R-:W-:Y:S08]  /*d3a0*/  HMMA.16816.F32.BF16 R68, R188.reuse, R30, R68 ;  /* 0x0000001ebc44723c */ /* 0x040ff00000041844 */
[C---:B----4-:R-:W-:Y:S08]  /*d3b0*/  HMMA.16816.F32.BF16 R64, R188.reuse, R24, R64 ;  /* 0x00000018bc40723c */ /* 0x050ff00000041840 */
[C---:B------:R-:W-:Y:S08]  /*d3c0*/  HMMA.16816.F32.BF16 R60, R188.reuse, R26, R60 ;  /* 0x0000001abc3c723c */ /* 0x040ff0000004183c */
[C---:B------:R-:W-:Y:S08]  /*d3d0*/  HMMA.16816.F32.BF16 R56, R188.reuse, R20, R56 ;  /* 0x00000014bc38723c */ /* 0x040ff00000041838 */
[C---:B------:R-:W-:Y:S08]  /*d3e0*/  HMMA.16816.F32.BF16 R52, R188.reuse, R22, R52 ;  /* 0x00000016bc34723c */ /* 0x040ff00000041834 */
[C---:B--2---:R-:W-:Y:S08]  /*d3f0*/  HMMA.16816.F32.BF16 R48, R188.reuse, R16, R48 ;  /* 0x00000010bc30723c */ /* 0x044ff00000041830 */
[----:B------:R-:W-:Y:S01]  /*d400*/  HMMA.16816.F32.BF16 R44, R188, R18, R44 ;  /* 0x00000012bc2c723c */ /* 0x000fe2000004182c */
[----:B------:R-:W-:Y:S06]  /*d410*/  BAR.SYNC.DEFER_BLOCKING 0x0 ;  /* 0x0000000000007b1d */ /* 0x000fec0000010000 */
[----:B------:R-:W-:Y:S05]  /*d420*/  @!P0 BRA `(.L_x_382) ;  /* 0x000001b000008947 */ /* 0x000fea0003800000 */
[----:B------:R-:W-:Y:S01]  /*d430*/  IADD3 R17, R36, -0x2, RZ ;  /* 0xfffffffe24117810 */ /* 0x000fe20007ffe0ff */
[----:B------:R-:W-:-:S02]  /*d440*/  USHF.L.U32 UR5, UR10, 0x6, URZ ;  /* 0x000000060a057899 */ /* 0x000fc4000800063f */
[----:B------:R-:W-:Y:S01]  /*d450*/  ULDC UR4, c[0x0][0x1e4] ;  /* 0x0000790000047ab9 */ /* 0x000fe20000000800 */
[----:B------:R-:W-:Y:S01]  /*d460*/  SHF.R.S32.HI R7, RZ, 0x1f, R17 ;  /* 0x0000001fff077819 */ /* 0x000fe20000011411 */
[----:B------:R-:W-:Y:S01]  /*d470*/  IMAD R39, R39, R17, RZ ;  /* 0x0000001127277224 */ /* 0x000fe200078e02ff */
[----:B------:R-:W-:Y:S01]  /*d480*/  USHF.L.U64.HI UR4, UR10, UR9, UR4 ;  /* 0x000000090a047299 */ /* 0x000fe20008010204 */
        /* <DEDUP_REMOVED lines=21> */
.L_x_382:
[-C--:B-1----:R-:W-:Y:S01]  /*d5e0*/  LEA.HI R21, R37, R78.reuse, RZ, 0x2 ;  /* 0x0000004e25157211 */ /* 0x082fe200078f10ff */
[----:B------:R-:W-:Y:S01]  /*d5f0*/  FMUL.FTZ R19, R9, c[0x0][0x320] ;  /* 0x0000c80009137a20 */ /* 0x000fe20000410000 */
[----:B------:R-:W-:Y:S01]  /*d600*/  LOP3.LUT R23, R76, 0xffffffe0, RZ, 0xc0, !PT ;  /* 0xffffffe04c177812 */ /* 0x000fe200078ec0ff */
[----:B------:R-:W-:Y:S01]  /*d610*/  FMUL.FTZ R17, R84, c[0x0][0x320] ;  /* 0x0000c80054117a20 */ /* 0x000fe20000410000 */
[----:B------:R-:W-:Y:S01]  /*d620*/  SHF.R.S32.HI R16, RZ, 0x1f, R77 ;  /* 0x0000001fff107819 */ /* 0x000fe2000001144d */
[----:B------:R-:W-:Y:S01]  /*d630*/  FMUL.FTZ R0, R85, c[0x0][0x320] ;  /* 0x0000c80055007a20 */ /* 0x000fe20000410000 */
[----:B------:R-:W-:Y:S01]  /*d640*/  LOP3.LUT R21, R21, 0xfffffffc, RZ, 0xc0, !PT ;  /* 0xfffffffc15157812 */ /* 0x000fe200078ec0ff */
[----:B------:R-:W-:Y:S01]  /*d650*/  FMUL.FTZ R7, R80, c[0x0][0x320] ;  /* 0x0000c80050077a20 */ /* 0x000fe20000410000 */
[-C--:B------:R-:W-:Y:S01]  /*d660*/  IADD3 R4, -R23, R78.reuse, RZ ;  /* 0x0000004e17047210 */ /* 0x080fe20007ffe1ff */
[----:B------:R-:W-:Y:S01]  /*d670*/  FMUL.FTZ R9, R81, c[0x0][0x320] ;  /* 0x0000c80051097a20 */ /* 0x000fe20000410000 */
[----:B------:R-:W-:Y:S01]  /*d680*/  LEA.HI R16, R16, R77, RZ, 0x3 ;  /* 0x0000004d10107211 */ /* 0x000fe200078f18ff */
[----:B------:R-:W-:Y:S01]  /*d690*/  FMUL.FTZ R33, R72, c[0x0][0x320] ;  /* 0x0000c80048217a20 */ /* 0x000fe20000410000 */
[----:B------:R-:W-:Y:S01]  /*d6a0*/  IADD3 R78, -R21, R78, RZ ;  /* 0x0000004e154e7210 */ /* 0x000fe20007ffe1ff */
[----:B------:R-:W-:Y:S01]  /*d6b0*/  FMUL.FTZ R31, R73, c[0x0][0x320] ;  /* 0x0000c800491f7a20 */ /* 0x000fe20000410000 */
[----:B------:R-:W-:Y:S01]  /*d6c0*/  SHF.R.S32.HI R25, RZ, 0x1f, R4 ;  /* 0x0000001fff197819 */ /* 0x000fe20000011404 */
[----:B------:R-:W-:Y:S01]  /*d6d0*/  FMUL.FTZ R29, R68, c[0x0][0x320] ;  /* 0x0000c800441d7a20 */ /* 0x000fe20000410000 */
[----:B------:R-:W-:Y:S01]  /*d6e0*/  LOP3.LUT R16, R16, 0xffffff8, RZ, 0xc0, !PT ;  /* 0x0ffffff810107812 */ /* 0x000fe200078ec0ff */
[----:B------:R-:W-:Y:S01]  /*d6f0*/  FMUL.FTZ R69, R69, c[0x0][0x320] ;  /* 0x0000c80045457a20 */ /* 0x000fe20000410000 */
[----:B------:R-:W-:Y:S01]  /*d700*/  LEA.HI R6, R78, R78, RZ, 0x1 ;  /* 0x0000004e4e067211 */ /* 0x000fe200078f08ff */
[----:B------:R-:W-:Y:S01]  /*d710*/  FMUL.FTZ R64, R64, c[0x0][0x320] ;  /* 0x0000c80040407a20 */ /* 0x000fe20000410000 */
[----:B------:R-:W-:Y:S01]  /*d720*/  LEA.HI R25, R25, R4, RZ, 0x2 ;  /* 0x0000000419197211 */ /* 0x000fe200078f10ff */
[----:B------:R-:W-:Y:S01]  /*d730*/  IMAD.IADD R77, R77, 0x1, -R16 ;  /* 0x000000014d4d7824 */ /* 0x000fe200078e0a10 */
[----:B------:R-:W-:Y:S01]  /*d740*/  LOP3.LUT R21, R6, 0x1ffffffe, RZ, 0xc0, !PT ;  /* 0x1ffffffe06157812 */ /* 0x000fe200078ec0ff */
[----:B------:R-:W-:Y:S01]  /*d750*/  FMUL.FTZ R65, R65, c[0x0][0x320] ;  /* 0x0000c80041417a20 */ /* 0x000fe20000410000 */
[----:B------:R-:W-:Y:S01]  /*d760*/  LEA.HI.SX32 R16, R25, R118, 0x1e ;  /* 0x0000007619107211 */ /* 0x000fe200078ff2ff */
[----:B------:R-:W-:Y:S01]  /*d770*/  FMUL.FTZ R61, R61, c[0x0][0x320] ;  /* 0x0000c8003d3d7a20 */ /* 0x000fe20000410000 */
[----:B------:R-:W-:Y:S01]  /*d780*/  ISETP.NE.AND P0, PT, R217, 0x1, PT ;  /* 0x00000001d900780c */ /* 0x000fe20003f05270 */
[----:B------:R-:W-:Y:S01]  /*d790*/  IMAD.IADD R21, R78, 0x1, -R21 ;  /* 0x000000014e157824 */ /* 0x000fe200078e0a15 */
[----:B------:R-:W-:Y:S01]  /*d7a0*/  LEA R16, R77, R16, 0x4 ;  /* 0x000000104d107211 */ /* 0x000fe200078e20ff */
[----:B------:R-:W-:Y:S01]  /*d7b0*/  FMUL.FTZ R56, R56, c[0x0][0x320] ;  /* 0x0000c80038387a20 */ /* 0x000fe20000410000 */
[----:B------:R-:W-:Y:S01]  /*d7c0*/  LOP3.LUT R25, R25, 0x7ffffffc, RZ, 0xc0, !PT ;  /* 0x7ffffffc19197812 */ /* 0x000fe200078ec0ff */
[----:B------:R-:W-:Y:S01]  /*d7d0*/  FMUL.FTZ R57, R57, c[0x0][0x320] ;  /* 0x0000c80039397a20 */ /* 0x000fe20000410000 */
[----:B------:R-:W-:Y:S01]  /*d7e0*/  LEA R229, R21, R16, 0x3 ;  /* 0x0000001015e57211 */ /* 0x000fe200078e18ff */
[----:B------:R-:W-:Y:S01]  /*d7f0*/  FMUL.FTZ R21, R8, c[0x0][0x320] ;  /* 0x0000c80008157a20 */ /* 0x000fe20000410000 */
[----:B------:R-:W-:Y:S01]  /*d800*/  IADD3 R230, R4, -R25, RZ ;  /* 0x8000001904e67210 */ /* 0x000fe20007ffe0ff */
[----:B------:R-:W-:Y:S01]  /*d810*/  FMUL.FTZ R52, R52, c[0x0][0x320] ;  /* 0x0000c80034347a20 */ /* 0x000fe20000410000 */
[----:B------:R-:W-:Y:S01]  /*d820*/  IADD3 R43, R215, 0x1, R38 ;  /* 0x00000001d72b7810 */ /* 0x000fe20007ffe026 */
[----:B------:R-:W-:Y:S01]  /*d830*/  IMAD.MOV.U32 R6, RZ, RZ, R229 ;  /* 0x000000ffff067224 */ /* 0x000fe200078e00e5 */
[----:B------:R-:W-:Y:S01]  /*d840*/  SHF.L.U32 R230, R230, 0x1, RZ ;  /* 0x00000001e6e67819 */ /* 0x000fe200000006ff */
[----:B------:R-:W-:Y:S01]  /*d850*/  @P0 IMAD.HI.U32 R16, R229, c[0x0][0x2c8], RZ ;  /* 0x0000b200e5100a27 */ /* 0x000fe200078e00ff */
[----:B------:R-:W1:Y:S01]  /*d860*/  MUFU.TANH R19, R19 ;  /* 0x0000001300137308 */ /* 0x000e620000002400 */
[----:B------:R-:W-:Y:S01]  /*d870*/  ULDC UR10, c[0x0][0x324] ;  /* 0x0000c900000a7ab9 */ /* 0x000fe20000000800 */
[----:B------:R-:W-:Y:S01]  /*d880*/  IADD3 R43, -R220, R43, -R230 ;  /* 0x0000002bdc2b7210 */ /* 0x000fe20007ffe9e6 */
[----:B------:R-:W-:Y:S01]  /*d890*/  FMUL.FTZ R53, R53, c[0x0][0x320] ;  /* 0x0000c80035357a20 */ /* 0x000fe20000410000 */
[----:B------:R-:W-:Y:S01]  /*d8a0*/  @P0 SHF.R.U32.HI R6, RZ, c[0x0][0x2cc], R16 ;  /* 0x0000b300ff060a19 */ /* 0x000fe20000011610 */
[----:B------:R-:W-:Y:S01]  /*d8b0*/  FMUL.FTZ R48, R48, c[0x0][0x320] ;  /* 0x0000c80030307a20 */ /* 0x000fe20000410000 */
[----:B------:R-:W-:Y:S01]  /*d8c0*/  ISETP.GE.AND P0, PT, R216, 0x1, PT ;  /* 0x00000001d800780c */ /* 0x000fe20003f06270 */
[----:B------:R-:W-:Y:S01]  /*d8d0*/  FMUL.FTZ R49, R49, c[0x0][0x320] ;  /* 0x0000c80031317a20 */ /* 0x000fe20000410000 */
[----:B------:R-:W2:Y:S01]  /*d8e0*/  MUFU.TANH R17, R17 ;  /* 0x0000001100117308 */ /* 0x000ea20000002400 */
[----:B------:R-:W3:Y:S01]  /*d8f0*/  SHFL.IDX PT, R8, R6, RZ, 0x1c1f ;  /* 0x001c1fff06087589 */ /* 0x000ee200000e0000 */
[----:B------:R-:W-:Y:S01]  /*d900*/  FMUL.FTZ R45, R45, c[0x0][0x320] ;  /* 0x0000c8002d2d7a20 */ /* 0x000fe20000410000 */
[----:B------:R-:W-:Y:S01]  /*d910*/  ULOP3.LUT UR10, URZ, UR10, URZ, 0x33, !UPT ;  /* 0x0000000a3f0a7292 */ /* 0x000fe2000f8e333f */
[----:B------:R-:W-:Y:S01]  /*d920*/  FMUL.FTZ R13, R13, c[0x0][0x320] ;  /* 0x0000c8000d0d7a20 */ /* 0x000fe20000410000 */
[----:B------:R-:W-:Y:S01]  /*d930*/  IADD3 R42, -R230, R215, R38 ;  /* 0x000000d7e62a7210 */ /* 0x000fe20007ffe126 */
[----:B------:R-:W-:Y:S01]  /*d940*/  FMUL.FTZ R12, R12, c[0x0][0x320] ;  /* 0x0000c8000c0c7a20 */ /* 0x000fe20000410000 */
[----:B------:R-:W0:Y:S01]  /*d950*/  LDGDEPBAR ;  /* 0x00000000000079af */ /* 0x000e220000000000 */
[----:B------:R-:W-:Y:S01]  /*d960*/  FMUL.FTZ R60, R60, c[0x0][0x320] ;  /* 0x0000c8003c3c7a20 */ /* 0x000fe20000410000 */
[----:B------:R-:W4:Y:S01]  /*d970*/  MUFU.TANH R0, R0 ;  /* 0x0000000000007308 */ /* 0x000f220000002400 */
[----:B------:R-:W-:Y:S01]  /*d980*/  FMUL.FTZ R44, R44, c[0x0][0x320] ;  /* 0x0000c8002c2c7a20 */ /* 0x000fe20000410000 */
[----:B------:R-:W-:-:S06]  /*d990*/  IADD3 R30, R38, -R230, RZ ;  /* 0x800000e6261e7210 */ /* 0x000fcc0007ffe0ff */
        /* <DEDUP_REMOVED lines=20> */
[----:B------:R5:W1:Y:S02]  /*dae0*/  MUFU.TANH R133, R44 ;  /* 0x0000002c00857308 */ /* 0x000a640000002400 */
[----:B-----5:R-:W-:-:S02]  /*daf0*/  IADD3 R44, R43, c[0x0][0x328], RZ ;  /* 0x0000ca002b2c7a10 */ /* 0x020fc40007ffe0ff */
[----:B------:R-:W-:-:S03]  /*db00*/  IADD3 R43, R43, UR10, RZ ;  /* 0x0000000a2b2b7c10 */ /* 0x000fc6000fffe0ff */
[----:B---3--:R-:W-:Y:S01]  /*db10*/  IMAD.IADD R41, R44, 0x1, R8 ;  /* 0x000000012c297824 */ /* 0x008fe200078e0208 */
[----:B------:R-:W-:-:S04]  /*db20*/  IADD3 R24, R43, R8, RZ ;  /* 0x000000082b187210 */ /* 0x000fc80007ffe0ff */
[----:B------:R-:W-:Y:S01]  /*db30*/  IMNMX R41, R41, R42, PT ;  /* 0x0000002a29297217 */ /* 0x000fe20003800200 */
[----:B------:R-:W-:Y:S05]  /*db40*/  @!P0 BRA `(.L_x_383) ;  /* 0x0000014000008947 */ /* 0x000fea0003800000 */
[----:B-12-4-:R-:W-:Y:S01]  /*db50*/  IADD3 R13, -R220, R215, R8 ;  /* 0x000000d7dc0d7210 */ /* 0x016fe20007ffe108 */
[----:B------:R-:W-:Y:S03]  /*db60*/  BSSY B0, `(.L_x_384) ;  /* 0x000000e000007945 */ /* 0x000fe60003800000 */
        /* <DEDUP_REMOVED lines=9> */
.L_x_385:
[----:B------:R-:W-:-:S04]  /*dc00*/  MOV R8, c[0x0][0x32c] ;  /* 0x0000cb0000087a02 */ /* 0x000fc80000000f00 */
[----:B------:R-:W-:-:S13]  /*dc10*/  ISETP.NE.AND P0, PT, R8, 0x1, PT ;  /* 0x000000010800780c */ /* 0x000fda0003f05270 */
[----:B------:R-:W-:-:S05]  /*dc20*/  @P0 IMAD.HI.U32 R8, R13, c[0x0][0x330], RZ ;  /* 0x0000cc000d080a27 */ /* 0x000fca00078e00ff */
[----:B------:R-:W-:Y:S02]  /*dc30*/  @P0 SHF.R.U32.HI R13, RZ, c[0x0][0x334], R8 ;  /* 0x0000cd00ff0d0a19 */ /* 0x000fe40000011608 */
.L_x_386:
[----:B------:R-:W-:Y:S05]  /*dc40*/  BSYNC B0 ;  /* 0x0000000000007941 */ /* 0x000fea0003800000 */
.L_x_384:
[----:B------:R-:W-:-:S05]  /*dc50*/  IMAD R13, R13, c[0x0][0x32c], R30 ;  /* 0x0000cb000d0d7a24 */ /* 0x000fca00078e021e */
[----:B------:R-:W-:Y:S02]  /*dc60*/  IADD3 R8, R13, c[0x0][0x32c], RZ ;  /* 0x0000cb000d087a10 */ /* 0x000fe40007ffe0ff */
[----:B------:R-:W-:Y:S02]  /*dc70*/  IMNMX R24, R24, R13, !PT ;  /* 0x0000000d18187217 */ /* 0x000fe40007800200 */
[----:B------:R-:W-:Y:S02]  /*dc80*/  IMNMX R41, R41, R8, PT ;  /* 0x0000000829297217 */ /* 0x000fe40003800200 */
.L_x_383:
[C---:B-12-4-:R-:W-:Y:S01]  /*dc90*/  ISETP.GE.AND P0, PT, R38.reuse, 0x2, PT ;  /* 0x000000022600780c */ /* 0x056fe20003f06270 */
        /* <DEDUP_REMOVED lines=40> */
[----:B------:R2:W3:Y:S01]  /*df20*/  MUFU.TANH R156, R67 ;  /* 0x00000043009c7308 */ /* 0x0004e20000002400 */
[----:B------:R-:W-:Y:S01]  /*df30*/  P2R R12, PR, RZ, 0x2 ;  /* 0x00000002ff0c7803 */ /* 0x000fe20000000000 */
[--C-:B-1----:R-:W-:Y:S01]  /*df40*/  IMAD.IADD R11, R44, 0x1, R6.reuse ;  /* 0x000000012c0b7824 */ /* 0x102fe200078e0206 */
[----:B------:R-:W-:Y:S01]  /*df50*/  FSEL R17, R17, -INF , !P0 ;  /* 0xff80000011117808 */ /* 0x000fe20004000000 */
[----:B------:R-:W-:Y:S01]  /*df60*/  IMAD.IADD R43, R43, 0x1, R6 ;  /* 0x000000012b2b7824 */ /* 0x000fe200078e0206 */
[----:B------:R-:W-:-:S02]  /*df70*/  ISETP.GT.AND P0, PT, R24, 0x11, !P1 ;  /* 0x000000111800780c */ /* 0x000fc40004f04270 */
[----:B------:R-:W-:Y:S01]  /*df80*/  ISETP.GE.AND P1, PT, R38, 0x19, PT ;  /* 0x000000192600780c */ /* 0x000fe20003f26270 */
[----:B------:R2:W1:Y:S01]  /*df90*/  MUFU.TANH R166, R62 ;  /* 0x0000003e00a67308 */ /* 0x0004620000002400 */
[----:B------:R-:W-:Y:S02]  /*dfa0*/  ISETP.LT.OR P0, PT, R41, 0x12, P0 ;  /* 0x000000122900780c */ /* 0x000fe40000701670 */
[----:B------:R-:W-:Y:S02]  /*dfb0*/  P2R R37, PR, RZ, 0x2 ;  /* 0x00000002ff257803 */ /* 0x000fe40000000000 */
[----:B------:R-:W-:Y:S02]  /*dfc0*/  FSEL R13, R0, -INF , !P0 ;  /* 0xff800000000d7808 */ /* 0x000fe40004000000 */
[----:B------:R-:W-:Y:S01]  /*dfd0*/  ISETP.GT.AND P0, PT, R24, 0x18, !P1 ;  /* 0x000000181800780c */ /* 0x000fe20004f04270 */
[----:B------:R2:W4:Y:S01]  /*dfe0*/  MUFU.TANH R160, R63 ;  /* 0x0000003f00a07308 */ /* 0x0005220000002400 */
[----:B------:R-:W-:-:S02]  /*dff0*/  ISETP.GE.AND P1, PT, R38, 0x1a, PT ;  /* 0x0000001a2600780c */ /* 0x000fc40003f26270 */
[----:B------:R-:W-:Y:S02]  /*e000*/  ISETP.LT.OR P0, PT, R41, 0x19, P0 ;  /* 0x000000192900780c */ /* 0x000fe40000701670 */
[----:B------:R-:W-:Y:S02]  /*e010*/  P2R R8, PR, RZ, 0x2 ;  /* 0x00000002ff087803 */ /* 0x000fe40000000000 */
[----:B------:R-:W-:Y:S01]  /*e020*/  FSEL R7, R7, -INF , !P0 ;  /* 0xff80000007077808 */ /* 0x000fe20004000000 */
[----:B------:R2:W1:Y:S01]  /*e030*/  MUFU.TANH R164, R58 ;  /* 0x0000003a00a47308 */ /* 0x0004620000002400 */
[----:B------:R-:W-:Y:S02]  /*e040*/  ISETP.GT.AND P0, PT, R24, 0x19, !P1 ;  /* 0x000000191800780c */ /* 0x000fe40004f04270 */
[----:B------:R-:W-:Y:S02]  /*e050*/  ISETP.GE.AND P1, PT, R38, 0x21, PT ;  /* 0x000000212600780c */ /* 0x000fe40003f26270 */
[----:B------:R-:W-:-:S02]  /*e060*/  ISETP.LT.OR P0, PT, R41, 0x1a, P0 ;  /* 0x0000001a2900780c */ /* 0x000fc40000701670 */
[----:B------:R-:W-:Y:S01]  /*e070*/  P2R R35, PR, RZ, 0x2 ;  /* 0x00000002ff237803 */ /* 0x000fe20000000000 */
[----:B------:R2:W1:Y:S01]  /*e080*/  MUFU.TANH R162, R59 ;  /* 0x0000003b00a27308 */ /* 0x0004620000002400 */
[----:B------:R-:W-:Y:S02]  /*e090*/  FSEL R9, R9, -INF , !P0 ;  /* 0xff80000009097808 */ /* 0x000fe40004000000 */
[----:B------:R-:W-:Y:S02]  /*e0a0*/  ISETP.GT.AND P0, PT, R24, 0x20, !P1 ;  /* 0x000000201800780c */ /* 0x000fe40004f04270 */
[----:B------:R-:W-:Y:S02]  /*e0b0*/  ISETP.GE.AND P1, PT, R38, 0x22, PT ;  /* 0x000000222600780c */ /* 0x000fe40003f26270 */
[----:B------:R-:W-:Y:S01]  /*e0c0*/  ISETP.LT.OR P0, PT, R41, 0x21, P0 ;  /* 0x000000212900780c */ /* 0x000fe20000701670 */
[----:B------:R2:W1:Y:S01]  /*e0d0*/  MUFU.TANH R148, R74 ;  /* 0x0000004a00947308 */ /* 0x0004620000002400 */
[----:B------:R-:W-:-:S02]  /*e0e0*/  P2R R34, PR, RZ, 0x2 ;  /* 0x00000002ff227803 */ /* 0x000fc40000000000 */
[----:B------:R-:W-:Y:S02]  /*e0f0*/  FSEL R33, R33, -INF , !P0 ;  /* 0xff80000021217808 */ /* 0x000fe40004000000 */
[----:B------:R-:W-:Y:S02]  /*e100*/  ISETP.GT.AND P0, PT, R24, 0x21, !P1 ;  /* 0x000000211800780c */ /* 0x000fe40004f04270 */
[----:B------:R-:W-:Y:S01]  /*e110*/  ISETP.GE.AND P1, PT, R38, 0x29, PT ;  /* 0x000000292600780c */ /* 0x000fe20003f26270 */
[----:B------:R2:W1:Y:S01]  /*e120*/  MUFU.TANH R158, R54 ;  /* 0x00000036009e7308 */ /* 0x0004620000002400 */
[----:B------:R-:W-:Y:S02]  /*e130*/  ISETP.LT.OR P0, PT, R41, 0x22, P0 ;  /* 0x000000222900780c */ /* 0x000fe40000701670 */
[----:B------:R-:W-:Y:S02]  /*e140*/  P2R R32, PR, RZ, 0x2 ;  /* 0x00000002ff207803 */ /* 0x000fe40000000000 */
[----:B------:R-:W-:-:S02]  /*e150*/  FSEL R31, R31, -INF , !P0 ;  /* 0xff8000001f1f7808 */ /* 0x000fc40004000000 */
[----:B------:R-:W-:Y:S01]  /*e160*/  ISETP.GT.AND P0, PT, R24, 0x28, !P1 ;  /* 0x000000281800780c */ /* 0x000fe20004f04270 */
[----:B------:R2:W1:Y:S01]  /*e170*/  MUFU.TANH R150, R55 ;  /* 0x0000003700967308 */ /* 0x0004620000002400 */
[----:B------:R-:W-:Y:S02]  /*e180*/  ISETP.GE.AND P1, PT, R38, 0x2a, PT ;  /* 0x0000002a2600780c */ /* 0x000fe40003f26270 */
[----:B------:R-:W-:Y:S02]  /*e190*/  ISETP.LT.OR P0, PT, R41, 0x29, P0 ;  /* 0x000000292900780c */ /* 0x000fe40000701670 */
[----:B------:R-:W-:Y:S02]  /*e1a0*/  P2R R28, PR, RZ, 0x2 ;  /* 0x00000002ff1c7803 */ /* 0x000fe40000000000 */
[----:B------:R-:W-:Y:S01]  /*e1b0*/  FSEL R29, R29, -INF , !P0 ;  /* 0xff8000001d1d7808 */ /* 0x000fe20004000000 */
[----:B------:R2:W1:Y:S01]  /*e1c0*/  MUFU.TANH R128, R75 ;  /* 0x0000004b00807308 */ /* 0x0004620000002400 */
[----:B------:R-:W-:-:S02]  /*e1d0*/  ISETP.GT.AND P0, PT, R24, 0x29, !P1 ;  /* 0x000000291800780c */ /* 0x000fc40004f04270 */
[----:B------:R-:W-:Y:S02]  /*e1e0*/  ISETP.GE.AND P1, PT, R38, 0x31, PT ;  /* 0x000000312600780c */ /* 0x000fe40003f26270 */
[----:B------:R-:W-:Y:S02]  /*e1f0*/  ISETP.LT.OR P0, PT, R41, 0x2a, P0 ;  /* 0x0000002a2900780c */ /* 0x000fe40000701670 */
[----:B------:R-:W-:Y:S01]  /*e200*/  P2R R27, PR, RZ, 0x2 ;  /* 0x00000002ff1b7803 */ /* 0x000fe20000000000 */
[----:B------:R2:W1:Y:S01]  /*e210*/  MUFU.TANH R136, R51 ;  /* 0x0000003300887308 */ /* 0x0004620000002400 */
        /* <DEDUP_REMOVED lines=9> */
[----:B------:R2:W1:Y:S01]  /*e2b0*/  MUFU.TANH R146, R70 ;  /* 0x0000004600927308 */ /* 0x0004620000002400 */
[----:B------:R-:W-:-:S02]  /*e2c0*/  ISETP.LT.OR P0, PT, R41, 0x32, P0 ;  /* 0x000000322900780c */ /* 0x000fc40000701670 */
[----:B------:R-:W-:Y:S02]  /*e2d0*/  P2R R25, PR, RZ, 0x2 ;  /* 0x00000002ff197803 */ /* 0x000fe40000000000 */
[----:B------:R-:W-:Y:S02]  /*e2e0*/  FSEL R151, R151, -INF , !P0 ;  /* 0xff80000097977808 */ /* 0x000fe40004000000 */
[----:B------:R-:W-:Y:S01]  /*e2f0*/  ISETP.GT.AND P0, PT, R24, 0x38, !P1 ;  /* 0x000000381800780c */ /* 0x000fe20004f04270 */
[----:B------:R-:W1:Y:S01]  /*e300*/  MUFU.TANH R132, R132 ;  /* 0x0000008400847308 */ /* 0x000e620000002400 */
[C---:B------:R-:W-:Y:S02]  /*e310*/  ISETP.GE.AND P1, PT, R38.reuse, 0x3a, PT ;  /* 0x0000003a2600780c */ /* 0x040fe40003f26270 */
[----:B------:R-:W-:Y:S02]  /*e320*/  ISETP.LT.OR P0, PT, R41, 0x39, P0 ;  /* 0x000000392900780c */ /* 0x000fe40000701670 */
[----:B------:R-:W-:-:S02]  /*e330*/  ISETP.GE.AND P5, PT, R38, 0x42, PT ;  /* 0x000000422600780c */ /* 0x000fc40003fa6270 */
[----:B------:R-:W-:Y:S01]  /*e340*/  FSEL R147, R147, -INF , !P0 ;  /* 0xff80000093937808 */ /* 0x000fe20004000000 */
[----:B------:R2:W1:Y:S01]  /*e350*/  MUFU.TANH R130, R47 ;  /* 0x0000002f00827308 */ /* 0x0004620000002400 */
[----:B------:R-:W-:Y:S02]  /*e360*/  ISETP.GT.AND P0, PT, R24, 0x39, !P1 ;  /* 0x000000391800780c */ /* 0x000fe40004f04270 */
[C---:B------:R-:W-:Y:S02]  /*e370*/  ISETP.GE.AND P4, PT, R38.reuse, 0x49, PT ;  /* 0x000000492600780c */ /* 0x040fe40003f86270 */
[----:B------:R-:W-:Y:S02]  /*e380*/  ISETP.LT.OR P0, PT, R41, 0x3a, P0 ;  /* 0x0000003a2900780c */ /* 0x000fe40000701670 */
[----:B------:R-:W-:Y:S01]  /*e390*/  ISETP.GE.AND P3, PT, R38, 0x4a, PT ;  /* 0x0000004a2600780c */ /* 0x000fe20003f66270 */
[----:B------:R2:W1:Y:S01]  /*e3a0*/  MUFU.TANH R134, R71 ;  /* 0x0000004700867308 */ /* 0x0004620000002400 */
[----:B------:R-:W-:-:S02]  /*e3b0*/  FSEL R145, R145, -INF , !P0 ;  /* 0xff80000091917808 */ /* 0x000fc40004000000 */
[----:B------:R-:W-:Y:S02]  /*e3c0*/  ISETP.GT.AND P0, PT, R24, 0x40, !P6 ;  /* 0x000000401800780c */ /* 0x000fe40007704270 */
[----:B------:R-:W-:Y:S02]  /*e3d0*/  ISETP.GE.AND P2, PT, R38, 0x51, PT ;  /* 0x000000512600780c */ /* 0x000fe40003f46270 */
[----:B------:R-:W-:Y:S01]  /*e3e0*/  ISETP.LT.OR P0, PT, R41, 0x41, P0 ;  /* 0x000000412900780c */ /* 0x000fe20000701670 */
[----:B------:R-:W1:Y:S01]  /*e3f0*/  MUFU.TANH R46, R46 ;  /* 0x0000002e002e7308 */ /* 0x000e620000002400 */
        /* <DEDUP_REMOVED lines=9> */
[----:B------:R2:W1:Y:S01]  /*e490*/  MUFU.TANH R184, R66 ;  /* 0x0000004200b87308 */ /* 0x0004620000002400 */
[----:B------:R-:W-:-:S02]  /*e4a0*/  IMNMX R42, R11, R42, PT ;  /* 0x0000002a0b2a7217 */ /* 0x000fc40003800200 */
[----:B------:R-:W-:-:S04]  /*e4b0*/  ISETP.LT.OR P0, PT, R41, 0x49, P0 ;  /* 0x000000492900780c */ /* 0x000fc80000701670 */
[----:B------:R-:W-:Y:S01]  /*e4c0*/  FSEL R157, R157, -INF , !P0 ;  /* 0xff8000009d9d7808 */ /* 0x000fe20004000000 */
[----:B------:R2:W1:Y:S01]  /*e4d0*/  MUFU.TANH R138, R50 ;  /* 0x00000032008a7308 */ /* 0x0004620000002400 */
[----:B------:R-:W-:-:S04]  /*e4e0*/  ISETP.GT.AND P0, PT, R24, 0x49, !P3 ;  /* 0x000000491800780c */ /* 0x000fc80005f04270 */
[----:B------:R-:W-:-:S04]  /*e4f0*/  ISETP.LT.OR P0, PT, R41, 0x4a, P0 ;  /* 0x0000004a2900780c */ /* 0x000fc80000701670 */
[----:B------:R-:W-:Y:S02]  /*e500*/  FSEL R149, R149, -INF , !P0 ;  /* 0xff80000095957808 */ /* 0x000fe40004000000 */
[----:B------:R-:W-:-:S04]  /*e510*/  ISETP.GT.AND P0, PT, R24, 0x50, !P2 ;  /* 0x000000501800780c */ /* 0x000fc80005704270 */
[----:B------:R-:W-:-:S04]  /*e520*/  ISETP.LT.OR P0, PT, R41, 0x51, P0 ;  /* 0x000000512900780c */ /* 0x000fc80000701670 */
[----:B------:R-:W-:Y:S02]  /*e530*/  FSEL R137, R137, -INF , !P0 ;  /* 0xff80000089897808 */ /* 0x000fe40004000000 */
[----:B------:R-:W-:Y:S02]  /*e540*/  ISETP.GT.AND P0, PT, R24, 0x51, !P1 ;  /* 0x000000511800780c */ /* 0x000fe40004f04270 */
[----:B------:R-:W-:Y:S02]  /*e550*/  ISETP.GE.AND P1, PT, R38, 0x59, PT ;  /* 0x000000592600780c */ /* 0x000fe40003f26270 */
[----:B------:R-:W-:Y:S02]  /*e560*/  ISETP.LT.OR P0, PT, R41, 0x52, P0 ;  /* 0x000000522900780c */ /* 0x000fe40000701670 */
[----:B------:R-:W-:Y:S02]  /*e570*/  P2R R18, PR, RZ, 0x2 ;  /* 0x00000002ff127803 */ /* 0x000fe40000000000 */
[----:B------:R-:W-:-:S02]  /*e580*/  FSEL R135, R135, -INF , !P0 ;  /* 0xff80000087877808 */ /* 0x000fc40004000000 */
[----:B------:R-:W-:Y:S02]  /*e590*/  ISETP.GT.AND P0, PT, R24, 0x58, !P1 ;  /* 0x000000581800780c */ /* 0x000fe40004f04270 */
[----:B------:R-:W-:Y:S02]  /*e5a0*/  ISETP.GE.AND P1, PT, R38, 0x1, PT ;  /* 0x000000012600780c */ /* 0x000fe40003f26270 */
[----:B------:R-:W-:-:S04]  /*e5b0*/  ISETP.LT.OR P0, PT, R41, 0x59, P0 ;  /* 0x000000592900780c */ /* 0x000fc80000701670 */
[----:B------:R-:W-:Y:S02]  /*e5c0*/  FSEL R133, R133, -INF , !P0 ;  /* 0xff80000085857808 */ /* 0x000fe40004000000 */
[----:B------:R-:W-:-:S04]  /*e5d0*/  ISETP.GT.AND P0, PT, R24, RZ, !P1 ;  /* 0x000000ff1800720c */ /* 0x000fc80004f04270 */
[----:B------:R-:W-:-:S04]  /*e5e0*/  ISETP.LT.OR P0, PT, R41, 0x1, P0 ;  /* 0x000000012900780c */ /* 0x000fc80000701670 */
[----:B------:R-:W-:Y:S02]  /*e5f0*/  FSEL R4, R4, -INF , !P0 ;  /* 0xff80000004047808 */ /* 0x000fe40004000000 */
[----:B------:R-:W-:Y:S01]  /*e600*/  ISETP.GE.AND P0, PT, R38, 0x5a, PT ;  /* 0x0000005a2600780c */ /* 0x000fe20003f06270 */
[----:B------:R-:W-:-:S03]  /*e610*/  FMUL.FTZ R38, R82, c[0x0][0x320] ;  /* 0x0000c80052267a20 */ /* 0x000fc60000410000 */
[----:B------:R-:W-:Y:S02]  /*e620*/  P2R R20, PR, RZ, 0x1 ;  /* 0x00000001ff147803 */ /* 0x000fe40000000000 */
        /* <DEDUP_REMOVED lines=8> */
[----:B------:R-:W-:Y:S01]  /*e6b0*/  ISETP.GE.AND P0, PT, R216, 0x1, PT ;  /* 0x00000001d800780c */ /* 0x000fe20003f06270 */
        /* <DEDUP_REMOVED lines=16> */
.L_x_389:
[----:B------:R-:W-:-:S04]  /*e7c0*/  MOV R6, c[0x0][0x32c] ;  /* 0x0000cb0000067a02 */ /* 0x000fc80000000f00 */
[----:B------:R-:W-:-:S13]  /*e7d0*/  ISETP.NE.AND P0, PT, R6, 0x1, PT ;  /* 0x000000010600780c */ /* 0x000fda0003f05270 */
[----:B------:R-:W-:-:S05]  /*e7e0*/  @P0 IMAD.HI.U32 R6, R11, c[0x0][0x330], RZ ;  /* 0x0000cc000b060a27 */ /* 0x000fca00078e00ff */
[----:B------:R-:W-:Y:S02]  /*e7f0*/  @P0 SHF.R.U32.HI R11, RZ, c[0x0][0x334], R6 ;  /* 0x0000cd00ff0b0a19 */ /* 0x000fe40000011606 */
.L_x_390:
[----:B------:R-:W-:Y:S05]  /*e800*/  BSYNC B0 ;  /* 0x0000000000007941 */ /* 0x000fea0003800000 */
.L_x_388:
[----:B------:R-:W-:-:S05]  /*e810*/  IMAD R30, R11, c[0x0][0x32c], R30 ;  /* 0x0000cb000b1e7a24 */ /* 0x000fca00078e021e */
[----:B------:R-:W-:Y:S02]  /*e820*/  IADD3 R11, R30, c[0x0][0x32c], RZ ;  /* 0x0000cb001e0b7a10 */ /* 0x000fe40007ffe0ff */
[----:B------:R-:W-:Y:S02]  /*e830*/  IMNMX R43, R43, R30, !PT ;  /* 0x0000001e2b2b7217 */ /* 0x000fe40007800200 */
[----:B------:R-:W-:Y:S02]  /*e840*/  IMNMX R42, R42, R11, PT ;  /* 0x0000000b2a2a7217 */ /* 0x000fe40003800200 */
.L_x_387:
[----:B--234-:R-:W-:Y:S01]  /*e850*/  ISETP.NE.AND P0, PT, R45, RZ, PT ;  /* 0x000000ff2d00720c */ /* 0x01cfe20003f05270 */
[----:B------:R-:W-:Y:S01]  /*e860*/  IMAD.SHL.U32 R212, R2, 0x2, RZ ;  /* 0x0000000202d47824 */ /* 0x000fe200078e00ff */
[----:B------:R-:W-:Y:S02]  /*e870*/  IADD3 R192, R36, -0x2, RZ ;  /* 0xfffffffe24c07810 */ /* 0x000fe40007ffe0ff */
[----:B------:R-:W-:Y:S01]  /*e880*/  ISETP.GT.AND P0, PT, R43, 0x1, !P0 ;  /* 0x000000012b00780c */ /* 0x000fe20004704270 */
[--C-:B------:R-:W-:Y:S01]  /*e890*/  IMAD R210, R5, 0x2, R212.reuse ;  /* 0x0000000205d27824 */ /* 0x100fe200078e02d4 */
[----:B------:R-:W-:Y:S01]  /*e8a0*/  LDSM.16.MT88.4 R76, [R212+0x3100] ;  /* 0x00310000d44c783b */ /* 0x000fe20000004200 */
[C---:B------:R-:W-:Y:S01]  /*e8b0*/  IMAD R209, R3.reuse, 0x2, R212 ;  /* 0x0000000203d17824 */ /* 0x040fe200078e02d4 */
[----:B------:R-:W-:Y:S01]  /*e8c0*/  ISETP.LT.OR P0, PT, R42, 0x2, P0 ;  /* 0x000000022a00780c */ /* 0x000fe20000701670 */
[----:B------:R-:W-:Y:S01]  /*e8d0*/  IMAD R208, R3, 0x2, R210 ;  /* 0x0000000203d07824 */ /* 0x000fe200078e02d2 */
[----:B------:R-:W-:Y:S02]  /*e8e0*/  LDSM.16.MT88.4 R108, [R212+0x100] ;  /* 0x00010000d46c783b */ /* 0x000fe40000004200 */
[----:B-1----:R-:W-:-:S02]  /*e8f0*/  FSEL R30, R14, -INF , !P0 ;  /* 0xff8000000e1e7808 */ /* 0x002fc40004000000 */
[----:B------:R-:W-:Y:S01]  /*e900*/  ISETP.NE.AND P0, PT, R16, RZ, PT ;  /* 0x000000ff1000720c */ /* 0x000fe20003f05270 */
[----:B------:R-:W-:Y:S03]  /*e910*/  LDSM.16.MT88.4 R84, [R208+0x100] ;  /* 0x00010000d054783b */ /* 0x000fe60000004200 */
[----:B------:R-:W-:Y:S01]  /*e920*/  ISETP.GT.AND P0, PT, R43, 0x8, !P0 ;  /* 0x000000082b00780c */ /* 0x000fe20004704270 */
[----:B------:R-:W-:Y:S03]  /*e930*/  LDSM.16.MT88.4 R100, [R210+0x100] ;  /* 0x00010000d264783b */ /* 0x000fe60000004200 */
[----:B------:R-:W-:Y:S01]  /*e940*/  ISETP.LT.OR P0, PT, R42, 0x9, P0 ;  /* 0x000000092a00780c */ /* 0x000fe20000701670 */
[----:B------:R-:W-:Y:S03]  /*e950*/  LDSM.16.MT88.4 R92, [R209+0x100] ;  /* 0x00010000d15c783b */ /* 0x000fe60000004200 */
[----:B------:R-:W-:Y:S01]  /*e960*/  FSEL R16, R46, -INF , !P0 ;  /* 0xff8000002e107808 */ /* 0x000fe20004000000 */
[----:B------:R-:W-:Y:S01]  /*e970*/  LDSM.16.MT88.4 R68, [R210+0x3100] ;  /* 0x00310000d244783b */ /* 0x000fe20000004200 */
[----:B------:R-:W-:-:S03]  /*e980*/  ISETP.NE.AND P0, PT, R40, RZ, PT ;  /* 0x000000ff2800720c */ /* 0x000fc60003f05270 */
[----:B------:R-:W-:Y:S01]  /*e990*/  LDSM.16.MT88.4 R56, [R209+0x3100] ;  /* 0x00310000d138783b */ /* 0x000fe20000004200 */
        /* <DEDUP_REMOVED lines=51> */
[----:B------:R-:W-:Y:S02]  /*ecd0*/  ISETP.GT.AND P0, PT, R43, 0x40, !P6 ;  /* 0x000000402b00780c */ /* 0x000fe40007704270 */
[----:B------:R-:W-:Y:S02]  /*ece0*/  ISETP.NE.AND P6, PT, R20, RZ, PT ;  /* 0x000000ff1400720c */ /* 0x000fe40003fc5270 */
        /* <DEDUP_REMOVED lines=8> */
[----:B------:R-:W-:Y:S02]  /*ed70*/  ISETP.LT.OR P0, PT, R42, 0x49, P0 ;  /* 0x000000492a00780c */ /* 0x000fe40000701670 */
[----:B------:R-:W-:Y:S02]  /*ed80*/  FMNMX.FTZ R0, R4, R23, !PT ;  /* 0x0000001704007209 */ /* 0x000fe40007810000 */
[----:B------:R-:W-:-:S02]  /*ed90*/  FSEL R158, R158, -INF , !P0 ;  /* 0xff8000009e9e7808 */ /* 0x000fc40004000000 */
[----:B------:R-:W-:Y:S02]  /*eda0*/  ISETP.GT.AND P0, PT, R43, 0x49, !P3 ;  /* 0x000000492b00780c */ /* 0x000fe40005f04270 */
[----:B------:R-:W-:Y:S02]  /*edb0*/  FMNMX.FTZ R0, R21, R0, !PT ;  /* 0x0000000015007209 */ /* 0x000fe40007810000 */
[----:B------:R-:W-:Y:S02]  /*edc0*/  ISETP.LT.OR P0, PT, R42, 0x4a, P0 ;  /* 0x0000004a2a00780c */ /* 0x000fe40000701670 */
[----:B------:R-:W-:Y:S02]  /*edd0*/  FMNMX.FTZ R0, R19, R0, !PT ;  /* 0x0000000013007209 */ /* 0x000fe40007810000 */
[----:B------:R-:W-:Y:S02]  /*ede0*/  FSEL R150, R150, -INF , !P0 ;  /* 0xff80000096967808 */ /* 0x000fe40004000000 */
[----:B------:R-:W-:-:S02]  /*edf0*/  ISETP.GT.AND P0, PT, R43, 0x50, !P2 ;  /* 0x000000502b00780c */ /* 0x000fc40005704270 */
[----:B------:R-:W-:Y:S02]  /*ee00*/  FMNMX.FTZ R0, R17, R0, !PT ;  /* 0x0000000011007209 */ /* 0x000fe40007810000 */
[----:B------:R-:W-:Y:S02]  /*ee10*/  ISETP.LT.OR P0, PT, R42, 0x51, P0 ;  /* 0x000000512a00780c */ /* 0x000fe40000701670 */
[----:B------:R-:W-:Y:S02]  /*ee20*/  FMNMX.FTZ R0, R13, R0, !PT ;  /* 0x000000000d007209 */ /* 0x000fe40007810000 */
[----:B------:R-:W-:Y:S02]  /*ee30*/  FSEL R138, R138, -INF , !P0 ;  /* 0xff8000008a8a7808 */ /* 0x000fe40004000000 */
[----:B------:R-:W-:Y:S02]  /*ee40*/  ISETP.GT.AND P0, PT, R43, RZ, !P1 ;  /* 0x000000ff2b00720c */ /* 0x000fe40004f04270 */
[----:B------:R-:W-:-:S02]  /*ee50*/  FMNMX.FTZ R0, R7, R0, !PT ;  /* 0x0000000007007209 */ /* 0x000fc40007810000 */
[----:B------:R-:W-:Y:S02]  /*ee60*/  ISETP.LT.OR P0, PT, R42, 0x1, P0 ;  /* 0x000000012a00780c */ /* 0x000fe40000701670 */
[----:B------:R-:W-:Y:S02]  /*ee70*/  FMNMX.FTZ R0, R9, R0, !PT ;  /* 0x0000000009007209 */ /* 0x000fe40007810000 */
[----:B------:R-:W-:Y:S02]  /*ee80*/  FSEL R24, R24, -INF , !P0 ;  /* 0xff80000018187808 */ /* 0x000fe40004000000 */
        /* <DEDUP_REMOVED lines=24> */
[----:B------:R-:W-:Y:S02]  /*f010*/  ISETP.GT.AND P0, PT, R43, 0x51, !P4 ;  /* 0x000000512b00780c */ /* 0x000fe40006704270 */
[----:B------:R-:W-:Y:S02]  /*f020*/  FMNMX.FTZ R15, R156, R15, !PT ;  /* 0x0000000f9c0f7209 */ /* 0x000fe40007810000 */
[----:B------:R-:W-:-:S02]  /*f030*/  FMNMX.FTZ R0, R137, R0, !PT ;  /* 0x0000000089007209 */ /* 0x000fc40007810000 */
[----:B------:R-:W-:Y:S02]  /*f040*/  FMNMX.FTZ R15, R166, R15, !PT ;  /* 0x0000000fa60f7209 */ /* 0x000fe40007810000 */
[----:B------:R-:W-:Y:S02]  /*f050*/  ISETP.GT.AND P1, PT, R43, 0x58, !P5 ;  /* 0x000000582b00780c */ /* 0x000fe40006f24270 */
[----:B------:R-:W-:Y:S02]  /*f060*/  FMNMX.FTZ R15, R160, R15, !PT ;  /* 0x0000000fa00f7209 */ /* 0x000fe40007810000 */
[----:B------:R-:W-:Y:S02]  /*f070*/  ISETP.LT.OR P2, PT, R42, 0x52, P0 ;  /* 0x000000522a00780c */ /* 0x000fe40000741670 */
[----:B------:R-:W-:Y:S02]  /*f080*/  FMNMX.FTZ R15, R164, R15, !PT ;  /* 0x0000000fa40f7209 */ /* 0x000fe40007810000 */
[----:B------:R-:W-:-:S02]  /*f090*/  FMNMX.FTZ R0, R135, R0, !PT ;  /* 0x0000000087007209 */ /* 0x000fc40007810000 */
[----:B------:R-:W-:Y:S02]  /*f0a0*/  FMNMX.FTZ R15, R162, R15, !PT ;  /* 0x0000000fa20f7209 */ /* 0x000fe40007810000 */
[----:B------:R-:W-:Y:S02]  /*f0b0*/  ISETP.GT.AND P0, PT, R43, 0x59, !P6 ;  /* 0x000000592b00780c */ /* 0x000fe40007704270 */
[----:B------:R-:W-:Y:S02]  /*f0c0*/  FMNMX.FTZ R15, R158, R15, !PT ;  /* 0x0000000f9e0f7209 */ /* 0x000fe40007810000 */
[----:B------:R-:W-:Y:S02]  /*f0d0*/  ISETP.LT.OR P1, PT, R42, 0x59, P1 ;  /* 0x000000592a00780c */ /* 0x000fe40000f21670 */
[----:B------:R-:W-:Y:S02]  /*f0e0*/  FMNMX.FTZ R15, R150, R15, !PT ;  /* 0x0000000f960f7209 */ /* 0x000fe40007810000 */
[----:B------:R-:W-:-:S02]  /*f0f0*/  FSEL R136, R136, -INF , !P2 ;  /* 0xff80000088887808 */ /* 0x000fc40005000000 */
[----:B------:R-:W-:Y:S02]  /*f100*/  FMNMX.FTZ R15, R138, R15, !PT ;  /* 0x0000000f8a0f7209 */ /* 0x000fe40007810000 */
[----:B------:R-:W-:Y:S02]  /*f110*/  FMNMX.FTZ R0, R133, R0, !PT ;  /* 0x0000000085007209 */ /* 0x000fe40007810000 */
[----:B------:R-:W-:Y:S02]  /*f120*/  ISETP.LT.OR P0, PT, R42, 0x5a, P0 ;  /* 0x0000005a2a00780c */ /* 0x000fe40000701670 */
[----:B------:R-:W-:Y:S02]  /*f130*/  FSEL R132, R132, -INF , !P1 ;  /* 0xff80000084847808 */ /* 0x000fe40004800000 */
[----:B------:R-:W-:Y:S02]  /*f140*/  FMNMX.FTZ R15, R136, R15, !PT ;  /* 0x0000000f880f7209 */ /* 0x000fe40007810000 */
[----:B------:R-:W-:-:S02]  /*f150*/  FMNMX.FTZ R11, R131, R0, !PT ;  /* 0x00000000830b7209 */ /* 0x000fc40007810000 */
[----:B------:R-:W-:Y:S02]  /*f160*/  FSEL R130, R130, -INF , !P0 ;  /* 0xff80000082827808 */ /* 0x000fe40004000000 */
[----:B------:R-:W-:Y:S01]  /*f170*/  FMNMX.FTZ R15, R132, R15, !PT ;  /* 0x0000000f840f7209 */ /* 0x000fe20007810000 */
[----:B------:R-:W1:Y:S01]  /*f180*/  SHFL.BFLY PT, R0, R11, 0x2, 0x1f ;  /* 0x0c401f000b007f89 */ /* 0x000e6200000e0000 */
[----:B------:R-:W-:Y:S02]  /*f190*/  ISETP.NE.AND P6, PT, R217, 0x1, PT ;  /* 0x00000001d900780c */ /* 0x000fe40003fc5270 */
[----:B------:R-:W-:Y:S02]  /*f1a0*/  FMNMX.FTZ R15, R130, R15, !PT ;  /* 0x0000000f820f7209 */ /* 0x000fe40007810000 */
[----:B------:R-:W-:-:S03]  /*f1b0*/  ISETP.GE.AND P5, PT, R216, 0x1, PT ;  /* 0x00000001d800780c */ /* 0x000fc60003fa6270 */
[----:B------:R-:W2:Y:S01]  /*f1c0*/  SHFL.BFLY PT, R18, R15, 0x2, 0x1f ;  /* 0x0c401f000f127f89 */ /* 0x000ea200000e0000 */
[----:B-1----:R-:W-:-:S05]  /*f1d0*/  FMNMX.FTZ R25, R11, R0, !PT ;  /* 0x000000000b197209 */ /* 0x002fca0007810000 */
[----:B------:R-:W1:Y:S01]  /*f1e0*/  SHFL.BFLY PT, R0, R25, 0x1, 0x1f ;  /* 0x0c201f0019007f89 */ /* 0x000e6200000e0000 */
[----:B--2---:R-:W-:-:S05]  /*f1f0*/  FMNMX.FTZ R11, R15, R18, !PT ;  /* 0x000000120f0b7209 */ /* 0x004fca0007810000 */
[----:B------:R-:W2:Y:S01]  /*f200*/  SHFL.BFLY PT, R116, R11, 0x1, 0x1f ;  /* 0x0c201f000b747f89 */ /* 0x000ea200000e0000 */
[----:B-1----:R-:W-:-:S04]  /*f210*/  FMNMX.FTZ R0, R25, R0, !PT ;  /* 0x0000000019007209 */ /* 0x002fc80007810000 */
[C---:B------:R-:W-:Y:S01]  /*f220*/  FSETP.NEU.FTZ.AND P0, PT, R0.reuse, -INF , PT ;  /* 0xff8000000000780b */ /* 0x040fe20003f1d000 */
[----:B------:R-:W-:Y:S01]  /*f230*/  FMUL.FTZ R144, R0, c[0x0][0x2d0] ;  /* 0x0000b40000907a20 */ /* 0x000fe20000410000 */
[----:B--2---:R-:W-:-:S04]  /*f240*/  FMNMX.FTZ R116, R11, R116, !PT ;  /* 0x000000740b747209 */ /* 0x004fc80007810000 */
[----:B------:R-:W-:Y:S02]  /*f250*/  FSEL R144, R144, RZ, P0 ;  /* 0x000000ff90907208 */ /* 0x000fe40000000000 */
[C---:B------:R-:W-:Y:S01]  /*f260*/  FSETP.NEU.FTZ.AND P0, PT, R116.reuse, -INF , PT ;  /* 0xff8000007400780b */ /* 0x040fe20003f1d000 */
[----:B------:R-:W-:Y:S02]  /*f270*/  FMUL.FTZ R127, R116, c[0x0][0x2d0] ;  /* 0x0000b400747f7a20 */ /* 0x000fe40000410000 */
        /* <DEDUP_REMOVED lines=9> */
[--C-:B------:R-:W-:Y:S01]  /*f310*/  FFMA.FTZ R46, R16, c[0x0][0x2d0], -R127.reuse ;  /* 0x0000b400102e7a23 */ /* 0x100fe2000001087f */
[----:B------:R-:W-:Y:S01]  /*f320*/  LDSM.16.MT88.4 R24, [R212+0x900] ;  /* 0x00090000d418783b */ /* 0x000fe20000004200 */
[--C-:B------:R-:W-:Y:S01]  /*f330*/  FFMA.FTZ R45, R6, c[0x0][0x2d0], -R127.reuse ;  /* 0x0000b400062d7a23 */ /* 0x100fe2000001087f */
[----:B------:R-:W1:Y:S01]  /*f340*/  MUFU.EX2 R47, R47 ;  /* 0x0000002f002f7308 */ /* 0x000e620000000800 */
[--C-:B------:R-:W-:Y:S02]  /*f350*/  FFMA.FTZ R38, R7, c[0x0][0x2d0], -R144.reuse ;  /* 0x0000b40007267a23 */ /* 0x100fe40000010890 */
[----:B------:R-:W2:Y:S01]  /*f360*/  LDSM.16.MT88.4 R4, [R208+0x3100] ;  /* 0x00310000d004783b */ /* 0x000ea20000004200 */
[----:B------:R-:W-:Y:S02]  /*f370*/  FFMA.FTZ R41, R13, c[0x0][0x2d0], -R144 ;  /* 0x0000b4000d297a23 */ /* 0x000fe40000010890 */
[--C-:B------:R-:W-:Y:S02]  /*f380*/  FFMA.FTZ R40, R14, c[0x0][0x2d0], -R127.reuse ;  /* 0x0000b4000e287a23 */ /* 0x100fe4000001087f */
[----:B------:R-:W-:Y:S01]  /*f390*/  MUFU.EX2 R44, R44 ;  /* 0x0000002c002c7308 */ /* 0x000fe20000000800 */
[----:B------:R-:W-:-:S02]  /*f3a0*/  FFMA.FTZ R39, R12, c[0x0][0x2d0], -R127 ;  /* 0x0000b4000c277a23 */ /* 0x000fc4000001087f */
[----:B------:R-:W3:Y:S01]  /*f3b0*/  LDSM.16.MT88.4 R12, [R208+0x900] ;  /* 0x00090000d00c783b */ /* 0x000ee20000004200 */
[--C-:B------:R-:W-:Y:S02]  /*f3c0*/  FFMA.FTZ R37, R9, c[0x0][0x2d0], -R144.reuse ;  /* 0x0000b40009257a23 */ /* 0x100fe40000010890 */
[--C-:B------:R-:W-:Y:S02]  /*f3d0*/  FFMA.FTZ R3, R10, c[0x0][0x2d0], -R127.reuse ;  /* 0x0000b4000a037a23 */ /* 0x100fe4000001087f */
[----:B------:R-:W4:Y:S01]  /*f3e0*/  MUFU.EX2 R43, R43 ;  /* 0x0000002b002b7308 */ /* 0x000f220000000800 */
[----:B------:R-:W-:Y:S01]  /*f3f0*/  FFMA.FTZ R2, R8, c[0x0][0x2d0], -R127 ;  /* 0x0000b40008027a23 */ /* 0x000fe2000001087f */
[----:B-1----:R-:W-:Y:S01]  /*f400*/  F2FP.BF16.PACK_AB R64, R47, R48 ;  /* 0x000000302f40723e */ /* 0x002fe200000010ff */
[----:B------:R-:W1:Y:S01]  /*f410*/  LDSM.16.MT88.4 R8, [R212+0x3900] ;  /* 0x00390000d408783b */ /* 0x000e620000004200 */
[--C-:B------:R-:W-:Y:S02]  /*f420*/  FFMA.FTZ R42, R17, c[0x0][0x2d0], -R144.reuse ;  /* 0x0000b400112a7a23 */ /* 0x100fe40000010890 */
[--C-:B------:R-:W-:Y:S01]  /*f430*/  FFMA.FTZ R51, R33, c[0x0][0x2d0], -R144.reuse ;  /* 0x0000b40021337a23 */ /* 0x100fe20000010890 */
[----:B------:R-:W5:Y:S01]  /*f440*/  LDSM.16.MT88.4 R16, [R209+0x900] ;  /* 0x00090000d110783b */ /* 0x000f620000004200 */
[----:B------:R-:W-:Y:S01]  /*f450*/  MUFU.EX2 R49, R49 ;  /* 0x0000003100317308 */ /* 0x000fe20000000800 */
[----:B------:R-:W-:-:S02]  /*f460*/  FFMA.FTZ R124, R31, c[0x0][0x2d0], -R144 ;  /* 0x0000b4001f7c7a23 */ /* 0x000fc40000010890 */
[--C-:B------:R-:W-:Y:S01]  /*f470*/  FFMA.FTZ R126, R29, c[0x0][0x2d0], -R144.reuse ;  /* 0x0000b4001d7e7a23 */ /* 0x100fe20000010890 */
[----:B------:R-:W1:Y:S01]  /*f480*/  LDSM.16.MT88.4 R32, [R210+0x3900] ;  /* 0x00390000d220783b */ /* 0x000e620000004200 */
[----:B------:R-:W-:Y:S02]  /*f490*/  FFMA.FTZ R119, R119, c[0x0][0x2d0], -R144 ;  /* 0x0000b40077777a23 */ /* 0x000fe40000010890 */
[--C-:B------:R-:W-:Y:S01]  /*f4a0*/  FFMA.FTZ R125, R148, c[0x0][0x2d0], -R127.reuse ;  /* 0x0000b400947d7a23 */ /* 0x100fe2000001087f */
[----:B------:R-:W2:Y:S01]  /*f4b0*/  MUFU.EX2 R50, R50 ;  /* 0x0000003200327308 */ /* 0x000ea20000000800 */
[----:B----4-:R-:W-:Y:S01]  /*f4c0*/  F2FP.BF16.PACK_AB R66, R43, R44 ;  /* 0x0000002c2b42723e */ /* 0x010fe200000010ff */
[----:B------:R-:W4:Y:S01]  /*f4d0*/  LDSM.16.MT88.4 R28, [R209+0x3900] ;  /* 0x00390000d11c783b */ /* 0x000f220000004200 */
[--C-:B------:R-:W-:Y:S02]  /*f4e0*/  FFMA.FTZ R128, R128, c[0x0][0x2d0], -R127.reuse ;  /* 0x0000b40080807a23 */ /* 0x100fe4000001087f */
[----:B------:R-:W-:-:S02]  /*f4f0*/  FFMA.FTZ R129, R146, c[0x0][0x2d0], -R127 ;  /* 0x0000b40092817a23 */ /* 0x000fc4000001087f */
[--C-:B------:R-:W-:Y:S01]  /*f500*/  FFMA.FTZ R134, R134, c[0x0][0x2d0], -R127.reuse ;  /* 0x0000b40086867a23 */ /* 0x100fe2000001087f */
[----:B------:R-:W-:Y:S01]  /*f510*/  MUFU.EX2 R46, R46 ;  /* 0x0000002e002e7308 */ /* 0x000fe20000000800 */
[--C-:B------:R-:W-:Y:S02]  /*f520*/  FFMA.FTZ R146, R151, c[0x0][0x2d0], -R144.reuse ;  /* 0x0000b40097927a23 */ /* 0x100fe40000010890 */
[--C-:B------:R-:W-:Y:S02]  /*f530*/  FFMA.FTZ R148, R147, c[0x0][0x2d0], -R144.reuse ;  /* 0x0000b40093947a23 */ /* 0x100fe40000010890 */
[--C-:B------:R-:W-:Y:S02]  /*f540*/  FFMA.FTZ R139, R139, c[0x0][0x2d0], -R144.reuse ;  /* 0x0000b4008b8b7a23 */ /* 0x100fe40000010890 */
[----:B------:R-:W-:Y:S01]  /*f550*/  FFMA.FTZ R145, R145, c[0x0][0x2d0], -R144 ;  /* 0x0000b40091917a23 */ /* 0x000fe20000010890 */
[----:B------:R-:W3:Y:S01]  /*f560*/  MUFU.EX2 R45, R45 ;  /* 0x0000002d002d7308 */ /* 0x000ee20000000800 */
[----:B--2---:R-:W-:Y:S01]  /*f570*/  F2FP.BF16.PACK_AB R65, R50, R49 ;  /* 0x000000313241723e */ /* 0x004fe200000010ff */
        /* <DEDUP_REMOVED lines=8> */
[----:B---3--:R-:W-:Y:S01]  /*f600*/  F2FP.BF16.PACK_AB R67, R45, R46 ;  /* 0x0000002e2d43723e */ /* 0x008fe200000010ff */
        /* <DEDUP_REMOVED lines=24> */
[----:B------:R-:W3:Y:S01]  /*f790*/  MUFU.EX2 R39, R39 ;  /* 0x0000002700277308 */ /* 0x000ee20000000800 */
        /* <DEDUP_REMOVED lines=23> */
[----:B------:R-:W-:Y:S05]  /*f910*/  MUFU.EX2 R139, R139 ;  /* 0x0000008b008b7308 */ /* 0x000fea0000000800 */
[----:B--2---:R-:W-:Y:S01]  /*f920*/  F2FP.BF16.PACK_AB R4, R41, R42 ;  /* 0x0000002a2904723e */ /* 0x004fe200000010ff */
[----:B------:R-:W-:Y:S01]  /*f930*/  HMMA.16816.F32.BF16 R64, R64, R6, RZ ;  /* 0x000000064040723c */ /* 0x000fe200000418ff */
[----:B---3--:R-:W-:Y:S01]  /*f940*/  F2FP.BF16.PACK_AB R5, R39, R40 ;  /* 0x000000282705723e */ /* 0x008fe200000010ff */
[----:B------:R-:W2:Y:S01]  /*f950*/  MUFU.EX2 R146, R146 ;  /* 0x0000009200927308 */ /* 0x000ea20000000800 */
[----:B------:R-:W-:-:S04]  /*f960*/  FADD.FTZ R42, R42, R43 ;  /* 0x0000002b2a2a7221 */ /* 0x000fc80000010000 */
[----:B------:R-:W-:Y:S01]  /*f970*/  F2FP.BF16.PACK_AB R6, R37, R38 ;  /* 0x000000262506723e */ /* 0x000fe200000010ff */
[----:B------:R-:W-:Y:S01]  /*f980*/  FADD.FTZ R41, R41, R42 ;  /* 0x0000002a29297221 */ /* 0x000fe20000010000 */
[----:B-1----:R-:W-:Y:S01]  /*f990*/  F2FP.BF16.PACK_AB R7, R2, R3 ;  /* 0x000000030207723e */ /* 0x002fe200000010ff */
[----:B------:R-:W-:Y:S02]  /*f9a0*/  MUFU.EX2 R148, R148 ;  /* 0x0000009400947308 */ /* 0x000fe40000000800 */
[----:B------:R-:W-:-:S04]  /*f9b0*/  FADD.FTZ R38, R38, R41 ;  /* 0x0000002926267221 */ /* 0x000fc80000010000 */
[C---:B------:R-:W-:Y:S02]  /*f9c0*/  HMMA.16816.F32.BF16 R88, R4.reuse, R12, R88 ;  /* 0x0000000c0458723c */ /* 0x040fe40000041858 */
[----:B------:R-:W1:Y:S06]  /*f9d0*/  MUFU.EX2 R145, R145 ;  /* 0x0000009100917308 */ /* 0x000e6c0000000800 */
[C---:B------:R-:W-:Y:S01]  /*f9e0*/  HMMA.16816.F32.BF16 R84, R4.reuse, R14, R84 ;  /* 0x0000000e0454723c */ /* 0x040fe20000041854 */
[----:B------:R-:W3:Y:S01]  /*f9f0*/  LDSM.16.MT88.4 R12, [R208+0x3900] ;  /* 0x00390000d00c783b */ /* 0x000ee20000004200 */
[----:B------:R-:W-:Y:S06]  /*fa00*/  MUFU.EX2 R147, R147 ;  /* 0x0000009300937308 */ /* 0x000fec0000000800 */
[C---:B------:R-:W-:Y:S02]  /*fa10*/  HMMA.16816.F32.BF16 R80, R4.reuse, R8, R80 ;  /* 0x000000080450723c */ /* 0x040fe40000041850 */
[----:B------:R-:W1:Y:S06]  /*fa20*/  MUFU.EX2 R156, R156 ;  /* 0x0000009c009c7308 */ /* 0x000e6c0000000800 */
        /* <DEDUP_REMOVED lines=13> */
[C---:B-----5:R-:W-:Y:S02]  /*fb00*/  HMMA.16816.F32.BF16 R96, R4.reuse, R16, R96 ;  /* 0x000000100460723c */ /* 0x060fe40000041860 */
[----:B------:R-:W5:Y:S06]  /*fb10*/  MUFU.EX2 R184, R184 ;  /* 0x000000b800b87308 */ /* 0x000f6c0000000800 */
        /* <DEDUP_REMOVED lines=8> */
[C---:B----4-:R-:W-:Y:S02]  /*fba0*/  HMMA.16816.F32.BF16 R52, R4.reuse, R28, R52 ;  /* 0x0000001c0434723c */ /* 0x050fe40000041834 */
[----:B------:R-:W4:Y:S06]  /*fbb0*/  MUFU.EX2 R159, R159 ;  /* 0x0000009f009f7308 */ /* 0x000f2c0000000800 */
[C---:B------:R-:W-:Y:S01]  /*fbc0*/  HMMA.16816.F32.BF16 R56, R4.reuse, R30, R56 ;  /* 0x0000001e0438723c */ /* 0x040fe20000041838 */
[----:B------:R-:W-:Y:S01]  /*fbd0*/  LDSM.16.MT88.4 R28, [R209+0x4100] ;  /* 0x00410000d11c783b */ /* 0x000fe20000004200 */
[----:B------:R-:W-:Y:S06]  /*fbe0*/  MUFU.EX2 R137, R137 ;  /* 0x0000008900897308 */ /* 0x000fec0000000800 */
[C---:B---3--:R-:W-:Y:S02]  /*fbf0*/  HMMA.16816.F32.BF16 R60, R4.reuse, R12, R60 ;  /* 0x0000000c043c723c */ /* 0x048fe4000004183c */
[----:B------:R-:W3:Y:S06]  /*fc00*/  MUFU.EX2 R150, R150 ;  /* 0x0000009600967308 */ /* 0x000eec0000000800 */
        /* <DEDUP_REMOVED lines=34> */
[----:B------:R-:W3:Y:S06]  /*fe30*/  LDSM.16.MT88.4 R28, [R209+0x4900] ;  /* 0x00490000d11c783b */ /* 0x000eec0000004200 */
[----:B------:R-:W-:-:S02]  /*fe40*/  F2FP.BF16.PACK_AB R4, R146, R139 ;  /* 0x0000008b9204723e */ /* 0x000fc400000010ff */
[----:B------:R-:W-:Y:S02]  /*fe50*/  F2FP.BF16.PACK_AB R6, R145, R148 ;  /* 0x000000949106723e */ /* 0x000fe400000010ff */
[----:B------:R-:W-:Y:S02]  /*fe60*/  F2FP.BF16.PACK_AB R5, R156, R147 ;  /* 0x000000939c05723e */ /* 0x000fe400000010ff */
        /* <DEDUP_REMOVED lines=19> */
[C---:B---3--:R-:W-:Y:S08]  /*ffa0*/  HMMA.16816.F32.BF16 R52, R4.reuse, R28, R52 ;  /* 0x0000001c0434723c */ /* 0x048ff00000041834 */
[C---:B------:R-:W-:Y:S01]  /*ffb0*/  HMMA.16816.F32.BF16 R56, R4.reuse, R30, R56 ;  /* 0x0000001e0438723c */ /* 0x040fe20000041838 */
[----:B------:R-:W-:Y:S07]  /*ffc0*/  LDSM.16.MT88.4 R28, [R209+0x5100] ;  /* 0x00510000d11c783b */ /* 0x000fee0000004200 */
[C---:B--2---:R-:W-:Y:S08]  /*ffd0*/  HMMA.16816.F32.BF16 R60, R4.reuse, R12, R60 ;  /* 0x0000000c043c723c */ /* 0x044ff0000004183c */
[----:B------:R-:W-:Y:S01]  /*ffe0*/  HMMA.16816.F32.BF16 R64, R4, R14, R64 ;  /* 0x0000000e0440723c */ /* 0x000fe20000041840 */
[----:B------:R-:W2:Y:S06]  /*fff0*/  LDSM.16.MT88.4 R12, [R212+0x5100] ;  /* 0x00510000d40c783b */ /* 0x000eac0000004200 */
[----:B------:R-:W-:-:S02]  /*10000*/  F2FP.BF16.PACK_AB R4, R166, R161 ;  /* 0x000000a1a604723e */ /* 0x000fc400000010ff */
[----:B-----5:R-:W-:Y:S02]  /*10010*/  F2FP.BF16.PACK_AB R6, R184, R157 ;  /* 0x0000009db806723e */ /* 0x020fe400000010ff */
[----:B------:R-:W-:Y:S02]  /*10020*/  F2FP.BF16.PACK_AB R5, R162, R149 ;  /* 0x00000095a205723e */ /* 0x000fe400000010ff */
[----:B----4-:R-:W-:-:S07]  /*10030*/  F2FP.BF16.PACK_AB R7, R159, R158 ;  /* 0x0000009e9f07723e */ /* 0x010fce00000010ff */
[C---:B-1----:R-:W-:Y:S08]  /*10040*/  HMMA.16816.F32.BF16 R88, R4.reuse, R8, R88 ;  /* 0x000000080458723c */ /* 0x042ff00000041858 */
[C---:B------:R-:W-:Y:S01]  /*10050*/  HMMA.16816.F32.BF16 R84, R4.reuse, R10, R84 ;  /* 0x0000000a0454723c */ /* 0x040fe20000041854 */
[----:B------:R-:W1:Y:S07]  /*10060*/  LDSM.16.MT88.4 R8, [R208+0x5100] ;  /* 0x00510000d008783b */ /* 0x000e6e0000004200 */
[C---:B------:R-:W-:Y:S08]  /*10070*/  HMMA.16816.F32.BF16 R104, R4.reuse, R20, R104 ;  /* 0x000000140468723c */ /* 0x040ff00000041868 */
[C---:B------:R-:W-:Y:S01]  /*10080*/  HMMA.16816.F32.BF16 R100, R4.reuse, R22, R100 ;  /* 0x000000160464723c */ /* 0x040fe20000041864 */
[----:B------:R-:W3:Y:S07]  /*10090*/  LDSM.16.MT88.4 R20, [R210+0x2900] ;  /* 0x00290000d214783b */ /* 0x000eee0000004200 */
[C---:B------:R-:W-:Y:S07]  /*100a0*/  HMMA.16816.F32.BF16 R72, R4.reuse, R32, R72 ;  /* 0x000000200448723c */ /* 0x040fee0000041848 */
        /* <DEDUP_REMOVED lines=65> */
[----:B------:R-:W-:-:S04]  /*104c0*/  @P6 IMAD.HI.U32 R2, R118, c[0x0][0x2c8], RZ ;  /* 0x0000b20076026a27 */ /* 0x000fc800078e00ff */
[----:B------:R-:W-:Y:S01]  /*104d0*/  FADD.FTZ R150, R150, R137 ;  /* 0x0000008996967221 */ /* 0x000fe20000010000 */
[----:B------:R-:W-:Y:S01]  /*104e0*/  @P6 SHF.R.U32.HI R118, RZ, c[0x0][0x2cc], R2 ;  /* 0x0000b300ff766a19 */ /* 0x000fe20000011602 */
[----:B------:R-:W-:Y:S01]  /*104f0*/  FADD.FTZ R131, R136, R131 ;  /* 0x0000008388837221 */ /* 0x000fe20000010000 */
[C---:B---3--:R-:W-:Y:S01]  /*10500*/  HMMA.16816.F32.BF16 R72, R4.reuse, R16, R72 ;  /* 0x000000100448723c */ /* 0x048fe20000041848 */
[----:B------:R-:W-:Y:S02]  /*10510*/  FADD.FTZ R133, R133, R150 ;  /* 0x0000009685857221 */ /* 0x000fe40000010000 */
[----:B------:R-:W-:Y:S02]  /*10520*/  IMAD.IADD R117, R117, 0x1, R118 ;  /* 0x0000000175757824 */ /* 0x000fe400078e0276 */
[----:B------:R-:W-:Y:S02]  /*10530*/  FADD.FTZ R32, R32, R131 ;  /* 0x0000008320207221 */ /* 0x000fe40000010000 */
[----:B------:R-:W-:Y:S01]  /*10540*/  FADD.FTZ R232, R232, R133 ;  /* 0x00000085e8e87221 */ /* 0x000fe20000010000 */
[----:B------:R-:W-:Y:S01]  /*10550*/  HMMA.16816.F32.BF16 R68, R4, R18, R68 ;  /* 0x000000120444723c */ /* 0x000fe20000041844 */
[----:B------:R-:W-:Y:S01]  /*10560*/  FADD.FTZ R231, R231, R32 ;  /* 0x00000020e7e77221 */ /* 0x000fe20000010000 */
[----:B------:R-:W-:-:S06]  /*10570*/  IADD3 R3, R117, c[0x0][0x328], RZ ;  /* 0x0000ca0075037a10 */ /* 0x000fcc0007ffe0ff */
[C---:B--2---:R-:W-:Y:S08]  /*10580*/  HMMA.16816.F32.BF16 R52, R4.reuse, R12, R52 ;  /* 0x0000000c0434723c */ /* 0x044ff00000041834 */
[C---:B------:R-:W-:Y:S08]  /*10590*/  HMMA.16816.F32.BF16 R56, R4.reuse, R14, R56 ;  /* 0x0000000e0438723c */ /* 0x040ff00000041838 */
[C---:B-1----:R-:W-:Y:S08]  /*105a0*/  HMMA.16816.F32.BF16 R60, R4.reuse, R8, R60 ;  /* 0x00000008043c723c */ /* 0x042ff0000004183c */
        /* <DEDUP_REMOVED lines=12> */
.L_x_392:
[----:B------:R-:W-:-:S13]  /*10670*/  ISETP.NE.AND P0, PT, R2, 0x1, PT ;  /* 0x000000010200780c */ /* 0x000fda0003f05270 */
[----:B------:R-:W-:-:S05]  /*10680*/  @P0 IMAD.HI.U32 R4, R5, c[0x0][0x330], RZ ;  /* 0x0000cc0005040a27 */ /* 0x000fca00078e00ff */
[----:B------:R-:W-:-:S05]  /*10690*/  @P0 SHF.R.U32.HI R5, RZ, c[0x0][0x334], R4 ;  /* 0x0000cd00ff050a19 */ /* 0x000fca0000011604 */
.L_x_393:
[----:B------:R-:W-:-:S05]  /*106a0*/  IMAD R2, R5, R2, c[0x0][0x32c] ;  /* 0x0000cb0005027624 */ /* 0x000fca00078e0202 */
[----:B------:R-:W-:-:S05]  /*106b0*/  IMNMX R3, R3, R2, PT ;  /* 0x0000000203037217 */ /* 0x000fca0003800200 */
.L_x_391:
        /* <DEDUP_REMOVED lines=11> */
[----:B------:R-:W-:Y:S01]  /*10770*/  IMAD.MOV.U32 R194, RZ, RZ, 0x6 ;  /* 0x00000006ffc27424 */ /* 0x000fe200078e00ff */
[----:B------:R-:W-:Y:S02]  /*10780*/  MOV R195, c[0x0][0x1e0] ;  /* 0x0000780000c37a02 */ /* 0x000fe40000000f00 */
.L_x_403:
[----:B------:R-:W-:Y:S04]  /*10790*/  DEPBAR.LE SB0, 0x0 ;  /* 0x000080000000791a */ /* 0x000fe80000000000 */
[----:B------:R-:W-:Y:S01]  /*107a0*/  BAR.SYNC.DEFER_BLOCKING 0x0 ;  /* 0x0000000000007b1d */ /* 0x000fe20000010000 */
[----:B------:R-:W-:Y:S02]  /*107b0*/  ISETP.GT.AND P0, PT, R223, R238, PT ;  /* 0x000000eedf00720c */ /* 0x000fe40003f04270 */
[C---:B------:R-:W-:Y:S02]  /*107c0*/  LOP3.LUT P4, RZ, R222.reuse, 0x40000, RZ, 0xc0, !PT ;  /* 0x00040000deff7812 */ /* 0x040fe4000788c0ff */
[----:B------:R-:W-:Y:S02]  /*107d0*/  LOP3.LUT P3, RZ, R222, 0x20000, RZ, 0xc0, !PT ;  /* 0x00020000deff7812 */ /* 0x000fe4000786c0ff */
[----:B------:R-:W-:Y:S07]  /*107e0*/  ISETP.NE.AND P5, PT, R217, 0x1, PT ;  /* 0x00000001d900780c */ /* 0x000fee0003fa5270 */
        /* <DEDUP_REMOVED lines=180> */
[----:B------:R-:W-:Y:S02]  /*11330*/  FMUL.FTZ R158, R12, c[0x0][0x320] ;  /* 0x0000c8000c9e7a20 */ /* 0x000fe40000410000 */
[----:B------:R-:W-:Y:S02]  /*11340*/  FMUL.FTZ R156, R13, c[0x0][0x320] ;  /* 0x0000c8000d9c7a20 */ /* 0x000fe40000410000 */
[----:B------:R-:W-:Y:S02]  /*11350*/  FMUL.FTZ R167, R14, c[0x0][0x320] ;  /* 0x0000c8000ea77a20 */ /* 0x000fe40000410000 */
[----:B------:R-:W-:Y:S02]  /*11360*/  FMUL.FTZ R151, R15, c[0x0][0x320] ;  /* 0x0000c8000f977a20 */ /* 0x000fe40000410000 */
[----:B------:R-:W-:Y:S01]  /*11370*/  FMUL.FTZ R159, R16, c[0x0][0x320] ;  /* 0x0000c800109f7a20 */ /* 0x000fe20000410000 */
[----:B------:R-:W2:Y:S01]  /*11380*/  MUFU.TANH R146, R146 ;  /* 0x0000009200927308 */ /* 0x000ea20000002400 */
[C---:B-1----:R-:W-:Y:S03]  /*11390*/  HMMA.16816.F32.BF16 R28, R188.reuse, R116, R28 ;  /* 0x00000074bc1c723c */ /* 0x042fe6000004181c */
[----:B------:R-:W-:Y:S02]  /*113a0*/  FMUL.FTZ R160, R17, c[0x0][0x320] ;  /* 0x0000c80011a07a20 */ /* 0x000fe40000410000 */
[----:B------:R-:W-:Y:S02]  /*113b0*/  FMUL.FTZ R157, R18, c[0x0][0x320] ;  /* 0x0000c800129d7a20 */ /* 0x000fe40000410000 */
[----:B------:R-:W-:Y:S01]  /*113c0*/  FMUL.FTZ R163, R19, c[0x0][0x320] ;  /* 0x0000c80013a37a20 */ /* 0x000fe20000410000 */
        /* <DEDUP_REMOVED lines=8> */
[----:B------:R-:W-:Y:S02]  /*11450*/  FMUL.FTZ R161, R21, c[0x0][0x320] ;  /* 0x0000c80015a17a20 */ /* 0x000fe40000410000 */
[----:B------:R-:W-:Y:S01]  /*11460*/  FMUL.FTZ R243, R22, c[0x0][0x320] ;  /* 0x0000c80016f37a20 */ /* 0x000fe20000410000 */
[C---:B------:R-:W-:Y:S04]  /*11470*/  HMMA.16816.F32.BF16 R40, R188.reuse, R126, R40 ;  /* 0x0000007ebc28723c */ /* 0x040fe80000041828 */
[----:B------:R-:W-:Y:S01]  /*11480*/  FMUL.FTZ R187, R23, c[0x0][0x320] ;  /* 0x0000c80017bb7a20 */ /* 0x000fe20000410000 */
[----:B------:R-:W1:Y:S01]  /*11490*/  MUFU.TANH R147, R147 ;  /* 0x0000009300937308 */ /* 0x000e620000002400 */
[----:B------:R-:W-:Y:S02]  /*114a0*/  FMUL.FTZ R162, R24, c[0x0][0x320] ;  /* 0x0000c80018a27a20 */ /* 0x000fe40000410000 */
[----:B------:R-:W-:Y:S04]  /*114b0*/  FMUL.FTZ R35, R35, c[0x0][0x320] ;  /* 0x0000c80023237a20 */ /* 0x000fe80000410000 */
        /* <DEDUP_REMOVED lines=8> */
[----:B------:R1:W1:Y:S01]  /*11540*/  MUFU.TANH R192, R37 ;  /* 0x0000002500c07308 */ /* 0x0002620000002400 */
[C---:B-----5:R-:W-:Y:S03]  /*11550*/  HMMA.16816.F32.BF16 R44, R188.reuse, R116, R44 ;  /* 0x00000074bc2c723c */ /* 0x060fe6000004182c */
[----:B------:R-:W-:Y:S02]  /*11560*/  FMUL.FTZ R41, R41, c[0x0][0x320] ;  /* 0x0000c80029297a20 */ /* 0x000fe40000410000 */
[----:B------:R-:W-:Y:S01]  /*11570*/  FMUL.FTZ R184, R40, c[0x0][0x320] ;  /* 0x0000c80028b87a20 */ /* 0x000fe20000410000 */
[----:B------:R-:W-:Y:S01]  /*11580*/  @P0 MOV R40, R224 ;  /* 0x000000e000280202 */ /* 0x000fe20000000f00 */
[----:B------:R-:W-:Y:S01]  /*11590*/  FMUL.FTZ R39, R39, c[0x0][0x320] ;  /* 0x0000c80027277a20 */ /* 0x000fe20000410000 */
[----:B------:R-:W-:Y:S01]  /*115a0*/  HMMA.16816.F32.BF16 R48, R188, R118, R48 ;  /* 0x00000076bc30723c */ /* 0x000fe20000041830 */
[----:B------:R5:W2:Y:S03]  /*115b0*/  MUFU.TANH R247, R34 ;  /* 0x0000002200f77308 */ /* 0x000aa60000002400 */
[----:B------:R-:W-:Y:S02]  /*115c0*/  FMUL.FTZ R164, R25, c[0x0][0x320] ;  /* 0x0000c80019a47a20 */ /* 0x000fe40000410000 */
[----:B------:R-:W-:Y:S02]  /*115d0*/  FMUL.FTZ R241, R26, c[0x0][0x320] ;  /* 0x0000c8001af17a20 */ /* 0x000fe40000410000 */
[----:B------:R-:W-:Y:S03]  /*115e0*/  FMUL.FTZ R239, R27, c[0x0][0x320] ;  /* 0x0000c8001bef7a20 */ /* 0x000fe60000410000 */
[----:B------:R2:W2:Y:S01]  /*115f0*/  MUFU.TANH R166, R41 ;  /* 0x0000002900a67308 */ /* 0x0004a20000002400 */
[----:B------:R-:W-:Y:S02]  /*11600*/  FMUL.FTZ R248, R28, c[0x0][0x320] ;  /* 0x0000c8001cf87a20 */ /* 0x000fe40000410000 */
[----:B------:R-:W-:Y:S01]  /*11610*/  FMUL.FTZ R242, R29, c[0x0][0x320] ;  /* 0x0000c8001df27a20 */ /* 0x000fe20000410000 */
[----:B-1----:R-:W-:Y:S01]  /*11620*/  @P0 IADD3 R37, R238, -0x1, RZ ;  /* 0xffffffffee250810 */ /* 0x002fe20007ffe0ff */
[----:B------:R-:W-:Y:S02]  /*11630*/  FMUL.FTZ R35, R46, c[0x0][0x320] ;  /* 0x0000c8002e237a20 */ /* 0x000fe40000410000 */
[----:B------:R-:W-:Y:S02]  /*11640*/  FMUL.FTZ R251, R30, c[0x0][0x320] ;  /* 0x0000c8001efb7a20 */ /* 0x000fe40000410000 */
[----:B------:R-:W-:Y:S01]  /*11650*/  FMUL.FTZ R249, R31, c[0x0][0x320] ;  /* 0x0000c8001ff97a20 */ /* 0x000fe20000410000 */
[----:B------:R1:W1:Y:S03]  /*11660*/  MUFU.TANH R185, R38 ;  /* 0x0000002600b97308 */ /* 0x0002660000002400 */
[----:B------:R-:W-:Y:S01]  /*11670*/  FMUL.FTZ R43, R49, c[0x0][0x320] ;  /* 0x0000c800312b7a20 */ /* 0x000fe20000410000 */
[----:B-----5:R-:W-:Y:S05]  /*11680*/  @P0 SHF.R.S32.HI R34, RZ, 0x1f, R37 ;  /* 0x0000001fff220819 */ /* 0x020fea0000011425 */
[----:B------:R-:W-:Y:S01]  /*11690*/  @P0 IMAD R34, R34, c[0x0][0x1e0], RZ ;  /* 0x0000780022220a24 */ /* 0x000fe200078e02ff */
[----:B------:R5:W3:Y:S03]  /*116a0*/  MUFU.TANH R244, R33 ;  /* 0x0000002100f47308 */ /* 0x000ae60000002400 */
[C---:B------:R-:W-:Y:S01]  /*116b0*/  @P0 IMAD R34, R37.reuse, c[0x0][0x1e4], R34 ;  /* 0x0000790025220a24 */ /* 0x040fe200078e0222 */
[----:B--2---:R-:W-:Y:S01]  /*116c0*/  @P0 MOV R41, R227 ;  /* 0x000000e300290202 */ /* 0x004fe20000000f00 */
[----:B------:R-:W-:Y:S05]  /*116d0*/  @P0 IMAD.WIDE.U32 R36, R37, c[0x0][0x1e0], RZ ;  /* 0x0000780025240a25 */ /* 0x000fea00078e00ff */
[----:B------:R2:W2:Y:S01]  /*116e0*/  MUFU.TANH R165, R39 ;  /* 0x0000002700a57308 */ /* 0x0004a20000002400 */
[----:B------:R-:W-:Y:S01]  /*116f0*/  @P0 IADD3 R34, R37, R34, RZ ;  /* 0x0000002225220210 */ /* 0x000fe20007ffe0ff */
[----:B------:R-:W-:Y:S04]  /*11700*/  @P0 IMAD.WIDE.U32 R40, R36, 0x60, R40 ;  /* 0x0000006024280825 */ /* 0x000fe800078e0028 */
[----:B------:R-:W-:Y:S01]  /*11710*/  @P0 IMAD R36, R34, 0x60, RZ ;  /* 0x0000006022240824 */ /* 0x000fe200078e02ff */
[----:B------:R-:W-:Y:S01]  /*11720*/  @P0 SHF.L.U32 R37, R40, 0x1, RZ ;  /* 0x0000000128250819 */ /* 0x000fe200000006ff */
[----:B------:R-:W-:Y:S02]  /*11730*/  FMUL.FTZ R34, R47, c[0x0][0x320] ;  /* 0x0000c8002f227a20 */ /* 0x000fe40000410000 */
[----:B------:R-:W3:Y:S01]  /*11740*/  MUFU.TANH R148, R148 ;  /* 0x0000009400947308 */ /* 0x000ee20000002400 */
[C---:B------:R-:W-:Y:S01]  /*11750*/  @P0 IADD3 R6, P1, R37.reuse, c[0x0][0x1c8], RZ ;  /* 0x0000720025060a10 */ /* 0x040fe20007f3e0ff */
[----:B-1----:R-:W-:Y:S01]  /*11760*/  FMUL.FTZ R38, R44, c[0x0][0x320] ;  /* 0x0000c8002c267a20 */ /* 0x002fe20000410000 */
[----:B------:R-:W-:Y:S01]  /*11770*/  @P0 IADD3 R37, P2, R37, 0x80, RZ ;  /* 0x0000008025250810 */ /* 0x000fe20007f5e0ff */
[----:B------:R-:W-:Y:S01]  /*11780*/  FMUL.FTZ R44, R48, c[0x0][0x320] ;  /* 0x0000c800302c7a20 */ /* 0x000fe20000410000 */
[----:B------:R-:W-:Y:S01]  /*11790*/  @P0 IADD3 R36, R41, R36, RZ ;  /* 0x0000002429240210 */ /* 0x000fe20007ffe0ff */
[----:B-----5:R-:W-:Y:S01]  /*117a0*/  FMUL.FTZ R33, R42, c[0x0][0x320] ;  /* 0x0000c8002a217a20 */ /* 0x020fe20000410000 */
[----:B------:R-:W-:Y:S02]  /*117b0*/  MOV R41, R229 ;  /* 0x000000e500297202 */ /* 0x000fe40000000f00 */
[----:B------:R-:W-:Y:S01]  /*117c0*/  @P0 SHF.L.U64.HI R36, R40, 0x1, R36 ;  /* 0x0000000128240819 */ /* 0x000fe20000010224 */
[----:B------:R-:W1:Y:S01]  /*117d0*/  MUFU.TANH R158, R158 ;  /* 0x0000009e009e7308 */ /* 0x000e620000002400 */
[----:B------:R-:W-:Y:S02]  /*117e0*/  @P5 MOV R41, R193 ;  /* 0x000000c100295202 */ /* 0x000fe40000000f00 */
[----:B------:R-:W-:Y:S01]  /*117f0*/  @P0 IADD3.X R7, R36, c[0x0][0x1cc], RZ, P1, !PT ;  /* 0x0000730024070a10 */ /* 0x000fe20000ffe4ff */
[----:B--2---:R-:W-:Y:S01]  /*11800*/  FMUL.FTZ R39, R45, c[0x0][0x320] ;  /* 0x0000c8002d277a20 */ /* 0x004fe20000410000 */
[----:B------:R-:W-:Y:S01]  /*11810*/  @P0 IADD3 R46, P1, R37, c[0x0][0x1c8], RZ ;  /* 0x00007200252e0a10 */ /* 0x000fe20007f3e0ff */
[----:B------:R-:W2:Y:S01]  /*11820*/  SHFL.IDX PT, R40, R41, RZ, 0x1c1f ;  /* 0x001c1fff29287589 */ /* 0x000ea200000e0000 */
[C---:B------:R-:W-:Y:S02]  /*11830*/  @P0 SHF.L.U32 R37, R195.reuse, 0x6, RZ ;  /* 0x00000006c3250819 */ /* 0x040fe400000006ff */
[----:B------:R-:W-:Y:S01]  /*11840*/  @P0 IADD3.X R47, RZ, c[0x0][0x1cc], R36, P1, P2 ;  /* 0x00007300ff2f0a10 */ /* 0x000fe20000fe4424 */
[----:B------:R-:W1:Y:S01]  /*11850*/  MUFU.TANH R156, R156 ;  /* 0x0000009c009c7308 */ /* 0x000e620000002400 */
[-C--:B------:R-:W-:Y:S02]  /*11860*/  @P0 IADD3 R48, P2, R6, R37.reuse, RZ ;  /* 0x0000002506300210 */ /* 0x080fe40007f5e0ff */
[----:B------:R-:W-:Y:S01]  /*11870*/  @P0 SHF.L.U64.HI R36, R195, R194, c[0x0][0x1e4] ;  /* 0x00007900c3240619 */ /* 0x000fe200000102c2 */
[----:B------:R-:W-:Y:S01]  /*11880*/  @!PT LDS RZ, [RZ] ;  /* 0x00000000fffff984 */ /* 0x000fe20000000800 */
[----:B------:R-:W-:Y:S01]  /*11890*/  @!PT LDS RZ, [RZ] ;  /* 0x00000000fffff984 */ /* 0x000fe20000000800 */
[----:B------:R1:W-:Y:S01]  /*118a0*/  @P0 LDGSTS.E.BYPASS.LTC128B.128 [R228+0x8100], [R6.64], !P4 ;  /* 0x0810000006e40fae */ /* 0x0003e2000e101d50 */
[----:B------:R-:W-:Y:S01]  /*118b0*/  @P0 IADD3 R10, P1, R48, R37, RZ ;  /* 0x00000025300a0210 */ /* 0x000fe20007f3e0ff */
[----:B------:R-:W-:Y:S01]  /*118c0*/  FMUL.FTZ R37, R50, c[0x0][0x320] ;  /* 0x0000c80032257a20 */ /* 0x000fe20000410000 */
[-C--:B------:R-:W-:Y:S03]  /*118d0*/  @P0 IADD3.X R49, R7, R36.reuse, RZ, P2, !PT ;  /* 0x0000002407310210 */ /* 0x080fe600017fe4ff */
[----:B------:R-:W1:Y:S01]  /*118e0*/  MUFU.TANH R167, R167 ;  /* 0x000000a700a77308 */ /* 0x000e620000002400 */
[----:B------:R-:W-:Y:S01]  /*118f0*/  @P0 IADD3.X R11, R49, R36, RZ, P1, !PT ;  /* 0x00000024310b0210 */ /* 0x000fe20000ffe4ff */
[----:B------:R5:W-:Y:S01]  /*11900*/  @P0 LDGSTS.E.BYPASS.LTC128B.128 [R228+0xb100], [R46.64], !P3 ;  /* 0x0b1000002ee40fae */ /* 0x000be2000d901d50 */
[----:B------:R-:W-:Y:S07]  /*11910*/  FMUL.FTZ R36, R51, c[0x0][0x320] ;  /* 0x0000c80033247a20 */ /* 0x000fee0000410000 */
[----:B------:R-:W1:Y:S01]  /*11920*/  MUFU.TANH R151, R151 ;  /* 0x0000009700977308 */ /* 0x000e620000002400 */
[----:B------:R1:W-:Y:S08]  /*11930*/  @P0 LDGSTS.E.BYPASS.LTC128B.128 [R228+0x9100], [R48.64], !P4 ;  /* 0x0910000030e40fae */ /* 0x0003f0000e101d50 */
[----:B------:R1:W-:Y:S01]  /*11940*/  @P0 LDGSTS.E.BYPASS.LTC128B.128 [R228+0xc100], [R48.64+0x80], !P3 ;  /* 0x0c10008030e40fae */ /* 0x0003e2000d901d50 */
[----:B------:R-:W1:Y:S07]  /*11950*/  MUFU.TANH R159, R159 ;  /* 0x0000009f009f7308 */ /* 0x000e6e0000002400 */
[----:B------:R3:W-:Y:S01]  /*11960*/  @P0 LDGSTS.E.BYPASS.LTC128B.128 [R228+0xa100], [R10.64], !P4 ;  /* 0x0a1000000ae40fae */ /* 0x0007e2000e101d50 */
[----:B-----5:R-:W-:Y:S02]  /*11970*/  IMAD R47, R238, -0x60, RZ ;  /* 0xffffffa0ee2f7824 */ /* 0x020fe400078e02ff */
[----:B------:R-:W3:Y:S03]  /*11980*/  MUFU.TANH R160, R160 ;  /* 0x000000a000a07308 */ /* 0x000ee60000002400 */
[----:B------:R-:W-:Y:S02]  /*11990*/  IADD3 R45, -R230, 0x1, R47 ;  /* 0x00000001e62d7810 */ /* 0x000fe40007ffe12f */
[----:B------:R3:W-:Y:S01]  /*119a0*/  @P0 LDGSTS.E.BYPASS.LTC128B.128 [R228+0xd100], [R10.64+0x80], !P3 ;  /* 0x0d1000800ae40fae */ /* 0x0007e2000d901d50 */
[----:B------:R-:W-:Y:S02]  /*119b0*/  ISETP.GE.AND P3, PT, R216, 0x1, PT ;  /* 0x00000001d800780c */ /* 0x000fe40003f66270 */
[----:B------:R-:W-:Y:S02]  /*119c0*/  IADD3 R45, -R220, R45, R215 ;  /* 0x0000002ddc2d7210 */ /* 0x000fe40007ffe1d7 */
[----:B------:R-:W3:Y:S02]  /*119d0*/  MUFU.TANH R157, R157 ;  /* 0x0000009d009d7308 */ /* 0x000ee40000002400 */
[C---:B------:R-:W-:Y:S01]  /*119e0*/  IADD3 R46, R45.reuse, c[0x0][0x328], RZ ;  /* 0x0000ca002d2e7a10 */ /* 0x040fe20007ffe0ff */
[----:B------:R-:W0:Y:S01]  /*119f0*/  LDGDEPBAR ;  /* 0x00000000000079af */ /* 0x000e220000000000 */
[----:B------:R-:W-:Y:S02]  /*11a00*/  IADD3 R45, R45, UR10, RZ ;  /* 0x0000000a2d2d7c10 */ /* 0x000fe4000fffe0ff */
[----:B--2---:R-:W-:Y:S02]  /*11a10*/  IADD3 R51, R46, R40, RZ ;  /* 0x000000282e337210 */ /* 0x004fe40007ffe0ff */
[----:B-1----:R-:W-:Y:S02]  /*11a20*/  IADD3 R49, R40, R45, RZ ;  /* 0x0000002d28317210 */ /* 0x002fe40007ffe0ff */
[----:B------:R-:W1:Y:S10]  /*11a30*/  MUFU.TANH R163, R163 ;  /* 0x000000a300a37308 */ /* 0x000e740000002400 */
        /* <DEDUP_REMOVED lines=39> */
.L_x_397:
[----:B------:R-:W-:Y:S04]  /*11cb0*/  MOV R4, c[0x0][0x32c] ;  /* 0x0000cb0000047a02 */ /* 0x000fe80000000f00 */
[----:B------:R-:W-:Y:S11]  /*11cc0*/  ISETP.NE.AND P0, PT, R4, 0x1, PT ;  /* 0x000000010400780c */ /* 0x000ff60003f05270 */
[----:B------:R-:W-:Y:S02]  /*11cd0*/  @!UPT UIADD3 URZ, URZ, URZ, URZ ;  /* 0x0000003f3f3ff290 */ /* 0x000fe4000fffe03f */
[----:B------:R-:W-:Y:S05]  /*11ce0*/  @P0 IMAD.HI.U32 R4, R5, c[0x0][0x330], RZ ;  /* 0x0000cc0005040a27 */ /* 0x000fea00078e00ff */
[----:B------:R-:W-:Y:S02]  /*11cf0*/  @P0 SHF.R.U32.HI R5, RZ, c[0x0][0x334], R4 ;  /* 0x0000cd00ff050a19 */ /* 0x000fe40000011604 */
.L_x_398:
[----:B------:R-:W-:Y:S05]  /*11d00*/  BSYNC B0 ;  /* 0x0000000000007941 */ /* 0x000fea0003800000 */
.L_x_396:
[----:B------:R-:W-:Y:S04]  /*11d10*/  IMAD.IADD R6, R47, 0x1, -R230 ;  /* 0x000000012f067824 */ /* 0x000fe800078e0ae6 */
[----:B------:R-:W-:Y:S05]  /*11d20*/  IMAD R6, R5, c[0x0][0x32c], R6 ;  /* 0x0000cb0005067a24 */ /* 0x000fea00078e0206 */
[----:B------:R-:W-:Y:S02]  /*11d30*/  IADD3 R4, R6, c[0x0][0x32c], RZ ;  /* 0x0000cb0006047a10 */ /* 0x000fe40007ffe0ff */
[----:B------:R-:W-:Y:S02]  /*11d40*/  IMNMX R49, R49, R6, !PT ;  /* 0x0000000631317217 */ /* 0x000fe40007800200 */
[----:B------:R-:W-:Y:S02]  /*11d50*/  IMNMX R51, R51, R4, PT ;  /* 0x0000000433337217 */ /* 0x000fe40003800200 */
.L_x_395:
[C---:B--234-:R-:W-:Y:S01]  /*11d60*/  ISETP.GE.AND P0, PT, R47.reuse, 0x1, PT ;  /* 0x000000012f00780c */ /* 0x05cfe20003f06270 */
[----:B------:R-:W2:Y:S01]  /*11d70*/  SHFL.IDX PT, R4, R41, 0x1, 0x1c1f ;  /* 0x003c1f0029047f89 */ /* 0x000ea200000e0000 */
[C---:B------:R-:W-:Y:S02]  /*11d80*/  ISETP.GE.AND P1, PT, R47.reuse, 0x2, PT ;  /* 0x000000022f00780c */ /* 0x040fe40003f26270 */
[----:B------:R-:W-:Y:S02]  /*11d90*/  LOP3.LUT R222, R222, 0xffff7fff, RZ, 0xc0, !PT ;  /* 0xffff7fffdede7812 */ /* 0x000fe400078ec0ff */
[C---:B------:R-:W-:Y:S02]  /*11da0*/  ISETP.GE.AND P6, PT, R47.reuse, 0x42, PT ;  /* 0x000000422f00780c */ /* 0x040fe40003fc6270 */
[C---:B------:R-:W-:Y:S02]  /*11db0*/  ISETP.GE.AND P5, PT, R47.reuse, 0x49, PT ;  /* 0x000000492f00780c */ /* 0x040fe40003fa6270 */
[C---:B------:R-:W-:Y:S02]  /*11dc0*/  ISETP.GE.AND P4, PT, R47.reuse, 0x4a, PT ;  /* 0x0000004a2f00780c */ /* 0x040fe40003f86270 */
[----:B------:R-:W-:Y:S02]  /*11dd0*/  ISETP.GE.AND P3, PT, R47, 0x51, PT ;  /* 0x000000512f00780c */ /* 0x000fe40003f66270 */
[----:B------:R-:W-:Y:S02]  /*11de0*/  @P0 LOP3.LUT R222, R222, 0x8000, RZ, 0xfc, !PT ;  /* 0x00008000dede0812 */ /* 0x000fe400078efcff */
[----:B------:R-:W-:Y:S02]  /*11df0*/  ISETP.GT.AND P0, PT, R49, RZ, !P0 ;  /* 0x000000ff3100720c */ /* 0x000fe40004704270 */
[----:B------:R-:W-:Y:S02]  /*11e00*/  LOP3.LUT R222, R222, 0xfffeffff, RZ, 0xc0, !PT ;  /* 0xfffeffffdede7812 */ /* 0x000fe400078ec0ff */
[----:B------:R-:W-:Y:S02]  /*11e10*/  ISETP.LT.OR P0, PT, R51, 0x1, P0 ;  /* 0x000000013300780c */ /* 0x000fe40000701670 */
[----:B------:R-:W-:Y:S02]  /*11e20*/  @P1 LOP3.LUT R222, R222, 0x10000, RZ, 0xfc, !PT ;  /* 0x00010000dede1812 */ /* 0x000fe400078efcff */
[----:B------:R-:W-:Y:S01]  /*11e30*/  FSEL R12, R144, -INF , !P0 ;  /* 0xff800000900c7808 */ /* 0x000fe20004000000 */
[--C-:B--2---:R-:W-:Y:S01]  /*11e40*/  IMAD.IADD R46, R46, 0x1, R4.reuse ;  /* 0x000000012e2e7824 */ /* 0x104fe200078e0204 */
[----:B------:R-:W-:Y:S01]  /*11e50*/  ISETP.GT.AND P0, PT, R49, 0x1, !P1 ;  /* 0x000000013100780c */ /* 0x000fe20004f04270 */
[----:B------:R-:W-:Y:S01]  /*11e60*/  IMAD.IADD R45, R45, 0x1, R4 ;  /* 0x000000012d2d7824 */ /* 0x000fe200078e0204 */
[----:B------:R-:W-:Y:S02]  /*11e70*/  ISETP.GE.AND P1, PT, R47, 0x9, PT ;  /* 0x000000092f00780c */ /* 0x000fe40003f26270 */
[----:B------:R-:W-:Y:S02]  /*11e80*/  ISETP.LT.OR P0, PT, R51, 0x2, P0 ;  /* 0x000000023300780c */ /* 0x000fe40000701670 */
[----:B------:R-:W-:Y:S02]  /*11e90*/  LOP3.LUT R222, R222, 0xffffbfff, RZ, 0xc0, !PT ;  /* 0xffffbfffdede7812 */ /* 0x000fe400078ec0ff */
[----:B------:R-:W-:Y:S02]  /*11ea0*/  FSEL R10, R146, -INF , !P0 ;  /* 0xff800000920a7808 */ /* 0x000fe40004000000 */
[----:B------:R-:W-:Y:S02]  /*11eb0*/  ISETP.GT.AND P0, PT, R49, 0x8, !P1 ;  /* 0x000000083100780c */ /* 0x000fe40004f04270 */
[----:B------:R-:W-:Y:S02]  /*11ec0*/  ISETP.GE.AND P2, PT, R47, 0x52, PT ;  /* 0x000000522f00780c */ /* 0x000fe40003f46270 */
        /* <DEDUP_REMOVED lines=91> */
[----:B------:R-:W-:Y:S02]  /*12480*/  ISETP.GT.AND P0, PT, R49, 0x48, !P5 ;  /* 0x000000483100780c */ /* 0x000fe40006f04270 */
[----:B------:R-:W-:Y:S02]  /*12490*/  LOP3.LUT R222, R222, 0xfff7ffff, RZ, 0xc0, !PT ;  /* 0xfff7ffffdede7812 */ /* 0x000fe400078ec0ff */
[----:B------:R-:W-:Y:S04]  /*124a0*/  ISETP.LT.OR P0, PT, R51, 0x49, P0 ;  /* 0x000000493300780c */ /* 0x000fe80000701670 */
[----:B------:R-:W-:Y:S02]  /*124b0*/  FSEL R184, R184, -INF , !P0 ;  /* 0xff800000b8b87808 */ /* 0x000fe40004000000 */
[----:B------:R-:W-:Y:S04]  /*124c0*/  ISETP.GT.AND P0, PT, R49, 0x49, !P4 ;  /* 0x000000493100780c */ /* 0x000fe80006704270 */
        /* <DEDUP_REMOVED lines=11> */
[----:B------:R-:W-:Y:S11]  /*12580*/  ISETP.GE.AND P0, PT, R47, 0x5a, PT ;  /* 0x0000005a2f00780c */ /* 0x000ff60003f06270 */
[----:B------:R-:W-:Y:S02]  /*12590*/  @!UPT UIADD3 URZ, URZ, URZ, URZ ;  /* 0x0000003f3f3ff290 */ /* 0x000fe4000fffe03f */
[----:B------:R-:W-:Y:S02]  /*125a0*/  @P0 LOP3.LUT R222, R222, 0x80000, RZ, 0xfc, !PT ;  /* 0x00080000dede0812 */ /* 0x000fe400078efcff */
[----:B------:R-:W-:Y:S04]  /*125b0*/  ISETP.GT.AND P0, PT, R49, 0x59, !P0 ;  /* 0x000000593100780c */ /* 0x000fe80004704270 */
[----:B------:R-:W-:Y:S04]  /*125c0*/  ISETP.LT.OR P0, PT, R51, 0x5a, P0 ;  /* 0x0000005a3300780c */ /* 0x000fe80000701670 */
[----:B------:R-:W-:Y:S02]  /*125d0*/  FSEL R144, R43, -INF , !P0 ;  /* 0xff8000002b907808 */ /* 0x000fe40004000000 */
[----:B------:R-:W-:Y:S11]  /*125e0*/  ISETP.GE.AND P0, PT, R216, 0x1, PT ;  /* 0x00000001d800780c */ /* 0x000ff60003f06270 */
[----:B------:R-:W-:Y:S02]  /*125f0*/  @!UPT UIADD3 URZ, URZ, URZ, URZ ;  /* 0x0000003f3f3ff290 */ /* 0x000fe4000fffe03f */
        /* <DEDUP_REMOVED lines=14> */
.L_x_401:
[----:B------:R-:W-:Y:S04]  /*126e0*/  MOV R4, c[0x0][0x32c] ;  /* 0x0000cb0000047a02 */ /* 0x000fe80000000f00 */
[----:B------:R-:W-:Y:S11]  /*126f0*/  ISETP.NE.AND P0, PT, R4, 0x1, PT ;  /* 0x000000010400780c */ /* 0x000ff60003f05270 */
[----:B------:R-:W-:Y:S02]  /*12700*/  @!UPT UIADD3 URZ, URZ, URZ, URZ ;  /* 0x0000003f3f3ff290 */ /* 0x000fe4000fffe03f */
[----:B------:R-:W-:Y:S05]  /*12710*/  @P0 IMAD.HI.U32 R4, R5, c[0x0][0x330], RZ ;  /* 0x0000cc0005040a27 */ /* 0x000fea00078e00ff */
[----:B------:R-:W-:Y:S02]  /*12720*/  @P0 SHF.R.U32.HI R5, RZ, c[0x0][0x334], R4 ;  /* 0x0000cd00ff050a19 */ /* 0x000fe40000011604 */
.L_x_402:
[----:B------:R-:W-:Y:S05]  /*12730*/  BSYNC B0 ;  /* 0x0000000000007941 */ /* 0x000fea0003800000 */
.L_x_400:
[----:B------:R-:W-:Y:S04]  /*12740*/  IMAD.IADD R4, R47, 0x1, -R230 ;  /* 0x000000012f047824 */ /* 0x000fe800078e0ae6 */
[----:B------:R-:W-:Y:S05]  /*12750*/  IMAD R4, R5, c[0x0][0x32c], R4 ;  /* 0x0000cb0005047a24 */ /* 0x000fea00078e0204 */
[----:B------:R-:W-:Y:S02]  /*12760*/  IADD3 R5, R4, c[0x0][0x32c], RZ ;  /* 0x0000cb0004057a10 */ /* 0x000fe40007ffe0ff */
[----:B------:R-:W-:Y:S02]  /*12770*/  IMNMX R45, R45, R4, !PT ;  /* 0x000000042d2d7217 */ /* 0x000fe40007800200 */
[----:B------:R-:W-:Y:S02]  /*12780*/  IMNMX R46, R46, R5, PT ;  /* 0x000000052e2e7217 */ /* 0x000fe40003800200 */
.L_x_399:
        /* <DEDUP_REMOVED lines=83> */
[C---:B------:R-:W-:Y:S02]  /*12cc0*/  ISETP.LT.OR P0, PT, R46.reuse, 0x2a, P0 ;  /* 0x0000002a2e00780c */ /* 0x040fe40000701670 */
[----:B------:R-:W-:Y:S02]  /*12cd0*/  ISETP.LT.OR P1, PT, R46, 0x59, P1 ;  /* 0x000000592e00780c */ /* 0x000fe40000f21670 */
[----:B------:R-:W-:Y:S02]  /*12ce0*/  FSEL R239, R239, -INF , !P0 ;  /* 0xff800000efef7808 */ /* 0x000fe40004000000 */
[----:B------:R-:W-:Y:S02]  /*12cf0*/  LOP3.LUT P0, RZ, R222, 0x10, RZ, 0xc0, !PT ;  /* 0x00000010deff7812 */ /* 0x000fe4000780c0ff */
[----:B------:R-:W-:Y:S02]  /*12d00*/  FMNMX.FTZ R0, R239, R0, !PT ;  /* 0x00000000ef007209 */ /* 0x000fe40007810000 */
[----:B------:R-:W-:Y:S02]  /*12d10*/  ISETP.GT.AND P0, PT, R45, 0x30, !P0 ;  /* 0x000000302d00780c */ /* 0x000fe40004704270 */
[----:B------:R-:W-:Y:S02]  /*12d20*/  FMNMX.FTZ R5, R144, R7, !PT ;  /* 0x0000000790057209 */ /* 0x000fe40007810000 */
[----:B------:R-:W-:Y:S02]  /*12d30*/  ISETP.LT.OR P0, PT, R46, 0x31, P0 ;  /* 0x000000312e00780c */ /* 0x000fe40000701670 */
[----:B------:R-:W-:Y:S01]  /*12d40*/  FSEL R135, R37, -INF , !P1 ;  /* 0xff80000025877808 */ /* 0x000fe20004800000 */
[----:B------:R-:W1:Y:S01]  /*12d50*/  SHFL.BFLY PT, R14, R5, 0x2, 0x1f ;  /* 0x0c401f00050e7f89 */ /* 0x000e6200000e0000 */
        /* <DEDUP_REMOVED lines=21> */
[C---:B------:R-:W-:Y:S04]  /*12eb0*/  ISETP.LT.OR P0, PT, R46.reuse, 0x41, P0 ;  /* 0x000000412e00780c */ /* 0x040fe80000701670 */
[----:B------:R-:W-:Y:S02]  /*12ec0*/  FSEL R185, R185, -INF , !P0 ;  /* 0xff800000b9b97808 */ /* 0x000fe40004000000 */
[----:B------:R-:W-:Y:S02]  /*12ed0*/  ISETP.GT.AND P0, PT, R45, 0x41, !P6 ;  /* 0x000000412d00780c */ /* 0x000fe40007704270 */
[----:B------:R-:W-:Y:S02]  /*12ee0*/  FMNMX.FTZ R0, R185, R0, !PT ;  /* 0x00000000b9007209 */ /* 0x000fe40007810000 */
[----:B------:R-:W-:Y:S02]  /*12ef0*/  ISETP.LT.OR P0, PT, R46, 0x42, P0 ;  /* 0x000000422e00780c */ /* 0x000fe40000701670 */
[----:B------:R-:W-:Y:S02]  /*12f00*/  LOP3.LUT P6, RZ, R222, 0x80000, RZ, 0xc0, !PT ;  /* 0x00080000deff7812 */ /* 0x000fe400078cc0ff */
[----:B------:R-:W-:Y:S02]  /*12f10*/  FSEL R165, R165, -INF , !P0 ;  /* 0xff800000a5a57808 */ /* 0x000fe40004000000 */
[----:B------:R-:W-:Y:S02]  /*12f20*/  ISETP.GT.AND P0, PT, R45, 0x48, !P5 ;  /* 0x000000482d00780c */ /* 0x000fe40006f04270 */
[----:B------:R-:W-:Y:S02]  /*12f30*/  FMNMX.FTZ R0, R165, R0, !PT ;  /* 0x00000000a5007209 */ /* 0x000fe40007810000 */
[C---:B------:R-:W-:Y:S04]  /*12f40*/  ISETP.LT.OR P0, PT, R46.reuse, 0x49, P0 ;  /* 0x000000492e00780c */ /* 0x040fe80000701670 */
[----:B------:R-:W-:Y:S02]  /*12f50*/  FSEL R161, R33, -INF , !P0 ;  /* 0xff80000021a17808 */ /* 0x000fe40004000000 */
[----:B------:R-:W-:Y:S02]  /*12f60*/  ISETP.GT.AND P0, PT, R45, 0x49, !P4 ;  /* 0x000000492d00780c */ /* 0x000fe40006704270 */
[----:B------:R-:W-:Y:S02]  /*12f70*/  FMNMX.FTZ R0, R161, R0, !PT ;  /* 0x00000000a1007209 */ /* 0x000fe40007810000 */
[----:B------:R-:W-:Y:S04]  /*12f80*/  ISETP.LT.OR P0, PT, R46, 0x4a, P0 ;  /* 0x0000004a2e00780c */ /* 0x000fe80000701670 */
[----:B------:R-:W-:Y:S02]  /*12f90*/  FSEL R159, R32, -INF , !P0 ;  /* 0xff800000209f7808 */ /* 0x000fe40004000000 */
[----:B------:R-:W-:Y:S02]  /*12fa0*/  ISETP.GT.AND P0, PT, R45, 0x50, !P3 ;  /* 0x000000502d00780c */ /* 0x000fe40005f04270 */
[----:B------:R-:W-:Y:S02]  /*12fb0*/  FMNMX.FTZ R0, R159, R0, !PT ;  /* 0x000000009f007209 */ /* 0x000fe40007810000 */
[C---:B------:R-:W-:Y:S04]  /*12fc0*/  ISETP.LT.OR P0, PT, R46.reuse, 0x51, P0 ;  /* 0x000000512e00780c */ /* 0x040fe80000701670 */
[----:B------:R-:W-:Y:S02]  /*12fd0*/  FSEL R147, R35, -INF , !P0 ;  /* 0xff80000023937808 */ /* 0x000fe40004000000 */
[----:B------:R-:W-:Y:S02]  /*12fe0*/  ISETP.GT.AND P0, PT, R45, 0x51, !P2 ;  /* 0x000000512d00780c */ /* 0x000fe40005704270 */
[----:B------:R-:W-:Y:S02]  /*12ff0*/  FMNMX.FTZ R0, R147, R0, !PT ;  /* 0x0000000093007209 */ /* 0x000fe40007810000 */
[----:B------:R-:W-:Y:S02]  /*13000*/  ISETP.LT.OR P2, PT, R46, 0x52, P0 ;  /* 0x000000522e00780c */ /* 0x000fe40000741670 */
[----:B------:R-:W-:Y:S02]  /*13010*/  ISETP.GT.AND P0, PT, R45, 0x59, !P6 ;  /* 0x000000592d00780c */ /* 0x000fe40007704270 */
[----:B------:R-:W-:Y:S02]  /*13020*/  FSEL R139, R34, -INF , !P2 ;  /* 0xff800000228b7808 */ /* 0x000fe40005000000 */
[----:B------:R-:W-:Y:S02]  /*13030*/  ISETP.LT.OR P0, PT, R46, 0x5a, P0 ;  /* 0x0000005a2e00780c */ /* 0x000fe40000701670 */
[----:B------:R-:W-:Y:S01]  /*13040*/  FMNMX.FTZ R0, R139, R0, !PT ;  /* 0x000000008b007209 */ /* 0x000fe20007810000 */
[----:B------:R-:W-:Y:S01]  /*13050*/  LDSM.16.MT88.4 R44, [R212+0x3100] ;  /* 0x00310000d42c783b */ /* 0x000fe20000004200 */
[----:B------:R-:W-:Y:S02]  /*13060*/  FSEL R117, R36, -INF , !P0 ;  /* 0xff80000024757808 */ /* 0x000fe40004000000 */
[----:B------:R-:W-:Y:S04]  /*13070*/  FMNMX.FTZ R0, R135, R0, !PT ;  /* 0x0000000087007209 */ /* 0x000fe80007810000 */
[----:B------:R-:W-:Y:S01]  /*13080*/  FMNMX.FTZ R7, R117, R0, !PT ;  /* 0x0000000075077209 */ /* 0x000fe20007810000 */
[----:B------:R-:W-:Y:S01]  /*13090*/  LDSM.16.MT88.4 R36, [R208+0x100] ;  /* 0x00010000d024783b */ /* 0x000fe20000004200 */
[----:B-1----:R-:W-:Y:S04]  /*130a0*/  FMNMX.FTZ R0, R14, R15, !PT ;  /* 0x0000000f0e007209 */ /* 0x002fe80007810000 */
[C---:B------:R-:W-:Y:S01]  /*130b0*/  FSETP.NEU.FTZ.AND P0, PT, R0.reuse, -INF , PT ;  /* 0xff8000000000780b */ /* 0x040fe20003f1d000 */
[----:B------:R-:W-:Y:S02]  /*130c0*/  FMUL.FTZ R149, R0, c[0x0][0x2d0] ;  /* 0x0000b40000957a20 */ /* 0x000fe40000410000 */
[----:B------:R-:W1:Y:S03]  /*130d0*/  SHFL.BFLY PT, R4, R7, 0x2, 0x1f ;  /* 0x0c401f0007047f89 */ /* 0x000e6600000e0000 */
        /* <DEDUP_REMOVED lines=8> */
[--C-:B------:R-:W-:Y:S02]  /*13160*/  FFMA.FTZ R136, R42, c[0x0][0x2d0], -R149.reuse ;  /* 0x0000b4002a887a23 */ /* 0x100fe40000010895 */
[--C-:B------:R-:W-:Y:S02]  /*13170*/  FFMA.FTZ R137, R40, c[0x0][0x2d0], -R149.reuse ;  /* 0x0000b40028897a23 */ /* 0x100fe40000010895 */
[--C-:B------:R-:W-:Y:S01]  /*13180*/  FFMA.FTZ R138, R50, c[0x0][0x2d0], -R149.reuse ;  /* 0x0000b400328a7a23 */ /* 0x100fe20000010895 */
[----:B-1----:R-:W-:Y:S02]  /*13190*/  FMNMX.FTZ R5, R7, R4, !PT ;  /* 0x0000000407057209 */ /* 0x002fe40007810000 */
[----:B------:R-:W-:Y:S01]  /*131a0*/  MUFU.EX2 R128, R128 ;  /* 0x0000008000807308 */ /* 0x000fe20000000800 */
[--C-:B------:R-:W-:Y:S02]  /*131b0*/  FFMA.FTZ R240, R240, c[0x0][0x2d0], -R149.reuse ;  /* 0x0000b400f0f07a23 */ /* 0x100fe40000010895 */
[--C-:B------:R-:W-:Y:S01]  /*131c0*/  FFMA.FTZ R184, R184, c[0x0][0x2d0], -R149.reuse ;  /* 0x0000b400b8b87a23 */ /* 0x100fe20000010895 */
[----:B------:R-:W1:Y:S01]  /*131d0*/  SHFL.BFLY PT, R4, R5, 0x1, 0x1f ;  /* 0x0c201f0005047f89 */ /* 0x000e6200000e0000 */
[--C-:B------:R-:W-:Y:S02]  /*131e0*/  FFMA.FTZ R160, R160, c[0x0][0x2d0], -R149.reuse ;  /* 0x0000b400a0a07a23 */ /* 0x100fe40000010895 */
[--C-:B------:R-:W-:Y:S02]  /*131f0*/  FFMA.FTZ R162, R162, c[0x0][0x2d0], -R149.reuse ;  /* 0x0000b400a2a27a23 */ /* 0x100fe40000010895 */
[--C-:B------:R-:W-:Y:S01]  /*13200*/  FFMA.FTZ R242, R242, c[0x0][0x2d0], -R149.reuse ;  /* 0x0000b400f2f27a23 */ /* 0x100fe20000010895 */
[----:B------:R-:W2:Y:S01]  /*13210*/  MUFU.EX2 R119, R119 ;  /* 0x0000007700777308 */ /* 0x000ea20000000800 */
[--C-:B------:R-:W-:Y:S02]  /*13220*/  FFMA.FTZ R244, R244, c[0x0][0x2d0], -R149.reuse ;  /* 0x0000b400f4f47a23 */ /* 0x100fe40000010895 */
[--C-:B------:R-:W-:Y:S02]  /*13230*/  FFMA.FTZ R156, R156, c[0x0][0x2d0], -R149.reuse ;  /* 0x0000b4009c9c7a23 */ /* 0x100fe40000010895 */
[--C-:B------:R-:W-:Y:S05]  /*13240*/  FFMA.FTZ R146, R146, c[0x0][0x2d0], -R149.reuse ;  /* 0x0000b40092927a23 */ /* 0x100fea0000010895 */
[----:B------:R-:W3:Y:S01]  /*13250*/  MUFU.EX2 R129, R129 ;  /* 0x0000008100817308 */ /* 0x000ee20000000800 */
[----:B-1----:R-:W-:Y:S01]  /*13260*/  FMNMX.FTZ R116, R5, R4, !PT ;  /* 0x0000000405747209 */ /* 0x002fe20007810000 */
[----:B------:R-:W-:Y:S08]  /*13270*/  FMUL.FTZ R4, R3, c[0x0][0x2d0] ;  /* 0x0000b40003047a20 */ /* 0x000ff00000410000 */
[----:B------:R-:W-:Y:S01]  /*13280*/  MUFU.EX2 R240, R240 ;  /* 0x000000f000f07308 */ /* 0x000fe20000000800 */
[C---:B------:R-:W-:Y:S01]  /*13290*/  FSETP.NEU.FTZ.AND P0, PT, R116.reuse, -INF , PT ;  /* 0xff8000007400780b */ /* 0x040fe20003f1d000 */
[C---:B------:R-:W-:Y:S01]  /*132a0*/  FMUL.FTZ R134, R116.reuse, c[0x0][0x2d0] ;  /* 0x0000b40074867a20 */ /* 0x040fe20000410000 */
[----:B--2---:R-:W-:Y:S02]  /*132b0*/  F2FP.BF16.PACK_AB R124, R119, R128 ;  /* 0x00000080777c723e */ /* 0x004fe400000010ff */
[----:B------:R-:W-:Y:S02]  /*132c0*/  FSEL R5, R116, RZ, P0 ;  /* 0x000000ff74057208 */ /* 0x000fe40000000000 */
[----:B------:R-:W-:Y:S03]  /*132d0*/  FSEL R134, R134, RZ, P0 ;  /* 0x000000ff86867208 */ /* 0x000fe60000000000 */
[----:B------:R-:W1:Y:S01]  /*132e0*/  MUFU.EX2 R3, R4 ;  /* 0x0000000400037308 */ /* 0x000e620000000800 */
[----:B------:R-:W-:Y:S01]  /*132f0*/  FADD.FTZ R5, -R5, R2 ;  /* 0x0000000205057221 */ /* 0x000fe20000010100 */
[----:B------:R-:W-:Y:S01]  /*13300*/  ISETP.GT.AND P0, PT, R238, R233, PT ;  /* 0x000000e9ee00720c */ /* 0x000fe20003f04270 */
[--C-:B------:R-:W-:Y:S01]  /*13310*/  FFMA.FTZ R133, R13, c[0x0][0x2d0], -R134.reuse ;  /* 0x0000b4000d857a23 */ /* 0x100fe20000010886 */
[----:B---3--:R-:W-:Y:S01]  /*13320*/  F2FP.BF16.PACK_AB R126, R129, R118 ;  /* 0x00000076817e723e */ /* 0x008fe200000010ff */
[----:B------:R-:W2:Y:S01]  /*13330*/  LDSM.16.MT88.4 R12, [R212+0x100] ;  /* 0x00010000d40c783b */ /* 0x000ea20000004200 */
[--C-:B------:R-:W-:Y:S02]  /*13340*/  FFMA.FTZ R131, R11, c[0x0][0x2d0], -R134.reuse ;  /* 0x0000b4000b837a23 */ /* 0x100fe40000010886 */
[--C-:B------:R-:W-:Y:S02]  /*13350*/  FFMA.FTZ R130, R9, c[0x0][0x2d0], -R134.reuse ;  /* 0x0000b40009827a23 */ /* 0x100fe40000010886 */
[--C-:B------:R-:W-:Y:S01]  /*13360*/  FFMA.FTZ R132, R145, c[0x0][0x2d0], -R134.reuse ;  /* 0x0000b40091847a23 */ /* 0x100fe20000010886 */
[----:B------:R-:W-:Y:S01]  /*13370*/  MUFU.EX2 R133, R133 ;  /* 0x0000008500857308 */ /* 0x000fe20000000800 */
[----:B------:R-:W-:Y:S02]  /*13380*/  FMUL.FTZ R2, R5, c[0x0][0x2d0] ;  /* 0x0000b40005027a20 */ /* 0x000fe40000410000 */
[--C-:B------:R-:W-:Y:S02]  /*13390*/  FFMA.FTZ R145, R48, c[0x0][0x2d0], -R149.reuse ;  /* 0x0000b40030917a23 */ /* 0x100fe40000010895 */
[--C-:B------:R-:W-:Y:S02]  /*133a0*/  FFMA.FTZ R165, R165, c[0x0][0x2d0], -R134.reuse ;  /* 0x0000b400a5a57a23 */ /* 0x100fe40000010886 */
[--C-:B------:R-:W-:Y:S02]  /*133b0*/  FFMA.FTZ R161, R161, c[0x0][0x2d0], -R134.reuse ;  /* 0x0000b400a1a17a23 */ /* 0x100fe40000010886 */
[--C-:B------:R-:W-:Y:S01]  /*133c0*/  FFMA.FTZ R148, R167, c[0x0][0x2d0], -R134.reuse ;  /* 0x0000b400a7947a23 */ /* 0x100fe20000010886 */
[----:B------:R-:W3:Y:S01]  /*133d0*/  MUFU.EX2 R2, R2 ;  /* 0x0000000200027308 */ /* 0x000ee20000000800 */
        /* <DEDUP_REMOVED lines=14> */
[C---:B---3--:R-:W-:Y:S02]  /*134c0*/  FMUL.FTZ R6, R2.reuse, R114 ;  /* 0x0000007202067220 */ /* 0x048fe40000410000 */
[C---:B------:R-:W-:Y:S02]  /*134d0*/  FMUL.FTZ R7, R2.reuse, R115 ;  /* 0x0000007302077220 */ /* 0x040fe40000410000 */
[C---:B------:R-:W-:Y:S01]  /*134e0*/  FMUL.FTZ R10, R2.reuse, R110 ;  /* 0x0000006e020a7220 */ /* 0x040fe20000410000 */
[----:B------:R-:W3:Y:S01]  /*134f0*/  MUFU.EX2 R130, R130 ;  /* 0x0000008200827308 */ /* 0x000ee20000000800 */
[C---:B------:R-:W-:Y:S02]  /*13500*/  FMUL.FTZ R11, R2.reuse, R111 ;  /* 0x0000006f020b7220 */ /* 0x040fe40000410000 */
[----:B------:R-:W-:Y:S01]  /*13510*/  FMUL.FTZ R18, R2, R102 ;  /* 0x0000006602127220 */ /* 0x000fe20000410000 */
[----:B-1----:R-:W-:Y:S01]  /*13520*/  F2FP.BF16.PACK_AB R125, R132, R133 ;  /* 0x00000085847d723e */ /* 0x002fe200000010ff */
        /* <DEDUP_REMOVED lines=10> */
[----:B------:R-:W-:Y:S01]  /*135d0*/  FMUL.FTZ R43, R2, R79 ;  /* 0x0000004f022b7220 */ /* 0x000fe20000410000 */
[----:B------:R-:W-:Y:S01]  /*135e0*/  MUFU.EX2 R165, R165 ;  /* 0x000000a500a57308 */ /* 0x000fe20000000800 */
[C---:B------:R-:W-:Y:S01]  /*135f0*/  FMUL.FTZ R48, R3.reuse, R68 ;  /* 0x0000004403307220 */ /* 0x040fe20000410000 */
[----:B------:R-:W1:Y:S01]  /*13600*/  LDSM.16.MT88.4 R84, [R210+0x3100] ;  /* 0x00310000d254783b */ /* 0x000e620000004200 */
[C---:B------:R-:W-:Y:S01]  /*13610*/  FMUL.FTZ R49, R3.reuse, R69 ;  /* 0x0000004503317220 */ /* 0x040fe20000410000 */
[----:B---3--:R-:W-:Y:S01]  /*13620*/  F2FP.BF16.PACK_AB R127, R130, R131 ;  /* 0x00000083827f723e */ /* 0x008fe200000010ff */
[C---:B------:R-:W-:Y:S02]  /*13630*/  FMUL.FTZ R50, R2.reuse, R70 ;  /* 0x0000004602327220 */ /* 0x040fe40000410000 */
[C---:B------:R-:W-:Y:S02]  /*13640*/  FMUL.FTZ R51, R2.reuse, R71 ;  /* 0x0000004702337220 */ /* 0x040fe40000410000 */
[C---:B------:R-:W-:Y:S01]  /*13650*/  FMUL.FTZ R52, R3.reuse, R52 ;  /* 0x0000003403347220 */ /* 0x040fe20000410000 */
[----:B------:R-:W3:Y:S01]  /*13660*/  LDSM.16.MT88.4 R76, [R209+0x3100] ;  /* 0x00310000d14c783b */ /* 0x000ee20000004200 */
        /* <DEDUP_REMOVED lines=22> */
[C---:B------:R-:W-:Y:S01]  /*137d0*/  FMUL.FTZ R21, R3.reuse, R97 ;  /* 0x0000006103157220 */ /* 0x040fe20000410000 */
[----:B------:R-:W-:Y:S01]  /*137e0*/  MUFU.EX2 R145, R145 ;  /* 0x0000009100917308 */ /* 0x000fe20000000800 */
[C---:B------:R-:W-:Y:S04]  /*137f0*/  FMUL.FTZ R22, R2.reuse, R98 ;  /* 0x0000006202167220 */ /* 0x040fe80000410000 */
[C---:B------:R-:W-:Y:S02]  /*13800*/  FMUL.FTZ R23, R2.reuse, R99 ;  /* 0x0000006302177220 */ /* 0x040fe40000410000 */
[C---:B------:R-:W-:Y:S02]  /*13810*/  FMUL.FTZ R60, R3.reuse, R60 ;  /* 0x0000003c033c7220 */ /* 0x040fe40000410000 */
[C---:B------:R-:W-:Y:S01]  /*13820*/  FMUL.FTZ R61, R3.reuse, R61 ;  /* 0x0000003d033d7220 */ /* 0x040fe20000410000 */
[----:B------:R-:W-:Y:S01]  /*13830*/  MUFU.EX2 R148, R148 ;  /* 0x0000009400947308 */ /* 0x000fe20000000800 */
[C---:B------:R-:W-:Y:S01]  /*13840*/  FMUL.FTZ R62, R2.reuse, R62 ;  /* 0x0000003e023e7220 */ /* 0x040fe20000410000 */
[C---:B------:R-:W-:Y:S03]  /*13850*/  HMMA.16816.F32.BF16 R20, R124.reuse, R28, R20 ;  /* 0x0000001c7c14723c */ /* 0x040fe60000041814 */
[C---:B------:R-:W-:Y:S02]  /*13860*/  FMUL.FTZ R63, R2.reuse, R63 ;  /* 0x0000003f023f7220 */ /* 0x040fe40000410000 */
[C---:B------:R-:W-:Y:S02]  /*13870*/  FMUL.FTZ R64, R3.reuse, R64 ;  /* 0x0000004003407220 */ /* 0x040fe40000410000 */
[C---:B------:R-:W-:Y:S01]  /*13880*/  FMUL.FTZ R28, R3.reuse, R88 ;  /* 0x00000058031c7220 */ /* 0x040fe20000410000 */
[C---:B------:R-:W-:Y:S01]  /*13890*/  HMMA.16816.F32.BF16 R24, R124.reuse, R30, R24 ;  /* 0x0000001e7c18723c */ /* 0x040fe20000041818 */
[----:B------:R-:W5:Y:S03]  /*138a0*/  MUFU.EX2 R151, R151 ;  /* 0x0000009700977308 */ /* 0x000f660000000800 */
[C---:B------:R-:W-:Y:S02]  /*138b0*/  FMUL.FTZ R29, R3.reuse, R89 ;  /* 0x00000059031d7220 */ /* 0x040fe40000410000 */
[----:B------:R-:W-:Y:S02]  /*138c0*/  FMUL.FTZ R65, R3, R65 ;  /* 0x0000004103417220 */ /* 0x000fe40000410000 */
[C---:B------:R-:W-:Y:S03]  /*138d0*/  FMUL.FTZ R30, R2.reuse, R90 ;  /* 0x0000005a021e7220 */ /* 0x040fe60000410000 */
[----:B------:R-:W-:Y:S01]  /*138e0*/  MUFU.EX2 R160, R160 ;  /* 0x000000a000a07308 */ /* 0x000fe20000000800 */
[C---:B------:R-:W-:Y:S02]  /*138f0*/  FMUL.FTZ R31, R2.reuse, R91 ;  /* 0x0000005b021f7220 */ /* 0x040fe40000410000 */
[----:B------:R-:W-:Y:S01]  /*13900*/  LDSM.16.MT88.4 R88, [R212+0x3900] ;  /* 0x00390000d458783b */ /* 0x000fe20000004200 */
[C---:B------:R-:W-:Y:S02]  /*13910*/  FMUL.FTZ R66, R2.reuse, R66 ;  /* 0x0000004202427220 */ /* 0x040fe40000410000 */
[----:B------:R-:W-:Y:S02]  /*13920*/  FMUL.FTZ R67, R2, R67 ;  /* 0x0000004302437220 */ /* 0x000fe40000410000 */
[C---:B------:R-:W-:Y:S02]  /*13930*/  HMMA.16816.F32.BF16 R28, R124.reuse, R36, R28 ;  /* 0x000000247c1c723c */ /* 0x040fe4000004181c */
[----:B------:R-:W-:Y:S01]  /*13940*/  MUFU.EX2 R162, R162 ;  /* 0x000000a200a27308 */ /* 0x000fe20000000800 */
[--C-:B------:R-:W-:Y:S02]  /*13950*/  FFMA.FTZ R157, R157, c[0x0][0x2d0], -R134.reuse ;  /* 0x0000b4009d9d7a23 */ /* 0x100fe40000010886 */
[--C-:B------:R-:W-:Y:S02]  /*13960*/  FFMA.FTZ R158, R163, c[0x0][0x2d0], -R134.reuse ;  /* 0x0000b400a39e7a23 */ /* 0x100fe40000010886 */
[C---:B------:R-:W-:Y:S01]  /*13970*/  FMUL.FTZ R36, R3.reuse, R80 ;  /* 0x0000005003247220 */ /* 0x040fe20000410000 */
[C---:B------:R-:W-:Y:S04]  /*13980*/  HMMA.16816.F32.BF16 R32, R124.reuse, R38, R32 ;  /* 0x000000267c20723c */ /* 0x040fe80000041820 */
[----:B------:R-:W-:Y:S01]  /*13990*/  FMUL.FTZ R37, R3, R81 ;  /* 0x0000005103257220 */ /* 0x000fe20000410000 */
[----:B------:R-:W-:Y:S01]  /*139a0*/  MUFU.EX2 R157, R157 ;  /* 0x0000009d009d7308 */ /* 0x000fe20000000800 */
[--C-:B------:R-:W-:Y:S02]  /*139b0*/  FFMA.FTZ R163, R186, c[0x0][0x2d0], -R149.reuse ;  /* 0x0000b400baa37a23 */ /* 0x100fe40000010895 */
[C---:B------:R-:W-:Y:S04]  /*139c0*/  FMUL.FTZ R38, R2.reuse, R82 ;  /* 0x0000005202267220 */ /* 0x040fe80000410000 */
[----:B------:R-:W-:Y:S02]  /*139d0*/  FMUL.FTZ R39, R2, R83 ;  /* 0x0000005302277220 */ /* 0x000fe40000410000 */
[----:B------:R-:W-:Y:S01]  /*139e0*/  LDSM.16.MT88.4 R80, [R209+0x900] ;  /* 0x00090000d150783b */ /* 0x000fe20000004200 */
[----:B------:R-:W1:Y:S01]  /*139f0*/  MUFU.EX2 R158, R158 ;  /* 0x0000009e009e7308 */ /* 0x000e620000000800 */
[--C-:B------:R-:W-:Y:S02]  /*13a00*/  FFMA.FTZ R167, R164, c[0x0][0x2d0], -R149.reuse ;  /* 0x0000b400a4a77a23 */ /* 0x100fe40000010895 */
[--C-:B------:R-:W-:Y:S01]  /*13a10*/  FFMA.FTZ R164, R243, c[0x0][0x2d0], -R134.reuse ;  /* 0x0000b400f3a47a23 */ /* 0x100fe20000010886 */
[C---:B------:R-:W-:Y:S03]  /*13a20*/  HMMA.16816.F32.BF16 R36, R124.reuse, R44, R36 ;  /* 0x0000002c7c24723c */ /* 0x040fe60000041824 */
[--C-:B------:R-:W-:Y:S02]  /*13a30*/  FFMA.FTZ R187, R187, c[0x0][0x2d0], -R134.reuse ;  /* 0x0000b400bbbb7a23 */ /* 0x100fe40000010886 */
[--C-:B------:R-:W-:Y:S01]  /*13a40*/  FFMA.FTZ R186, R241, c[0x0][0x2d0], -R134.reuse ;  /* 0x0000b400f1ba7a23 */ /* 0x100fe20000010886 */
[----:B------:R-:W2:Y:S01]  /*13a50*/  MUFU.EX2 R163, R163 ;  /* 0x000000a300a37308 */ /* 0x000ea20000000800 */
[C---:B------:R-:W-:Y:S01]  /*13a60*/  FMUL.FTZ R44, R3.reuse, R72 ;  /* 0x00000048032c7220 */ /* 0x040fe20000410000 */
[C---:B------:R-:W-:Y:S04]  /*13a70*/  HMMA.16816.F32.BF16 R40, R124.reuse, R46, R40 ;  /* 0x0000002e7c28723c */ /* 0x040fe80000041828 */
[----:B------:R-:W-:Y:S02]  /*13a80*/  FMUL.FTZ R45, R3, R73 ;  /* 0x00000049032d7220 */ /* 0x000fe40000410000 */
[--C-:B------:R-:W-:Y:S02]  /*13a90*/  FFMA.FTZ R239, R239, c[0x0][0x2d0], -R134.reuse ;  /* 0x0000b400efef7a23 */ /* 0x100fe40000010886 */
[C---:B------:R-:W-:Y:S01]  /*13aa0*/  FMUL.FTZ R46, R2.reuse, R74 ;  /* 0x0000004a022e7220 */ /* 0x040fe20000410000 */
[----:B------:R-:W2:Y:S03]  /*13ab0*/  MUFU.EX2 R167, R167 ;  /* 0x000000a700a77308 */ /* 0x000ea60000000800 */
[----:B------:R-:W-:Y:S02]  /*13ac0*/  FMUL.FTZ R47, R2, R75 ;  /* 0x0000004b022f7220 */ /* 0x000fe40000410000 */
[----:B------:R-:W4:Y:S01]  /*13ad0*/  LDSM.16.MT88.4 R72, [R212+0x900] ;  /* 0x00090000d448783b */ /* 0x000f220000004200 */
[--C-:B------:R-:W-:Y:S02]  /*13ae0*/  FFMA.FTZ R241, R248, c[0x0][0x2d0], -R149.reuse ;  /* 0x0000b400f8f17a23 */ /* 0x100fe40000010895 */
[--C-:B------:R-:W-:Y:S02]  /*13af0*/  FFMA.FTZ R243, R246, c[0x0][0x2d0], -R149.reuse ;  /* 0x0000b400f6f37a23 */ /* 0x100fe40000010895 */
[C---:B-1----:R-:W-:Y:S01]  /*13b00*/  HMMA.16816.F32.BF16 R44, R124.reuse, R84, R44 ;  /* 0x000000547c2c723c */ /* 0x042fe2000004182c */
[----:B------:R-:W-:Y:S02]  /*13b10*/  MUFU.EX2 R164, R164 ;  /* 0x000000a400a47308 */ /* 0x000fe40000000800 */
[--C-:B------:R-:W-:Y:S02]  /*13b20*/  FFMA.FTZ R246, R251, c[0x0][0x2d0], -R134.reuse ;  /* 0x0000b400fbf67a23 */ /* 0x100fe40000010886 */
[--C-:B------:R-:W-:Y:S02]  /*13b30*/  FFMA.FTZ R251, R166, c[0x0][0x2d0], -R149.reuse ;  /* 0x0000b400a6fb7a23 */ /* 0x100fe40000010895 */
[--C-:B------:R-:W-:Y:S01]  /*13b40*/  FFMA.FTZ R166, R185, c[0x0][0x2d0], -R134.reuse ;  /* 0x0000b400b9a67a23 */ /* 0x100fe20000010886 */
[C---:B------:R-:W-:Y:S01]  /*13b50*/  HMMA.16816.F32.BF16 R48, R124.reuse, R86, R48 ;  /* 0x000000567c30723c */ /* 0x040fe20000041830 */
[----:B------:R-:W-:Y:S02]  /*13b60*/  LDSM.16.MT88.4 R84, [R208+0x900] ;  /* 0x00090000d054783b */ /* 0x000fe40000004200 */
[----:B------:R-:W-:Y:S01]  /*13b70*/  MUFU.EX2 R251, R251 ;  /* 0x000000fb00fb7308 */ /* 0x000fe20000000800 */
[--C-:B------:R-:W-:Y:S02]  /*13b80*/  FFMA.FTZ R249, R249, c[0x0][0x2d0], -R134.reuse ;  /* 0x0000b400f9f97a23 */ /* 0x100fe40000010886 */
[--C-:B------:R-:W-:Y:S02]  /*13b90*/  FFMA.FTZ R247, R247, c[0x0][0x2d0], -R134.reuse ;  /* 0x0000b400f7f77a23 */ /* 0x100fe40000010886 */
[C---:B---3--:R-:W-:Y:S04]  /*13ba0*/  HMMA.16816.F32.BF16 R52, R124.reuse, R76, R52 ;  /* 0x0000004c7c34723c */ /* 0x048fe80000041834 */
[--C-:B------:R-:W-:Y:S01]  /*13bb0*/  FFMA.FTZ R248, R245, c[0x0][0x2d0], -R134.reuse ;  /* 0x0000b400f5f87a23 */ /* 0x100fe20000010886 */
[----:B------:R-:W-:Y:S01]  /*13bc0*/  MUFU.EX2 R166, R166 ;  /* 0x000000a600a67308 */ /* 0x000fe20000000800 */
[--C-:B------:R-:W-:Y:S02]  /*13bd0*/  FFMA.FTZ R245, R192, c[0x0][0x2d0], -R149.reuse ;  /* 0x0000b400c0f57a23 */ /* 0x100fe40000010895 */
[C---:B------:R-:W-:Y:S01]  /*13be0*/  HMMA.16816.F32.BF16 R56, R124.reuse, R78, R56 ;  /* 0x0000004e7c38723c */ /* 0x040fe20000041838 */
[----:B------:R-:W1:Y:S03]  /*13bf0*/  LDSM.16.MT88.4 R76, [R210+0x900] ;  /* 0x00090000d24c783b */ /* 0x000e660000004200 */
[--C-:B------:R-:W-:Y:S02]  /*13c00*/  FFMA.FTZ R192, R159, c[0x0][0x2d0], -R134.reuse ;  /* 0x0000b4009fc07a23 */ /* 0x100fe40000010886 */
[--C-:B------:R-:W-:Y:S01]  /*13c10*/  FFMA.FTZ R159, R150, c[0x0][0x2d0], -R149.reuse ;  /* 0x0000b400969f7a23 */ /* 0x100fe20000010895 */
[----:B------:R-:W-:Y:S01]  /*13c20*/  MUFU.EX2 R245, R245 ;  /* 0x000000f500f57308 */ /* 0x000fe20000000800 */
[C---:B--2---:R-:W-:Y:S04]  /*13c30*/  HMMA.16816.F32.BF16 R60, R124.reuse, R68, R60 ;  /* 0x000000447c3c723c */ /* 0x044fe8000004183c */
[----:B------:R-:W-:Y:S02]  /*13c40*/  FFMA.FTZ R149, R144, c[0x0][0x2d0], -R149 ;  /* 0x0000b40090957a23 */ /* 0x000fe40000010895 */
[--C-:B------:R-:W-:Y:S01]  /*13c50*/  FFMA.FTZ R144, R147, c[0x0][0x2d0], -R134.reuse ;  /* 0x0000b40093907a23 */ /* 0x100fe20000010886 */
[----:B----4-:R-:W-:Y:S01]  /*13c60*/  F2FP.BF16.PACK_AB R68, R137, R136 ;  /* 0x000000888944723e */ /* 0x010fe200000010ff */
[----:B------:R-:W-:Y:S01]  /*13c70*/  HMMA.16816.F32.BF16 R64, R124, R70, R64 ;  /* 0x000000467c40723c */ /* 0x000fe20000041840 */
[----:B------:R-:W-:Y:S03]  /*13c80*/  MUFU.EX2 R192, R192 ;  /* 0x000000c000c07308 */ /* 0x000fe60000000800 */
[----:B-----5:R-:W-:Y:S01]  /*13c90*/  F2FP.BF16.PACK_AB R69, R151, R148 ;  /* 0x000000949745723e */ /* 0x020fe200000010ff */
[--C-:B------:R-:W-:Y:S02]  /*13ca0*/  FFMA.FTZ R139, R139, c[0x0][0x2d0], -R134.reuse ;  /* 0x0000b4008b8b7a23 */ /* 0x100fe40000010886 */
[----:B------:R-:W-:Y:S01]  /*13cb0*/  F2FP.BF16.PACK_AB R70, R145, R138 ;  /* 0x0000008a9146723e */ /* 0x000fe200000010ff */
[--C-:B------:R-:W-:Y:S01]  /*13cc0*/  FFMA.FTZ R135, R135, c[0x0][0x2d0], -R134.reuse ;  /* 0x0000b40087877a23 */ /* 0x100fe20000010886 */
[----:B------:R-:W-:Y:S02]  /*13cd0*/  F2FP.BF16.PACK_AB R71, R158, R157 ;  /* 0x0000009d9e47723e */ /* 0x000fe400000010ff */
[----:B------:R-:W2:Y:S01]  /*13ce0*/  MUFU.EX2 R187, R187 ;  /* 0x000000bb00bb7308 */ /* 0x000ea20000000800 */
[----:B------:R-:W-:Y:S02]  /*13cf0*/  FFMA.FTZ R134, R117, c[0x0][0x2d0], -R134 ;  /* 0x0000b40075867a23 */ /* 0x000fe40000010886 */
[----:B------:R-:W-:Y:S02]  /*13d00*/  FFMA.FTZ R128, R3, R232, R128 ;  /* 0x000000e803807223 */ /* 0x000fe40000010080 */
[C---:B------:R-:W-:Y:S05]  /*13d10*/  HMMA.16816.F32.BF16 R4, R68.reuse, R72, R4 ;  /* 0x000000484404723c */ /* 0x040fea0000041804 */
[----:B------:R-:W-:Y:S01]  /*13d20*/  MUFU.EX2 R186, R186 ;  /* 0x000000ba00ba7308 */ /* 0x000fe20000000800 */
[----:B------:R-:W-:Y:S02]  /*13d30*/  FFMA.FTZ R133, R2, R231, R133 ;  /* 0x000000e702857223 */ /* 0x000fe40000010085 */
[C---:B------:R-:W-:Y:S01]  /*13d40*/  HMMA.16816.F32.BF16 R8, R68.reuse, R74, R8 ;  /* 0x0000004a4408723c */ /* 0x040fe20000041808 */
[----:B------:R-:W3:Y:S03]  /*13d50*/  LDSM.16.MT88.4 R72, [R210+0x3900] ;  /* 0x00390000d248783b */ /* 0x000ee60000004200 */
[----:B------:R-:W-:Y:S02]  /*13d60*/  FADD.FTZ R119, R119, R128 ;  /* 0x0000008077777221 */ /* 0x000fe40000010000 */
[----:B------:R-:W-:Y:S01]  /*13d70*/  FADD.FTZ R132, R132, R133 ;  /* 0x0000008584847221 */ /* 0x000fe20000010000 */
[----:B------:R-:W4:Y:S01]  /*13d80*/  MUFU.EX2 R239, R239 ;  /* 0x000000ef00ef7308 */ /* 0x000f220000000800 */
[C---:B-1----:R-:W-:Y:S04]  /*13d90*/  HMMA.16816.F32.BF16 R12, R68.reuse, R76, R12 ;  /* 0x0000004c440c723c */ /* 0x042fe8000004180c */
        /* <DEDUP_REMOVED lines=12> */
[----:B------:R-:W5:Y:S03]  /*13e60*/  LDSM.16.MT88.4 R80, [R208+0x3900] ;  /* 0x00390000d050783b */ /* 0x000f660000004200 */
[----:B------:R-:W-:Y:S02]  /*13e70*/  FADD.FTZ R137, R137, R136 ;  /* 0x0000008889897221 */ /* 0x000fe40000010000 */
[----:B------:R-:W-:Y:S01]  /*13e80*/  MUFU.EX2 R243, R243 ;  /* 0x000000f300f37308 */ /* 0x000fe20000000800 */
[----:B------:R-:W-:Y:S01]  /*13e90*/  FADD.FTZ R2, R151, R2 ;  /* 0x0000000297027221 */ /* 0x000fe20000010000 */
[C---:B------:R-:W-:Y:S04]  /*13ea0*/  HMMA.16816.F32.BF16 R28, R68.reuse, R84, R28 ;  /* 0x00000054441c723c */ /* 0x040fe8000004181c */
[----:B------:R-:W-:Y:S02]  /*13eb0*/  FADD.FTZ R138, R138, R137 ;  /* 0x000000898a8a7221 */ /* 0x000fe40000010000 */
[----:B------:R-:W-:Y:S02]  /*13ec0*/  FADD.FTZ R3, R157, R2 ;  /* 0x000000029d037221 */ /* 0x000fe40000010000 */
[C---:B------:R-:W-:Y:S01]  /*13ed0*/  HMMA.16816.F32.BF16 R32, R68.reuse, R86, R32 ;  /* 0x000000564420723c */ /* 0x040fe20000041820 */
[----:B------:R-:W-:Y:S01]  /*13ee0*/  LDSM.16.MT88.4 R84, [R210+0x1100] ;  /* 0x00110000d254783b */ /* 0x000fe20000004200 */
[----:B------:R-:W-:Y:S02]  /*13ef0*/  MUFU.EX2 R244, R244 ;  /* 0x000000f400f47308 */ /* 0x000fe40000000800 */
[----:B------:R-:W-:Y:S02]  /*13f00*/  FADD.FTZ R138, R145, R138 ;  /* 0x0000008a918a7221 */ /* 0x000fe40000010000 */
[----:B------:R-:W-:Y:S02]  /*13f10*/  FADD.FTZ R3, R158, R3 ;  /* 0x000000039e037221 */ /* 0x000fe40000010000 */
[C---:B------:R-:W-:Y:S04]  /*13f20*/  HMMA.16816.F32.BF16 R36, R68.reuse, R88, R36 ;  /* 0x000000584424723c */ /* 0x040fe80000041824 */
[----:B------:R-:W-:Y:S04]  /*13f30*/  MUFU.EX2 R246, R246 ;  /* 0x000000f600f67308 */ /* 0x000fe80000000800 */
[C---:B------:R-:W-:Y:S01]  /*13f40*/  HMMA.16816.F32.BF16 R40, R68.reuse, R90, R40 ;  /* 0x0000005a4428723c */ /* 0x040fe20000041828 */
[----:B------:R-:W-:Y:S05]  /*13f50*/  LDSM.16.MT88.4 R88, [R208+0x4100] ;  /* 0x00410000d058783b */ /* 0x000fea0000004200 */
[----:B------:R-:W-:Y:S02]  /*13f60*/  MUFU.EX2 R249, R249 ;  /* 0x000000f900f97308 */ /* 0x000fe40000000800 */
[C---:B---3--:R-:W-:Y:S08]  /*13f70*/  HMMA.16816.F32.BF16 R44, R68.reuse, R72, R44 ;  /* 0x00000048442c723c */ /* 0x048ff0000004182c */
[C---:B------:R-:W-:Y:S01]  /*13f80*/  HMMA.16816.F32.BF16 R48, R68.reuse, R74, R48 ;  /* 0x0000004a4430723c */ /* 0x040fe20000041830 */
[----:B------:R-:W3:Y:S01]  /*13f90*/  LDSM.16.MT88.4 R72, [R212+0x1100] ;  /* 0x00110000d448783b */ /* 0x000ee20000004200 */
[----:B------:R-:W-:Y:S06]  /*13fa0*/  MUFU.EX2 R247, R247 ;  /* 0x000000f700f77308 */ /* 0x000fec0000000800 */
[C---:B-1----:R-:W-:Y:S04]  /*13fb0*/  HMMA.16816.F32.BF16 R52, R68.reuse, R76, R52 ;  /* 0x0000004c4434723c */ /* 0x042fe80000041834 */
[----:B------:R-:W-:Y:S04]  /*13fc0*/  MUFU.EX2 R248, R248 ;  /* 0x000000f800f87308 */ /* 0x000fe80000000800 */
[C---:B------:R-:W-:Y:S01]  /*13fd0*/  HMMA.16816.F32.BF16 R56, R68.reuse, R78, R56 ;  /* 0x0000004e4438723c */ /* 0x040fe20000041838 */
[----:B------:R-:W1:Y:S05]  /*13fe0*/  LDSM.16.MT88.4 R76, [R209+0x1100] ;  /* 0x00110000d14c783b */ /* 0x000e6a0000004200 */
[----:B------:R-:W-:Y:S02]  /*13ff0*/  MUFU.EX2 R156, R156 ;  /* 0x0000009c009c7308 */ /* 0x000fe40000000800 */
[C---:B-----5:R-:W-:Y:S08]  /*14000*/  HMMA.16816.F32.BF16 R60, R68.reuse, R80, R60 ;  /* 0x00000050443c723c */ /* 0x060ff0000004183c */
[----:B------:R-:W-:Y:S01]  /*14010*/  HMMA.16816.F32.BF16 R64, R68, R82, R64 ;  /* 0x000000524440723c */ /* 0x000fe20000041840 */
[----:B------:R-:W5:Y:S01]  /*14020*/  LDSM.16.MT88.4 R80, [R208+0x1100] ;  /* 0x00110000d050783b */ /* 0x000f620000004200 */
[----:B------:R-:W1:Y:S05]  /*14030*/  MUFU.EX2 R159, R159 ;  /* 0x0000009f009f7308 */ /* 0x000e6a0000000800 */
[----:B------:R-:W-:Y:S01]  /*14040*/  F2FP.BF16.PACK_AB R68, R160, R163 ;  /* 0x000000a3a044723e */ /* 0x000fe200000010ff */
[----:B------:R-:W-:Y:S01]  /*14050*/  FADD.FTZ R163, R163, R138 ;  /* 0x0000008aa3a37221 */ /* 0x000fe20000010000 */
[----:B------:R-:W-:Y:S03]  /*14060*/  F2FP.BF16.PACK_AB R70, R167, R162 ;  /* 0x000000a2a746723e */ /* 0x000fe600000010ff */
[----:B--2---:R-:W-:Y:S01]  /*14070*/  F2FP.BF16.PACK_AB R69, R187, R164 ;  /* 0x000000a4bb45723e */ /* 0x004fe200000010ff */
[----:B------:R-:W-:Y:S01]  /*14080*/  MUFU.EX2 R146, R146 ;  /* 0x0000009200927308 */ /* 0x000fe20000000800 */
[----:B----4-:R-:W-:Y:S01]  /*14090*/  F2FP.BF16.PACK_AB R71, R239, R186 ;  /* 0x000000baef47723e */ /* 0x010fe200000010ff */
[----:B------:R-:W-:Y:S02]  /*140a0*/  FADD.FTZ R164, R164, R3 ;  /* 0x00000003a4a47221 */ /* 0x000fe40000010000 */
[----:B------:R-:W-:Y:S02]  /*140b0*/  FADD.FTZ R163, R160, R163 ;  /* 0x000000a3a0a37221 */ /* 0x000fe40000010000 */
[----:B------:R-:W-:Y:S02]  /*140c0*/  FADD.FTZ R187, R187, R164 ;  /* 0x000000a4bbbb7221 */ /* 0x000fe40000010000 */
[C---:B---3--:R-:W-:Y:S02]  /*140d0*/  HMMA.16816.F32.BF16 R4, R68.reuse, R72, R4 ;  /* 0x000000484404723c */ /* 0x048fe40000041804 */
[----:B------:R-:W2:Y:S01]  /*140e0*/  MUFU.EX2 R149, R149 ;  /* 0x0000009500957308 */ /* 0x000ea20000000800 */
[----:B------:R-:W-:Y:S01]  /*140f0*/  FADD.FTZ R162, R162, R163 ;  /* 0x000000a3a2a27221 */ /* 0x000fe20000010000 */
[----:B-1----:R-:W-:Y:S01]  /*14100*/  F2FP.BF16.PACK_AB R124, R159, R156 ;  /* 0x0000009c9f7c723e */ /* 0x002fe200000010ff */
[----:B------:R-:W-:Y:S03]  /*14110*/  FADD.FTZ R186, R186, R187 ;  /* 0x000000bbbaba7221 */ /* 0x000fe60000010000 */
[C---:B------:R-:W-:Y:S01]  /*14120*/  HMMA.16816.F32.BF16 R8, R68.reuse, R74, R8 ;  /* 0x0000004a4408723c */ /* 0x040fe20000041808 */
[----:B------:R-:W1:Y:S03]  /*14130*/  LDSM.16.MT88.4 R72, [R212+0x4100] ;  /* 0x00410000d448783b */ /* 0x000e660000004200 */
[----:B------:R-:W-:Y:S01]  /*14140*/  MUFU.EX2 R144, R144 ;  /* 0x0000009000907308 */ /* 0x000fe20000000800 */
[----:B------:R-:W-:Y:S02]  /*14150*/  FADD.FTZ R162, R167, R162 ;  /* 0x000000a2a7a27221 */ /* 0x000fe40000010000 */
[----:B------:R-:W-:Y:S01]  /*14160*/  FADD.FTZ R239, R239, R186 ;  /* 0x000000baefef7221 */ /* 0x000fe20000010000 */
[C---:B------:R-:W-:Y:S04]  /*14170*/  HMMA.16816.F32.BF16 R12, R68.reuse, R84, R12 ;  /* 0x00000054440c723c */ /* 0x040fe8000004180c */
[----:B------:R-:W-:Y:S02]  /*14180*/  FADD.FTZ R2, R246, R239 ;  /* 0x000000eff6027221 */ /* 0x000fe40000010000 */
[----:B------:R-:W3:Y:S02]  /*14190*/  MUFU.EX2 R139, R139 ;  /* 0x0000008b008b7308 */ /* 0x000ee40000000800 */
[C---:B------:R-:W-:Y:S01]  /*141a0*/  HMMA.16816.F32.BF16 R16, R68.reuse, R86, R16 ;  /* 0x000000564410723c */ /* 0x040fe20000041810 */
[----:B------:R-:W4:Y:S03]  /*141b0*/  LDSM.16.MT88.4 R84, [R210+0x4100] ;  /* 0x00410000d254783b */ /* 0x000f260000004200 */
[----:B--2---:R-:W-:Y:S01]  /*141c0*/  F2FP.BF16.PACK_AB R126, R149, R146 ;  /* 0x00000092957e723e */ /* 0x004fe200000010ff */
[----:B------:R-:W-:Y:S03]  /*141d0*/  FADD.FTZ R2, R249, R2 ;  /* 0x00000002f9027221 */ /* 0x000fe60000010000 */
[C---:B------:R-:W-:Y:S01]  /*141e0*/  HMMA.16816.F32.BF16 R20, R68.reuse, R76, R20 ;  /* 0x0000004c4414723c */ /* 0x040fe20000041814 */
[----:B------:R-:W-:Y:S03]  /*141f0*/  MUFU.EX2 R135, R135 ;  /* 0x0000008700877308 */ /* 0x000fe60000000800 */
[----:B------:R-:W-:Y:S04]  /*14200*/  FADD.FTZ R3, R247, R2 ;  /* 0x00000002f7037221 */ /* 0x000fe80000010000 */
[C---:B------:R-:W-:Y:S01]  /*14210*/  HMMA.16816.F32.BF16 R24, R68.reuse, R78, R24 ;  /* 0x0000004e4418723c */ /* 0x040fe20000041818 */
[----:B------:R-:W2:Y:S02]  /*14220*/  LDSM.16.MT88.4 R76, [R209+0x4100] ;  /* 0x00410000d14c783b */ /* 0x000ea40000004200 */
[----:B------:R-:W4:Y:S01]  /*14230*/  MUFU.EX2 R134, R134 ;  /* 0x0000008600867308 */ /* 0x000f220000000800 */
[----:B------:R-:W-:Y:S01]  /*14240*/  FADD.FTZ R3, R248, R3 ;  /* 0x00000003f8037221 */ /* 0x000fe20000010000 */
[----:B---3--:R-:W-:Y:S03]  /*14250*/  F2FP.BF16.PACK_AB R125, R139, R144 ;  /* 0x000000908b7d723e */ /* 0x008fe600000010ff */
[C---:B-----5:R-:W-:Y:S04]  /*14260*/  HMMA.16816.F32.BF16 R28, R68.reuse, R80, R28 ;  /* 0x00000050441c723c */ /* 0x060fe8000004181c */
[----:B------:R-:W-:Y:S04]  /*14270*/  FADD.FTZ R2, R166, R3 ;  /* 0x00000003a6027221 */ /* 0x000fe80000010000 */
[C---:B------:R-:W-:Y:S01]  /*14280*/  HMMA.16816.F32.BF16 R32, R68.reuse, R82, R32 ;  /* 0x000000524420723c */ /* 0x040fe20000041820 */
[----:B------:R-:W3:Y:S03]  /*14290*/  LDSM.16.MT88.4 R80, [R212+0x1900] ;  /* 0x00190000d450783b */ /* 0x000ee60000004200 */
[----:B------:R-:W-:Y:S04]  /*142a0*/  FADD.FTZ R2, R165, R2 ;  /* 0x00000002a5027221 */ /* 0x000fe80000010000 */
[C---:B-1----:R-:W-:Y:S04]  /*142b0*/  HMMA.16816.F32.BF16 R36, R68.reuse, R72, R36 ;  /* 0x000000484424723c */ /* 0x042fe80000041824 */
[----:B----4-:R-:W-:Y:S01]  /*142c0*/  F2FP.BF16.PACK_AB R127, R134, R135 ;  /* 0x00000087867f723e */ /* 0x010fe200000010ff */
[----:B------:R-:W-:Y:S02]  /*142d0*/  FADD.FTZ R3, R161, R2 ;  /* 0x00000002a1037221 */ /* 0x000fe40000010000 */
[----:B------:R-:W-:Y:S01]  /*142e0*/  IMAD.MOV.U32 R2, RZ, RZ, R116 ;  /* 0x000000ffff027224 */ /* 0x000fe200078e0074 */
[C---:B------:R-:W-:Y:S01]  /*142f0*/  HMMA.16816.F32.BF16 R40, R68.reuse, R74, R40 ;  /* 0x0000004a4428723c */ /* 0x040fe20000041828 */
[----:B------:R-:W1:Y:S03]  /*14300*/  LDSM.16.MT88.4 R72, [R210+0x1900] ;  /* 0x00190000d248783b */ /* 0x000e660000004200 */
[----:B------:R-:W-:Y:S04]  /*14310*/  FADD.FTZ R3, R192, R3 ;  /* 0x00000003c0037221 */ /* 0x000fe80000010000 */
[C---:B------:R-:W-:Y:S04]  /*14320*/  HMMA.16816.F32.BF16 R44, R68.reuse, R84, R44 ;  /* 0x00000054442c723c */ /* 0x040fe8000004182c */
[----:B------:R-:W-:Y:S02]  /*14330*/  FADD.FTZ R144, R144, R3 ;  /* 0x0000000390907221 */ /* 0x000fe40000010000 */
[----:B------:R-:W-:Y:S02]  /*14340*/  IMAD.MOV.U32 R3, RZ, RZ, R0 ;  /* 0x000000ffff037224 */ /* 0x000fe400078e0000 */
[C---:B------:R-:W-:Y:S01]  /*14350*/  HMMA.16816.F32.BF16 R48, R68.reuse, R86, R48 ;  /* 0x000000564430723c */ /* 0x040fe20000041830 */
[----:B------:R-:W-:Y:S03]  /*14360*/  LDSM.16.MT88.4 R84, [R208+0x1900] ;  /* 0x00190000d054783b */ /* 0x000fe60000004200 */
[----:B------:R-:W-:Y:S04]  /*14370*/  FADD.FTZ R144, R139, R144 ;  /* 0x000000908b907221 */ /* 0x000fe80000010000 */
[C---:B--2---:R-:W-:Y:S04]  /*14380*/  HMMA.16816.F32.BF16 R52, R68.reuse, R76, R52 ;  /* 0x0000004c4434723c */ /* 0x044fe80000041834 */
        /* <DEDUP_REMOVED lines=14> */
[C---:B---3--:R-:W-:Y:S03]  /*14470*/  HMMA.16816.F32.BF16 R4, R68.reuse, R80, R4 ;  /* 0x000000504404723c */ /* 0x048fe60000041804 */
        /* <DEDUP_REMOVED lines=32> */
[C---:B--2---:R-:W-:Y:S03]  /*14680*/  HMMA.16816.F32.BF16 R4, R68.reuse, R76, R4 ;  /* 0x0000004c4404723c */ /* 0x044fe60000041804 */
[----:B------:R-:W-:Y:S02]  /*14690*/  FADD.FTZ R251, R251, R184 ;  /* 0x000000b8fbfb7221 */ /* 0x000fe40000010000 */
[----:B------:R-:W-:Y:S02]  /*146a0*/  IMAD.MOV.U32 R238, RZ, RZ, R192 ;  /* 0x000000ffffee7224 */ /* 0x000fe400078e00c0 */
        /* <DEDUP_REMOVED lines=44> */
.L_x_394:
[----:B------:R-:W1:Y:S01]  /*14970*/  S2R R5, SR_CTAID.X ;  /* 0x0000000000057919 */ /* 0x000e620000002500 */
[----:B------:R-:W-:-:S02]  /*14980*/  ISETP.NE.AND P1, PT, R217, 0x1, PT ;  /* 0x00000001d900780c */ /* 0x000fc40003f25270 */
[----:B------:R-:W-:Y:S02]  /*14990*/  ISETP.GE.AND P0, PT, R216, 0x1, PT ;  /* 0x00000001d800780c */ /* 0x000fe40003f06270 */
[----:B------:R-:W-:Y:S02]  /*149a0*/  IADD3 R2, R215, 0x1, -R220 ;  /* 0x00000001d7027810 */ /* 0x000fe40007ffe8dc */
[----:B-1----:R-:W-:-:S07]  /*149b0*/  LEA R5, R5, 0x7f, 0x7 ;  /* 0x0000007f05057811 */ /* 0x002fce00078e38ff */
        /* <DEDUP_REMOVED lines=14> */
.L_x_405:
[----:B------:R-:W-:-:S04]  /*14aa0*/  MOV R2, c[0x0][0x32c] ;  /* 0x0000cb0000027a02 */ /* 0x000fc80000000f00 */
[----:B------:R-:W-:-:S13]  /*14ab0*/  ISETP.NE.AND P0, PT, R2, 0x1, PT ;  /* 0x000000010200780c */ /* 0x000fda0003f05270 */
[----:B------:R-:W-:-:S05]  /*14ac0*/  @P0 IMAD.HI.U32 R2, R4, c[0x0][0x330], RZ ;  /* 0x0000cc0004020a27 */ /* 0x000fca00078e00ff */
[----:B------:R-:W-:-:S05]  /*14ad0*/  @P0 SHF.R.U32.HI R4, RZ, c[0x0][0x334], R2 ;  /* 0x0000cd00ff040a19 */ /* 0x000fca0000011602 */
.L_x_406:
[----:B------:R-:W-:-:S05]  /*14ae0*/  IMAD R4, R4, c[0x0][0x32c], RZ ;  /* 0x0000cb0004047a24 */ /* 0x000fca00078e02ff */
[----:B------:R-:W-:-:S04]  /*14af0*/  IMNMX R3, R3, R4, !PT ;  /* 0x0000000403037217 */ /* 0x000fc80007800200 */
.L_x_404:
        /* <DEDUP_REMOVED lines=10> */
[----:B------:R-:W-:Y:S01]  /*14ba0*/  IMAD.MOV.U32 R233, RZ, RZ, 0x6 ;  /* 0x00000006ffe97424 */ /* 0x000fe200078e00ff */
[----:B------:R-:W-:Y:S02]  /*14bb0*/  MOV R238, c[0x0][0x1e0] ;  /* 0x0000780000ee7a02 */ /* 0x000fe40000000f00 */
.L_x_408:
[----:B------:R-:W-:Y:S04]  /*14bc0*/  DEPBAR.LE SB0, 0x0 ;  /* 0x000080000000791a */ /* 0x000fe80000000000 */
[----:B------:R-:W-:Y:S01]  /*14bd0*/  BAR.SYNC.DEFER_BLOCKING 0x0 ;  /* 0x0000000000007b1d */ /* 0x000fe20000010000 */
[----:B------:R-:W-:Y:S02]  /*14be0*/  ISETP.GT.AND P0, PT, R223, R240, PT ;  /* 0x000000f0df00720c */ /* 0x000fe40003f04270 */
[C---:B------:R-:W-:Y:S02]  /*14bf0*/  LOP3.LUT P4, RZ, R222.reuse, 0x40000, RZ, 0xc0, !PT ;  /* 0x00040000deff7812 */ /* 0x040fe4000788c0ff */
[----:B------:R-:W-:Y:S09]  /*14c00*/  LOP3.LUT P3, RZ, R222, 0x20000, RZ, 0xc0, !PT ;  /* 0x00020000deff7812 */ /* 0x000ff2000786c0ff */
        /* <DEDUP_REMOVED lines=270> */
[----:B------:R-:W-:Y:S01]  /*15cf0*/  MUFU.TANH R241, R27 ;  /* 0x0000001b00f17308 */ /* 0x000fe20000002400 */
[----:B--2---:R-:W-:Y:S09]  /*15d00*/  FMNMX.FTZ R7, R186, R7, !PT ;  /* 0x00000007ba077209 */ /* 0x004ff20007810000 */
[----:B------:R-:W1:Y:S01]  /*15d10*/  MUFU.TANH R164, R164 ;  /* 0x000000a400a47308 */ /* 0x000e620000002400 */
[----:B---3--:R-:W-:Y:S09]  /*15d20*/  FMNMX.FTZ R0, R162, R5, !PT ;  /* 0x00000005a2007209 */ /* 0x008ff20007810000 */
[----:B------:R-:W2:Y:S10]  /*15d30*/  MUFU.TANH R243, R29 ;  /* 0x0000001d00f37308 */ /* 0x000eb40000002400 */
[----:B------:R-:W3:Y:S01]  /*15d40*/  MUFU.TANH R184, R30 ;  /* 0x0000001e00b87308 */ /* 0x000ee20000002400 */
[----:B-1----:R-:W-:Y:S02]  /*15d50*/  FMNMX.FTZ R2, R164, R7, !PT ;  /* 0x00000007a4027209 */ /* 0x002fe40007810000 */
[----:B------:R-:W-:Y:S01]  /*15d60*/  FMNMX.FTZ R7, R241, R0, !PT ;  /* 0x00000000f1077209 */ /* 0x000fe20007810000 */
[----:B------:R-:W-:Y:S06]  /*15d70*/  FMUL.FTZ R0, R51, c[0x0][0x320] ;  /* 0x0000c80033007a20 */ /* 0x000fec0000410000 */
        /* <DEDUP_REMOVED lines=46> */
[----:B-1----:R-:W-:Y:S01]  /*16060*/  FMNMX.FTZ R11, R6, R9, !PT ;  /* 0x00000009060b7209 */ /* 0x002fe20007810000 */
[----:B------:R-:W-:Y:S06]  /*16070*/  @P0 IMAD.WIDE.U32 R8, R192, c[0x0][0x1e0], RZ ;  /* 0x00007800c0080a25 */ /* 0x000fec00078e00ff */
[----:B------:R-:W1:Y:S01]  /*16080*/  SHFL.BFLY PT, R2, R11, 0x1, 0x1f ;  /* 0x0c201f000b027f89 */ /* 0x000e6200000e0000 */
[----:B--2---:R-:W-:Y:S02]  /*16090*/  FMNMX.FTZ R5, R7, R0, !PT ;  /* 0x0000000007057209 */ /* 0x004fe40007810000 */
[----:B------:R-:W-:Y:S05]  /*160a0*/  @P0 MOV R7, R227 ;  /* 0x000000e300070202 */ /* 0x000fea0000000f00 */
[----:B------:R-:W2:Y:S01]  /*160b0*/  SHFL.BFLY PT, R4, R5, 0x1, 0x1f ;  /* 0x0c201f0005047f89 */ /* 0x000ea200000e0000 */
[----:B-1----:R-:W-:Y:S05]  /*160c0*/  FMNMX.FTZ R0, R11, R2, !PT ;  /* 0x000000020b007209 */ /* 0x002fea0007810000 */
[C---:B------:R-:W-:Y:S02]  /*160d0*/  FADD.FTZ R2, -R0.reuse, R3 ;  /* 0x0000000300027221 */ /* 0x040fe40000010100 */
[----:B------:R-:W-:Y:S01]  /*160e0*/  FMUL.FTZ R148, R0, c[0x0][0x2d0] ;  /* 0x0000b40000947a20 */ /* 0x000fe20000410000 */
[----:B--2---:R-:W-:Y:S01]  /*160f0*/  FMNMX.FTZ R116, R5, R4, !PT ;  /* 0x0000000405747209 */ /* 0x004fe20007810000 */
        /* <DEDUP_REMOVED lines=48> */
[----:B------:R-:W-:Y:S01]  /*16400*/  @P0 SHF.L.U64.HI R4, R238, R233, c[0x0][0x1e4] ;  /* 0x00007900ee040619 */ /* 0x000fe200000102e9 */
        /* <DEDUP_REMOVED lines=15> */
[C---:B------:R-:W-:Y:S02]  /*16500*/  FMUL.FTZ R50, R2.reuse, R70 ;  /* 0x0000004602327220 */ /* 0x040fe40000410000 */
[C---:B------:R-:W-:Y:S02]  /*16510*/  FMUL.FTZ R51, R2.reuse, R71 ;  /* 0x0000004702337220 */ /* 0x040fe40000410000 */
[C---:B------:R-:W-:Y:S01]  /*16520*/  FMUL.FTZ R52, R3.reuse, R52 ;  /* 0x0000003403347220 */ /* 0x040fe20000410000 */
[----:B------:R-:W-:Y:S01]  /*16530*/  MUFU.EX2 R128, R128 ;  /* 0x0000008000807308 */ /* 0x000fe20000000800 */
[C---:B------:R-:W-:Y:S01]  /*16540*/  FMUL.FTZ R53, R3.reuse, R53 ;  /* 0x0000003503357220 */ /* 0x040fe20000410000 */
[----:B------:R1:W-:Y:S01]  /*16550*/  @P0 LDGSTS.E.BYPASS.LTC128B.128 [R228+0xc100], [R6.64+0x80], !P3 ;  /* 0x0c10008006e40fae */ /* 0x0003e2000d901d50 */
[C---:B------:R-:W-:Y:S02]  /*16560*/  FMUL.FTZ R54, R2.reuse, R54 ;  /* 0x0000003602367220 */ /* 0x040fe40000410000 */
[C---:B--2---:R-:W-:Y:S02]  /*16570*/  FMUL.FTZ R10, R2.reuse, R110 ;  /* 0x0000006e020a7220 */ /* 0x044fe40000410000 */
[C---:B------:R-:W-:Y:S02]  /*16580*/  FMUL.FTZ R11, R2.reuse, R111 ;  /* 0x0000006f020b7220 */ /* 0x040fe40000410000 */
[----:B------:R-:W-:Y:S01]  /*16590*/  FMUL.FTZ R55, R2, R55 ;  /* 0x0000003702377220 */ /* 0x000fe20000410000 */
[----:B------:R2:W-:Y:S01]  /*165a0*/  @P0 LDGSTS.E.BYPASS.LTC128B.128 [R228+0xa100], [R16.64], !P4 ;  /* 0x0a10000010e40fae */ /* 0x0005e2000e101d50 */
[----:B------:R-:W5:Y:S01]  /*165b0*/  MUFU.EX2 R119, R119 ;  /* 0x0000007700777308 */ /* 0x000f620000000800 */
[----:B------:R-:W-:Y:S01]  /*165c0*/  FMUL.FTZ R56, R3, R56 ;  /* 0x0000003803387220 */ /* 0x000fe20000410000 */
[----:B----4-:R-:W-:Y:S01]  /*165d0*/  F2FP.BF16.PACK_AB R113, R129, R134 ;  /* 0x000000868171723e */ /* 0x010fe200000010ff */
[C---:B---3--:R-:W-:Y:S02]  /*165e0*/  FMUL.FTZ R8, R3.reuse, R108 ;  /* 0x0000006c03087220 */ /* 0x048fe40000410000 */
[C---:B------:R-:W-:Y:S02]  /*165f0*/  FMUL.FTZ R9, R3.reuse, R109 ;  /* 0x0000006d03097220 */ /* 0x040fe40000410000 */
[----:B------:R2:W-:Y:S01]  /*16600*/  @P0 LDGSTS.E.BYPASS.LTC128B.128 [R228+0xd100], [R16.64+0x80], !P3 ;  /* 0x0d10008010e40fae */ /* 0x0005e2000d901d50 */
[C---:B------:R-:W-:Y:S01]  /*16610*/  FMUL.FTZ R57, R3.reuse, R57 ;  /* 0x0000003903397220 */ /* 0x040fe20000410000 */
[----:B------:R-:W-:Y:S01]  /*16620*/  ISETP.GT.AND P0, PT, R240, R239, PT ;  /* 0x000000eff000720c */ /* 0x000fe20003f04270 */
[C---:B------:R-:W-:Y:S01]  /*16630*/  FMUL.FTZ R58, R2.reuse, R58 ;  /* 0x0000003a023a7220 */ /* 0x040fe20000410000 */
[----:B------:R-:W-:Y:S01]  /*16640*/  MUFU.EX2 R185, R185 ;  /* 0x000000b900b97308 */ /* 0x000fe20000000800 */
[C---:B------:R-:W-:Y:S01]  /*16650*/  FMUL.FTZ R59, R2.reuse, R59 ;  /* 0x0000003b023b7220 */ /* 0x040fe20000410000 */
[----:B------:R-:W-:Y:S01]  /*16660*/  MOV R240, R192 ;  /* 0x000000c000f07202 */ /* 0x000fe20000000f00 */
        /* <DEDUP_REMOVED lines=328> */
.L_x_407:
[----:B------:R-:W-:-:S13]  /*17af0*/  ISETP.GE.AND P0, PT, R192, R223, PT ;  /* 0x000000dfc000720c */ /* 0x000fda0003f06270 */
[----:B------:R-:W-:Y:S05]  /*17b00*/  @!P0 BRA `(.L_x_409) ;  /* 0x000042d000008947 */ /* 0x000fea0003800000 */
[----:B------:R-:W-:Y:S01]  /*17b10*/  ISETP.NE.AND P1, PT, R217, 0x1, PT ;  /* 0x00000001d900780c */ /* 0x000fe20003f25270 */
[----:B------:R-:W-:Y:S01]  /*17b20*/  UMOV UR11, 0x6 ;  /* 0x00000006000b7882 */ /* 0x000fe20000000000 */
[----:B------:R-:W-:Y:S01]  /*17b30*/  IADD3 R194, P0, R234, 0x40, RZ ;  /* 0x00000040eac27810 */ /* 0x000fe20007f1e0ff */
[----:B------:R-:W-:Y:S01]  /*17b40*/  ULDC.64 UR4, c[0x0][0x1e0] ;  /* 0x0000780000047ab9 */ /* 0x000fe20000000a00 */
[----:B------:R-:W-:Y:S01]  /*17b50*/  IMAD.MOV.U32 R2, RZ, RZ, R116 ;  /* 0x000000ffff027224 */ /* 0x000fe200078e0074 */
[----:B------:R-:W-:Y:S01]  /*17b60*/  UIADD3 UR9, UP1, UR12, 0x80, URZ ;  /* 0x000000800c097890 */ /* 0x000fe2000ff3e03f */
[----:B------:R-:W-:Y:S01]  /*17b70*/  IMAD.MOV.U32 R3, RZ, RZ, R0 ;  /* 0x000000ffff037224 */ /* 0x000fe200078e0000 */
[----:B------:R-:W-:Y:S01]  /*17b80*/  USHF.L.U64.HI UR11, UR4, UR11, UR5 ;  /* 0x0000000b040b7299 */ /* 0x000fe20008010205 */
[-C--:B------:R-:W-:Y:S01]  /*17b90*/  IADD3.X R195, RZ, R237.reuse, RZ, P0, !PT ;  /* 0x000000edffc37210 */ /* 0x080fe200007fe4ff */
[----:B------:R-:W-:Y:S01]  /*17ba0*/  USHF.L.U32 UR13, UR4, 0x6, URZ ;  /* 0x00000006040d7899 */ /* 0x000fe2000800063f */
[----:B------:R-:W-:Y:S01]  /*17bb0*/  MOV R235, R237 ;  /* 0x000000ed00eb7202 */ /* 0x000fe20000000f00 */
[----:B------:R-:W-:-:S02]  /*17bc0*/  UMOV UR12, 0x60 ;  /* 0x00000060000c7882 */ /* 0x000fc40000000000 */
[----:B------:R-:W-:Y:S01]  /*17bd0*/  ULDC.64 UR4, c[0x0][0x208] ;  /* 0x0000820000047ab9 */ /* 0x000fe20000000a00 */
[----:B------:R-:W-:Y:S01]  /*17be0*/  @P1 IMAD.HI.U32 R193, R229, c[0x0][0x2c8], RZ ;  /* 0x0000b200e5c11a27 */ /* 0x000fe200078e00ff */
[----:B------:R-:W-:Y:S02]  /*17bf0*/  UIADD3 UR14, UP0, UR8, 0x80, URZ ;  /* 0x00000080080e7890 */ /* 0x000fe4000ff1e03f */
[----:B------:R-:W-:Y:S02]  /*17c00*/  UIMAD.WIDE.U32 UR18, UR12, UR4, URZ ;  /* 0x000000040c1272a5 */ /* 0x000fe4000f8e003f */
[----:B------:R-:W-:Y:S02]  /*17c10*/  UIMAD UR5, UR12, UR5, URZ ;  /* 0x000000050c0572a4 */ /* 0x000fe4000f8e023f */
[----:B------:R-:W-:Y:S02]  /*17c20*/  UIADD3.X UR6, URZ, UR6, URZ, UP1, !UPT ;  /* 0x000000063f067290 */ /* 0x000fe40008ffe43f */
[----:B------:R-:W-:-:S02]  /*17c30*/  UIADD3.X UR4, URZ, UR7, URZ, UP0, !UPT ;  /* 0x000000073f047290 */ /* 0x000fc400087fe43f */
[----:B------:R-:W-:Y:S02]  /*17c40*/  UIADD3 UR5, UR19, UR5, URZ ;  /* 0x0000000513057290 */ /* 0x000fe4000fffe03f */
.L_x_418:
[----:B------:R-:W-:Y:S04]  /*17c50*/  DEPBAR.LE SB0, 0x0 ;  /* 0x000080000000791a */ /* 0x000fe80000000000 */
[----:B------:R-:W-:Y:S01]  /*17c60*/  BAR.SYNC.DEFER_BLOCKING 0x0 ;  /* 0x0000000000007b1d */ /* 0x000fe20000010000 */
[----:B------:R-:W-:Y:S01]  /*17c70*/  SHF.R.S32.HI R29, RZ, 0x1f, R192 ;  /* 0x0000001fff1d7819 */ /* 0x000fe200000114c0 */
[----:B------:R-:W-:Y:S01]  /*17c80*/  IMAD R0, R192, UR5, RZ ;  /* 0x00000005c0007c24 */ /* 0x000fe2000f8e02ff */
[----:B------:R-:W-:Y:S01]  /*17c90*/  LOP3.LUT P4, RZ, R222, 0x40000, RZ, 0xc0, !PT ;  /* 0x00040000deff7812 */ /* 0x000fe2000788c0ff */
[----:B------:R-:W-:Y:S01]  /*17ca0*/  IMAD.WIDE.U32 R38, R192, UR18, R234 ;  /* 0x00000012c0267c25 */ /* 0x000fe2000f8e00ea */
[----:B------:R-:W-:Y:S02]  /*17cb0*/  LOP3.LUT P3, RZ, R222, 0x20000, RZ, 0xc0, !PT ;  /* 0x00020000deff7812 */ /* 0x000fe4000786c0ff */
[----:B------:R-:W-:Y:S01]  /*17cc0*/  ISETP.NE.AND P5, PT, R217, 0x1, PT ;  /* 0x00000001d900780c */ /* 0x000fe20003fa5270 */
        /* <DEDUP_REMOVED lines=15> */
[----:B------:R-:W-:Y:S02]  /*17dc0*/  IADD3.X R163, R161, UR4, RZ, P0, !PT ;  /* 0x00000004a1a37c10 */ /* 0x000fe400087fe4ff */
[----:B------:R-:W-:Y:S01]  /*17dd0*/  ISETP.GT.AND P0, PT, R192, R223, PT ;  /* 0x000000dfc000720c */ /* 0x000fe20003f04270 */
        /* <DEDUP_REMOVED lines=175> */
[----:B------:R2:W2:Y:S01]  /*188d0*/  MUFU.TANH R160, R21 ;  /* 0x0000001500a07308 */ /* 0x0004a20000002400 */
        /* <DEDUP_REMOVED lines=42> */
[----:B------:R1:W1:Y:S01]  /*18b80*/  MUFU.TANH R239, R22 ;  /* 0x0000001600ef7308 */ /* 0x0002620000002400 */
        /* <DEDUP_REMOVED lines=27> */
[C---:B------:R-:W-:Y:S01]  /*18d40*/  @P0 IADD3 R20, P2, R16.reuse, UR13, RZ ;  /* 0x0000000d10140c10 */ /* 0x040fe2000ff5e0ff */
[----:B------:R-:W-:Y:S01]  /*18d50*/  FMUL.FTZ R45, R45, c[0x0][0x320] ;  /* 0x0000c8002d2d7a20 */ /* 0x000fe20000410000 */
[----:B------:R-:W-:Y:S01]  /*18d60*/  @P0 IADD3 R18, P1, R16, UR9, RZ ;  /* 0x0000000910120c10 */ /* 0x000fe2000ff3e0ff */
[----:B------:R-:W-:Y:S01]  /*18d70*/  FMUL.FTZ R46, R46, c[0x0][0x320] ;  /* 0x0000c8002e2e7a20 */ /* 0x000fe20000410000 */
[C---:B--2---:R-:W-:Y:S01]  /*18d80*/  @P0 IADD3.X R21, R17.reuse, UR11, RZ, P2, !PT ;  /* 0x0000000b11150c10 */ /* 0x044fe200097fe4ff */
        /* <DEDUP_REMOVED lines=15> */
[----:B------:R1:W-:Y:S01]  /*18e80*/  @P0 LDGSTS.E.BYPASS.LTC128B.128 [R228+0xd100], [R18.64], !P3 ;  /* 0x0d10000012e40fae */ /* 0x0003e2000d901d50 */
[----:B------:R-:W-:Y:S02]  /*18e90*/  ISETP.GE.AND P3, PT, R216, 0x1, PT ;  /* 0x00000001d800780c */ /* 0x000fe40003f66270 */
[----:B------:R-:W1:Y:S05]  /*18ea0*/  MUFU.TANH R246, R246 ;  /* 0x000000f600f67308 */ /* 0x000e6a0000002400 */
[----:B------:R-:W0:Y:S05]  /*18eb0*/  LDGDEPBAR ;  /* 0x00000000000079af */ /* 0x000e2a0000000000 */
[----:B------:R1:W1:Y:S03]  /*18ec0*/  MUFU.TANH R240, R29 ;  /* 0x0000001d00f07308 */ /* 0x0002660000002400 */
[----:B------:R-:W2:Y:S07]  /*18ed0*/  SHFL.IDX PT, R8, R5, RZ, 0x1c1f ;  /* 0x001c1fff05087589 */ /* 0x000eae00000e0000 */
[----:B------:R1:W1:Y:S10]  /*18ee0*/  MUFU.TANH R243, R30 ;  /* 0x0000001e00f37308 */ /* 0x0002740000002400 */
[----:B------:R1:W1:Y:S01]  /*18ef0*/  MUFU.TANH R247, R31 ;  /* 0x0000001f00f77308 */ /* 0x0002620000002400 */
[-C--:B--2---:R-:W-:Y:S02]  /*18f00*/  IADD3 R17, R11, R8.reuse, RZ ;  /* 0x000000080b117210 */ /* 0x084fe40007ffe0ff */
[----:B------:R-:W-:Y:S07]  /*18f10*/  IADD3 R16, R9, R8, RZ ;  /* 0x0000000809107210 */ /* 0x000fee0007ffe0ff */
[----:B------:R-:W2:Y:S10]  /*18f20*/  MUFU.TANH R244, R244 ;  /* 0x000000f400f47308 */ /* 0x000eb40000002400 */
        /* <DEDUP_REMOVED lines=33> */
.L_x_412:
[----:B------:R-:W-:Y:S04]  /*19140*/  MOV R6, c[0x0][0x32c] ;  /* 0x0000cb0000067a02 */ /* 0x000fe80000000f00 */
[----:B------:R-:W-:Y:S11]  /*19150*/  ISETP.NE.AND P0, PT, R6, 0x1, PT ;  /* 0x000000010600780c */ /* 0x000ff60003f05270 */
[----:B------:R-:W-:Y:S02]  /*19160*/  @!UPT UIADD3 URZ, URZ, URZ, URZ ;  /* 0x0000003f3f3ff290 */ /* 0x000fe4000fffe03f */
[----:B------:R-:W-:Y:S05]  /*19170*/  @P0 IMAD.HI.U32 R6, R8, c[0x0][0x330], RZ ;  /* 0x0000cc0008060a27 */ /* 0x000fea00078e00ff */
[----:B------:R-:W-:Y:S02]  /*19180*/  @P0 SHF.R.U32.HI R8, RZ, c[0x0][0x334], R6 ;  /* 0x0000cd00ff080a19 */ /* 0x000fe40000011606 */
.L_x_413:
[----:B------:R-:W-:Y:S05]  /*19190*/  BSYNC B0 ;  /* 0x0000000000007941 */ /* 0x000fea0003800000 */
.L_x_411:
[----:B-1----:R-:W-:Y:S05]  /*191a0*/  IMAD R19, R8, c[0x0][0x32c], R7 ;  /* 0x0000cb0008137a24 */ /* 0x002fea00078e0207 */
[----:B------:R-:W-:Y:S02]  /*191b0*/  IADD3 R6, R19, c[0x0][0x32c], RZ ;  /* 0x0000cb0013067a10 */ /* 0x000fe40007ffe0ff */
[----:B------:R-:W-:Y:S02]  /*191c0*/  IMNMX R16, R16, R19, !PT ;  /* 0x0000001310107217 */ /* 0x000fe40007800200 */
[----:B------:R-:W-:Y:S02]  /*191d0*/  IMNMX R17, R17, R6, PT ;  /* 0x0000000611117217 */ /* 0x000fe40003800200 */
.L_x_410:
[C---:B--234-:R-:W-:Y:S02]  /*191e0*/  ISETP.GE.AND P0, PT, R15.reuse, 0x2, PT ;  /* 0x000000020f00780c */ /* 0x05cfe40003f06270 */
[C---:B------:R-:W-:Y:S02]  /*191f0*/  ISETP.GE.AND P1, PT, R15.reuse, 0x9, PT ;  /* 0x000000090f00780c */ /* 0x040fe40003f26270 */
[----:B------:R-:W-:Y:S02]  /*19200*/  LOP3.LUT R222, R222, 0xffff7fff, RZ, 0xc0, !PT ;  /* 0xffff7fffdede7812 */ /* 0x000fe400078ec0ff */
[C---:B------:R-:W-:Y:S02]  /*19210*/  ISETP.GE.AND P6, PT, R15.reuse, 0x49, PT ;  /* 0x000000490f00780c */ /* 0x040fe40003fc6270 */
[C---:B------:R-:W-:Y:S02]  /*19220*/  ISETP.GE.AND P5, PT, R15.reuse, 0x4a, PT ;  /* 0x0000004a0f00780c */ /* 0x040fe40003fa6270 */
[C---:B------:R-:W-:Y:S02]  /*19230*/  ISETP.GE.AND P4, PT, R15.reuse, 0x51, PT ;  /* 0x000000510f00780c */ /* 0x040fe40003f86270 */
[----:B------:R-:W-:Y:S02]  /*19240*/  ISETP.GE.AND P3, PT, R15, 0x52, PT ;  /* 0x000000520f00780c */ /* 0x000fe40003f66270 */
        /* <DEDUP_REMOVED lines=99> */
[C---:B------:R-:W-:Y:S04]  /*19880*/  ISETP.LT.OR P0, PT, R17.reuse, 0x42, P0 ;  /* 0x000000421100780c */ /* 0x040fe80000701670 */
        /* <DEDUP_REMOVED lines=8> */
[C---:B------:R-:W-:Y:S04]  /*19910*/  ISETP.LT.OR P0, PT, R17.reuse, 0x4a, P0 ;  /* 0x0000004a1100780c */ /* 0x040fe80000701670 */
[----:B------:R-:W-:Y:S02]  /*19920*/  FSEL R166, R166, -INF , !P0 ;  /* 0xff800000a6a67808 */ /* 0x000fe40004000000 */
[----:B------:R-:W-:Y:S04]  /*19930*/  ISETP.GT.AND P0, PT, R16, 0x50, !P4 ;  /* 0x000000501000780c */ /* 0x000fe80006704270 */
        /* <DEDUP_REMOVED lines=8> */
[----:B------:R-:W-:Y:S04]  /*199c0*/  ISETP.GT.AND P0, PT, R16, RZ, !P1 ;  /* 0x000000ff1000720c */ /* 0x000fe80004f04270 */
[----:B------:R-:W-:Y:S04]  /*199d0*/  ISETP.LT.OR P0, PT, R17, 0x1, P0 ;  /* 0x000000011100780c */ /* 0x000fe80000701670 */
[----:B------:R-:W-:Y:S01]  /*199e0*/  FSEL R10, R0, -INF , !P0 ;  /* 0xff800000000a7808 */ /* 0x000fe20004000000 */
[----:B------:R-:W-:Y:S01]  /*199f0*/  IMAD.IADD R0, R11, 0x1, R14 ;  /* 0x000000010b007824 */ /* 0x000fe200078e020e */
        /* <DEDUP_REMOVED lines=22> */
.L_x_416:
[----:B------:R-:W-:Y:S04]  /*19b60*/  MOV R5, c[0x0][0x32c] ;  /* 0x0000cb0000057a02 */ /* 0x000fe80000000f00 */
[----:B------:R-:W-:Y:S11]  /*19b70*/  ISETP.NE.AND P0, PT, R5, 0x1, PT ;  /* 0x000000010500780c */ /* 0x000ff60003f05270 */
[----:B------:R-:W-:Y:S02]  /*19b80*/  @!UPT UIADD3 URZ, URZ, URZ, URZ ;  /* 0x0000003f3f3ff290 */ /* 0x000fe4000fffe03f */
[----:B------:R-:W-:Y:S05]  /*19b90*/  @P0 IMAD.HI.U32 R5, R14, c[0x0][0x330], RZ ;  /* 0x0000cc000e050a27 */ /* 0x000fea00078e00ff */
[----:B------:R-:W-:Y:S02]  /*19ba0*/  @P0 SHF.R.U32.HI R14, RZ, c[0x0][0x334], R5 ;  /* 0x0000cd00ff0e0a19 */ /* 0x000fe40000011605 */
.L_x_417:
[----:B------:R-:W-:Y:S05]  /*19bb0*/  BSYNC B0 ;  /* 0x0000000000007941 */ /* 0x000fea0003800000 */
.L_x_415:
[----:B------:R-:W-:Y:S05]  /*19bc0*/  IMAD R7, R14, c[0x0][0x32c], R7 ;  /* 0x0000cb000e077a24 */ /* 0x000fea00078e0207 */
[----:B------:R-:W-:Y:S02]  /*19bd0*/  IADD3 R5, R7, c[0x0][0x32c], RZ ;  /* 0x0000cb0007057a10 */ /* 0x000fe40007ffe0ff */
[----:B------:R-:W-:Y:S02]  /*19be0*/  IMNMX R12, R12, R7, !PT ;  /* 0x000000070c0c7217 */ /* 0x000fe40007800200 */
[----:B------:R-:W-:Y:S02]  /*19bf0*/  IMNMX R0, R0, R5, PT ;  /* 0x0000000500007217 */ /* 0x000fe40003800200 */
.L_x_414:
[----:B------:R-:W-:Y:S01]  /*19c00*/  ISETP.GT.AND P0, PT, R12, RZ, !P1 ;  /* 0x000000ff0c00720c */ /* 0x000fe20004f04270 */
[----:B------:R-:W-:Y:S01]  /*19c10*/  LDSM.16.MT88.4 R20, [R210+0x100] ;  /* 0x00010000d214783b */ /* 0x000fe20000004200 */
[----:B------:R-:W-:Y:S02]  /*19c20*/  LOP3.LUT P1, RZ, R222, 0x800, RZ, 0xc0, !PT ;  /* 0x00000800deff7812 */ /* 0x000fe4000782c0ff */
[----:B------:R-:W-:Y:S02]  /*19c30*/  ISETP.LT.OR P0, PT, R0, 0x1, P0 ;  /* 0x000000010000780c */ /* 0x000fe40000701670 */
[----:B------:R-:W-:Y:S02]  /*19c40*/  FMNMX.FTZ R5, R10, R3, !PT ;  /* 0x000000030a057209 */ /* 0x000fe40007810000 */
[----:B------:R-:W-:Y:S01]  /*19c50*/  FSEL R13, R124, -INF , !P0 ;  /* 0xff8000007c0d7808 */ /* 0x000fe20004000000 */
[----:B------:R-:W-:Y:S01]  /*19c60*/  LDSM.16.MT88.4 R28, [R209+0x100] ;  /* 0x00010000d11c783b */ /* 0x000fe20000004200 */
[----:B------:R-:W-:Y:S02]  /*19c70*/  LOP3.LUT P0, RZ, R222, 0x8000, RZ, 0xc0, !PT ;  /* 0x00008000deff7812 */ /* 0x000fe4000780c0ff */
[----:B------:R-:W-:Y:S02]  /*19c80*/  FMNMX.FTZ R5, R126, R5, !PT ;  /* 0x000000057e057209 */ /* 0x000fe40007810000 */
[----:B------:R-:W-:Y:S02]  /*19c90*/  ISETP.GT.AND P0, PT, R12, 0x1, !P0 ;  /* 0x000000010c00780c */ /* 0x000fe40004704270 */
[----:B------:R-:W-:Y:S01]  /*19ca0*/  FMNMX.FTZ R5, R6, R5, !PT ;  /* 0x0000000506057209 */ /* 0x000fe20007810000 */
[----:B------:R-:W-:Y:S01]  /*19cb0*/  LDSM.16.MT88.4 R36, [R208+0x100] ;  /* 0x00010000d024783b */ /* 0x000fe20000004200 */
[----:B------:R-:W-:Y:S02]  /*19cc0*/  ISETP.LT.OR P0, PT, R0, 0x2, P0 ;  /* 0x000000020000780c */ /* 0x000fe40000701670 */
[----:B------:R-:W-:Y:S02]  /*19cd0*/  FMNMX.FTZ R16, R13, R2, !PT ;  /* 0x000000020d107209 */ /* 0x000fe40007810000 */
[----:B------:R-:W-:Y:S02]  /*19ce0*/  FSEL R125, R125, -INF , !P0 ;  /* 0xff8000007d7d7808 */ /* 0x000fe40004000000 */
[----:B------:R-:W-:Y:S01]  /*19cf0*/  LOP3.LUT P0, RZ, R222, 0x10000, RZ, 0xc0, !PT ;  /* 0x00010000deff7812 */ /* 0x000fe2000780c0ff */
[----:B------:R-:W-:Y:S01]  /*19d00*/  LDSM.16.MT88.4 R44, [R212+0x3100] ;  /* 0x00310000d42c783b */ /* 0x000fe20000004200 */
        /* <DEDUP_REMOVED lines=35> */
[----:B------:R-:W-:Y:S02]  /*19f40*/  LOP3.LUT P1, RZ, R222, 0x1, RZ, 0xc0, !PT ;  /* 0x00000001deff7812 */ /* 0x000fe4000782c0ff */
        /* <DEDUP_REMOVED lines=60> */
[----:B------:R-:W-:Y:S02]  /*1a310*/  ISETP.GT.AND P0, PT, R12, 0x41, !P1 ;  /* 0x000000410c00780c */ /* 0x000fe40004f04270 */
[----:B------:R-:W-:Y:S02]  /*1a320*/  FMNMX.FTZ R16, R185, R16, !PT ;  /* 0x00000010b9107209 */ /* 0x000fe40007810000 */
[----:B------:R-:W-:Y:S02]  /*1a330*/  ISETP.LT.OR P0, PT, R0, 0x42, P0 ;  /* 0x000000420000780c */ /* 0x000fe40000701670 */
[C---:B------:R-:W-:Y:S02]  /*1a340*/  ISETP.GT.AND P1, PT, R12.reuse, 0x58, !P2 ;  /* 0x000000580c00780c */ /* 0x040fe40005724270 */
        /* <DEDUP_REMOVED lines=8> */
[C---:B------:R-:W-:Y:S02]  /*1a3d0*/  ISETP.LT.OR P0, PT, R0.reuse, 0x4a, P0 ;  /* 0x0000004a0000780c */ /* 0x040fe40000701670 */
[----:B------:R-:W-:Y:S02]  /*1a3e0*/  ISETP.LT.OR P1, PT, R0, 0x59, P1 ;  /* 0x000000590000780c */ /* 0x000fe40000f21670 */
[----:B------:R-:W-:Y:S02]  /*1a3f0*/  FSEL R159, R159, -INF , !P0 ;  /* 0xff8000009f9f7808 */ /* 0x000fe40004000000 */
[----:B------:R-:W-:Y:S02]  /*1a400*/  ISETP.GT.AND P0, PT, R12, 0x50, !P4 ;  /* 0x000000500c00780c */ /* 0x000fe40006704270 */
[----:B------:R-:W-:Y:S02]  /*1a410*/  FMNMX.FTZ R16, R159, R16, !PT ;  /* 0x000000109f107209 */ /* 0x000fe40007810000 */
[----:B------:R-:W-:Y:S02]  /*1a420*/  ISETP.LT.OR P0, PT, R0, 0x51, P0 ;  /* 0x000000510000780c */ /* 0x000fe40000701670 */
[----:B------:R-:W-:Y:S02]  /*1a430*/  FSEL R135, R135, -INF , !P1 ;  /* 0xff80000087877808 */ /* 0x000fe40004800000 */
[----:B------:R-:W-:Y:S02]  /*1a440*/  FSEL R147, R147, -INF , !P0 ;  /* 0xff80000093937808 */ /* 0x000fe40004000000 */
[----:B------:R-:W-:Y:S02]  /*1a450*/  ISETP.GT.AND P0, PT, R12, 0x51, !P3 ;  /* 0x000000510c00780c */ /* 0x000fe40005f04270 */
[----:B------:R-:W-:Y:S02]  /*1a460*/  FMNMX.FTZ R16, R147, R16, !PT ;  /* 0x0000001093107209 */ /* 0x000fe40007810000 */
[----:B------:R-:W-:Y:S02]  /*1a470*/  ISETP.LT.OR P2, PT, R0, 0x52, P0 ;  /* 0x000000520000780c */ /* 0x000fe40000741670 */
[----:B------:R-:W-:Y:S02]  /*1a480*/  ISETP.GT.AND P0, PT, R12, 0x59, !P6 ;  /* 0x000000590c00780c */ /* 0x000fe40007704270 */
[----:B------:R-:W-:Y:S02]  /*1a490*/  FSEL R139, R139, -INF , !P2 ;  /* 0xff8000008b8b7808 */ /* 0x000fe40005000000 */
[----:B------:R-:W-:Y:S02]  /*1a4a0*/  ISETP.LT.OR P0, PT, R0, 0x5a, P0 ;  /* 0x0000005a0000780c */ /* 0x000fe40000701670 */
[----:B------:R-:W-:Y:S02]  /*1a4b0*/  FMNMX.FTZ R0, R139, R16, !PT ;  /* 0x000000108b007209 */ /* 0x000fe40007810000 */
[----:B------:R-:W-:Y:S02]  /*1a4c0*/  FSEL R117, R4, -INF , !P0 ;  /* 0xff80000004757808 */ /* 0x000fe40004000000 */
[----:B------:R-:W-:Y:S02]  /*1a4d0*/  FMNMX.FTZ R0, R135, R0, !PT ;  /* 0x0000000087007209 */ /* 0x000fe40007810000 */
[----:B-1----:R-:W-:Y:S02]  /*1a4e0*/  FMNMX.FTZ R12, R14, R5, !PT ;  /* 0x000000050e0c7209 */ /* 0x002fe40007810000 */
[----:B------:R-:W-:Y:S03]  /*1a4f0*/  FMNMX.FTZ R7, R117, R0, !PT ;  /* 0x0000000075077209 */ /* 0x000fe60007810000 */
[----:B------:R-:W1:Y:S08]  /*1a500*/  SHFL.BFLY PT, R15, R12, 0x1, 0x1f ;  /* 0x0c201f000c0f7f89 */ /* 0x000e7000000e0000 */
[----:B------:R-:W2:Y:S01]  /*1a510*/  SHFL.BFLY PT, R4, R7, 0x2, 0x1f ;  /* 0x0c401f0007047f89 */ /* 0x000ea200000e0000 */
[----:B-1----:R-:W-:Y:S04]  /*1a520*/  FMNMX.FTZ R0, R12, R15, !PT ;  /* 0x0000000f0c007209 */ /* 0x002fe80007810000 */
[C---:B------:R-:W-:Y:S01]  /*1a530*/  FSETP.NEU.FTZ.AND P0, PT, R0.reuse, -INF , PT ;  /* 0xff8000000000780b */ /* 0x040fe20003f1d000 */
[----:B------:R-:W-:Y:S01]  /*1a540*/  FMUL.FTZ R149, R0, c[0x0][0x2d0] ;  /* 0x0000b40000957a20 */ /* 0x000fe20000410000 */
[----:B--2---:R-:W-:Y:S04]  /*1a550*/  FMNMX.FTZ R5, R7, R4, !PT ;  /* 0x0000000407057209 */ /* 0x004fe80007810000 */
[----:B------:R-:W-:Y:S01]  /*1a560*/  FSEL R149, R149, RZ, P0 ;  /* 0x000000ff95957208 */ /* 0x000fe20000000000 */
[----:B------:R-:W1:Y:S04]  /*1a570*/  SHFL.BFLY PT, R4, R5, 0x1, 0x1f ;  /* 0x0c201f0005047f89 */ /* 0x000e6800000e0000 */
        /* <DEDUP_REMOVED lines=9> */
[--C-:B------:R-:W-:Y:S02]  /*1a610*/  FFMA.FTZ R138, R50, c[0x0][0x2d0], -R149.reuse ;  /* 0x0000b400328a7a23 */ /* 0x100fe40000010895 */
[--C-:B------:R-:W-:Y:S01]  /*1a620*/  FFMA.FTZ R145, R48, c[0x0][0x2d0], -R149.reuse ;  /* 0x0000b40030917a23 */ /* 0x100fe20000010895 */
[----:B------:R-:W-:Y:S01]  /*1a630*/  MUFU.EX2 R128, R128 ;  /* 0x0000008000807308 */ /* 0x000fe20000000800 */
        /* <DEDUP_REMOVED lines=9> */
[----:B------:R-:W-:Y:S01]  /*1a6d0*/  FSEL R5, R116, RZ, P0 ;  /* 0x000000ff74057208 */ /* 0x000fe20000000000 */
[--C-:B------:R-:W-:Y:S01]  /*1a6e0*/  FFMA.FTZ R240, R240, c[0x0][0x2d0], -R149.reuse ;  /* 0x0000b400f0f07a23 */ /* 0x100fe20000010895 */
[----:B------:R-:W-:Y:S01]  /*1a6f0*/  FSEL R134, R134, RZ, P0 ;  /* 0x000000ff86867208 */ /* 0x000fe20000000000 */
[--C-:B------:R-:W-:Y:S01]  /*1a700*/  FFMA.FTZ R242, R242, c[0x0][0x2d0], -R149.reuse ;  /* 0x0000b400f2f27a23 */ /* 0x100fe20000010895 */
[----:B------:R-:W-:Y:S01]  /*1a710*/  ISETP.GT.AND P0, PT, R192, R223, PT ;  /* 0x000000dfc000720c */ /* 0x000fe20003f04270 */
[----:B------:R-:W-:Y:S02]  /*1a720*/  FADD.FTZ R5, -R5, R2 ;  /* 0x0000000205057221 */ /* 0x000fe40000010100 */
[--C-:B------:R-:W-:Y:S01]  /*1a730*/  FFMA.FTZ R133, R13, c[0x0][0x2d0], -R134.reuse ;  /* 0x0000b4000d857a23 */ /* 0x100fe20000010886 */
[----:B------:R-:W2:Y:S01]  /*1a740*/  MUFU.EX2 R119, R119 ;  /* 0x0000007700777308 */ /* 0x000ea20000000800 */
[----:B------:R-:W3:Y:S01]  /*1a750*/  LDSM.16.MT88.4 R12, [R212+0x100] ;  /* 0x00010000d40c783b */ /* 0x000ee20000004200 */
[--C-:B------:R-:W-:Y:S02]  /*1a760*/  FFMA.FTZ R131, R11, c[0x0][0x2d0], -R134.reuse ;  /* 0x0000b4000b837a23 */ /* 0x100fe40000010886 */
[--C-:B------:R-:W-:Y:S02]  /*1a770*/  FFMA.FTZ R130, R9, c[0x0][0x2d0], -R134.reuse ;  /* 0x0000b40009827a23 */ /* 0x100fe40000010886 */
[--C-:B------:R-:W-:Y:S02]  /*1a780*/  FFMA.FTZ R132, R125, c[0x0][0x2d0], -R134.reuse ;  /* 0x0000b4007d847a23 */ /* 0x100fe40000010886 */
[----:B------:R-:W-:Y:S02]  /*1a790*/  FMUL.FTZ R2, R5, c[0x0][0x2d0] ;  /* 0x0000b40005027a20 */ /* 0x000fe40000410000 */
[----:B------:R-:W4:Y:S01]  /*1a7a0*/  MUFU.EX2 R129, R129 ;  /* 0x0000008100817308 */ /* 0x000f220000000800 */
        /* <DEDUP_REMOVED lines=8> */
[----:B--2---:R-:W-:Y:S01]  /*1a830*/  F2FP.BF16.PACK_AB R124, R119, R128 ;  /* 0x00000080777c723e */ /* 0x004fe200000010ff */
[C---:B------:R-:W-:Y:S02]  /*1a840*/  FMUL.FTZ R17, R3.reuse, R101 ;  /* 0x0000006503117220 */ /* 0x040fe40000410000 */
[C---:B------:R-:W-:Y:S02]  /*1a850*/  FMUL.FTZ R24, R3.reuse, R92 ;  /* 0x0000005c03187220 */ /* 0x040fe40000410000 */
[C---:B------:R-:W-:Y:S01]  /*1a860*/  FMUL.FTZ R25, R3.reuse, R93 ;  /* 0x0000005d03197220 */ /* 0x040fe20000410000 */
[----:B------:R-:W-:Y:S01]  /*1a870*/  MUFU.EX2 R133, R133 ;  /* 0x0000008500857308 */ /* 0x000fe20000000800 */
[C---:B------:R-:W-:Y:S02]  /*1a880*/  FMUL.FTZ R32, R3.reuse, R84 ;  /* 0x0000005403207220 */ /* 0x040fe40000410000 */
[----:B------:R-:W-:Y:S01]  /*1a890*/  FMUL.FTZ R33, R3, R85 ;  /* 0x0000005503217220 */ /* 0x000fe20000410000 */
[----:B----4-:R-:W-:Y:S01]  /*1a8a0*/  F2FP.BF16.PACK_AB R126, R129, R118 ;  /* 0x00000076817e723e */ /* 0x010fe200000010ff */
[C---:B------:R-:W-:Y:S02]  /*1a8b0*/  FMUL.FTZ R40, R3.reuse, R76 ;  /* 0x0000004c03287220 */ /* 0x040fe40000410000 */
[C---:B------:R-:W-:Y:S02]  /*1a8c0*/  FMUL.FTZ R41, R3.reuse, R77 ;  /* 0x0000004d03297220 */ /* 0x040fe40000410000 */
[C---:B------:R-:W-:Y:S01]  /*1a8d0*/  FMUL.FTZ R48, R3.reuse, R68 ;  /* 0x0000004403307220 */ /* 0x040fe20000410000 */
[----:B------:R-:W2:Y:S01]  /*1a8e0*/  MUFU.EX2 R132, R132 ;  /* 0x0000008400847308 */ /* 0x000ea20000000800 */
[C---:B------:R-:W-:Y:S02]  /*1a8f0*/  FMUL.FTZ R49, R3.reuse, R69 ;  /* 0x0000004503317220 */ /* 0x040fe40000410000 */
[C---:B------:R-:W-:Y:S02]  /*1a900*/  FMUL.FTZ R52, R3.reuse, R52 ;  /* 0x0000003403347220 */ /* 0x040fe40000410000 */
[C---:B-1----:R-:W-:Y:S02]  /*1a910*/  FMUL.FTZ R6, R2.reuse, R114 ;  /* 0x0000007202067220 */ /* 0x042fe40000410000 */
        /* <DEDUP_REMOVED lines=9> */
[----:B------:R-:W1:Y:S01]  /*1a9b0*/  MUFU.EX2 R130, R130 ;  /* 0x0000008200827308 */ /* 0x000e620000000800 */
[C---:B------:R-:W-:Y:S01]  /*1a9c0*/  FMUL.FTZ R34, R2.reuse, R86 ;  /* 0x0000005602227220 */ /* 0x040fe20000410000 */
[----:B------:R-:W-:Y:S01]  /*1a9d0*/  LDSM.16.MT88.4 R92, [R208+0x4900] ;  /* 0x00490000d05c783b */ /* 0x000fe20000004200 */
[----:B------:R-:W-:Y:S01]  /*1a9e0*/  FMUL.FTZ R35, R2, R87 ;  /* 0x0000005702237220 */ /* 0x000fe20000410000 */
[----:B--2---:R-:W-:Y:S01]  /*1a9f0*/  F2FP.BF16.PACK_AB R125, R132, R133 ;  /* 0x00000085847d723e */ /* 0x004fe200000010ff */
[C---:B------:R-:W-:Y:S02]  /*1aa00*/  FMUL.FTZ R42, R2.reuse, R78 ;  /* 0x0000004e022a7220 */ /* 0x040fe40000410000 */
[C---:B------:R-:W-:Y:S02]  /*1aa10*/  FMUL.FTZ R43, R2.reuse, R79 ;  /* 0x0000004f022b7220 */ /* 0x040fe40000410000 */
[C---:B------:R-:W-:Y:S01]  /*1aa20*/  FMUL.FTZ R50, R2.reuse, R70 ;  /* 0x0000004602327220 */ /* 0x040fe20000410000 */
[----:B------:R-:W2:Y:S01]  /*1aa30*/  LDSM.16.MT88.4 R84, [R210+0x3100] ;  /* 0x00310000d254783b */ /* 0x000ea20000004200 */
[C---:B------:R-:W-:Y:S01]  /*1aa40*/  FMUL.FTZ R51, R2.reuse, R71 ;  /* 0x0000004702337220 */ /* 0x040fe20000410000 */
[----:B------:R-:W-:Y:S01]  /*1aa50*/  MUFU.EX2 R238, R238 ;  /* 0x000000ee00ee7308 */ /* 0x000fe20000000800 */
[C---:B------:R-:W-:Y:S02]  /*1aa60*/  FMUL.FTZ R53, R3.reuse, R53 ;  /* 0x0000003503357220 */ /* 0x040fe40000410000 */
[C---:B------:R-:W-:Y:S02]  /*1aa70*/  FMUL.FTZ R54, R2.reuse, R54 ;  /* 0x0000003602367220 */ /* 0x040fe40000410000 */
[C---:B------:R-:W-:Y:S01]  /*1aa80*/  FMUL.FTZ R55, R2.reuse, R55 ;  /* 0x0000003702377220 */ /* 0x040fe20000410000 */
[----:B------:R-:W4:Y:S01]  /*1aa90*/  LDSM.16.MT88.4 R76, [R209+0x3100] ;  /* 0x00310000d14c783b */ /* 0x000f220000004200 */
[C---:B------:R-:W-:Y:S02]  /*1aaa0*/  FMUL.FTZ R56, R3.reuse, R56 ;  /* 0x0000003803387220 */ /* 0x040fe40000410000 */
[C---:B------:R-:W-:Y:S01]  /*1aab0*/  FMUL.FTZ R57, R3.reuse, R57 ;  /* 0x0000003903397220 */ /* 0x040fe20000410000 */
[----:B------:R-:W-:Y:S01]  /*1aac0*/  MUFU.EX2 R184, R184 ;  /* 0x000000b800b87308 */ /* 0x000fe20000000800 */
[----:B------:R-:W-:Y:S01]  /*1aad0*/  FMUL.FTZ R58, R2, R58 ;  /* 0x0000003a023a7220 */ /* 0x000fe20000410000 */
[----:B-1----:R-:W-:Y:S01]  /*1aae0*/  F2FP.BF16.PACK_AB R127, R130, R131 ;  /* 0x00000083827f723e */ /* 0x002fe200000010ff */
[C---:B------:R-:W-:Y:S01]  /*1aaf0*/  FMUL.FTZ R59, R2.reuse, R59 ;  /* 0x0000003b023b7220 */ /* 0x040fe20000410000 */
[----:B------:R-:W1:Y:S01]  /*1ab00*/  LDSM.16.MT88.4 R68, [R208+0x3100] ;  /* 0x00310000d044783b */ /* 0x000e620000004200 */
[C---:B------:R-:W-:Y:S02]  /*1ab10*/  FMUL.FTZ R60, R3.reuse, R60 ;  /* 0x0000003c033c7220 */ /* 0x040fe40000410000 */
[C---:B------:R-:W-:Y:S02]  /*1ab20*/  FMUL.FTZ R61, R3.reuse, R61 ;  /* 0x0000003d033d7220 */ /* 0x040fe40000410000 */
[C---:B---3--:R-:W-:Y:S01]  /*1ab30*/  HMMA.16816.F32.BF16 R4, R124.reuse, R12, R4 ;  /* 0x0000000c7c04723c */ /* 0x048fe20000041804 */
[----:B------:R-:W-:Y:S02]  /*1ab40*/  MUFU.EX2 R165, R165 ;  /* 0x000000a500a57308 */ /* 0x000fe40000000800 */
[----:B------:R-:W-:Y:S02]  /*1ab50*/  LDSM.16.MT88.4 R100, [R210+0x2900] ;  /* 0x00290000d264783b */ /* 0x000fe40000004200 */
[C---:B------:R-:W-:Y:S02]  /*1ab60*/  FMUL.FTZ R62, R2.reuse, R62 ;  /* 0x0000003e023e7220 */ /* 0x040fe40000410000 */
[C---:B------:R-:W-:Y:S01]  /*1ab70*/  FMUL.FTZ R12, R3.reuse, R104 ;  /* 0x00000068030c7220 */ /* 0x040fe20000410000 */
[C---:B------:R-:W-:Y:S03]  /*1ab80*/  HMMA.16816.F32.BF16 R8, R124.reuse, R14, R8 ;  /* 0x0000000e7c08723c */ /* 0x040fe60000041808 */
[----:B------:R-:W-:Y:S01]  /*1ab90*/  MUFU.EX2 R161, R161 ;  /* 0x000000a100a17308 */ /* 0x000fe20000000800 */
[C---:B------:R-:W-:Y:S02]  /*1aba0*/  FMUL.FTZ R13, R3.reuse, R105 ;  /* 0x00000069030d7220 */ /* 0x040fe40000410000 */
[C---:B------:R-:W-:Y:S02]  /*1abb0*/  FMUL.FTZ R63, R2.reuse, R63 ;  /* 0x0000003f023f7220 */ /* 0x040fe40000410000 */
[C---:B------:R-:W-:Y:S04]  /*1abc0*/  FMUL.FTZ R14, R2.reuse, R106 ;  /* 0x0000006a020e7220 */ /* 0x040fe80000410000 */
[C---:B------:R-:W-:Y:S01]  /*1abd0*/  FMUL.FTZ R15, R2.reuse, R107 ;  /* 0x0000006b020f7220 */ /* 0x040fe20000410000 */
[----:B------:R-:W-:Y:S01]  /*1abe0*/  MUFU.EX2 R136, R136 ;  /* 0x0000008800887308 */ /* 0x000fe20000000800 */
[C---:B------:R-:W-:Y:S02]  /*1abf0*/  FMUL.FTZ R64, R3.reuse, R64 ;  /* 0x0000004003407220 */ /* 0x040fe40000410000 */
[----:B------:R-:W-:Y:S02]  /*1ac00*/  FMUL.FTZ R65, R3, R65 ;  /* 0x0000004103417220 */ /* 0x000fe40000410000 */
[C---:B------:R-:W-:Y:S01]  /*1ac10*/  FMUL.FTZ R66, R2.reuse, R66 ;  /* 0x0000004202427220 */ /* 0x040fe20000410000 */
[C---:B------:R-:W-:Y:S03]  /*1ac20*/  HMMA.16816.F32.BF16 R12, R124.reuse, R20, R12 ;  /* 0x000000147c0c723c */ /* 0x040fe6000004180c */
[C---:B------:R-:W-:Y:S01]  /*1ac30*/  FMUL.FTZ R67, R2.reuse, R67 ;  /* 0x0000004302437220 */ /* 0x040fe20000410000 */
[----:B------:R-:W3:Y:S01]  /*1ac40*/  MUFU.EX2 R137, R137 ;  /* 0x0000008900897308 */ /* 0x000ee20000000800 */
[--C-:B------:R-:W-:Y:S02]  /*1ac50*/  FFMA.FTZ R148, R167, c[0x0][0x2d0], -R134.reuse ;  /* 0x0000b400a7947a23 */ /* 0x100fe40000010886 */
[C---:B------:R-:W-:Y:S01]  /*1ac60*/  FMUL.FTZ R20, R3.reuse, R96 ;  /* 0x0000006003147220 */ /* 0x040fe20000410000 */
[C---:B------:R-:W-:Y:S04]  /*1ac70*/  HMMA.16816.F32.BF16 R16, R124.reuse, R22, R16 ;  /* 0x000000167c10723c */ /* 0x040fe80000041810 */
[----:B------:R-:W-:Y:S02]  /*1ac80*/  FMUL.FTZ R21, R3, R97 ;  /* 0x0000006103157220 */ /* 0x000fe40000410000 */
[----:B------:R-:W-:Y:S01]  /*1ac90*/  MUFU.EX2 R138, R138 ;  /* 0x0000008a008a7308 */ /* 0x000fe20000000800 */
[C---:B------:R-:W-:Y:S02]  /*1aca0*/  FMUL.FTZ R22, R2.reuse, R98 ;  /* 0x0000006202167220 */ /* 0x040fe40000410000 */
[----:B------:R-:W-:Y:S03]  /*1acb0*/  FMUL.FTZ R23, R2, R99 ;  /* 0x0000006302177220 */ /* 0x000fe60000410000 */
        /* <DEDUP_REMOVED lines=8> */
[----:B------:R-:W-:Y:S01]  /*1ad40*/  MUFU.EX2 R148, R148 ;  /* 0x0000009400947308 */ /* 0x000fe20000000800 */
[----:B------:R-:W-:Y:S02]  /*1ad50*/  FMUL.FTZ R29, R3, R89 ;  /* 0x00000059031d7220 */ /* 0x000fe40000410000 */
[--C-:B------:R-:W-:Y:S02]  /*1ad60*/  FFMA.FTZ R167, R164, c[0x0][0x2d0], -R149.reuse ;  /* 0x0000b400a4a77a23 */ /* 0x100fe40000010895 */
[C---:B------:R-:W-:Y:S04]  /*1ad70*/  FMUL.FTZ R30, R2.reuse, R90 ;  /* 0x0000005a021e7220 */ /* 0x040fe80000410000 */
[C---:B------:R-:W-:Y:S01]  /*1ad80*/  FMUL.FTZ R31, R2.reuse, R91 ;  /* 0x0000005b021f7220 */ /* 0x040fe20000410000 */
[----:B------:R-:W5:Y:S01]  /*1ad90*/  MUFU.EX2 R151, R151 ;  /* 0x0000009700977308 */ /* 0x000f620000000800 */
        /* <DEDUP_REMOVED lines=10> */
[----:B------:R-:W1:Y:S01]  /*1ae40*/  MUFU.EX2 R158, R158 ;  /* 0x0000009e009e7308 */ /* 0x000e620000000800 */
        /* <DEDUP_REMOVED lines=16> */
[----:B------:R-:W-:Y:S01]  /*1af50*/  MUFU.EX2 R247, R247 ;  /* 0x000000f700f77308 */ /* 0x000fe20000000800 */
[----:B------:R-:W3:Y:S01]  /*1af60*/  LDSM.16.MT88.4 R72, [R212+0x900] ;  /* 0x00090000d448783b */ /* 0x000ee20000004200 */
[--C-:B------:R-:W-:Y:S02]  /*1af70*/  FFMA.FTZ R166, R185, c[0x0][0x2d0], -R134.reuse ;  /* 0x0000b400b9a67a23 */ /* 0x100fe40000010886 */
[--C-:B------:R-:W-:Y:S02]  /*1af80*/  FFMA.FTZ R245, R245, c[0x0][0x2d0], -R134.reuse ;  /* 0x0000b400f5f57a23 */ /* 0x100fe40000010886 */
[C---:B--2---:R-:W-:Y:S03]  /*1af90*/  HMMA.16816.F32.BF16 R44, R124.reuse, R84, R44 ;  /* 0x000000547c2c723c */ /* 0x044fe6000004182c */
        /* <DEDUP_REMOVED lines=9> */
[C---:B----4-:R-:W-:Y:S04]  /*1b030*/  HMMA.16816.F32.BF16 R52, R124.reuse, R76, R52 ;  /* 0x0000004c7c34723c */ /* 0x050fe80000041834 */
[--C-:B------:R-:W-:Y:S02]  /*1b040*/  FFMA.FTZ R146, R146, c[0x0][0x2d0], -R149.reuse ;  /* 0x0000b40092927a23 */ /* 0x100fe40000010895 */
[----:B------:R-:W-:Y:S02]  /*1b050*/  FFMA.FTZ R149, R144, c[0x0][0x2d0], -R149 ;  /* 0x0000b40090957a23 */ /* 0x000fe40000010895 */
[C---:B------:R-:W-:Y:S01]  /*1b060*/  HMMA.16816.F32.BF16 R56, R124.reuse, R78, R56 ;  /* 0x0000004e7c38723c */ /* 0x040fe20000041838 */
[----:B------:R-:W2:Y:S01]  /*1b070*/  LDSM.16.MT88.4 R76, [R210+0x900] ;  /* 0x00090000d24c783b */ /* 0x000ea20000004200 */
[----:B------:R-:W-:Y:S02]  /*1b080*/  MUFU.EX2 R236, R236 ;  /* 0x000000ec00ec7308 */ /* 0x000fe40000000800 */
[--C-:B------:R-:W-:Y:S02]  /*1b090*/  FFMA.FTZ R144, R147, c[0x0][0x2d0], -R134.reuse ;  /* 0x0000b40093907a23 */ /* 0x100fe40000010886 */
[--C-:B------:R-:W-:Y:S02]  /*1b0a0*/  FFMA.FTZ R139, R139, c[0x0][0x2d0], -R134.reuse ;  /* 0x0000b4008b8b7a23 */ /* 0x100fe40000010886 */
[C---:B-1----:R-:W-:Y:S04]  /*1b0b0*/  HMMA.16816.F32.BF16 R60, R124.reuse, R68, R60 ;  /* 0x000000447c3c723c */ /* 0x042fe8000004183c */
[----:B------:R-:W-:Y:S01]  /*1b0c0*/  MUFU.EX2 R162, R162 ;  /* 0x000000a200a27308 */ /* 0x000fe20000000800 */
[--C-:B------:R-:W-:Y:S02]  /*1b0d0*/  FFMA.FTZ R135, R135, c[0x0][0x2d0], -R134.reuse ;  /* 0x0000b40087877a23 */ /* 0x100fe40000010886 */
[----:B---3--:R-:W-:Y:S01]  /*1b0e0*/  F2FP.BF16.PACK_AB R68, R137, R136 ;  /* 0x000000888944723e */ /* 0x008fe200000010ff */
[----:B------:R-:W-:Y:S04]  /*1b0f0*/  HMMA.16816.F32.BF16 R64, R124, R70, R64 ;  /* 0x000000467c40723c */ /* 0x000fe80000041840 */
[----:B-----5:R-:W-:Y:S01]  /*1b100*/  F2FP.BF16.PACK_AB R69, R151, R148 ;  /* 0x000000949745723e */ /* 0x020fe200000010ff */
[----:B------:R-:W-:Y:S01]  /*1b110*/  FFMA.FTZ R134, R117, c[0x0][0x2d0], -R134 ;  /* 0x0000b40075867a23 */ /* 0x000fe20000010886 */
[----:B------:R-:W1:Y:S01]  /*1b120*/  MUFU.EX2 R167, R167 ;  /* 0x000000a700a77308 */ /* 0x000e620000000800 */
[----:B------:R-:W-:Y:S01]  /*1b130*/  F2FP.BF16.PACK_AB R70, R145, R138 ;  /* 0x0000008a9146723e */ /* 0x000fe200000010ff */
[----:B------:R-:W-:Y:S01]  /*1b140*/  FFMA.FTZ R128, R3, R232, R128 ;  /* 0x000000e803807223 */ /* 0x000fe20000010080 */
[----:B------:R-:W-:Y:S03]  /*1b150*/  F2FP.BF16.PACK_AB R71, R158, R157 ;  /* 0x0000009d9e47723e */ /* 0x000fe600000010ff */
[----:B------:R-:W-:Y:S02]  /*1b160*/  FFMA.FTZ R133, R2, R231, R133 ;  /* 0x000000e702857223 */ /* 0x000fe40000010085 */
[----:B------:R-:W-:Y:S02]  /*1b170*/  FADD.FTZ R119, R119, R128 ;  /* 0x0000008077777221 */ /* 0x000fe40000010000 */
[C---:B------:R-:W-:Y:S01]  /*1b180*/  HMMA.16816.F32.BF16 R4, R68.reuse, R72, R4 ;  /* 0x000000484404723c */ /* 0x040fe20000041804 */
[----:B------:R-:W-:Y:S04]  /*1b190*/  MUFU.EX2 R164, R164 ;  /* 0x000000a400a47308 */ /* 0x000fe80000000800 */
[----:B------:R-:W-:Y:S02]  /*1b1a0*/  FADD.FTZ R132, R132, R133 ;  /* 0x0000008584847221 */ /* 0x000fe40000010000 */
[----:B------:R-:W-:Y:S01]  /*1b1b0*/  FADD.FTZ R118, R118, R119 ;  /* 0x0000007776767221 */ /* 0x000fe20000010000 */
[C---:B------:R-:W-:Y:S01]  /*1b1c0*/  HMMA.16816.F32.BF16 R8, R68.reuse, R74, R8 ;  /* 0x0000004a4408723c */ /* 0x040fe20000041808 */
[----:B------:R-:W3:Y:S02]  /*1b1d0*/  LDSM.16.MT88.4 R72, [R210+0x3900] ;  /* 0x00390000d248783b */ /* 0x000ee40000004200 */
[----:B------:R-:W4:Y:S01]  /*1b1e0*/  MUFU.EX2 R187, R187 ;  /* 0x000000bb00bb7308 */ /* 0x000f220000000800 */
[----:B------:R-:W-:Y:S02]  /*1b1f0*/  FADD.FTZ R3, R131, R132 ;  /* 0x0000008483037221 */ /* 0x000fe40000010000 */
[----:B------:R-:W-:Y:S02]  /*1b200*/  FADD.FTZ R129, R129, R118 ;  /* 0x0000007681817221 */ /* 0x000fe40000010000 */
[C---:B--2---:R-:W-:Y:S04]  /*1b210*/  HMMA.16816.F32.BF16 R12, R68.reuse, R76, R12 ;  /* 0x0000004c440c723c */ /* 0x044fe8000004180c */
[----:B------:R-:W-:Y:S01]  /*1b220*/  FADD.FTZ R3, R130, R3 ;  /* 0x0000000382037221 */ /* 0x000fe20000010000 */
[----:B------:R-:W-:Y:S01]  /*1b230*/  MUFU.EX2 R186, R186 ;  /* 0x000000ba00ba7308 */ /* 0x000fe20000000800 */
[----:B------:R-:W-:Y:S02]  /*1b240*/  FADD.FTZ R136, R136, R129 ;  /* 0x0000008188887221 */ /* 0x000fe40000010000 */
[C---:B------:R-:W-:Y:S01]  /*1b250*/  HMMA.16816.F32.BF16 R16, R68.reuse, R78, R16 ;  /* 0x0000004e4410723c */ /* 0x040fe20000041810 */
[----:B------:R-:W2:Y:S03]  /*1b260*/  LDSM.16.MT88.4 R76, [R209+0x3900] ;  /* 0x00390000d14c783b */ /* 0x000ea60000004200 */
        /* <DEDUP_REMOVED lines=13> */
[----:B------:R-:W-:Y:S03]  /*1b340*/  FADD.FTZ R3, R158, R3 ;  /* 0x000000039e037221 */ /* 0x000fe60000010000 */
[C---:B------:R-:W-:Y:S01]  /*1b350*/  HMMA.16816.F32.BF16 R32, R68.reuse, R86, R32 ;  /* 0x000000564420723c */ /* 0x040fe20000041820 */
[----:B------:R-:W-:Y:S05]  /*1b360*/  LDSM.16.MT88.4 R84, [R210+0x1100] ;  /* 0x00110000d254783b */ /* 0x000fea0000004200 */
[----:B------:R-:W-:Y:S02]  /*1b370*/  MUFU.EX2 R239, R239 ;  /* 0x000000ef00ef7308 */ /* 0x000fe40000000800 */
        /* <DEDUP_REMOVED lines=9> */
[C---:B--2---:R-:W-:Y:S08]  /*1b410*/  HMMA.16816.F32.BF16 R52, R68.reuse, R76, R52 ;  /* 0x0000004c4434723c */ /* 0x044ff00000041834 */
[C---:B------:R-:W-:Y:S01]  /*1b420*/  HMMA.16816.F32.BF16 R56, R68.reuse, R78, R56 ;  /* 0x0000004e4438723c */ /* 0x040fe20000041838 */
[----:B------:R-:W2:Y:S01]  /*1b430*/  LDSM.16.MT88.4 R76, [R209+0x1100] ;  /* 0x00110000d14c783b */ /* 0x000ea20000004200 */
        /* <DEDUP_REMOVED lines=9> */
[----:B----4-:R-:W-:Y:S01]  /*1b4d0*/  F2FP.BF16.PACK_AB R69, R187, R164 ;  /* 0x000000a4bb45723e */ /* 0x010fe200000010ff */
[----:B------:R-:W-:Y:S01]  /*1b4e0*/  FADD.FTZ R164, R164, R3 ;  /* 0x00000003a4a47221 */ /* 0x000fe20000010000 */
[----:B-----5:R-:W-:Y:S01]  /*1b4f0*/  F2FP.BF16.PACK_AB R71, R233, R186 ;  /* 0x000000bae947723e */ /* 0x020fe200000010ff */
[----:B------:R-:W-:Y:S01]  /*1b500*/  FADD.FTZ R163, R160, R163 ;  /* 0x000000a3a0a37221 */ /* 0x000fe20000010000 */
[----:B------:R-:W4:Y:S01]  /*1b510*/  MUFU.EX2 R159, R159 ;  /* 0x0000009f009f7308 */ /* 0x000f220000000800 */
        /* <DEDUP_REMOVED lines=9> */
[----:B------:R-:W5:Y:S01]  /*1b5b0*/  MUFU.EX2 R149, R149 ;  /* 0x0000009500957308 */ /* 0x000f620000000800 */
[C---:B------:R-:W-:Y:S04]  /*1b5c0*/  HMMA.16816.F32.BF16 R12, R68.reuse, R84, R12 ;  /* 0x00000054440c723c */ /* 0x040fe8000004180c */
[----:B----4-:R-:W-:Y:S04]  /*1b5d0*/  F2FP.BF16.PACK_AB R124, R159, R156 ;  /* 0x0000009c9f7c723e */ /* 0x010fe800000010ff */
[C---:B------:R-:W-:Y:S01]  /*1b5e0*/  HMMA.16816.F32.BF16 R16, R68.reuse, R86, R16 ;  /* 0x000000564410723c */ /* 0x040fe20000041810 */
[----:B------:R-:W4:Y:S01]  /*1b5f0*/  LDSM.16.MT88.4 R84, [R210+0x4100] ;  /* 0x00410000d254783b */ /* 0x000f220000004200 */
[----:B------:R-:W-:Y:S06]  /*1b600*/  MUFU.EX2 R144, R144 ;  /* 0x0000009000907308 */ /* 0x000fec0000000800 */
[C---:B--2---:R-:W-:Y:S04]  /*1b610*/  HMMA.16816.F32.BF16 R20, R68.reuse, R76, R20 ;  /* 0x0000004c4414723c */ /* 0x044fe80000041814 */
[----:B------:R-:W2:Y:S01]  /*1b620*/  MUFU.EX2 R139, R139 ;  /* 0x0000008b008b7308 */ /* 0x000ea20000000800 */
[----:B-----5:R-:W-:Y:S03]  /*1b630*/  F2FP.BF16.PACK_AB R126, R149, R146 ;  /* 0x00000092957e723e */ /* 0x020fe600000010ff */
[C---:B------:R-:W-:Y:S01]  /*1b640*/  HMMA.16816.F32.BF16 R24, R68.reuse, R78, R24 ;  /* 0x0000004e4418723c */ /* 0x040fe20000041818 */
[----:B------:R-:W5:Y:S05]  /*1b650*/  LDSM.16.MT88.4 R76, [R209+0x4100] ;  /* 0x00410000d14c783b */ /* 0x000f6a0000004200 */
[----:B------:R-:W-:Y:S02]  /*1b660*/  MUFU.EX2 R135, R135 ;  /* 0x0000008700877308 */ /* 0x000fe40000000800 */
[C---:B-1----:R-:W-:Y:S08]  /*1b670*/  HMMA.16816.F32.BF16 R28, R68.reuse, R80, R28 ;  /* 0x00000050441c723c */ /* 0x042ff0000004181c */
[C---:B------:R-:W-:Y:S01]  /*1b680*/  HMMA.16816.F32.BF16 R32, R68.reuse, R82, R32 ;  /* 0x000000524420723c */ /* 0x040fe20000041820 */
[----:B------:R-:W1:Y:S01]  /*1b690*/  LDSM.16.MT88.4 R80, [R212+0x1900] ;  /* 0x00190000d450783b */ /* 0x000e620000004200 */
[----:B------:R-:W5:Y:S02]  /*1b6a0*/  MUFU.EX2 R134, R134 ;  /* 0x0000008600867308 */ /* 0x000f640000000800 */
[----:B--2---:R-:W-:Y:S04]  /*1b6b0*/  F2FP.BF16.PACK_AB R125, R139, R144 ;  /* 0x000000908b7d723e */ /* 0x004fe800000010ff */
[C---:B---3--:R-:W-:Y:S08]  /*1b6c0*/  HMMA.16816.F32.BF16 R36, R68.reuse, R72, R36 ;  /* 0x000000484424723c */ /* 0x048ff00000041824 */
[C---:B------:R-:W-:Y:S01]  /*1b6d0*/  HMMA.16816.F32.BF16 R40, R68.reuse, R74, R40 ;  /* 0x0000004a4428723c */ /* 0x040fe20000041828 */
[----:B------:R-:W2:Y:S07]  /*1b6e0*/  LDSM.16.MT88.4 R72, [R210+0x1900] ;  /* 0x00190000d248783b */ /* 0x000eae0000004200 */
[C---:B----4-:R-:W-:Y:S04]  /*1b6f0*/  HMMA.16816.F32.BF16 R44, R68.reuse, R84, R44 ;  /* 0x00000054442c723c */ /* 0x050fe8000004182c */
[----:B-----5:R-:W-:Y:S04]  /*1b700*/  F2FP.BF16.PACK_AB R127, R134, R135 ;  /* 0x00000087867f723e */ /* 0x020fe800000010ff */
[C---:B------:R-:W-:Y:S01]  /*1b710*/  HMMA.16816.F32.BF16 R48, R68.reuse, R86, R48 ;  /* 0x000000564430723c */ /* 0x040fe20000041830 */
[----:B------:R-:W-:Y:S07]  /*1b720*/  LDSM.16.MT88.4 R84, [R208+0x1900] ;  /* 0x00190000d054783b */ /* 0x000fee0000004200 */
[C---:B------:R-:W-:Y:S08]  /*1b730*/  HMMA.16816.F32.BF16 R52, R68.reuse, R76, R52 ;  /* 0x0000004c4434723c */ /* 0x040ff00000041834 */
[C---:B------:R-:W-:Y:S01]  /*1b740*/  HMMA.16816.F32.BF16 R56, R68.reuse, R78, R56 ;  /* 0x0000004e4438723c */ /* 0x040fe20000041838 */
[----:B------:R-:W3:Y:S07]  /*1b750*/  LDSM.16.MT88.4 R76, [R209+0x1900] ;  /* 0x00190000d14c783b */ /* 0x000eee0000004200 */
        /* <DEDUP_REMOVED lines=12> */
[C---:B-1----:R-:W-:Y:S03]  /*1b820*/  HMMA.16816.F32.BF16 R4, R68.reuse, R80, R4 ;  /* 0x000000504404723c */ /* 0x042fe60000041804 */
[----:B------:R-:W-:Y:S02]  /*1b830*/  FADD.FTZ R3, R245, R244 ;  /* 0x000000f4f5037221 */ /* 0x000fe40000010000 */
[----:B------:R-:W-:Y:S02]  /*1b840*/  FADD.FTZ R239, R242, R239 ;  /* 0x000000eff2ef7221 */ /* 0x000fe40000010000 */
[----:B------:R-:W-:Y:S01]  /*1b850*/  FADD.FTZ R3, R246, R3 ;  /* 0x00000003f6037221 */ /* 0x000fe20000010000 */
[C---:B------:R-:W-:Y:S01]  /*1b860*/  HMMA.16816.F32.BF16 R8, R68.reuse, R82, R8 ;  /* 0x000000524408723c */ /* 0x040fe20000041808 */
[----:B------:R-:W1:Y:S03]  /*1b870*/  LDSM.16.MT88.4 R80, [R212+0x4900] ;  /* 0x00490000d450783b */ /* 0x000e660000004200 */
[----:B------:R-:W-:Y:S04]  /*1b880*/  FADD.FTZ R2, R166, R3 ;  /* 0x00000003a6027221 */ /* 0x000fe80000010000 */
[C---:B--2---:R-:W-:Y:S04]  /*1b890*/  HMMA.16816.F32.BF16 R12, R68.reuse, R72, R12 ;  /* 0x00000048440c723c */ /* 0x044fe8000004180c */
[----:B------:R-:W-:Y:S04]  /*1b8a0*/  FADD.FTZ R2, R165, R2 ;  /* 0x00000002a5027221 */ /* 0x000fe80000010000 */
[C---:B------:R-:W-:Y:S01]  /*1b8b0*/  HMMA.16816.F32.BF16 R16, R68.reuse, R74, R16 ;  /* 0x0000004a4410723c */ /* 0x040fe20000041810 */
[----:B------:R-:W2:Y:S03]  /*1b8c0*/  LDSM.16.MT88.4 R72, [R210+0x4900] ;  /* 0x00490000d248783b */ /* 0x000ea60000004200 */
[----:B------:R-:W-:Y:S01]  /*1b8d0*/  FADD.FTZ R3, R161, R2 ;  /* 0x00000002a1037221 */ /* 0x000fe20000010000 */
[----:B------:R-:W-:Y:S03]  /*1b8e0*/  IADD3 R2, R192, -0x1, RZ ;  /* 0xffffffffc0027810 */ /* 0x000fe60007ffe0ff */
[C---:B---3--:R-:W-:Y:S04]  /*1b8f0*/  HMMA.16816.F32.BF16 R20, R68.reuse, R76, R20 ;  /* 0x0000004c4414723c */ /* 0x048fe80000041814 */
[----:B------:R-:W-:Y:S02]  /*1b900*/  FADD.FTZ R3, R236, R3 ;  /* 0x00000003ec037221 */ /* 0x000fe40000010000 */
[----:B------:R-:W-:Y:S02]  /*1b910*/  IMAD.MOV.U32 R192, RZ, RZ, R2 ;  /* 0x000000ffffc07224 */ /* 0x000fe400078e0002 */
[C---:B------:R-:W-:Y:S01]  /*1b920*/  HMMA.16816.F32.BF16 R24, R68.reuse, R78, R24 ;  /* 0x0000004e4418723c */ /* 0x040fe20000041818 */
[----:B------:R-:W3:Y:S03]  /*1b930*/  LDSM.16.MT88.4 R76, [R212+0x2100] ;  /* 0x00210000d44c783b */ /* 0x000ee60000004200 */
        /* <DEDUP_REMOVED lines=29> */
[----:B------:R-:W-:Y:S04]  /*1bb10*/  FADD.FTZ R247, R247, R184 ;  /* 0x000000b8f7f77221 */ /* 0x000fe80000010000 */
        /* <DEDUP_REMOVED lines=8> */
[----:B------:R-:W-:Y:S04]  /*1bba0*/  FADD.FTZ R232, R149, R146 ;  /* 0x0000009295e87221 */ /* 0x000fe80000010000 */
        /* <DEDUP_REMOVED lines=10> */
[C---:B------:R-:W-:Y:S08]  /*1bc50*/  HMMA.16816.F32.BF16 R48, R68.reuse, R82, R48 ;  /* 0x000000524430723c */ /* 0x040ff00000041830 */
[C---:B------:R-:W-:Y:S08]  /*1bc60*/  HMMA.16816.F32.BF16 R52, R68.reuse, R88, R52 ;  /* 0x000000584434723c */ /* 0x040ff00000041834 */
[C---:B------:R-:W-:Y:S08]  /*1bc70*/  HMMA.16816.F32.BF16 R56, R68.reuse, R90, R56 ;  /* 0x0000005a4438723c */ /* 0x040ff00000041838 */
[C---:B--2---:R-:W-:Y:S08]  /*1bc80*/  HMMA.16816.F32.BF16 R60, R68.reuse, R72, R60 ;  /* 0x00000048443c723c */ /* 0x044ff0000004183c */
[----:B------:R-:W-:Y:S01]  /*1bc90*/  HMMA.16816.F32.BF16 R64, R68, R74, R64 ;  /* 0x0000004a4440723c */ /* 0x000fe20000041840 */
[----:B------:R-:W1:Y:S07]  /*1bca0*/  LDSM.16.MT88.4 R68, [R210+0x5900] ;  /* 0x00590000d244783b */ /* 0x000e6e0000004200 */
[C---:B------:R-:W-:Y:S01]  /*1bcb0*/  HMMA.16816.F32.BF16 R112, R124.reuse, R108, R4 ;  /* 0x0000006c7c70723c */ /* 0x040fe20000041804 */
[----:B------:R-:W2:Y:S07]  /*1bcc0*/  LDSM.16.MT88.4 R4, [R209+0x5900] ;  /* 0x00590000d104783b */ /* 0x000eae0000004200 */
        /* <DEDUP_REMOVED lines=8> */
[C---:B---3--:R-:W-:Y:S08]  /*1bd50*/  HMMA.16816.F32.BF16 R80, R124.reuse, R76, R36 ;  /* 0x0000004c7c50723c */ /* 0x048ff00000041824 */
[C---:B------:R-:W-:Y:S08]  /*1bd60*/  HMMA.16816.F32.BF16 R76, R124.reuse, R78, R40 ;  /* 0x0000004e7c4c723c */ /* 0x040ff00000041828 */
[C---:B-1----:R-:W-:Y:S08]  /*1bd70*/  HMMA.16816.F32.BF16 R72, R124.reuse, R68, R44 ;  /* 0x000000447c48723c */ /* 0x042ff0000004182c */
[C---:B------:R-:W-:Y:S08]  /*1bd80*/  HMMA.16816.F32.BF16 R68, R124.reuse, R70, R48 ;  /* 0x000000467c44723c */ /* 0x040ff00000041830 */
[C---:B--2---:R-:W-:Y:S08]  /*1bd90*/  HMMA.16816.F32.BF16 R52, R124.reuse, R4, R52 ;  /* 0x000000047c34723c */ /* 0x044ff00000041834 */
[C---:B------:R-:W-:Y:S08]  /*1bda0*/  HMMA.16816.F32.BF16 R56, R124.reuse, R6, R56 ;  /* 0x000000067c38723c */ /* 0x040ff00000041838 */
[C---:B-----5:R-:W-:Y:S08]  /*1bdb0*/  HMMA.16816.F32.BF16 R60, R124.reuse, R8, R60 ;  /* 0x000000087c3c723c */ /* 0x060ff0000004183c */
[----:B------:R-:W-:Y:S01]  /*1bdc0*/  HMMA.16816.F32.BF16 R64, R124, R10, R64 ;  /* 0x0000000a7c40723c */ /* 0x000fe20000041840 */
[----:B------:R-:W-:-:S07]  /*1bdd0*/  @P0 BRA `(.L_x_418) ;  /* 0xffffbe7000000947 */ /* 0x000fce000383ffff */
.L_x_409:
[----:B------:R-:W1:Y:S01]  /*1bde0*/  SHFL.BFLY PT, R3, R232, 0x2, 0x1f ;  /* 0x0c401f00e8037f89 */ /* 0x000e6200000e0000 */
[----:B------:R-:W-:-:S02]  /*1bdf0*/  MOV R4, RZ ;  /* 0x000000ff00047202 */ /* 0x000fc40000000f00 */
[----:B------:R-:W-:Y:S01]  /*1be00*/  MOV R8, 0xff800000 ;  /* 0xff80000000087802 */ /* 0x000fe20000000f00 */
[----:B------:R-:W2:Y:S01]  /*1be10*/  SHFL.BFLY PT, R2, R231, 0x2, 0x1f ;  /* 0x0c401f00e7027f89 */ /* 0x000ea200000e0000 */
[----:B------:R-:W-:Y:S01]  /*1be20*/  PLOP3.LUT P2, PT, PT, PT, PT, 0x8, 0x0 ;  /* 0x000000000000781c */ /* 0x000fe20003f4e170 */
        /* <DEDUP_REMOVED lines=13> */
[----:B------:R-:W2:Y:S08]  /*1bf00*/  @P0 MUFU.LG2 R9, R2 ;  /* 0x0000000200090308 */ /* 0x000eb00000000c00 */
[----:B------:R-:W3:Y:S01]  /*1bf10*/  @P1 MUFU.LG2 R5, R5 ;  /* 0x0000000500051308 */ /* 0x000ee20000000c00 */
[----:B-1----:R-:W-:-:S02]  /*1bf20*/  FMUL.FTZ R112, R4, R112 ;  /* 0x0000007004707220 */ /* 0x002fc40000410000 */
[C---:B------:R-:W-:Y:S02]  /*1bf30*/  FMUL.FTZ R113, R4.reuse, R113 ;  /* 0x0000007104717220 */ /* 0x040fe40000410000 */
[C---:B------:R-:W-:Y:S02]  /*1bf40*/  FMUL.FTZ R108, R4.reuse, R108 ;  /* 0x0000006c046c7220 */ /* 0x040fe40000410000 */
[----:B------:R-:W-:Y:S01]  /*1bf50*/  FMUL.FTZ R109, R4, R109 ;  /* 0x0000006d046d7220 */ /* 0x000fe20000410000 */
[----:B------:R1:W4:Y:S01]  /*1bf60*/  @P0 MUFU.RCP R3, R2 ;  /* 0x0000000200030308 */ /* 0x0003220000001000 */
[----:B--2---:R-:W-:Y:S02]  /*1bf70*/  @P0 FMUL.FTZ R11, R9, 0.69314718246459960938 ;  /* 0x3f317218090b0820 */ /* 0x004fe40000410000 */
[----:B------:R-:W-:Y:S02]  /*1bf80*/  @P0 FMUL.FTZ R9, R12, c[0x0][0x2d0] ;  /* 0x0000b4000c090a20 */ /* 0x000fe40000410000 */
[----:B------:R-:W-:-:S02]  /*1bf90*/  FMUL.FTZ R104, R4, R104 ;  /* 0x0000006804687220 */ /* 0x000fc40000410000 */
[C---:B------:R-:W-:Y:S02]  /*1bfa0*/  FMUL.FTZ R105, R4.reuse, R105 ;  /* 0x0000006904697220 */ /* 0x040fe40000410000 */
        /* <DEDUP_REMOVED lines=28> */
[C---:B----4-:R-:W-:Y:S02]  /*1c170*/  FMUL.FTZ R114, R3.reuse, R114 ;  /* 0x0000007203727220 */ /* 0x050fe40000410000 */
        /* <DEDUP_REMOVED lines=33> */
.L_x_345:
        /* <DEDUP_REMOVED lines=17> */
[CC--:B------:R-:W-:Y:S02]  /*1c4a0*/  LEA.HI R9, R5.reuse, R0.reuse, RZ, 0x2 ;  /* 0x0000000005097211 */ /* 0x0c0fe400078f10ff */
[----:B------:R-:W-:Y:S02]  /*1c4b0*/  LEA.HI R7, R5, R0, RZ, 0x5 ;  /* 0x0000000005077211 */ /* 0x000fe400078f28ff */
        /* <DEDUP_REMOVED lines=10> */
[----:B------:R-:W-:Y:S02]  /*1c560*/  SHF.R.S32.HI R11, RZ, 0x5, R7 ;  /* 0x00000005ff0b7819 */ /* 0x000fe40000011407 */
[----:B------:R-:W-:Y:S01]  /*1c570*/  F2FP.BF16.PACK_AB R86, R87, R86 ;  /* 0x000000565756723e */ /* 0x000fe200000010ff */
[C---:B------:R-:W-:Y:S01]  /*1c580*/  IMAD.SHL.U32 R12, R10.reuse, 0x40, RZ ;  /* 0x000000400a0c7824 */ /* 0x040fe200078e00ff */
[----:B------:R-:W-:Y:S01]  /*1c590*/  LOP3.LUT R13, R10, 0x1, RZ, 0xc0, !PT ;  /* 0x000000010a0d7812 */ /* 0x000fe200078ec0ff */
[----:B------:R-:W-:Y:S01]  /*1c5a0*/  IMAD R9, R11, 0x200, R14 ;  /* 0x000002000b097824 */ /* 0x000fe200078e020e */
[----:B------:R-:W-:Y:S02]  /*1c5b0*/  F2FP.BF16.PACK_AB R6, R81, R6 ;  /* 0x000000065106723e */ /* 0x000fe400000010ff */
[----:B------:R-:W-:-:S02]  /*1c5c0*/  LOP3.LUT R12, R12, 0x1c0, RZ, 0xc0, !PT ;  /* 0x000001c00c0c7812 */ /* 0x000fc400078ec0ff */
[----:B------:R-:W-:Y:S02]  /*1c5d0*/  ISETP.NE.U32.AND P0, PT, R13, 0x1, PT ;  /* 0x000000010d00780c */ /* 0x000fe40003f05070 */
        /* <DEDUP_REMOVED lines=51> */
[----:B------:R1:W-:Y:S04]  /*1c910*/  STS [R9+0x4080], R6 ;  /* 0x0040800609007388 */ /* 0x0003e80000000800 */
[----:B------:R-:W-:Y:S04]  /*1c920*/  STS [R9+0x4480], R82 ;  /* 0x0044805209007388 */ /* 0x000fe80000000800 */
[----:B------:R-:W-:Y:S04]  /*1c930*/  STS [R13+0x4000], R76 ;  /* 0x0040004c0d007388 */ /* 0x000fe80000000800 */
[----:B------:R2:W-:Y:S04]  /*1c940*/  STS [R13+0x4400], R4 ;  /* 0x004400040d007388 */ /* 0x0005e80000000800 */
[----:B------:R-:W-:Y:S04]  /*1c950*/  STS [R15+0x4080], R72 ;  /* 0x004080480f007388 */ /* 0x000fe80000000800 */
[----:B------:R-:W-:Y:S04]  /*1c960*/  STS [R15+0x4480], R74 ;  /* 0x0044804a0f007388 */ /* 0x000fe80000000800 */
[----:B------:R-:W-:Y:S01]  /*1c970*/  STS [R17+0x4000], R68 ;  /* 0x0040004411007388 */ /* 0x000fe20000000800 */
[----:B-1----:R-:W-:-:S03]  /*1c980*/  IMAD.MOV.U32 R6, RZ, RZ, 0x4 ;  /* 0x00000004ff067424 */ /* 0x002fc600078e00ff */
[----:B------:R1:W-:Y:S04]  /*1c990*/  STS [R17+0x4400], R70 ;  /* 0x0044004611007388 */ /* 0x0003e80000000800 */
        /* <DEDUP_REMOVED lines=11> */
[----:B-1----:R-:W-:-:S03]  /*1ca50*/  @P1 IMAD.WIDE R16, R221, R6, c[0x0][0x508] ;  /* 0x00014200dd101625 */ /* 0x002fc600078e0206 */
[----:B------:R-:W4:Y:S04]  /*1ca60*/  @P0 LDG.E R9, [R12.64] ;  /* 0x000000100c090981 */ /* 0x000f28000c1e1900 */
[----:B------:R3:W5:Y:S01]  /*1ca70*/  @P1 LDG.E R4, [R16.64] ;  /* 0x0000001010041981 */ /* 0x000762000c1e1900 */
[----:B--2---:R-:W-:Y:S02]  /*1ca80*/  CS2R R20, SRZ ;  /* 0x0000000000147805 */ /* 0x004fe4000001ff00 */
[--C-:B----4-:R-:W-:Y:S01]  /*1ca90*/  @P0 SHF.R.S32.HI R21, RZ, 0x1f, R9.reuse ;  /* 0x0000001fff150819 */ /* 0x110fe20000011409 */
[----:B------:R-:W-:Y:S01]  /*1caa0*/  @P0 IMAD.MOV.U32 R20, RZ, RZ, R9 ;  /* 0x000000ffff140224 */ /* 0x000fe200078e0009 */
[----:B------:R-:W-:Y:S05]  /*1cab0*/  @P1 BRA `(.L_x_420) ;  /* 0x0000004000001947 */ /* 0x000fea0003800000 */
[----:B---3--:R-:W-:Y:S05]  /*1cac0*/  @!P0 BRA `(.L_x_420) ;  /* 0x0000003000008947 */ /* 0x008fea0003800000 */
[----:B-----5:R-:W2:Y:S04]  /*1cad0*/  LDG.E R4, [R12.64] ;  /* 0x000000100c047981 */ /* 0x020ea8000c1e1900 */
[----:B------:R-:W2:Y:S02]  /*1cae0*/  LDG.E R3, [R12.64+0x4] ;  /* 0x000004100c037981 */ /* 0x000ea4000c1e1900 */
[----:B--2---:R-:W-:-:S02]  /*1caf0*/  IADD3 R4, -R4, R3, RZ ;  /* 0x0000000304047210 */ /* 0x004fc40007ffe1ff */
.L_x_420:
[----:B---3--:R-:W-:Y:S01]  /*1cb00*/  LOP3.LUT R9, R7, 0xffffffe0, RZ, 0xc0, !PT ;  /* 0xffffffe007097812 */ /* 0x008fe200078ec0ff */
[----:B------:R-:W1:Y:S01]  /*1cb10*/  S2R R40, SR_CTAID.X ;  /* 0x0000000000287919 */ /* 0x000e620000002500 */
[----:B------:R-:W-:Y:S01]  /*1cb20*/  SHF.R.S32.HI R6, RZ, 0x1f, R11 ;  /* 0x0000001fff067819 */ /* 0x000fe2000001140b */
[----:B------:R-:W-:Y:S01]  /*1cb30*/  IMAD.MOV.U32 R10, RZ, RZ, c[0x0][0x4e8] ;  /* 0x00013a00ff0a7624 */ /* 0x000fe200078e00ff */
[----:B------:R-:W-:Y:S01]  /*1cb40*/  LEA.HI R3, R14, R14, RZ, 0x1 ;  /* 0x0000000e0e037211 */ /* 0x000fe200078f08ff */
[----:B------:R-:W-:Y:S01]  /*1cb50*/  IMAD.IADD R9, R0, 0x1, -R9 ;  /* 0x0000000100097824 */ /* 0x000fe200078e0a09 */
[----:B------:R-:W-:Y:S01]  /*1cb60*/  LEA.HI R6, R6, R11, RZ, 0x3 ;  /* 0x0000000b06067211 */ /* 0x000fe200078f18ff */
[----:B------:R-:W-:Y:S01]  /*1cb70*/  IMAD.MOV.U32 R19, RZ, RZ, R21 ;  /* 0x000000ffff137224 */ /* 0x000fe200078e0015 */
[----:B------:R-:W-:Y:S01]  /*1cb80*/  LOP3.LUT R3, R3, 0x1ffffffe, RZ, 0xc0, !PT ;  /* 0x1ffffffe03037812 */ /* 0x000fe200078ec0ff */
[----:B------:R-:W-:Y:S01]  /*1cb90*/  BSSY B0, `(.L_x_421) ;  /* 0x0000075000007945 */ /* 0x000fe20003800000 */
[----:B------:R-:W-:-:S02]  /*1cba0*/  SHF.R.S32.HI R12, RZ, 0x1f, R9 ;  /* 0x0000001fff0c7819 */ /* 0x000fc40000011409 */
[----:B------:R-:W-:Y:S01]  /*1cbb0*/  LOP3.LUT R6, R6, 0xffffff8, RZ, 0xc0, !PT ;  /* 0x0ffffff806067812 */ /* 0x000fe200078ec0ff */
[----:B------:R-:W-:Y:S01]  /*1cbc0*/  IMAD.IADD R14, R14, 0x1, -R3 ;  /* 0x000000010e0e7824 */ /* 0x000fe200078e0a03 */
[----:B------:R-:W-:Y:S02]  /*1cbd0*/  LEA.HI R7, R12, R9, RZ, 0x2 ;  /* 0x000000090c077211 */ /* 0x000fe400078f10ff */
[----:B------:R-:W-:Y:S02]  /*1cbe0*/  IADD3 R6, R11, -R6, RZ ;  /* 0x800000060b067210 */ /* 0x000fe40007ffe0ff */
[----:B------:R-:W-:Y:S01]  /*1cbf0*/  SHF.R.S32.HI R11, RZ, 0x2, R7 ;  /* 0x00000002ff0b7819 */ /* 0x000fe20000011407 */
[----:B------:R-:W-:Y:S01]  /*1cc00*/  IMAD R7, R21, c[0x0][0x3a0], RZ ;  /* 0x0000e80015077a24 */ /* 0x000fe200078e02ff */
[----:B------:R-:W-:Y:S02]  /*1cc10*/  ISETP.NE.AND P1, PT, R10, 0x1, PT ;  /* 0x000000010a00780c */ /* 0x000fe40003f25270 */
[----:B------:R-:W-:Y:S01]  /*1cc20*/  MOV R18, R20 ;  /* 0x0000001400127202 */ /* 0x000fe20000000f00 */
[----:B------:R-:W-:Y:S01]  /*1cc30*/  IMAD R3, R6, 0x10, R11 ;  /* 0x0000001006037824 */ /* 0x000fe200078e020b */
[----:B------:R-:W-:Y:S01]  /*1cc40*/  LOP3.LUT P2, RZ, R9, 0x3, RZ, 0xc0, !PT ;  /* 0x0000000309ff7812 */ /* 0x000fe2000784c0ff */
[C---:B------:R-:W-:Y:S01]  /*1cc50*/  IMAD R7, R20.reuse, c[0x0][0x3a4], R7 ;  /* 0x0000e90014077a24 */ /* 0x040fe200078e0207 */
[CC--:B------:R-:W-:Y:S01]  /*1cc60*/  LEA.HI R9, R5.reuse, R0.reuse, RZ, 0x3 ;  /* 0x0000000005097211 */ /* 0x0c0fe200078f18ff */
[----:B------:R-:W-:Y:S01]  /*1cc70*/  IMAD.WIDE.U32 R20, R20, c[0x0][0x3a0], RZ ;  /* 0x0000e80014147a25 */ /* 0x000fe200078e00ff */
[----:B------:R-:W-:-:S02]  /*1cc80*/  LEA.HI R5, R5, R0, RZ, 0x6 ;  /* 0x0000000005057211 */ /* 0x000fc400078f30ff */
[----:B------:R-:W-:Y:S01]  /*1cc90*/  LOP3.LUT R11, R9, 0xfffffff8, RZ, 0xc0, !PT ;  /* 0xfffffff8090b7812 */ /* 0x000fe200078ec0ff */
[----:B------:R-:W-:Y:S01]  /*1cca0*/  IMAD R6, R218, c[0x0][0x490], RZ ;  /* 0x00012400da067a24 */ /* 0x000fe200078e02ff */
[----:B------:R-:W-:Y:S01]  /*1ccb0*/  IADD3 R21, R21, R7, RZ ;  /* 0x0000000715157210 */ /* 0x000fe20007ffe0ff */
[----:B------:R-:W-:Y:S01]  /*1ccc0*/  IMAD R13, R14, 0x8, R3 ;  /* 0x000000080e0d7824 */ /* 0x000fe200078e0203 */
[----:B------:R-:W-:Y:S01]  /*1ccd0*/  SHF.R.S32.HI R17, RZ, 0x1f, R221 ;  /* 0x0000001fff117819 */ /* 0x000fe200000114dd */
[----:B------:R-:W-:Y:S01]  /*1cce0*/  IMAD R7, R219, c[0x0][0x494], R6 ;  /* 0x00012500db077a24 */ /* 0x000fe200078e0206 */
[----:B------:R-:W-:Y:S01]  /*1ccf0*/  SEL R14, R221, RZ, !P0 ;  /* 0x000000ffdd0e7207 */ /* 0x000fe20004000000 */
[----:B-1----:R-:W-:Y:S01]  /*1cd00*/  IMAD R6, R40, 0x80, R13 ;  /* 0x0000008028067824 */ /* 0x002fe200078e020d */
[----:B------:R-:W-:Y:S01]  /*1cd10*/  SEL R17, R17, RZ, !P0 ;  /* 0x000000ff11117207 */ /* 0x000fe20004000000 */
[----:B------:R-:W-:Y:S01]  /*1cd20*/  IMAD.WIDE.U32 R18, R219, c[0x0][0x490], R18 ;  /* 0x00012400db127a25 */ /* 0x000fe200078e0012 */
[----:B------:R-:W-:-:S03]  /*1cd30*/  SHF.R.S32.HI R9, RZ, 0x3, R9 ;  /* 0x00000003ff097819 */ /* 0x000fc60000011409 */
[----:B------:R-:W-:Y:S01]  /*1cd40*/  IMAD.IADD R0, R0, 0x1, -R11 ;  /* 0x0000000100007824 */ /* 0x000fe200078e0a0b */
[----:B------:R-:W-:Y:S01]  /*1cd50*/  IADD3 R19, R19, R7, RZ ;  /* 0x0000000713137210 */ /* 0x000fe20007ffe0ff */
[----:B------:R-:W-:-:S03]  /*1cd60*/  @P1 IMAD.HI.U32 R11, R6, c[0x0][0x4ec], RZ ;  /* 0x00013b00060b1a27 */ /* 0x000fc600078e00ff */
[----:B------:R-:W-:Y:S01]  /*1cd70*/  LEA R13, R0, R9, 0x5 ;  /* 0x00000009000d7211 */ /* 0x000fe200078e28ff */
[----:B------:R-:W-:Y:S02]  /*1cd80*/  IMAD R218, R218, c[0x0][0x3e8], RZ ;  /* 0x0000fa00dada7a24 */ /* 0x000fe400078e02ff */
[----:B------:R-:W-:Y:S01]  /*1cd90*/  IMAD.MOV.U32 R10, RZ, RZ, R6 ;  /* 0x000000ffff0a7224 */ /* 0x000fe200078e0006 */
[----:B------:R-:W-:Y:S01]  /*1cda0*/  @P1 SHF.R.U32.HI R10, RZ, c[0x0][0x4f0], R11 ;  /* 0x00013c00ff0a1a19 */ /* 0x000fe2000001160b */
[C---:B------:R-:W-:Y:S02]  /*1cdb0*/  IMAD R7, R219.reuse, c[0x0][0x3ec], R218 ;  /* 0x0000fb00db077a24 */ /* 0x040fe400078e02da */
[----:B------:R-:W-:Y:S01]  /*1cdc0*/  IMAD.WIDE.U32 R20, R219, c[0x0][0x3e8], R20 ;  /* 0x0000fa00db147a25 */ /* 0x000fe200078e0014 */
[----:B------:R-:W-:-:S03]  /*1cdd0*/  SHF.R.S32.HI R16, RZ, 0x1f, R10 ;  /* 0x0000001fff107819 */ /* 0x000fc6000001140a */
[----:B------:R-:W-:Y:S02]  /*1cde0*/  IMAD.IADD R21, R21, 0x1, R7 ;  /* 0x0000000115157824 */ /* 0x000fe400078e0207 */
[----:B------:R-:W-:Y:S02]  /*1cdf0*/  IMAD.MOV R7, RZ, RZ, -R10 ;  /* 0x000000ffff077224 */ /* 0x000fe400078e0a0a */
[----:B------:R-:W-:Y:S02]  /*1ce00*/  IMAD R11, R17, c[0x0][0x498], RZ ;  /* 0x00012600110b7a24 */ /* 0x000fe400078e02ff */
[----:B------:R-:W-:-:S04]  /*1ce10*/  IMAD.WIDE.U32 R18, R14, c[0x0][0x498], R18 ;  /* 0x000126000e127a25 */ /* 0x000fc800078e0012 */
[----:B------:R-:W-:Y:S01]  /*1ce20*/  IMAD R6, R7, c[0x0][0x4e8], R6 ;  /* 0x00013a0007067a24 */ /* 0x000fe200078e0206 */
[----:B------:R-:W-:Y:S01]  /*1ce30*/  IADD3 R10, P0, R10, R18, RZ ;  /* 0x000000120a0a7210 */ /* 0x000fe20007f1e0ff */
[----:B------:R-:W-:Y:S02]  /*1ce40*/  IMAD R11, R14, c[0x0][0x49c], R11 ;  /* 0x000127000e0b7a24 */ /* 0x000fe400078e020b */
[----:B------:R-:W-:Y:S01]  /*1ce50*/  IMAD R13, R40, 0x80, R13 ;  /* 0x00000080280d7824 */ /* 0x000fe200078e020d */
[----:B------:R-:W-:Y:S01]  /*1ce60*/  SHF.R.S32.HI R15, RZ, 0x1f, R6 ;  /* 0x0000001fff0f7819 */ /* 0x000fe20000011406 */
[----:B------:R-:W-:Y:S01]  /*1ce70*/  IMAD.SHL.U32 R23, R9, 0x40, RZ ;  /* 0x0000004009177824 */ /* 0x000fe200078e00ff */
[----:B------:R-:W-:Y:S01]  /*1ce80*/  IADD3.X R11, R16, R19, R11, P0, !PT ;  /* 0x00000013100b7210 */ /* 0x000fe200007fe40b */
[----:B------:R-:W-:Y:S01]  /*1ce90*/  @P1 IMAD.HI.U32 R12, R13, c[0x0][0x4ec], RZ ;  /* 0x00013b000d0c1a27 */ /* 0x000fe200078e00ff */
[----:B------:R-:W-:Y:S02]  /*1cea0*/  MOV R7, R13 ;  /* 0x0000000d00077202 */ /* 0x000fe40000000f00 */
[----:B------:R-:W-:Y:S01]  /*1ceb0*/  LEA R16, R40, R3, 0x7 ;  /* 0x0000000328107211 */ /* 0x000fe200078e38ff */
[----:B------:R-:W-:Y:S01]  /*1cec0*/  IMAD R15, R15, c[0x0][0x488], RZ ;  /* 0x000122000f0f7a24 */ /* 0x000fe200078e02ff */
[----:B------:R-:W-:Y:S01]  /*1ced0*/  @P1 SHF.R.U32.HI R7, RZ, c[0x0][0x4f0], R12 ;  /* 0x00013c00ff071a19 */ /* 0x000fe2000001160c */
[----:B------:R-:W-:Y:S01]  /*1cee0*/  IMAD.WIDE.U32 R10, R6, c[0x0][0x488], R10 ;  /* 0x00012200060a7a25 */ /* 0x000fe200078e000a */
[----:B------:R-:W-:-:S02]  /*1cef0*/  LOP3.LUT R23, R23, 0x1c0, RZ, 0xc0, !PT ;  /* 0x000001c017177812 */ /* 0x000fc400078ec0ff */
[----:B------:R-:W-:Y:S01]  /*1cf00*/  LEA R40, R40, R9, 0x7 ;  /* 0x0000000928287211 */ /* 0x000fe200078e38ff */
[----:B------:R-:W-:Y:S01]  /*1cf10*/  IMAD R15, R6, c[0x0][0x48c], R15 ;  /* 0x00012300060f7a24 */ /* 0x000fe200078e020f */
[----:B------:R-:W-:Y:S01]  /*1cf20*/  LEA R12, P0, R10, c[0x0][0x450], 0x2 ;  /* 0x000114000a0c7a11 */ /* 0x000fe200078010ff */
[----:B------:R-:W-:Y:S01]  /*1cf30*/  IMAD R17, R17, c[0x0][0x3f0], RZ ;  /* 0x0000fc0011117a24 */ /* 0x000fe200078e02ff */
[----:B------:R-:W-:Y:S01]  /*1cf40*/  SHF.R.U32.HI R6, RZ, 0x3, R23 ;  /* 0x00000003ff067819 */ /* 0x000fe20000011617 */
[----:B------:R-:W-:Y:S01]  /*1cf50*/  IMAD.SHL.U32 R0, R0, 0x8, RZ ;  /* 0x0000000800007824 */ /* 0x000fe200078e00ff */
[----:B------:R-:W-:Y:S01]  /*1cf60*/  IADD3 R11, R11, R15, RZ ;  /* 0x0000000f0b0b7210 */ /* 0x000fe20007ffe0ff */
[----:B------:R-:W-:Y:S01]  /*1cf70*/  SHFL.IDX PT, R42, R12, RZ, 0x1c1f ;  /* 0x001c1fff0c2a7589 */ /* 0x000fe200000e0000 */
[----:B------:R-:W-:Y:S02]  /*1cf80*/  IMAD R17, R14, c[0x0][0x3f4], R17 ;  /* 0x0000fd000e117a24 */ /* 0x000fe400078e0211 */
[----:B------:R-:W-:Y:S01]  /*1cf90*/  LEA.HI.X R11, R10, c[0x0][0x454], R11, 0x2, P0 ;  /* 0x000115000a0b7a11 */ /* 0x000fe200000f140b */
[----:B------:R-:W-:Y:S01]  /*1cfa0*/  SHFL.IDX PT, R34, R12, 0x1, 0x1c1f ;  /* 0x003c1f000c227f89 */ /* 0x000fe200000e0000 */
[----:B------:R-:W-:Y:S01]  /*1cfb0*/  SHF.R.S32.HI R10, RZ, 0x1f, R7 ;  /* 0x0000001fff0a7819 */ /* 0x000fe20000011407 */
[----:B------:R-:W-:Y:S01]  /*1cfc0*/  IMAD.WIDE.U32 R14, R14, c[0x0][0x3f0], R20 ;  /* 0x0000fc000e0e7a25 */ /* 0x000fe200078e0014 */
[----:B------:R-:W-:Y:S01]  /*1cfd0*/  LOP3.LUT R19, R23, 0x38, R0, 0xf8, !PT ;  /* 0x0000003817137812 */ /* 0x000fe200078ef800 */
[----:B------:R-:W1:Y:S01]  /*1cfe0*/  SHFL.IDX PT, R43, R11, RZ, 0x1c1f ;  /* 0x001c1fff0b2b7589 */ /* 0x000e6200000e0000 */
[----:B------:R-:W-:Y:S01]  /*1cff0*/  IADD3 R36, R0, 0x40, RZ ;  /* 0x0000004000247810 */ /* 0x000fe20007ffe0ff */
[----:B------:R-:W-:Y:S01]  /*1d000*/  IMAD.MOV R32, RZ, RZ, -R7 ;  /* 0x000000ffff207224 */ /* 0x000fe200078e0a07 */
[----:B------:R-:W-:Y:S01]  /*1d010*/  LOP3.LUT R6, R19, R6, RZ, 0x3c, !PT ;  /* 0x0000000613067212 */ /* 0x000fe200078e3cff */
[----:B------:R-:W2:Y:S01]  /*1d020*/  SHFL.IDX PT, R35, R11, 0x1, 0x1c1f ;  /* 0x003c1f000b237f89 */ /* 0x000ea200000e0000 */
[----:B-----5:R-:W-:Y:S01]  /*1d030*/  IMAD R3, R4, c[0x0][0x4e8], RZ ;  /* 0x00013a0004037a24 */ /* 0x020fe200078e02ff */
[----:B------:R-:W-:Y:S01]  /*1d040*/  IADD3 R4, R16, 0x8, RZ ;  /* 0x0000000810047810 */ /* 0x000fe20007ffe0ff */
[----:B------:R-:W-:-:S02]  /*1d050*/  IMAD.IADD R15, R15, 0x1, R17 ;  /* 0x000000010f0f7824 */ /* 0x000fc400078e0211 */
[----:B------:R-:W-:Y:S01]  /*1d060*/  IMAD R32, R32, c[0x0][0x4e8], R13 ;  /* 0x00013a0020207a24 */ /* 0x000fe200078e020d */
[-C--:B------:R-:W-:Y:S01]  /*1d070*/  ISETP.GE.OR P1, PT, R16, R3.reuse, P2 ;  /* 0x000000031000720c */ /* 0x080fe20001726670 */
[----:B------:R-:W-:Y:S01]  /*1d080*/  IMAD R10, R10, c[0x0][0x3e0], RZ ;  /* 0x0000f8000a0a7a24 */ /* 0x000fe200078e02ff */
[----:B------:R-:W-:Y:S01]  /*1d090*/  ISETP.GE.OR P0, PT, R4, R3, P2 ;  /* 0x000000030400720c */ /* 0x000fe20001706670 */
[----:B------:R-:W-:Y:S02]  /*1d0a0*/  IMAD.SHL.U32 R5, R5, 0x8, RZ ;  /* 0x0000000805057824 */ /* 0x000fe400078e00ff */
[C---:B------:R-:W-:Y:S02]  /*1d0b0*/  IMAD R10, R7.reuse, c[0x0][0x3e4], R10 ;  /* 0x0000f900070a7a24 */ /* 0x040fe400078e020a */
[----:B------:R-:W-:Y:S01]  /*1d0c0*/  IMAD.WIDE.U32 R14, R7, c[0x0][0x3e0], R14 ;  /* 0x0000f800070e7a25 */ /* 0x000fe200078e000e */
[----:B------:R-:W-:Y:S02]  /*1d0d0*/  SHF.R.S32.HI R7, RZ, 0x1f, R32 ;  /* 0x0000001fff077819 */ /* 0x000fe40000011420 */
[----:B------:R-:W-:Y:S01]  /*1d0e0*/  LOP3.LUT R5, R6, 0x7ffffe00, R5, 0xf8, !PT ;  /* 0x7ffffe0006057812 */ /* 0x000fe200078ef805 */
[----:B------:R-:W-:-:S02]  /*1d0f0*/  IMAD.IADD R15, R15, 0x1, R10 ;  /* 0x000000010f0f7824 */ /* 0x000fc400078e020a */
[----:B------:R-:W-:Y:S01]  /*1d100*/  IMAD R7, R7, c[0x0][0x3d8], RZ ;  /* 0x0000f60007077a24 */ /* 0x000fe200078e02ff */
[----:B------:R-:W-:Y:S01]  /*1d110*/  SHF.L.U32 R41, R5, 0x1, RZ ;  /* 0x0000000105297819 */ /* 0x000fe200000006ff */
[----:B-1----:R1:W-:Y:S02]  /*1d120*/  @!P1 ST.E [R42.64], R2 ;  /* 0x000000022a009985 */ /* 0x0023e4000c101910 */
[C---:B------:R-:W-:Y:S02]  /*1d130*/  IMAD R10, R32.reuse, c[0x0][0x3dc], R7 ;  /* 0x0000f700200a7a24 */ /* 0x040fe400078e0207 */
[----:B------:R-:W-:Y:S01]  /*1d140*/  IMAD.WIDE.U32 R32, R32, c[0x0][0x3d8], R14 ;  /* 0x0000f60020207a25 */ /* 0x000fe200078e000e */
[----:B--2---:R1:W-:Y:S03]  /*1d150*/  @!P0 ST.E [R34.64], R8 ;  /* 0x0000000822008985 */ /* 0x0043e6000c101910 */
[----:B------:R-:W-:Y:S01]  /*1d160*/  IMAD.IADD R10, R33, 0x1, R10 ;  /* 0x00000001210a7824 */ /* 0x000fe200078e020a */
[----:B------:R1:W2:Y:S01]  /*1d170*/  LDS.128 R28, [R41+0x1080] ;  /* 0x00108000291c7984 */ /* 0x0002a20000000c00 */
[----:B------:R-:W-:-:S03]  /*1d180*/  LEA R38, P0, R32, c[0x0][0x380], 0x1 ;  /* 0x0000e00020267a11 */ /* 0x000fc600078008ff */
[----:B------:R1:W3:Y:S01]  /*1d190*/  LDS.128 R24, [R41+0x2080] ;  /* 0x0020800029187984 */ /* 0x0002e20000000c00 */
[----:B------:R-:W-:Y:S02]  /*1d1a0*/  LEA.HI.X R37, R32, c[0x0][0x384], R10, 0x1, P0 ;  /* 0x0000e10020257a11 */ /* 0x000fe400000f0c0a */
[----:B------:R-:W-:Y:S01]  /*1d1b0*/  ISETP.GE.AND P0, PT, R40, R3, PT ;  /* 0x000000032800720c */ /* 0x000fe20003f06270 */
[----:B------:R1:W4:Y:S04]  /*1d1c0*/  LDS.128 R20, [R41+0x3080] ;  /* 0x0030800029147984 */ /* 0x0003280000000c00 */
        /* <DEDUP_REMOVED lines=17> */
.L_x_422:
[----:B------:R-:W-:Y:S05]  /*1d2e0*/  BSYNC B0 ;  /* 0x0000000000007941 */ /* 0x000fea0003800000 */
.L_x_421:
        /* <DEDUP_REMOVED lines=12> */
[----:B--2---:R2:W-:Y:S03]  /*1d3b0*/  @!P1 ST.E.128 [R8.64], R28 ;  /* 0x0000001c08009985 */ /* 0x0045e6000c101d10 */
[----:B------:R-:W-:-:S05]  /*1d3c0*/  @!P0 IMAD.WIDE R10, R2, 0x2, R10 ;  /* 0x00000002020a8825 */ /* 0x000fca00078e020a */
[----:B------:R2:W-:Y:S02]  /*1d3d0*/  @!P0 ST.E.128 [R10.64], R16 ;  /* 0x000000100a008985 */ /* 0x0005e4000c101d10 */
.L_x_424:
[----:B------:R-:W-:Y:S05]  /*1d3e0*/  BSYNC B0 ;  /* 0x0000000000007941 */ /* 0x000fea0003800000 */
.L_x_423:
        /* <DEDUP_REMOVED lines=15> */
.L_x_426:
[----:B------:R-:W-:Y:S05]  /*1d4e0*/  BSYNC B0 ;  /* 0x0000000000007941 */ /* 0x000fea0003800000 */
.L_x_425:
[----:B------:R-:W-:Y:S01]  /*1d4f0*/  IADD3 R40, R40, 0x60, RZ ;  /* 0x0000006028287810 */ /* 0x000fe20007ffe0ff */
[----:B---3--:R3:W1:Y:S03]  /*1d500*/  SHFL.IDX PT, R9, R37, 0x3, 0x181f ;  /* 0x00781f0025097f89 */ /* 0x00866600000e0000 */
[----:B------:R-:W-:Y:S01]  /*1d510*/  ISETP.GE.AND P0, PT, R40, R3, PT ;  /* 0x000000032800720c */ /* 0x000fe20003f06270 */
[----:B------:R3:W2:-:S12]  /*1d520*/  SHFL.IDX PT, R8, R38, 0x3, 0x181f ;  /* 0x00781f0026087f89 */ /* 0x00069800000e0000 */
[----:B------:R-:W-:Y:S05]  /*1d530*/  @P0 EXIT ;  /* 0x000000000000094d */ /* 0x000fea0003800000 */
[----:B------:R-:W-:-:S13]  /*1d540*/  ISETP.GE.AND P0, PT, R0, c[0x0][0x3c8], PT ;  /* 0x0000f20000007a0c */ /* 0x000fda0003f06270 */
[----:B-12---:R-:W-:-:S05]  /*1d550*/  @!P0 IMAD.WIDE R2, R0, 0x2, R8 ;  /* 0x0000000200028825 */ /* 0x006fca00078e0208 */
        /* <DEDUP_REMOVED lines=9> */
.L_x_419:
        /* <DEDUP_REMOVED lines=18> */
.L_x_427:
        /* <DEDUP_REMOVED lines=19> */
[----:B------:R-:W-:-:S04]  /*1d840*/  IMAD.WIDE.U32 R12, R219, c[0x0][0x490], R12 ;  /* 0x00012400db0c7a25 */ /* 0x000fc800078e000c */
[----:B------:R-:W-:Y:S01]  /*1d850*/  IMAD R14, R4, c[0x0][0x498], RZ ;  /* 0x00012600040e7a24 */ /* 0x000fe200078e02ff */
[----:B------:R-:W-:-:S03]  /*1d860*/  IADD3 R13, R3, R13, RZ ;  /* 0x0000000d030d7210 */ /* 0x000fc60007ffe0ff */
[----:B------:R-:W-:Y:S02]  /*1d870*/  IMAD R3, R221, c[0x0][0x49c], R14 ;  /* 0x00012700dd037a24 */ /* 0x000fe400078e020e */
[----:B------:R-:W-:-:S04]  /*1d880*/  @P0 IMAD.HI.U32 R5, R7, c[0x0][0x4ec], RZ ;  /* 0x00013b0007050a27 */ /* 0x000fc800078e00ff */
[----:B------:R-:W-:Y:S01]  /*1d890*/  IMAD.WIDE.U32 R12, R221, c[0x0][0x498], R12 ;  /* 0x00012600dd0c7a25 */ /* 0x000fe200078e000c */
[----:B------:R-:W-:-:S04]  /*1d8a0*/  @P0 SHF.R.U32.HI R6, RZ, c[0x0][0x4f0], R5 ;  /* 0x00013c00ff060a19 */ /* 0x000fc80000011605 */
[--C-:B------:R-:W-:Y:S01]  /*1d8b0*/  SHF.R.S32.HI R5, RZ, 0x1f, R6.reuse ;  /* 0x0000001fff057819 */ /* 0x100fe20000011406 */
[----:B------:R-:W-:Y:S01]  /*1d8c0*/  IMAD.MOV R10, RZ, RZ, -R6 ;  /* 0x000000ffff0a7224 */ /* 0x000fe200078e0a06 */
[----:B------:R-:W-:-:S03]  /*1d8d0*/  IADD3 R12, P0, R6, R12, RZ ;  /* 0x0000000c060c7210 */ /* 0x000fc60007f1e0ff */
[----:B------:R-:W-:Y:S01]  /*1d8e0*/  IMAD R10, R10, c[0x0][0x4e8], R7 ;  /* 0x00013a000a0a7a24 */ /* 0x000fe200078e0207 */
[----:B------:R-:W-:-:S04]  /*1d8f0*/  IADD3.X R13, R5, R13, R3, P0, !PT ;  /* 0x0000000d050d7210 */ /* 0x000fc800007fe403 */
[----:B------:R-:W-:Y:S01]  /*1d900*/  SHF.R.S32.HI R6, RZ, 0x1f, R10 ;  /* 0x0000001fff067819 */ /* 0x000fe2000001140a */
[----:B------:R-:W-:-:S04]  /*1d910*/  IMAD.WIDE.U32 R12, R10, c[0x0][0x488], R12 ;  /* 0x000122000a0c7a25 */ /* 0x000fc800078e000c */
[----:B------:R-:W-:Y:S01]  /*1d920*/  IMAD R3, R6, c[0x0][0x488], RZ ;  /* 0x0001220006037a24 */ /* 0x000fe200078e02ff */
[----:B------:R-:W-:-:S03]  /*1d930*/  LEA R6, P0, R12, c[0x0][0x450], 0x2 ;  /* 0x000114000c067a11 */ /* 0x000fc600078010ff */
[----:B------:R-:W-:-:S05]  /*1d940*/  IMAD R3, R10, c[0x0][0x48c], R3 ;  /* 0x000123000a037a24 */ /* 0x000fca00078e0203 */
[----:B------:R-:W-:-:S04]  /*1d950*/  IADD3 R3, R13, R3, RZ ;  /* 0x000000030d037210 */ /* 0x000fc80007ffe0ff */
[----:B------:R-:W-:Y:S02]  /*1d960*/  LEA.HI.X R7, R12, c[0x0][0x454], R3, 0x2, P0 ;  /* 0x000115000c077a11 */ /* 0x000fe400000f1403 */
[----:B------:R-:W-:-:S05]  /*1d970*/  MOV R3, 0xff800000 ;  /* 0xff80000000037802 */ /* 0x000fca0000000f00 */
[----:B------:R1:W-:Y:S02]  /*1d980*/  STG.E [R6.64], R3 ;  /* 0x0000000306007986 */ /* 0x0003e4000c101910 */
.L_x_429:
[----:B------:R-:W-:Y:S05]  /*1d990*/  BSYNC B0 ;  /* 0x0000000000007941 */ /* 0x000fea0003800000 */
.L_x_428:
[----:B------:R-:W2:Y:S01]  /*1d9a0*/  S2R R5, SR_CTAID.X ;  /* 0x0000000000057919 */ /* 0x000ea20000002500 */
[----:B-1----:R-:W-:Y:S01]  /*1d9b0*/  SHF.R.S32.HI R3, RZ, 0x1f, R0 ;  /* 0x0000001fff037819 */ /* 0x002fe20000011400 */
[----:B------:R-:W-:Y:S01]  /*1d9c0*/  IMAD R7, R9, c[0x0][0x3a0], RZ ;  /* 0x0000e80009077a24 */ /* 0x000fe200078e02ff */
[----:B------:R-:W-:Y:S01]  /*1d9d0*/  BSSY B0, `(.L_x_430) ;  /* 0x0000036000007945 */ /* 0x000fe20003800000 */
[----:B------:R-:W-:Y:S01]  /*1d9e0*/  IMAD.WIDE.U32 R10, R8, c[0x0][0x3a0], RZ ;  /* 0x0000e800080a7a25 */ /* 0x000fe200078e00ff */
[----:B------:R-:W-:-:S03]  /*1d9f0*/  LEA.HI R3, R3, R0, RZ, 0x3 ;  /* 0x0000000003037211 */ /* 0x000fc600078f18ff */
[----:B------:R-:W-:Y:S01]  /*1da00*/  IMAD R6, R8, c[0x0][0x3a4], R7 ;  /* 0x0000e90008067a24 */ /* 0x000fe200078e0207 */
[----:B------:R-:W-:Y:S01]  /*1da10*/  LOP3.LUT R9, R3, 0xfffffff8, RZ, 0xc0, !PT ;  /* 0xfffffff803097812 */ /* 0x000fe200078ec0ff */
[----:B------:R-:W-:Y:S01]  /*1da20*/  IMAD R218, R218, c[0x0][0x3e8], RZ ;  /* 0x0000fa00dada7a24 */ /* 0x000fe200078e02ff */
[----:B------:R-:W-:Y:S01]  /*1da30*/  MOV R7, c[0x0][0x4e8] ;  /* 0x00013a0000077a02 */ /* 0x000fe20000000f00 */
[----:B------:R-:W-:Y:S01]  /*1da40*/  IMAD R4, R4, c[0x0][0x3f0], RZ ;  /* 0x0000fc0004047a24 */ /* 0x000fe200078e02ff */
[----:B------:R-:W-:Y:S01]  /*1da50*/  IADD3 R9, -R9, R0, RZ ;  /* 0x0000000009097210 */ /* 0x000fe20007ffe1ff */
[----:B------:R-:W-:Y:S01]  /*1da60*/  IMAD R218, R219, c[0x0][0x3ec], R218 ;  /* 0x0000fb00dbda7a24 */ /* 0x000fe200078e02da */
[----:B------:R-:W-:Y:S01]  /*1da70*/  SHF.R.S32.HI R0, RZ, 0x3, R3 ;  /* 0x00000003ff007819 */ /* 0x000fe20000011403 */
[----:B------:R-:W-:Y:S01]  /*1da80*/  IMAD R4, R221, c[0x0][0x3f4], R4 ;  /* 0x0000fd00dd047a24 */ /* 0x000fe200078e0204 */
[----:B------:R-:W-:Y:S01]  /*1da90*/  ISETP.NE.AND P0, PT, R7, 0x1, PT ;  /* 0x000000010700780c */ /* 0x000fe20003f05270 */
[----:B-----5:R-:W-:Y:S01]  /*1daa0*/  IMAD R2, R2, c[0x0][0x4e8], RZ ;  /* 0x00013a0002027a24 */ /* 0x020fe200078e02ff */
[----:B------:R-:W-:Y:S01]  /*1dab0*/  IADD3 R11, R11, R6, RZ ;  /* 0x000000060b0b7210 */ /* 0x000fe20007ffe0ff */
[C---:B------:R-:W-:Y:S01]  /*1dac0*/  IMAD R6, R9.reuse, 0x20, R0 ;  /* 0x0000002009067824 */ /* 0x040fe200078e0200 */
[----:B------:R-:W-:-:S03]  /*1dad0*/  SHF.L.U32 R9, R9, 0x3, RZ ;  /* 0x0000000309097819 */ /* 0x000fc600000006ff */
[----:B------:R-:W-:Y:S01]  /*1dae0*/  IMAD.WIDE.U32 R10, R219, c[0x0][0x3e8], R10 ;  /* 0x0000fa00db0a7a25 */ /* 0x000fe200078e000a */
[C---:B--2---:R-:W-:Y:S02]  /*1daf0*/  LEA R6, R5.reuse, R6, 0x7 ;  /* 0x0000000605067211 */ /* 0x044fe400078e38ff */
[----:B------:R-:W-:Y:S02]  /*1db00*/  LEA R5, R5, R0, 0x7 ;  /* 0x0000000005057211 */ /* 0x000fe400078e38ff */
[----:B------:R-:W-:Y:S01]  /*1db10*/  IADD3 R11, R218, R11, RZ ;  /* 0x0000000bda0b7210 */ /* 0x000fe20007ffe0ff */
[----:B------:R-:W-:Y:S01]  /*1db20*/  @P0 IMAD.HI.U32 R3, R6, c[0x0][0x4ec], RZ ;  /* 0x00013b0006030a27 */ /* 0x000fe200078e00ff */
[----:B------:R-:W-:-:S03]  /*1db30*/  IADD3 R0, R9, 0x40, RZ ;  /* 0x0000004009007810 */ /* 0x000fc60007ffe0ff */
        /* <DEDUP_REMOVED lines=10> */
[----:B------:R-:W-:Y:S02]  /*1dbe0*/  IMAD R7, R7, c[0x0][0x3e4], R8 ;  /* 0x0000f90007077a24 */ /* 0x000fe400078e0208 */
[----:B------:R-:W-:Y:S02]  /*1dbf0*/  IMAD R4, R4, c[0x0][0x3d8], RZ ;  /* 0x0000f60004047a24 */ /* 0x000fe400078e02ff */
[----:B------:R-:W-:Y:S02]  /*1dc00*/  IMAD.IADD R11, R11, 0x1, R7 ;  /* 0x000000010b0b7824 */ /* 0x000fe400078e0207 */
[C---:B------:R-:W-:Y:S02]  /*1dc10*/  IMAD R4, R3.reuse, c[0x0][0x3dc], R4 ;  /* 0x0000f70003047a24 */ /* 0x040fe400078e0204 */
[----:B------:R-:W-:-:S05]  /*1dc20*/  IMAD.WIDE.U32 R10, R3, c[0x0][0x3d8], R10 ;  /* 0x0000f600030a7a25 */ /* 0x000fca00078e000a */
[----:B------:R-:W-:Y:S02]  /*1dc30*/  IADD3 R3, R11, R4, RZ ;  /* 0x000000040b037210 */ /* 0x000fe40007ffe0ff */
        /* <DEDUP_REMOVED lines=15> */
.L_x_431:
[----:B------:R-:W-:Y:S05]  /*1dd30*/  BSYNC B0 ;  /* 0x0000000000007941 */ /* 0x000fea0003800000 */
.L_x_430:
        /* <DEDUP_REMOVED lines=15> */
.L_x_433:
[----:B------:R-:W-:Y:S05]  /*1de30*/  BSYNC B0 ;  /* 0x0000000000007941 */ /* 0x000fea0003800000 */
.L_x_432:
        /* <DEDUP_REMOVED lines=15> */
.L_x_435:
[----:B------:R-:W-:Y:S05]  /*1df30*/  BSYNC B0 ;  /* 0x0000000000007941 */ /* 0x000fea0003800000 */
.L_x_434:
        /* <DEDUP_REMOVED lines=16> */
.L_x_436:
        /* <DEDUP_REMOVED lines=12> */
.L_x_1829:


//--------------------- .text._ZN7cutlass13device_kernelIN5flash19enable_sm80_to_sm89INS1_16FlashAttnFwdSm80INS1_25CollectiveMainloopFwdSm80ILi8ELi1ELb1EN4cute5tupleIJNS5_1CILi128EEES8_S8_EEELi128ENS_10bfloat16_tEfNS_4arch4Sm80ELb1ELb0ELb1ELb0ELb0ELb0ELb1ELb0EEENS1_21CollectiveEpilogueFwdIS9_NS6_IJNS7_ILi1EEESF_SF_EEESA_SC_Li256ELb0ELb1ELb0ELb0EEENS1_30DynamicPersistentTileSchedulerILi256ELi256ELb0ELb1ELb0EEEEEEEEEvNT_6ParamsE --------------------------
	.section	.text._ZN7cutlass13device_kernelIN5flash19enable_sm80_to_sm89INS1_16FlashAttnFwdSm80INS1_25CollectiveMainloopFwdSm80ILi8ELi1ELb1EN4cute5tupleIJNS5_1CILi128EEES8_S8_EEELi128ENS_10bfloat16_tEfNS_4arch4Sm80ELb1ELb0ELb1ELb0ELb0ELb0ELb1ELb0EEENS1_21CollectiveEpilogueFwdIS9_NS6_IJNS7_ILi1EEESF_SF_EEESA_SC_Li256ELb0ELb1ELb0ELb0EEENS1_30DynamicPersistentTileSchedulerILi256ELi256ELb0ELb1ELb0EEEEEEEEEvNT_6ParamsE,"ax",@progbits
	.sectioninfo	@"SHI_REGISTERS=255"
	.align	128
.text._ZN7cutlass13device_kernelIN5flash19enable_sm80_to_sm89INS1_16FlashAttnFwdSm80INS1_25CollectiveMainloopFwdSm80ILi8ELi1ELb1EN4cute5tupleIJNS5_1CILi128EEES8_S8_EEELi128ENS_10bfloat16_tEfNS_4arch4Sm80ELb1ELb0ELb1ELb0ELb0ELb0ELb1ELb0EEENS1_21CollectiveEpilogueFwdIS9_NS6_IJNS7_ILi1EEESF_SF_EEESA_SC_Li256ELb0ELb1ELb0ELb0EEENS1_30DynamicPersistentTileSchedulerILi256ELi256ELb0ELb1ELb0EEEEEEEEEvNT_6ParamsE:
        .type           _ZN7cutlass13device_kernelIN5flash19enable_sm80_to_sm89INS1_16FlashAttnFwdSm80INS1_25CollectiveMainloopFwdSm80ILi8ELi1ELb1EN4cute5tupleIJNS5_1CILi128EEES8_S8_EEELi128ENS_10bfloat16_tEfNS_4arch4Sm80ELb1ELb0ELb1ELb0ELb0ELb0ELb1ELb0EEENS1_21CollectiveEpilogueFwdIS9_NS6_IJNS7_ILi1EEESF_SF_EEESA_SC_Li256ELb0ELb1ELb0ELb0EEENS1_30DynamicPersistentTileSchedulerILi256ELi256ELb0ELb1ELb0EEEEEEEEEvNT_6ParamsE,@function
        .size           _ZN7cutlass13device_kernelIN5flash19enable_sm80_to_sm89INS1_16FlashAttnFwdSm80INS1_25CollectiveMainloopFwdSm80ILi8ELi1ELb1EN4cute5tupleIJNS5_1CILi128EEES8_S8_EEELi128ENS_10bfloat16_tEfNS_4arch4Sm80ELb1ELb0ELb1ELb0ELb0ELb0ELb1ELb0EEENS1_21CollectiveEpilogueFwdIS9_NS6_IJNS7_ILi1EEESF_SF_EEESA_SC_Li256ELb0ELb1ELb0ELb0EEENS1_30DynamicPersistentTileSchedulerILi256ELi256ELb0ELb1ELb0EEEEEEEEEvNT_6ParamsE,(.L_x_1830 - _ZN7cutlass13device_kernelIN5flash19enable_sm80_to_sm89INS1_16FlashAttnFwdSm80INS1_25CollectiveMainloopFwdSm80ILi8ELi1ELb1EN4cute5tupleIJNS5_1CILi128EEES8_S8_EEELi128ENS_10bfloat16_tEfNS_4arch4Sm80ELb1ELb0ELb1ELb0ELb0ELb0ELb1ELb0EEENS1_21CollectiveEpilogueFwdIS9_NS6_IJNS7_ILi1EEESF_SF_EEESA_SC_Li256ELb0ELb1ELb0ELb0EEENS1_30DynamicPersistentTileSchedulerILi256ELi256ELb0ELb1ELb0EEEEEEEEEvNT_6ParamsE)
        .other          _ZN7cutlass13device_kernelIN5flash19enable_sm80_to_sm89INS1_16FlashAttnFwdSm80INS1_25CollectiveMainloopFwdSm80ILi8ELi1ELb1EN4cute5tupleIJNS5_1CILi128EEES8_S8_EEELi128ENS_10bfloat16_tEfNS_4arch4Sm80ELb1ELb0ELb1ELb0ELb0ELb0ELb1ELb0EEENS1_21CollectiveEpilogueFwdIS9_NS6_IJNS7_ILi1EEESF_SF_EEESA_SC_Li256ELb0ELb1ELb0ELb0EEENS1_30DynamicPersistentTileSchedulerILi256ELi256ELb0ELb1ELb0EEEEEEEEEvNT_6ParamsE,@"STO_CUDA_ENTRY STV_DEFAULT"
_ZN7cutlass13device_kernelIN5flash19enable_sm80_to_sm89INS1_16FlashAttnFwdSm80INS1_25CollectiveMainloopFwdSm80ILi8ELi1ELb1EN4cute5tupleIJNS5_1CILi128EEES8_S8_EEELi128ENS_10bfloat16_tEfNS_4arch4Sm80ELb1ELb0ELb1ELb0ELb0ELb0ELb1ELb0EEENS1_21CollectiveEpilogueFwdIS9_NS6_IJNS7_ILi1EEESF_SF_EEESA_SC_Li256ELb0ELb1ELb0ELb0EEENS1_30DynamicPersistentTileSchedulerILi256ELi256ELb0ELb1ELb0EEEEEEEEEvNT_6ParamsE:
[----:B------:R-:W-:-:S03]  /*0000*/  MOV R1, c[0x0][0x28] ;  /* 0x00000a0000017a02 */ /* 0x000fc60000000f00 */
[----:B------:R-:W1:Y:S01]  /*0010*/  S2R R20, SR_TID.X ;  /* 0x0000000000147919 */ /* 0x000e620000002100 */
[----:B------:R-:W-:-:S03]  /*0020*/  IADD3 R1, R1, -0x78, RZ ;  /* 0xffffff8801017810 */ /* 0x000fc60007ffe0ff */
[----:B------:R-:W2:Y:S01]  /*0030*/  S2R R14, SR_CTAID.X ;  /* 0x00000000000e7919 */ /* 0x000ea20000002500 */
[----:B-1----:R-:W-:-:S05]  /*0040*/  SHF.R.U32.HI R2, RZ, 0x5, R20 ;  /* 0x00000005ff027819 */ /* 0x002fca0000011614 */
[----:B------:R-:W1:Y:S02]  /*0050*/  SHFL.IDX PT, R0, R2, RZ, 0x1f ;  /* 0x00001fff02007589 */ /* 0x000e6400000e0000 */
[----:B-1----:R-:W-:Y:S02]  /*0060*/  ISETP.GE.AND P0, PT, R0, 0x1, PT ;  /* 0x000000010000780c */ /* 0x002fe40003f06270 */
[----:B------:R1:W-:Y:S11]  /*0070*/  STL [R1+0x70], R0 ;  /* 0x0000700001007387 */ /* 0x0003f60000100800 */
[----:B------:R-:W-:Y:S06]  /*0080*/  @P0 BAR.ARV 0x4, 0x100 ;  /* 0x0104000000000b1d */ /* 0x000fec0000002000 */
[----:B--2---:R-:W-:-:S13]  /*0090*/  ISETP.GE.AND P0, PT, R14, c[0x0][0x538], PT ;  /* 0x00014e000e007a0c */ /* 0x004fda0003f06270 */
[----:B------:R-:W-:Y:S05]  /*00a0*/  @P0 EXIT ;  /* 0x000000000000094d */ /* 0x000fea0003800000 */
[----:B-1----:R-:W-:Y:S01]  /*00b0*/  SHF.R.S32.HI R11, RZ, 0x1f, R20 ;  /* 0x0000001fff0b7819 */ /* 0x002fe20000011414 */
[----:B------:R-:W-:-:S03]  /*00c0*/  ULDC.64 UR6, c[0x0][0x118] ;  /* 0x0000460000067ab9 */ /* 0x000fc60000000a00 */
[CC--:B------:R-:W-:Y:S02]  /*00d0*/  LEA.HI R12, R11.reuse, R20.reuse, RZ, 0x3 ;  /* 0x000000140b0c7211 */ /* 0x0c0fe400078f18ff */
[CC--:B------:R-:W-:Y:S02]  /*00e0*/  LEA.HI R2, R11.reuse, R20.reuse, RZ, 0x4 ;  /* 0x000000140b027211 */ /* 0x0c0fe400078f20ff */
[----:B------:R-:W-:Y:S02]  /*00f0*/  LEA.HI R13, R11, R20, RZ, 0x2 ;  /* 0x000000140b0d7211 */ /* 0x000fe400078f10ff */
[----:B------:R-:W-:Y:S02]  /*0100*/  SHF.R.S32.HI R17, RZ, 0x3, R12 ;  /* 0x00000003ff117819 */ /* 0x000fe4000001140c */
[----:B------:R-:W-:Y:S02]  /*0110*/  SHF.R.S32.HI R4, RZ, 0x4, R2 ;  /* 0x00000004ff047819 */ /* 0x000fe40000011402 */
[----:B------:R-:W-:Y:S01]  /*0120*/  LOP3.LUT R0, R2, 0xfffffff0, RZ, 0xc0, !PT ;  /* 0xfffffff002007812 */ /* 0x000fe200078ec0ff */
[----:B------:R-:W-:Y:S01]  /*0130*/  IMAD.SHL.U32 R7, R17, 0x40, RZ ;  /* 0x0000004011077824 */ /* 0x000fe200078e00ff */
[----:B------:R-:W-:-:S02]  /*0140*/  LOP3.LUT R3, R12, 0xfffffff8, RZ, 0xc0, !PT ;  /* 0xfffffff80c037812 */ /* 0x000fc400078ec0ff */
[--C-:B------:R-:W-:Y:S01]  /*0150*/  SHF.R.S32.HI R8, RZ, 0x2, R13.reuse ;  /* 0x00000002ff087819 */ /* 0x100fe2000001140d */
[C---:B------:R-:W-:Y:S01]  /*0160*/  IMAD.IADD R0, R20.reuse, 0x1, -R0 ;  /* 0x0000000114007824 */ /* 0x040fe200078e0a00 */
[----:B------:R-:W-:Y:S01]  /*0170*/  SHF.R.S32.HI R5, RZ, 0x1f, R13 ;  /* 0x0000001fff057819 */ /* 0x000fe2000001140d */
[----:B------:R-:W-:Y:S01]  /*0180*/  IMAD.IADD R6, R20, 0x1, -R3 ;  /* 0x0000000114067824 */ /* 0x000fe200078e0a03 */
[----:B------:R-:W-:Y:S02]  /*0190*/  LEA.HI R2, R2, R4, RZ, 0x1 ;  /* 0x0000000402027211 */ /* 0x000fe400078f08ff */
[----:B------:R-:W-:Y:S01]  /*01a0*/  LEA.HI R3, R5, R8, RZ, 0x3 ;  /* 0x0000000805037211 */ /* 0x000fe200078f18ff */
[----:B------:R-:W-:Y:S01]  /*01b0*/  IMAD.SHL.U32 R18, R6, 0x8, RZ ;  /* 0x0000000806127824 */ /* 0x000fe200078e00ff */
[----:B------:R-:W-:Y:S01]  /*01c0*/  LOP3.LUT R5, R2, 0xfffffffe, RZ, 0xc0, !PT ;  /* 0xfffffffe02057812 */ /* 0x000fe200078ec0ff */
[----:B------:R-:W-:Y:S01]  /*01d0*/  IMAD.SHL.U32 R9, R6, 0x40, RZ ;  /* 0x0000004006097824 */ /* 0x000fe200078e00ff */
[----:B------:R-:W-:-:S02]  /*01e0*/  LOP3.LUT R2, R7, 0x1c0, RZ, 0xc0, !PT ;  /* 0x000001c007027812 */ /* 0x000fc400078ec0ff */
[----:B------:R-:W-:Y:S01]  /*01f0*/  SHF.R.S32.HI R7, RZ, 0x1f, R0 ;  /* 0x0000001fff077819 */ /* 0x000fe20000011400 */
[----:B------:R-:W-:Y:S01]  /*0200*/  IMAD.IADD R201, R4, 0x1, -R5 ;  /* 0x0000000104c97824 */ /* 0x000fe200078e0a05 */
[----:B------:R-:W-:Y:S02]  /*0210*/  LOP3.LUT R3, R3, 0xfffffff8, RZ, 0xc0, !PT ;  /* 0xfffffff803037812 */ /* 0x000fe400078ec0ff */
[----:B------:R-:W-:Y:S02]  /*0220*/  LEA.HI R200, R7, R0, RZ, 0x3 ;  /* 0x0000000007c87211 */ /* 0x000fe400078f18ff */
[----:B------:R-:W-:Y:S01]  /*0230*/  LOP3.LUT R4, R2, 0x38, R18, 0xf8, !PT ;  /* 0x0000003802047812 */ /* 0x000fe200078ef812 */
[----:B------:R-:W-:Y:S01]  /*0240*/  IMAD.IADD R7, R8, 0x1, -R3 ;  /* 0x0000000108077824 */ /* 0x000fe200078e0a03 */
[----:B------:R-:W-:Y:S02]  /*0250*/  SHF.R.U32.HI R3, RZ, 0x3, R2 ;  /* 0x00000003ff037819 */ /* 0x000fe40000011602 */
[C---:B------:R-:W-:Y:S01]  /*0260*/  LOP3.LUT R2, R200.reuse, 0xfffffff8, RZ, 0xc0, !PT ;  /* 0xfffffff8c8027812 */ /* 0x040fe200078ec0ff */
[----:B------:R-:W-:Y:S01]  /*0270*/  IMAD.SHL.U32 R200, R200, 0x40, RZ ;  /* 0x00000040c8c87824 */ /* 0x000fe200078e00ff */
[----:B------:R-:W-:-:S02]  /*0280*/  LEA.HI R10, R11, R20, RZ, 0x5 ;  /* 0x000000140b0a7211 */ /* 0x000fc400078f28ff */
[----:B------:R-:W-:Y:S01]  /*0290*/  LOP3.LUT R8, R4, R3, RZ, 0x3c, !PT ;  /* 0x0000000304087212 */ /* 0x000fe200078e3cff */
[----:B------:R-:W-:Y:S01]  /*02a0*/  IMAD.IADD R5, R0, 0x1, -R2 ;  /* 0x0000000100057824 */ /* 0x000fe200078e0a02 */
[----:B------:R-:W-:Y:S02]  /*02b0*/  LOP3.LUT R2, R10, 0xffffffe0, RZ, 0xc0, !PT ;  /* 0xffffffe00a027812 */ /* 0x000fe400078ec0ff */
[----:B------:R-:W-:Y:S02]  /*02c0*/  LOP3.LUT R0, R9, 0x1c0, RZ, 0xc0, !PT ;  /* 0x000001c009007812 */ /* 0x000fe400078ec0ff */
[----:B------:R-:W-:Y:S01]  /*02d0*/  SHF.R.S32.HI R224, RZ, 0x5, R10 ;  /* 0x00000005ffe07819 */ /* 0x000fe2000001140a */
[----:B------:R-:W-:Y:S01]  /*02e0*/  IMAD.IADD R16, R20, 0x1, -R2 ;  /* 0x0000000114107824 */ /* 0x000fe200078e0a02 */
[----:B------:R-:W-:Y:S02]  /*02f0*/  SHF.R.S32.HI R3, RZ, 0x1f, R10 ;  /* 0x0000001fff037819 */ /* 0x000fe4000001140a */
[----:B------:R-:W-:Y:S01]  /*0300*/  LOP3.LUT R4, R0, 0x8, R12, 0xf8, !PT ;  /* 0x0000000800047812 */ /* 0x000fe200078ef80c */
[----:B------:R-:W-:Y:S01]  /*0310*/  IMAD.MOV.U32 R12, RZ, RZ, 0x10 ;  /* 0x00000010ff0c7424 */ /* 0x000fe200078e00ff */
[----:B------:R-:W-:-:S02]  /*0320*/  SHF.R.U32.HI R2, RZ, 0x3, R0 ;  /* 0x00000003ff027819 */ /* 0x000fc40000011600 */
[----:B------:R-:W-:Y:S01]  /*0330*/  LEA.HI R9, R11, R20, RZ, 0x6 ;  /* 0x000000140b097211 */ /* 0x000fe200078f30ff */
[----:B------:R-:W-:Y:S01]  /*0340*/  IMAD.MOV.U32 R11, RZ, RZ, 0x20 ;  /* 0x00000020ff0b7424 */ /* 0x000fe200078e00ff */
[----:B------:R-:W-:Y:S02]  /*0350*/  LEA.HI R0, R3, R224, RZ, 0x3 ;  /* 0x000000e003007211 */ /* 0x000fe400078f18ff */
[----:B------:R-:W-:Y:S02]  /*0360*/  SHF.R.S32.HI R3, RZ, 0x1f, R16 ;  /* 0x0000001fff037819 */ /* 0x000fe40000011410 */
[----:B------:R-:W-:Y:S01]  /*0370*/  LOP3.LUT R10, R4, R2, RZ, 0x3c, !PT ;  /* 0x00000002040a7212 */ /* 0x000fe200078e3cff */
[----:B------:R-:W-:Y:S01]  /*0380*/  IMAD.SHL.U32 R2, R9, 0x8, RZ ;  /* 0x0000000809027824 */ /* 0x000fe200078e00ff */
[----:B------:R-:W-:Y:S02]  /*0390*/  LOP3.LUT R0, R0, 0xffffff8, RZ, 0xc0, !PT ;  /* 0x0ffffff800007812 */ /* 0x000fe400078ec0ff */
[----:B------:R-:W-:-:S02]  /*03a0*/  LEA.HI R9, R3, R16, RZ, 0x2 ;  /* 0x0000001003097211 */ /* 0x000fc400078f10ff */
[----:B------:R-:W-:Y:S02]  /*03b0*/  LOP3.LUT R3, R7, 0x1, RZ, 0xc0, !PT ;  /* 0x0000000107037812 */ /* 0x000fe400078ec0ff */
[----:B------:R-:W-:Y:S01]  /*03c0*/  LOP3.LUT R8, R8, 0x7ffffe00, R2, 0xf8, !PT ;  /* 0x7ffffe0008087812 */ /* 0x000fe200078ef802 */
[----:B------:R-:W-:Y:S01]  /*03d0*/  IMAD.IADD R2, R224, 0x1, -R0 ;  /* 0x00000001e0027824 */ /* 0x000fe200078e0a00 */
[----:B------:R-:W-:Y:S02]  /*03e0*/  SHF.R.S32.HI R0, RZ, 0x2, R9 ;  /* 0x00000002ff007819 */ /* 0x000fe40000011409 */
[----:B------:R-:W-:Y:S01]  /*03f0*/  ISETP.NE.U32.AND P0, PT, R3, 0x1, PT ;  /* 0x000000010300780c */ /* 0x000fe20003f05070 */
[----:B------:R-:W-:Y:S01]  /*0400*/  IMAD.SHL.U32 R3, R5, 0x40, RZ ;  /* 0x0000004005037824 */ /* 0x000fe200078e00ff */
[----:B------:R-:W-:Y:S01]  /*0410*/  LOP3.LUT R4, R13, 0xfffffffc, RZ, 0xc0, !PT ;  /* 0xfffffffc0d047812 */ /* 0x000fe200078ec0ff */
[----:B------:R-:W-:Y:S01]  /*0420*/  IMAD R15, R2, 0x10, R0 ;  /* 0x00000010020f7824 */ /* 0x000fe200078e0200 */
[----:B------:R-:W-:Y:S01]  /*0430*/  LOP3.LUT P4, RZ, R5, 0x2, RZ, 0xc0, !PT ;  /* 0x0000000205ff7812 */ /* 0x000fe2000788c0ff */
[----:B------:R-:W-:Y:S01]  /*0440*/  IMAD.SHL.U32 R2, R201, 0x8, RZ ;  /* 0x00000008c9027824 */ /* 0x000fe200078e00ff */
[----:B------:R-:W-:Y:S01]  /*0450*/  LOP3.LUT R0, R3, 0x1c0, RZ, 0xc0, !PT ;  /* 0x000001c003007812 */ /* 0x000fe200078ec0ff */
[----:B------:R-:W-:Y:S01]  /*0460*/  IMAD.IADD R3, R20, 0x1, -R4 ;  /* 0x0000000114037824 */ /* 0x000fe200078e0a04 */
[----:B------:R-:W-:Y:S01]  /*0470*/  LOP3.LUT P3, RZ, R5, 0x4, RZ, 0xc0, !PT ;  /* 0x0000000405ff7812 */ /* 0x000fe2000786c0ff */
[----:B------:R-:W-:Y:S01]  /*0480*/  IMAD.SHL.U32 R4, R7, 0x40, RZ ;  /* 0x0000004007047824 */ /* 0x000fe200078e00ff */
[----:B------:R-:W-:Y:S01]  /*0490*/  LOP3.LUT R5, R0, 0x8, R2, 0xf8, !PT ;  /* 0x0000000800057812 */ /* 0x000fe200078ef802 */
[----:B------:R-:W-:Y:S01]  /*04a0*/  STL [R1+0x74], R15 ;  /* 0x0000740f01007387 */ /* 0x000fe20000100800 */
[----:B------:R-:W-:Y:S01]  /*04b0*/  SHF.R.U32.HI R2, RZ, 0x3, R0 ;  /* 0x00000003ff027819 */ /* 0x000fe20000011600 */
[----:B------:R-:W-:Y:S01]  /*04c0*/  IMAD R201, R201, 0x200, R10 ;  /* 0x00000200c9c97824 */ /* 0x000fe200078e020a */
[----:B------:R-:W-:Y:S01]  /*04d0*/  LEA.HI R0, R3, R3, RZ, 0x1 ;  /* 0x0000000303007211 */ /* 0x000fe200078f08ff */
[----:B------:R-:W-:Y:S01]  /*04e0*/  STL [R1+0x48], R14 ;  /* 0x0000480e01007387 */ /* 0x000fe20000100800 */
[----:B------:R-:W-:Y:S01]  /*04f0*/  LOP3.LUT R5, R5, R2, RZ, 0x3c, !PT ;  /* 0x0000000205057212 */ /* 0x000fe200078e3cff */
[----:B------:R-:W-:Y:S01]  /*0500*/  IMAD.MOV.U32 R10, RZ, RZ, 0x40 ;  /* 0x00000040ff0a7424 */ /* 0x000fe200078e00ff */
[----:B------:R-:W-:Y:S01]  /*0510*/  LOP3.LUT R0, R0, 0x1ffffffe, RZ, 0xc0, !PT ;  /* 0x1ffffffe00007812 */ /* 0x000fe200078ec0ff */
[----:B------:R-:W-:Y:S01]  /*0520*/  IMAD.SHL.U32 R228, R8, 0x2, RZ ;  /* 0x0000000208e47824 */ /* 0x000fe200078e00ff */
[----:B------:R-:W-:-:S02]  /*0530*/  LOP3.LUT R2, R4, 0x1c0, RZ, 0xc0, !PT ;  /* 0x000001c004027812 */ /* 0x000fc400078ec0ff */
[----:B------:R-:W-:Y:S01]  /*0540*/  R2P PR, R7, 0x6 ;  /* 0x0000000607007804 */ /* 0x000fe20000000000 */
[----:B------:R-:W-:Y:S01]  /*0550*/  IMAD.IADD R7, R3, 0x1, -R0 ;  /* 0x0000000103077824 */ /* 0x000fe200078e0a00 */
[----:B------:R-:W-:Y:S01]  /*0560*/  LEA.HI R0, R2, R2, RZ, 0x1d ;  /* 0x0000000202007211 */ /* 0x000fe200078fe8ff */
[----:B------:R-:W-:Y:S01]  /*0570*/  IMAD R3, R224, 0x200, R3 ;  /* 0x00000200e0037824 */ /* 0x000fe200078e0203 */
[----:B------:R-:W-:Y:S02]  /*0580*/  SEL R2, R12, 0xfffffff0, !P4 ;  /* 0xfffffff00c027807 */ /* 0x000fe40006000000 */
[----:B------:R-:W-:Y:S01]  /*0590*/  SEL R223, R11, 0xffffffe0, !P3 ;  /* 0xffffffe00bdf7807 */ /* 0x000fe20005800000 */
[----:B------:R-:W-:Y:S01]  /*05a0*/  IMAD.U32 R4, R3, 0x2, R0 ;  /* 0x0000000203047824 */ /* 0x000fe200078e0000 */
[----:B------:R-:W-:Y:S01]  /*05b0*/  LOP3.LUT R0, R9, 0x7ffffffc, RZ, 0xc0, !PT ;  /* 0x7ffffffc09007812 */ /* 0x000fe200078ec0ff */
[----:B------:R-:W-:Y:S01]  /*05c0*/  IMAD R3, R6, 0x20, R17 ;  /* 0x0000002006037824 */ /* 0x000fe200078e0211 */
[----:B------:R-:W-:Y:S01]  /*05d0*/  LOP3.LUT R200, R5, 0x7ffffe00, R200, 0xf8, !PT ;  /* 0x7ffffe0005c87812 */ /* 0x000fe200078ef8c8 */
[----:B------:R-:W-:Y:S01]  /*05e0*/  IMAD.IADD R223, R2, 0x1, R223 ;  /* 0x0000000102df7824 */ /* 0x000fe200078e02df */
[----:B------:R-:W-:Y:S01]  /*05f0*/  IADD3 R2, R18, 0x40, RZ ;  /* 0x0000004012027810 */ /* 0x000fe20007ffe0ff */
[----:B------:R-:W-:Y:S01]  /*0600*/  IMAD.IADD R0, R16, 0x1, -R0 ;  /* 0x0000000110007824 */ /* 0x000fe200078e0a00 */
[----:B------:R1:W-:Y:S01]  /*0610*/  STL [R1+0x6c], R3 ;  /* 0x00006c0301007387 */ /* 0x0003e20000100800 */
[----:B------:R-:W-:-:S02]  /*0620*/  SHF.R.S32.HI R19, RZ, 0x1f, R18 ;  /* 0x0000001fff137819 */ /* 0x000fc40000011412 */
[C---:B------:R-:W-:Y:S01]  /*0630*/  LOP3.LUT P6, RZ, R6.reuse, 0x2, RZ, 0xc0, !PT ;  /* 0x0000000206ff7812 */ /* 0x040fe200078cc0ff */
[----:B------:R2:W-:Y:S01]  /*0640*/  STL [R1+0x2c], R2 ;  /* 0x00002c0201007387 */ /* 0x0005e20000100800 */
[----:B------:R-:W-:Y:S01]  /*0650*/  LOP3.LUT P5, RZ, R6, 0x4, RZ, 0xc0, !PT ;  /* 0x0000000406ff7812 */ /* 0x000fe200078ac0ff */
[----:B------:R-:W-:Y:S01]  /*0660*/  IMAD.SHL.U32 R6, R0, 0x2, RZ ;  /* 0x0000000200067824 */ /* 0x000fe200078e00ff */
[----:B------:R-:W-:Y:S01]  /*0670*/  SEL R5, R11, 0xffffffe0, !P1 ;  /* 0xffffffe00b057807 */ /* 0x000fe20004800000 */
[----:B------:R-:W-:Y:S01]  /*0680*/  IMAD R0, R7, 0x8, R15 ;  /* 0x0000000807007824 */ /* 0x000fe200078e020f */
[----:B------:R-:W-:Y:S01]  /*0690*/  LEA R4, R4, 0x80, 0x1 ;  /* 0x0000008004047811 */ /* 0x000fe200078e08ff */
[----:B------:R-:W-:Y:S01]  /*06a0*/  STL.64 [R1+0x8], R18 ;  /* 0x0000081201007387 */ /* 0x000fe20000100a00 */
[----:B------:R-:W-:Y:S02]  /*06b0*/  LEA R200, R200, 0x100, 0x1 ;  /* 0x00000100c8c87811 */ /* 0x000fe400078e08ff */
[----:B------:R-:W-:Y:S01]  /*06c0*/  LEA R201, R201, 0x8100, 0x1 ;  /* 0x00008100c9c97811 */ /* 0x000fe200078e08ff */
[----:B------:R-:W-:Y:S01]  /*06d0*/  IMAD.IADD R8, R4, 0x1, R5 ;  /* 0x0000000104087824 */ /* 0x000fe200078e0205 */
[----:B------:R-:W-:Y:S01]  /*06e0*/  SEL R202, R10, 0xffffffc0, !P5 ;  /* 0xffffffc00aca7807 */ /* 0x000fe20006800000 */
[--C-:B------:R-:W-:Y:S01]  /*06f0*/  IMAD R224, R224, 0x800, R200.reuse ;  /* 0x00000800e0e07824 */ /* 0x100fe200078e02c8 */
[----:B------:R-:W-:Y:S01]  /*0700*/  IADD3 R207, R201, 0x20, RZ ;  /* 0x00000020c9cf7810 */ /* 0x000fe20007ffe0ff */
[----:B------:R-:W-:Y:S01]  /*0710*/  IMAD R223, R223, 0x2, R200 ;  /* 0x00000002dfdf7824 */ /* 0x000fe200078e02c8 */
[C---:B------:R-:W-:Y:S01]  /*0720*/  @P6 IADD3 R207, R201.reuse, -0x20, RZ ;  /* 0xffffffe0c9cf6810 */ /* 0x040fe20007ffe0ff */
[----:B------:R-:W-:-:S03]  /*0730*/  IMAD.IADD R205, R201, 0x1, R202 ;  /* 0x00000001c9cd7824 */ /* 0x000fc600078e02ca */
[C---:B------:R-:W-:Y:S01]  /*0740*/  IADD3 R222, R207.reuse, 0x800, RZ ;  /* 0x00000800cfde7810 */ /* 0x040fe20007ffe0ff */
[----:B------:R-:W-:Y:S01]  /*0750*/  IMAD.IADD R202, R202, 0x1, R207 ;  /* 0x00000001caca7824 */ /* 0x000fe200078e02cf */
[----:B-1----:R-:W-:Y:S02]  /*0760*/  SEL R3, R10, 0xffffffc0, !P2 ;  /* 0xffffffc00a037807 */ /* 0x002fe40005000000 */
[C---:B------:R-:W-:Y:S02]  /*0770*/  IADD3 R221, R207.reuse, 0x1000, RZ ;  /* 0x00001000cfdd7810 */ /* 0x040fe40007ffe0ff */
[----:B--2---:R-:W-:Y:S01]  /*0780*/  SHF.R.S32.HI R2, RZ, 0x1f, R2 ;  /* 0x0000001fff027819 */ /* 0x004fe20000011402 */
[----:B------:R-:W-:Y:S01]  /*0790*/  IMAD.IADD R7, R4, 0x1, R3 ;  /* 0x0000000104077824 */ /* 0x000fe200078e0203 */
[C---:B------:R-:W-:Y:S02]  /*07a0*/  IADD3 R220, R207.reuse, 0x1800, RZ ;  /* 0x00001800cfdc7810 */ /* 0x040fe40007ffe0ff */
[C---:B------:R-:W-:Y:S01]  /*07b0*/  IADD3 R219, R207.reuse, 0x2000, RZ ;  /* 0x00002000cfdb7810 */ /* 0x040fe20007ffe0ff */
[----:B------:R1:W-:Y:S01]  /*07c0*/  STL [R1+0x44], R2 ;  /* 0x0000440201007387 */ /* 0x0003e20000100800 */
[----:B------:R-:W-:-:S02]  /*07d0*/  IADD3 R218, R207, 0x2800, RZ ;  /* 0x00002800cfda7810 */ /* 0x000fc40007ffe0ff */
[C---:B------:R-:W-:Y:S01]  /*07e0*/  IADD3 R217, R207.reuse, 0x3000, RZ ;  /* 0x00003000cfd97810 */ /* 0x040fe20007ffe0ff */
[----:B------:R2:W-:Y:S01]  /*07f0*/  STL [R1+0x40], R6 ;  /* 0x0000400601007387 */ /* 0x0005e20000100800 */
[C---:B------:R-:W-:Y:S02]  /*0800*/  IADD3 R216, R207.reuse, 0x3800, RZ ;  /* 0x00003800cfd87810 */ /* 0x040fe40007ffe0ff */
[C---:B------:R-:W-:Y:S01]  /*0810*/  IADD3 R215, R207.reuse, 0x4000, RZ ;  /* 0x00004000cfd77810 */ /* 0x040fe20007ffe0ff */
[----:B------:R3:W-:Y:S01]  /*0820*/  STL [R1+0x3c], R0 ;  /* 0x00003c0001007387 */ /* 0x0007e20000100800 */
[C---:B------:R-:W-:Y:S02]  /*0830*/  IADD3 R214, R207.reuse, 0x4800, RZ ;  /* 0x00004800cfd67810 */ /* 0x040fe40007ffe0ff */
[C---:B------:R-:W-:Y:S01]  /*0840*/  IADD3 R213, R207.reuse, 0x5000, RZ ;  /* 0x00005000cfd57810 */ /* 0x040fe20007ffe0ff */
[----:B------:R4:W-:Y:S01]  /*0850*/  STL [R1+0x4c], R4 ;  /* 0x00004c0401007387 */ /* 0x0009e20000100800 */
[----:B------:R-:W-:-:S02]  /*0860*/  IADD3 R212, R207, 0x5800, RZ ;  /* 0x00005800cfd47810 */ /* 0x000fc40007ffe0ff */
[C---:B------:R-:W-:Y:S01]  /*0870*/  IADD3 R211, R207.reuse, 0x6000, RZ ;  /* 0x00006000cfd37810 */ /* 0x040fe20007ffe0ff */
[----:B------:R-:W-:Y:S01]  /*0880*/  STL [R1+0x68], R7 ;  /* 0x0000680701007387 */ /* 0x000fe20000100800 */
[C---:B------:R-:W-:Y:S02]  /*0890*/  IADD3 R210, R207.reuse, 0x6800, RZ ;  /* 0x00006800cfd27810 */ /* 0x040fe40007ffe0ff */
[C---:B------:R-:W-:Y:S01]  /*08a0*/  IADD3 R209, R207.reuse, 0x7000, RZ ;  /* 0x00007000cfd17810 */ /* 0x040fe20007ffe0ff */
[----:B------:R-:W-:Y:S01]  /*08b0*/  STL [R1+0x58], R8 ;  /* 0x0000580801007387 */ /* 0x000fe20000100800 */
[----:B------:R-:W-:Y:S02]  /*08c0*/  IADD3 R208, R207, 0x7800, RZ ;  /* 0x00007800cfd07810 */ /* 0x000fe40007ffe0ff */
[----:B-1----:R-:W-:Y:S02]  /*08d0*/  SEL R2, R11, 0xffffffe0, !P4 ;  /* 0xffffffe00b027807 */ /* 0x002fe40006000000 */
[----:B--2---:R-:W-:-:S03]  /*08e0*/  IADD3 R6, R4, -0x10, RZ ;  /* 0xfffffff004067810 */ /* 0x004fc60007ffe0ff */
[----:B------:R-:W-:Y:S01]  /*08f0*/  IMAD.IADD R204, R200, 0x1, R2 ;  /* 0x00000001c8cc7824 */ /* 0x000fe200078e0202 */
[----:B------:R-:W-:Y:S01]  /*0900*/  @P0 IADD3 R6, R4, 0x10, RZ ;  /* 0x0000001004060810 */ /* 0x000fe20007ffe0ff */
[----:B------:R-:W-:Y:S01]  /*0910*/  IMAD.IADD R225, R2, 0x1, R224 ;  /* 0x0000000102e17824 */ /* 0x000fe200078e02e0 */
[----:B---3--:R-:W-:Y:S01]  /*0920*/  SEL R0, R10, 0xffffffc0, !P3 ;  /* 0xffffffc00a007807 */ /* 0x008fe20005800000 */
[----:B----4-:R-:W-:-:S03]  /*0930*/  IMAD.IADD R4, R8, 0x1, R3 ;  /* 0x0000000108047824 */ /* 0x010fc600078e0203 */
[----:B------:R-:W-:Y:S01]  /*0940*/  IADD3 R206, R0, R200, R2 ;  /* 0x000000c800ce7210 */ /* 0x000fe20007ffe002 */
[----:B------:R-:W-:Y:S02]  /*0950*/  IMAD.IADD R203, R200, 0x1, R0 ;  /* 0x00000001c8cb7824 */ /* 0x000fe400078e0200 */
[C---:B------:R-:W-:Y:S01]  /*0960*/  IMAD.IADD R227, R0.reuse, 0x1, R224 ;  /* 0x0000000100e37824 */ /* 0x040fe200078e02e0 */
[----:B------:R1:W-:Y:S01]  /*0970*/  STL [R1+0x64], R4 ;  /* 0x0000640401007387 */ /* 0x0003e20000100800 */
[----:B------:R-:W-:-:S03]  /*0980*/  IMAD.IADD R226, R0, 0x1, R225 ;  /* 0x0000000100e27824 */ /* 0x000fc600078e02e1 */
[----:B------:R2:W-:Y:S01]  /*0990*/  STL [R1+0x50], R6 ;  /* 0x0000500601007387 */ /* 0x0005e20000100800 */
[--C-:B-1----:R-:W-:Y:S02]  /*09a0*/  IMAD.IADD R4, R5, 0x1, R6.reuse ;  /* 0x0000000105047824 */ /* 0x102fe400078e0206 */
[----:B------:R-:W-:Y:S02]  /*09b0*/  IMAD.IADD R5, R3, 0x1, R6 ;  /* 0x0000000103057824 */ /* 0x000fe400078e0206 */
[----:B------:R-:W-:-:S03]  /*09c0*/  IMAD.IADD R2, R4, 0x1, R3 ;  /* 0x0000000104027824 */ /* 0x000fc600078e0203 */
[----:B------:R2:W-:Y:S04]  /*09d0*/  STL [R1+0x60], R5 ;  /* 0x0000600501007387 */ /* 0x0005e80000100800 */
[----:B------:R2:W-:Y:S04]  /*09e0*/  STL [R1+0x54], R4 ;  /* 0x0000540401007387 */ /* 0x0005e80000100800 */
[----:B------:R2:W-:Y:S02]  /*09f0*/  STL [R1+0x5c], R2 ;  /* 0x00005c0201007387 */ /* 0x0005e40000100800 */
.L_x_478:
[----:B--2---:R-:W2:Y:S01]  /*0a00*/  LDL R4, [R1+0x48] ;  /* 0x0000480001047983 */ /* 0x004ea20000100800 */
[----:B------:R-:W-:Y:S01]  /*0a10*/  IMAD.MOV.U32 R0, RZ, RZ, c[0x0][0x560] ;  /* 0x00015800ff007624 */ /* 0x000fe200078e00ff */
[----:B------:R-:W-:Y:S01]  /*0a20*/  YIELD ;  /* 0x0000000000007946 */ /* 0x000fe20003800000 */
[----:B------:R-:W-:Y:S03]  /*0a30*/  BSSY B0, `(.L_x_437) ;  /* 0x0000016000007945 */ /* 0x000fe60003800000 */
[----:B------:R-:W-:-:S13]  /*0a40*/  ISETP.NE.AND P0, PT, R0, 0x1, PT ;  /* 0x000000010000780c */ /* 0x000fda0003f05270 */
[----:B--2---:R-:W-:Y:S01]  /*0a50*/  @P0 IMAD.HI.U32 R0, R4, c[0x0][0x564], RZ ;  /* 0x0001590004000a27 */ /* 0x004fe200078e00ff */
[----:B------:R-:W-:-:S04]  /*0a60*/  MOV R3, R4 ;  /* 0x0000000400037202 */ /* 0x000fc80000000f00 */
[----:B------:R-:W-:-:S04]  /*0a70*/  @P0 SHF.R.U32.HI R3, RZ, c[0x0][0x568], R0 ;  /* 0x00015a00ff030a19 */ /* 0x000fc80000011600 */
[----:B------:R-:W-:Y:S01]  /*0a80*/  ISETP.GE.AND P0, PT, R3, c[0x0][0x578], PT ;  /* 0x00015e0003007a0c */ /* 0x000fe20003f06270 */
[----:B------:R-:W-:-:S04]  /*0a90*/  IMAD.MOV R2, RZ, RZ, -R3 ;  /* 0x000000ffff027224 */ /* 0x000fc800078e0a03 */
[----:B------:R-:W-:-:S08]  /*0aa0*/  IMAD R2, R2, c[0x0][0x560], R4 ;  /* 0x0001580002027a24 */ /* 0x000fd000078e0204 */
[----:B------:R-:W-:Y:S05]  /*0ab0*/  @!P0 BRA `(.L_x_438) ;  /* 0x0000007000008947 */ /* 0x000fea0003800000 */
[----:B------:R-:W-:-:S04]  /*0ac0*/  MOV R0, c[0x0][0x56c] ;  /* 0x00015b0000007a02 */ /* 0x000fc80000000f00 */
[----:B------:R-:W-:Y:S02]  /*0ad0*/  ISETP.NE.AND P0, PT, R0, 0x1, PT ;  /* 0x000000010000780c */ /* 0x000fe40003f05270 */
[----:B------:R-:W-:-:S11]  /*0ae0*/  MOV R0, R2 ;  /* 0x0000000200007202 */ /* 0x000fd60000000f00 */
[----:B------:R-:W-:-:S05]  /*0af0*/  @P0 IMAD.HI.U32 R4, R2, c[0x0][0x570], RZ ;  /* 0x00015c0002040a27 */ /* 0x000fca00078e00ff */
[----:B------:R-:W-:-:S05]  /*0b00*/  @P0 SHF.R.U32.HI R0, RZ, c[0x0][0x574], R4 ;  /* 0x00015d00ff000a19 */ /* 0x000fca0000011604 */
[----:B------:R-:W-:Y:S01]  /*0b10*/  IMAD R4, R0, c[0x0][0x56c], RZ ;  /* 0x00015b0000047a24 */ /* 0x000fe200078e02ff */
[----:B------:R-:W-:Y:S05]  /*0b20*/  BRA `(.L_x_439) ;  /* 0x0000006000007947 */ /* 0x000fea0003800000 */
.L_x_438:
[----:B------:R-:W-:-:S04]  /*0b30*/  MOV R0, c[0x0][0x554] ;  /* 0x0001550000007a02 */ /* 0x000fc80000000f00 */
[----:B------:R-:W-:Y:S02]  /*0b40*/  ISETP.NE.AND P0, PT, R0, 0x1, PT ;  /* 0x000000010000780c */ /* 0x000fe40003f05270 */
[----:B------:R-:W-:-:S11]  /*0b50*/  MOV R0, R2 ;  /* 0x0000000200007202 */ /* 0x000fd60000000f00 */
[----:B------:R-:W-:-:S05]  /*0b60*/  @P0 IMAD.HI.U32 R4, R2, c[0x0][0x558], RZ ;  /* 0x0001560002040a27 */ /* 0x000fca00078e00ff */
[----:B------:R-:W-:-:S05]  /*0b70*/  @P0 SHF.R.U32.HI R0, RZ, c[0x0][0x55c], R4 ;  /* 0x00015700ff000a19 */ /* 0x000fca0000011604 */
[----:B------:R-:W-:Y:S02]  /*0b80*/  IMAD R4, R0, c[0x0][0x554], RZ ;  /* 0x0001550000047a24 */ /* 0x000fe400078e02ff */
.L_x_439:
[----:B------:R-:W-:Y:S05]  /*0b90*/  BSYNC B0 ;  /* 0x0000000000007941 */ /* 0x000fea0003800000 */
.L_x_437:
[----:B------:R-:W-:Y:S01]  /*0ba0*/  IMAD.MOV.U32 R35, RZ, RZ, c[0x0][0x2c4] ;  /* 0x0000b100ff237624 */ /* 0x000fe200078e00ff */
[----:B------:R-:W-:Y:S01]  /*0bb0*/  LOP3.LUT R0, RZ, R0, RZ, 0x33, !PT ;  /* 0x00000000ff007212 */ /* 0x000fe200078e33ff */
[----:B------:R-:W-:Y:S01]  /*0bc0*/  IMAD.MOV.U32 R5, RZ, RZ, c[0x0][0x548] ;  /* 0x00015200ff057624 */ /* 0x000fe200078e00ff */
[----:B------:R-:W-:Y:S01]  /*0bd0*/  ULDC UR5, c[0x0][0x1d0] ;  /* 0x0000740000057ab9 */ /* 0x000fe20000000800 */
[----:B------:R-:W-:Y:S01]  /*0be0*/  IMAD.IADD R2, R2, 0x1, -R4 ;  /* 0x0000000102027824 */ /* 0x000fe200078e0a04 */
[----:B------:R-:W-:Y:S01]  /*0bf0*/  IADD3 R0, R0, c[0x0][0x53c], RZ ;  /* 0x00014f0000007a10 */ /* 0x000fe20007ffe0ff */
[----:B------:R-:W-:Y:S01]  /*0c00*/  UIADD3 UR5, UR5, 0x7f, URZ ;  /* 0x0000007f05057890 */ /* 0x000fe2000fffe03f */
[----:B------:R-:W-:Y:S01]  /*0c10*/  ISETP.NE.AND P4, PT, R35, 0x1, PT ;  /* 0x000000012300780c */ /* 0x000fe20003f85270 */
[----:B------:R-:W-:Y:S01]  /*0c20*/  IMAD R2, R3, c[0x0][0x554], R2 ;  /* 0x0001550003027a24 */ /* 0x000fe200078e0202 */
[----:B------:R-:W-:Y:S01]  /*0c30*/  ISETP.NE.AND P0, PT, R5, 0x1, PT ;  /* 0x000000010500780c */ /* 0x000fe20003f05270 */
[----:B------:R-:W-:Y:S01]  /*0c40*/  IMAD.MOV.U32 R5, RZ, RZ, 0x80 ;  /* 0x00000080ff057424 */ /* 0x000fe200078e00ff */
[----:B------:R-:W-:Y:S01]  /*0c50*/  SHF.L.U32 R153, R0, 0x7, RZ ;  /* 0x0000000700997819 */ /* 0x000fe200000006ff */
[----:B------:R-:W-:Y:S01]  /*0c60*/  USHF.R.S32.HI UR4, URZ, 0x1f, UR5 ;  /* 0x0000001f3f047899 */ /* 0x000fe20008011405 */
[----:B------:R-:W-:Y:S01]  /*0c70*/  MOV R36, R2 ;  /* 0x0000000200247202 */ /* 0x000fe20000000f00 */
[----:B------:R-:W-:Y:S01]  /*0c80*/  CS2R R134, SRZ ;  /* 0x0000000000867805 */ /* 0x000fe2000001ff00 */
[----:B------:R-:W-:Y:S01]  /*0c90*/  IADD3 R0, R153, 0x7f, RZ ;  /* 0x0000007f99007810 */ /* 0x000fe20007ffe0ff */
[----:B------:R-:W-:Y:S01]  /*0ca0*/  ULEA.HI UR4, UR4, UR5, URZ, 0x7 ;  /* 0x0000000504047291 */ /* 0x000fe2000f8f383f */
[----:B------:R1:W-:Y:S01]  /*0cb0*/  STL [R1+0x30], R153 ;  /* 0x0000309901007387 */ /* 0x0003e20000100800 */
[----:B------:R-:W-:Y:S01]  /*0cc0*/  CS2R R132, SRZ ;  /* 0x0000000000847805 */ /* 0x000fe2000001ff00 */
[----:B------:R-:W-:Y:S01]  /*0cd0*/  CS2R R130, SRZ ;  /* 0x0000000000827805 */ /* 0x000fe2000001ff00 */
[----:B------:R-:W-:Y:S01]  /*0ce0*/  @P4 IMAD.HI.U32 R3, R0, c[0x0][0x2c8], RZ ;  /* 0x0000b20000034a27 */ /* 0x000fe200078e00ff */
[----:B------:R-:W-:Y:S01]  /*0cf0*/  USHF.R.S32.HI UR4, URZ, 0x7, UR4 ;  /* 0x000000073f047899 */ /* 0x000fe20008011404 */
[----:B------:R-:W-:Y:S01]  /*0d00*/  MOV R126, RZ ;  /* 0x000000ff007e7202 */ /* 0x000fe20000000f00 */
[----:B------:R-:W-:Y:S01]  /*0d10*/  CS2R R6, SRZ ;  /* 0x0000000000067805 */ /* 0x000fe2000001ff00 */
[----:B------:R-:W-:Y:S01]  /*0d20*/  @P0 IMAD.HI.U32 R4, R2, c[0x0][0x54c], RZ ;  /* 0x0001530002040a27 */ /* 0x000fe200078e00ff */
[----:B------:R-:W-:Y:S01]  /*0d30*/  @P4 SHF.R.U32.HI R0, RZ, c[0x0][0x2cc], R3 ;  /* 0x0000b300ff004a19 */ /* 0x000fe20000011603 */
[----:B------:R-:W-:Y:S01]  /*0d40*/  CS2R R8, SRZ ;  /* 0x0000000000087805 */ /* 0x000fe2000001ff00 */
[----:B------:R-:W-:Y:S01]  /*0d50*/  IADD3 R3, R5, -c[0x0][0x168], RZ ;  /* 0x80005a0005037a10 */ /* 0x000fe20007ffe0ff */
[----:B------:R-:W-:Y:S01]  /*0d60*/  IMAD.MOV.U32 R128, RZ, RZ, RZ ;  /* 0x000000ffff807224 */ /* 0x000fe200078e00ff */
[----:B------:R-:W-:Y:S01]  /*0d70*/  @P0 SHF.R.U32.HI R36, RZ, c[0x0][0x550], R4 ;  /* 0x00015400ff240a19 */ /* 0x000fe20000011604 */
[----:B------:R-:W-:Y:S01]  /*0d80*/  IMAD.MOV.U32 R124, RZ, RZ, RZ ;  /* 0x000000ffff7c7224 */ /* 0x000fe200078e00ff */
[----:B------:R-:W-:Y:S01]  /*0d90*/  IADD3 R0, R0, c[0x0][0x1d0], R3 ;  /* 0x0000740000007a10 */ /* 0x000fe20007ffe003 */
[----:B------:R-:W-:Y:S01]  /*0da0*/  IMAD.MOV.U32 R122, RZ, RZ, RZ ;  /* 0x000000ffff7a7224 */ /* 0x000fe200078e00ff */
[----:B------:R-:W-:Y:S01]  /*0db0*/  MOV R120, RZ ;  /* 0x000000ff00787202 */ /* 0x000fe20000000f00 */
[----:B------:R-:W-:Y:S01]  /*0dc0*/  IMAD.MOV R3, RZ, RZ, -R36 ;  /* 0x000000ffff037224 */ /* 0x000fe200078e0a24 */
[----:B------:R-:W-:Y:S01]  /*0dd0*/  SHF.R.S32.HI R4, RZ, 0x1f, R0 ;  /* 0x0000001fff047819 */ /* 0x000fe20000011400 */
[----:B------:R1:W-:Y:S01]  /*0de0*/  STL [R1+0x38], R36 ;  /* 0x0000382401007387 */ /* 0x0003e20000100800 */
[----:B------:R-:W-:Y:S01]  /*0df0*/  IMAD.MOV.U32 R118, RZ, RZ, RZ ;  /* 0x000000ffff767224 */ /* 0x000fe200078e00ff */
[----:B------:R-:W-:Y:S01]  /*0e00*/  CS2R R10, SRZ ;  /* 0x00000000000a7805 */ /* 0x000fe2000001ff00 */
[----:B------:R-:W-:Y:S01]  /*0e10*/  IMAD R37, R3, c[0x0][0x548], R2 ;  /* 0x0001520003257a24 */ /* 0x000fe200078e0202 */
[----:B------:R-:W-:Y:S01]  /*0e20*/  LEA.HI R2, R4, R0, RZ, 0x7 ;  /* 0x0000000004027211 */ /* 0x000fe200078f38ff */
[----:B------:R-:W-:Y:S01]  /*0e30*/  IMAD.MOV.U32 R116, RZ, RZ, RZ ;  /* 0x000000ffff747224 */ /* 0x000fe200078e00ff */
[----:B------:R-:W-:Y:S01]  /*0e40*/  PRMT R0, RZ, 0x7610, R0 ;  /* 0x00007610ff007816 */ /* 0x000fe20000000000 */
[----:B------:R-:W-:Y:S01]  /*0e50*/  CS2R R4, SRZ ;  /* 0x0000000000047805 */ /* 0x000fe2000001ff00 */
[----:B------:R-:W-:Y:S01]  /*0e60*/  SHF.R.S32.HI R2, RZ, 0x7, R2 ;  /* 0x00000007ff027819 */ /* 0x000fe20000011402 */
[----:B------:R1:W-:Y:S01]  /*0e70*/  STL [R1+0x34], R37 ;  /* 0x0000342501007387 */ /* 0x0003e20000100800 */
[----:B------:R-:W-:Y:S01]  /*0e80*/  MOV R114, RZ ;  /* 0x000000ff00727202 */ /* 0x000fe20000000f00 */
[----:B------:R-:W-:Y:S01]  /*0e90*/  CS2R R12, SRZ ;  /* 0x00000000000c7805 */ /* 0x000fe2000001ff00 */
[----:B------:R-:W-:Y:S01]  /*0ea0*/  IMNMX R154, R2, UR4, PT ;  /* 0x00000004029a7c17 */ /* 0x000fe2000b800200 */
[----:B------:R-:W-:Y:S01]  /*0eb0*/  IMAD.MOV.U32 R112, RZ, RZ, RZ ;  /* 0x000000ffff707224 */ /* 0x000fe200078e00ff */
[----:B------:R-:W-:Y:S01]  /*0ec0*/  CS2R R14, SRZ ;  /* 0x00000000000e7805 */ /* 0x000fe2000001ff00 */
[----:B------:R-:W-:Y:S01]  /*0ed0*/  IMAD.MOV.U32 R110, RZ, RZ, RZ ;  /* 0x000000ffff6e7224 */ /* 0x000fe200078e00ff */
[----:B------:R-:W-:Y:S01]  /*0ee0*/  ISETP.GE.AND P0, PT, R154, 0x1, PT ;  /* 0x000000019a00780c */ /* 0x000fe20003f06270 */
[----:B------:R-:W-:Y:S01]  /*0ef0*/  IMAD.MOV.U32 R106, RZ, RZ, RZ ;  /* 0x000000ffff6a7224 */ /* 0x000fe200078e00ff */
[----:B------:R-:W-:Y:S01]  /*0f00*/  MOV R108, RZ ;  /* 0x000000ff006c7202 */ /* 0x000fe20000000f00 */
[----:B------:R-:W-:Y:S01]  /*0f10*/  CS2R R16, SRZ ;  /* 0x0000000000107805 */ /* 0x000fe2000001ff00 */
[----:B------:R-:W-:Y:S01]  /*0f20*/  IMAD.MOV.U32 R104, RZ, RZ, RZ ;  /* 0x000000ffff687224 */ /* 0x000fe200078e00ff */
[----:B------:R-:W-:Y:S01]  /*0f30*/  MOV R102, RZ ;  /* 0x000000ff00667202 */ /* 0x000fe20000000f00 */
[----:B------:R-:W-:Y:S01]  /*0f40*/  CS2R R18, SRZ ;  /* 0x0000000000127805 */ /* 0x000fe2000001ff00 */
[----:B------:R-:W-:Y:S01]  /*0f50*/  IMAD.MOV.U32 R100, RZ, RZ, RZ ;  /* 0x000000ffff647224 */ /* 0x000fe200078e00ff */
[----:B------:R-:W-:Y:S01]  /*0f60*/  CS2R R20, SRZ ;  /* 0x0000000000147805 */ /* 0x000fe2000001ff00 */
[----:B------:R-:W-:Y:S01]  /*0f70*/  IMAD.MOV.U32 R98, RZ, RZ, RZ ;  /* 0x000000ffff627224 */ /* 0x000fe200078e00ff */
[----:B------:R-:W-:Y:S01]  /*0f80*/  MOV R96, RZ ;  /* 0x000000ff00607202 */ /* 0x000fe20000000f00 */
[----:B------:R-:W-:Y:S01]  /*0f90*/  IMAD.MOV.U32 R94, RZ, RZ, RZ ;  /* 0x000000ffff5e7224 */ /* 0x000fe200078e00ff */
        /* <DEDUP_REMOVED lines=18> */
[----:B------:R-:W-:Y:S05]  /*10c0*/  @!P0 BRA `(.L_x_440) ;  /* 0x0000dcd000008947 */ /* 0x000fea0003800000 */
[----:B-1----:R-:W-:Y:S01]  /*10d0*/  ISETP.NE.U32.AND P0, PT, RZ, c[0x0][0x340], PT ;  /* 0x0000d000ff007a0c */ /* 0x002fe20003f05070 */
[----:B------:R-:W2:Y:S03]  /*10e0*/  LDL.64 R136, [R1+0x8] ;  /* 0x0000080001887983 */ /* 0x000ea60000100a00 */
[----:B------:R-:W-:Y:S01]  /*10f0*/  ISETP.NE.AND.EX P0, PT, RZ, c[0x0][0x344], PT, P0 ;  /* 0x0000d100ff007a0c */ /* 0x000fe20003f05300 */
[----:B------:R-:W1:-:S12]  /*1100*/  S2R R38, SR_TID.X ;  /* 0x0000000000267919 */ /* 0x000e580000002100 */
[----:B------:R-:W-:-:S05]  /*1110*/  @P0 MOV R2, 0x4 ;  /* 0x0000000400020802 */ /* 0x000fca0000000f00 */
[----:B------:R-:W-:-:S05]  /*1120*/  @P0 IMAD.WIDE R2, R36, R2, c[0x0][0x340] ;  /* 0x0000d00024020625 */ /* 0x000fca00078e0202 */
[----:B------:R3:W4:Y:S01]  /*1130*/  @P0 LDG.E R0, [R2.64] ;  /* 0x0000000602000981 */ /* 0x000722000c1e1900 */
[----:B-1----:R-:W-:-:S04]  /*1140*/  SHF.R.S32.HI R40, RZ, 0x1f, R38 ;  /* 0x0000001fff287819 */ /* 0x002fc80000011426 */
[----:B------:R-:W-:-:S04]  /*1150*/  LEA.HI R40, R40, R38, RZ, 0x3 ;  /* 0x0000002628287211 */ /* 0x000fc800078f18ff */
[----:B------:R-:W-:-:S04]  /*1160*/  SHF.R.S32.HI R40, RZ, 0x3, R40 ;  /* 0x00000003ff287819 */ /* 0x000fc80000011428 */
[----:B------:R-:W-:-:S05]  /*1170*/  SHF.R.S32.HI R7, RZ, 0x1f, R40 ;  /* 0x0000001fff077819 */ /* 0x000fca0000011428 */
[C---:B------:R-:W-:Y:S02]  /*1180*/  IMAD R6, R7.reuse, c[0x0][0x1e0], RZ ;  /* 0x0000780007067a24 */ /* 0x040fe400078e02ff */
[----:B------:R-:W-:Y:S02]  /*1190*/  IMAD R7, R7, c[0x0][0x208], RZ ;  /* 0x0000820007077a24 */ /* 0x000fe400078e02ff */
[----:B------:R-:W-:Y:S01]  /*11a0*/  IMAD R6, R40, c[0x0][0x1e4], R6 ;  /* 0x0000790028067a24 */ /* 0x000fe200078e0206 */
[----:B------:R-:W-:Y:S02]  /*11b0*/  SHF.R.S32.HI R8, RZ, 0x1f, R37 ;  /* 0x0000001fff087819 */ /* 0x000fe40000011425 */
[----:B------:R-:W-:-:S03]  /*11c0*/  SHF.R.S32.HI R10, RZ, 0x1f, R36 ;  /* 0x0000001fff0a7819 */ /* 0x000fc60000011424 */
[----:B------:R-:W-:Y:S01]  /*11d0*/  IMAD R11, R8, c[0x0][0x1b8], RZ ;  /* 0x00006e00080b7a24 */ /* 0x000fe200078e02ff */
[----:B------:R-:W-:Y:S03]  /*11e0*/  WARPSYNC 0xffffffff ;  /* 0xffffffff00007948 */ /* 0x000fe60003800000 */
[----:B------:R-:W-:Y:S02]  /*11f0*/  IMAD R11, R37, c[0x0][0x1bc], R11 ;  /* 0x00006f00250b7a24 */ /* 0x000fe400078e020b */
[----:B--2---:R-:W-:-:S04]  /*1200*/  IMAD.WIDE.U32 R4, R40, c[0x0][0x1e0], R136 ;  /* 0x0000780028047a25 */ /* 0x004fc800078e0088 */
[----:B---3--:R-:W-:Y:S01]  /*1210*/  IMAD.WIDE.U32 R2, R40, c[0x0][0x208], R136 ;  /* 0x0000820028027a25 */ /* 0x008fe200078e0088 */
[----:B------:R-:W-:-:S03]  /*1220*/  IADD3 R5, R5, R6, RZ ;  /* 0x0000000605057210 */ /* 0x000fc60007ffe0ff */
[----:B------:R-:W-:Y:S02]  /*1230*/  IMAD R6, R40, c[0x0][0x20c], R7 ;  /* 0x0000830028067a24 */ /* 0x000fe400078e0207 */
[----:B------:R-:W-:-:S03]  /*1240*/  IMAD R7, R8, c[0x0][0x1e8], RZ ;  /* 0x00007a0008077a24 */ /* 0x000fc600078e02ff */
[----:B------:R-:W-:Y:S01]  /*1250*/  IADD3 R3, R3, R6, RZ ;  /* 0x0000000603037210 */ /* 0x000fe20007ffe0ff */
[----:B------:R-:W-:Y:S02]  /*1260*/  IMAD R6, R8, c[0x0][0x210], RZ ;  /* 0x0000840008067a24 */ /* 0x000fe400078e02ff */
[C---:B------:R-:W-:Y:S02]  /*1270*/  IMAD R7, R37.reuse, c[0x0][0x1ec], R7 ;  /* 0x00007b0025077a24 */ /* 0x040fe400078e0207 */
[----:B------:R-:W-:-:S04]  /*1280*/  IMAD.WIDE.U32 R4, R37, c[0x0][0x1e8], R4 ;  /* 0x00007a0025047a25 */ /* 0x000fc800078e0004 */
[C---:B------:R-:W-:Y:S02]  /*1290*/  IMAD R6, R37.reuse, c[0x0][0x214], R6 ;  /* 0x0000850025067a24 */ /* 0x040fe400078e0206 */
[----:B------:R-:W-:Y:S01]  /*12a0*/  IMAD.WIDE.U32 R2, R37, c[0x0][0x210], R2 ;  /* 0x0000840025027a25 */ /* 0x000fe200078e0002 */
[----:B------:R-:W-:-:S04]  /*12b0*/  IADD3 R7, R5, R7, RZ ;  /* 0x0000000705077210 */ /* 0x000fc80007ffe0ff */
[----:B------:R-:W-:Y:S02]  /*12c0*/  IADD3 R5, R3, R6, RZ ;  /* 0x0000000603057210 */ /* 0x000fe40007ffe0ff */
[----:B----4-:R-:W-:Y:S02]  /*12d0*/  @P0 SHF.R.S32.HI R3, RZ, 0x1f, R0 ;  /* 0x0000001fff030819 */ /* 0x010fe40000011400 */
[----:B------:R-:W-:Y:S02]  /*12e0*/  @!P0 MOV R3, R10 ;  /* 0x0000000a00038202 */ /* 0x000fe40000000f00 */
[----:B------:R-:W-:Y:S02]  /*12f0*/  MOV R6, R4 ;  /* 0x0000000400067202 */ /* 0x000fe40000000f00 */
[----:B------:R-:W-:Y:S02]  /*1300*/  MOV R4, R2 ;  /* 0x0000000200047202 */ /* 0x000fe40000000f00 */
[----:B------:R-:W-:Y:S01]  /*1310*/  @P0 MOV R2, R0 ;  /* 0x0000000000020202 */ /* 0x000fe20000000f00 */
[C---:B------:R-:W-:Y:S01]  /*1320*/  IMAD R0, R3.reuse, c[0x0][0x1f0], RZ ;  /* 0x00007c0003007a24 */ /* 0x040fe200078e02ff */
[----:B------:R-:W-:Y:S01]  /*1330*/  @!P0 MOV R2, R36 ;  /* 0x0000002400028202 */ /* 0x000fe20000000f00 */
[----:B------:R-:W-:-:S04]  /*1340*/  IMAD R3, R3, c[0x0][0x218], RZ ;  /* 0x0000860003037a24 */ /* 0x000fc800078e02ff */
[----:B------:R-:W-:-:S04]  /*1350*/  IMAD.WIDE.U32 R134, R2, c[0x0][0x1f0], R6 ;  /* 0x00007c0002867a25 */ /* 0x000fc800078e0006 */
[----:B------:R-:W-:-:S04]  /*1360*/  IMAD.WIDE.U32 R22, R2, c[0x0][0x218], R4 ;  /* 0x0000860002167a25 */ /* 0x000fc800078e0004 */
[C---:B------:R-:W-:Y:S02]  /*1370*/  IMAD R0, R2.reuse, c[0x0][0x1f4], R0 ;  /* 0x00007d0002007a24 */ /* 0x040fe400078e0200 */
[----:B------:R-:W-:-:S03]  /*1380*/  IMAD R2, R2, c[0x0][0x21c], R3 ;  /* 0x0000870002027a24 */ /* 0x000fc600078e0203 */
[----:B------:R-:W-:Y:S02]  /*1390*/  IADD3 R132, R135, R0, RZ ;  /* 0x0000000087847210 */ /* 0x000fe40007ffe0ff */
[----:B------:R-:W-:Y:S01]  /*13a0*/  IADD3 R21, R23, R2, RZ ;  /* 0x0000000217157210 */ /* 0x000fe20007ffe0ff */
[----:B------:R1:W-:Y:S04]  /*13b0*/  STL.64 [R1+0x18], R134 ;  /* 0x0000188601007387 */ /* 0x0003e80000100a00 */
[----:B------:R1:W-:Y:S04]  /*13c0*/  STL.64 [R1+0x20], R22 ;  /* 0x0000201601007387 */ /* 0x0003e80000100a00 */
[----:B------:R1:W-:Y:S04]  /*13d0*/  STL [R1+0x14], R132 ;  /* 0x0000148401007387 */ /* 0x0003e80000100800 */
[----:B------:R1:W-:Y:S01]  /*13e0*/  STL [R1+0x28], R21 ;  /* 0x0000281501007387 */ /* 0x0003e20000100800 */
[----:B------:R-:W-:-:S05]  /*13f0*/  IMAD.WIDE.U32 R8, R37, c[0x0][0x1b8], RZ ;  /* 0x00006e0025087a25 */ /* 0x000fca00078e00ff */
[----:B------:R-:W-:Y:S02]  /*1400*/  IADD3 R6, R9, R11, RZ ;  /* 0x0000000b09067210 */ /* 0x000fe40007ffe0ff */
[----:B------:R-:W2:Y:S04]  /*1410*/  LDL R12, [R1+0x6c] ;  /* 0x00006c00010c7983 */ /* 0x000ea80000100800 */
[----:B------:R-:W3:Y:S04]  /*1420*/  LDL R15, [R1+0x2c] ;  /* 0x00002c00010f7983 */ /* 0x000ee80000100800 */
[----:B------:R-:W4:Y:S01]  /*1430*/  LDL R16, [R1+0x44] ;  /* 0x0000440001107983 */ /* 0x000f220000100800 */
[----:B------:R-:W-:Y:S01]  /*1440*/  MOV R7, R6 ;  /* 0x0000000600077202 */ /* 0x000fe20000000f00 */
[----:B------:R-:W-:-:S02]  /*1450*/  IMAD R3, R10, c[0x0][0x1c0], RZ ;  /* 0x000070000a037a24 */ /* 0x000fc400078e02ff */
[----:B------:R-:W-:Y:S02]  /*1460*/  IMAD.MOV.U32 R6, RZ, RZ, R8 ;  /* 0x000000ffff067224 */ /* 0x000fe400078e0008 */
[C---:B------:R-:W-:Y:S02]  /*1470*/  IMAD R3, R36.reuse, c[0x0][0x1c4], R3 ;  /* 0x0000710024037a24 */ /* 0x040fe400078e0203 */
[----:B------:R-:W-:Y:S01]  /*1480*/  IMAD.WIDE.U32 R6, R36, c[0x0][0x1c0], R6 ;  /* 0x0000700024067a25 */ /* 0x000fe200078e0006 */
[----:B------:R-:W-:Y:S04]  /*1490*/  BAR.SYNC.DEFER_BLOCKING 0x0 ;  /* 0x0000000000007b1d */ /* 0x000fe80000010000 */
[----:B------:R-:W-:Y:S01]  /*14a0*/  IADD3 R3, R7, R3, RZ ;  /* 0x0000000307037210 */ /* 0x000fe20007ffe0ff */
[----:B------:R-:W-:Y:S01]  /*14b0*/  IMAD R14, R35, c[0x0][0x168], RZ ;  /* 0x00005a00230e7a24 */ /* 0x000fe200078e02ff */
[----:B------:R-:W-:-:S02]  /*14c0*/  ISETP.GE.AND P3, PT, R136, c[0x0][0x198], PT ;  /* 0x0000660088007a0c */ /* 0x000fc40003f66270 */
[----:B------:R-:W-:-:S04]  /*14d0*/  IADD3 R68, R154, -0x1, RZ ;  /* 0xffffffff9a447810 */ /* 0x000fc80007ffe0ff */
[----:B------:R-:W-:Y:S02]  /*14e0*/  SHF.R.S32.HI R20, RZ, 0x1f, R68 ;  /* 0x0000001fff147819 */ /* 0x000fe40000011444 */
[----:B------:R-:W-:Y:S01]  /*14f0*/  MOV R129, c[0x0][0x1e0] ;  /* 0x0000780000817a02 */ /* 0x000fe20000000f00 */
[----:B------:R-:W-:Y:S01]  /*1500*/  IMAD.MOV.U32 R130, RZ, RZ, c[0x0][0x1e4] ;  /* 0x00007900ff827624 */ /* 0x000fe200078e00ff */
[----:B--2---:R-:W-:-:S05]  /*1510*/  IADD3 R2, R12, R153, RZ ;  /* 0x000000990c027210 */ /* 0x004fca0007ffe0ff */
[----:B------:R-:W-:Y:S01]  /*1520*/  @P4 IMAD.HI.U32 R4, R2, c[0x0][0x2c8], RZ ;  /* 0x0000b20002044a27 */ /* 0x000fe200078e00ff */
[----:B------:R-:W-:-:S04]  /*1530*/  MOV R0, R2 ;  /* 0x0000000200007202 */ /* 0x000fc80000000f00 */
[----:B------:R-:W-:-:S04]  /*1540*/  @P4 SHF.R.U32.HI R0, RZ, c[0x0][0x2cc], R4 ;  /* 0x0000b300ff004a19 */ /* 0x000fc80000011604 */
[----:B------:R-:W-:Y:S02]  /*1550*/  IADD3 R4, -R0, RZ, RZ ;  /* 0x000000ff00047210 */ /* 0x000fe40007ffe1ff */
[----:B------:R-:W-:-:S03]  /*1560*/  SHF.R.S32.HI R5, RZ, 0x1f, R0 ;  /* 0x0000001fff057819 */ /* 0x000fc60000011400 */
[----:B------:R-:W-:Y:S02]  /*1570*/  IMAD R4, R4, c[0x0][0x2c4], R2 ;  /* 0x0000b10004047a24 */ /* 0x000fe400078e0202 */
[----:B------:R-:W-:Y:S02]  /*1580*/  IMAD.MOV.U32 R2, RZ, RZ, R6 ;  /* 0x000000ffff027224 */ /* 0x000fe400078e0006 */
[----:B------:R-:W-:Y:S02]  /*1590*/  IMAD R5, R5, c[0x0][0x1b0], RZ ;  /* 0x00006c0005057a24 */ /* 0x000fe400078e02ff */
[----:B------:R-:W-:-:S04]  /*15a0*/  IMAD.WIDE.U32 R2, R0, c[0x0][0x1b0], R2 ;  /* 0x00006c0000027a25 */ /* 0x000fc800078e0002 */
[----:B------:R-:W-:Y:S01]  /*15b0*/  IMAD R0, R0, c[0x0][0x1b4], R5 ;  /* 0x00006d0000007a24 */ /* 0x000fe200078e0205 */
[----:B------:R-:W-:-:S04]  /*15c0*/  SHF.R.S32.HI R5, RZ, 0x1f, R4 ;  /* 0x0000001fff057819 */ /* 0x000fc80000011404 */
[----:B------:R-:W-:Y:S01]  /*15d0*/  IADD3 R3, R3, R0, RZ ;  /* 0x0000000003037210 */ /* 0x000fe20007ffe0ff */
[----:B------:R-:W-:-:S04]  /*15e0*/  IMAD R0, R5, c[0x0][0x1a8], RZ ;  /* 0x00006a0005007a24 */ /* 0x000fc800078e02ff */
[C---:B------:R-:W-:Y:S02]  /*15f0*/  IMAD R0, R4.reuse, c[0x0][0x1ac], R0 ;  /* 0x00006b0004007a24 */ /* 0x040fe400078e0200 */
[----:B------:R-:W-:-:S05]  /*1600*/  IMAD.WIDE.U32 R4, R4, c[0x0][0x1a8], R2 ;  /* 0x00006a0004047a25 */ /* 0x000fca00078e0002 */
[----:B------:R-:W-:Y:S02]  /*1610*/  IADD3 R0, R5, R0, RZ ;  /* 0x0000000005007210 */ /* 0x000fe40007ffe0ff */
[----:B------:R-:W-:-:S04]  /*1620*/  LEA R2, P0, R4, c[0x0][0x160], 0x1 ;  /* 0x0000580004027a11 */ /* 0x000fc800078008ff */
[----:B------:R-:W-:Y:S02]  /*1630*/  LEA.HI.X R0, R4, c[0x0][0x164], R0, 0x1, P0 ;  /* 0x0000590004007a11 */ /* 0x000fe400000f0c00 */
[----:B------:R-:W2:Y:S01]  /*1640*/  SHFL.IDX PT, R4, R2, RZ, 0x181f ;  /* 0x00181fff02047589 */ /* 0x000ea200000e0000 */
[----:B------:R-:W-:-:S03]  /*1650*/  IMAD.IADD R3, R40, 0x1, R153 ;  /* 0x0000000128037824 */ /* 0x000fc600078e0299 */
[----:B------:R-:W5:Y:S02]  /*1660*/  SHFL.IDX PT, R5, R0, RZ, 0x181f ;  /* 0x00181fff00057589 */ /* 0x000f6400000e0000 */
[C---:B------:R-:W-:Y:S02]  /*1670*/  ISETP.GE.AND P5, PT, R3.reuse, R14, PT ;  /* 0x0000000e0300720c */ /* 0x040fe40003fa6270 */
[----:B------:R-:W1:Y:S01]  /*1680*/  SHFL.IDX PT, R8, R2, 0x1, 0x181f ;  /* 0x00381f0002087f89 */ /* 0x000e6200000e0000 */
[----:B------:R-:W-:-:S03]  /*1690*/  IADD3 R6, R3, 0x20, RZ ;  /* 0x0000002003067810 */ /* 0x000fc60007ffe0ff */
[----:B------:R-:W1:Y:S01]  /*16a0*/  SHFL.IDX PT, R9, R0, 0x1, 0x181f ;  /* 0x00381f0000097f89 */ /* 0x000e6200000e0000 */
[----:B---3--:R-:W-:-:S03]  /*16b0*/  ISETP.GE.AND P6, PT, R15, c[0x0][0x198], PT ;  /* 0x000066000f007a0c */ /* 0x008fc60003fc6270 */
[----:B------:R-:W3:Y:S01]  /*16c0*/  SHFL.IDX PT, R10, R2, 0x2, 0x181f ;  /* 0x00581f00020a7f89 */ /* 0x000ee200000e0000 */
[----:B------:R-:W-:-:S03]  /*16d0*/  ISETP.GE.AND P1, PT, R6, R14, PT ;  /* 0x0000000e0600720c */ /* 0x000fc60003f26270 */
[----:B------:R-:W1:Y:S01]  /*16e0*/  SHFL.IDX PT, R13, R0, 0x2, 0x181f ;  /* 0x00581f00000d7f89 */ /* 0x000e6200000e0000 */
[----:B------:R-:W-:Y:S02]  /*16f0*/  IADD3 R11, R3, 0x40, RZ ;  /* 0x00000040030b7810 */ /* 0x000fe40007ffe0ff */
[CC--:B--2---:R-:W-:Y:S02]  /*1700*/  @!P5 LEA R6, P2, R136.reuse, R4.reuse, 0x1 ;  /* 0x000000048806d211 */ /* 0x0c4fe400078408ff */
[C---:B------:R-:W-:Y:S01]  /*1710*/  @!P5 LEA R4, P0, R15.reuse, R4, 0x1 ;  /* 0x000000040f04d211 */ /* 0x040fe200078008ff */
[----:B------:R1:W2:Y:S01]  /*1720*/  SHFL.IDX PT, R12, R2, 0x3, 0x181f ;  /* 0x00781f00020c7f89 */ /* 0x0002a200000e0000 */
[-C--:B-----5:R-:W-:Y:S02]  /*1730*/  @!P5 LEA.HI.X R7, R136, R5.reuse, R137, 0x1, P2 ;  /* 0x000000058807d211 */ /* 0x0a0fe400010f0c89 */
[----:B----4-:R-:W-:Y:S02]  /*1740*/  @!P5 LEA.HI.X R5, R15, R5, R16, 0x1, P0 ;  /* 0x000000050f05d211 */ /* 0x010fe400000f0c10 */
[----:B------:R-:W-:Y:S01]  /*1750*/  ISETP.GE.AND P2, PT, R11, R14, PT ;  /* 0x0000000e0b00720c */ /* 0x000fe20003f46270 */
[----:B------:R3:W-:Y:S01]  /*1760*/  @!P5 LDGSTS.E.BYPASS.LTC128B.128 [R228+0x100], [R6.64], !P3 ;  /* 0x0010000006e4dfae */ /* 0x0007e2000d901d46 */
[----:B------:R-:W-:-:S03]  /*1770*/  IADD3 R3, R3, 0x60, RZ ;  /* 0x0000006003037810 */ /* 0x000fc60007ffe0ff */
[----:B------:R4:W5:Y:S04]  /*1780*/  SHFL.IDX PT, R11, R0, 0x3, 0x181f ;  /* 0x00781f00000b7f89 */ /* 0x00096800000e0000 */
[----:B------:R2:W-:Y:S01]  /*1790*/  @!P5 LDGSTS.E.BYPASS.LTC128B.128 [R228+0x4100], [R4.64], !P6 ;  /* 0x0410000004e4dfae */ /* 0x0005e2000f101d46 */
[-C--:B-1----:R-:W-:Y:S02]  /*17a0*/  @!P1 LEA R2, P0, R15, R8.reuse, 0x1 ;  /* 0x000000080f029211 */ /* 0x082fe400078008ff */
[----:B----4-:R-:W-:Y:S02]  /*17b0*/  IADD3 R0, -R40, c[0x0][0x1d0], RZ ;  /* 0x0000740028007a10 */ /* 0x010fe40007ffe1ff */
[----:B--2---:R-:W-:-:S04]  /*17c0*/  @!P1 LEA R4, P5, R136, R8, 0x1 ;  /* 0x0000000888049211 */ /* 0x004fc800078a08ff */
[CCC-:B------:R-:W-:Y:S02]  /*17d0*/  @!P1 LEA.HI.X R5, R136.reuse, R9.reuse, R137.reuse, 0x1, P5 ;  /* 0x0000000988059211 */ /* 0x1c0fe400028f0c89 */
[----:B------:R-:W-:Y:S02]  /*17e0*/  ISETP.GE.AND P5, PT, R3, R14, PT ;  /* 0x0000000e0300720c */ /* 0x000fe40003fa6270 */
[----:B------:R-:W-:Y:S01]  /*17f0*/  @!P1 LEA.HI.X R3, R15, R9, R16, 0x1, P0 ;  /* 0x000000090f039211 */ /* 0x000fe200000f0c10 */
[----:B------:R1:W-:Y:S01]  /*1800*/  @!P1 LDGSTS.E.BYPASS.LTC128B.128 [R228+0x1100], [R4.64], !P3 ;  /* 0x0110000004e49fae */ /* 0x0003e2000d901d46 */
[----:B---3--:R-:W-:Y:S01]  /*1810*/  @!P2 LEA R6, P0, R136, R10, 0x1 ;  /* 0x0000000a8806a211 */ /* 0x008fe200078008ff */
[----:B------:R-:W-:Y:S02]  /*1820*/  IMAD R0, R68, -0x80, R0 ;  /* 0xffffff8044007824 */ /* 0x000fe400078e0200 */
[----:B------:R2:W-:Y:S01]  /*1830*/  @!P1 LDGSTS.E.BYPASS.LTC128B.128 [R228+0x5100], [R2.64], !P6 ;  /* 0x0510000002e49fae */ /* 0x0005e2000f101d46 */
[----:B------:R-:W-:-:S05]  /*1840*/  @!P2 LEA.HI.X R7, R136, R13, R137, 0x1, P0 ;  /* 0x0000000d8807a211 */ /* 0x000fca00000f0c89 */
[----:B------:R3:W-:Y:S01]  /*1850*/  @!P2 LDGSTS.E.BYPASS.LTC128B.128 [R228+0x2100], [R6.64], !P3 ;  /* 0x0210000006e4afae */ /* 0x0007e2000d901d46 */
[----:B-1----:R-:W-:-:S04]  /*1860*/  @!P2 LEA R4, P1, R15, R10, 0x1 ;  /* 0x0000000a0f04a211 */ /* 0x002fc800078208ff */
[C---:B------:R-:W-:Y:S02]  /*1870*/  @!P2 LEA.HI.X R5, R15.reuse, R13, R16, 0x1, P1 ;  /* 0x0000000d0f05a211 */ /* 0x040fe400008f0c10 */
[----:B------:R-:W-:Y:S02]  /*1880*/  ISETP.GE.AND P1, PT, R0, 0x1, PT ;  /* 0x000000010000780c */ /* 0x000fe40003f26270 */
[-C--:B--2---:R-:W-:Y:S01]  /*1890*/  @!P5 LEA R2, P0, R136, R12.reuse, 0x1 ;  /* 0x0000000c8802d211 */ /* 0x084fe200078008ff */
[----:B------:R1:W-:Y:S01]  /*18a0*/  @!P2 LDGSTS.E.BYPASS.LTC128B.128 [R228+0x6100], [R4.64], !P6 ;  /* 0x0610000004e4afae */ /* 0x0003e2000f101d46 */
[----:B---3--:R-:W-:Y:S02]  /*18b0*/  IMAD R6, R20, c[0x0][0x1e0], RZ ;  /* 0x0000780014067a24 */ /* 0x008fe400078e02ff */
[----:B-----5:R-:W-:Y:S02]  /*18c0*/  @!P5 LEA.HI.X R3, R136, R11, R137, 0x1, P0 ;  /* 0x0000000b8803d211 */ /* 0x020fe400000f0c89 */
[----:B------:R-:W-:Y:S01]  /*18d0*/  IMAD R7, R68, c[0x0][0x1e4], R6 ;  /* 0x0000790044077a24 */ /* 0x000fe200078e0206 */
[----:B------:R-:W-:-:S02]  /*18e0*/  @!P5 LEA R6, P0, R15, R12, 0x1 ;  /* 0x0000000c0f06d211 */ /* 0x000fc400078008ff */
[----:B------:R2:W-:Y:S01]  /*18f0*/  @!P5 LDGSTS.E.BYPASS.LTC128B.128 [R228+0x3100], [R2.64], !P3 ;  /* 0x0310000002e4dfae */ /* 0x0005e2000d901d46 */
[----:B------:R-:W-:Y:S01]  /*1900*/  ISETP.GE.AND P2, PT, R0, 0x21, PT ;  /* 0x000000210000780c */ /* 0x000fe20003f46270 */
[----:B-1----:R-:W-:-:S05]  /*1910*/  IMAD.WIDE.U32 R4, R68, c[0x0][0x1e0], RZ ;  /* 0x0000780044047a25 */ /* 0x002fca00078e00ff */
[----:B--2---:R-:W-:Y:S02]  /*1920*/  IADD3 R3, R5, R7, RZ ;  /* 0x0000000705037210 */ /* 0x004fe40007ffe0ff */
[----:B------:R-:W-:Y:S02]  /*1930*/  LEA R2, P3, R4, R134, 0x7 ;  /* 0x0000008604027211 */ /* 0x000fe400078638ff */
[----:B------:R-:W-:Y:S02]  /*1940*/  @!P5 LEA.HI.X R7, R15, R11, R16, 0x1, P0 ;  /* 0x0000000b0f07d211 */ /* 0x000fe400000f0c10 */
[----:B------:R-:W-:Y:S02]  /*1950*/  @P1 ISETP.GE.AND P0, PT, R136, c[0x0][0x1d4], PT ;  /* 0x0000750088001a0c */ /* 0x000fe40003f06270 */
[----:B------:R-:W-:Y:S01]  /*1960*/  LEA.HI.X R3, R4, R132, R3, 0x7, P3 ;  /* 0x0000008404037211 */ /* 0x000fe200018f3c03 */
[----:B------:R1:W-:Y:S01]  /*1970*/  @!P5 LDGSTS.E.BYPASS.LTC128B.128 [R228+0x7100], [R6.64], !P6 ;  /* 0x0710000006e4dfae */ /* 0x0003e2000f101d46 */
[----:B------:R-:W-:-:S02]  /*1980*/  @P1 LEA R4, P3, R2, c[0x0][0x1c8], 0x1 ;  /* 0x0000720002041a11 */ /* 0x000fc400078608ff */
[----:B------:R-:W-:Y:S01]  /*1990*/  ISETP.GE.AND P6, PT, R15, c[0x0][0x1d4], PT ;  /* 0x000075000f007a0c */ /* 0x000fe20003fc6270 */
[----:B------:R-:W0:Y:S01]  /*19a0*/  LDGDEPBAR ;  /* 0x00000000000079af */ /* 0x000e220000000000 */
[----:B------:R-:W-:Y:S02]  /*19b0*/  @P1 LEA.HI.X R5, R2, c[0x0][0x1cc], R3, 0x1, P3 ;  /* 0x0000730002051a11 */ /* 0x000fe400018f0c03 */
[----:B------:R-:W-:-:S03]  /*19c0*/  ISETP.GE.AND P5, PT, R0, 0x41, PT ;  /* 0x000000410000780c */ /* 0x000fc60003fa6270 */
[----:B------:R2:W-:Y:S01]  /*19d0*/  @P1 LDGSTS.E.BYPASS.LTC128B.128 [R228+0x8100], [R4.64], !P0 ;  /* 0x0810000004e41fae */ /* 0x0005e2000c101d46 */
[----:B------:R-:W-:-:S05]  /*19e0*/  IMAD.WIDE.U32 R10, R129, 0x40, RZ ;  /* 0x00000040810a7825 */ /* 0x000fca00078e00ff */
[----:B------:R2:W-:Y:S01]  /*19f0*/  @P1 LDGSTS.E.BYPASS.LTC128B.128 [R228+0xc100], [R4.64+0x80], !P6 ;  /* 0x0c10008004e41fae */ /* 0x0005e2000f101d46 */
[----:B-1----:R-:W-:-:S04]  /*1a00*/  @P2 LEA R6, P3, R129, R2, 0x5 ;  /* 0x0000000281062211 */ /* 0x002fc800078628ff */
[----:B------:R-:W-:Y:S02]  /*1a10*/  @P2 LEA R8, P0, R6, c[0x0][0x1c8], 0x1 ;  /* 0x0000720006082a11 */ /* 0x000fe400078008ff */
[----:B------:R-:W-:Y:S02]  /*1a20*/  @P2 LEA.HI.X R7, R129, R3, R130, 0x5, P3 ;  /* 0x0000000381072211 */ /* 0x000fe400018f2c82 */
[----:B------:R-:W-:Y:S02]  /*1a30*/  ISETP.GE.AND P3, PT, R0, 0x61, PT ;  /* 0x000000610000780c */ /* 0x000fe40003f66270 */
[----:B------:R-:W-:Y:S02]  /*1a40*/  @P2 LEA.HI.X R9, R6, c[0x0][0x1cc], R7, 0x1, P0 ;  /* 0x0000730006092a11 */ /* 0x000fe400000f0c07 */
[----:B------:R-:W-:Y:S02]  /*1a50*/  @P2 ISETP.GE.AND P0, PT, R136, c[0x0][0x1d4], PT ;  /* 0x0000750088002a0c */ /* 0x000fe40003f06270 */
[----:B------:R-:W-:-:S02]  /*1a60*/  @P5 IADD3 R0, P1, R2, R10, RZ ;  /* 0x0000000a02005210 */ /* 0x000fc40007f3e0ff */
[----:B--2---:R-:W-:-:S04]  /*1a70*/  SHF.L.U32 R4, R130, 0x6, RZ ;  /* 0x0000000682047819 */ /* 0x004fc800000006ff */
[----:B------:R-:W-:Y:S02]  /*1a80*/  @P5 IADD3.X R4, R3, R11, R4, P1, !PT ;  /* 0x0000000b03045210 */ /* 0x000fe40000ffe404 */
[C---:B------:R-:W-:Y:S01]  /*1a90*/  @P5 LEA R6, P1, R0.reuse, c[0x0][0x1c8], 0x1 ;  /* 0x0000720000065a11 */ /* 0x040fe200078208ff */
[----:B------:R-:W-:Y:S02]  /*1aa0*/  @P3 IMAD.WIDE.U32 R2, R129, 0x60, R2 ;  /* 0x0000006081023825 */ /* 0x000fe400078e0002 */
[----:B------:R1:W-:Y:S01]  /*1ab0*/  @P2 LDGSTS.E.BYPASS.LTC128B.128 [R228+0x9100], [R8.64], !P0 ;  /* 0x0910000008e42fae */ /* 0x0003e2000c101d46 */
[----:B------:R-:W-:Y:S01]  /*1ac0*/  @P5 LEA.HI.X R7, R0, c[0x0][0x1cc], R4, 0x1, P1 ;  /* 0x0000730000075a11 */ /* 0x000fe200008f0c04 */
[----:B------:R-:W-:Y:S01]  /*1ad0*/  @P3 IMAD R0, R130, 0x60, RZ ;  /* 0x0000006082003824 */ /* 0x000fe200078e02ff */
[C---:B------:R-:W-:Y:S01]  /*1ae0*/  @P5 ISETP.GE.AND P1, PT, R136.reuse, c[0x0][0x1d4], PT ;  /* 0x0000750088005a0c */ /* 0x040fe20003f26270 */
[----:B------:R1:W-:Y:S01]  /*1af0*/  @P2 LDGSTS.E.BYPASS.LTC128B.128 [R228+0xd100], [R8.64+0x80], !P6 ;  /* 0x0d10008008e42fae */ /* 0x0003e2000f101d46 */
[----:B------:R-:W-:-:S02]  /*1b00*/  @P3 ISETP.GE.AND P0, PT, R136, c[0x0][0x1d4], PT ;  /* 0x0000750088003a0c */ /* 0x000fc40003f06270 */
[----:B------:R-:W-:Y:S02]  /*1b10*/  @P3 IADD3 R0, R3, R0, RZ ;  /* 0x0000000003003210 */ /* 0x000fe40007ffe0ff */
[----:B------:R-:W-:-:S04]  /*1b20*/  @P3 LEA R4, P2, R2, c[0x0][0x1c8], 0x1 ;  /* 0x0000720002043a11 */ /* 0x000fc800078408ff */
[----:B------:R-:W-:-:S03]  /*1b30*/  @P3 LEA.HI.X R5, R2, c[0x0][0x1cc], R0, 0x1, P2 ;  /* 0x0000730002053a11 */ /* 0x000fc600010f0c00 */
[----:B------:R2:W-:Y:S04]  /*1b40*/  @P5 LDGSTS.E.BYPASS.LTC128B.128 [R228+0xa100], [R6.64], !P1 ;  /* 0x0a10000006e45fae */ /* 0x0005e8000c901d46 */
[----:B------:R2:W-:Y:S04]  /*1b50*/  @P5 LDGSTS.E.BYPASS.LTC128B.128 [R228+0xe100], [R6.64+0x80], !P6 ;  /* 0x0e10008006e45fae */ /* 0x0005e8000f101d46 */
[----:B------:R2:W-:Y:S04]  /*1b60*/  @P3 LDGSTS.E.BYPASS.LTC128B.128 [R228+0xb100], [R4.64], !P0 ;  /* 0x0b10000004e43fae */ /* 0x0005e8000c101d46 */
[----:B------:R2:W-:Y:S04]  /*1b70*/  @P3 LDGSTS.E.BYPASS.LTC128B.128 [R228+0xf100], [R4.64+0x80], !P6 ;  /* 0x0f10008004e43fae */ /* 0x0005e8000f101d46 */
[----:B------:R-:W0:Y:S01]  /*1b80*/  LDGDEPBAR ;  /* 0x00000000000079af */ /* 0x000e220000000000 */
[----:B------:R-:W-:-:S04]  /*1b90*/  DEPBAR.LE SB0, 0x1 ;  /* 0x000080400000791a */ /* 0x000fc80000000000 */
[----:B------:R-:W-:Y:S06]  /*1ba0*/  BAR.SYNC.DEFER_BLOCKING 0x0 ;  /* 0x0000000000007b1d */ /* 0x000fec0000010000 */
[----:B------:R-:W-:Y:S04]  /*1bb0*/  LDSM.16.M88.4 R140, [R224] ;  /* 0x00000000e08c783b */ /* 0x000fe80000000200 */
[----:B------:R-:W-:Y:S04]  /*1bc0*/  LDSM.16.M88.4 R144, [R225] ;  /* 0x00000000e190783b */ /* 0x000fe80000000200 */
[----:B------:R-:W-:Y:S04]  /*1bd0*/  LDSM.16.M88.4 R164, [R227] ;  /* 0x00000000e3a4783b */ /* 0x000fe80000000200 */
[----:B------:R-:W-:Y:S04]  /*1be0*/  LDSM.16.M88.4 R172, [R226] ;  /* 0x00000000e2ac783b */ /* 0x000fe80000000200 */
[----:B------:R-:W-:Y:S04]  /*1bf0*/  LDSM.16.M88.4 R176, [R224+0x4000] ;  /* 0x00400000e0b0783b */ /* 0x000fe80000000200 */
[----:B------:R-:W-:Y:S04]  /*1c00*/  LDSM.16.M88.4 R180, [R225+0x4000] ;  /* 0x00400000e1b4783b */ /* 0x000fe80000000200 */
[----:B------:R-:W-:Y:S04]  /*1c10*/  LDSM.16.M88.4 R184, [R227+0x4000] ;  /* 0x00400000e3b8783b */ /* 0x000fe80000000200 */
[----:B------:R-:W-:Y:S04]  /*1c20*/  LDSM.16.M88.4 R188, [R226+0x4000] ;  /* 0x00400000e2bc783b */ /* 0x000fe80000000200 */
[----:B------:R-:W-:Y:S06]  /*1c30*/  BAR.SYNC.DEFER_BLOCKING 0x0 ;  /* 0x0000000000007b1d */ /* 0x000fec0000010000 */
[----:B------:R-:W-:-:S04]  /*1c40*/  DEPBAR.LE SB0, 0x0 ;  /* 0x000080000000791a */ /* 0x000fc80000000000 */
[----:B------:R-:W-:Y:S06]  /*1c50*/  BAR.SYNC.DEFER_BLOCKING 0x0 ;  /* 0x0000000000007b1d */ /* 0x000fec0000010000 */
[----:B--2---:R-:W2:Y:S04]  /*1c60*/  LDSM.16.M88.4 R4, [R201] ;  /* 0x00000000c904783b */ /* 0x004ea80000000200 */
[----:B------:R-:W3:Y:S04]  /*1c70*/  LDSM.16.M88.4 R16, [R201+0x800] ;  /* 0x00080000c910783b */ /* 0x000ee80000000200 */
[----:B------:R-:W4:Y:S04]  /*1c80*/  LDSM.16.M88.4 R28, [R222] ;  /* 0x00000000de1c783b */ /* 0x000f280000000200 */
[----:B------:R-:W5:Y:S04]  /*1c90*/  LDSM.16.M88.4 R24, [R207] ;  /* 0x00000000cf18783b */ /* 0x000f680000000200 */
[----:B------:R-:W3:Y:S01]  /*1ca0*/  LDSM.16.M88.4 R32, [R201+0x1000] ;  /* 0x00100000c920783b */ /* 0x000ee20000000200 */
[----:B------:R-:W-:Y:S01]  /*1cb0*/  IMAD R0, R20, c[0x0][0x208], RZ ;  /* 0x0000820014007a24 */ /* 0x000fe200078e02ff */
[----:B------:R-:W-:-:S02]  /*1cc0*/  MOV R131, 0xffffff80 ;  /* 0xffffff8000837802 */ /* 0x000fc40000000f00 */
[----:B------:R-:W4:Y:S01]  /*1cd0*/  LDSM.16.M88.4 R36, [R221] ;  /* 0x00000000dd24783b */ /* 0x000f220000000200 */
[----:B------:R-:W-:-:S03]  /*1ce0*/  ISETP.GE.AND P5, PT, R136, c[0x0][0x1d4], PT ;  /* 0x0000750088007a0c */ /* 0x000fc60003fa6270 */
[----:B------:R-:W-:Y:S04]  /*1cf0*/  LDSM.16.M88.4 R48, [R201+0x3800] ;  /* 0x00380000c930783b */ /* 0x000fe80000000200 */
[----:B------:R-:W-:Y:S04]  /*1d00*/  LDSM.16.M88.4 R56, [R220] ;  /* 0x00000000dc38783b */ /* 0x000fe80000000200 */
[----:B------:R-:W-:Y:S04]  /*1d10*/  LDSM.16.M88.4 R60, [R218] ;  /* 0x00000000da3c783b */ /* 0x000fe80000000200 */
[----:B------:R-:W-:Y:S01]  /*1d20*/  LDSM.16.M88.4 R76, [R217] ;  /* 0x00000000d94c783b */ /* 0x000fe20000000200 */
[C---:B--2---:R-:W-:Y:S03]  /*1d30*/  HMMA.16816.F32.BF16 R12, R140.reuse, R4, RZ ;  /* 0x000000048c0c723c */ /* 0x044fe600000418ff */
[----:B------:R-:W-:Y:S04]  /*1d40*/  LDSM.16.M88.4 R52, [R219] ;  /* 0x00000000db34783b */ /* 0x000fe80000000200 */
[----:B------:R-:W-:Y:S01]  /*1d50*/  LDSM.16.M88.4 R92, [R216] ;  /* 0x00000000d85c783b */ /* 0x000fe20000000200 */
[C---:B-1----:R-:W-:Y:S08]  /*1d60*/  HMMA.16816.F32.BF16 R8, R140.reuse, R6, RZ ;  /* 0x000000068c08723c */ /* 0x042ff000000418ff */
[C---:B---3--:R-:W-:Y:S08]  /*1d70*/  HMMA.16816.F32.BF16 R4, R140.reuse, R16, RZ ;  /* 0x000000108c04723c */ /* 0x048ff000000418ff */
[----:B------:R-:W-:Y:S01]  /*1d80*/  HMMA.16816.F32.BF16 R16, R140, R18, RZ ;  /* 0x000000128c10723c */ /* 0x000fe200000418ff */
[----:B------:R-:W-:-:S02]  /*1d90*/  IMAD R0, R68, c[0x0][0x20c], R0 ;  /* 0x0000830044007a24 */ /* 0x000fc400078e0200 */
[C---:B------:R-:W-:Y:S11]  /*1da0*/  IMAD R128, R68.reuse, R131, c[0x0][0x1d0] ;  /* 0x0000740044807624 */ /* 0x040ff600078e0283 */
[----:B------:R-:W-:Y:S02]  /*1db0*/  @!UPT UIADD3 URZ, URZ, URZ, URZ ;  /* 0x0000003f3f3ff290 */ /* 0x000fe4000fffe03f */
[C---:B----4-:R-:W-:Y:S07]  /*1dc0*/  HMMA.16816.F32.BF16 R124, R144.reuse, R28, R4 ;  /* 0x0000001c907c723c */ /* 0x050fee0000041804 */
[----:B------:R-:W-:Y:S01]  /*1dd0*/  IMAD.WIDE.U32 R4, R68, c[0x0][0x208], RZ ;  /* 0x0000820044047a25 */ /* 0x000fe200078e00ff */
[----:B-----5:R-:W-:Y:S01]  /*1de0*/  HMMA.16816.F32.BF16 R112, R144, R24, R12 ;  /* 0x000000189070723c */ /* 0x020fe2000004180c */
[----:B------:R-:W-:Y:S03]  /*1df0*/  LDSM.16.M88.4 R12, [R201+0x2800] ;  /* 0x00280000c90c783b */ /* 0x000fe60000000200 */
[----:B------:R-:W-:-:S02]  /*1e00*/  LEA R3, P0, R4, R22, 0x7 ;  /* 0x0000001604037211 */ /* 0x000fc400078038ff */
[----:B------:R-:W-:Y:S02]  /*1e10*/  IADD3 R0, R5, R0, RZ ;  /* 0x0000000005007210 */ /* 0x000fe40007ffe0ff */
[C---:B------:R-:W-:Y:S01]  /*1e20*/  HMMA.16816.F32.BF16 R120, R144.reuse, R26, R8 ;  /* 0x0000001a9078723c */ /* 0x040fe20000041808 */
[----:B------:R-:W1:Y:S01]  /*1e30*/  LDSM.16.M88.4 R24, [R201+0x1800] ;  /* 0x00180000c918783b */ /* 0x000e620000000200 */
[----:B------:R-:W-:Y:S01]  /*1e40*/  LEA.HI.X R4, R4, R21, R0, 0x7, P0 ;  /* 0x0000001504047211 */ /* 0x000fe200000f3c00 */
[----:B------:R-:W-:Y:S02]  /*1e50*/  IMAD.IADD R0, R128, 0x1, -R40 ;  /* 0x0000000180007824 */ /* 0x000fe400078e0a28 */
[----:B------:R-:W2:Y:S03]  /*1e60*/  LDSM.16.M88.4 R40, [R201+0x3000] ;  /* 0x00300000c928783b */ /* 0x000ea60000000200 */
[----:B------:R-:W-:Y:S01]  /*1e70*/  HMMA.16816.F32.BF16 R100, R144, R30, R16 ;  /* 0x0000001e9064723c */ /* 0x000fe20000041810 */
[----:B------:R-:W3:Y:S01]  /*1e80*/  LDSM.16.M88.4 R16, [R201+0x2000] ;  /* 0x00200000c910783b */ /* 0x000ee20000000200 */
[----:B------:R-:W-:Y:S01]  /*1e90*/  IMAD.MOV.U32 R28, RZ, RZ, 0x6 ;  /* 0x00000006ff1c7424 */ /* 0x000fe200078e00ff */
[----:B------:R-:W-:-:S05]  /*1ea0*/  MOV R29, c[0x0][0x208] ;  /* 0x00008200001d7a02 */ /* 0x000fca0000000f00 */
[----:B------:R-:W-:Y:S01]  /*1eb0*/  HMMA.16816.F32.BF16 R8, R140, R32, RZ ;  /* 0x000000208c08723c */ /* 0x000fe200000418ff */
[C---:B------:R-:W-:Y:S02]  /*1ec0*/  SHF.L.U64.HI R28, R29.reuse, R28, c[0x0][0x20c] ;  /* 0x000083001d1c7619 */ /* 0x040fe4000001021c */
[----:B------:R-:W-:Y:S02]  /*1ed0*/  SHF.L.U32 R29, R29, 0x6, RZ ;  /* 0x000000061d1d7819 */ /* 0x000fe400000006ff */
[----:B------:R-:W-:-:S03]  /*1ee0*/  LEA R2, P1, R3, c[0x0][0x1f8], 0x1 ;  /* 0x00007e0003027a11 */ /* 0x000fc600078208ff */
[----:B------:R-:W-:Y:S01]  /*1ef0*/  HMMA.16816.F32.BF16 R20, R140, R34, RZ ;  /* 0x000000228c14723c */ /* 0x000fe200000418ff */
[----:B------:R-:W-:Y:S02]  /*1f00*/  IADD3 R6, P0, R29, R2, RZ ;  /* 0x000000021d067210 */ /* 0x000fe40007f1e0ff */
[----:B------:R-:W-:Y:S02]  /*1f10*/  LEA.HI.X R3, R3, c[0x0][0x1fc], R4, 0x1, P1 ;  /* 0x00007f0003037a11 */ /* 0x000fe400008f0c04 */
[----:B------:R-:W-:Y:S02]  /*1f20*/  ISETP.LT.OR P2, PT, R0, 0x1, P5 ;  /* 0x000000010000780c */ /* 0x000fe40002f41670 */
[----:B------:R-:W-:Y:S02]  /*1f30*/  IADD3.X R7, R28, R3, RZ, P0, !PT ;  /* 0x000000031c077210 */ /* 0x000fe400007fe4ff */
[----:B------:R-:W-:Y:S02]  /*1f40*/  ISETP.LT.OR P0, PT, R0, 0x1, P6 ;  /* 0x000000010000780c */ /* 0x000fe40003701670 */
[----:B------:R-:W-:-:S02]  /*1f50*/  IADD3 R4, P1, R6, R29, RZ ;  /* 0x0000001d06047210 */ /* 0x000fc40007f3e0ff */
[----:B------:R-:W-:Y:S02]  /*1f60*/  ISETP.LT.OR P3, PT, R0, 0x21, P5 ;  /* 0x000000210000780c */ /* 0x000fe40002f61670 */
[----:B------:R-:W-:Y:S01]  /*1f70*/  IADD3.X R5, R7, R28, RZ, P1, !PT ;  /* 0x0000001c07057210 */ /* 0x000fe20000ffe4ff */
[C---:B------:R-:W-:Y:S02]  /*1f80*/  HMMA.16816.F32.BF16 R108, R144.reuse, R36, R8 ;  /* 0x00000024906c723c */ /* 0x040fe40000041808 */
[----:B------:R-:W-:Y:S01]  /*1f90*/  @!PT LDS RZ, [RZ] ;  /* 0x00000000fffff984 */ /* 0x000fe20000000800 */
[----:B------:R-:W-:Y:S01]  /*1fa0*/  @!PT LDS RZ, [RZ] ;  /* 0x00000000fffff984 */ /* 0x000fe20000000800 */
[----:B------:R-:W-:Y:S01]  /*1fb0*/  @!PT LDS RZ, [RZ] ;  /* 0x00000000fffff984 */ /* 0x000fe20000000800 */
[----:B------:R4:W-:Y:S04]  /*1fc0*/  LDGSTS.E.BYPASS.LTC128B.128 [R228+0x100], [R2.64], !P2 ;  /* 0x0010000002e47fae */ /* 0x0009e8000d101d46 */
[----:B------:R4:W-:Y:S01]  /*1fd0*/  LDGSTS.E.BYPASS.LTC128B.128 [R228+0x4100], [R2.64+0x80], !P0 ;  /* 0x0410008002e47fae */ /* 0x0009e2000c101d46 */
[----:B------:R-:W-:Y:S01]  /*1fe0*/  IADD3 R8, P2, P1, R29, 0x80, R2 ;  /* 0x000000801d087810 */ /* 0x000fe2000795e002 */
[----:B------:R-:W-:Y:S02]  /*1ff0*/  HMMA.16816.F32.BF16 R116, R144, R38, R20 ;  /* 0x000000269074723c */ /* 0x000fe40000041814 */
[----:B------:R5:W-:Y:S01]  /*2000*/  LDGSTS.E.BYPASS.LTC128B.128 [R228+0x1100], [R6.64], !P3 ;  /* 0x0110000006e47fae */ /* 0x000be2000d901d46 */
[----:B------:R-:W-:-:S02]  /*2010*/  IADD3.X R9, R28, RZ, R3, P2, P1 ;  /* 0x000000ff1c097210 */ /* 0x000fc400017e2403 */
[----:B------:R-:W-:-:S03]  /*2020*/  ISETP.LT.OR P1, PT, R0, 0x21, P6 ;  /* 0x000000210000780c */ /* 0x000fc60003721670 */
[----:B-1----:R-:W-:Y:S01]  /*2030*/  HMMA.16816.F32.BF16 R44, R140, R24, RZ ;  /* 0x000000188c2c723c */ /* 0x002fe200000418ff */
[C---:B------:R-:W-:Y:S02]  /*2040*/  ISETP.LT.OR P2, PT, R0.reuse, 0x41, P5 ;  /* 0x000000410000780c */ /* 0x040fe40002f41670 */
[----:B------:R-:W-:-:S05]  /*2050*/  ISETP.LT.OR P5, PT, R0, 0x61, P5 ;  /* 0x000000610000780c */ /* 0x000fca0002fa1670 */
[C---:B------:R-:W-:Y:S01]  /*2060*/  HMMA.16816.F32.BF16 R36, R140.reuse, R26, RZ ;  /* 0x0000001a8c24723c */ /* 0x040fe200000418ff */
[----:B------:R-:W-:Y:S01]  /*2070*/  ISETP.LT.OR P3, PT, R0, 0x61, P6 ;  /* 0x000000610000780c */ /* 0x000fe20003761670 */
[----:B------:R1:W-:Y:S04]  /*2080*/  LDGSTS.E.BYPASS.LTC128B.128 [R228+0x5100], [R8.64], !P1 ;  /* 0x0510000008e47fae */ /* 0x0003e8000c901d46 */
[----:B------:R5:W-:Y:S01]  /*2090*/  LDGSTS.E.BYPASS.LTC128B.128 [R228+0x2100], [R4.64], !P2 ;  /* 0x0210000004e47fae */ /* 0x000be2000d101d46 */
[----:B----4-:R-:W-:Y:S01]  /*20a0*/  IADD3 R2, P0, R4, R29, RZ ;  /* 0x0000001d04027210 */ /* 0x010fe20007f1e0ff */
[----:B------:R-:W-:Y:S03]  /*20b0*/  HMMA.16816.F32.BF16 R24, R140, R12, RZ ;  /* 0x0000000c8c18723c */ /* 0x000fe600000418ff */
[----:B------:R-:W-:-:S02]  /*20c0*/  IADD3.X R3, R5, R28, RZ, P0, !PT ;  /* 0x0000001c05037210 */ /* 0x000fc400007fe4ff */
[----:B------:R-:W-:-:S03]  /*20d0*/  ISETP.LT.OR P0, PT, R0, 0x41, P6 ;  /* 0x000000410000780c */ /* 0x000fc60003701670 */
[C---:B------:R-:W-:Y:S08]  /*20e0*/  HMMA.16816.F32.BF16 R20, R140.reuse, R14, RZ ;  /* 0x0000000e8c14723c */ /* 0x040ff000000418ff */
[C---:B--2---:R-:W-:Y:S02]  /*20f0*/  HMMA.16816.F32.BF16 R12, R140.reuse, R42, RZ ;  /* 0x0000002a8c0c723c */ /* 0x044fe400000418ff */
[----:B------:R5:W-:Y:S04]  /*2100*/  LDGSTS.E.BYPASS.LTC128B.128 [R228+0x6100], [R4.64+0x80], !P0 ;  /* 0x0610008004e47fae */ /* 0x000be8000c101d46 */
[----:B------:R2:W-:Y:S02]  /*2110*/  LDGSTS.E.BYPASS.LTC128B.128 [R228+0x3100], [R2.64], !P5 ;  /* 0x0310000002e47fae */ /* 0x0005e4000e901d46 */
[C---:B---3--:R-:W-:Y:S02]  /*2120*/  HMMA.16816.F32.BF16 R28, R140.reuse, R18, RZ ;  /* 0x000000128c1c723c */ /* 0x048fe400000418ff */
[----:B------:R2:W-:Y:S04]  /*2130*/  LDGSTS.E.BYPASS.LTC128B.128 [R228+0x7100], [R2.64+0x80], !P3 ;  /* 0x0710008002e47fae */ /* 0x0005e8000d901d46 */
[----:B------:R-:W3:Y:S02]  /*2140*/  LDSM.16.M88.4 R64, [R205] ;  /* 0x00000000cd40783b */ /* 0x000ee40000000200 */
[C---:B------:R-:W-:Y:S02]  /*2150*/  HMMA.16816.F32.BF16 R32, R140.reuse, R16, RZ ;  /* 0x000000108c20723c */ /* 0x040fe400000418ff */
[----:B------:R-:W-:Y:S04]  /*2160*/  LDSM.16.M88.4 R72, [R205+0x800] ;  /* 0x00080000cd48783b */ /* 0x000fe80000000200 */
[----:B------:R-:W-:Y:S02]  /*2170*/  LDSM.16.M88.4 R88, [R205+0x1000] ;  /* 0x00100000cd58783b */ /* 0x000fe40000000200 */
[C---:B------:R-:W-:Y:S02]  /*2180*/  HMMA.16816.F32.BF16 R16, R140.reuse, R40, RZ ;  /* 0x000000288c10723c */ /* 0x040fe400000418ff */
[----:B------:R-:W0:Y:S06]  /*2190*/  LDGDEPBAR ;  /* 0x00000000000079af */ /* 0x000e2c0000000000 */
[C---:B-1----:R-:W-:Y:S08]  /*21a0*/  HMMA.16816.F32.BF16 R8, R140.reuse, R48, RZ ;  /* 0x000000308c08723c */ /* 0x042ff000000418ff */
[----:B-----5:R-:W-:Y:S08]  /*21b0*/  HMMA.16816.F32.BF16 R4, R140, R50, RZ ;  /* 0x000000328c04723c */ /* 0x020ff000000418ff */
[C---:B------:R-:W-:Y:S08]  /*21c0*/  HMMA.16816.F32.BF16 R96, R144.reuse, R56, R44 ;  /* 0x000000389060723c */ /* 0x040ff0000004182c */
[C---:B------:R-:W-:Y:S08]  /*21d0*/  HMMA.16816.F32.BF16 R80, R144.reuse, R58, R36 ;  /* 0x0000003a9050723c */ /* 0x040ff00000041824 */
[C---:B------:R-:W-:Y:S01]  /*21e0*/  HMMA.16816.F32.BF16 R56, R144.reuse, R60, R24 ;  /* 0x0000003c9038723c */ /* 0x040fe20000041818 */
[----:B------:R-:W1:Y:S07]  /*21f0*/  LDSM.16.M88.4 R24, [R205+0x2000] ;  /* 0x00200000cd18783b */ /* 0x000e6e0000000200 */
[C---:B------:R-:W-:Y:S01]  /*2200*/  HMMA.16816.F32.BF16 R44, R144.reuse, R78, R12 ;  /* 0x0000004e902c723c */ /* 0x040fe2000004180c */
[----:B------:R-:W4:Y:S07]  /*2210*/  LDSM.16.M88.4 R12, [R205+0x3800] ;  /* 0x00380000cd0c783b */ /* 0x000f2e0000000200 */
[C---:B------:R-:W-:Y:S01]  /*2220*/  HMMA.16816.F32.BF16 R104, R144.reuse, R54, R28 ;  /* 0x000000369068723c */ /* 0x040fe2000004181c */
[----:B------:R-:W5:Y:S07]  /*2230*/  LDSM.16.M88.4 R28, [R205+0x1800] ;  /* 0x00180000cd1c783b */ /* 0x000f6e0000000200 */
[C---:B------:R-:W-:Y:S01]  /*2240*/  HMMA.16816.F32.BF16 R48, R144.reuse, R76, R16 ;  /* 0x0000004c9030723c */ /* 0x040fe20000041810 */
[----:B------:R-:W1:Y:S07]  /*2250*/  LDSM.16.M88.4 R16, [R205+0x3000] ;  /* 0x00300000cd10783b */ /* 0x000e6e0000000200 */
[C---:B------:R-:W-:Y:S08]  /*2260*/  HMMA.16816.F32.BF16 R40, R144.reuse, R92, R8 ;  /* 0x0000005c9028723c */ /* 0x040ff00000041808 */
[C---:B------:R-:W-:Y:S01]  /*2270*/  HMMA.16816.F32.BF16 R84, R144.reuse, R52, R32 ;  /* 0x000000349054723c */ /* 0x040fe20000041820 */
[----:B------:R-:W2:Y:S07]  /*2280*/  LDSM.16.M88.4 R32, [R202] ;  /* 0x00000000ca20783b */ /* 0x000eae0000000200 */
[C---:B------:R-:W-:Y:S01]  /*2290*/  HMMA.16816.F32.BF16 R8, R144.reuse, R94, R4 ;  /* 0x0000005e9008723c */ /* 0x040fe20000041804 */
[----:B------:R-:W-:Y:S07]  /*22a0*/  LDSM.16.M88.4 R92, [R202+0x1800] ;  /* 0x00180000ca5c783b */ /* 0x000fee0000000200 */
[----:B------:R-:W-:Y:S01]  /*22b0*/  HMMA.16816.F32.BF16 R52, R144, R62, R20 ;  /* 0x0000003e9034723c */ /* 0x000fe20000041814 */
[----:B------:R-:W2:Y:S07]  /*22c0*/  LDSM.16.M88.4 R20, [R205+0x2800] ;  /* 0x00280000cd14783b */ /* 0x000eae0000000200 */
[C---:B---3--:R-:W-:Y:S08]  /*22d0*/  HMMA.16816.F32.BF16 R4, R164.reuse, R64, R112 ;  /* 0x00000040a404723c */ /* 0x048ff00000041870 */
[C---:B-1----:R-:W-:Y:S08]  /*22e0*/  HMMA.16816.F32.BF16 R60, R164.reuse, R26, R104 ;  /* 0x0000001aa43c723c */ /* 0x042ff00000041868 */
[C---:B----4-:R-:W-:Y:S01]  /*22f0*/  HMMA.16816.F32.BF16 R104, R164.reuse, R14, R8 ;  /* 0x0000000ea468723c */ /* 0x050fe20000041808 */
[----:B------:R-:W1:Y:S07]  /*2300*/  LDSM.16.M88.4 R8, [R201+0x4000] ;  /* 0x00400000c908783b */ /* 0x000e6e0000000200 */
[C---:B------:R-:W-:Y:S08]  /*2310*/  HMMA.16816.F32.BF16 R36, R164.reuse, R66, R120 ;  /* 0x00000042a424723c */ /* 0x040ff00000041878 */
[C---:B------:R-:W-:Y:S08]  /*2320*/  HMMA.16816.F32.BF16 R64, R164.reuse, R72, R124 ;  /* 0x00000048a440723c */ /* 0x040ff0000004187c */
[C---:B------:R-:W-:Y:S01]  /*2330*/  HMMA.16816.F32.BF16 R100, R164.reuse, R74, R100 ;  /* 0x0000004aa464723c */ /* 0x040fe20000041864 */
[----:B------:R-:W3:Y:S07]  /*2340*/  LDSM.16.M88.4 R72, [R202+0x800] ;  /* 0x00080000ca48783b */ /* 0x000eee0000000200 */
[C---:B------:R-:W-:Y:S08]  /*2350*/  HMMA.16816.F32.BF16 R108, R164.reuse, R88, R108 ;  /* 0x00000058a46c723c */ /* 0x040ff0000004186c */
[C---:B------:R-:W-:Y:S01]  /*2360*/  HMMA.16816.F32.BF16 R112, R164.reuse, R90, R116 ;  /* 0x0000005aa470723c */ /* 0x040fe20000041874 */
[----:B------:R-:W-:Y:S07]  /*2370*/  LDSM.16.M88.4 R116, [R202+0x2000] ;  /* 0x00200000ca74783b */ /* 0x000fee0000000200 */
[C---:B-----5:R-:W-:Y:S08]  /*2380*/  HMMA.16816.F32.BF16 R88, R164.reuse, R28, R96 ;  /* 0x0000001ca458723c */ /* 0x060ff00000041860 */
[C---:B------:R-:W-:Y:S01]  /*2390*/  HMMA.16816.F32.BF16 R96, R164.reuse, R30, R80 ;  /* 0x0000001ea460723c */ /* 0x040fe20000041850 */
[----:B------:R-:W4:Y:S07]  /*23a0*/  LDSM.16.M88.4 R80, [R202+0x1000] ;  /* 0x00100000ca50783b */ /* 0x000f2e0000000200 */
[C---:B------:R-:W-:Y:S01]  /*23b0*/  HMMA.16816.F32.BF16 R76, R164.reuse, R24, R84 ;  /* 0x00000018a44c723c */ /* 0x040fe20000041854 */
[----:B------:R-:W-:Y:S07]  /*23c0*/  LDSM.16.M88.4 R84, [R202+0x2800] ;  /* 0x00280000ca54783b */ /* 0x000fee0000000200 */
[C---:B------:R-:W-:Y:S08]  /*23d0*/  HMMA.16816.F32.BF16 R48, R164.reuse, R16, R48 ;  /* 0x00000010a430723c */ /* 0x040ff00000041830 */
[----:B------:R-:W-:Y:S01]  /*23e0*/  HMMA.16816.F32.BF16 R24, R164, R18, R44 ;  /* 0x00000012a418723c */ /* 0x000fe2000004182c */
[----:B------:R-:W5:Y:S07]  /*23f0*/  LDSM.16.M88.4 R16, [R202+0x3000] ;  /* 0x00300000ca10783b */ /* 0x000f6e0000000200 */
[----:B--2---:R-:W-:Y:S08]  /*2400*/  HMMA.16816.F32.BF16 R4, R172, R32, R4 ;  /* 0x00000020ac04723c */ /* 0x004ff00000041804 */
[C---:B------:R-:W-:Y:S08]  /*2410*/  HMMA.16816.F32.BF16 R56, R164.reuse, R20, R56 ;  /* 0x00000014a438723c */ /* 0x040ff00000041838 */
[C---:B------:R-:W-:Y:S01]  /*2420*/  HMMA.16816.F32.BF16 R28, R164.reuse, R22, R52 ;  /* 0x00000016a41c723c */ /* 0x040fe20000041834 */
[----:B------:R-:W2:Y:S07]  /*2430*/  LDSM.16.M88.4 R20, [R215] ;  /* 0x00000000d714783b */ /* 0x000eae0000000200 */
[----:B------:R-:W-:Y:S01]  /*2440*/  HMMA.16816.F32.BF16 R44, R164, R12, R40 ;  /* 0x0000000ca42c723c */ /* 0x000fe20000041828 */
[----:B------:R-:W2:Y:S07]  /*2450*/  LDSM.16.M88.4 R40, [R202+0x3800] ;  /* 0x00380000ca28783b */ /* 0x000eae0000000200 */
[----:B------:R-:W-:Y:S01]  /*2460*/  HMMA.16816.F32.BF16 R12, R172, R34, R36 ;  /* 0x00000022ac0c723c */ /* 0x000fe20000041824 */
[----:B------:R-:W-:Y:S04]  /*2470*/  LDSM.16.M88.4 R36, [R214] ;  /* 0x00000000d624783b */ /* 0x000fe80000000200 */
[----:B------:R-:W-:Y:S03]  /*2480*/  LDSM.16.M88.4 R32, [R201+0x5800] ;  /* 0x00580000c920783b */ /* 0x000fe60000000200 */
[----:B-1----:R-:W-:Y:S08]  /*2490*/  HMMA.16816.F32.BF16 R4, R176, R8, R4 ;  /* 0x00000008b004723c */ /* 0x002ff00000041804 */
[C---:B---3--:R-:W-:Y:S08]  /*24a0*/  HMMA.16816.F32.BF16 R52, R172.reuse, R72, R64 ;  /* 0x00000048ac34723c */ /* 0x048ff00000041840 */
[C---:B------:R-:W-:Y:S08]  /*24b0*/  HMMA.16816.F32.BF16 R64, R172.reuse, R74, R100 ;  /* 0x0000004aac40723c */ /* 0x040ff00000041864 */
[C---:B----4-:R-:W-:Y:S08]  /*24c0*/  HMMA.16816.F32.BF16 R72, R172.reuse, R80, R108 ;  /* 0x00000050ac48723c */ /* 0x050ff0000004186c */
[----:B-----5:R-:W-:Y:S01]  /*24d0*/  HMMA.16816.F32.BF16 R108, R172, R18, R24 ;  /* 0x00000012ac6c723c */ /* 0x020fe20000041818 */
[----:B------:R-:W1:Y:S07]  /*24e0*/  LDSM.16.M88.4 R24, [R205+0x4000] ;  /* 0x00400000cd18783b */ /* 0x000e6e0000000200 */
[----:B------:R-:W-:Y:S01]  /*24f0*/  HMMA.16816.F32.BF16 R8, R176, R10, R12 ;  /* 0x0000000ab008723c */ /* 0x000fe2000004180c */
[----:B------:R-:W3:Y:S07]  /*2500*/  LDSM.16.M88.4 R12, [R201+0x4800] ;  /* 0x00480000c90c783b */ /* 0x000eee0000000200 */
[----:B--2---:R-:W-:Y:S08]  /*2510*/  HMMA.16816.F32.BF16 R4, R180, R20, R4 ;  /* 0x00000014b404723c */ /* 0x004ff00000041804 */
[C---:B------:R-:W-:Y:S08]  /*2520*/  HMMA.16816.F32.BF16 R80, R172.reuse, R82, R112 ;  /* 0x00000052ac50723c */ /* 0x040ff00000041870 */
[----:B------:R-:W-:Y:S01]  /*2530*/  HMMA.16816.F32.BF16 R112, R172, R40, R44 ;  /* 0x00000028ac70723c */ /* 0x000fe2000004182c */
[----:B------:R-:W2:Y:S07]  /*2540*/  LDSM.16.M88.4 R44, [R202+0x4000] ;  /* 0x00400000ca2c783b */ /* 0x000eae0000000200 */
[----:B------:R-:W-:Y:S08]  /*2550*/  HMMA.16816.F32.BF16 R8, R180, R22, R8 ;  /* 0x00000016b408723c */ /* 0x000ff00000041808 */
[C---:B------:R-:W-:Y:S08]  /*2560*/  HMMA.16816.F32.BF16 R88, R172.reuse, R92, R88 ;  /* 0x0000005cac58723c */ /* 0x040ff00000041858 */
[C---:B------:R-:W-:Y:S08]  /*2570*/  HMMA.16816.F32.BF16 R96, R172.reuse, R94, R96 ;  /* 0x0000005eac60723c */ /* 0x040ff00000041860 */
[C---:B------:R-:W-:Y:S01]  /*2580*/  HMMA.16816.F32.BF16 R92, R172.reuse, R84, R56 ;  /* 0x00000054ac5c723c */ /* 0x040fe20000041838 */
[----:B------:R-:W-:Y:S07]  /*2590*/  LDSM.16.M88.4 R56, [R201+0x6000] ;  /* 0x00600000c938783b */ /* 0x000fee0000000200 */
[C---:B------:R-:W-:Y:S01]  /*25a0*/  HMMA.16816.F32.BF16 R84, R172.reuse, R86, R28 ;  /* 0x00000056ac54723c */ /* 0x040fe2000004181c */
[----:B------:R-:W4:Y:S07]  /*25b0*/  LDSM.16.M88.4 R28, [R201+0x5000] ;  /* 0x00500000c91c783b */ /* 0x000f2e0000000200 */
[----:B------:R-:W-:Y:S01]  /*25c0*/  HMMA.16816.F32.BF16 R100, R172, R16, R48 ;  /* 0x00000010ac64723c */ /* 0x000fe20000041830 */
[----:B------:R-:W-:Y:S07]  /*25d0*/  LDSM.16.M88.4 R48, [R205+0x5000] ;  /* 0x00500000cd30783b */ /* 0x000fee0000000200 */
[----:B-1----:R-:W-:Y:S08]  /*25e0*/  HMMA.16816.F32.BF16 R4, R184, R24, R4 ;  /* 0x00000018b804723c */ /* 0x002ff00000041804 */
[C---:B---3--:R-:W-:Y:S08]  /*25f0*/  HMMA.16816.F32.BF16 R16, R176.reuse, R12, R52 ;  /* 0x0000000cb010723c */ /* 0x048ff00000041834 */
[----:B------:R-:W-:Y:S08]  /*2600*/  HMMA.16816.F32.BF16 R20, R176, R14, R64 ;  /* 0x0000000eb014723c */ /* 0x000ff00000041840 */
[----:B------:R-:W-:Y:S01]  /*2610*/  HMMA.16816.F32.BF16 R8, R184, R26, R8 ;  /* 0x0000001ab808723c */ /* 0x000fe20000041808 */
[----:B------:R-:W1:Y:S07]  /*2620*/  LDSM.16.M88.4 R24, [R205+0x4800] ;  /* 0x00480000cd18783b */ /* 0x000e6e0000000200 */
[----:B------:R-:W-:Y:S01]  /*2630*/  HMMA.16816.F32.BF16 R104, R172, R42, R104 ;  /* 0x0000002aac68723c */ /* 0x000fe20000041868 */
[----:B------:R-:W3:Y:S07]  /*2640*/  LDSM.16.M88.4 R40, [R213] ;  /* 0x00000000d528783b */ /* 0x000eee0000000200 */
[----:B--2---:R-:W-:Y:S08]  /*2650*/  HMMA.16816.F32.BF16 R12, R188, R44, R4 ;  /* 0x0000002cbc0c723c */ /* 0x004ff00000041804 */
[C---:B------:R-:W-:Y:S08]  /*2660*/  HMMA.16816.F32.BF16 R4, R180.reuse, R36, R16 ;  /* 0x00000024b404723c */ /* 0x040ff00000041810 */
[----:B------:R-:W-:Y:S01]  /*2670*/  HMMA.16816.F32.BF16 R16, R180, R38, R20 ;  /* 0x00000026b410723c */ /* 0x000fe20000041814 */
[----:B------:R-:W2:Y:S04]  /*2680*/  LDSM.16.M88.4 R36, [R202+0x4800] ;  /* 0x00480000ca24783b */ /* 0x000ea80000000200 */
[----:B------:R-:W5:Y:S03]  /*2690*/  LDSM.16.M88.4 R20, [R212] ;  /* 0x00000000d414783b */ /* 0x000f660000000200 */
[----:B----4-:R-:W-:Y:S01]  /*26a0*/  HMMA.16816.F32.BF16 R52, R176, R28, R72 ;  /* 0x0000001cb034723c */ /* 0x010fe20000041848 */
[----:B------:R-:W-:-:S07]  /*26b0*/  FMUL.FTZ R0, R12, c[0x0][0x320] ;  /* 0x0000c8000c007a20 */ /* 0x000fce0000410000 */
[----:B-1----:R-:W-:Y:S08]  /*26c0*/  HMMA.16816.F32.BF16 R4, R184, R24, R4 ;  /* 0x00000018b804723c */ /* 0x002ff00000041804 */
[C---:B------:R-:W-:Y:S01]  /*26d0*/  HMMA.16816.F32.BF16 R76, R172.reuse, R116, R76 ;  /* 0x00000074ac4c723c */ /* 0x040fe2000004184c */
[----:B------:R1:W4:Y:S07]  /*26e0*/  MUFU.TANH R123, R0 ;  /* 0x00000000007b7308 */ /* 0x00032e0000002400 */
[----:B------:R-:W-:Y:S08]  /*26f0*/  HMMA.16816.F32.BF16 R116, R172, R118, R60 ;  /* 0x00000076ac74723c */ /* 0x000ff0000004183c */
[----:B------:R-:W-:Y:S01]  /*2700*/  HMMA.16816.F32.BF16 R60, R176, R30, R80 ;  /* 0x0000001eb03c723c */ /* 0x000fe20000041850 */
[----:B-1----:R-:W-:-:S07]  /*2710*/  FMUL.FTZ R0, R13, c[0x0][0x320] ;  /* 0x0000c8000d007a20 */ /* 0x002fce0000410000 */
[----:B------:R-:W-:Y:S01]  /*2720*/  HMMA.16816.F32.BF16 R28, R188, R46, R8 ;  /* 0x0000002ebc1c723c */ /* 0x000fe20000041808 */
[----:B------:R1:W1:Y:S01]  /*2730*/  MUFU.TANH R122, R0 ;  /* 0x00000000007a7308 */ /* 0x0002620000002400 */
[----:B------:R-:W-:Y:S06]  /*2740*/  LDSM.16.M88.4 R44, [R201+0x6800] ;  /* 0x00680000c92c783b */ /* 0x000fec0000000200 */
[----:B---3--:R-:W-:Y:S01]  /*2750*/  HMMA.16816.F32.BF16 R8, R180, R40, R52 ;  /* 0x00000028b408723c */ /* 0x008fe20000041834 */
[----:B------:R-:W-:Y:S01]  /*2760*/  LDSM.16.M88.4 R52, [R205+0x5800] ;  /* 0x00580000cd34783b */ /* 0x000fe20000000200 */
[----:B-1----:R-:W-:-:S04]  /*2770*/  FMUL.FTZ R0, R14, c[0x0][0x320] ;  /* 0x0000c8000e007a20 */ /* 0x002fc80000410000 */
[----:B------:R1:W3:Y:S02]  /*2780*/  MUFU.TANH R127, R0 ;  /* 0x00000000007f7308 */ /* 0x0002e40000002400 */
[C---:B------:R-:W-:Y:S08]  /*2790*/  HMMA.16816.F32.BF16 R88, R176.reuse, R32, R88 ;  /* 0x00000020b058723c */ /* 0x040ff00000041858 */
[----:B------:R-:W-:Y:S01]  /*27a0*/  HMMA.16816.F32.BF16 R64, R176, R34, R96 ;  /* 0x00000022b040723c */ /* 0x000fe20000041860 */
[----:B------:R-:W3:Y:S01]  /*27b0*/  LDSM.16.M88.4 R32, [R202+0x5000] ;  /* 0x00500000ca20783b */ /* 0x000ee20000000200 */
[----:B-1----:R-:W-:-:S06]  /*27c0*/  FMUL.FTZ R0, R15, c[0x0][0x320] ;  /* 0x0000c8000f007a20 */ /* 0x002fcc0000410000 */
[----:B------:R-:W-:Y:S01]  /*27d0*/  HMMA.16816.F32.BF16 R12, R184, R26, R16 ;  /* 0x0000001ab80c723c */ /* 0x000fe20000041810 */
[----:B------:R1:W1:Y:S07]  /*27e0*/  MUFU.TANH R126, R0 ;  /* 0x00000000007e7308 */ /* 0x00026e0000002400 */
[----:B--2---:R-:W-:Y:S01]  /*27f0*/  HMMA.16816.F32.BF16 R16, R188, R36, R4 ;  /* 0x00000024bc10723c */ /* 0x004fe20000041804 */
[----:B-1----:R-:W-:-:S04]  /*2800*/  FMUL.FTZ R0, R28, c[0x0][0x320] ;  /* 0x0000c8001c007a20 */ /* 0x002fc80000410000 */
[----:B------:R1:W2:Y:S03]  /*2810*/  MUFU.TANH R99, R0 ;  /* 0x0000000000637308 */ /* 0x0002a60000002400 */
[----:B------:R-:W-:Y:S01]  /*2820*/  HMMA.16816.F32.BF16 R4, R184, R48, R8 ;  /* 0x00000030b804723c */ /* 0x000fe20000041808 */
[----:B-1----:R-:W-:-:S04]  /*2830*/  FMUL.FTZ R0, R29, c[0x0][0x320] ;  /* 0x0000c8001d007a20 */ /* 0x002fc80000410000 */
[----:B------:R1:W1:Y:S03]  /*2840*/  MUFU.TANH R98, R0 ;  /* 0x0000000000627308 */ /* 0x0002660000002400 */
[----:B------:R-:W-:Y:S01]  /*2850*/  HMMA.16816.F32.BF16 R24, R180, R42, R60 ;  /* 0x0000002ab418723c */ /* 0x000fe2000004183c */
[----:B------:R-:W-:Y:S07]  /*2860*/  LDSM.16.M88.4 R40, [R202+0x5800] ;  /* 0x00580000ca28783b */ /* 0x000fee0000000200 */
[----:B------:R-:W-:Y:S01]  /*2870*/  HMMA.16816.F32.BF16 R8, R188, R38, R12 ;  /* 0x00000026bc08723c */ /* 0x000fe2000004180c */
[----:B------:R-:W-:Y:S01]  /*2880*/  LDSM.16.M88.4 R36, [R210] ;  /* 0x00000000d224783b */ /* 0x000fe20000000200 */
[----:B-1----:R-:W-:-:S04]  /*2890*/  FMUL.FTZ R0, R30, c[0x0][0x320] ;  /* 0x0000c8001e007a20 */ /* 0x002fc80000410000 */
[----:B------:R1:W1:Y:S02]  /*28a0*/  MUFU.TANH R121, R0 ;  /* 0x0000000000797308 */ /* 0x0002640000002400 */
[----:B-1----:R-:W-:Y:S01]  /*28b0*/  FMUL.FTZ R0, R31, c[0x0][0x320] ;  /* 0x0000c8001f007a20 */ /* 0x002fe20000410000 */
[----:B------:R-:W-:Y:S01]  /*28c0*/  HMMA.16816.F32.BF16 R72, R176, R58, R116 ;  /* 0x0000003ab048723c */ /* 0x000fe20000041874 */
[----:B------:R-:W1:Y:S04]  /*28d0*/  LDSM.16.M88.4 R28, [R211] ;  /* 0x00000000d31c783b */ /* 0x000e680000000200 */
[----:B------:R2:W1:Y:S02]  /*28e0*/  MUFU.TANH R120, R0 ;  /* 0x0000000000787308 */ /* 0x0004640000002400 */
[----:B--2---:R-:W-:-:S06]  /*28f0*/  FMUL.FTZ R0, R16, c[0x0][0x320] ;  /* 0x0000c80010007a20 */ /* 0x004fcc0000410000 */
[----:B------:R2:W1:Y:S01]  /*2900*/  MUFU.TANH R97, R0 ;  /* 0x0000000000617308 */ /* 0x0004620000002400 */
[----:B-----5:R-:W-:Y:S01]  /*2910*/  HMMA.16816.F32.BF16 R12, R180, R20, R88 ;  /* 0x00000014b40c723c */ /* 0x020fe20000041858 */
[----:B--2---:R-:W-:-:S06]  /*2920*/  FMUL.FTZ R0, R17, c[0x0][0x320] ;  /* 0x0000c80011007a20 */ /* 0x004fcc0000410000 */
[----:B------:R2:W1:Y:S02]  /*2930*/  MUFU.TANH R96, R0 ;  /* 0x0000000000607308 */ /* 0x0004640000002400 */
[----:B--2---:R-:W-:-:S06]  /*2940*/  FMUL.FTZ R0, R18, c[0x0][0x320] ;  /* 0x0000c80012007a20 */ /* 0x004fcc0000410000 */
[----:B------:R2:W1:Y:S02]  /*2950*/  MUFU.TANH R117, R0 ;  /* 0x0000000000757308 */ /* 0x0004640000002400 */
[----:B--2---:R-:W-:Y:S02]  /*2960*/  FMUL.FTZ R0, R19, c[0x0][0x320] ;  /* 0x0000c80013007a20 */ /* 0x004fe40000410000 */
[----:B---3--:R-:W-:Y:S04]  /*2970*/  HMMA.16816.F32.BF16 R16, R188, R32, R4 ;  /* 0x00000020bc10723c */ /* 0x008fe80000041804 */
[----:B------:R2:W3:Y:S04]  /*2980*/  MUFU.TANH R116, R0 ;  /* 0x0000000000747308 */ /* 0x0004e80000002400 */
[----:B------:R-:W-:Y:S01]  /*2990*/  HMMA.16816.F32.BF16 R4, R184, R50, R24 ;  /* 0x00000032b804723c */ /* 0x000fe20000041818 */
[----:B------:R-:W-:Y:S01]  /*29a0*/  LDSM.16.M88.4 R48, [R202+0x6000] ;  /* 0x00600000ca30783b */ /* 0x000fe20000000200 */
[----:B--2---:R-:W-:-:S04]  /*29b0*/  FMUL.FTZ R0, R8, c[0x0][0x320] ;  /* 0x0000c80008007a20 */ /* 0x004fc80000410000 */
[----:B------:R2:W1:Y:S02]  /*29c0*/  MUFU.TANH R90, R0 ;  /* 0x00000000005a7308 */ /* 0x0004640000002400 */
[----:B------:R-:W-:Y:S01]  /*29d0*/  HMMA.16816.F32.BF16 R76, R176, R56, R76 ;  /* 0x00000038b04c723c */ /* 0x000fe2000004184c */
[----:B------:R-:W-:Y:S01]  /*29e0*/  LDSM.16.M88.4 R56, [R201+0x7000] ;  /* 0x00700000c938783b */ /* 0x000fe20000000200 */
[----:B--2---:R-:W-:-:S04]  /*29f0*/  FMUL.FTZ R0, R9, c[0x0][0x320] ;  /* 0x0000c80009007a20 */ /* 0x004fc80000410000 */
[----:B------:R2:W1:Y:S02]  /*2a00*/  MUFU.TANH R89, R0 ;  /* 0x0000000000597308 */ /* 0x0004640000002400 */
[----:B------:R-:W-:Y:S08]  /*2a10*/  HMMA.16816.F32.BF16 R60, R176, R44, R92 ;  /* 0x0000002cb03c723c */ /* 0x000ff0000004185c */
[----:B------:R-:W-:Y:S01]  /*2a20*/  HMMA.16816.F32.BF16 R20, R180, R22, R64 ;  /* 0x00000016b414723c */ /* 0x000fe20000041840 */
[----:B--2---:R-:W-:-:S04]  /*2a30*/  FMUL.FTZ R0, R10, c[0x0][0x320] ;  /* 0x0000c8000a007a20 */ /* 0x004fc80000410000 */
[----:B------:R2:W1:Y:S03]  /*2a40*/  MUFU.TANH R92, R0 ;  /* 0x00000000005c7308 */ /* 0x0004660000002400 */
[----:B------:R-:W-:Y:S01]  /*2a50*/  HMMA.16816.F32.BF16 R4, R188, R34, R4 ;  /* 0x00000022bc04723c */ /* 0x000fe20000041804 */
[----:B------:R-:W5:Y:S01]  /*2a60*/  LDSM.16.M88.4 R32, [R205+0x6000] ;  /* 0x00600000cd20783b */ /* 0x000f620000000200 */
[----:B--2---:R-:W-:-:S06]  /*2a70*/  FMUL.FTZ R0, R11, c[0x0][0x320] ;  /* 0x0000c8000b007a20 */ /* 0x004fcc0000410000 */
[----:B------:R-:W-:Y:S01]  /*2a80*/  HMMA.16816.F32.BF16 R8, R184, R52, R12 ;  /* 0x00000034b808723c */ /* 0x000fe2000004180c */
[----:B------:R2:W2:Y:S07]  /*2a90*/  MUFU.TANH R91, R0 ;  /* 0x00000000005b7308 */ /* 0x0004ae0000002400 */
[----:B-1----:R-:W-:Y:S01]  /*2aa0*/  HMMA.16816.F32.BF16 R12, R180, R28, R76 ;  /* 0x0000001cb40c723c */ /* 0x002fe2000004184c */
[----:B--2---:R-:W-:-:S04]  /*2ab0*/  FMUL.FTZ R0, R16, c[0x0][0x320] ;  /* 0x0000c80010007a20 */ /* 0x004fc80000410000 */
[----:B------:R1:W2:Y:S11]  /*2ac0*/  MUFU.TANH R88, R0 ;  /* 0x0000000000587308 */ /* 0x0002b60000002400 */
[----:B------:R-:W-:Y:S01]  /*2ad0*/  HMMA.16816.F32.BF16 R24, R188, R40, R8 ;  /* 0x00000028bc18723c */ /* 0x000fe20000041808 */
[----:B-1----:R-:W-:-:S07]  /*2ae0*/  FMUL.FTZ R0, R17, c[0x0][0x320] ;  /* 0x0000c80011007a20 */ /* 0x002fce0000410000 */
[----:B------:R-:W-:Y:S01]  /*2af0*/  HMMA.16816.F32.BF16 R8, R184, R54, R20 ;  /* 0x00000036b808723c */ /* 0x000fe20000041814 */
[----:B------:R1:W1:Y:S07]  /*2b00*/  MUFU.TANH R82, R0 ;  /* 0x0000000000527308 */ /* 0x00026e0000002400 */
[----:B------:R-:W-:Y:S01]  /*2b10*/  HMMA.16816.F32.BF16 R64, R176, R46, R84 ;  /* 0x0000002eb040723c */ /* 0x000fe20000041854 */
[----:B------:R-:W-:Y:S01]  /*2b20*/  LDSM.16.M88.4 R44, [R205+0x6800] ;  /* 0x00680000cd2c783b */ /* 0x000fe20000000200 */
[----:B-1----:R-:W-:-:S04]  /*2b30*/  FMUL.FTZ R0, R18, c[0x0][0x320] ;  /* 0x0000c80012007a20 */ /* 0x002fc80000410000 */
[----:B------:R1:W1:Y:S02]  /*2b40*/  MUFU.TANH R85, R0 ;  /* 0x0000000000557308 */ /* 0x0002640000002400 */
[----:B------:R-:W-:Y:S01]  /*2b50*/  HMMA.16816.F32.BF16 R20, R180, R30, R72 ;  /* 0x0000001eb414723c */ /* 0x000fe20000041848 */
[----:B------:R-:W-:Y:S01]  /*2b60*/  LDSM.16.M88.4 R28, [R209] ;  /* 0x00000000d11c783b */ /* 0x000fe20000000200 */
[----:B-1----:R-:W-:-:S04]  /*2b70*/  FMUL.FTZ R0, R19, c[0x0][0x320] ;  /* 0x0000c80013007a20 */ /* 0x002fc80000410000 */
[----:B------:R1:W1:Y:S02]  /*2b80*/  MUFU.TANH R84, R0 ;  /* 0x0000000000547308 */ /* 0x0002640000002400 */
[----:B-----5:R-:W-:Y:S01]  /*2b90*/  HMMA.16816.F32.BF16 R16, R184, R32, R12 ;  /* 0x00000020b810723c */ /* 0x020fe2000004180c */
[----:B-1----:R-:W-:-:S05]  /*2ba0*/  FMUL.FTZ R0, R4, c[0x0][0x320] ;  /* 0x0000c80004007a20 */ /* 0x002fca0000410000 */
[----:B------:R1:W1:Y:S02]  /*2bb0*/  MUFU.TANH R81, R0 ;  /* 0x0000000000517308 */ /* 0x0002640000002400 */
[----:B-1----:R-:W-:-:S06]  /*2bc0*/  FMUL.FTZ R0, R5, c[0x0][0x320] ;  /* 0x0000c80005007a20 */ /* 0x002fcc0000410000 */
[----:B------:R1:W1:Y:S02]  /*2bd0*/  MUFU.TANH R80, R0 ;  /* 0x0000000000507308 */ /* 0x0002640000002400 */
[----:B-1----:R-:W-:-:S06]  /*2be0*/  FMUL.FTZ R0, R6, c[0x0][0x320] ;  /* 0x0000c80006007a20 */ /* 0x002fcc0000410000 */
[----:B------:R1:W1:Y:S02]  /*2bf0*/  MUFU.TANH R83, R0 ;  /* 0x0000000000537308 */ /* 0x0002640000002400 */
[----:B-1----:R-:W-:Y:S02]  /*2c00*/  FMUL.FTZ R0, R7, c[0x0][0x320] ;  /* 0x0000c80007007a20 */ /* 0x002fe40000410000 */
[----:B------:R-:W-:Y:S04]  /*2c10*/  HMMA.16816.F32.BF16 R4, R188, R42, R8 ;  /* 0x0000002abc04723c */ /* 0x000fe80000041808 */
[----:B------:R1:W1:Y:S02]  /*2c20*/  MUFU.TANH R75, R0 ;  /* 0x00000000004b7308 */ /* 0x0002640000002400 */
[----:B-1----:R-:W-:-:S06]  /*2c30*/  FMUL.FTZ R0, R24, c[0x0][0x320] ;  /* 0x0000c80018007a20 */ /* 0x002fcc0000410000 */
[----:B------:R1:W1:Y:S01]  /*2c40*/  MUFU.TANH R72, R0 ;  /* 0x0000000000487308 */ /* 0x0002620000002400 */
[----:B------:R-:W-:Y:S01]  /*2c50*/  HMMA.16816.F32.BF16 R8, R184, R34, R20 ;  /* 0x00000022b808723c */ /* 0x000fe20000041814 */
[----:B------:R-:W-:Y:S01]  /*2c60*/  LDSM.16.M88.4 R32, [R202+0x6800] ;  /* 0x00680000ca20783b */ /* 0x000fe20000000200 */
[----:B-1----:R-:W-:-:S05]  /*2c70*/  FMUL.FTZ R0, R25, c[0x0][0x320] ;  /* 0x0000c80019007a20 */ /* 0x002fca0000410000 */
[----:B------:R1:W1:Y:S01]  /*2c80*/  MUFU.TANH R71, R0 ;  /* 0x0000000000477308 */ /* 0x0002620000002400 */
[----:B------:R-:W-:Y:S01]  /*2c90*/  HMMA.16816.F32.BF16 R12, R180, R36, R60 ;  /* 0x00000024b40c723c */ /* 0x000fe2000004183c */
[----:B------:R-:W5:Y:S01]  /*2ca0*/  LDSM.16.M88.4 R60, [R201+0x7800] ;  /* 0x00780000c93c783b */ /* 0x000f620000000200 */
[----:B-1----:R-:W-:-:S05]  /*2cb0*/  FMUL.FTZ R0, R26, c[0x0][0x320] ;  /* 0x0000c8001a007a20 */ /* 0x002fca0000410000 */
        /* <DEDUP_REMOVED lines=11> */
[----:B-1----:R-:W-:-:S06]  /*2d70*/  FMUL.FTZ R0, R6, c[0x0][0x320] ;  /* 0x0000c80006007a20 */ /* 0x002fcc0000410000 */
[----:B------:R1:W1:Y:S01]  /*2d80*/  MUFU.TANH R66, R0 ;  /* 0x0000000000427308 */ /* 0x0002620000002400 */
[----:B------:R-:W-:Y:S01]  /*2d90*/  HMMA.16816.F32.BF16 R76, R176, R56, R100 ;  /* 0x00000038b04c723c */ /* 0x000fe20000041864 */
[----:B-1----:R-:W-:-:S07]  /*2da0*/  FMUL.FTZ R0, R7, c[0x0][0x320] ;  /* 0x0000c80007007a20 */ /* 0x002fce0000410000 */
[----:B------:R-:W-:Y:S01]  /*2db0*/  HMMA.16816.F32.BF16 R4, R188, R50, R8 ;  /* 0x00000032bc04723c */ /* 0x000fe20000041808 */
[----:B------:R-:W1:Y:S01]  /*2dc0*/  LDSM.16.M88.4 R48, [R205+0x7000] ;  /* 0x00700000cd30783b */ /* 0x000e620000000200 */
[----:B------:R2:W1:Y:S02]  /*2dd0*/  MUFU.TANH R65, R0 ;  /* 0x0000000000417308 */ /* 0x0004640000002400 */
[----:B--2---:R-:W-:-:S06]  /*2de0*/  FMUL.FTZ R0, R24, c[0x0][0x320] ;  /* 0x0000c80018007a20 */ /* 0x004fcc0000410000 */
[----:B------:R2:W1:Y:S01]  /*2df0*/  MUFU.TANH R58, R0 ;  /* 0x00000000003a7308 */ /* 0x0004620000002400 */
[----:B-----5:R-:W-:Y:S01]  /*2e00*/  HMMA.16816.F32.BF16 R52, R176, R60, R112 ;  /* 0x0000003cb034723c */ /* 0x020fe20000041870 */
[----:B--2---:R-:W-:-:S06]  /*2e10*/  FMUL.FTZ R0, R25, c[0x0][0x320] ;  /* 0x0000c80019007a20 */ /* 0x004fcc0000410000 */
[----:B------:R2:W1:Y:S01]  /*2e20*/  MUFU.TANH R57, R0 ;  /* 0x0000000000397308 */ /* 0x0004620000002400 */
[----:B------:R-:W-:Y:S01]  /*2e30*/  HMMA.16816.F32.BF16 R16, R184, R44, R12 ;  /* 0x0000002cb810723c */ /* 0x000fe2000004180c */
[----:B--2---:R-:W-:-:S06]  /*2e40*/  FMUL.FTZ R0, R26, c[0x0][0x320] ;  /* 0x0000c8001a007a20 */ /* 0x004fcc0000410000 */
[----:B------:R2:W1:Y:S01]  /*2e50*/  MUFU.TANH R64, R0 ;  /* 0x0000000000407308 */ /* 0x0004620000002400 */
[----:B------:R-:W-:Y:S01]  /*2e60*/  HMMA.16816.F32.BF16 R8, R184, R46, R20 ;  /* 0x0000002eb808723c */ /* 0x000fe20000041814 */
[----:B------:R-:W5:Y:S01]  /*2e70*/  LDSM.16.M88.4 R44, [R208] ;  /* 0x00000000d02c783b */ /* 0x000f620000000200 */
[----:B--2---:R-:W-:-:S05]  /*2e80*/  FMUL.FTZ R0, R27, c[0x0][0x320] ;  /* 0x0000c8001b007a20 */ /* 0x004fca0000410000 */
[----:B------:R2:W1:Y:S01]  /*2e90*/  MUFU.TANH R61, R0 ;  /* 0x00000000003d7308 */ /* 0x0004620000002400 */
[----:B------:R-:W-:Y:S01]  /*2ea0*/  HMMA.16816.F32.BF16 R24, R180, R30, R40 ;  /* 0x0000001eb418723c */ /* 0x000fe20000041828 */
[----:B--2---:R-:W-:-:S06]  /*2eb0*/  FMUL.FTZ R0, R4, c[0x0][0x320] ;  /* 0x0000c80004007a20 */ /* 0x004fcc0000410000 */
[----:B------:R2:W1:Y:S01]  /*2ec0*/  MUFU.TANH R56, R0 ;  /* 0x0000000000387308 */ /* 0x0004620000002400 */
[----:B------:R-:W-:Y:S01]  /*2ed0*/  HMMA.16816.F32.BF16 R12, R180, R28, R76 ;  /* 0x0000001cb40c723c */ /* 0x000fe2000004184c */
[----:B------:R-:W-:Y:S01]  /*2ee0*/  LDSM.16.M88.4 R28, [R202+0x7800] ;  /* 0x00780000ca1c783b */ /* 0x000fe20000000200 */
[----:B--2---:R-:W-:-:S05]  /*2ef0*/  FMUL.FTZ R0, R5, c[0x0][0x320] ;  /* 0x0000c80005007a20 */ /* 0x004fca0000410000 */
[----:B------:R2:W1:Y:S01]  /*2f00*/  MUFU.TANH R43, R0 ;  /* 0x00000000002b7308 */ /* 0x0004620000002400 */
[----:B------:R-:W-:Y:S01]  /*2f10*/  HMMA.16816.F32.BF16 R20, R188, R32, R16 ;  /* 0x00000020bc14723c */ /* 0x000fe20000041810 */
[----:B--2---:R-:W-:-:S06]  /*2f20*/  FMUL.FTZ R0, R6, c[0x0][0x320] ;  /* 0x0000c80006007a20 */ /* 0x004fcc0000410000 */
[----:B------:R2:W1:Y:S01]  /*2f30*/  MUFU.TANH R60, R0 ;  /* 0x00000000003c7308 */ /* 0x0004620000002400 */
[----:B------:R-:W-:Y:S01]  /*2f40*/  HMMA.16816.F32.BF16 R8, R188, R34, R8 ;  /* 0x00000022bc08723c */ /* 0x000fe20000041808 */
[----:B------:R-:W3:Y:S01]  /*2f50*/  LDSM.16.M88.4 R32, [R205+0x7800] ;  /* 0x00780000cd20783b */ /* 0x000ee20000000200 */
[----:B------:R-:W-:Y:S01]  /*2f60*/  ISETP.GE.AND P0, PT, R154, 0x2, PT ;  /* 0x000000029a00780c */ /* 0x000fe20003f06270 */
[----:B------:R-:W-:-:S04]  /*2f70*/  DEPBAR.LE SB0, 0x0 ;  /* 0x000080000000791a */ /* 0x000fc80000000000 */
[----:B--2---:R-:W-:Y:S02]  /*2f80*/  FMUL.FTZ R0, R7, c[0x0][0x320] ;  /* 0x0000c80007007a20 */ /* 0x004fe40000410000 */
[----:B------:R-:W-:Y:S08]  /*2f90*/  HMMA.16816.F32.BF16 R4, R176, R62, R104 ;  /* 0x0000003eb004723c */ /* 0x000ff00000041868 */
[----:B-1----:R-:W-:Y:S08]  /*2fa0*/  HMMA.16816.F32.BF16 R16, R184, R48, R12 ;  /* 0x00000030b810723c */ /* 0x002ff0000004180c */
[C---:B-----5:R-:W-:Y:S08]  /*2fb0*/  HMMA.16816.F32.BF16 R12, R180.reuse, R44, R52 ;  /* 0x0000002cb40c723c */ /* 0x060ff00000041834 */
[----:B------:R-:W-:Y:S08]  /*2fc0*/  HMMA.16816.F32.BF16 R4, R180, R46, R4 ;  /* 0x0000002eb404723c */ /* 0x000ff00000041804 */
[C---:B------:R-:W-:Y:S08]  /*2fd0*/  HMMA.16816.F32.BF16 R24, R184.reuse, R50, R24 ;  /* 0x00000032b818723c */ /* 0x040ff00000041818 */
[C---:B---3--:R-:W-:Y:S08]  /*2fe0*/  HMMA.16816.F32.BF16 R12, R184.reuse, R32, R12 ;  /* 0x00000020b80c723c */ /* 0x048ff0000004180c */
[----:B------:R-:W-:Y:S01]  /*2ff0*/  HMMA.16816.F32.BF16 R4, R184, R34, R4 ;  /* 0x00000022b804723c */ /* 0x000fe20000041804 */
[----:B------:R-:W-:-:S02]  /*3000*/  FMUL.FTZ R21, R21, c[0x0][0x320] ;  /* 0x0000c80015157a20 */ /* 0x000fc40000410000 */
[----:B------:R-:W-:Y:S02]  /*3010*/  FMUL.FTZ R22, R22, c[0x0][0x320] ;  /* 0x0000c80016167a20 */ /* 0x000fe40000410000 */
[----:B------:R-:W-:Y:S01]  /*3020*/  FMUL.FTZ R23, R23, c[0x0][0x320] ;  /* 0x0000c80017177a20 */ /* 0x000fe20000410000 */
[----:B------:R1:W2:Y:S01]  /*3030*/  MUFU.TANH R59, R0 ;  /* 0x00000000003b7308 */ /* 0x0002a20000002400 */
[----:B------:R-:W-:Y:S02]  /*3040*/  FMUL.FTZ R8, R8, c[0x0][0x320] ;  /* 0x0000c80008087a20 */ /* 0x000fe40000410000 */
[----:B------:R-:W-:Y:S02]  /*3050*/  FMUL.FTZ R9, R9, c[0x0][0x320] ;  /* 0x0000c80009097a20 */ /* 0x000fe40000410000 */
[----:B------:R-:W-:Y:S02]  /*3060*/  FMUL.FTZ R10, R10, c[0x0][0x320] ;  /* 0x0000c8000a0a7a20 */ /* 0x000fe40000410000 */
[----:B------:R-:W-:Y:S01]  /*3070*/  FMUL.FTZ R11, R11, c[0x0][0x320] ;  /* 0x0000c8000b0b7a20 */ /* 0x000fe20000410000 */
[----:B------:R-:W3:Y:S01]  /*3080*/  MUFU.TANH R40, R21 ;  /* 0x0000001500287308 */ /* 0x000ee20000002400 */
[----:B-1----:R-:W-:-:S07]  /*3090*/  FMUL.FTZ R0, R20, c[0x0][0x320] ;  /* 0x0000c80014007a20 */ /* 0x002fce0000410000 */
[----:B------:R-:W1:Y:S02]  /*30a0*/  MUFU.TANH R49, R22 ;  /* 0x0000001600317308 */ /* 0x000e640000002400 */
[C---:B------:R-:W-:Y:S06]  /*30b0*/  HMMA.16816.F32.BF16 R4, R188.reuse, R30, R4 ;  /* 0x0000001ebc04723c */ /* 0x040fec0000041804 */
[----:B------:R5:W1:Y:S08]  /*30c0*/  MUFU.TANH R48, R23 ;  /* 0x0000001700307308 */ /* 0x000a700000002400 */
[----:B------:R-:W1:Y:S01]  /*30d0*/  MUFU.TANH R45, R10 ;  /* 0x0000000a002d7308 */ /* 0x000e620000002400 */
[C---:B-----5:R-:W-:Y:S07]  /*30e0*/  HMMA.16816.F32.BF16 R20, R188.reuse, R36, R16 ;  /* 0x00000024bc14723c */ /* 0x060fee0000041810 */
[----:B------:R-:W1:Y:S01]  /*30f0*/  MUFU.TANH R37, R8 ;  /* 0x0000000800257308 */ /* 0x000e620000002400 */
[C---:B------:R-:W-:Y:S07]  /*3100*/  HMMA.16816.F32.BF16 R16, R188.reuse, R38, R24 ;  /* 0x00000026bc10723c */ /* 0x040fee0000041818 */
[----:B------:R-:W1:Y:S08]  /*3110*/  MUFU.TANH R36, R9 ;  /* 0x0000000900247308 */ /* 0x000e700000002400 */
[----:B------:R5:W1:Y:S02]  /*3120*/  MUFU.TANH R42, R11 ;  /* 0x0000000b002a7308 */ /* 0x000a640000002400 */
[----:B-----5:R-:W-:Y:S01]  /*3130*/  HMMA.16816.F32.BF16 R8, R188, R28, R12 ;  /* 0x0000001cbc08723c */ /* 0x020fe2000004180c */
[----:B------:R-:W-:-:S06]  /*3140*/  FMUL.FTZ R23, R23, c[0x0][0x320] ;  /* 0x0000c80017177a20 */ /* 0x000fcc0000410000 */
[----:B------:R-:W-:Y:S02]  /*3150*/  FMUL.FTZ R16, R16, c[0x0][0x320] ;  /* 0x0000c80010107a20 */ /* 0x000fe40000410000 */
[----:B------:R-:W-:Y:S02]  /*3160*/  FMUL.FTZ R19, R19, c[0x0][0x320] ;  /* 0x0000c80013137a20 */ /* 0x000fe40000410000 */
[----:B------:R-:W-:Y:S02]  /*3170*/  FMUL.FTZ R15, R17, c[0x0][0x320] ;  /* 0x0000c800110f7a20 */ /* 0x000fe40000410000 */
[----:B------:R-:W-:Y:S02]  /*3180*/  FMUL.FTZ R20, R20, c[0x0][0x320] ;  /* 0x0000c80014147a20 */ /* 0x000fe40000410000 */
[----:B------:R-:W-:Y:S02]  /*3190*/  FMUL.FTZ R21, R21, c[0x0][0x320] ;  /* 0x0000c80015157a20 */ /* 0x000fe40000410000 */
[----:B------:R-:W-:-:S02]  /*31a0*/  FMUL.FTZ R22, R22, c[0x0][0x320] ;  /* 0x0000c80016167a20 */ /* 0x000fc40000410000 */
        /* <DEDUP_REMOVED lines=8> */
[----:B------:R-:W-:Y:S01]  /*3230*/  FMUL.FTZ R11, R11, c[0x0][0x320] ;  /* 0x0000c8000b0b7a20 */ /* 0x000fe20000410000 */
        /* <DEDUP_REMOVED lines=16> */
[----:B------:R1:W1:Y:S01]  /*3340*/  MUFU.TANH R23, R7 ;  /* 0x0000000700177308 */ /* 0x0002620000002400 */
[----:B------:R-:W-:Y:S01]  /*3350*/  BSSY B0, `(.L_x_441) ;  /* 0x0000023000007945 */ /* 0x000fe20003800000 */
[----:B------:R-:W-:Y:S06]  /*3360*/  BAR.SYNC.DEFER_BLOCKING 0x0 ;  /* 0x0000000000007b1d */ /* 0x000fec0000010000 */
[----:B------:R-:W-:Y:S05]  /*3370*/  @!P0 BRA `(.L_x_442) ;  /* 0x0000020000008947 */ /* 0x000fea0003800000 */
[----:B-1234-:R-:W-:Y:S01]  /*3380*/  IADD3 R0, R154, -0x2, RZ ;  /* 0xfffffffe9a007810 */ /* 0x01efe20007ffe0ff */
[C---:B------:R-:W-:Y:S01]  /*3390*/  IMAD.SHL.U32 R8, R129.reuse, 0x40, RZ ;  /* 0x0000004081087824 */ /* 0x040fe200078e00ff */
[----:B------:R-:W-:-:S02]  /*33a0*/  SHF.L.U64.HI R9, R129, 0x6, R130 ;  /* 0x0000000681097819 */ /* 0x000fc40000010282 */
[----:B------:R-:W-:Y:S01]  /*33b0*/  SHF.R.S32.HI R2, RZ, 0x1f, R0 ;  /* 0x0000001fff027819 */ /* 0x000fe20000011400 */
[----:B------:R-:W-:-:S04]  /*33c0*/  IMAD.WIDE.U32 R4, R0, c[0x0][0x1e0], RZ ;  /* 0x0000780000047a25 */ /* 0x000fc800078e00ff */
[----:B------:R-:W-:-:S04]  /*33d0*/  IMAD R2, R2, c[0x0][0x1e0], RZ ;  /* 0x0000780002027a24 */ /* 0x000fc800078e02ff */
[----:B------:R-:W-:Y:S01]  /*33e0*/  IMAD R2, R0, c[0x0][0x1e4], R2 ;  /* 0x0000790000027a24 */ /* 0x000fe200078e0202 */
[----:B------:R-:W-:-:S03]  /*33f0*/  LEA R0, P0, R4, R134, 0x7 ;  /* 0x0000008604007211 */ /* 0x000fc600078038ff */
[----:B------:R-:W-:Y:S01]  /*3400*/  IMAD.IADD R3, R5, 0x1, R2 ;  /* 0x0000000105037824 */ /* 0x000fe200078e0202 */
[----:B------:R-:W-:-:S04]  /*3410*/  LEA R2, P2, R0, c[0x0][0x1c8], 0x1 ;  /* 0x0000720000027a11 */ /* 0x000fc800078408ff */
[----:B------:R-:W-:Y:S02]  /*3420*/  LEA.HI.X R3, R4, R132, R3, 0x7, P0 ;  /* 0x0000008404037211 */ /* 0x000fe400000f3c03 */
[----:B------:R-:W-:Y:S02]  /*3430*/  ISETP.GE.AND P0, PT, R136, c[0x0][0x1d4], PT ;  /* 0x0000750088007a0c */ /* 0x000fe40003f06270 */
[----:B------:R-:W-:Y:S02]  /*3440*/  IADD3 R6, P1, R8, R2, RZ ;  /* 0x0000000208067210 */ /* 0x000fe40007f3e0ff */
[----:B------:R-:W-:Y:S02]  /*3450*/  LEA.HI.X R3, R0, c[0x0][0x1cc], R3, 0x1, P2 ;  /* 0x0000730000037a11 */ /* 0x000fe400010f0c03 */
[-C--:B------:R-:W-:Y:S02]  /*3460*/  IADD3 R4, P2, R6, R8.reuse, RZ ;  /* 0x0000000806047210 */ /* 0x080fe40007f5e0ff */
[----:B------:R-:W-:Y:S01]  /*3470*/  IADD3 R10, P5, P3, R8, 0x80, R2 ;  /* 0x00000080080a7810 */ /* 0x000fe20007bbe002 */
[----:B------:R-:W-:Y:S01]  /*3480*/  IMAD.X R7, R9, 0x1, R3, P1 ;  /* 0x0000000109077824 */ /* 0x000fe200008e0603 */
[----:B------:R-:W-:-:S02]  /*3490*/  IADD3 R8, P1, R4, R8, RZ ;  /* 0x0000000804087210 */ /* 0x000fc40007f3e0ff */
[----:B------:R-:W-:Y:S01]  /*34a0*/  IADD3.X R11, R9, RZ, R3, P5, P3 ;  /* 0x000000ff090b7210 */ /* 0x000fe20002fe6403 */
[--C-:B------:R-:W-:Y:S01]  /*34b0*/  IMAD.X R5, R7, 0x1, R9.reuse, P2 ;  /* 0x0000000107057824 */ /* 0x100fe200010e0609 */
[----:B------:R-:W-:Y:S01]  /*34c0*/  @!PT LDS RZ, [RZ] ;  /* 0x00000000fffff984 */ /* 0x000fe20000000800 */
[----:B------:R-:W-:Y:S01]  /*34d0*/  @!PT LDS RZ, [RZ] ;  /* 0x00000000fffff984 */ /* 0x000fe20000000800 */
[----:B------:R-:W-:Y:S01]  /*34e0*/  @!PT LDS RZ, [RZ] ;  /* 0x00000000fffff984 */ /* 0x000fe20000000800 */
[----:B------:R1:W-:Y:S03]  /*34f0*/  LDGSTS.E.BYPASS.LTC128B.128 [R228+0x8100], [R2.64], !P0 ;  /* 0x0810000002e47fae */ /* 0x0003e6000c101d46 */
[----:B------:R-:W-:Y:S01]  /*3500*/  IMAD.X R9, R5, 0x1, R9, P1 ;  /* 0x0000000105097824 */ /* 0x000fe200008e0609 */
[----:B------:R1:W-:Y:S04]  /*3510*/  LDGSTS.E.BYPASS.LTC128B.128 [R228+0xc100], [R2.64+0x80], !P6 ;  /* 0x0c10008002e47fae */ /* 0x0003e8000f101d46 */
[----:B------:R1:W-:Y:S04]  /*3520*/  LDGSTS.E.BYPASS.LTC128B.128 [R228+0x9100], [R6.64], !P0 ;  /* 0x0910000006e47fae */ /* 0x0003e8000c101d46 */
[----:B------:R1:W-:Y:S04]  /*3530*/  LDGSTS.E.BYPASS.LTC128B.128 [R228+0xd100], [R10.64], !P6 ;  /* 0x0d1000000ae47fae */ /* 0x0003e8000f101d46 */
[----:B------:R1:W-:Y:S04]  /*3540*/  LDGSTS.E.BYPASS.LTC128B.128 [R228+0xa100], [R4.64], !P0 ;  /* 0x0a10000004e47fae */ /* 0x0003e8000c101d46 */
[----:B------:R1:W-:Y:S04]  /*3550*/  LDGSTS.E.BYPASS.LTC128B.128 [R228+0xe100], [R4.64+0x80], !P6 ;  /* 0x0e10008004e47fae */ /* 0x0003e8000f101d46 */
[----:B------:R1:W-:Y:S04]  /*3560*/  LDGSTS.E.BYPASS.LTC128B.128 [R228+0xb100], [R8.64], !P0 ;  /* 0x0b10000008e47fae */ /* 0x0003e8000c101d46 */
[----:B------:R1:W-:Y:S02]  /*3570*/  LDGSTS.E.BYPASS.LTC128B.128 [R228+0xf100], [R8.64+0x80], !P6 ;  /* 0x0f10008008e47fae */ /* 0x0003e4000f101d46 */
.L_x_442:
[----:B--234-:R-:W-:Y:S05]  /*3580*/  BSYNC B0 ;  /* 0x0000000000007941 */ /* 0x01cfea0003800000 */
.L_x_441:
[----:B-1----:R-:W2:Y:S04]  /*3590*/  LDL R0, [R1+0x3c] ;  /* 0x00003c0001007983 */ /* 0x002ea80000100800 */
[----:B------:R-:W3:Y:S04]  /*35a0*/  LDL R3, [R1+0x40] ;  /* 0x0000400001037983 */ /* 0x000ee80000100800 */
[----:B------:R-:W0:Y:S01]  /*35b0*/  LDGDEPBAR ;  /* 0x00000000000079af */ /* 0x000e220000000000 */
[----:B--2---:R-:W-:-:S04]  /*35c0*/  IMAD.IADD R0, R0, 0x1, R153 ;  /* 0x0000000100007824 */ /* 0x004fc800078e0299 */
[----:B------:R-:W-:-:S05]  /*35d0*/  @P4 IMAD.HI.U32 R2, R0, c[0x0][0x2c8], RZ ;  /* 0x0000b20000024a27 */ /* 0x000fca00078e00ff */
[----:B------:R-:W-:-:S05]  /*35e0*/  @P4 SHF.R.U32.HI R0, RZ, c[0x0][0x2cc], R2 ;  /* 0x0000b300ff004a19 */ /* 0x000fca0000011602 */
[----:B------:R-:W1:Y:S04]  /*35f0*/  SHFL.IDX PT, R2, R0, RZ, 0x1c1f ;  /* 0x001c1fff00027589 */ /* 0x000e6800000e0000 */
[----:B------:R2:W4:Y:S02]  /*3600*/  SHFL.IDX PT, R4, R0, 0x1, 0x1c1f ;  /* 0x003c1f0000047f89 */ /* 0x00052400000e0000 */
[----:B--2---:R-:W-:-:S05]  /*3610*/  IMAD R0, R68, R131, 0x1 ;  /* 0x0000000144007424 */ /* 0x004fca00078e0283 */
[----:B---3--:R-:W-:Y:S01]  /*3620*/  IADD3 R0, -R3, c[0x0][0x1d0], R0 ;  /* 0x0000740003007a10 */ /* 0x008fe20007ffe100 */
[----:B------:R-:W-:-:S03]  /*3630*/  IMAD.IADD R3, R128, 0x1, -R3 ;  /* 0x0000000180037824 */ /* 0x000fc600078e0a03 */
[----:B------:R-:W-:-:S05]  /*3640*/  IADD3 R0, R0, -c[0x0][0x168], RZ ;  /* 0x80005a0000007a10 */ /* 0x000fca0007ffe0ff */
[C---:B-1----:R-:W-:Y:S02]  /*3650*/  IMAD.IADD R2, R0.reuse, 0x1, R2 ;  /* 0x0000000100027824 */ /* 0x042fe400078e0202 */
[----:B----4-:R-:W-:-:S03]  /*3660*/  IMAD.IADD R0, R0, 0x1, R4 ;  /* 0x0000000100007824 */ /* 0x010fc600078e0204 */
[C---:B------:R-:W-:Y:S02]  /*3670*/  IMNMX R2, R3.reuse, R2, PT ;  /* 0x0000000203027217 */ /* 0x040fe40003800200 */
[----:B------:R-:W-:Y:S02]  /*3680*/  IMNMX R0, R3, R0, PT ;  /* 0x0000000003007217 */ /* 0x000fe40003800200 */
[C---:B------:R-:W-:Y:S02]  /*3690*/  ISETP.GT.AND P3, PT, R2.reuse, 0x8, PT ;  /* 0x000000080200780c */ /* 0x040fe40003f64270 */
[C---:B------:R-:W-:Y:S02]  /*36a0*/  ISETP.GT.AND P2, PT, R2.reuse, 0x9, PT ;  /* 0x000000090200780c */ /* 0x040fe40003f44270 */
[C---:B------:R-:W-:Y:S02]  /*36b0*/  ISETP.GT.AND P0, PT, R2.reuse, RZ, PT ;  /* 0x000000ff0200720c */ /* 0x040fe40003f04270 */
[----:B------:R-:W-:-:S02]  /*36c0*/  ISETP.GT.AND P1, PT, R2, 0x10, PT ;  /* 0x000000100200780c */ /* 0x000fc40003f24270 */
[----:B------:R-:W-:Y:S02]  /*36d0*/  FSEL R7, R99, -INF , P3 ;  /* 0xff80000063077808 */ /* 0x000fe40001800000 */
[----:B------:R-:W-:Y:S02]  /*36e0*/  FSEL R8, R98, -INF , P2 ;  /* 0xff80000062087808 */ /* 0x000fe40001000000 */
[C---:B------:R-:W-:Y:S02]  /*36f0*/  ISETP.GT.AND P3, PT, R2.reuse, 0x19, PT ;  /* 0x000000190200780c */ /* 0x040fe40003f64270 */
[C---:B------:R-:W-:Y:S02]  /*3700*/  ISETP.GT.AND P2, PT, R2.reuse, 0x20, PT ;  /* 0x000000200200780c */ /* 0x040fe40003f44270 */
[----:B------:R-:W-:Y:S02]  /*3710*/  ISETP.GT.AND P5, PT, R2, 0x1, PT ;  /* 0x000000010200780c */ /* 0x000fe40003fa4270 */
[----:B------:R-:W-:-:S02]  /*3720*/  FSEL R4, R123, -INF , P0 ;  /* 0xff8000007b047808 */ /* 0x000fc40000000000 */
[C---:B------:R-:W-:Y:S02]  /*3730*/  ISETP.GT.AND P0, PT, R2.reuse, 0x11, PT ;  /* 0x000000110200780c */ /* 0x040fe40003f04270 */
[----:B------:R-:W-:Y:S02]  /*3740*/  FSEL R20, R97, -INF , P1 ;  /* 0xff80000061147808 */ /* 0x000fe40000800000 */
[----:B------:R-:W-:Y:S02]  /*3750*/  ISETP.GT.AND P1, PT, R2, 0x21, PT ;  /* 0x000000210200780c */ /* 0x000fe40003f24270 */
[----:B------:R-:W-:Y:S02]  /*3760*/  FSEL R25, R89, -INF , P3 ;  /* 0xff80000059197808 */ /* 0x000fe40001800000 */
[----:B------:R-:W-:Y:S02]  /*3770*/  FSEL R98, R88, -INF , P2 ;  /* 0xff80000058627808 */ /* 0x000fe40001000000 */
[----:B------:R-:W-:-:S02]  /*3780*/  ISETP.GT.AND P3, PT, R2, 0x30, PT ;  /* 0x000000300200780c */ /* 0x000fc40003f64270 */
[----:B------:R-:W-:Y:S02]  /*3790*/  ISETP.GT.AND P2, PT, R2, 0x31, PT ;  /* 0x000000310200780c */ /* 0x000fe40003f44270 */
[----:B------:R-:W-:Y:S02]  /*37a0*/  FSEL R5, R122, -INF , P5 ;  /* 0xff8000007a057808 */ /* 0x000fe40002800000 */
[----:B------:R-:W-:Y:S02]  /*37b0*/  ISETP.GT.AND P5, PT, R2, 0x18, PT ;  /* 0x000000180200780c */ /* 0x000fe40003fa4270 */
[----:B------:R-:W-:Y:S02]  /*37c0*/  FSEL R21, R96, -INF , P0 ;  /* 0xff80000060157808 */ /* 0x000fe40000000000 */
[----:B------:R-:W-:Y:S02]  /*37d0*/  ISETP.GT.AND P0, PT, R2, 0x28, PT ;  /* 0x000000280200780c */ /* 0x000fe40003f04270 */
[----:B------:R-:W-:-:S02]  /*37e0*/  FSEL R99, R82, -INF , P1 ;  /* 0xff80000052637808 */ /* 0x000fc40000800000 */
[----:B------:R-:W-:Y:S02]  /*37f0*/  ISETP.GT.AND P1, PT, R2, 0x38, PT ;  /* 0x000000380200780c */ /* 0x000fe40003f24270 */
[----:B------:R-:W-:Y:S02]  /*3800*/  FSEL R122, R72, -INF , P3 ;  /* 0xff800000487a7808 */ /* 0x000fe40001800000 */
[----:B------:R-:W-:Y:S02]  /*3810*/  FSEL R125, R71, -INF , P2 ;  /* 0xff800000477d7808 */ /* 0x000fe40001000000 */
[C---:B------:R-:W-:Y:S02]  /*3820*/  ISETP.GT.AND P3, PT, R2.reuse, 0x41, PT ;  /* 0x000000410200780c */ /* 0x040fe40003f64270 */
[----:B------:R-:W-:Y:S02]  /*3830*/  ISETP.GT.AND P2, PT, R2, 0x48, PT ;  /* 0x000000480200780c */ /* 0x000fe40003f44270 */
[----:B------:R-:W-:-:S02]  /*3840*/  FSEL R22, R90, -INF , P5 ;  /* 0xff8000005a167808 */ /* 0x000fc40002800000 */
[C---:B------:R-:W-:Y:S02]  /*3850*/  ISETP.GT.AND P5, PT, R2.reuse, 0x29, PT ;  /* 0x000000290200780c */ /* 0x040fe40003fa4270 */
[----:B------:R-:W-:Y:S02]  /*3860*/  FSEL R112, R81, -INF , P0 ;  /* 0xff80000051707808 */ /* 0x000fe40000000000 */
[----:B------:R-:W-:Y:S02]  /*3870*/  ISETP.GT.AND P0, PT, R2, 0x39, PT ;  /* 0x000000390200780c */ /* 0x000fe40003f04270 */
[----:B------:R-:W-:Y:S02]  /*3880*/  FSEL R124, R70, -INF , P1 ;  /* 0xff800000467c7808 */ /* 0x000fe40000800000 */
[----:B------:R-:W-:Y:S02]  /*3890*/  ISETP.GT.AND P1, PT, R2, 0x49, PT ;  /* 0x000000490200780c */ /* 0x000fe40003f24270 */
[----:B------:R-:W-:-:S02]  /*38a0*/  FSEL R132, R57, -INF , P3 ;  /* 0xff80000039847808 */ /* 0x000fc40001800000 */
[----:B------:R-:W-:Y:S02]  /*38b0*/  FSEL R131, R56, -INF , P2 ;  /* 0xff80000038837808 */ /* 0x000fe40001000000 */
[C---:B------:R-:W-:Y:S02]  /*38c0*/  ISETP.GT.AND P3, PT, R2.reuse, 0x58, PT ;  /* 0x000000580200780c */ /* 0x040fe40003f64270 */
[----:B------:R-:W-:Y:S02]  /*38d0*/  ISETP.GT.AND P2, PT, R2, 0x59, PT ;  /* 0x000000590200780c */ /* 0x000fe40003f44270 */
[----:B------:R-:W-:Y:S02]  /*38e0*/  FSEL R113, R80, -INF , P5 ;  /* 0xff80000050717808 */ /* 0x000fe40002800000 */
[----:B------:R-:W-:Y:S02]  /*38f0*/  ISETP.GT.AND P5, PT, R2, 0x40, PT ;  /* 0x000000400200780c */ /* 0x000fe40003fa4270 */
[----:B------:R-:W-:-:S02]  /*3900*/  FSEL R123, R69, -INF , P0 ;  /* 0xff800000457b7808 */ /* 0x000fc40000000000 */
[C---:B------:R-:W-:Y:S02]  /*3910*/  ISETP.GT.AND P0, PT, R2.reuse, 0x50, PT ;  /* 0x000000500200780c */ /* 0x040fe40003f04270 */
[----:B------:R-:W-:Y:S02]  /*3920*/  FSEL R130, R43, -INF , P1 ;  /* 0xff8000002b827808 */ /* 0x000fe40000800000 */
[----:B------:R-:W-:Y:S02]  /*3930*/  ISETP.GT.AND P1, PT, R2, 0x60, PT ;  /* 0x000000600200780c */ /* 0x000fe40003f24270 */
[----:B------:R-:W-:Y:S02]  /*3940*/  FSEL R148, R37, -INF , P3 ;  /* 0xff80000025947808 */ /* 0x000fe40001800000 */
[----:B------:R-:W-:Y:S02]  /*3950*/  FSEL R149, R36, -INF , P2 ;  /* 0xff80000024957808 */ /* 0x000fe40001000000 */
[----:B------:R-:W-:-:S02]  /*3960*/  FMNMX.FTZ R69, R4, R5, !PT ;  /* 0x0000000504457209 */ /* 0x000fc40007810000 */
[C---:B------:R-:W-:Y:S02]  /*3970*/  ISETP.GT.AND P3, PT, R2.reuse, 0x69, PT ;  /* 0x000000690200780c */ /* 0x040fe40003f64270 */
[----:B------:R-:W-:Y:S02]  /*3980*/  ISETP.GT.AND P2, PT, R2, 0x70, PT ;  /* 0x000000700200780c */ /* 0x000fe40003f44270 */
[----:B------:R-:W-:Y:S02]  /*3990*/  FSEL R133, R58, -INF , P5 ;  /* 0xff8000003a857808 */ /* 0x000fe40002800000 */
[C---:B------:R-:W-:Y:S02]  /*39a0*/  ISETP.GT.AND P5, PT, R2.reuse, 0x51, PT ;  /* 0x000000510200780c */ /* 0x040fe40003fa4270 */
[----:B------:R-:W-:Y:S02]  /*39b0*/  FSEL R138, R41, -INF , P0 ;  /* 0xff800000298a7808 */ /* 0x000fe40000000000 */
[----:B------:R-:W-:-:S02]  /*39c0*/  ISETP.GT.AND P0, PT, R2, 0x61, PT ;  /* 0x000000610200780c */ /* 0x000fc40003f04270 */
[----:B------:R-:W-:Y:S02]  /*39d0*/  FSEL R231, R26, -INF , P1 ;  /* 0xff8000001ae77808 */ /* 0x000fe40000800000 */
[----:B------:R-:W-:Y:S02]  /*39e0*/  FMNMX.FTZ R69, R7, R69, !PT ;  /* 0x0000004507457209 */ /* 0x000fe40007810000 */
[----:B------:R-:W-:Y:S02]  /*39f0*/  ISETP.GT.AND P1, PT, R2, 0x71, PT ;  /* 0x000000710200780c */ /* 0x000fe40003f24270 */
[----:B------:R-:W-:Y:S02]  /*3a00*/  FSEL R233, R15, -INF , P3 ;  /* 0xff8000000fe97808 */ /* 0x000fe40001800000 */
[----:B------:R-:W-:Y:S02]  /*3a10*/  FSEL R150, R14, -INF , P2 ;  /* 0xff8000000e967808 */ /* 0x000fe40001000000 */
[----:B------:R-:W-:-:S02]  /*3a20*/  ISETP.GT.AND P3, PT, R0, RZ, PT ;  /* 0x000000ff0000720c */ /* 0x000fc40003f64270 */
[----:B------:R-:W-:Y:S02]  /*3a30*/  ISETP.GT.AND P2, PT, R0, 0x1, PT ;  /* 0x000000010000780c */ /* 0x000fe40003f44270 */
[----:B------:R-:W-:Y:S02]  /*3a40*/  FSEL R139, R40, -INF , P5 ;  /* 0xff800000288b7808 */ /* 0x000fe40002800000 */
[----:B------:R-:W-:Y:S02]  /*3a50*/  ISETP.GT.AND P5, PT, R2, 0x68, PT ;  /* 0x000000680200780c */ /* 0x000fe40003fa4270 */
[----:B------:R-:W-:Y:S02]  /*3a60*/  FSEL R232, R24, -INF , P0 ;  /* 0xff80000018e87808 */ /* 0x000fe40000000000 */
[----:B------:R-:W-:Y:S02]  /*3a70*/  FMNMX.FTZ R69, R8, R69, !PT ;  /* 0x0000004508457209 */ /* 0x000fe40007810000 */
[----:B------:R-:W-:-:S02]  /*3a80*/  ISETP.GT.AND P0, PT, R2, 0x78, PT ;  /* 0x000000780200780c */ /* 0x000fc40003f04270 */
[----:B------:R-:W-:Y:S02]  /*3a90*/  FSEL R151, R13, -INF , P1 ;  /* 0xff8000000d977808 */ /* 0x000fe40000800000 */
[----:B------:R-:W-:Y:S02]  /*3aa0*/  ISETP.GT.AND P1, PT, R0, 0x8, PT ;  /* 0x000000080000780c */ /* 0x000fe40003f24270 */
[----:B------:R-:W-:Y:S02]  /*3ab0*/  FSEL R6, R127, -INF , P3 ;  /* 0xff8000007f067808 */ /* 0x000fe40001800000 */
[----:B------:R-:W-:Y:S02]  /*3ac0*/  FSEL R18, R126, -INF , P2 ;  /* 0xff8000007e127808 */ /* 0x000fe40001000000 */
[----:B------:R-:W-:Y:S02]  /*3ad0*/  FSEL R234, R16, -INF , P5 ;  /* 0xff80000010ea7808 */ /* 0x000fe40002800000 */
[----:B------:R-:W-:-:S02]  /*3ae0*/  FMNMX.FTZ R69, R20, R69, !PT ;  /* 0x0000004514457209 */ /* 0x000fc40007810000 */
[----:B------:R-:W-:Y:S02]  /*3af0*/  ISETP.GT.AND P5, PT, R2, 0x79, PT ;  /* 0x000000790200780c */ /* 0x000fe40003fa4270 */
[----:B------:R-:W-:Y:S02]  /*3b00*/  FSEL R152, R12, -INF , P0 ;  /* 0xff8000000c987808 */ /* 0x000fe40000000000 */
[----:B------:R-:W-:Y:S01]  /*3b10*/  ISETP.GT.AND P0, PT, R0, 0x9, PT ;  /* 0x000000090000780c */ /* 0x000fe20003f04270 */
[----:B------:R-:W-:Y:S01]  /*3b20*/  LDSM.16.MT88.4 R12, [R204] ;  /* 0x00000000cc0c783b */ /* 0x000fe20000004200 */
[----:B------:R-:W-:Y:S02]  /*3b30*/  FSEL R17, R121, -INF , P1 ;  /* 0xff80000079117808 */ /* 0x000fe40000800000 */
[----:B------:R-:W-:Y:S02]  /*3b40*/  FMNMX.FTZ R2, R6, R18, !PT ;  /* 0x0000001206027209 */ /* 0x000fe40007810000 */
[----:B------:R-:W-:-:S02]  /*3b50*/  FMNMX.FTZ R69, R21, R69, !PT ;  /* 0x0000004515457209 */ /* 0x000fc40007810000 */
[----:B------:R-:W-:Y:S02]  /*3b60*/  ISETP.GT.AND P2, PT, R0, 0x10, PT ;  /* 0x000000100000780c */ /* 0x000fe40003f44270 */
[----:B------:R-:W-:Y:S02]  /*3b70*/  FSEL R16, R120, -INF , P0 ;  /* 0xff80000078107808 */ /* 0x000fe40000000000 */
[----:B------:R-:W-:Y:S02]  /*3b80*/  FMNMX.FTZ R2, R17, R2, !PT ;  /* 0x0000000211027209 */ /* 0x000fe40007810000 */
[----:B------:R-:W-:Y:S02]  /*3b90*/  FMNMX.FTZ R69, R22, R69, !PT ;  /* 0x0000004516457209 */ /* 0x000fe40007810000 */
        /* <DEDUP_REMOVED lines=44> */
[C---:B------:R-:W-:Y:S02]  /*3e60*/  ISETP.GT.AND P2, PT, R0.reuse, 0x40, PT ;  /* 0x000000400000780c */ /* 0x040fe40003f44270 */
        /* <DEDUP_REMOVED lines=49> */
[----:B------:R-:W-:Y:S01]  /*4180*/  FMNMX.FTZ R2, R171, R2, !PT ;  /* 0x00000002ab027209 */ /* 0x000fe20007810000 */
[----:B------:R-:W-:Y:S01]  /*4190*/  LDSM.16.MT88.4 R32, [R223] ;  /* 0x00000000df20783b */ /* 0x000fe20000004200 */
[----:B------:R-:W-:Y:S02]  /*41a0*/  FSEL R241, R19, -INF , P5 ;  /* 0xff80000013f17808 */ /* 0x000fe40002800000 */
[----:B------:R-:W-:Y:S02]  /*41b0*/  FMNMX.FTZ R69, R152, R69, !PT ;  /* 0x0000004598457209 */ /* 0x000fe40007810000 */
[----:B------:R-:W-:-:S02]  /*41c0*/  ISETP.GT.AND P0, PT, R0, 0x71, PT ;  /* 0x000000710000780c */ /* 0x000fc40003f04270 */
[----:B------:R-:W-:Y:S02]  /*41d0*/  FSEL R240, R29, -INF , P1 ;  /* 0xff8000001df07808 */ /* 0x000fe40000800000 */
[----:B------:R-:W-:Y:S02]  /*41e0*/  FMNMX.FTZ R2, R193, R2, !PT ;  /* 0x00000002c1027209 */ /* 0x000fe40007810000 */
[----:B------:R-:W-:Y:S02]  /*41f0*/  FMNMX.FTZ R69, R241, R69, !PT ;  /* 0x00000045f1457209 */ /* 0x000fe40007810000 */
[----:B------:R-:W-:Y:S02]  /*4200*/  ISETP.GT.AND P1, PT, R0, 0x78, PT ;  /* 0x000000780000780c */ /* 0x000fe40003f24270 */
[----:B------:R-:W-:Y:S01]  /*4210*/  FSEL R239, R28, -INF , P0 ;  /* 0xff8000001cef7808 */ /* 0x000fe20000000000 */
[----:B------:R-:W1:Y:S01]  /*4220*/  SHFL.BFLY PT, R3, R69, 0x2, 0x1f ;  /* 0x0c401f0045037f89 */ /* 0x000e6200000e0000 */
[----:B------:R-:W-:-:S02]  /*4230*/  FMNMX.FTZ R2, R240, R2, !PT ;  /* 0x00000002f0027209 */ /* 0x000fc40007810000 */
[----:B------:R-:W-:Y:S01]  /*4240*/  ISETP.GT.AND P0, PT, R0, 0x79, PT ;  /* 0x000000790000780c */ /* 0x000fe20003f04270 */
[----:B------:R-:W-:Y:S01]  /*4250*/  LDSM.16.MT88.4 R28, [R200+0x4000] ;  /* 0x00400000c81c783b */ /* 0x000fe20000004200 */
[----:B------:R-:W-:Y:S02]  /*4260*/  FSEL R245, R27, -INF , P1 ;  /* 0xff8000001bf57808 */ /* 0x000fe40000800000 */
[----:B------:R-:W-:Y:S02]  /*4270*/  FMNMX.FTZ R0, R239, R2, !PT ;  /* 0x00000002ef007209 */ /* 0x000fe40007810000 */
[----:B------:R-:W-:Y:S02]  /*4280*/  FSEL R244, R23, -INF , P0 ;  /* 0xff80000017f47808 */ /* 0x000fe40000000000 */
[----:B------:R-:W-:-:S04]  /*4290*/  FMNMX.FTZ R0, R245, R0, !PT ;  /* 0x00000000f5007209 */ /* 0x000fc80007810000 */
[----:B------:R-:W-:-:S05]  /*42a0*/  FMNMX.FTZ R0, R244, R0, !PT ;  /* 0x00000000f4007209 */ /* 0x000fca0007810000 */
[----:B------:R-:W2:Y:S01]  /*42b0*/  SHFL.BFLY PT, R2, R0, 0x2, 0x1f ;  /* 0x0c401f0000027f89 */ /* 0x000ea200000e0000 */
[----:B-1----:R-:W-:-:S05]  /*42c0*/  FMNMX.FTZ R69, R69, R3, !PT ;  /* 0x0000000345457209 */ /* 0x002fca0007810000 */
[----:B------:R-:W1:Y:S01]  /*42d0*/  SHFL.BFLY PT, R3, R69, 0x1, 0x1f ;  /* 0x0c201f0045037f89 */ /* 0x000e6200000e0000 */
[----:B--2---:R-:W-:-:S05]  /*42e0*/  FMNMX.FTZ R0, R0, R2, !PT ;  /* 0x0000000200007209 */ /* 0x004fca0007810000 */
[----:B------:R-:W2:Y:S01]  /*42f0*/  SHFL.BFLY PT, R68, R0, 0x1, 0x1f ;  /* 0x0c201f0000447f89 */ /* 0x000ea200000e0000 */
[----:B-1----:R-:W-:-:S04]  /*4300*/  FMNMX.FTZ R69, R69, R3, !PT ;  /* 0x0000000345457209 */ /* 0x002fc80007810000 */
[C---:B------:R-:W-:Y:S01]  /*4310*/  FSETP.NEU.FTZ.AND P0, PT, R69.reuse, -INF , PT ;  /* 0xff8000004500780b */ /* 0x040fe20003f1d000 */
[----:B------:R-:W-:-:S05]  /*4320*/  FMUL.FTZ R2, R69, c[0x0][0x2d0] ;  /* 0x0000b40045027a20 */ /* 0x000fca0000410000 */
[----:B------:R-:W-:-:S05]  /*4330*/  FSEL R2, R2, RZ, P0 ;  /* 0x000000ff02027208 */ /* 0x000fca0000000000 */
[----:B------:R-:W-:-:S04]  /*4340*/  FFMA.FTZ R3, R4, c[0x0][0x2d0], -R2 ;  /* 0x0000b40004037a23 */ /* 0x000fc80000010802 */
[----:B------:R1:W-:Y:S01]  /*4350*/  MUFU.EX2 R238, R3 ;  /* 0x0000000300ee7308 */ /* 0x0003e20000000800 */
[----:B--2---:R-:W-:Y:S01]  /*4360*/  FMNMX.FTZ R68, R0, R68, !PT ;  /* 0x0000004400447209 */ /* 0x004fe20007810000 */
[----:B------:R-:W-:-:S03]  /*4370*/  FFMA.FTZ R0, R5, c[0x0][0x2d0], -R2 ;  /* 0x0000b40005007a23 */ /* 0x000fc60000010802 */
[----:B------:R-:W-:-:S03]  /*4380*/  FSETP.NEU.FTZ.AND P0, PT, R68, -INF , PT ;  /* 0xff8000004400780b */ /* 0x000fc60003f1d000 */
[----:B------:R2:W3:Y:S01]  /*4390*/  MUFU.EX2 R235, R0 ;  /* 0x0000000000eb7308 */ /* 0x0004e20000000800 */
[----:B-1----:R-:W-:-:S07]  /*43a0*/  FFMA.FTZ R3, R7, c[0x0][0x2d0], -R2 ;  /* 0x0000b40007037a23 */ /* 0x002fce0000010802 */
[----:B------:R1:W-:Y:S01]  /*43b0*/  MUFU.EX2 R243, R3 ;  /* 0x0000000300f37308 */ /* 0x0003e20000000800 */
[----:B--2---:R-:W-:Y:S01]  /*43c0*/  FMUL.FTZ R0, R68, c[0x0][0x2d0] ;  /* 0x0000b40044007a20 */ /* 0x004fe20000410000 */
[----:B---3--:R-:W-:-:S04]  /*43d0*/  F2FP.BF16.PACK_AB R4, R235, R238 ;  /* 0x000000eeeb04723e */ /* 0x008fc800000010ff */
[----:B------:R-:W-:Y:S01]  /*43e0*/  FSEL R0, R0, RZ, P0 ;  /* 0x000000ff00007208 */ /* 0x000fe20000000000 */
[----:B-1----:R-:W-:Y:S02]  /*43f0*/  FFMA.FTZ R3, R8, c[0x0][0x2d0], -R2 ;  /* 0x0000b40008037a23 */ /* 0x002fe40000010802 */
[----:B------:R-:W1:Y:S02]  /*4400*/  LDSM.16.MT88.4 R8, [R200] ;  /* 0x00000000c808783b */ /* 0x000e640000004200 */
[----:B------:R2:W3:Y:S02]  /*4410*/  MUFU.EX2 R246, R3 ;  /* 0x0000000300f67308 */ /* 0x0004e40000000800 */
[----:B--2---:R-:W-:Y:S01]  /*4420*/  FFMA.FTZ R3, R6, c[0x0][0x2d0], -R0 ;  /* 0x0000b40006037a23 */ /* 0x004fe20000010800 */
[----:B---3--:R-:W-:-:S05]  /*4430*/  F2FP.BF16.PACK_AB R6, R246, R243 ;  /* 0x000000f3f606723e */ /* 0x008fca00000010ff */
[----:B------:R2:W-:Y:S02]  /*4440*/  MUFU.EX2 R237, R3 ;  /* 0x0000000300ed7308 */ /* 0x0005e40000000800 */
[----:B--2---:R-:W-:-:S06]  /*4450*/  FFMA.FTZ R3, R18, c[0x0][0x2d0], -R0 ;  /* 0x0000b40012037a23 */ /* 0x004fcc0000010800 */
[----:B------:R2:W3:Y:S02]  /*4460*/  MUFU.EX2 R236, R3 ;  /* 0x0000000300ec7308 */ /* 0x0004e40000000800 */
[----:B--2---:R-:W-:Y:S01]  /*4470*/  FFMA.FTZ R3, R17, c[0x0][0x2d0], -R0 ;  /* 0x0000b40011037a23 */ /* 0x004fe20000010800 */
[----:B---3--:R-:W-:-:S05]  /*4480*/  F2FP.BF16.PACK_AB R5, R236, R237 ;  /* 0x000000edec05723e */ /* 0x008fca00000010ff */
[----:B------:R2:W-:Y:S02]  /*4490*/  MUFU.EX2 R242, R3 ;  /* 0x0000000300f27308 */ /* 0x0005e40000000800 */
[----:B--2---:R-:W-:Y:S02]  /*44a0*/  FFMA.FTZ R3, R16, c[0x0][0x2d0], -R0 ;  /* 0x0000b40010037a23 */ /* 0x004fe40000010800 */
[----:B------:R-:W2:Y:S04]  /*44b0*/  LDSM.16.MT88.4 R16, [R203] ;  /* 0x00000000cb10783b */ /* 0x000ea80000004200 */
[----:B------:R-:W3:Y:S02]  /*44c0*/  MUFU.EX2 R157, R3 ;  /* 0x00000003009d7308 */ /* 0x000ee40000000800 */
[----:B---3--:R-:W-:Y:S01]  /*44d0*/  F2FP.BF16.PACK_AB R7, R157, R242 ;  /* 0x000000f29d07723e */ /* 0x008fe200000010ff */
[----:B------:R-:W-:-:S05]  /*44e0*/  FFMA.FTZ R3, R20, c[0x0][0x2d0], -R2 ;  /* 0x0000b40014037a23 */ /* 0x000fca0000010802 */
[----:B------:R3:W-:Y:S01]  /*44f0*/  MUFU.EX2 R252, R3 ;  /* 0x0000000300fc7308 */ /* 0x0007e20000000800 */
[C---:B------:R-:W-:Y:S08]  /*4500*/  HMMA.16816.F32.BF16 R52, R4.reuse, R12, RZ ;  /* 0x0000000c0434723c */ /* 0x040ff000000418ff */
[----:B------:R-:W-:Y:S01]  /*4510*/  HMMA.16816.F32.BF16 R80, R4, R14, RZ ;  /* 0x0000000e0450723c */ /* 0x000fe200000418ff */
[----:B------:R-:W4:Y:S01]  /*4520*/  LDSM.16.MT88.4 R12, [R203+0x4000] ;  /* 0x00400000cb0c783b */ /* 0x000f220000004200 */
[----:B---3--:R-:W-:-:S06]  /*4530*/  FFMA.FTZ R3, R21, c[0x0][0x2d0], -R2 ;  /* 0x0000b40015037a23 */ /* 0x008fcc0000010802 */
[C---:B-1----:R-:W-:Y:S01]  /*4540*/  HMMA.16816.F32.BF16 R64, R4.reuse, R8, RZ ;  /* 0x000000080440723c */ /* 0x042fe200000418ff */
[----:B------:R1:W3:Y:S07]  /*4550*/  MUFU.EX2 R156, R3 ;  /* 0x00000003009c7308 */ /* 0x0002ee0000000800 */
[C---:B------:R-:W-:Y:S01]  /*4560*/  HMMA.16816.F32.BF16 R56, R4.reuse, R10, RZ ;  /* 0x0000000a0438723c */ /* 0x040fe200000418ff */
[----:B------:R-:W5:Y:S07]  /*4570*/  LDSM.16.MT88.4 R8, [R206+0x4000] ;  /* 0x00400000ce08783b */ /* 0x000f6e0000004200 */
[----:B------:R-:W-:Y:S01]  /*4580*/  HMMA.16816.F32.BF16 R40, R4, R34, RZ ;  /* 0x000000220428723c */ /* 0x000fe200000418ff */
[----:B-1----:R-:W-:-:S02]  /*4590*/  FFMA.FTZ R3, R22, c[0x0][0x2d0], -R2 ;  /* 0x0000b40016037a23 */ /* 0x002fc40000010802 */
[----:B------:R-:W1:Y:S02]  /*45a0*/  LDSM.16.MT88.4 R20, [R204+0x4000] ;  /* 0x00400000cc14783b */ /* 0x000e640000004200 */
[----:B------:R3:W-:Y:S03]  /*45b0*/  MUFU.EX2 R251, R3 ;  /* 0x0000000300fb7308 */ /* 0x0007e60000000800 */
[C---:B------:R-:W-:Y:S08]  /*45c0*/  HMMA.16816.F32.BF16 R48, R4.reuse, R32, RZ ;  /* 0x000000200430723c */ /* 0x040ff000000418ff */
[----:B--2---:R-:W-:Y:S01]  /*45d0*/  HMMA.16816.F32.BF16 R76, R4, R16, RZ ;  /* 0x00000010044c723c */ /* 0x004fe200000418ff */
[----:B---3--:R-:W-:-:S07]  /*45e0*/  FFMA.FTZ R3, R25, c[0x0][0x2d0], -R2 ;  /* 0x0000b40019037a23 */ /* 0x008fce0000010802 */
[C---:B----4-:R-:W-:Y:S01]  /*45f0*/  HMMA.16816.F32.BF16 R84, R4.reuse, R12, RZ ;  /* 0x0000000c0454723c */ /* 0x050fe200000418ff */
[----:B------:R2:W-:Y:S07]  /*4600*/  MUFU.EX2 R155, R3 ;  /* 0x00000003009b7308 */ /* 0x0005ee0000000800 */
[C---:B------:R-:W-:Y:S01]  /*4610*/  HMMA.16816.F32.BF16 R88, R4.reuse, R14, RZ ;  /* 0x0000000e0458723c */ /* 0x040fe200000418ff */
[----:B------:R-:W-:Y:S07]  /*4620*/  LDSM.16.MT88.4 R12, [R206+0x800] ;  /* 0x00080000ce0c783b */ /* 0x000fee0000004200 */
[----:B-----5:R-:W-:Y:S01]  /*4630*/  HMMA.16816.F32.BF16 R108, R4, R8, RZ ;  /* 0x00000008046c723c */ /* 0x020fe200000418ff */
[----:B--2---:R-:W-:-:S02]  /*4640*/  FFMA.FTZ R3, R24, c[0x0][0x2d0], -R0 ;  /* 0x0000b40018037a23 */ /* 0x004fc40000010800 */
[----:B------:R-:W2:Y:S02]  /*4650*/  LDSM.16.MT88.4 R24, [R204+0x800] ;  /* 0x00080000cc18783b */ /* 0x000ea40000004200 */
[----:B------:R3:W-:Y:S03]  /*4660*/  MUFU.EX2 R249, R3 ;  /* 0x0000000300f97308 */ /* 0x0007e60000000800 */
[C---:B------:R-:W-:Y:S01]  /*4670*/  HMMA.16816.F32.BF16 R104, R4.reuse, R10, RZ ;  /* 0x0000000a0468723c */ /* 0x040fe200000418ff */
[----:B------:R-:W4:Y:S07]  /*4680*/  LDSM.16.MT88.4 R8, [R200+0x4800] ;  /* 0x00480000c808783b */ /* 0x000f2e0000004200 */
[----:B------:R-:W-:Y:S01]  /*4690*/  HMMA.16816.F32.BF16 R60, R4, R18, RZ ;  /* 0x00000012043c723c */ /* 0x000fe200000418ff */
[----:B------:R-:W5:Y:S01]  /*46a0*/  LDSM.16.MT88.4 R16, [R200+0x800] ;  /* 0x00080000c810783b */ /* 0x000f620000004200 */
[----:B---3--:R-:W-:-:S06]  /*46b0*/  FFMA.FTZ R3, R36, c[0x0][0x2d0], -R0 ;  /* 0x0000b40024037a23 */ /* 0x008fcc0000010800 */
[C---:B-1----:R-:W-:Y:S01]  /*46c0*/  HMMA.16816.F32.BF16 R32, R4.reuse, R20, RZ ;  /* 0x000000140420723c */ /* 0x042fe200000418ff */
[----:B------:R1:W3:Y:S07]  /*46d0*/  MUFU.EX2 R247, R3 ;  /* 0x0000000300f77308 */ /* 0x0002ee0000000800 */
[----:B------:R-:W-:Y:S01]  /*46e0*/  HMMA.16816.F32.BF16 R72, R4, R22, RZ ;  /* 0x000000160448723c */ /* 0x000fe200000418ff */
[----:B------:R-:W2:Y:S01]  /*46f0*/  LDSM.16.MT88.4 R20, [R204+0x4800] ;  /* 0x00480000cc14783b */ /* 0x000ea20000004200 */
[----:B-1----:R-:W-:-:S06]  /*4700*/  FFMA.FTZ R3, R37, c[0x0][0x2d0], -R0 ;  /* 0x0000b40025037a23 */ /* 0x002fcc0000010800 */
[C---:B------:R-:W-:Y:S01]  /*4710*/  HMMA.16816.F32.BF16 R36, R4.reuse, R28, RZ ;  /* 0x0000001c0424723c */ /* 0x040fe200000418ff */
[----:B------:R1:W-:Y:S07]  /*4720*/  MUFU.EX2 R248, R3 ;  /* 0x0000000300f87308 */ /* 0x0003ee0000000800 */
[----:B------:R-:W-:Y:S07]  /*4730*/  HMMA.16816.F32.BF16 R28, R4, R30, RZ ;  /* 0x0000001e041c723c */ /* 0x000fee00000418ff */
[----:B------:R-:W-:-:S02]  /*4740*/  F2FP.BF16.PACK_AB R4, R156, R252 ;  /* 0x000000fc9c04723e */ /* 0x000fc400000010ff */
[----:B---3--:R-:W-:Y:S01]  /*4750*/  F2FP.BF16.PACK_AB R5, R247, R249 ;  /* 0x000000f9f705723e */ /* 0x008fe200000010ff */
[----:B-1----:R-:W-:Y:S01]  /*4760*/  FFMA.FTZ R3, R44, c[0x0][0x2d0], -R0 ;  /* 0x0000b4002c037a23 */ /* 0x002fe20000010800 */
[----:B------:R-:W-:-:S03]  /*4770*/  F2FP.BF16.PACK_AB R6, R155, R251 ;  /* 0x000000fb9b06723e */ /* 0x000fc600000010ff */
[----:B------:R-:W1:Y:S02]  /*4780*/  MUFU.EX2 R250, R3 ;  /* 0x0000000300fa7308 */ /* 0x000e640000000800 */
[----:B-1----:R-:W-:Y:S01]  /*4790*/  F2FP.BF16.PACK_AB R7, R250, R248 ;  /* 0x000000f8fa07723e */ /* 0x002fe200000010ff */
[----:B------:R-:W-:-:S05]  /*47a0*/  FFMA.FTZ R3, R98, c[0x0][0x2d0], -R2 ;  /* 0x0000b40062037a23 */ /* 0x000fca0000010802 */
[----:B------:R1:W-:Y:S01]  /*47b0*/  MUFU.EX2 R198, R3 ;  /* 0x0000000300c67308 */ /* 0x0003e20000000800 */
[C---:B--2---:R-:W-:Y:S08]  /*47c0*/  HMMA.16816.F32.BF16 R92, R4.reuse, R24, R52 ;  /* 0x00000018045c723c */ /* 0x044ff00000041834 */
[----:B------:R-:W-:Y:S01]  /*47d0*/  HMMA.16816.F32.BF16 R52, R4, R14, R40 ;  /* 0x0000000e0434723c */ /* 0x000fe20000041828 */
[----:B-1----:R-:W-:-:S07]  /*47e0*/  FFMA.FTZ R3, R99, c[0x0][0x2d0], -R2 ;  /* 0x0000b40063037a23 */ /* 0x002fce0000010802 */
[C---:B----4-:R-:W-:Y:S01]  /*47f0*/  HMMA.16816.F32.BF16 R44, R4.reuse, R8, R36 ;  /* 0x00000008042c723c */ /* 0x050fe20000041824 */
[----:B------:R1:W2:Y:S07]  /*4800*/  MUFU.EX2 R229, R3 ;  /* 0x0000000300e57308 */ /* 0x0002ae0000000800 */
[C---:B------:R-:W-:Y:S01]  /*4810*/  HMMA.16816.F32.BF16 R40, R4.reuse, R10, R28 ;  /* 0x0000000a0428723c */ /* 0x040fe2000004181c */
[----:B------:R-:W3:Y:S07]  /*4820*/  LDSM.16.MT88.4 R8, [R203+0x4800] ;  /* 0x00480000cb08783b */ /* 0x000eee0000004200 */
[----:B-----5:R-:W-:Y:S01]  /*4830*/  HMMA.16816.F32.BF16 R100, R4, R18, R56 ;  /* 0x000000120464723c */ /* 0x020fe20000041838 */
[----:B-1----:R-:W-:-:S04]  /*4840*/  FFMA.FTZ R3, R112, c[0x0][0x2d0], -R2 ;  /* 0x0000b40070037a23 */ /* 0x002fc80000010802 */
[----:B------:R1:W-:Y:S03]  /*4850*/  MUFU.EX2 R199, R3 ;  /* 0x0000000300c77308 */ /* 0x0003e60000000800 */
[C---:B------:R-:W-:Y:S01]  /*4860*/  HMMA.16816.F32.BF16 R64, R4.reuse, R16, R64 ;  /* 0x000000100440723c */ /* 0x040fe20000041840 */
[----:B------:R-:W4:Y:S07]  /*4870*/  LDSM.16.MT88.4 R16, [R203+0x800] ;  /* 0x00080000cb10783b */ /* 0x000f2e0000004200 */
[----:B------:R-:W-:Y:S01]  /*4880*/  HMMA.16816.F32.BF16 R56, R4, R12, R48 ;  /* 0x0000000c0438723c */ /* 0x000fe20000041830 */
[----:B------:R-:W5:Y:S01]  /*4890*/  LDSM.16.MT88.4 R12, [R206+0x4800] ;  /* 0x00480000ce0c783b */ /* 0x000f620000004200 */
[----:B-1----:R-:W-:-:S06]  /*48a0*/  FFMA.FTZ R3, R113, c[0x0][0x2d0], -R2 ;  /* 0x0000b40071037a23 */ /* 0x002fcc0000010802 */
[C---:B------:R-:W-:Y:S01]  /*48b0*/  HMMA.16816.F32.BF16 R80, R4.reuse, R26, R80 ;  /* 0x0000001a0450723c */ /* 0x040fe20000041850 */
[----:B------:R1:W-:Y:S07]  /*48c0*/  MUFU.EX2 R230, R3 ;  /* 0x0000000300e67308 */ /* 0x0003ee0000000800 */
[C---:B------:R-:W-:Y:S08]  /*48d0*/  HMMA.16816.F32.BF16 R36, R4.reuse, R20, R32 ;  /* 0x000000140424723c */ /* 0x040ff00000041820 */
[----:B---3--:R-:W-:Y:S01]  /*48e0*/  HMMA.16816.F32.BF16 R24, R4, R8, R84 ;  /* 0x000000080418723c */ /* 0x008fe20000041854 */
[----:B-1----:R-:W-:-:S04]  /*48f0*/  FFMA.FTZ R3, R70, c[0x0][0x2d0], -R0 ;  /* 0x0000b40046037a23 */ /* 0x002fc80000010800 */
[----:B------:R1:W-:Y:S03]  /*4900*/  MUFU.EX2 R197, R3 ;  /* 0x0000000300c57308 */ /* 0x0003e60000000800 */
[C---:B------:R-:W-:Y:S01]  /*4910*/  HMMA.16816.F32.BF16 R28, R4.reuse, R10, R88 ;  /* 0x0000000a041c723c */ /* 0x040fe20000041858 */
[----:B------:R-:W3:Y:S07]  /*4920*/  LDSM.16.MT88.4 R8, [R200+0x1000] ;  /* 0x00100000c808783b */ /* 0x000eee0000004200 */
[----:B------:R-:W-:Y:S01]  /*4930*/  HMMA.16816.F32.BF16 R32, R4, R22, R72 ;  /* 0x000000160420723c */ /* 0x000fe20000041848 */
[----:B------:R-:W3:Y:S01]  /*4940*/  LDSM.16.MT88.4 R20, [R204+0x1000] ;  /* 0x00100000cc14783b */ /* 0x000ee20000004200 */
[----:B-1----:R-:W-:-:S06]  /*4950*/  FFMA.FTZ R3, R96, c[0x0][0x2d0], -R0 ;  /* 0x0000b40060037a23 */ /* 0x002fcc0000010800 */
[C---:B----4-:R-:W-:Y:S01]  /*4960*/  HMMA.16816.F32.BF16 R116, R4.reuse, R16, R76 ;  /* 0x000000100474723c */ /* 0x050fe2000004184c */
[----:B------:R1:W4:Y:S07]  /*4970*/  MUFU.EX2 R195, R3 ;  /* 0x0000000300c37308 */ /* 0x00032e0000000800 */
[C---:B------:R-:W-:Y:S01]  /*4980*/  HMMA.16816.F32.BF16 R60, R4.reuse, R18, R60 ;  /* 0x00000012043c723c */ /* 0x040fe2000004183c */
[----:B------:R-:W-:Y:S07]  /*4990*/  LDSM.16.MT88.4 R16, [R203+0x1000] ;  /* 0x00100000cb10783b */ /* 0x000fee0000004200 */
[----:B-----5:R-:W-:Y:S01]  /*49a0*/  HMMA.16816.F32.BF16 R72, R4, R12, R108 ;  /* 0x0000000c0448723c */ /* 0x020fe2000004186c */
[----:B-1----:R-:W-:-:S04]  /*49b0*/  FFMA.FTZ R3, R71, c[0x0][0x2d0], -R0 ;  /* 0x0000b40047037a23 */ /* 0x002fc80000010800 */
[----:B------:R1:W-:Y:S02]  /*49c0*/  MUFU.EX2 R194, R3 ;  /* 0x0000000300c27308 */ /* 0x0003e40000000800 */
[----:B------:R-:W-:Y:S01]  /*49d0*/  IMAD.MOV.U32 R108, RZ, RZ, R154 ;  /* 0x000000ffff6c7224 */ /* 0x000fe200078e009a */
[----:B------:R-:W-:Y:S01]  /*49e0*/  HMMA.16816.F32.BF16 R48, R4, R14, R104 ;  /* 0x0000000e0430723c */ /* 0x000fe20000041868 */
[----:B------:R-:W5:Y:S01]  /*49f0*/  LDSM.16.MT88.4 R12, [R206+0x1000] ;  /* 0x00100000ce0c783b */ /* 0x000f620000004200 */
[----:B------:R-:W-:Y:S02]  /*4a00*/  IMAD.MOV.U32 R111, RZ, RZ, R157 ;  /* 0x000000ffff6f7224 */ /* 0x000fe400078e009d */
[----:B------:R-:W-:Y:S02]  /*4a10*/  IMAD.MOV.U32 R110, RZ, RZ, R156 ;  /* 0x000000ffff6e7224 */ /* 0x000fe400078e009c */
[----:B------:R-:W-:Y:S01]  /*4a20*/  IMAD.MOV.U32 R109, RZ, RZ, R155 ;  /* 0x000000ffff6d7224 */ /* 0x000fe200078e009b */
[----:B--2---:R-:W-:-:S02]  /*4a30*/  F2FP.BF16.PACK_AB R4, R229, R198 ;  /* 0x000000c6e504723e */ /* 0x004fc400000010ff */
[----:B----4-:R-:W-:Y:S02]  /*4a40*/  F2FP.BF16.PACK_AB R5, R195, R197 ;  /* 0x000000c5c305723e */ /* 0x010fe400000010ff */
[----:B------:R-:W-:Y:S01]  /*4a50*/  F2FP.BF16.PACK_AB R6, R230, R199 ;  /* 0x000000c7e606723e */ /* 0x000fe200000010ff */
[----:B-1----:R-:W-:-:S04]  /*4a60*/  FFMA.FTZ R3, R97, c[0x0][0x2d0], -R0 ;  /* 0x0000b40061037a23 */ /* 0x002fc80000010800 */
[----:B------:R-:W1:Y:S02]  /*4a70*/  MUFU.EX2 R196, R3 ;  /* 0x0000000300c47308 */ /* 0x000e640000000800 */
[----:B-1----:R-:W-:Y:S01]  /*4a80*/  F2FP.BF16.PACK_AB R7, R196, R194 ;  /* 0x000000c2c407723e */ /* 0x002fe200000010ff */
[----:B------:R-:W-:-:S05]  /*4a90*/  FFMA.FTZ R3, R122, c[0x0][0x2d0], -R2 ;  /* 0x0000b4007a037a23 */ /* 0x000fca0000010802 */
[----:B------:R1:W-:Y:S01]  /*4aa0*/  MUFU.EX2 R162, R3 ;  /* 0x0000000300a27308 */ /* 0x0003e20000000800 */
[C---:B---3--:R-:W-:Y:S08]  /*4ab0*/  HMMA.16816.F32.BF16 R64, R4.reuse, R8, R64 ;  /* 0x000000080440723c */ /* 0x048ff00000041840 */
[----:B------:R-:W-:Y:S01]  /*4ac0*/  HMMA.16816.F32.BF16 R76, R4, R10, R100 ;  /* 0x0000000a044c723c */ /* 0x000fe20000041864 */
[----:B------:R-:W2:Y:S01]  /*4ad0*/  LDSM.16.MT88.4 R8, [R200+0x5000] ;  /* 0x00500000c808783b */ /* 0x000ea20000004200 */
[----:B-1----:R-:W-:-:S06]  /*4ae0*/  FFMA.FTZ R3, R125, c[0x0][0x2d0], -R2 ;  /* 0x0000b4007d037a23 */ /* 0x002fcc0000010802 */
[C---:B------:R-:W-:Y:S01]  /*4af0*/  HMMA.16816.F32.BF16 R84, R4.reuse, R20, R92 ;  /* 0x000000140454723c */ /* 0x040fe2000004185c */
[----:B------:R1:W3:Y:S07]  /*4b00*/  MUFU.EX2 R169, R3 ;  /* 0x0000000300a97308 */ /* 0x0002ee0000000800 */
[C---:B------:R-:W-:Y:S01]  /*4b10*/  HMMA.16816.F32.BF16 R96, R4.reuse, R22, R80 ;  /* 0x000000160460723c */ /* 0x040fe20000041850 */
[----:B------:R-:W4:Y:S07]  /*4b20*/  LDSM.16.MT88.4 R20, [R204+0x5000] ;  /* 0x00500000cc14783b */ /* 0x000f2e0000004200 */
[----:B-----5:R-:W-:Y:S01]  /*4b30*/  HMMA.16816.F32.BF16 R92, R4, R12, R56 ;  /* 0x0000000c045c723c */ /* 0x020fe20000041838 */
[----:B-1----:R-:W-:-:S02]  /*4b40*/  FFMA.FTZ R3, R124, c[0x0][0x2d0], -R2 ;  /* 0x0000b4007c037a23 */ /* 0x002fc40000010802 */
[----:B------:R-:W-:Y:S02]  /*4b50*/  IMAD.MOV.U32 R124, RZ, RZ, R108 ;  /* 0x000000ffff7c7224 */ /* 0x000fe400078e006c */
[----:B------:R1:W-:Y:S03]  /*4b60*/  MUFU.EX2 R168, R3 ;  /* 0x0000000300a87308 */ /* 0x0003e60000000800 */
[C---:B------:R-:W-:Y:S01]  /*4b70*/  HMMA.16816.F32.BF16 R88, R4.reuse, R14, R52 ;  /* 0x0000000e0458723c */ /* 0x040fe20000041834 */
[----:B------:R-:W5:Y:S07]  /*4b80*/  LDSM.16.MT88.4 R12, [R206+0x5000] ;  /* 0x00500000ce0c783b */ /* 0x000f6e0000004200 */
[----:B------:R-:W-:Y:S01]  /*4b90*/  HMMA.16816.F32.BF16 R100, R4, R18, R60 ;  /* 0x000000120464723c */ /* 0x000fe2000004183c */
[----:B-1----:R-:W-:-:S07]  /*4ba0*/  FFMA.FTZ R3, R123, c[0x0][0x2d0], -R2 ;  /* 0x0000b4007b037a23 */ /* 0x002fce0000010802 */
[C---:B--2---:R-:W-:Y:S01]  /*4bb0*/  HMMA.16816.F32.BF16 R80, R4.reuse, R8, R44 ;  /* 0x000000080450723c */ /* 0x044fe2000004182c */
[----:B------:R1:W-:Y:S07]  /*4bc0*/  MUFU.EX2 R163, R3 ;  /* 0x0000000300a37308 */ /* 0x0003ee0000000800 */
[C---:B------:R-:W-:Y:S01]  /*4bd0*/  HMMA.16816.F32.BF16 R56, R4.reuse, R10, R40 ;  /* 0x0000000a0438723c */ /* 0x040fe20000041828 */
[----:B------:R-:W2:Y:S07]  /*4be0*/  LDSM.16.MT88.4 R8, [R203+0x5000] ;  /* 0x00500000cb08783b */ /* 0x000eae0000004200 */
[----:B----4-:R-:W-:Y:S01]  /*4bf0*/  HMMA.16816.F32.BF16 R60, R4, R20, R36 ;  /* 0x00000014043c723c */ /* 0x010fe20000041824 */
[----:B-1----:R-:W-:-:S04]  /*4c00*/  FFMA.FTZ R3, R114, c[0x0][0x2d0], -R0 ;  /* 0x0000b40072037a23 */ /* 0x002fc80000010800 */
[----:B------:R1:W-:Y:S03]  /*4c10*/  MUFU.EX2 R161, R3 ;  /* 0x0000000300a17308 */ /* 0x0003e60000000800 */
[C---:B------:R-:W-:Y:S01]  /*4c20*/  HMMA.16816.F32.BF16 R52, R4.reuse, R22, R32 ;  /* 0x000000160434723c */ /* 0x040fe20000041820 */
[----:B------:R-:W-:Y:S07]  /*4c30*/  LDSM.16.MT88.4 R20, [R204+0x1800] ;  /* 0x00180000cc14783b */ /* 0x000fee0000004200 */
[----:B------:R-:W-:Y:S01]  /*4c40*/  HMMA.16816.F32.BF16 R104, R4, R16, R116 ;  /* 0x000000100468723c */ /* 0x000fe20000041874 */
[----:B------:R-:W-:Y:S01]  /*4c50*/  LDSM.16.MT88.4 R16, [R203+0x1800] ;  /* 0x00180000cb10783b */ /* 0x000fe20000004200 */
[----:B-1----:R-:W-:-:S06]  /*4c60*/  FFMA.FTZ R3, R120, c[0x0][0x2d0], -R0 ;  /* 0x0000b40078037a23 */ /* 0x002fcc0000010800 */
[C---:B-----5:R-:W-:Y:S01]  /*4c70*/  HMMA.16816.F32.BF16 R72, R4.reuse, R12, R72 ;  /* 0x0000000c0448723c */ /* 0x060fe20000041848 */
[----:B------:R-:W-:Y:S01]  /*4c80*/  IMAD.MOV.U32 R119, RZ, RZ, R153 ;  /* 0x000000ffff777224 */ /* 0x000fe200078e0099 */
[----:B------:R1:W4:Y:S01]  /*4c90*/  MUFU.EX2 R159, R3 ;  /* 0x00000003009f7308 */ /* 0x0003220000000800 */
[----:B------:R-:W-:Y:S02]  /*4ca0*/  IMAD.MOV.U32 R116, RZ, RZ, R150 ;  /* 0x000000ffff747224 */ /* 0x000fe400078e0096 */
[----:B------:R-:W-:Y:S02]  /*4cb0*/  IMAD.MOV.U32 R118, RZ, RZ, R152 ;  /* 0x000000ffff767224 */ /* 0x000fe400078e0098 */
[----:B------:R-:W-:Y:S01]  /*4cc0*/  IMAD.MOV.U32 R117, RZ, RZ, R151 ;  /* 0x000000ffff757224 */ /* 0x000fe200078e0097 */
[----:B------:R-:W-:Y:S01]  /*4cd0*/  HMMA.16816.F32.BF16 R32, R4, R14, R48 ;  /* 0x0000000e0420723c */ /* 0x000fe20000041830 */
[----:B------:R-:W-:Y:S01]  /*4ce0*/  LDSM.16.MT88.4 R12, [R206+0x1800] ;  /* 0x00180000ce0c783b */ /* 0x000fe20000004200 */
[----:B------:R-:W-:-:S02]  /*4cf0*/  IMAD.MOV.U32 R125, RZ, RZ, R119 ;  /* 0x000000ffff7d7224 */ /* 0x000fc400078e0077 */
[----:B------:R-:W-:-:S04]  /*4d00*/  IMAD.MOV.U32 R119, RZ, RZ, R110 ;  /* 0x000000ffff777224 */ /* 0x000fc800078e006e */
[----:B--2---:R-:W-:Y:S01]  /*4d10*/  HMMA.16816.F32.BF16 R44, R4, R8, R24 ;  /* 0x00000008042c723c */ /* 0x004fe20000041818 */
[----:B-1----:R-:W-:-:S04]  /*4d20*/  FFMA.FTZ R3, R115, c[0x0][0x2d0], -R0 ;  /* 0x0000b40073037a23 */ /* 0x002fc80000010800 */
[----:B------:R1:W-:Y:S03]  /*4d30*/  MUFU.EX2 R158, R3 ;  /* 0x00000003009e7308 */ /* 0x0003e60000000800 */
[----:B------:R-:W-:Y:S01]  /*4d40*/  HMMA.16816.F32.BF16 R36, R4, R10, R28 ;  /* 0x0000000a0424723c */ /* 0x000fe2000004181c */
[----:B------:R-:W2:Y:S06]  /*4d50*/  LDSM.16.MT88.4 R8, [R200+0x1800] ;  /* 0x00180000c808783b */ /* 0x000eac0000004200 */
[----:B---3--:R-:W-:-:S02]  /*4d60*/  F2FP.BF16.PACK_AB R4, R169, R162 ;  /* 0x000000a2a904723e */ /* 0x008fc400000010ff */
[----:B----4-:R-:W-:Y:S02]  /*4d70*/  F2FP.BF16.PACK_AB R5, R159, R161 ;  /* 0x000000a19f05723e */ /* 0x010fe400000010ff */
[----:B------:R-:W-:Y:S01]  /*4d80*/  F2FP.BF16.PACK_AB R6, R163, R168 ;  /* 0x000000a8a306723e */ /* 0x000fe200000010ff */
[----:B-1----:R-:W-:-:S04]  /*4d90*/  FFMA.FTZ R3, R121, c[0x0][0x2d0], -R0 ;  /* 0x0000b40079037a23 */ /* 0x002fc80000010800 */
[----:B------:R-:W1:Y:S02]  /*4da0*/  MUFU.EX2 R160, R3 ;  /* 0x0000000300a07308 */ /* 0x000e640000000800 */
[----:B-1----:R-:W-:Y:S01]  /*4db0*/  F2FP.BF16.PACK_AB R7, R160, R158 ;  /* 0x0000009ea007723e */ /* 0x002fe200000010ff */
[----:B------:R-:W-:-:S05]  /*4dc0*/  FFMA.FTZ R3, R133, c[0x0][0x2d0], -R2 ;  /* 0x0000b40085037a23 */ /* 0x000fca0000010802 */
[----:B------:R1:W-:Y:S01]  /*4dd0*/  MUFU.EX2 R154, R3 ;  /* 0x00000003009a7308 */ /* 0x0003e20000000800 */
[C---:B--2---:R-:W-:Y:S08]  /*4de0*/  HMMA.16816.F32.BF16 R40, R4.reuse, R8, R64 ;  /* 0x000000080428723c */ /* 0x044ff00000041840 */
[----:B------:R-:W-:Y:S01]  /*4df0*/  HMMA.16816.F32.BF16 R28, R4, R10, R76 ;  /* 0x0000000a041c723c */ /* 0x000fe2000004184c */
[----:B------:R-:W2:Y:S01]  /*4e00*/  LDSM.16.MT88.4 R8, [R200+0x5800] ;  /* 0x00580000c808783b */ /* 0x000ea20000004200 */
[----:B-1----:R-:W-:-:S06]  /*4e10*/  FFMA.FTZ R3, R132, c[0x0][0x2d0], -R2 ;  /* 0x0000b40084037a23 */ /* 0x002fcc0000010802 */
[C---:B------:R-:W-:Y:S01]  /*4e20*/  HMMA.16816.F32.BF16 R24, R4.reuse, R20, R84 ;  /* 0x000000140418723c */ /* 0x040fe20000041854 */
[----:B------:R1:W3:Y:S07]  /*4e30*/  MUFU.EX2 R157, R3 ;  /* 0x00000003009d7308 */ /* 0x0002ee0000000800 */
[C---:B------:R-:W-:Y:S01]  /*4e40*/  HMMA.16816.F32.BF16 R96, R4.reuse, R22, R96 ;  /* 0x000000160460723c */ /* 0x040fe20000041860 */
[----:B------:R-:W4:Y:S07]  /*4e50*/  LDSM.16.MT88.4 R20, [R204+0x5800] ;  /* 0x00580000cc14783b */ /* 0x000f2e0000004200 */
[----:B------:R-:W-:Y:S01]  /*4e60*/  HMMA.16816.F32.BF16 R92, R4, R12, R92 ;  /* 0x0000000c045c723c */ /* 0x000fe2000004185c */
[----:B-1----:R-:W-:-:S04]  /*4e70*/  FFMA.FTZ R3, R131, c[0x0][0x2d0], -R2 ;  /* 0x0000b40083037a23 */ /* 0x002fc80000010802 */
        /* <DEDUP_REMOVED lines=10> */
[----:B-1----:R-:W-:-:S02]  /*4f20*/  FFMA.FTZ R3, R126, c[0x0][0x2d0], -R0 ;  /* 0x0000b4007e037a23 */ /* 0x002fc40000010800 */
[----:B------:R-:W-:Y:S02]  /*4f30*/  IMAD.MOV.U32 R126, RZ, RZ, R109 ;  /* 0x000000ffff7e7224 */ /* 0x000fe400078e006d */
[----:B------:R1:W-:Y:S03]  /*4f40*/  MUFU.EX2 R153, R3 ;  /* 0x0000000300997308 */ /* 0x0003e60000000800 */
[C---:B------:R-:W-:Y:S01]  /*4f50*/  HMMA.16816.F32.BF16 R64, R4.reuse, R22, R52 ;  /* 0x000000160440723c */ /* 0x040fe20000041834 */
[----:B------:R-:W-:Y:S07]  /*4f60*/  LDSM.16.MT88.4 R20, [R204+0x2000] ;  /* 0x00200000cc14783b */ /* 0x000fee0000004200 */
[----:B------:R-:W-:Y:S01]  /*4f70*/  HMMA.16816.F32.BF16 R100, R4, R18, R100 ;  /* 0x000000120464723c */ /* 0x000fe20000041864 */
[----:B------:R-:W-:Y:S01]  /*4f80*/  LDSM.16.MT88.4 R16, [R203+0x2000] ;  /* 0x00200000cb10783b */ /* 0x000fe20000004200 */
[----:B-1----:R-:W-:-:S06]  /*4f90*/  FFMA.FTZ R3, R128, c[0x0][0x2d0], -R0 ;  /* 0x0000b40080037a23 */ /* 0x002fcc0000010800 */
[C---:B-----5:R-:W-:Y:S01]  /*4fa0*/  HMMA.16816.F32.BF16 R88, R4.reuse, R12, R72 ;  /* 0x0000000c0458723c */ /* 0x060fe20000041848 */
[----:B------:R1:W4:Y:S07]  /*4fb0*/  MUFU.EX2 R123, R3 ;  /* 0x00000003007b7308 */ /* 0x00032e0000000800 */
[C---:B------:R-:W-:Y:S01]  /*4fc0*/  HMMA.16816.F32.BF16 R56, R4.reuse, R14, R32 ;  /* 0x0000000e0438723c */ /* 0x040fe20000041820 */
[----:B------:R-:W-:Y:S07]  /*4fd0*/  LDSM.16.MT88.4 R12, [R206+0x2000] ;  /* 0x00200000ce0c783b */ /* 0x000fee0000004200 */
        /* <DEDUP_REMOVED lines=42> */
[C---:B--2---:R-:W-:Y:S08]  /*5280*/  HMMA.16816.F32.BF16 R24, R4.reuse, R8, R52 ;  /* 0x000000080418723c */ /* 0x044ff00000041834 */
[----:B------:R-:W-:Y:S01]  /*5290*/  HMMA.16816.F32.BF16 R48, R4, R10, R60 ;  /* 0x0000000a0430723c */ /* 0x000fe2000004183c */
[----:B------:R-:W2:Y:S01]  /*52a0*/  LDSM.16.MT88.4 R8, [R200+0x2800] ;  /* 0x00280000c808783b */ /* 0x000ea20000004200 */
[----:B-1----:R-:W-:-:S04]  /*52b0*/  FFMA.FTZ R3, R135, c[0x0][0x2d0], -R0 ;  /* 0x0000b40087037a23 */ /* 0x002fc80000010800 */
[----:B------:R1:W-:Y:S02]  /*52c0*/  MUFU.EX2 R130, R3 ;  /* 0x0000000300827308 */ /* 0x0003e40000000800 */
[----:B------:R-:W-:Y:S01]  /*52d0*/  HMMA.16816.F32.BF16 R52, R4, R14, R56 ;  /* 0x0000000e0434723c */ /* 0x000fe20000041838 */
[----:B------:R-:W5:Y:S06]  /*52e0*/  LDSM.16.MT88.4 R12, [R206+0x2800] ;  /* 0x00280000ce0c783b */ /* 0x000f6c0000004200 */
[----:B---3--:R-:W-:Y:S02]  /*52f0*/  F2FP.BF16.PACK_AB R4, R150, R120 ;  /* 0x000000789604723e */ /* 0x008fe400000010ff */
[----:B----4-:R-:W-:-:S02]  /*5300*/  F2FP.BF16.PACK_AB R5, R148, R149 ;  /* 0x000000959405723e */ /* 0x010fc400000010ff */
[----:B------:R-:W-:Y:S01]  /*5310*/  F2FP.BF16.PACK_AB R6, R151, R152 ;  /* 0x000000989706723e */ /* 0x000fe200000010ff */
[----:B-1----:R-:W-:-:S04]  /*5320*/  FFMA.FTZ R3, R137, c[0x0][0x2d0], -R0 ;  /* 0x0000b40089037a23 */ /* 0x002fc80000010800 */
[----:B------:R-:W1:Y:S02]  /*5330*/  MUFU.EX2 R131, R3 ;  /* 0x0000000300837308 */ /* 0x000e640000000800 */
[----:B-1----:R-:W-:Y:S01]  /*5340*/  F2FP.BF16.PACK_AB R7, R131, R130 ;  /* 0x000000828307723e */ /* 0x002fe200000010ff */
[----:B------:R-:W-:Y:S02]  /*5350*/  FFMA.FTZ R3, R231, c[0x0][0x2d0], -R2 ;  /* 0x0000b400e7037a23 */ /* 0x000fe40000010802 */
[----:B------:R-:W-:-:S03]  /*5360*/  IMAD.MOV.U32 R231, RZ, RZ, R124 ;  /* 0x000000ffffe77224 */ /* 0x000fc600078e007c */
[----:B------:R1:W-:Y:S01]  /*5370*/  MUFU.EX2 R129, R3 ;  /* 0x0000000300817308 */ /* 0x0003e20000000800 */
[C---:B--2---:R-:W-:Y:S08]  /*5380*/  HMMA.16816.F32.BF16 R72, R4.reuse, R8, R72 ;  /* 0x000000080448723c */ /* 0x044ff00000041848 */
[----:B------:R-:W-:Y:S01]  /*5390*/  HMMA.16816.F32.BF16 R56, R4, R10, R44 ;  /* 0x0000000a0438723c */ /* 0x000fe2000004182c */
[----:B------:R-:W2:Y:S01]  /*53a0*/  LDSM.16.MT88.4 R8, [R200+0x6800] ;  /* 0x00680000c808783b */ /* 0x000ea20000004200 */
[----:B-1----:R-:W-:-:S06]  /*53b0*/  FFMA.FTZ R3, R232, c[0x0][0x2d0], -R2 ;  /* 0x0000b400e8037a23 */ /* 0x002fcc0000010802 */
[C---:B------:R-:W-:Y:S01]  /*53c0*/  HMMA.16816.F32.BF16 R44, R4.reuse, R20, R28 ;  /* 0x00000014042c723c */ /* 0x040fe2000004181c */
[----:B------:R-:W-:Y:S01]  /*53d0*/  IMAD.MOV.U32 R232, RZ, RZ, R125 ;  /* 0x000000ffffe87224 */ /* 0x000fe200078e007d */
[----:B------:R1:W3:Y:S06]  /*53e0*/  MUFU.EX2 R137, R3 ;  /* 0x0000000300897308 */ /* 0x0002ec0000000800 */
[C---:B------:R-:W-:Y:S01]  /*53f0*/  HMMA.16816.F32.BF16 R88, R4.reuse, R22, R96 ;  /* 0x000000160458723c */ /* 0x040fe20000041860 */
[----:B------:R-:W4:Y:S07]  /*5400*/  LDSM.16.MT88.4 R20, [R204+0x6800] ;  /* 0x00680000cc14783b */ /* 0x000f2e0000004200 */
[----:B-----5:R-:W-:Y:S01]  /*5410*/  HMMA.16816.F32.BF16 R92, R4, R12, R92 ;  /* 0x0000000c045c723c */ /* 0x020fe2000004185c */
        /* <DEDUP_REMOVED lines=19> */
[----:B------:R-:W-:Y:S01]  /*5550*/  LDSM.16.MT88.4 R76, [R200+0x3800] ;  /* 0x00380000c84c783b */ /* 0x000fe20000004200 */
[----:B------:R1:W4:Y:S06]  /*5560*/  MUFU.EX2 R71, R3 ;  /* 0x0000000300477308 */ /* 0x00032c0000000800 */
        /* <DEDUP_REMOVED lines=13> */
[----:B------:R-:W-:-:S06]  /*5640*/  FFMA.FTZ R3, R116, c[0x0][0x2d0], -R2 ;  /* 0x0000b40074037a23 */ /* 0x000fcc0000010802 */
[C---:B--2---:R-:W-:Y:S08]  /*5650*/  HMMA.16816.F32.BF16 R72, R4.reuse, R8, R72 ;  /* 0x000000080448723c */ /* 0x044ff00000041848 */
[C---:B------:R-:W-:Y:S01]  /*5660*/  HMMA.16816.F32.BF16 R56, R4.reuse, R10, R56 ;  /* 0x0000000a0438723c */ /* 0x040fe20000041838 */
[----:B------:R-:W1:Y:S07]  /*5670*/  LDSM.16.MT88.4 R8, [R200+0x7000] ;  /* 0x00700000c808783b */ /* 0x000e6e0000004200 */
[C---:B------:R-:W-:Y:S08]  /*5680*/  HMMA.16816.F32.BF16 R44, R4.reuse, R20, R44 ;  /* 0x00000014042c723c */ /* 0x040ff0000004182c */
[C---:B------:R-:W-:Y:S01]  /*5690*/  HMMA.16816.F32.BF16 R48, R4.reuse, R22, R88 ;  /* 0x000000160430723c */ /* 0x040fe20000041858 */
[----:B------:R-:W2:Y:S07]  /*56a0*/  LDSM.16.MT88.4 R20, [R204+0x7000] ;  /* 0x00700000cc14783b */ /* 0x000eae0000004200 */
[C---:B------:R-:W-:Y:S08]  /*56b0*/  HMMA.16816.F32.BF16 R88, R4.reuse, R16, R96 ;  /* 0x000000100458723c */ /* 0x040ff00000041860 */
[C---:B------:R-:W-:Y:S01]  /*56c0*/  HMMA.16816.F32.BF16 R52, R4.reuse, R18, R100 ;  /* 0x000000120434723c */ /* 0x040fe20000041864 */
[----:B------:R-:W-:Y:S07]  /*56d0*/  LDSM.16.MT88.4 R100, [R206+0x3800] ;  /* 0x00380000ce64783b */ /* 0x000fee0000004200 */
[C---:B------:R-:W-:Y:S01]  /*56e0*/  HMMA.16816.F32.BF16 R96, R4.reuse, R12, R92 ;  /* 0x0000000c0460723c */ /* 0x040fe2000004185c */
[----:B------:R-:W-:Y:S07]  /*56f0*/  LDSM.16.MT88.4 R92, [R203+0x3800] ;  /* 0x00380000cb5c783b */ /* 0x000fee0000004200 */
[C---:B-1----:R-:W-:Y:S08]  /*5700*/  HMMA.16816.F32.BF16 R112, R4.reuse, R8, R80 ;  /* 0x000000080470723c */ /* 0x042ff00000041850 */
[C---:B------:R-:W-:Y:S01]  /*5710*/  HMMA.16816.F32.BF16 R64, R4.reuse, R10, R64 ;  /* 0x0000000a0440723c */ /* 0x040fe20000041840 */
[----:B------:R-:W1:Y:S07]  /*5720*/  LDSM.16.MT88.4 R8, [R203+0x7000] ;  /* 0x00700000cb08783b */ /* 0x000e6e0000004200 */
[C---:B--2---:R-:W-:Y:S01]  /*5730*/  HMMA.16816.F32.BF16 R60, R4.reuse, R20, R60 ;  /* 0x00000014043c723c */ /* 0x044fe2000004183c */
[----:B------:R2:W-:Y:S07]  /*5740*/  MUFU.EX2 R20, R3 ;  /* 0x0000000300147308 */ /* 0x0005ee0000000800 */
[C---:B------:R-:W-:Y:S01]  /*5750*/  HMMA.16816.F32.BF16 R104, R4.reuse, R14, R84 ;  /* 0x0000000e0468723c */ /* 0x040fe20000041854 */
[----:B------:R-:W3:Y:S04]  /*5760*/  LDSM.16.MT88.4 R12, [R206+0x7000] ;  /* 0x00700000ce0c783b */ /* 0x000ee80000004200 */
[----:B------:R-:W-:Y:S03]  /*5770*/  LDSM.16.MT88.4 R84, [R204+0x3800] ;  /* 0x00380000cc54783b */ /* 0x000fe60000004200 */
[----:B------:R-:W-:Y:S01]  /*5780*/  HMMA.16816.F32.BF16 R40, R4, R22, R40 ;  /* 0x000000160428723c */ /* 0x000fe20000041828 */
[----:B--2---:R-:W-:-:S04]  /*5790*/  FFMA.FTZ R3, R117, c[0x0][0x2d0], -R2 ;  /* 0x0000b40075037a23 */ /* 0x004fc80000010802 */
[----:B------:R2:W4:Y:S03]  /*57a0*/  MUFU.EX2 R17, R3 ;  /* 0x0000000300117308 */ /* 0x0005260000000800 */
[C---:B-1----:R-:W-:Y:S01]  /*57b0*/  HMMA.16816.F32.BF16 R28, R4.reuse, R8, R28 ;  /* 0x00000008041c723c */ /* 0x042fe2000004181c */
[--C-:B--2---:R-:W-:Y:S01]  /*57c0*/  FFMA.FTZ R3, R118, c[0x0][0x2d0], -R2.reuse ;  /* 0x0000b40076037a23 */ /* 0x104fe20000010802 */
[----:B----4-:R-:W-:Y:S01]  /*57d0*/  F2FP.BF16.PACK_AB R132, R17, R20 ;  /* 0x000000141184723e */ /* 0x010fe200000010ff */
[----:B------:R-:W-:Y:S02]  /*57e0*/  FFMA.FTZ R2, R241, c[0x0][0x2d0], -R2 ;  /* 0x0000b400f1027a23 */ /* 0x000fe40000010802 */
[----:B------:R1:W-:Y:S03]  /*57f0*/  MUFU.EX2 R19, R3 ;  /* 0x0000000300137308 */ /* 0x0003e60000000800 */
[----:B------:R-:W-:Y:S01]  /*5800*/  HMMA.16816.F32.BF16 R24, R4, R10, R24 ;  /* 0x0000000a0418723c */ /* 0x000fe20000041818 */
[----:B------:R-:W-:-:S02]  /*5810*/  IMAD.MOV.U32 R118, RZ, RZ, R111 ;  /* 0x000000ffff767224 */ /* 0x000fc400078e006f */
[----:B------:R-:W2:Y:S02]  /*5820*/  LDSM.16.MT88.4 R108, [R200+0x7800] ;  /* 0x00780000c86c783b */ /* 0x000ea40000004200 */
[----:B------:R4:W5:Y:S03]  /*5830*/  MUFU.EX2 R18, R2 ;  /* 0x0000000200127308 */ /* 0x0009660000000800 */
[----:B---3--:R-:W-:Y:S01]  /*5840*/  HMMA.16816.F32.BF16 R36, R4, R12, R36 ;  /* 0x0000000c0424723c */ /* 0x008fe20000041824 */
[----:B-1----:R-:W-:-:S07]  /*5850*/  FADD.FTZ R3, R238, R235 ;  /* 0x000000ebee037221 */ /* 0x002fce0000010000 */
[----:B------:R-:W-:Y:S01]  /*5860*/  HMMA.16816.F32.BF16 R32, R4, R14, R32 ;  /* 0x0000000e0420723c */ /* 0x000fe20000041820 */
[----:B------:R-:W-:Y:S01]  /*5870*/  LDSM.16.MT88.4 R12, [R206+0x7800] ;  /* 0x00780000ce0c783b */ /* 0x000fe20000004200 */
[----:B----4-:R-:W-:Y:S01]  /*5880*/  FFMA.FTZ R2, R240, c[0x0][0x2d0], -R0 ;  /* 0x0000b400f0027a23 */ /* 0x010fe20000010800 */
[----:B-----5:R-:W-:-:S04]  /*5890*/  F2FP.BF16.PACK_AB R134, R18, R19 ;  /* 0x000000131286723e */ /* 0x020fc800000010ff */
[----:B------:R-:W-:Y:S01]  /*58a0*/  IMAD.MOV.U32 R5, RZ, RZ, c[0x0][0x168] ;  /* 0x00005a00ff057624 */ /* 0x000fe200078e00ff */
[----:B------:R1:W-:Y:S02]  /*58b0*/  MUFU.EX2 R16, R2 ;  /* 0x0000000200107308 */ /* 0x0003e40000000800 */
[----:B-1----:R-:W-:-:S06]  /*58c0*/  FFMA.FTZ R2, R239, c[0x0][0x2d0], -R0 ;  /* 0x0000b400ef027a23 */ /* 0x002fcc0000010800 */
[----:B------:R1:W3:Y:S02]  /*58d0*/  MUFU.EX2 R9, R2 ;  /* 0x0000000200097308 */ /* 0x0002e40000000800 */
[--C-:B-1----:R-:W-:Y:S01]  /*58e0*/  FFMA.FTZ R2, R245, c[0x0][0x2d0], -R0.reuse ;  /* 0x0000b400f5027a23 */ /* 0x102fe20000010800 */
[----:B---3--:R-:W-:Y:S01]  /*58f0*/  F2FP.BF16.PACK_AB R133, R9, R16 ;  /* 0x000000100985723e */ /* 0x008fe200000010ff */
[----:B------:R-:W-:-:S04]  /*5900*/  FFMA.FTZ R0, R244, c[0x0][0x2d0], -R0 ;  /* 0x0000b400f4007a23 */ /* 0x000fc80000010800 */
[----:B------:R1:W-:Y:S08]  /*5910*/  MUFU.EX2 R10, R2 ;  /* 0x00000002000a7308 */ /* 0x0003f00000000800 */
        /* <DEDUP_REMOVED lines=12> */
[----:B------:R-:W-:Y:S01]  /*59e0*/  FADD.FTZ R2, R248, R2 ;  /* 0x00000002f8027221 */ /* 0x000fe20000010000 */
[----:B------:R-:W1:Y:S01]  /*59f0*/  LDSM.16.MT88.4 R116, [R204+0x7800] ;  /* 0x00780000cc74783b */ /* 0x000e620000004200 */
[----:B------:R-:W-:Y:S01]  /*5a00*/  FADD.FTZ R0, R251, R0 ;  /* 0x00000000fb007221 */ /* 0x000fe20000010000 */
[C---:B------:R-:W-:Y:S01]  /*5a10*/  HMMA.16816.F32.BF16 R100, R132.reuse, R102, R104 ;  /* 0x000000668464723c */ /* 0x040fe20000041868 */
[----:B------:R-:W-:Y:S02]  /*5a20*/  FADD.FTZ R2, R250, R2 ;  /* 0x00000002fa027221 */ /* 0x000fe40000010000 */
[----:B------:R-:W-:Y:S02]  /*5a30*/  FADD.FTZ R0, R126, R0 ;  /* 0x000000007e007221 */ /* 0x000fe40000010000 */
[----:B------:R-:W-:Y:S01]  /*5a40*/  FADD.FTZ R2, R197, R2 ;  /* 0x00000002c5027221 */ /* 0x000fe20000010000 */
[----:B------:R-:W3:Y:S01]  /*5a50*/  LDSM.16.MT88.4 R124, [R203+0x7800] ;  /* 0x00780000cb7c783b */ /* 0x000ee20000004200 */
[----:B------:R-:W-:Y:S01]  /*5a60*/  FADD.FTZ R0, R198, R0 ;  /* 0x00000000c6007221 */ /* 0x000fe20000010000 */
[----:B--2---:R-:W-:Y:S01]  /*5a70*/  HMMA.16816.F32.BF16 R104, R132, R108, R112 ;  /* 0x0000006c8468723c */ /* 0x004fe20000041870 */
[----:B------:R-:W-:-:S02]  /*5a80*/  FADD.FTZ R2, R195, R2 ;  /* 0x00000002c3027221 */ /* 0x000fc40000010000 */
[----:B------:R-:W-:Y:S01]  /*5a90*/  FADD.FTZ R0, R229, R0 ;  /* 0x00000000e5007221 */ /* 0x000fe20000010000 */
[----:B------:R-:W-:Y:S01]  /*5aa0*/  IADD3 R229, R231, -0x2, RZ ;  /* 0xfffffffee7e57810 */ /* 0x000fe20007ffe0ff */
        /* <DEDUP_REMOVED lines=29> */
[----:B------:R-:W-:Y:S02]  /*5c80*/  FADD.FTZ R4, R150, R0 ;  /* 0x0000000096047221 */ /* 0x000fe40000010000 */
[----:B------:R-:W-:Y:S01]  /*5c90*/  FADD.FTZ R3, R148, R3 ;  /* 0x0000000394037221 */ /* 0x000fe20000010000 */
[C---:B---3--:R-:W-:Y:S01]  /*5ca0*/  HMMA.16816.F32.BF16 R120, R132.reuse, R124, R28 ;  /* 0x0000007c8478723c */ /* 0x048fe2000004181c */
[----:B------:R-:W-:Y:S02]  /*5cb0*/  FADD.FTZ R4, R152, R4 ;  /* 0x0000000498047221 */ /* 0x000fe40000010000 */
[----:B------:R-:W-:Y:S01]  /*5cc0*/  IMAD.MOV.U32 R0, RZ, RZ, R232 ;  /* 0x000000ffff007224 */ /* 0x000fe200078e00e8 */
[----:B------:R-:W-:Y:S01]  /*5cd0*/  @P4 SHF.R.U32.HI R0, RZ, c[0x0][0x2cc], R2 ;  /* 0x0000b300ff004a19 */ /* 0x000fe20000011602 */
[----:B------:R-:W-:Y:S02]  /*5ce0*/  FADD.FTZ R3, R130, R3 ;  /* 0x0000000382037221 */ /* 0x000fe40000010000 */
[----:B------:R-:W-:Y:S01]  /*5cf0*/  FADD.FTZ R2, R151, R4 ;  /* 0x0000000497027221 */ /* 0x000fe20000010000 */
[----:B------:R-:W-:Y:S01]  /*5d00*/  IADD3 R0, R0, c[0x0][0x1d0], -R5 ;  /* 0x0000740000007a10 */ /* 0x000fe20007ffe805 */
[----:B------:R-:W-:Y:S01]  /*5d10*/  FADD.FTZ R3, R131, R3 ;  /* 0x0000000383037221 */ /* 0x000fe20000010000 */
[----:B------:R-:W-:Y:S01]  /*5d20*/  HMMA.16816.F32.BF16 R92, R132, R94, R52 ;  /* 0x0000005e845c723c */ /* 0x000fe20000041834 */
[----:B------:R-:W-:-:S02]  /*5d30*/  FADD.FTZ R4, R129, R2 ;  /* 0x0000000281047221 */ /* 0x000fc40000010000 */
[----:B------:R-:W-:Y:S02]  /*5d40*/  FADD.FTZ R2, R128, R3 ;  /* 0x0000000380027221 */ /* 0x000fe40000010000 */
[----:B------:R-:W-:Y:S01]  /*5d50*/  FADD.FTZ R3, R137, R4 ;  /* 0x0000000489037221 */ /* 0x000fe20000010000 */
[----:B------:R-:W-:Y:S01]  /*5d60*/  SHF.R.S32.HI R4, RZ, 0x1f, R0 ;  /* 0x0000001fff047819 */ /* 0x000fe20000011400 */
[----:B------:R-:W-:Y:S01]  /*5d70*/  FADD.FTZ R2, R71, R2 ;  /* 0x0000000247027221 */ /* 0x000fe20000010000 */
[C---:B------:R-:W-:Y:S01]  /*5d80*/  HMMA.16816.F32.BF16 R108, R132.reuse, R110, R64 ;  /* 0x0000006e846c723c */ /* 0x040fe20000041840 */
[----:B------:R-:W-:Y:S01]  /*5d90*/  FADD.FTZ R3, R139, R3 ;  /* 0x000000038b037221 */ /* 0x000fe20000010000 */
[----:B------:R-:W-:Y:S01]  /*5da0*/  LEA.HI R4, R4, R0, RZ, 0x7 ;  /* 0x0000000004047211 */ /* 0x000fe200078f38ff */
[----:B------:R-:W-:Y:S02]  /*5db0*/  FADD.FTZ R0, R70, R2 ;  /* 0x0000000246007221 */ /* 0x000fe40000010000 */
[----:B------:R-:W-:Y:S01]  /*5dc0*/  FADD.FTZ R2, R138, R3 ;  /* 0x000000038a027221 */ /* 0x000fe20000010000 */
[----:B------:R-:W-:Y:S01]  /*5dd0*/  SHF.R.S32.HI R3, RZ, 0x7, R4 ;  /* 0x00000007ff037819 */ /* 0x000fe20000011404 */
[----:B------:R-:W-:Y:S01]  /*5de0*/  FADD.FTZ R0, R136, R0 ;  /* 0x0000000088007221 */ /* 0x000fe20000010000 */
[----:B------:R-:W-:Y:S01]  /*5df0*/  HMMA.16816.F32.BF16 R116, R132, R118, R40 ;  /* 0x000000768474723c */ /* 0x000fe20000041828 */
[----:B------:R-:W-:Y:S01]  /*5e00*/  FADD.FTZ R2, R20, R2 ;  /* 0x0000000214027221 */ /* 0x000fe20000010000 */
[----:B------:R-:W-:Y:S01]  /*5e10*/  IMNMX R3, RZ, R3, !PT ;  /* 0x00000003ff037217 */ /* 0x000fe20007800200 */
[----:B------:R-:W-:-:S02]  /*5e20*/  FADD.FTZ R0, R16, R0 ;  /* 0x0000000010007221 */ /* 0x000fc40000010000 */
[----:B------:R-:W-:Y:S01]  /*5e30*/  FADD.FTZ R2, R17, R2 ;  /* 0x0000000211027221 */ /* 0x000fe20000010000 */
[----:B------:R-:W-:Y:S01]  /*5e40*/  ISETP.GE.AND P0, PT, R229, R3, PT ;  /* 0x00000003e500720c */ /* 0x000fe20003f06270 */
[----:B------:R-:W-:Y:S01]  /*5e50*/  FADD.FTZ R0, R9, R0 ;  /* 0x0000000009007221 */ /* 0x000fe20000010000 */
[----:B------:R1:W-:Y:S01]  /*5e60*/  STL [R1], R3 ;  /* 0x0000000301007387 */ /* 0x0003e20000100800 */
[----:B------:R-:W-:Y:S01]  /*5e70*/  FADD.FTZ R2, R19, R2 ;  /* 0x0000000213027221 */ /* 0x000fe20000010000 */
[----:B------:R-:W-:Y:S01]  /*5e80*/  HMMA.16816.F32.BF16 R124, R132, R126, R24 ;  /* 0x0000007e847c723c */ /* 0x000fe20000041818 */
[----:B------:R-:W-:Y:S02]  /*5e90*/  FADD.FTZ R0, R10, R0 ;  /* 0x000000000a007221 */ /* 0x000fe40000010000 */
[----:B------:R-:W-:Y:S02]  /*5ea0*/  FADD.FTZ R2, R18, R2 ;  /* 0x0000000212027221 */ /* 0x000fe40000010000 */
[----:B------:R-:W-:-:S03]  /*5eb0*/  FADD.FTZ R0, R8, R0 ;  /* 0x0000000008007221 */ /* 0x000fc60000010000 */
[C---:B------:R-:W-:Y:S02]  /*5ec0*/  HMMA.16816.F32.BF16 R128, R132.reuse, R12, R36 ;  /* 0x0000000c8480723c */ /* 0x040fe40000041824 */
[----:B------:R1:W-:Y:S04]  /*5ed0*/  STL [R1+0x10], R0 ;  /* 0x0000100001007387 */ /* 0x0003e80000100800 */
[----:B------:R1:W-:Y:S02]  /*5ee0*/  STL [R1+0x4], R2 ;  /* 0x0000040201007387 */ /* 0x0003e40000100800 */
[----:B------:R-:W-:Y:S01]  /*5ef0*/  HMMA.16816.F32.BF16 R132, R132, R14, R32 ;  /* 0x0000000e8484723c */ /* 0x000fe20000041820 */
[----:B------:R-:W-:Y:S01]  /*5f00*/  @!UPT UIADD3 URZ, URZ, URZ, URZ ;  /* 0x0000003f3f3ff290 */ /* 0x000fe2000fffe03f */
[----:B------:R-:W-:Y:S11]  /*5f10*/  @!P0 BRA `(.L_x_443) ;  /* 0x000048c000008947 */ /* 0x000ff60003800000 */
[----:B------:R-:W-:Y:S02]  /*5f20*/  MOV R70, R68 ;  /* 0x0000004400467202 */ /* 0x000fe40000000f00 */
[----:B-1----:R-:W-:-:S02]  /*5f30*/  MOV R3, R69 ;  /* 0x0000004500037202 */ /* 0x002fc40000000f00 */
[----:B------:R-:W-:-:S07]  /*5f40*/  MOV R192, R229 ;  /* 0x000000e500c07202 */ /* 0x000fce0000000f00 */
.L_x_444:
[----:B------:R-:W2:Y:S01]  /*5f50*/  LDL.64 R170, [R1+0x20] ;  /* 0x0000200001aa7983 */ /* 0x000ea20000100a00 */
[----:B------:R-:W-:Y:S04]  /*5f60*/  DEPBAR.LE SB0, 0x0 ;  /* 0x000080000000791a */ /* 0x000fe80000000000 */
[----:B------:R-:W-:Y:S01]  /*5f70*/  WARPSYNC 0xffffffff ;  /* 0xffffffff00007948 */ /* 0x000fe20003800000 */
[----:B------:R-:W3:Y:S04]  /*5f80*/  LDL R168, [R1+0x28] ;  /* 0x0000280001a87983 */ /* 0x000ee80000100800 */
[----:B------:R-:W-:Y:S01]  /*5f90*/  BAR.SYNC.DEFER_BLOCKING 0x0 ;  /* 0x0000000000007b1d */ /* 0x000fe20000010000 */
[C---:B------:R-:W-:Y:S02]  /*5fa0*/  ISETP.GE.AND P5, PT, R192.reuse, RZ, PT ;  /* 0x000000ffc000720c */ /* 0x040fe40003fa6270 */
[C---:B------:R-:W-:Y:S11]  /*5fb0*/  IADD3 R229, R192.reuse, -0x1, RZ ;  /* 0xffffffffc0e57810 */ /* 0x040ff60007ffe0ff */
[----:B------:R-:W-:Y:S01]  /*5fc0*/  @P5 SHF.R.S32.HI R0, RZ, 0x1f, R192 ;  /* 0x0000001fff005819 */ /* 0x000fe200000114c0 */
[----:B------:R-:W-:Y:S04]  /*5fd0*/  @P5 IMAD.WIDE.U32 R68, R192, c[0x0][0x208], RZ ;  /* 0x00008200c0445a25 */ /* 0x000fe800078e00ff */
[----:B------:R-:W-:Y:S01]  /*5fe0*/  @P5 IMAD R0, R0, c[0x0][0x208], RZ ;  /* 0x0000820000005a24 */ /* 0x000fe200078e02ff */
[----:B------:R-:W-:Y:S03]  /*5ff0*/  @P5 SHF.L.U32 R2, R68, 0x7, RZ ;  /* 0x0000000744025819 */ /* 0x000fe600000006ff */
[----:B------:R-:W-:Y:S01]  /*6000*/  @P5 IMAD R0, R192, c[0x0][0x20c], R0 ;  /* 0x00008300c0005a24 */ /* 0x000fe200078e0200 */
[----:B------:R-:W3:Y:S03]  /*6010*/  LDL.64 R232, [R1+0x8] ;  /* 0x0000080001e87983 */ /* 0x000ee60000100a00 */
[----:B------:R-:W-:Y:S03]  /*6020*/  @P5 IMAD.IADD R69, R69, 0x1, R0 ;  /* 0x0000000145455824 */ /* 0x000fe600078e0200 */
[----:B------:R-:W1:Y:S02]  /*6030*/  LDSM.16.M88.4 R8, [R201] ;  /* 0x00000000c908783b */ /* 0x000e640000000200 */
[----:B------:R-:W-:Y:S06]  /*6040*/  @P5 SHF.L.U64.HI R68, R68, 0x7, R69 ;  /* 0x0000000744445819 */ /* 0x000fec0000010245 */
[----:B------:R-:W5:Y:S08]  /*6050*/  LDSM.16.M88.4 R16, [R201+0x800] ;  /* 0x00080000c910783b */ /* 0x000f700000000200 */
[----:B------:R-:W5:Y:S08]  /*6060*/  LDSM.16.M88.4 R24, [R201+0x1000] ;  /* 0x00100000c918783b */ /* 0x000f700000000200 */
[----:B------:R-:W5:Y:S08]  /*6070*/  LDSM.16.M88.4 R32, [R201+0x1800] ;  /* 0x00180000c920783b */ /* 0x000f700000000200 */
[----:B------:R-:W5:Y:S01]  /*6080*/  LDSM.16.M88.4 R40, [R201+0x2000] ;  /* 0x00200000c928783b */ /* 0x000f620000000200 */
[C---:B-1----:R-:W-:Y:S07]  /*6090*/  HMMA.16816.F32.BF16 R4, R140.reuse, R8, RZ ;  /* 0x000000088c04723c */ /* 0x042fee00000418ff */
[----:B------:R-:W1:Y:S01]  /*60a0*/  LDSM.16.M88.4 R48, [R201+0x2800] ;  /* 0x00280000c930783b */ /* 0x000e620000000200 */
[C---:B------:R-:W-:Y:S07]  /*60b0*/  HMMA.16816.F32.BF16 R8, R140.reuse, R10, RZ ;  /* 0x0000000a8c08723c */ /* 0x040fee00000418ff */
[----:B------:R-:W1:Y:S01]  /*60c0*/  LDSM.16.M88.4 R56, [R201+0x3000] ;  /* 0x00300000c938783b */ /* 0x000e620000000200 */
[C---:B-----5:R-:W-:Y:S07]  /*60d0*/  HMMA.16816.F32.BF16 R12, R140.reuse, R16, RZ ;  /* 0x000000108c0c723c */ /* 0x060fee00000418ff */
[----:B------:R-:W5:Y:S01]  /*60e0*/  LDSM.16.M88.4 R64, [R201+0x3800] ;  /* 0x00380000c940783b */ /* 0x000f620000000200 */
[C---:B------:R-:W-:Y:S07]  /*60f0*/  HMMA.16816.F32.BF16 R16, R140.reuse, R18, RZ ;  /* 0x000000128c10723c */ /* 0x040fee00000418ff */
[----:B------:R-:W1:Y:S01]  /*6100*/  LDSM.16.M88.4 R136, [R207] ;  /* 0x00000000cf88783b */ /* 0x000e620000000200 */
[C---:B------:R-:W-:Y:S07]  /*6110*/  HMMA.16816.F32.BF16 R20, R140.reuse, R24, RZ ;  /* 0x000000188c14723c */ /* 0x040fee00000418ff */
[----:B------:R-:W1:Y:S01]  /*6120*/  LDSM.16.M88.4 R148, [R222] ;  /* 0x00000000de94783b */ /* 0x000e620000000200 */
[C---:B------:R-:W-:Y:S07]  /*6130*/  HMMA.16816.F32.BF16 R24, R140.reuse, R26, RZ ;  /* 0x0000001a8c18723c */ /* 0x040fee00000418ff */
[----:B------:R-:W5:Y:S01]  /*6140*/  LDSM.16.M88.4 R152, [R221] ;  /* 0x00000000dd98783b */ /* 0x000f620000000200 */
[C---:B------:R-:W-:Y:S07]  /*6150*/  HMMA.16816.F32.BF16 R28, R140.reuse, R32, RZ ;  /* 0x000000208c1c723c */ /* 0x040fee00000418ff */
[----:B------:R-:W5:Y:S01]  /*6160*/  LDSM.16.M88.4 R156, [R220] ;  /* 0x00000000dc9c783b */ /* 0x000f620000000200 */
[C---:B------:R-:W-:Y:S07]  /*6170*/  HMMA.16816.F32.BF16 R32, R140.reuse, R34, RZ ;  /* 0x000000228c20723c */ /* 0x040fee00000418ff */
[----:B------:R-:W5:Y:S01]  /*6180*/  LDSM.16.M88.4 R160, [R219] ;  /* 0x00000000dba0783b */ /* 0x000f620000000200 */
[C---:B------:R-:W-:Y:S07]  /*6190*/  HMMA.16816.F32.BF16 R36, R140.reuse, R40, RZ ;  /* 0x000000288c24723c */ /* 0x040fee00000418ff */
[----:B------:R-:W4:Y:S04]  /*61a0*/  LDL R195, [R1+0x30] ;  /* 0x0000300001c37983 */ /* 0x000f280000100800 */
[----:B------:R-:W4:Y:S01]  /*61b0*/  LDL R194, [R1+0x3c] ;  /* 0x00003c0001c27983 */ /* 0x000f220000100800 */
[C---:B------:R-:W-:Y:S03]  /*61c0*/  HMMA.16816.F32.BF16 R40, R140.reuse, R42, RZ ;  /* 0x0000002a8c28723c */ /* 0x040fe600000418ff */
[----:B------:R-:W4:Y:S05]  /*61d0*/  LDL R193, [R1+0x40] ;  /* 0x0000400001c17983 */ /* 0x000f2a0000100800 */
[C---:B-1----:R-:W-:Y:S08]  /*61e0*/  HMMA.16816.F32.BF16 R44, R140.reuse, R48, RZ ;  /* 0x000000308c2c723c */ /* 0x042ff000000418ff */
[C---:B------:R-:W-:Y:S08]  /*61f0*/  HMMA.16816.F32.BF16 R48, R140.reuse, R50, RZ ;  /* 0x000000328c30723c */ /* 0x040ff000000418ff */
[C---:B------:R-:W-:Y:S08]  /*6200*/  HMMA.16816.F32.BF16 R52, R140.reuse, R56, RZ ;  /* 0x000000388c34723c */ /* 0x040ff000000418ff */
[C---:B------:R-:W-:Y:S08]  /*6210*/  HMMA.16816.F32.BF16 R56, R140.reuse, R58, RZ ;  /* 0x0000003a8c38723c */ /* 0x040ff000000418ff */
[C---:B-----5:R-:W-:Y:S08]  /*6220*/  HMMA.16816.F32.BF16 R60, R140.reuse, R64, RZ ;  /* 0x000000408c3c723c */ /* 0x060ff000000418ff */
[----:B------:R-:W-:Y:S08]  /*6230*/  HMMA.16816.F32.BF16 R64, R140, R66, RZ ;  /* 0x000000428c40723c */ /* 0x000ff000000418ff */
[C---:B------:R-:W-:Y:S08]  /*6240*/  HMMA.16816.F32.BF16 R4, R144.reuse, R136, R4 ;  /* 0x000000889004723c */ /* 0x040ff00000041804 */
[C---:B------:R-:W-:Y:S01]  /*6250*/  HMMA.16816.F32.BF16 R8, R144.reuse, R138, R8 ;  /* 0x0000008a9008723c */ /* 0x040fe20000041808 */
[----:B------:R-:W1:Y:S07]  /*6260*/  LDSM.16.M88.4 R136, [R218] ;  /* 0x00000000da88783b */ /* 0x000e6e0000000200 */
[C---:B------:R-:W-:Y:S08]  /*6270*/  HMMA.16816.F32.BF16 R12, R144.reuse, R148, R12 ;  /* 0x00000094900c723c */ /* 0x040ff0000004180c */
[C---:B------:R-:W-:Y:S01]  /*6280*/  HMMA.16816.F32.BF16 R16, R144.reuse, R150, R16 ;  /* 0x000000969010723c */ /* 0x040fe20000041810 */
[----:B------:R-:W5:Y:S07]  /*6290*/  LDSM.16.M88.4 R148, [R217] ;  /* 0x00000000d994783b */ /* 0x000f6e0000000200 */
[C---:B------:R-:W-:Y:S07]  /*62a0*/  HMMA.16816.F32.BF16 R20, R144.reuse, R152, R20 ;  /* 0x000000989014723c */ /* 0x040fee0000041814 */
[----:B------:R-:W-:Y:S01]  /*62b0*/  @P5 IMAD.MOV.U32 R152, RZ, RZ, c[0x0][0x208] ;  /* 0x00008200ff985624 */ /* 0x000fe200078e00ff */
[C---:B------:R-:W-:Y:S04]  /*62c0*/  HMMA.16816.F32.BF16 R24, R144.reuse, R154, R24 ;  /* 0x0000009a9018723c */ /* 0x040fe80000041818 */
[----:B------:R-:W-:Y:S04]  /*62d0*/  @P5 IMAD.SHL.U32 R71, R152, 0x40, RZ ;  /* 0x0000004098475824 */ /* 0x000fe800078e00ff */
[C---:B------:R-:W-:Y:S08]  /*62e0*/  HMMA.16816.F32.BF16 R28, R144.reuse, R156, R28 ;  /* 0x0000009c901c723c */ /* 0x040ff0000004181c */
[C---:B------:R-:W-:Y:S08]  /*62f0*/  HMMA.16816.F32.BF16 R32, R144.reuse, R158, R32 ;  /* 0x0000009e9020723c */ /* 0x040ff00000041820 */
[C---:B------:R-:W-:Y:S08]  /*6300*/  HMMA.16816.F32.BF16 R36, R144.reuse, R160, R36 ;  /* 0x000000a09024723c */ /* 0x040ff00000041824 */
[C---:B------:R-:W-:Y:S08]  /*6310*/  HMMA.16816.F32.BF16 R40, R144.reuse, R162, R40 ;  /* 0x000000a29028723c */ /* 0x040ff00000041828 */
[C---:B-1----:R-:W-:Y:S08]  /*6320*/  HMMA.16816.F32.BF16 R44, R144.reuse, R136, R44 ;  /* 0x00000088902c723c */ /* 0x042ff0000004182c */
[C---:B------:R-:W-:Y:S04]  /*6330*/  HMMA.16816.F32.BF16 R48, R144.reuse, R138, R48 ;  /* 0x0000008a9030723c */ /* 0x040fe80000041830 */
[----:B--2---:R-:W-:Y:S04]  /*6340*/  @P5 IADD3 R0, P1, R2, R170, RZ ;  /* 0x000000aa02005210 */ /* 0x004fe80007f3e0ff */
[C---:B-----5:R-:W-:Y:S04]  /*6350*/  HMMA.16816.F32.BF16 R52, R144.reuse, R148, R52 ;  /* 0x000000949034723c */ /* 0x060fe80000041834 */
[----:B------:R-:W-:Y:S02]  /*6360*/  @P5 LEA R158, P0, R0, c[0x0][0x1f8], 0x1 ;  /* 0x00007e00009e5a11 */ /* 0x000fe400078008ff */
[----:B---3--:R-:W-:Y:S02]  /*6370*/  @P5 IADD3.X R69, R68, R168, RZ, P1, !PT ;  /* 0x000000a844455210 */ /* 0x008fe40000ffe4ff */
[C---:B------:R-:W-:Y:S04]  /*6380*/  HMMA.16816.F32.BF16 R56, R144.reuse, R150, R56 ;  /* 0x000000969038723c */ /* 0x040fe80000041838 */
[----:B------:R-:W-:Y:S02]  /*6390*/  @P5 LEA.HI.X R159, R0, c[0x0][0x1fc], R69, 0x1, P0 ;  /* 0x00007f00009f5a11 */ /* 0x000fe400000f0c45 */
[----:B------:R-:W-:Y:S02]  /*63a0*/  @P5 IADD3 R0, P3, P2, R2, 0x40, R170 ;  /* 0x0000004002005810 */ /* 0x000fe40007a7e0aa */
[----:B------:R-:W-:Y:S04]  /*63b0*/  @P5 MOV R2, 0x6 ;  /* 0x0000000600025802 */ /* 0x000fe80000000f00 */
[----:B------:R-:W-:Y:S02]  /*63c0*/  @P5 SHF.L.U64.HI R2, R152, R2, c[0x0][0x20c] ;  /* 0x0000830098025619 */ /* 0x000fe40000010202 */
[----:B------:R-:W1:Y:S01]  /*63d0*/  LDSM.16.M88.4 R152, [R216] ;  /* 0x00000000d898783b */ /* 0x000e620000000200 */
[----:B------:R-:W-:Y:S02]  /*63e0*/  @P5 LEA R160, P1, R0, c[0x0][0x1f8], 0x1 ;  /* 0x00007e0000a05a11 */ /* 0x000fe400078208ff */
[----:B------:R-:W-:Y:S02]  /*63f0*/  @P5 IADD3.X R69, R68, RZ, R168, P3, P2 ;  /* 0x000000ff44455210 */ /* 0x000fe40001fe44a8 */
[-C--:B------:R-:W-:Y:S02]  /*6400*/  @P5 IADD3 R68, P2, R158, R71.reuse, RZ ;  /* 0x000000479e445210 */ /* 0x080fe40007f5e0ff */
[----:B------:R-:W-:Y:S02]  /*6410*/  @P5 LEA.HI.X R161, R0, c[0x0][0x1fc], R69, 0x1, P1 ;  /* 0x00007f0000a15a11 */ /* 0x000fe400008f0c45 */
[----:B------:R-:W-:Y:S02]  /*6420*/  @P5 ISETP.GE.AND P0, PT, R232, c[0x0][0x1d4], PT ;  /* 0x00007500e8005a0c */ /* 0x000fe40003f06270 */
[-C--:B------:R-:W-:Y:S02]  /*6430*/  @P5 IADD3.X R69, R159, R2.reuse, RZ, P2, !PT ;  /* 0x000000029f455210 */ /* 0x080fe400017fe4ff */
[-C--:B------:R-:W-:Y:S04]  /*6440*/  @P5 IADD3 R156, P1, R68, R71.reuse, RZ ;  /* 0x00000047449c5210 */ /* 0x080fe80007f3e0ff */
[----:B------:R-:W-:Y:S01]  /*6450*/  @P5 IADD3 R136, P2, R156, R71, RZ ;  /* 0x000000479c885210 */ /* 0x000fe20007f5e0ff */
[----:B------:R-:W-:Y:S04]  /*6460*/  @P5 IMAD.X R157, R69, 0x1, R2, P1 ;  /* 0x00000001459d5824 */ /* 0x000fe800008e0602 */
[----:B------:R-:W-:Y:S01]  /*6470*/  @!PT LDS RZ, [RZ] ;  /* 0x00000000fffff984 */ /* 0x000fe20000000800 */
[----:B------:R-:W-:Y:S01]  /*6480*/  @!PT LDS RZ, [RZ] ;  /* 0x00000000fffff984 */ /* 0x000fe20000000800 */
[----:B------:R-:W-:Y:S01]  /*6490*/  @!PT LDS RZ, [RZ] ;  /* 0x00000000fffff984 */ /* 0x000fe20000000800 */
[----:B------:R2:W-:Y:S01]  /*64a0*/  @P5 LDGSTS.E.BYPASS.LTC128B.128 [R228+0x100], [R158.64], !P0 ;  /* 0x001000009ee45fae */ /* 0x0005e2000c101d46 */
[----:B------:R-:W-:Y:S07]  /*64b0*/  @P5 IADD3.X R137, R157, R2, RZ, P2, !PT ;  /* 0x000000029d895210 */ /* 0x000fee00017fe4ff */
[----:B------:R3:W-:Y:S08]  /*64c0*/  @P5 LDGSTS.E.BYPASS.LTC128B.128 [R228+0x4100], [R160.64], !P6 ;  /* 0x04100000a0e45fae */ /* 0x0007f0000f101d46 */
[----:B------:R5:W-:Y:S01]  /*64d0*/  @P5 LDGSTS.E.BYPASS.LTC128B.128 [R228+0x1100], [R68.64], !P0 ;  /* 0x0110000044e45fae */ /* 0x000be2000c101d46 */
[C---:B-1----:R-:W-:Y:S07]  /*64e0*/  HMMA.16816.F32.BF16 R60, R144.reuse, R152, R60 ;  /* 0x00000098903c723c */ /* 0x042fee000004183c */
[----:B------:R5:W-:Y:S01]  /*64f0*/  @P5 LDGSTS.E.BYPASS.LTC128B.128 [R228+0x5100], [R68.64+0x80], !P6 ;  /* 0x0510008044e45fae */ /* 0x000be2000f101d46 */
[----:B------:R-:W-:Y:S07]  /*6500*/  HMMA.16816.F32.BF16 R64, R144, R154, R64 ;  /* 0x0000009a9040723c */ /* 0x000fee0000041840 */
[----:B------:R2:W-:Y:S08]  /*6510*/  @P5 LDGSTS.E.BYPASS.LTC128B.128 [R228+0x2100], [R156.64], !P0 ;  /* 0x021000009ce45fae */ /* 0x0005f0000c101d46 */
[----:B------:R2:W-:Y:S08]  /*6520*/  @P5 LDGSTS.E.BYPASS.LTC128B.128 [R228+0x6100], [R156.64+0x80], !P6 ;  /* 0x061000809ce45fae */ /* 0x0005f0000f101d46 */
[----:B------:R1:W-:Y:S08]  /*6530*/  @P5 LDGSTS.E.BYPASS.LTC128B.128 [R228+0x3100], [R136.64], !P0 ;  /* 0x0310000088e45fae */ /* 0x0003f0000c101d46 */
[----:B------:R1:W-:Y:S08]  /*6540*/  @P5 LDGSTS.E.BYPASS.LTC128B.128 [R228+0x7100], [R136.64+0x80], !P6 ;  /* 0x0710008088e45fae */ /* 0x0003f0000f101d46 */
[----:B---3--:R-:W-:Y:S08]  /*6550*/  LDSM.16.M88.4 R160, [R205+0x1000] ;  /* 0x00100000cda0783b */ /* 0x008ff00000000200 */
[----:B--2---:R-:W-:Y:S08]  /*6560*/  LDSM.16.M88.4 R156, [R205+0x800] ;  /* 0x00080000cd9c783b */ /* 0x004ff00000000200 */
[----:B------:R-:W-:Y:S08]  /*6570*/  LDSM.16.M88.4 R168, [R205+0x1800] ;  /* 0x00180000cda8783b */ /* 0x000ff00000000200 */
[----:B-1----:R-:W1:Y:S08]  /*6580*/  LDSM.16.M88.4 R136, [R205] ;  /* 0x00000000cd88783b */ /* 0x002e700000000200 */
[----:B------:R-:W0:Y:S01]  /*6590*/  LDGDEPBAR ;  /* 0x00000000000079af */ /* 0x000e220000000000 */
[----:B----4-:R-:W-:Y:S07]  /*65a0*/  IMAD.IADD R0, R194, 0x1, R195 ;  /* 0x00000001c2007824 */ /* 0x010fee00078e02c3 */
[----:B------:R-:W2:Y:S01]  /*65b0*/  LDSM.16.M88.4 R148, [R205+0x2000] ;  /* 0x00200000cd94783b */ /* 0x000ea20000000200 */
[----:B------:R-:W-:Y:S05]  /*65c0*/  @P4 IMAD.HI.U32 R2, R0, c[0x0][0x2c8], RZ ;  /* 0x0000b20000024a27 */ /* 0x000fea00078e00ff */
[----:B------:R-:W-:Y:S02]  /*65d0*/  @P4 SHF.R.U32.HI R0, RZ, c[0x0][0x2cc], R2 ;  /* 0x0000b300ff004a19 */ /* 0x000fe40000011602 */
[----:B------:R-:W-:Y:S08]  /*65e0*/  LDSM.16.M88.4 R152, [R205+0x3000] ;  /* 0x00300000cd98783b */ /* 0x000ff00000000200 */
[----:B------:R-:W-:Y:S01]  /*65f0*/  SHFL.IDX PT, R2, R0, RZ, 0x1c1f ;  /* 0x001c1fff00027589 */ /* 0x000fe200000e0000 */
[C---:B-1----:R-:W-:Y:S08]  /*6600*/  HMMA.16816.F32.BF16 R4, R164.reuse, R136, R4 ;  /* 0x00000088a404723c */ /* 0x042ff00000041804 */
[C---:B------:R-:W-:Y:S01]  /*6610*/  HMMA.16816.F32.BF16 R8, R164.reuse, R138, R8 ;  /* 0x0000008aa408723c */ /* 0x040fe20000041808 */
[----:B------:R-:W1:Y:S07]  /*6620*/  LDSM.16.M88.4 R136, [R205+0x2800] ;  /* 0x00280000cd88783b */ /* 0x000e6e0000000200 */
[C---:B------:R-:W-:Y:S08]  /*6630*/  HMMA.16816.F32.BF16 R12, R164.reuse, R156, R12 ;  /* 0x0000009ca40c723c */ /* 0x040ff0000004180c */
[C---:B------:R-:W-:Y:S01]  /*6640*/  HMMA.16816.F32.BF16 R16, R164.reuse, R158, R16 ;  /* 0x0000009ea410723c */ /* 0x040fe20000041810 */
[----:B------:R-:W3:Y:S07]  /*6650*/  LDSM.16.M88.4 R156, [R205+0x3800] ;  /* 0x00380000cd9c783b */ /* 0x000eee0000000200 */
[C---:B------:R-:W-:Y:S08]  /*6660*/  HMMA.16816.F32.BF16 R20, R164.reuse, R160, R20 ;  /* 0x000000a0a414723c */ /* 0x040ff00000041814 */
[C---:B------:R-:W-:Y:S01]  /*6670*/  HMMA.16816.F32.BF16 R24, R164.reuse, R162, R24 ;  /* 0x000000a2a418723c */ /* 0x040fe20000041818 */
[----:B------:R-:W4:Y:S07]  /*6680*/  LDSM.16.M88.4 R160, [R202] ;  /* 0x00000000caa0783b */ /* 0x000f2e0000000200 */
[C---:B------:R-:W-:Y:S08]  /*6690*/  HMMA.16816.F32.BF16 R28, R164.reuse, R168, R28 ;  /* 0x000000a8a41c723c */ /* 0x040ff0000004181c */
[C---:B------:R-:W-:Y:S01]  /*66a0*/  HMMA.16816.F32.BF16 R32, R164.reuse, R170, R32 ;  /* 0x000000aaa420723c */ /* 0x040fe20000041820 */
[----:B------:R-:W3:Y:S07]  /*66b0*/  LDSM.16.M88.4 R168, [R202+0x800] ;  /* 0x00080000caa8783b */ /* 0x000eee0000000200 */
[C---:B--2---:R-:W-:Y:S08]  /*66c0*/  HMMA.16816.F32.BF16 R36, R164.reuse, R148, R36 ;  /* 0x00000094a424723c */ /* 0x044ff00000041824 */
        /* <DEDUP_REMOVED lines=9> */
[----:B------:R-:W-:Y:S01]  /*6760*/  HMMA.16816.F32.BF16 R64, R164, R158, R64 ;  /* 0x0000009ea440723c */ /* 0x000fe20000041840 */
[----:B------:R-:W3:Y:S07]  /*6770*/  LDSM.16.M88.4 R156, [R202+0x2800] ;  /* 0x00280000ca9c783b */ /* 0x000eee0000000200 */
[C---:B----4-:R-:W-:Y:S08]  /*6780*/  HMMA.16816.F32.BF16 R4, R172.reuse, R160, R4 ;  /* 0x000000a0ac04723c */ /* 0x050ff00000041804 */
[C---:B------:R-:W-:Y:S01]  /*6790*/  HMMA.16816.F32.BF16 R8, R172.reuse, R162, R8 ;  /* 0x000000a2ac08723c */ /* 0x040fe20000041808 */
[----:B------:R-:W4:Y:S07]  /*67a0*/  LDSM.16.M88.4 R160, [R202+0x3000] ;  /* 0x00300000caa0783b */ /* 0x000f2e0000000200 */
        /* <DEDUP_REMOVED lines=15> */
[C---:B----4-:R-:W-:Y:S08]  /*68a0*/  HMMA.16816.F32.BF16 R52, R172.reuse, R160, R52 ;  /* 0x000000a0ac34723c */ /* 0x050ff00000041834 */
[C---:B------:R-:W-:Y:S01]  /*68b0*/  HMMA.16816.F32.BF16 R56, R172.reuse, R162, R56 ;  /* 0x000000a2ac38723c */ /* 0x040fe20000041838 */
[----:B------:R-:W4:Y:S07]  /*68c0*/  LDSM.16.M88.4 R160, [R201+0x6000] ;  /* 0x00600000c9a0783b */ /* 0x000f2e0000000200 */
[C---:B------:R-:W-:Y:S08]  /*68d0*/  HMMA.16816.F32.BF16 R60, R172.reuse, R168, R60 ;  /* 0x000000a8ac3c723c */ /* 0x040ff0000004183c */
[----:B------:R-:W-:Y:S01]  /*68e0*/  HMMA.16816.F32.BF16 R64, R172, R170, R64 ;  /* 0x000000aaac40723c */ /* 0x000fe20000041840 */
        /* <DEDUP_REMOVED lines=9> */
[----:B------:R-:W1:Y:S07]  /*6980*/  LDSM.16.M88.4 R152, [R215] ;  /* 0x00000000d798783b */ /* 0x000e6e0000000200 */
[C---:B---3--:R-:W-:Y:S08]  /*6990*/  HMMA.16816.F32.BF16 R28, R176.reuse, R156, R28 ;  /* 0x0000009cb01c723c */ /* 0x048ff0000004181c */
[C---:B------:R-:W-:Y:S01]  /*69a0*/  HMMA.16816.F32.BF16 R32, R176.reuse, R158, R32 ;  /* 0x0000009eb020723c */ /* 0x040fe20000041820 */
[----:B------:R-:W3:Y:S07]  /*69b0*/  LDSM.16.M88.4 R156, [R214] ;  /* 0x00000000d69c783b */ /* 0x000eee0000000200 */
[C---:B----4-:R-:W-:Y:S08]  /*69c0*/  HMMA.16816.F32.BF16 R36, R176.reuse, R160, R36 ;  /* 0x000000a0b024723c */ /* 0x050ff00000041824 */
[C---:B------:R-:W-:Y:S01]  /*69d0*/  HMMA.16816.F32.BF16 R40, R176.reuse, R162, R40 ;  /* 0x000000a2b028723c */ /* 0x040fe20000041828 */
[----:B------:R-:W4:Y:S07]  /*69e0*/  LDSM.16.M88.4 R160, [R213] ;  /* 0x00000000d5a0783b */ /* 0x000f2e0000000200 */
[C---:B------:R-:W-:Y:S08]  /*69f0*/  HMMA.16816.F32.BF16 R44, R176.reuse, R168, R44 ;  /* 0x000000a8b02c723c */ /* 0x040ff0000004182c */
[C---:B------:R-:W-:Y:S01]  /*6a00*/  HMMA.16816.F32.BF16 R48, R176.reuse, R170, R48 ;  /* 0x000000aab030723c */ /* 0x040fe20000041830 */
[----:B------:R-:W3:Y:S07]  /*6a10*/  LDSM.16.M88.4 R168, [R212] ;  /* 0x00000000d4a8783b */ /* 0x000eee0000000200 */
[C---:B--2---:R-:W-:Y:S08]  /*6a20*/  HMMA.16816.F32.BF16 R52, R176.reuse, R148, R52 ;  /* 0x00000094b034723c */ /* 0x044ff00000041834 */
[C---:B------:R-:W-:Y:S01]  /*6a30*/  HMMA.16816.F32.BF16 R56, R176.reuse, R150, R56 ;  /* 0x00000096b038723c */ /* 0x040fe20000041838 */
[----:B------:R-:W2:Y:S07]  /*6a40*/  LDSM.16.M88.4 R148, [R211] ;  /* 0x00000000d394783b */ /* 0x000eae0000000200 */
[C---:B-1----:R-:W-:Y:S08]  /*6a50*/  HMMA.16816.F32.BF16 R60, R176.reuse, R136, R60 ;  /* 0x00000088b03c723c */ /* 0x042ff0000004183c */
[----:B------:R-:W-:Y:S01]  /*6a60*/  HMMA.16816.F32.BF16 R64, R176, R138, R64 ;  /* 0x0000008ab040723c */ /* 0x000fe20000041840 */
[----:B------:R-:W1:Y:S07]  /*6a70*/  LDSM.16.M88.4 R136, [R210] ;  /* 0x00000000d288783b */ /* 0x000e6e0000000200 */
        /* <DEDUP_REMOVED lines=37> */
[C---:B------:R-:W-:Y:S08]  /*6cd0*/  HMMA.16816.F32.BF16 R40, R184.reuse, R154, R40 ;  /* 0x0000009ab828723c */ /* 0x040ff00000041828 */
[C---:B---3--:R-:W-:Y:S08]  /*6ce0*/  HMMA.16816.F32.BF16 R44, R184.reuse, R156, R44 ;  /* 0x0000009cb82c723c */ /* 0x048ff0000004182c */
[C---:B------:R-:W-:Y:S08]  /*6cf0*/  HMMA.16816.F32.BF16 R48, R184.reuse, R158, R48 ;  /* 0x0000009eb830723c */ /* 0x040ff00000041830 */
[C---:B----4-:R-:W-:Y:S08]  /*6d00*/  HMMA.16816.F32.BF16 R52, R184.reuse, R160, R52 ;  /* 0x000000a0b834723c */ /* 0x050ff00000041834 */
[C---:B------:R-:W-:Y:S08]  /*6d10*/  HMMA.16816.F32.BF16 R56, R184.reuse, R162, R56 ;  /* 0x000000a2b838723c */ /* 0x040ff00000041838 */
[C---:B------:R-:W-:Y:S08]  /*6d20*/  HMMA.16816.F32.BF16 R60, R184.reuse, R168, R60 ;  /* 0x000000a8b83c723c */ /* 0x040ff0000004183c */
[----:B------:R-:W-:Y:S08]  /*6d30*/  HMMA.16816.F32.BF16 R64, R184, R170, R64 ;  /* 0x000000aab840723c */ /* 0x000ff00000041840 */
[C---:B--2---:R-:W-:Y:S08]  /*6d40*/  HMMA.16816.F32.BF16 R4, R188.reuse, R148, R4 ;  /* 0x00000094bc04723c */ /* 0x044ff00000041804 */
        /* <DEDUP_REMOVED lines=9> */
[----:B------:R-:W1:Y:S01]  /*6de0*/  MUFU.TANH R156, R5 ;  /* 0x00000005009c7308 */ /* 0x000e620000002400 */
        /* <DEDUP_REMOVED lines=11> */
[----:B------:R2:W-:Y:S01]  /*6ea0*/  MUFU.TANH R154, R7 ;  /* 0x00000007009a7308 */ /* 0x0005e20000002400 */
[----:B------:R-:W-:Y:S09]  /*6eb0*/  FMUL.FTZ R17, R17, c[0x0][0x320] ;  /* 0x0000c80011117a20 */ /* 0x000ff20000410000 */
[----:B------:R-:W-:Y:S10]  /*6ec0*/  MUFU.TANH R153, R8 ;  /* 0x0000000800997308 */ /* 0x000ff40000002400 */
[----:B------:R-:W-:Y:S01]  /*6ed0*/  MUFU.TANH R152, R9 ;  /* 0x0000000900987308 */ /* 0x000fe20000002400 */
[----:B--2---:R-:W2:Y:S09]  /*6ee0*/  LDSM.16.M88.4 R4, [R202+0x5000] ;  /* 0x00500000ca04783b */ /* 0x004eb20000000200 */
[----:B------:R-:W3:Y:S10]  /*6ef0*/  MUFU.TANH R149, R10 ;  /* 0x0000000a00957308 */ /* 0x000ef40000002400 */
[----:B------:R4:W-:Y:S10]  /*6f00*/  MUFU.TANH R148, R11 ;  /* 0x0000000b00947308 */ /* 0x0009f40000002400 */
[----:B------:R-:W-:Y:S10]  /*6f10*/  MUFU.TANH R137, R12 ;  /* 0x0000000c00897308 */ /* 0x000ff40000002400 */
[----:B------:R-:W-:Y:S01]  /*6f20*/  MUFU.TANH R136, R13 ;  /* 0x0000000d00887308 */ /* 0x000fe20000002400 */
[----:B----4-:R-:W4:Y:S01]  /*6f30*/  LDSM.16.M88.4 R8, [R202+0x5800] ;  /* 0x00580000ca08783b */ /* 0x010f220000000200 */
[C---:B--2---:R-:W-:Y:S08]  /*6f40*/  HMMA.16816.F32.BF16 R20, R188.reuse, R4, R20 ;  /* 0x00000004bc14723c */ /* 0x044ff00000041814 */
[----:B------:R-:W-:Y:S01]  /*6f50*/  MUFU.TANH R71, R14 ;  /* 0x0000000e00477308 */ /* 0x000fe20000002400 */
[C---:B------:R-:W-:Y:S01]  /*6f60*/  HMMA.16816.F32.BF16 R24, R188.reuse, R6, R24 ;  /* 0x00000006bc18723c */ /* 0x040fe20000041818 */
[----:B------:R-:W2:Y:S08]  /*6f70*/  LDSM.16.M88.4 R4, [R202+0x6000] ;  /* 0x00600000ca04783b */ /* 0x000eb00000000200 */
[----:B-----5:R5:W1:Y:S06]  /*6f80*/  MUFU.TANH R69, R15 ;  /* 0x0000000f00457308 */ /* 0x020a6c0000002400 */
[----:B------:R-:W-:Y:S04]  /*6f90*/  FMUL.FTZ R20, R20, c[0x0][0x320] ;  /* 0x0000c80014147a20 */ /* 0x000fe80000410000 */
[----:B------:R1:W-:Y:S01]  /*6fa0*/  MUFU.TANH R68, R16 ;  /* 0x0000001000447308 */ /* 0x0003e20000002400 */
[----:B------:R-:W-:Y:S02]  /*6fb0*/  FMUL.FTZ R21, R21, c[0x0][0x320] ;  /* 0x0000c80015157a20 */ /* 0x000fe40000410000 */
[----:B------:R-:W-:Y:S02]  /*6fc0*/  FMUL.FTZ R23, R23, c[0x0][0x320] ;  /* 0x0000c80017177a20 */ /* 0x000fe40000410000 */
[----:B------:R-:W-:Y:S02]  /*6fd0*/  FMUL.FTZ R22, R22, c[0x0][0x320] ;  /* 0x0000c80016167a20 */ /* 0x000fe40000410000 */
[----:B------:R-:W-:Y:S02]  /*6fe0*/  FMUL.FTZ R25, R25, c[0x0][0x320] ;  /* 0x0000c80019197a20 */ /* 0x000fe40000410000 */
[----:B------:R-:W-:Y:S01]  /*6ff0*/  FMUL.FTZ R24, R24, c[0x0][0x320] ;  /* 0x0000c80018187a20 */ /* 0x000fe20000410000 */
[----:B------:R-:W1:Y:S01]  /*7000*/  MUFU.TANH R20, R20 ;  /* 0x0000001400147308 */ /* 0x000e620000002400 */
[----:B------:R-:W-:Y:S02]  /*7010*/  FMUL.FTZ R27, R27, c[0x0][0x320] ;  /* 0x0000c8001b1b7a20 */ /* 0x000fe40000410000 */
[----:B------:R-:W-:Y:S01]  /*7020*/  FMUL.FTZ R26, R26, c[0x0][0x320] ;  /* 0x0000c8001a1a7a20 */ /* 0x000fe20000410000 */
[C---:B----4-:R-:W-:Y:S01]  /*7030*/  HMMA.16816.F32.BF16 R28, R188.reuse, R8, R28 ;  /* 0x00000008bc1c723c */ /* 0x050fe2000004181c */
[----:B-----5:R-:W-:Y:S05]  /*7040*/  LDSM.16.M88.4 R12, [R202+0x7800] ;  /* 0x00780000ca0c783b */ /* 0x020fea0000000200 */
[----:B------:R-:W4:Y:S02]  /*7050*/  MUFU.TANH R25, R25 ;  /* 0x0000001900197308 */ /* 0x000f240000002400 */
[C---:B------:R-:W-:Y:S01]  /*7060*/  HMMA.16816.F32.BF16 R32, R188.reuse, R10, R32 ;  /* 0x0000000abc20723c */ /* 0x040fe20000041820 */
[----:B------:R-:W5:Y:S07]  /*7070*/  LDSM.16.M88.4 R8, [R202+0x6800] ;  /* 0x00680000ca08783b */ /* 0x000f6e0000000200 */
[----:B------:R-:W-:Y:S01]  /*7080*/  MUFU.TANH R21, R21 ;  /* 0x0000001500157308 */ /* 0x000fe20000002400 */
[C---:B--2---:R-:W-:Y:S07]  /*7090*/  HMMA.16816.F32.BF16 R36, R188.reuse, R4, R36 ;  /* 0x00000004bc24723c */ /* 0x044fee0000041824 */
[----:B------:R-:W-:Y:S01]  /*70a0*/  FMUL.FTZ R30, R30, c[0x0][0x320] ;  /* 0x0000c8001e1e7a20 */ /* 0x000fe20000410000 */
[C---:B------:R-:W-:Y:S01]  /*70b0*/  HMMA.16816.F32.BF16 R40, R188.reuse, R6, R40 ;  /* 0x00000006bc28723c */ /* 0x040fe20000041828 */
[----:B------:R-:W-:Y:S01]  /*70c0*/  MUFU.TANH R150, R18 ;  /* 0x0000001200967308 */ /* 0x000fe20000002400 */
[----:B------:R-:W2:Y:S01]  /*70d0*/  LDSM.16.M88.4 R4, [R202+0x7000] ;  /* 0x00700000ca04783b */ /* 0x000ea20000000200 */
[----:B------:R-:W-:Y:S04]  /*70e0*/  DEPBAR.LE SB0, 0x0 ;  /* 0x000080000000791a */ /* 0x000fe80000000000 */
[----:B------:R-:W-:Y:S02]  /*70f0*/  FMUL.FTZ R35, R35, c[0x0][0x320] ;  /* 0x0000c80023237a20 */ /* 0x000fe40000410000 */
[----:B------:R-:W-:Y:S02]  /*7100*/  FMUL.FTZ R28, R28, c[0x0][0x320] ;  /* 0x0000c8001c1c7a20 */ /* 0x000fe40000410000 */
[----:B------:R-:W1:Y:S01]  /*7110*/  MUFU.TANH R30, R30 ;  /* 0x0000001e001e7308 */ /* 0x000e620000002400 */
[----:B------:R-:W-:Y:S01]  /*7120*/  BAR.SYNC.DEFER_BLOCKING 0x0 ;  /* 0x0000000000007b1d */ /* 0x000fe20000010000 */
[----:B------:R-:W-:Y:S02]  /*7130*/  FMUL.FTZ R29, R29, c[0x0][0x320] ;  /* 0x0000c8001d1d7a20 */ /* 0x000fe40000410000 */
[----:B------:R-:W-:Y:S02]  /*7140*/  FMUL.FTZ R31, R31, c[0x0][0x320] ;  /* 0x0000c8001f1f7a20 */ /* 0x000fe40000410000 */
[----:B------:R-:W-:Y:S02]  /*7150*/  FMUL.FTZ R36, R36, c[0x0][0x320] ;  /* 0x0000c80024247a20 */ /* 0x000fe40000410000 */
[----:B------:R-:W-:Y:S02]  /*7160*/  FMUL.FTZ R37, R37, c[0x0][0x320] ;  /* 0x0000c80025257a20 */ /* 0x000fe40000410000 */
[----:B------:R-:W1:Y:S01]  /*7170*/  MUFU.TANH R35, R35 ;  /* 0x0000002300237308 */ /* 0x000e620000002400 */
[----:B------:R-:W-:Y:S01]  /*7180*/  FMUL.FTZ R39, R39, c[0x0][0x320] ;  /* 0x0000c80027277a20 */ /* 0x000fe20000410000 */
[C---:B-----5:R-:W-:Y:S01]  /*7190*/  HMMA.16816.F32.BF16 R44, R188.reuse, R8, R44 ;  /* 0x00000008bc2c723c */ /* 0x060fe2000004182c */
[----:B------:R5:W1:Y:S04]  /*71a0*/  SHFL.IDX PT, R8, R0, 0x1, 0x1c1f ;  /* 0x003c1f0000087f89 */ /* 0x000a6800000e0000 */
[----:B------:R-:W-:Y:S03]  /*71b0*/  FMUL.FTZ R40, R40, c[0x0][0x320] ;  /* 0x0000c80028287a20 */ /* 0x000fe60000410000 */
[----:B------:R-:W-:Y:S01]  /*71c0*/  MUFU.TANH R17, R17 ;  /* 0x0000001100117308 */ /* 0x000fe20000002400 */
[C---:B------:R-:W-:Y:S03]  /*71d0*/  HMMA.16816.F32.BF16 R48, R188.reuse, R10, R48 ;  /* 0x0000000abc30723c */ /* 0x040fe60000041830 */
[----:B------:R-:W-:Y:S02]  /*71e0*/  FMUL.FTZ R38, R38, c[0x0][0x320] ;  /* 0x0000c80026267a20 */ /* 0x000fe40000410000 */
[----:B------:R-:W-:Y:S02]  /*71f0*/  FMUL.FTZ R41, R41, c[0x0][0x320] ;  /* 0x0000c80029297a20 */ /* 0x000fe40000410000 */
[----:B------:R-:W-:Y:S02]  /*7200*/  FMUL.FTZ R32, R32, c[0x0][0x320] ;  /* 0x0000c80020207a20 */ /* 0x000fe40000410000 */
[----:B------:R-:W1:Y:S01]  /*7210*/  MUFU.TANH R18, R40 ;  /* 0x0000002800127308 */ /* 0x000e620000002400 */
[C---:B--2---:R-:W-:Y:S03]  /*7220*/  HMMA.16816.F32.BF16 R52, R188.reuse, R4, R52 ;  /* 0x00000004bc34723c */ /* 0x044fe60000041834 */
[----:B------:R-:W-:Y:S02]  /*7230*/  FMUL.FTZ R34, R34, c[0x0][0x320] ;  /* 0x0000c80022227a20 */ /* 0x000fe40000410000 */
[----:B------:R-:W-:Y:S01]  /*7240*/  FMUL.FTZ R43, R43, c[0x0][0x320] ;  /* 0x0000c8002b2b7a20 */ /* 0x000fe20000410000 */
[----:B-----5:R-:W-:Y:S01]  /*7250*/  MOV R0, 0xffffff80 ;  /* 0xffffff8000007802 */ /* 0x020fe20000000f00 */
[----:B------:R-:W-:Y:S01]  /*7260*/  FMUL.FTZ R44, R44, c[0x0][0x320] ;  /* 0x0000c8002c2c7a20 */ /* 0x000fe20000410000 */
[C---:B------:R-:W-:Y:S01]  /*7270*/  HMMA.16816.F32.BF16 R56, R188.reuse, R6, R56 ;  /* 0x00000006bc38723c */ /* 0x040fe20000041838 */
[----:B------:R-:W2:Y:S03]  /*7280*/  MUFU.TANH R151, R19 ;  /* 0x0000001300977308 */ /* 0x000ea60000002400 */
[----:B------:R-:W-:Y:S02]  /*7290*/  IMAD R0, R192, R0, 0x1 ;  /* 0x00000001c0007424 */ /* 0x000fe400078e0200 */
[----:B------:R-:W-:Y:S02]  /*72a0*/  FMUL.FTZ R49, R49, c[0x0][0x320] ;  /* 0x0000c80031317a20 */ /* 0x000fe40000410000 */
[C---:B------:R-:W-:Y:S03]  /*72b0*/  HMMA.16816.F32.BF16 R60, R188.reuse, R12, R60 ;  /* 0x0000000cbc3c723c */ /* 0x040fe6000004183c */
[----:B------:R-:W-:Y:S01]  /*72c0*/  MUFU.TANH R19, R41 ;  /* 0x0000002900137308 */ /* 0x000fe20000002400 */
[----:B------:R-:W-:Y:S01]  /*72d0*/  IADD3 R0, R0, c[0x0][0x1d0], -R193 ;  /* 0x0000740000007a10 */ /* 0x000fe20007ffe8c1 */
[----:B------:R-:W-:Y:S02]  /*72e0*/  FMUL.FTZ R48, R48, c[0x0][0x320] ;  /* 0x0000c80030307a20 */ /* 0x000fe40000410000 */
[----:B------:R-:W-:Y:S01]  /*72f0*/  FMUL.FTZ R45, R45, c[0x0][0x320] ;  /* 0x0000c8002d2d7a20 */ /* 0x000fe20000410000 */
[----:B------:R-:W-:Y:S04]  /*7300*/  HMMA.16816.F32.BF16 R64, R188, R14, R64 ;  /* 0x0000000ebc40723c */ /* 0x000fe80000041840 */
[----:B------:R-:W-:Y:S01]  /*7310*/  FMUL.FTZ R46, R46, c[0x0][0x320] ;  /* 0x0000c8002e2e7a20 */ /* 0x000fe20000410000 */
[----:B------:R5:W-:Y:S01]  /*7320*/  MUFU.TANH R15, R49 ;  /* 0x00000031000f7308 */ /* 0x000be20000002400 */
[----:B------:R-:W-:Y:S01]  /*7330*/  IADD3 R0, R0, -c[0x0][0x168], RZ ;  /* 0x80005a0000007a10 */ /* 0x000fe20007ffe0ff */
[----:B------:R-:W-:Y:S02]  /*7340*/  FMUL.FTZ R47, R47, c[0x0][0x320] ;  /* 0x0000c8002f2f7a20 */ /* 0x000fe40000410000 */
[----:B------:R-:W-:Y:S03]  /*7350*/  FMUL.FTZ R5, R56, c[0x0][0x320] ;  /* 0x0000c80038057a20 */ /* 0x000fe60000410000 */
[C---:B------:R-:W-:Y:S01]  /*7360*/  IMAD.IADD R2, R0.reuse, 0x1, R2 ;  /* 0x0000000100027824 */ /* 0x040fe200078e0202 */
[----:B-1----:R-:W-:Y:S01]  /*7370*/  IADD3 R0, R0, R8, RZ ;  /* 0x0000000800007210 */ /* 0x002fe20007ffe0ff */
[----:B------:R-:W-:Y:S01]  /*7380*/  FMUL.FTZ R52, R52, c[0x0][0x320] ;  /* 0x0000c80034347a20 */ /* 0x000fe20000410000 */
[----:B------:R1:W-:Y:S01]  /*7390*/  MUFU.TANH R6, R48 ;  /* 0x0000003000067308 */ /* 0x0003e20000002400 */
[----:B------:R-:W-:Y:S01]  /*73a0*/  FMUL.FTZ R53, R53, c[0x0][0x320] ;  /* 0x0000c80035357a20 */ /* 0x000fe20000410000 */
[----:B------:R-:W-:Y:S01]  /*73b0*/  ISETP.GT.AND P0, PT, R2, 0x1, PT ;  /* 0x000000010200780c */ /* 0x000fe20003f04270 */
[----:B------:R-:W-:Y:S01]  /*73c0*/  FMUL.FTZ R60, R60, c[0x0][0x320] ;  /* 0x0000c8003c3c7a20 */ /* 0x000fe20000410000 */
[----:B------:R-:W-:Y:S01]  /*73d0*/  ISETP.GT.AND P1, PT, R2, RZ, PT ;  /* 0x000000ff0200720c */ /* 0x000fe20003f24270 */
[----:B------:R-:W-:Y:S01]  /*73e0*/  FMUL.FTZ R61, R61, c[0x0][0x320] ;  /* 0x0000c8003d3d7a20 */ /* 0x000fe20000410000 */
[----:B------:R-:W-:Y:S01]  /*73f0*/  FSEL R8, R156, -INF , P0 ;  /* 0xff8000009c087808 */ /* 0x000fe20000000000 */
[----:B------:R-:W-:Y:S01]  /*7400*/  FMUL.FTZ R54, R54, c[0x0][0x320] ;  /* 0x0000c80036367a20 */ /* 0x000fe20000410000 */
[C---:B------:R-:W-:Y:S01]  /*7410*/  ISETP.GT.AND P0, PT, R0.reuse, 0x8, PT ;  /* 0x000000080000780c */ /* 0x040fe20003f04270 */
[----:B------:R-:W-:Y:S01]  /*7420*/  FMUL.FTZ R55, R55, c[0x0][0x320] ;  /* 0x0000c80037377a20 */ /* 0x000fe20000410000 */
[----:B------:R-:W1:Y:S01]  /*7430*/  MUFU.TANH R24, R24 ;  /* 0x0000001800187308 */ /* 0x000e620000002400 */
[----:B------:R-:W-:Y:S01]  /*7440*/  ISETP.GT.AND P5, PT, R0, RZ, PT ;  /* 0x000000ff0000720c */ /* 0x000fe20003fa4270 */
[----:B------:R-:W-:Y:S01]  /*7450*/  FMUL.FTZ R16, R57, c[0x0][0x320] ;  /* 0x0000c80039107a20 */ /* 0x000fe20000410000 */
[----:B---3--:R-:W-:Y:S01]  /*7460*/  FSEL R13, R149, -INF , P0 ;  /* 0xff800000950d7808 */ /* 0x008fe20000000000 */
[----:B------:R-:W-:Y:S01]  /*7470*/  FMUL.FTZ R62, R62, c[0x0][0x320] ;  /* 0x0000c8003e3e7a20 */ /* 0x000fe20000410000 */
[----:B------:R-:W-:Y:S01]  /*7480*/  ISETP.GT.AND P0, PT, R0, 0x11, PT ;  /* 0x000000110000780c */ /* 0x000fe20003f04270 */
[----:B------:R-:W-:Y:S01]  /*7490*/  FMUL.FTZ R65, R65, c[0x0][0x320] ;  /* 0x0000c80041417a20 */ /* 0x000fe20000410000 */
[----:B------:R-:W-:Y:S01]  /*74a0*/  FSEL R7, R157, -INF , P1 ;  /* 0xff8000009d077808 */ /* 0x000fe20000800000 */
[----:B------:R-:W-:Y:S01]  /*74b0*/  FMUL.FTZ R42, R42, c[0x0][0x320] ;  /* 0x0000c8002a2a7a20 */ /* 0x000fe20000410000 */
[C---:B------:R-:W-:Y:S01]  /*74c0*/  ISETP.GT.AND P1, PT, R2.reuse, 0x9, PT ;  /* 0x000000090200780c */ /* 0x040fe20003f24270 */
[----:B------:R-:W3:Y:S01]  /*74d0*/  MUFU.TANH R23, R23 ;  /* 0x0000001700177308 */ /* 0x000ee20000002400 */
[----:B-----5:R-:W-:Y:S01]  /*74e0*/  FSEL R49, R69, -INF , P0 ;  /* 0xff80000045317808 */ /* 0x020fe20000000000 */
[----:B------:R-:W-:Y:S01]  /*74f0*/  FMUL.FTZ R59, R59, c[0x0][0x320] ;  /* 0x0000c8003b3b7a20 */ /* 0x000fe20000410000 */
[----:B------:R-:W-:Y:S01]  /*7500*/  ISETP.GT.AND P0, PT, R2, 0x20, PT ;  /* 0x000000200200780c */ /* 0x000fe20003f04270 */
[----:B------:R-:W-:Y:S01]  /*7510*/  FMUL.FTZ R50, R50, c[0x0][0x320] ;  /* 0x0000c80032327a20 */ /* 0x000fe20000410000 */
[----:B------:R-:W-:Y:S01]  /*7520*/  FSEL R11, R155, -INF , P5 ;  /* 0xff8000009b0b7808 */ /* 0x000fe20002800000 */
[----:B------:R-:W-:Y:S01]  /*7530*/  FMUL.FTZ R64, R64, c[0x0][0x320] ;  /* 0x0000c80040407a20 */ /* 0x000fe20000410000 */
[----:B------:R-:W-:Y:S01]  /*7540*/  ISETP.GT.AND P5, PT, R0, 0x9, PT ;  /* 0x000000090000780c */ /* 0x000fe20003fa4270 */
[----:B------:R-:W-:Y:S01]  /*7550*/  FMUL.FTZ R51, R51, c[0x0][0x320] ;  /* 0x0000c80033337a20 */ /* 0x000fe20000410000 */
[----:B------:R-:W-:Y:S01]  /*7560*/  FSEL R10, R152, -INF , P1 ;  /* 0xff800000980a7808 */ /* 0x000fe20000800000 */
[----:B------:R-:W-:Y:S01]  /*7570*/  MUFU.TANH R65, R65 ;  /* 0x0000004100417308 */ /* 0x000fe20000002400 */
[----:B------:R-:W-:Y:S01]  /*7580*/  FSEL R152, R20, -INF , P0 ;  /* 0xff80000014987808 */ /* 0x000fe20000000000 */
[----:B------:R-:W-:Y:S01]  /*7590*/  FMUL.FTZ R33, R33, c[0x0][0x320] ;  /* 0x0000c80021217a20 */ /* 0x000fe20000410000 */
[----:B------:R-:W-:Y:S01]  /*75a0*/  ISETP.GT.AND P0, PT, R2, 0x29, PT ;  /* 0x000000290200780c */ /* 0x000fe20003f04270 */
[----:B------:R-:W-:Y:S01]  /*75b0*/  FMUL.FTZ R67, R67, c[0x0][0x320] ;  /* 0x0000c80043437a20 */ /* 0x000fe20000410000 */
[----:B------:R-:W-:Y:S01]  /*75c0*/  FSEL R14, R148, -INF , P5 ;  /* 0xff800000940e7808 */ /* 0x000fe20002800000 */
[----:B------:R-:W-:Y:S01]  /*75d0*/  FMUL.FTZ R58, R58, c[0x0][0x320] ;  /* 0x0000c8003a3a7a20 */ /* 0x000fe20000410000 */
[----:B------:R-:W-:Y:S02]  /*75e0*/  ISETP.GT.AND P5, PT, R2, 0x18, PT ;  /* 0x000000180200780c */ /* 0x000fe40003fa4270 */
[----:B----4-:R-:W-:Y:S01]  /*75f0*/  FSEL R157, R25, -INF , P0 ;  /* 0xff800000199d7808 */ /* 0x010fe20000000000 */
[----:B------:R-:W4:Y:S01]  /*7600*/  MUFU.TANH R22, R22 ;  /* 0x0000001600167308 */ /* 0x000f220000002400 */
[----:B------:R-:W-:Y:S02]  /*7610*/  ISETP.GT.AND P0, PT, R0, 0x30, PT ;  /* 0x000000300000780c */ /* 0x000fe40003f04270 */
[----:B------:R-:W-:Y:S02]  /*7620*/  ISETP.GT.AND P2, PT, R2, 0x8, PT ;  /* 0x000000080200780c */ /* 0x000fe40003f44270 */
[----:B------:R-:W-:Y:S02]  /*7630*/  FSEL R56, R68, -INF , P5 ;  /* 0xff80000044387808 */ /* 0x000fe40002800000 */
[----:B------:R-:W-:Y:S02]  /*7640*/  ISETP.GT.AND P5, PT, R2, 0x21, PT ;  /* 0x000000210200780c */ /* 0x000fe40003fa4270 */
[----:B------:R-:W-:Y:S01]  /*7650*/  FSEL R162, R30, -INF , P0 ;  /* 0xff8000001ea27808 */ /* 0x000fe20000000000 */
[----:B------:R-:W2:Y:S01]  /*7660*/  MUFU.TANH R28, R28 ;  /* 0x0000001c001c7308 */ /* 0x000ea20000002400 */
[----:B------:R-:W-:Y:S02]  /*7670*/  ISETP.GT.AND P0, PT, R0, 0x39, PT ;  /* 0x000000390000780c */ /* 0x000fe40003f04270 */
[----:B------:R-:W-:Y:S02]  /*7680*/  FSEL R9, R153, -INF , P2 ;  /* 0xff80000099097808 */ /* 0x000fe40001000000 */
[----:B------:R-:W-:Y:S02]  /*7690*/  FSEL R153, R21, -INF , P5 ;  /* 0xff80000015997808 */ /* 0x000fe40002800000 */
[----:B------:R-:W-:Y:S01]  /*76a0*/  FSEL R171, R35, -INF , P0 ;  /* 0xff80000023ab7808 */ /* 0x000fe20000000000 */
[----:B------:R-:W5:Y:S01]  /*76b0*/  LDL.64 R20, [R1+0x18] ;  /* 0x0000180001147983 */ /* 0x000f620000100a00 */
[----:B------:R-:W-:Y:S01]  /*76c0*/  ISETP.GT.AND P0, PT, R2, 0x48, PT ;  /* 0x000000480200780c */ /* 0x000fe20003f04270 */
[----:B------:R-:W1:Y:S01]  /*76d0*/  MUFU.TANH R29, R29 ;  /* 0x0000001d001d7308 */ /* 0x000e620000002400 */
[----:B------:R-:W-:Y:S02]  /*76e0*/  FMNMX.FTZ R4, R7, R3, !PT ;  /* 0x0000000307047209 */ /* 0x000fe40007810000 */
[----:B------:R-:W-:Y:S02]  /*76f0*/  FSEL R198, R18, -INF , P0 ;  /* 0xff80000012c67808 */ /* 0x000fe40000000000 */
[----:B------:R-:W5:Y:S01]  /*7700*/  LDL R18, [R1+0x14] ;  /* 0x0000140001127983 */ /* 0x000f620000100800 */
[----:B------:R-:W-:Y:S02]  /*7710*/  ISETP.GT.AND P3, PT, R0, 0x1, PT ;  /* 0x000000010000780c */ /* 0x000fe40003f64270 */
[----:B------:R-:W-:Y:S02]  /*7720*/  FMNMX.FTZ R4, R8, R4, !PT ;  /* 0x0000000408047209 */ /* 0x000fe40007810000 */
[----:B------:R-:W-:Y:S01]  /*7730*/  FSEL R12, R154, -INF , P3 ;  /* 0xff8000009a0c7808 */ /* 0x000fe20001800000 */
[----:B------:R-:W2:Y:S01]  /*7740*/  MUFU.TANH R27, R27 ;  /* 0x0000001b001b7308 */ /* 0x000ea20000002400 */
[C---:B------:R-:W-:Y:S02]  /*7750*/  ISETP.GT.AND P3, PT, R2.reuse, 0x10, PT ;  /* 0x000000100200780c */ /* 0x040fe40003f64270 */
[----:B------:R-:W-:Y:S02]  /*7760*/  FMNMX.FTZ R4, R9, R4, !PT ;  /* 0x0000000409047209 */ /* 0x000fe40007810000 */
[----:B------:R-:W-:Y:S02]  /*7770*/  FSEL R40, R137, -INF , P3 ;  /* 0xff80000089287808 */ /* 0x000fe40001800000 */
[----:B------:R-:W-:Y:S02]  /*7780*/  ISETP.GT.AND P3, PT, R2, 0x19, PT ;  /* 0x000000190200780c */ /* 0x000fe40003f64270 */
[----:B------:R-:W-:Y:S01]  /*7790*/  FMNMX.FTZ R4, R10, R4, !PT ;  /* 0x000000040a047209 */ /* 0x000fe20007810000 */
[----:B------:R-:W3:Y:S01]  /*77a0*/  MUFU.TANH R32, R32 ;  /* 0x0000002000207308 */ /* 0x000ee20000002400 */
[----:B------:R-:W-:Y:S02]  /*77b0*/  ISETP.GT.AND P2, PT, R2, 0x11, PT ;  /* 0x000000110200780c */ /* 0x000fe40003f44270 */
[----:B------:R-:W-:Y:S02]  /*77c0*/  FSEL R57, R17, -INF , P3 ;  /* 0xff80000011397808 */ /* 0x000fe40001800000 */
[----:B------:R-:W-:Y:S02]  /*77d0*/  FSEL R41, R136, -INF , P2 ;  /* 0xff80000088297808 */ /* 0x000fe40001000000 */
[----:B------:R-:W-:Y:S02]  /*77e0*/  FMNMX.FTZ R4, R40, R4, !PT ;  /* 0x0000000428047209 */ /* 0x000fe40007810000 */
[----:B------:R-:W-:Y:S01]  /*77f0*/  ISETP.GT.AND P1, PT, R0, 0x10, PT ;  /* 0x000000100000780c */ /* 0x000fe20003f24270 */
[----:B------:R3:W-:Y:S01]  /*7800*/  MUFU.TANH R17, R5 ;  /* 0x0000000500117308 */ /* 0x0007e20000002400 */
[----:B------:R-:W-:Y:S02]  /*7810*/  FMNMX.FTZ R4, R41, R4, !PT ;  /* 0x0000000429047209 */ /* 0x000fe40007810000 */
[----:B-1----:R-:W-:Y:S02]  /*7820*/  FSEL R48, R71, -INF , P1 ;  /* 0xff80000047307808 */ /* 0x002fe40000800000 */
[----:B------:R-:W-:Y:S02]  /*7830*/  FMNMX.FTZ R4, R56, R4, !PT ;  /* 0x0000000438047209 */ /* 0x000fe40007810000 */
[C---:B------:R-:W-:Y:S02]  /*7840*/  ISETP.GT.AND P1, PT, R0.reuse, 0x19, PT ;  /* 0x000000190000780c */ /* 0x040fe40003f24270 */
[----:B------:R-:W-:Y:S01]  /*7850*/  FMNMX.FTZ R4, R57, R4, !PT ;  /* 0x0000000439047209 */ /* 0x000fe20007810000 */
[----:B------:R-:W1:Y:S01]  /*7860*/  MUFU.TANH R26, R26 ;  /* 0x0000001a001a7308 */ /* 0x000e620000002400 */
[----:B------:R-:W-:Y:S02]  /*7870*/  ISETP.GT.AND P2, PT, R0, 0x18, PT ;  /* 0x000000180000780c */ /* 0x000fe40003f44270 */
[----:B--2---:R-:W-:Y:S02]  /*7880*/  FSEL R151, R151, -INF , P1 ;  /* 0xff80000097977808 */ /* 0x004fe40000800000 */
[----:B------:R-:W-:Y:S02]  /*7890*/  ISETP.GT.AND P1, PT, R2, 0x28, PT ;  /* 0x000000280200780c */ /* 0x000fe40003f24270 */
[----:B------:R-:W-:Y:S02]  /*78a0*/  FMNMX.FTZ R4, R152, R4, !PT ;  /* 0x0000000498047209 */ /* 0x000fe40007810000 */
[----:B------:R-:W-:Y:S01]  /*78b0*/  FSEL R150, R150, -INF , P2 ;  /* 0xff80000096967808 */ /* 0x000fe20001000000 */
[----:B------:R-:W2:Y:S01]  /*78c0*/  MUFU.TANH R31, R31 ;  /* 0x0000001f001f7308 */ /* 0x000ea20000002400 */
[----:B------:R-:W-:Y:S02]  /*78d0*/  ISETP.GT.AND P2, PT, R0, 0x21, PT ;  /* 0x000000210000780c */ /* 0x000fe40003f44270 */
[----:B------:R-:W-:Y:S02]  /*78e0*/  FSEL R156, R24, -INF , P1 ;  /* 0xff800000189c7808 */ /* 0x000fe40000800000 */
[----:B------:R-:W-:Y:S02]  /*78f0*/  FMNMX.FTZ R4, R153, R4, !PT ;  /* 0x0000000499047209 */ /* 0x000fe40007810000 */
[----:B---3--:R-:W-:Y:S02]  /*7900*/  FSEL R155, R23, -INF , P2 ;  /* 0xff800000179b7808 */ /* 0x008fe40001000000 */
[----:B------:R-:W-:Y:S01]  /*7910*/  ISETP.GT.AND P3, PT, R0, 0x20, PT ;  /* 0x000000200000780c */ /* 0x000fe20003f64270 */
[----:B------:R-:W3:Y:S01]  /*7920*/  MUFU.TANH R33, R33 ;  /* 0x0000002100217308 */ /* 0x000ee20000002400 */
[----:B------:R-:W-:Y:S02]  /*7930*/  ISETP.GT.AND P2, PT, R2, 0x30, PT ;  /* 0x000000300200780c */ /* 0x000fe40003f44270 */
[----:B------:R-:W-:Y:S02]  /*7940*/  FMNMX.FTZ R5, R11, R70, !PT ;  /* 0x000000460b057209 */ /* 0x000fe40007810000 */
[----:B------:R-:W-:Y:S02]  /*7950*/  FMNMX.FTZ R4, R156, R4, !PT ;  /* 0x000000049c047209 */ /* 0x000fe40007810000 */
[----:B----4-:R-:W-:Y:S02]  /*7960*/  FSEL R154, R22, -INF , P3 ;  /* 0xff800000169a7808 */ /* 0x010fe40001800000 */
[----:B------:R-:W-:Y:S01]  /*7970*/  FSEL R160, R28, -INF , P2 ;  /* 0xff8000001ca07808 */ /* 0x000fe20001000000 */
[----:B------:R-:W4:Y:S01]  /*7980*/  MUFU.TANH R36, R36 ;  /* 0x0000002400247308 */ /* 0x000f220000002400 */
[----:B------:R-:W-:Y:S02]  /*7990*/  FMNMX.FTZ R5, R12, R5, !PT ;  /* 0x000000050c057209 */ /* 0x000fe40007810000 */
[----:B------:R-:W-:Y:S02]  /*79a0*/  ISETP.GT.AND P1, PT, R2, 0x31, PT ;  /* 0x000000310200780c */ /* 0x000fe40003f24270 */
[C---:B------:R-:W-:Y:S02]  /*79b0*/  ISETP.GT.AND P3, PT, R0.reuse, 0x29, PT ;  /* 0x000000290000780c */ /* 0x040fe40003f64270 */
[----:B------:R-:W-:Y:S02]  /*79c0*/  FMNMX.FTZ R4, R157, R4, !PT ;  /* 0x000000049d047209 */ /* 0x000fe40007810000 */
[----:B------:R-:W-:Y:S01]  /*79d0*/  FSEL R161, R29, -INF , P1 ;  /* 0xff8000001da17808 */ /* 0x000fe20000800000 */
[----:B------:R-:W3:Y:S01]  /*79e0*/  MUFU.TANH R37, R37 ;  /* 0x0000002500257308 */ /* 0x000ee20000002400 */
[----:B------:R-:W-:Y:S02]  /*79f0*/  FMNMX.FTZ R5, R13, R5, !PT ;  /* 0x000000050d057209 */ /* 0x000fe40007810000 */
[----:B------:R-:W-:Y:S02]  /*7a00*/  ISETP.GT.AND P5, PT, R0, 0x28, PT ;  /* 0x000000280000780c */ /* 0x000fe40003fa4270 */
[----:B------:R-:W-:Y:S02]  /*7a10*/  FSEL R159, R27, -INF , P3 ;  /* 0xff8000001b9f7808 */ /* 0x000fe40001800000 */
[----:B------:R-:W-:Y:S02]  /*7a20*/  ISETP.GT.AND P3, PT, R2, 0x38, PT ;  /* 0x000000380200780c */ /* 0x000fe40003f64270 */
[----:B------:R-:W-:Y:S01]  /*7a30*/  FMNMX.FTZ R4, R160, R4, !PT ;  /* 0x00000004a0047209 */ /* 0x000fe20007810000 */
[----:B------:R-:W4:Y:S01]  /*7a40*/  MUFU.TANH R34, R34 ;  /* 0x0000002200227308 */ /* 0x000f220000002400 */
[----:B------:R-:W-:Y:S02]  /*7a50*/  FSEL R168, R32, -INF , P3 ;  /* 0xff80000020a87808 */ /* 0x000fe40001800000 */
[----:B------:R-:W-:Y:S02]  /*7a60*/  FMNMX.FTZ R5, R14, R5, !PT ;  /* 0x000000050e057209 */ /* 0x000fe40007810000 */
[----:B------:R-:W-:Y:S02]  /*7a70*/  FMNMX.FTZ R4, R161, R4, !PT ;  /* 0x00000004a1047209 */ /* 0x000fe40007810000 */
[----:B-1----:R-:W-:Y:S02]  /*7a80*/  FSEL R158, R26, -INF , P5 ;  /* 0xff8000001a9e7808 */ /* 0x002fe40002800000 */
[----:B------:R-:W-:Y:S01]  /*7a90*/  ISETP.GT.AND P5, PT, R0, 0x31, PT ;  /* 0x000000310000780c */ /* 0x000fe20003fa4270 */
[----:B------:R-:W1:Y:S01]  /*7aa0*/  MUFU.TANH R39, R39 ;  /* 0x0000002700277308 */ /* 0x000e620000002400 */
[----:B------:R-:W-:Y:S02]  /*7ab0*/  ISETP.GT.AND P2, PT, R2, 0x39, PT ;  /* 0x000000390200780c */ /* 0x000fe40003f44270 */
[----:B--2---:R-:W-:Y:S02]  /*7ac0*/  FSEL R163, R31, -INF , P5 ;  /* 0xff8000001fa37808 */ /* 0x004fe40002800000 */
[----:B------:R-:W-:Y:S02]  /*7ad0*/  FMNMX.FTZ R4, R168, R4, !PT ;  /* 0x00000004a8047209 */ /* 0x000fe40007810000 */
[----:B------:R-:W-:Y:S02]  /*7ae0*/  ISETP.GT.AND P5, PT, R2, 0x40, PT ;  /* 0x000000400200780c */ /* 0x000fe40003fa4270 */
[----:B---3--:R-:W-:Y:S01]  /*7af0*/  FSEL R169, R33, -INF , P2 ;  /* 0xff80000021a97808 */ /* 0x008fe20001000000 */
[----:B------:R-:W2:Y:S01]  /*7b00*/  MUFU.TANH R38, R38 ;  /* 0x0000002600267308 */ /* 0x000ea20000002400 */
[----:B------:R-:W-:Y:S02]  /*7b10*/  FMNMX.FTZ R5, R48, R5, !PT ;  /* 0x0000000530057209 */ /* 0x000fe40007810000 */
[----:B----4-:R-:W-:Y:S02]  /*7b20*/  FSEL R194, R36, -INF , P5 ;  /* 0xff80000024c27808 */ /* 0x010fe40002800000 */
[----:B------:R-:W-:Y:S02]  /*7b30*/  ISETP.GT.AND P3, PT, R2, 0x41, PT ;  /* 0x000000410200780c */ /* 0x000fe40003f64270 */
[----:B------:R-:W-:Y:S02]  /*7b40*/  FMNMX.FTZ R5, R49, R5, !PT ;  /* 0x0000000531057209 */ /* 0x000fe40007810000 */
[----:B------:R-:W-:Y:S01]  /*7b50*/  FMNMX.FTZ R4, R169, R4, !PT ;  /* 0x00000004a9047209 */ /* 0x000fe20007810000 */
[----:B------:R-:W3:Y:S01]  /*7b60*/  MUFU.TANH R44, R44 ;  /* 0x0000002c002c7308 */ /* 0x000ee20000002400 */
[----:B------:R-:W-:Y:S02]  /*7b70*/  FSEL R195, R37, -INF , P3 ;  /* 0xff80000025c37808 */ /* 0x000fe40001800000 */
[----:B------:R-:W-:Y:S02]  /*7b80*/  ISETP.GT.AND P1, PT, R0, 0x38, PT ;  /* 0x000000380000780c */ /* 0x000fe40003f24270 */
[----:B------:R-:W-:Y:S02]  /*7b90*/  FMNMX.FTZ R5, R150, R5, !PT ;  /* 0x0000000596057209 */ /* 0x000fe40007810000 */
[----:B------:R-:W-:Y:S02]  /*7ba0*/  FMNMX.FTZ R4, R194, R4, !PT ;  /* 0x00000004c2047209 */ /* 0x000fe40007810000 */
[----:B------:R-:W-:Y:S01]  /*7bb0*/  FSEL R170, R34, -INF , P1 ;  /* 0xff80000022aa7808 */ /* 0x000fe20000800000 */
[----:B------:R-:W4:Y:S01]  /*7bc0*/  MUFU.TANH R45, R45 ;  /* 0x0000002d002d7308 */ /* 0x000f220000002400 */
[----:B------:R-:W-:Y:S02]  /*7bd0*/  ISETP.GT.AND P1, PT, R0, 0x41, PT ;  /* 0x000000410000780c */ /* 0x000fe40003f24270 */
[----:B------:R-:W-:Y:S02]  /*7be0*/  ISETP.GT.AND P5, PT, R2, 0x49, PT ;  /* 0x000000490200780c */ /* 0x000fe40003fa4270 */
[----:B------:R-:W-:Y:S02]  /*7bf0*/  FMNMX.FTZ R5, R151, R5, !PT ;  /* 0x0000000597057209 */ /* 0x000fe40007810000 */
[----:B------:R-:W-:Y:S02]  /*7c00*/  FMNMX.FTZ R4, R195, R4, !PT ;  /* 0x00000004c3047209 */ /* 0x000fe40007810000 */
[----:B-1----:R-:W-:Y:S01]  /*7c10*/  FSEL R197, R39, -INF , P1 ;  /* 0xff80000027c57808 */ /* 0x002fe20000800000 */
[----:B------:R-:W1:Y:S01]  /*7c20*/  MUFU.TANH R43, R43 ;  /* 0x0000002b002b7308 */ /* 0x000e620000002400 */
[----:B------:R-:W-:Y:S02]  /*7c30*/  ISETP.GT.AND P2, PT, R0, 0x40, PT ;  /* 0x000000400000780c */ /* 0x000fe40003f44270 */
[----:B------:R-:W-:Y:S02]  /*7c40*/  ISETP.GT.AND P1, PT, R2, 0x50, PT ;  /* 0x000000500200780c */ /* 0x000fe40003f24270 */
[----:B------:R-:W-:Y:S02]  /*7c50*/  FSEL R199, R19, -INF , P5 ;  /* 0xff80000013c77808 */ /* 0x000fe40002800000 */
[----:B------:R-:W-:Y:S02]  /*7c60*/  FMNMX.FTZ R5, R154, R5, !PT ;  /* 0x000000059a057209 */ /* 0x000fe40007810000 */
[----:B------:R-:W-:Y:S01]  /*7c70*/  FMNMX.FTZ R4, R198, R4, !PT ;  /* 0x00000004c6047209 */ /* 0x000fe20007810000 */
[----:B------:R-:W1:Y:S01]  /*7c80*/  MUFU.TANH R42, R42 ;  /* 0x0000002a002a7308 */ /* 0x000e620000002400 */
[----:B--2---:R-:W-:Y:S02]  /*7c90*/  FSEL R196, R38, -INF , P2 ;  /* 0xff80000026c47808 */ /* 0x004fe40001000000 */
[----:B---3--:R-:W-:Y:S02]  /*7ca0*/  FSEL R240, R44, -INF , P1 ;  /* 0xff8000002cf07808 */ /* 0x008fe40000800000 */
[----:B------:R-:W-:Y:S02]  /*7cb0*/  ISETP.GT.AND P0, PT, R2, 0x51, PT ;  /* 0x000000510200780c */ /* 0x000fe40003f04270 */
[C---:B------:R-:W-:Y:S02]  /*7cc0*/  ISETP.GT.AND P2, PT, R0.reuse, 0x49, PT ;  /* 0x000000490000780c */ /* 0x040fe40003f44270 */
[----:B------:R-:W-:Y:S01]  /*7cd0*/  FMNMX.FTZ R5, R155, R5, !PT ;  /* 0x000000059b057209 */ /* 0x000fe20007810000 */
[----:B------:R-:W2:Y:S01]  /*7ce0*/  MUFU.TANH R46, R46 ;  /* 0x0000002e002e7308 */ /* 0x000ea20000002400 */
[----:B------:R-:W-:Y:S02]  /*7cf0*/  FMNMX.FTZ R4, R199, R4, !PT ;  /* 0x00000004c7047209 */ /* 0x000fe40007810000 */
[----:B----4-:R-:W-:Y:S02]  /*7d00*/  FSEL R239, R45, -INF , P0 ;  /* 0xff8000002def7808 */ /* 0x010fe40000000000 */
[----:B------:R-:W-:Y:S02]  /*7d10*/  ISETP.GT.AND P3, PT, R0, 0x48, PT ;  /* 0x000000480000780c */ /* 0x000fe40003f64270 */
[----:B-1----:R-:W-:Y:S02]  /*7d20*/  FSEL R231, R43, -INF , P2 ;  /* 0xff8000002be77808 */ /* 0x002fe40001000000 */
[----:B------:R-:W-:Y:S01]  /*7d30*/  ISETP.GT.AND P2, PT, R2, 0x58, PT ;  /* 0x000000580200780c */ /* 0x000fe20003f44270 */
[----:B------:R-:W1:Y:S01]  /*7d40*/  MUFU.TANH R47, R47 ;  /* 0x0000002f002f7308 */ /* 0x000e620000002400 */
[----:B------:R-:W-:Y:S02]  /*7d50*/  FMNMX.FTZ R5, R158, R5, !PT ;  /* 0x000000059e057209 */ /* 0x000fe40007810000 */
[----:B------:R-:W-:Y:S02]  /*7d60*/  FMNMX.FTZ R4, R240, R4, !PT ;  /* 0x00000004f0047209 */ /* 0x000fe40007810000 */
[----:B------:R-:W-:Y:S02]  /*7d70*/  ISETP.GT.AND P5, PT, R0, 0x50, PT ;  /* 0x000000500000780c */ /* 0x000fe40003fa4270 */
[----:B------:R-:W-:Y:S02]  /*7d80*/  FSEL R230, R42, -INF , P3 ;  /* 0xff8000002ae67808 */ /* 0x000fe40001800000 */
[----:B------:R-:W-:Y:S01]  /*7d90*/  ISETP.GT.AND P3, PT, R0, 0x51, PT ;  /* 0x000000510000780c */ /* 0x000fe20003f64270 */
[----:B------:R-:W3:Y:S01]  /*7da0*/  MUFU.TANH R52, R52 ;  /* 0x0000003400347308 */ /* 0x000ee20000002400 */
[----:B------:R-:W-:Y:S02]  /*7db0*/  ISETP.GT.AND P1, PT, R2, 0x59, PT ;  /* 0x000000590200780c */ /* 0x000fe40003f24270 */
[----:B------:R-:W-:Y:S02]  /*7dc0*/  FMNMX.FTZ R4, R239, R4, !PT ;  /* 0x00000004ef047209 */ /* 0x000fe40007810000 */
[----:B------:R-:W-:Y:S02]  /*7dd0*/  FSEL R246, R6, -INF , P2 ;  /* 0xff80000006f67808 */ /* 0x000fe40001000000 */
[----:B------:R-:W-:Y:S02]  /*7de0*/  FMNMX.FTZ R6, R159, R5, !PT ;  /* 0x000000059f067209 */ /* 0x000fe40007810000 */
[----:B--2---:R-:W-:Y:S01]  /*7df0*/  FSEL R241, R46, -INF , P5 ;  /* 0xff8000002ef17808 */ /* 0x004fe20002800000 */
[----:B------:R-:W2:Y:S01]  /*7e00*/  MUFU.TANH R53, R53 ;  /* 0x0000003500357308 */ /* 0x000ea20000002400 */
[C---:B------:R-:W-:Y:S02]  /*7e10*/  ISETP.GT.AND P5, PT, R2.reuse, 0x60, PT ;  /* 0x000000600200780c */ /* 0x040fe40003fa4270 */
[----:B------:R-:W-:Y:S02]  /*7e20*/  FSEL R245, R15, -INF , P1 ;  /* 0xff8000000ff57808 */ /* 0x000fe40000800000 */
[----:B-1----:R-:W-:Y:S02]  /*7e30*/  FSEL R243, R47, -INF , P3 ;  /* 0xff8000002ff37808 */ /* 0x002fe40001800000 */
[C---:B------:R-:W-:Y:S02]  /*7e40*/  ISETP.GT.AND P3, PT, R2.reuse, 0x61, PT ;  /* 0x000000610200780c */ /* 0x040fe40003f64270 */
[----:B------:R-:W-:Y:S01]  /*7e50*/  ISETP.GT.AND P2, PT, R2, 0x68, PT ;  /* 0x000000680200780c */ /* 0x000fe20003f44270 */
[----:B------:R-:W1:Y:S01]  /*7e60*/  MUFU.TANH R50, R50 ;  /* 0x0000003200327308 */ /* 0x000e620000002400 */
[----:B------:R-:W-:Y:S02]  /*7e70*/  ISETP.GT.AND P0, PT, R0, 0x58, PT ;  /* 0x000000580000780c */ /* 0x000fe40003f04270 */
[----:B------:R-:W-:Y:S02]  /*7e80*/  FMNMX.FTZ R5, R246, R4, !PT ;  /* 0x00000004f6057209 */ /* 0x000fe40007810000 */
[----:B------:R-:W-:Y:S02]  /*7e90*/  FMNMX.FTZ R6, R162, R6, !PT ;  /* 0x00000006a2067209 */ /* 0x000fe40007810000 */
[----:B---3--:R-:W-:Y:S02]  /*7ea0*/  FSEL R193, R52, -INF , P5 ;  /* 0xff80000034c17808 */ /* 0x008fe40002800000 */
[C---:B------:R-:W-:Y:S01]  /*7eb0*/  ISETP.GT.AND P5, PT, R2.reuse, 0x71, PT ;  /* 0x000000710200780c */ /* 0x040fe20003fa4270 */
[----:B------:R-:W3:Y:S01]  /*7ec0*/  MUFU.TANH R16, R16 ;  /* 0x0000001000107308 */ /* 0x000ee20000002400 */
[----:B------:R-:W-:Y:S02]  /*7ed0*/  FSEL R251, R17, -INF , P2 ;  /* 0xff80000011fb7808 */ /* 0x000fe40001000000 */
[C---:B------:R-:W-:Y:S02]  /*7ee0*/  ISETP.GT.AND P2, PT, R2.reuse, 0x79, PT ;  /* 0x000000790200780c */ /* 0x040fe40003f44270 */
[----:B--2---:R-:W-:Y:S02]  /*7ef0*/  FSEL R252, R53, -INF , P3 ;  /* 0xff80000035fc7808 */ /* 0x004fe40001800000 */
[C---:B------:R-:W-:Y:S02]  /*7f00*/  ISETP.GT.AND P3, PT, R2.reuse, 0x78, PT ;  /* 0x000000780200780c */ /* 0x040fe40003f64270 */
[----:B------:R-:W-:Y:S01]  /*7f10*/  ISETP.GT.AND P1, PT, R2, 0x69, PT ;  /* 0x000000690200780c */ /* 0x000fe20003f24270 */
[----:B------:R-:W2:Y:S01]  /*7f20*/  MUFU.TANH R60, R60 ;  /* 0x0000003c003c7308 */ /* 0x000ea20000002400 */
[----:B------:R-:W-:Y:S02]  /*7f30*/  FMNMX.FTZ R6, R163, R6, !PT ;  /* 0x00000006a3067209 */ /* 0x000fe40007810000 */
[----:B------:R-:W-:Y:S02]  /*7f40*/  FSEL R242, R65, -INF , P2 ;  /* 0xff80000041f27808 */ /* 0x000fe40001000000 */
[----:B-1----:R-:W-:Y:S02]  /*7f50*/  FSEL R248, R50, -INF , P0 ;  /* 0xff80000032f87808 */ /* 0x002fe40000000000 */
[----:B------:R-:W-:Y:S02]  /*7f60*/  ISETP.GT.AND P0, PT, R2, 0x70, PT ;  /* 0x000000700200780c */ /* 0x000fe40003f04270 */
[----:B------:R-:W-:Y:S01]  /*7f70*/  FMNMX.FTZ R2, R245, R5, !PT ;  /* 0x00000005f5027209 */ /* 0x000fe20007810000 */
[----:B------:R-:W1:Y:S01]  /*7f80*/  MUFU.TANH R61, R61 ;  /* 0x0000003d003d7308 */ /* 0x000e620000002400 */
[----:B------:R-:W-:Y:S01]  /*7f90*/  FMNMX.FTZ R6, R170, R6, !PT ;  /* 0x00000006aa067209 */ /* 0x000fe20007810000 */
[----:B------:R-:W-:Y:S01]  /*7fa0*/  FMUL.FTZ R5, R66, c[0x0][0x320] ;  /* 0x0000c80042057a20 */ /* 0x000fe20000410000 */
[----:B------:R-:W-:Y:S02]  /*7fb0*/  FMNMX.FTZ R2, R193, R2, !PT ;  /* 0x00000002c1027209 */ /* 0x000fe40007810000 */
[----:B------:R-:W-:Y:S01]  /*7fc0*/  FMNMX.FTZ R4, R171, R6, !PT ;  /* 0x00000006ab047209 */ /* 0x000fe20007810000 */
[----:B------:R-:W-:Y:S01]  /*7fd0*/  FMUL.FTZ R6, R63, c[0x0][0x320] ;  /* 0x0000c8003f067a20 */ /* 0x000fe20000410000 */
[----:B------:R-:W-:Y:S02]  /*7fe0*/  FMNMX.FTZ R2, R252, R2, !PT ;  /* 0x00000002fc027209 */ /* 0x000fe40007810000 */
[----:B---3--:R-:W-:Y:S01]  /*7ff0*/  FSEL R250, R16, -INF , P1 ;  /* 0xff80000010fa7808 */ /* 0x008fe20000800000 */
[----:B------:R-:W3:Y:S01]  /*8000*/  MUFU.TANH R64, R64 ;  /* 0x0000004000407308 */ /* 0x000ee20000002400 */
[----:B------:R-:W-:Y:S02]  /*8010*/  FMNMX.FTZ R2, R251, R2, !PT ;  /* 0x00000002fb027209 */ /* 0x000fe40007810000 */
[----:B------:R-:W-:Y:S02]  /*8020*/  FMNMX.FTZ R4, R196, R4, !PT ;  /* 0x00000004c4047209 */ /* 0x000fe40007810000 */
[----:B--2---:R-:W-:Y:S02]  /*8030*/  FSEL R249, R60, -INF , P0 ;  /* 0xff8000003cf97808 */ /* 0x004fe40000000000 */
[----:B------:R-:W-:Y:S02]  /*8040*/  FMNMX.FTZ R2, R250, R2, !PT ;  /* 0x00000002fa027209 */ /* 0x000fe40007810000 */
[----:B------:R-:W-:Y:S01]  /*8050*/  FMNMX.FTZ R4, R197, R4, !PT ;  /* 0x00000004c5047209 */ /* 0x000fe20007810000 */
[----:B------:R-:W2:Y:S01]  /*8060*/  MUFU.TANH R54, R54 ;  /* 0x0000003600367308 */ /* 0x000ea20000002400 */
[----:B------:R-:W-:Y:S02]  /*8070*/  FMNMX.FTZ R2, R249, R2, !PT ;  /* 0x00000002f9027209 */ /* 0x000fe40007810000 */
[----:B------:R-:W-:Y:S02]  /*8080*/  FMNMX.FTZ R4, R230, R4, !PT ;  /* 0x00000004e6047209 */ /* 0x000fe40007810000 */
[----:B-1----:R-:W-:Y:S02]  /*8090*/  FSEL R247, R61, -INF , P5 ;  /* 0xff8000003df77808 */ /* 0x002fe40002800000 */
[----:B------:R-:W-:Y:S02]  /*80a0*/  FMNMX.FTZ R4, R231, R4, !PT ;  /* 0x00000004e7047209 */ /* 0x000fe40007810000 */
[----:B------:R-:W-:Y:S01]  /*80b0*/  FMNMX.FTZ R2, R247, R2, !PT ;  /* 0x00000002f7027209 */ /* 0x000fe20007810000 */
[----:B------:R-:W1:Y:S01]  /*80c0*/  MUFU.TANH R51, R51 ;  /* 0x0000003300337308 */ /* 0x000e620000002400 */
[----:B------:R-:W-:Y:S02]  /*80d0*/  FMNMX.FTZ R4, R241, R4, !PT ;  /* 0x00000004f1047209 */ /* 0x000fe40007810000 */
[----:B------:R-:W-:Y:S02]  /*80e0*/  ISETP.GT.AND P0, PT, R0, 0x60, PT ;  /* 0x000000600000780c */ /* 0x000fe40003f04270 */
[----:B---3--:R-:W-:Y:S02]  /*80f0*/  FSEL R244, R64, -INF , P3 ;  /* 0xff80000040f47808 */ /* 0x008fe40001800000 */
[----:B------:R-:W-:Y:S02]  /*8100*/  ISETP.GT.AND P1, PT, R0, 0x59, PT ;  /* 0x000000590000780c */ /* 0x000fe40003f24270 */
[----:B------:R-:W-:Y:S01]  /*8110*/  FMNMX.FTZ R2, R244, R2, !PT ;  /* 0x00000002f4027209 */ /* 0x000fe20007810000 */
[----:B------:R3:W-:Y:S01]  /*8120*/  MUFU.TANH R71, R67 ;  /* 0x0000004300477308 */ /* 0x0007e20000002400 */
[----:B------:R-:W-:Y:S02]  /*8130*/  FMNMX.FTZ R4, R243, R4, !PT ;  /* 0x00000004f3047209 */ /* 0x000fe40007810000 */
[----:B------:R-:W-:Y:S02]  /*8140*/  FMNMX.FTZ R2, R242, R2, !PT ;  /* 0x00000002f2027209 */ /* 0x000fe40007810000 */
[----:B--2---:R-:W-:Y:S02]  /*8150*/  FSEL R139, R54, -INF , P0 ;  /* 0xff800000368b7808 */ /* 0x004fe40000000000 */
[----:B------:R-:W-:Y:S01]  /*8160*/  FMNMX.FTZ R4, R248, R4, !PT ;  /* 0x00000004f8047209 */ /* 0x000fe20007810000 */
[----:B------:R-:W2:Y:S01]  /*8170*/  SHFL.BFLY PT, R69, R2, 0x2, 0x1f ;  /* 0x0c401f0002457f89 */ /* 0x000ea200000e0000 */
[----:B------:R-:W-:Y:S01]  /*8180*/  ISETP.GT.AND P0, PT, R0, 0x68, PT ;  /* 0x000000680000780c */ /* 0x000fe20003f04270 */
[----:B------:R-:W4:Y:S01]  /*8190*/  MUFU.TANH R55, R55 ;  /* 0x0000003700377308 */ /* 0x000f220000002400 */
[----:B------:R-:W-:Y:S02]  /*81a0*/  ISETP.GE.AND P5, PT, R192, 0x1, PT ;  /* 0x00000001c000780c */ /* 0x000fe40003fa6270 */
[----:B-1----:R-:W-:Y:S02]  /*81b0*/  FSEL R238, R51, -INF , P1 ;  /* 0xff80000033ee7808 */ /* 0x002fe40000800000 */
[----:B------:R-:W-:Y:S02]  /*81c0*/  ISETP.GT.AND P1, PT, R0, 0x61, PT ;  /* 0x000000610000780c */ /* 0x000fe40003f24270 */
[----:B------:R-:W-:Y:S03]  /*81d0*/  FMNMX.FTZ R4, R238, R4, !PT ;  /* 0x00000004ee047209 */ /* 0x000fe60007810000 */
[----:B------:R-:W1:Y:S01]  /*81e0*/  MUFU.TANH R58, R58 ;  /* 0x0000003a003a7308 */ /* 0x000e620000002400 */
[----:B---3--:R-:W-:Y:S01]  /*81f0*/  IMAD.MOV.U32 R67, RZ, RZ, R139 ;  /* 0x000000ffff437224 */ /* 0x008fe200078e008b */
[----:B------:R-:W-:Y:S04]  /*8200*/  MOV R139, R233 ;  /* 0x000000e9008b7202 */ /* 0x000fe80000000f00 */
[----:B------:R-:W-:Y:S04]  /*8210*/  FMNMX.FTZ R4, R67, R4, !PT ;  /* 0x0000000443047209 */ /* 0x000fe80007810000 */
[----:B------:R-:W3:Y:S01]  /*8220*/  MUFU.TANH R59, R59 ;  /* 0x0000003b003b7308 */ /* 0x000ee20000002400 */
[----:B--2---:R-:W-:Y:S02]  /*8230*/  FMNMX.FTZ R69, R2, R69, !PT ;  /* 0x0000004502457209 */ /* 0x004fe40007810000 */
[----:B----4-:R-:W-:Y:S02]  /*8240*/  FSEL R138, R55, -INF , P1 ;  /* 0xff800000378a7808 */ /* 0x010fe40000800000 */
[----:B------:R-:W-:Y:S05]  /*8250*/  ISETP.GT.AND P1, PT, R0, 0x69, PT ;  /* 0x000000690000780c */ /* 0x000fea0003f24270 */
[----:B------:R-:W2:Y:S01]  /*8260*/  MUFU.TANH R62, R62 ;  /* 0x0000003e003e7308 */ /* 0x000ea20000002400 */
[----:B-1----:R-:W-:Y:S02]  /*8270*/  FSEL R16, R58, -INF , P0 ;  /* 0xff8000003a107808 */ /* 0x002fe40000000000 */
[----:B------:R-:W-:Y:S01]  /*8280*/  MOV R58, R138 ;  /* 0x0000008a003a7202 */ /* 0x000fe20000000f00 */
[----:B------:R-:W-:Y:S01]  /*8290*/  IMAD.MOV.U32 R138, RZ, RZ, R232 ;  /* 0x000000ffff8a7224 */ /* 0x000fe200078e00e8 */
[----:B------:R-:W-:Y:S05]  /*82a0*/  ISETP.GT.AND P0, PT, R0, 0x70, PT ;  /* 0x000000700000780c */ /* 0x000fea0003f04270 */
[----:B------:R-:W1:Y:S01]  /*82b0*/  MUFU.TANH R6, R6 ;  /* 0x0000000600067308 */ /* 0x000e620000002400 */
[----:B------:R-:W-:Y:S02]  /*82c0*/  FMNMX.FTZ R4, R58, R4, !PT ;  /* 0x000000043a047209 */ /* 0x000fe40007810000 */
[----:B---3--:R-:W-:Y:S02]  /*82d0*/  FSEL R17, R59, -INF , P1 ;  /* 0xff8000003b117808 */ /* 0x008fe40000800000 */
[----:B------:R-:W-:Y:S02]  /*82e0*/  FMNMX.FTZ R4, R16, R4, !PT ;  /* 0x0000000410047209 */ /* 0x000fe40007810000 */
[----:B------:R-:W-:Y:S02]  /*82f0*/  ISETP.GT.AND P1, PT, R0, 0x71, PT ;  /* 0x000000710000780c */ /* 0x000fe40003f24270 */
[----:B------:R-:W-:Y:S01]  /*8300*/  FMNMX.FTZ R4, R17, R4, !PT ;  /* 0x0000000411047209 */ /* 0x000fe20007810000 */
[----:B------:R-:W3:Y:S01]  /*8310*/  MUFU.TANH R5, R5 ;  /* 0x0000000500057308 */ /* 0x000ee20000002400 */
[----:B--2---:R-:W-:Y:S02]  /*8320*/  FSEL R66, R62, -INF , P0 ;  /* 0xff8000003e427808 */ /* 0x004fe40000000000 */
[----:B------:R-:W-:Y:S02]  /*8330*/  ISETP.GT.AND P0, PT, R0, 0x78, PT ;  /* 0x000000780000780c */ /* 0x000fe40003f04270 */
[----:B------:R-:W-:Y:S02]  /*8340*/  FMNMX.FTZ R4, R66, R4, !PT ;  /* 0x0000000442047209 */ /* 0x000fe40007810000 */
[----:B-1----:R-:W-:Y:S02]  /*8350*/  FSEL R237, R6, -INF , P1 ;  /* 0xff80000006ed7808 */ /* 0x002fe40000800000 */
[----:B------:R-:W-:Y:S02]  /*8360*/  ISETP.GT.AND P1, PT, R0, 0x79, PT ;  /* 0x000000790000780c */ /* 0x000fe40003f24270 */
[----:B------:R-:W-:Y:S02]  /*8370*/  FMNMX.FTZ R0, R237, R4, !PT ;  /* 0x00000004ed007209 */ /* 0x000fe40007810000 */
[----:B------:R-:W1:Y:S01]  /*8380*/  SHFL.BFLY PT, R4, R69, 0x1, 0x1f ;  /* 0x0c201f0045047f89 */ /* 0x000e6200000e0000 */
[----:B------:R-:W-:Y:S02]  /*8390*/  FSEL R71, R71, -INF , P1 ;  /* 0xff80000047477808 */ /* 0x000fe40000800000 */
[----:B---3--:R-:W-:Y:S04]  /*83a0*/  FSEL R235, R5, -INF , P0 ;  /* 0xff80000005eb7808 */ /* 0x008fe80000000000 */
[----:B------:R-:W-:Y:S04]  /*83b0*/  FMNMX.FTZ R0, R235, R0, !PT ;  /* 0x00000000eb007209 */ /* 0x000fe80007810000 */
[----:B------:R-:W-:Y:S05]  /*83c0*/  FMNMX.FTZ R0, R71, R0, !PT ;  /* 0x0000000047007209 */ /* 0x000fea0007810000 */
[----:B------:R-:W2:Y:S01]  /*83d0*/  SHFL.BFLY PT, R2, R0, 0x2, 0x1f ;  /* 0x0c401f0000027f89 */ /* 0x000ea200000e0000 */
[----:B-1----:R-:W-:Y:S04]  /*83e0*/  FMNMX.FTZ R69, R69, R4, !PT ;  /* 0x0000000445457209 */ /* 0x002fe80007810000 */
[C---:B------:R-:W-:Y:S01]  /*83f0*/  FSETP.NEU.FTZ.AND P1, PT, R69.reuse, -INF , PT ;  /* 0xff8000004500780b */ /* 0x040fe20003f3d000 */
[----:B------:R-:W-:Y:S05]  /*8400*/  FMUL.FTZ R148, R69, c[0x0][0x2d0] ;  /* 0x0000b40045947a20 */ /* 0x000fea0000410000 */
[----:B------:R-:W-:Y:S05]  /*8410*/  FSEL R148, R148, RZ, P1 ;  /* 0x000000ff94947208 */ /* 0x000fea0000800000 */
[--C-:B------:R-:W-:Y:S02]  /*8420*/  FFMA.FTZ R6, R8, c[0x0][0x2d0], -R148.reuse ;  /* 0x0000b40008067a23 */ /* 0x100fe40000010894 */
[--C-:B------:R-:W-:Y:S01]  /*8430*/  FFMA.FTZ R4, R7, c[0x0][0x2d0], -R148.reuse ;  /* 0x0000b40007047a23 */ /* 0x100fe20000010894 */
[----:B--2---:R-:W-:Y:S01]  /*8440*/  FMNMX.FTZ R0, R0, R2, !PT ;  /* 0x0000000200007209 */ /* 0x004fe20007810000 */
[----:B------:R1:W-:Y:S01]  /*8450*/  MUFU.EX2 R236, R6 ;  /* 0x0000000600ec7308 */ /* 0x0003e20000000800 */
[----:B------:R-:W-:Y:S03]  /*8460*/  @P5 SHF.R.S32.HI R7, RZ, 0x1f, R229 ;  /* 0x0000001fff075819 */ /* 0x000fe600000114e5 */
[----:B------:R-:W2:Y:S02]  /*8470*/  SHFL.BFLY PT, R2, R0, 0x1, 0x1f ;  /* 0x0c201f0000027f89 */ /* 0x000ea400000e0000 */
[----:B------:R-:W-:Y:S04]  /*8480*/  @P5 IMAD R7, R7, c[0x0][0x1e0], RZ ;  /* 0x0000780007075a24 */ /* 0x000fe800078e02ff */
[----:B------:R-:W3:Y:S01]  /*8490*/  MUFU.EX2 R233, R4 ;  /* 0x0000000400e97308 */ /* 0x000ee20000000800 */
[----:B-1----:R-:W-:Y:S02]  /*84a0*/  @P5 IMAD R6, R229, c[0x0][0x1e4], R7 ;  /* 0x00007900e5065a24 */ /* 0x002fe400078e0207 */
[----:B------:R-:W-:Y:S01]  /*84b0*/  FFMA.FTZ R7, R9, c[0x0][0x2d0], -R148 ;  /* 0x0000b40009077a23 */ /* 0x000fe20000010894 */
[----:B--2---:R-:W-:Y:S06]  /*84c0*/  FMNMX.FTZ R68, R0, R2, !PT ;  /* 0x0000000200447209 */ /* 0x004fec0007810000 */
[----:B------:R1:W-:Y:S01]  /*84d0*/  MUFU.EX2 R15, R7 ;  /* 0x00000007000f7308 */ /* 0x0003e20000000800 */
[C---:B------:R-:W-:Y:S01]  /*84e0*/  FSETP.NEU.FTZ.AND P0, PT, R68.reuse, -INF , PT ;  /* 0xff8000004400780b */ /* 0x040fe20003f1d000 */
[----:B------:R-:W-:Y:S01]  /*84f0*/  FMUL.FTZ R149, R68, c[0x0][0x2d0] ;  /* 0x0000b40044957a20 */ /* 0x000fe20000410000 */
[----:B---3--:R-:W-:Y:S01]  /*8500*/  F2FP.BF16.PACK_AB R136, R236, R233 ;  /* 0x000000e9ec88723e */ /* 0x008fe200000010ff */
[----:B------:R-:W-:Y:S03]  /*8510*/  @P5 IMAD.WIDE.U32 R4, R229, c[0x0][0x1e0], RZ ;  /* 0x00007800e5045a25 */ /* 0x000fe600078e00ff */
[----:B------:R-:W-:Y:S01]  /*8520*/  FSEL R149, R149, RZ, P0 ;  /* 0x000000ff95957208 */ /* 0x000fe20000000000 */
[----:B------:R-:W-:Y:S01]  /*8530*/  @P5 IMAD.SHL.U32 R8, R4, 0x80, RZ ;  /* 0x0000008004085824 */ /* 0x000fe200078e00ff */
[----:B------:R-:W-:Y:S04]  /*8540*/  @P5 IADD3 R0, R5, R6, RZ ;  /* 0x0000000605005210 */ /* 0x000fe80007ffe0ff */
[----:B-----5:R-:W-:Y:S02]  /*8550*/  @P5 IADD3 R2, P3, R8, R20, RZ ;  /* 0x0000001408025210 */ /* 0x020fe40007f7e0ff */
[----:B------:R-:W-:Y:S01]  /*8560*/  @P5 SHF.L.U64.HI R0, R4, 0x7, R0 ;  /* 0x0000000704005819 */ /* 0x000fe20000010200 */
[----:B------:R-:W-:Y:S01]  /*8570*/  FFMA.FTZ R4, R10, c[0x0][0x2d0], -R148 ;  /* 0x0000b4000a047a23 */ /* 0x000fe20000010894 */
[----:B------:R-:W-:Y:S02]  /*8580*/  @P5 LEA R6, P2, R2, c[0x0][0x1c8], 0x1 ;  /* 0x0000720002065a11 */ /* 0x000fe400078408ff */
[----:B------:R-:W-:Y:S01]  /*8590*/  @P5 MOV R10, c[0x0][0x1e0] ;  /* 0x00007800000a5a02 */ /* 0x000fe20000000f00 */
[----:B------:R2:W-:Y:S01]  /*85a0*/  MUFU.EX2 R234, R4 ;  /* 0x0000000400ea7308 */ /* 0x0005e20000000800 */
[----:B------:R-:W-:Y:S05]  /*85b0*/  @P5 IMAD.X R5, R0, 0x1, R18, P3 ;  /* 0x0000000100055824 */ /* 0x000fea00018e0612 */
[----:B-1----:R-:W-:Y:S01]  /*85c0*/  @P5 LEA.HI.X R7, R2, c[0x0][0x1cc], R5, 0x1, P2 ;  /* 0x0000730002075a11 */ /* 0x002fe200010f0c05 */
[----:B------:R-:W-:Y:S01]  /*85d0*/  @P5 IMAD.MOV.U32 R5, RZ, RZ, 0x6 ;  /* 0x00000006ff055424 */ /* 0x000fe200078e00ff */
[----:B------:R-:W-:Y:S04]  /*85e0*/  @P5 IADD3 R2, P3, P2, R8, 0x40, R20 ;  /* 0x0000004008025810 */ /* 0x000fe80007a7e014 */
[----:B------:R-:W-:Y:S02]  /*85f0*/  @P5 IADD3.X R0, R0, RZ, R18, P3, P2 ;  /* 0x000000ff00005210 */ /* 0x000fe40001fe4412 */
[----:B------:R-:W-:Y:S02]  /*8600*/  @P5 LEA R8, P3, R2, c[0x0][0x1c8], 0x1 ;  /* 0x0000720002085a11 */ /* 0x000fe400078608ff */
[----:B------:R-:W-:Y:S02]  /*8610*/  @P5 ISETP.GE.AND P2, PT, R138, c[0x0][0x1d4], PT ;  /* 0x000075008a005a0c */ /* 0x000fe40003f46270 */
[----:B------:R-:W-:Y:S01]  /*8620*/  @P5 LEA.HI.X R9, R2, c[0x0][0x1cc], R0, 0x1, P3 ;  /* 0x0000730002095a11 */ /* 0x000fe200018f0c00 */
[--C-:B------:R-:W-:Y:S02]  /*8630*/  FFMA.FTZ R0, R13, c[0x0][0x2d0], -R149.reuse ;  /* 0x0000b4000d007a23 */ /* 0x100fe40000010895 */
[--C-:B------:R-:W-:Y:S02]  /*8640*/  FFMA.FTZ R2, R14, c[0x0][0x2d0], -R149.reuse ;  /* 0x0000b4000e027a23 */ /* 0x100fe40000010895 */
[----:B------:R1:W-:Y:S01]  /*8650*/  MUFU.EX2 R64, R0 ;  /* 0x0000000000407308 */ /* 0x0003e20000000800 */
[--C-:B--2---:R-:W-:Y:S01]  /*8660*/  FFMA.FTZ R4, R11, c[0x0][0x2d0], -R149.reuse ;  /* 0x0000b4000b047a23 */ /* 0x104fe20000010895 */
[C---:B------:R-:W-:Y:S02]  /*8670*/  @P5 SHF.L.U32 R11, R10.reuse, 0x6, RZ ;  /* 0x000000060a0b5819 */ /* 0x040fe400000006ff */
[----:B------:R-:W-:Y:S01]  /*8680*/  @P5 SHF.L.U64.HI R10, R10, R5, c[0x0][0x1e4] ;  /* 0x000079000a0a5619 */ /* 0x000fe20000010205 */
[----:B------:R-:W-:Y:S01]  /*8690*/  FFMA.FTZ R5, R12, c[0x0][0x2d0], -R149 ;  /* 0x0000b4000c057a23 */ /* 0x000fe20000010895 */
[----:B------:R2:W-:Y:S04]  /*86a0*/  @P5 LDGSTS.E.BYPASS.LTC128B.128 [R228+0x8100], [R6.64], !P2 ;  /* 0x0810000006e45fae */ /* 0x0005e8000d101d46 */
[----:B------:R3:W-:Y:S04]  /*86b0*/  MUFU.EX2 R232, R4 ;  /* 0x0000000400e87308 */ /* 0x0007e80000000800 */
[----:B------:R4:W-:Y:S06]  /*86c0*/  @P5 LDGSTS.E.BYPASS.LTC128B.128 [R228+0xc100], [R8.64], !P6 ;  /* 0x0c10000008e45fae */ /* 0x0009ec000f101d46 */
[----:B------:R5:W2:Y:S01]  /*86d0*/  MUFU.EX2 R59, R5 ;  /* 0x00000005003b7308 */ /* 0x000aa20000000800 */
[----:B-1----:R-:W-:Y:S05]  /*86e0*/  FSEL R0, R69, RZ, P1 ;  /* 0x000000ff45007208 */ /* 0x002fea0000800000 */
[----:B------:R-:W-:Y:S04]  /*86f0*/  FADD.FTZ R0, -R0, R3 ;  /* 0x0000000300007221 */ /* 0x000fe80000010100 */
[----:B------:R1:W1:Y:S01]  /*8700*/  MUFU.EX2 R65, R2 ;  /* 0x0000000200417308 */ /* 0x0002620000000800 */
[----:B------:R-:W-:Y:S01]  /*8710*/  FMUL.FTZ R0, R0, c[0x0][0x2d0] ;  /* 0x0000b40000007a20 */ /* 0x000fe20000410000 */
[-C--:B---3--:R-:W-:Y:S08]  /*8720*/  @P5 IADD3 R4, P3, R6, R11.reuse, RZ ;  /* 0x0000000b06045210 */ /* 0x088ff00007f7e0ff */
[----:B------:R3:W3:Y:S01]  /*8730*/  MUFU.EX2 R3, R0 ;  /* 0x0000000000037308 */ /* 0x0006e20000000800 */
[----:B-----5:R-:W-:Y:S01]  /*8740*/  @P5 IMAD.X R5, R10, 0x1, R7, P3 ;  /* 0x000000010a055824 */ /* 0x020fe200018e0607 */
[-C--:B--2---:R-:W-:Y:S02]  /*8750*/  @P5 IADD3 R6, P3, R4, R11.reuse, RZ ;  /* 0x0000000b04065210 */ /* 0x084fe40007f7e0ff */
[----:B------:R-:W-:Y:S02]  /*8760*/  F2FP.BF16.PACK_AB R137, R59, R232 ;  /* 0x000000e83b89723e */ /* 0x000fe400000010ff */
[----:B------:R2:W-:Y:S01]  /*8770*/  @P5 LDGSTS.E.BYPASS.LTC128B.128 [R228+0x9100], [R4.64], !P2 ;  /* 0x0910000004e45fae */ /* 0x0005e2000d101d46 */
[----:B------:R-:W-:Y:S02]  /*8780*/  @P5 IADD3.X R7, R5, R10, RZ, P3, !PT ;  /* 0x0000000a05075210 */ /* 0x000fe40001ffe4ff */
[----:B----4-:R-:W-:Y:S02]  /*8790*/  @P5 IADD3 R8, P1, R6, R11, RZ ;  /* 0x0000000b06085210 */ /* 0x010fe40007f3e0ff */
[----:B-1----:R-:W-:Y:S02]  /*87a0*/  FSEL R2, R68, RZ, P0 ;  /* 0x000000ff44027208 */ /* 0x002fe40000000000 */
[----:B------:R-:W-:Y:S01]  /*87b0*/  F2FP.BF16.PACK_AB R139, R65, R64 ;  /* 0x00000040418b723e */ /* 0x000fe200000010ff */
[----:B------:R2:W-:Y:S01]  /*87c0*/  @P5 LDGSTS.E.BYPASS.LTC128B.128 [R228+0xd100], [R4.64+0x80], !P6 ;  /* 0x0d10008004e45fae */ /* 0x0005e2000f101d46 */
[----:B------:R-:W-:Y:S02]  /*87d0*/  @P5 IMAD.X R9, R7, 0x1, R10, P1 ;  /* 0x0000000107095824 */ /* 0x000fe400008e060a */
[----:B---3--:R-:W-:Y:S05]  /*87e0*/  FADD.FTZ R0, -R2, R70 ;  /* 0x0000004602007221 */ /* 0x008fea0000010100 */
[----:B------:R1:W-:Y:S01]  /*87f0*/  @P5 LDGSTS.E.BYPASS.LTC128B.128 [R228+0xa100], [R6.64], !P2 ;  /* 0x0a10000006e45fae */ /* 0x0003e2000d101d46 */
[--C-:B------:R-:W-:Y:S01]  /*8800*/  FFMA.FTZ R2, R40, c[0x0][0x2d0], -R148.reuse ;  /* 0x0000b40028027a23 */ /* 0x100fe20000010894 */
[----:B------:R-:W-:Y:S01]  /*8810*/  MOV R70, R15 ;  /* 0x0000000f00467202 */ /* 0x000fe20000000f00 */
[----:B------:R-:W-:Y:S02]  /*8820*/  FMUL.FTZ R0, R0, c[0x0][0x2d0] ;  /* 0x0000b40000007a20 */ /* 0x000fe40000410000 */
[C---:B------:R-:W-:Y:S01]  /*8830*/  FMUL.FTZ R40, R3.reuse, R108 ;  /* 0x0000006c03287220 */ /* 0x040fe20000410000 */
[----:B------:R-:W-:Y:S01]  /*8840*/  F2FP.BF16.PACK_AB R138, R234, R70 ;  /* 0x00000046ea8a723e */ /* 0x000fe200000010ff */
[C---:B------:R-:W-:Y:S01]  /*8850*/  FMUL.FTZ R32, R3.reuse, R100 ;  /* 0x0000006403207220 */ /* 0x040fe20000410000 */
[----:B------:R1:W-:Y:S01]  /*8860*/  @P5 LDGSTS.E.BYPASS.LTC128B.128 [R228+0xe100], [R6.64+0x80], !P6 ;  /* 0x0e10008006e45fae */ /* 0x0003e2000f101d46 */
[----:B------:R-:W3:Y:S01]  /*8870*/  MUFU.EX2 R0, R0 ;  /* 0x0000000000007308 */ /* 0x000ee20000000800 */
[----:B------:R-:W-:Y:S02]  /*8880*/  IMAD.MOV.U32 R100, RZ, RZ, R235 ;  /* 0x000000ffff647224 */ /* 0x000fe400078e00eb */
[C---:B------:R-:W-:Y:S02]  /*8890*/  FMUL.FTZ R24, R3.reuse, R92 ;  /* 0x0000005c03187220 */ /* 0x040fe40000410000 */
[C---:B------:R-:W-:Y:S02]  /*88a0*/  FMUL.FTZ R25, R3.reuse, R93 ;  /* 0x0000005d03197220 */ /* 0x040fe40000410000 */
[----:B------:R4:W-:Y:S01]  /*88b0*/  @P5 LDGSTS.E.BYPASS.LTC128B.128 [R228+0xb100], [R8.64], !P2 ;  /* 0x0b10000008e45fae */ /* 0x0009e2000d101d46 */
[C---:B------:R-:W-:Y:S02]  /*88c0*/  FMUL.FTZ R33, R3.reuse, R101 ;  /* 0x0000006503217220 */ /* 0x040fe40000410000 */
[C---:B--2---:R-:W-:Y:S02]  /*88d0*/  FMUL.FTZ R4, R3.reuse, R72 ;  /* 0x0000004803047220 */ /* 0x044fe40000410000 */
[C---:B------:R-:W-:Y:S01]  /*88e0*/  FMUL.FTZ R5, R3.reuse, R73 ;  /* 0x0000004903057220 */ /* 0x040fe20000410000 */
[----:B------:R-:W-:Y:S01]  /*88f0*/  MOV R73, R16 ;  /* 0x0000001000497202 */ /* 0x000fe20000000f00 */
[----:B------:R-:W-:Y:S01]  /*8900*/  IMAD.MOV.U32 R72, RZ, RZ, R17 ;  /* 0x000000ffff487224 */ /* 0x000fe200078e0011 */
[----:B------:R4:W-:Y:S01]  /*8910*/  @P5 LDGSTS.E.BYPASS.LTC128B.128 [R228+0xf100], [R8.64+0x80], !P6 ;  /* 0x0f10008008e45fae */ /* 0x0009e2000f101d46 */
[C---:B------:R-:W-:Y:S02]  /*8920*/  FMUL.FTZ R16, R3.reuse, R84 ;  /* 0x0000005403107220 */ /* 0x040fe40000410000 */
[C---:B------:R-:W-:Y:S01]  /*8930*/  FMUL.FTZ R17, R3.reuse, R85 ;  /* 0x0000005503117220 */ /* 0x040fe20000410000 */
[----:B------:R-:W-:Y:S01]  /*8940*/  MOV R93, R72 ;  /* 0x00000048005d7202 */ /* 0x000fe20000000f00 */
[----:B------:R-:W-:Y:S02]  /*8950*/  IMAD.MOV.U32 R92, RZ, RZ, R73 ;  /* 0x000000ffff5c7224 */ /* 0x000fe400078e0049 */
[----:B------:R-:W-:Y:S01]  /*8960*/  FFMA.FTZ R100, R100, c[0x0][0x2d0], -R149 ;  /* 0x0000b40064647a23 */ /* 0x000fe20000010895 */
[----:B------:R-:W2:Y:S01]  /*8970*/  LDSM.16.MT88.4 R12, [R200] ;  /* 0x00000000c80c783b */ /* 0x000ea20000004200 */
[C---:B---3--:R-:W-:Y:S02]  /*8980*/  FMUL.FTZ R42, R0.reuse, R110 ;  /* 0x0000006e002a7220 */ /* 0x048fe40000410000 */
[C---:B-1----:R-:W-:Y:S02]  /*8990*/  FMUL.FTZ R6, R0.reuse, R74 ;  /* 0x0000004a00067220 */ /* 0x042fe40000410000 */
[----:B------:R1:W3:Y:S01]  /*89a0*/  MUFU.EX2 R74, R2 ;  /* 0x00000002004a7308 */ /* 0x0002e20000000800 */
[C---:B------:R-:W-:Y:S02]  /*89b0*/  FMUL.FTZ R35, R0.reuse, R103 ;  /* 0x0000006700237220 */ /* 0x040fe40000410000 */
[C---:B------:R-:W-:Y:S01]  /*89c0*/  FMUL.FTZ R34, R0.reuse, R102 ;  /* 0x0000006600227220 */ /* 0x040fe20000410000 */
[----:B------:R-:W5:Y:S01]  /*89d0*/  LDSM.16.MT88.4 R20, [R204] ;  /* 0x00000000cc14783b */ /* 0x000f620000004200 */
[C---:B------:R-:W-:Y:S02]  /*89e0*/  FMUL.FTZ R7, R0.reuse, R75 ;  /* 0x0000004b00077220 */ /* 0x040fe40000410000 */
[C---:B------:R-:W-:Y:S02]  /*89f0*/  FMUL.FTZ R43, R0.reuse, R111 ;  /* 0x0000006f002b7220 */ /* 0x040fe40000410000 */
[C---:B------:R-:W-:Y:S02]  /*8a00*/  FMUL.FTZ R10, R0.reuse, R78 ;  /* 0x0000004e000a7220 */ /* 0x040fe40000410000 */
[C---:B------:R-:W-:Y:S01]  /*8a10*/  FMUL.FTZ R11, R0.reuse, R79 ;  /* 0x0000004f000b7220 */ /* 0x040fe20000410000 */
[----:B------:R-:W5:Y:S01]  /*8a20*/  LDSM.16.MT88.4 R28, [R203] ;  /* 0x00000000cb1c783b */ /* 0x000f620000004200 */
[C---:B------:R-:W-:Y:S02]  /*8a30*/  FMUL.FTZ R18, R0.reuse, R86 ;  /* 0x0000005600127220 */ /* 0x040fe40000410000 */
[C---:B----4-:R-:W-:Y:S02]  /*8a40*/  FMUL.FTZ R8, R3.reuse, R76 ;  /* 0x0000004c03087220 */ /* 0x050fe40000410000 */
[----:B------:R-:W-:Y:S02]  /*8a50*/  FMUL.FTZ R9, R3, R77 ;  /* 0x0000004d03097220 */ /* 0x000fe40000410000 */
[C---:B------:R-:W-:Y:S01]  /*8a60*/  FMUL.FTZ R19, R0.reuse, R87 ;  /* 0x0000005700137220 */ /* 0x040fe20000410000 */
[----:B------:R-:W4:Y:S01]  /*8a70*/  LDSM.16.MT88.4 R36, [R223] ;  /* 0x00000000df24783b */ /* 0x000f220000004200 */
[C---:B------:R-:W-:Y:S02]  /*8a80*/  FMUL.FTZ R26, R0.reuse, R94 ;  /* 0x0000005e001a7220 */ /* 0x040fe40000410000 */
[----:B------:R-:W-:Y:S02]  /*8a90*/  IMAD.MOV.U32 R94, RZ, RZ, R59 ;  /* 0x000000ffff5e7224 */ /* 0x000fe400078e003b */
[----:B-1----:R-:W-:Y:S02]  /*8aa0*/  FFMA.FTZ R2, R41, c[0x0][0x2d0], -R148 ;  /* 0x0000b40029027a23 */ /* 0x002fe40000010894 */
[C---:B------:R-:W-:Y:S01]  /*8ab0*/  FMUL.FTZ R41, R3.reuse, R109 ;  /* 0x0000006d03297220 */ /* 0x040fe20000410000 */
[----:B------:R-:W1:Y:S01]  /*8ac0*/  LDSM.16.MT88.4 R44, [R200+0x4000] ;  /* 0x00400000c82c783b */ /* 0x000e620000004200 */
[----:B------:R5:W5:Y:S01]  /*8ad0*/  MUFU.EX2 R50, R2 ;  /* 0x0000000200327308 */ /* 0x000b620000000800 */
[C---:B------:R-:W-:Y:S02]  /*8ae0*/  FMUL.FTZ R59, R0.reuse, R127 ;  /* 0x0000007f003b7220 */ /* 0x040fe40000410000 */
[C---:B------:R-:W-:Y:S01]  /*8af0*/  FMUL.FTZ R27, R0.reuse, R95 ;  /* 0x0000005f001b7220 */ /* 0x040fe20000410000 */
[----:B------:R-:W-:Y:S01]  /*8b00*/  MOV R95, R58 ;  /* 0x0000003a005f7202 */ /* 0x000fe20000000f00 */
[C---:B------:R-:W-:Y:S01]  /*8b10*/  FMUL.FTZ R58, R0.reuse, R126 ;  /* 0x0000007e003a7220 */ /* 0x040fe20000410000 */
[C---:B--2---:R-:W-:Y:S01]  /*8b20*/  HMMA.16816.F32.BF16 R4, R136.reuse, R12, R4 ;  /* 0x0000000c8804723c */ /* 0x044fe20000041804 */
[----:B------:R-:W2:Y:S04]  /*8b30*/  LDSM.16.MT88.4 R52, [R204+0x4000] ;  /* 0x00400000cc34783b */ /* 0x000ea80000004200 */
[C---:B------:R-:W-:Y:S01]  /*8b40*/  FMUL.FTZ R51, R0.reuse, R119 ;  /* 0x0000007700337220 */ /* 0x040fe20000410000 */
[----:B---3--:R-:W-:Y:S01]  /*8b50*/  MOV R119, R74 ;  /* 0x0000004a00777202 */ /* 0x008fe20000000f00 */
[C---:B------:R-:W-:Y:S01]  /*8b60*/  FMUL.FTZ R12, R3.reuse, R80 ;  /* 0x00000050030c7220 */ /* 0x040fe20000410000 */
[C---:B------:R-:W-:Y:S01]  /*8b70*/  HMMA.16816.F32.BF16 R8, R136.reuse, R14, R8 ;  /* 0x0000000e8808723c */ /* 0x040fe20000041808 */
[----:B------:R-:W2:Y:S03]  /*8b80*/  LDSM.16.MT88.4 R60, [R203+0x4000] ;  /* 0x00400000cb3c783b */ /* 0x000ea60000004200 */
[C---:B------:R-:W-:Y:S02]  /*8b90*/  FMUL.FTZ R13, R3.reuse, R81 ;  /* 0x00000051030d7220 */ /* 0x040fe40000410000 */
[----:B------:R-:W-:Y:S02]  /*8ba0*/  IMAD.MOV.U32 R101, RZ, RZ, R64 ;  /* 0x000000ffff657224 */ /* 0x000fe400078e0040 */
[----:B------:R-:W-:Y:S01]  /*8bb0*/  FMUL.FTZ R14, R0, R82 ;  /* 0x00000052000e7220 */ /* 0x000fe20000410000 */
[----:B------:R-:W1:Y:S03]  /*8bc0*/  LDSM.16.MT88.4 R72, [R206+0x4000] ;  /* 0x00400000ce48783b */ /* 0x000e660000004200 */
[--C-:B-----5:R-:W-:Y:S02]  /*8bd0*/  FFMA.FTZ R2, R48, c[0x0][0x2d0], -R149.reuse ;  /* 0x0000b40030027a23 */ /* 0x120fe40000010895 */
[----:B------:R-:W-:Y:S02]  /*8be0*/  IMAD.MOV.U32 R111, RZ, RZ, R50 ;  /* 0x000000ffff6f7224 */ /* 0x000fe400078e0032 */
[----:B------:R5:W-:Y:S01]  /*8bf0*/  MUFU.EX2 R110, R2 ;  /* 0x00000002006e7308 */ /* 0x000be20000000800 */
[C---:B------:R-:W-:Y:S01]  /*8c00*/  FMUL.FTZ R50, R0.reuse, R118 ;  /* 0x0000007600327220 */ /* 0x040fe20000410000 */
[----:B------:R-:W1:Y:S01]  /*8c10*/  LDSM.16.MT88.4 R76, [R200+0x800] ;  /* 0x00080000c84c783b */ /* 0x000e620000004200 */
[C---:B------:R-:W-:Y:S02]  /*8c20*/  FMUL.FTZ R15, R0.reuse, R83 ;  /* 0x00000053000f7220 */ /* 0x040fe40000410000 */
[C---:B------:R-:W-:Y:S02]  /*8c30*/  FMUL.FTZ R48, R3.reuse, R116 ;  /* 0x0000007403307220 */ /* 0x040fe40000410000 */
[C---:B------:R-:W-:Y:S03]  /*8c40*/  FMUL.FTZ R64, R3.reuse, R132 ;  /* 0x0000008403407220 */ /* 0x040fe60000410000 */
[C---:B------:R-:W-:Y:S01]  /*8c50*/  HMMA.16816.F32.BF16 R12, R136.reuse, R20, R12 ;  /* 0x00000014880c723c */ /* 0x040fe2000004180c */
[----:B------:R-:W1:Y:S06]  /*8c60*/  LDSM.16.MT88.4 R80, [R204+0x800] ;  /* 0x00080000cc50783b */ /* 0x000e6c0000004200 */
[C---:B------:R-:W-:Y:S01]  /*8c70*/  FMUL.FTZ R20, R3.reuse, R88 ;  /* 0x0000005803147220 */ /* 0x040fe20000410000 */
[C---:B------:R-:W-:Y:S01]  /*8c80*/  HMMA.16816.F32.BF16 R16, R136.reuse, R22, R16 ;  /* 0x000000168810723c */ /* 0x040fe20000041810 */
[----:B------:R-:W1:Y:S03]  /*8c90*/  LDSM.16.MT88.4 R84, [R203+0x800] ;  /* 0x00080000cb54783b */ /* 0x000e660000004200 */
[----:B------:R-:W-:Y:S02]  /*8ca0*/  FMUL.FTZ R21, R3, R89 ;  /* 0x0000005903157220 */ /* 0x000fe40000410000 */
[--C-:B-----5:R-:W-:Y:S02]  /*8cb0*/  FFMA.FTZ R2, R49, c[0x0][0x2d0], -R149.reuse ;  /* 0x0000b40031027a23 */ /* 0x120fe40000010895 */
[C---:B------:R-:W-:Y:S01]  /*8cc0*/  FMUL.FTZ R49, R3.reuse, R117 ;  /* 0x0000007503317220 */ /* 0x040fe20000410000 */
[----:B------:R-:W0:Y:S01]  /*8cd0*/  LDGDEPBAR ;  /* 0x00000000000079af */ /* 0x000e220000000000 */
[----:B------:R5:W1:Y:S02]  /*8ce0*/  MUFU.EX2 R109, R2 ;  /* 0x00000002006d7308 */ /* 0x000a640000000800 */
[C---:B------:R-:W-:Y:S02]  /*8cf0*/  FMUL.FTZ R22, R0.reuse, R90 ;  /* 0x0000005a00167220 */ /* 0x040fe40000410000 */
[----:B------:R-:W-:Y:S03]  /*8d00*/  FMUL.FTZ R23, R0, R91 ;  /* 0x0000005b00177220 */ /* 0x000fe60000410000 */
[----:B------:R-:W1:Y:S04]  /*8d10*/  LDSM.16.MT88.4 R88, [R206+0x800] ;  /* 0x00080000ce58783b */ /* 0x000e680000004200 */
[C---:B------:R-:W-:Y:S07]  /*8d20*/  HMMA.16816.F32.BF16 R20, R136.reuse, R28, R20 ;  /* 0x0000001c8814723c */ /* 0x040fee0000041814 */
[C---:B------:R-:W-:Y:S01]  /*8d30*/  FMUL.FTZ R29, R3.reuse, R97 ;  /* 0x00000061031d7220 */ /* 0x040fe20000410000 */
[C---:B------:R-:W-:Y:S04]  /*8d40*/  HMMA.16816.F32.BF16 R24, R136.reuse, R30, R24 ;  /* 0x0000001e8818723c */ /* 0x040fe80000041818 */
[----:B------:R-:W-:Y:S01]  /*8d50*/  MOV R97, R237 ;  /* 0x000000ed00617202 */ /* 0x000fe20000000f00 */
[----:B-----5:R-:W-:Y:S02]  /*8d60*/  FFMA.FTZ R2, R56, c[0x0][0x2d0], -R148 ;  /* 0x0000b40038027a23 */ /* 0x020fe40000010894 */
[C---:B------:R-:W-:Y:S02]  /*8d70*/  FMUL.FTZ R30, R0.reuse, R98 ;  /* 0x00000062001e7220 */ /* 0x040fe40000410000 */
[----:B------:R5:W-:Y:S01]  /*8d80*/  MUFU.EX2 R103, R2 ;  /* 0x0000000200677308 */ /* 0x000be20000000800 */
[----:B------:R-:W3:Y:S02]  /*8d90*/  LDL.LU R98, [R1+0x10] ;  /* 0x0000100001627983 */ /* 0x000ee40000300800 */
[C---:B------:R-:W-:Y:S01]  /*8da0*/  FMUL.FTZ R31, R0.reuse, R99 ;  /* 0x00000063001f7220 */ /* 0x040fe20000410000 */
[----:B------:R-:W-:Y:S01]  /*8db0*/  MOV R99, R65 ;  /* 0x0000004100637202 */ /* 0x000fe20000000f00 */
[C---:B------:R-:W-:Y:S02]  /*8dc0*/  FMUL.FTZ R28, R3.reuse, R96 ;  /* 0x00000060031c7220 */ /* 0x040fe40000410000 */
[C---:B------:R-:W-:Y:S02]  /*8dd0*/  FMUL.FTZ R56, R3.reuse, R124 ;  /* 0x0000007c03387220 */ /* 0x040fe40000410000 */
[----:B------:R-:W-:Y:S02]  /*8de0*/  IMAD.MOV.U32 R96, RZ, RZ, R66 ;  /* 0x000000ffff607224 */ /* 0x000fe400078e0042 */
[----:B------:R-:W-:Y:S01]  /*8df0*/  FMUL.FTZ R65, R3, R133 ;  /* 0x0000008503417220 */ /* 0x000fe20000410000 */
[C---:B----4-:R-:W-:Y:S03]  /*8e00*/  HMMA.16816.F32.BF16 R28, R136.reuse, R36, R28 ;  /* 0x00000024881c723c */ /* 0x050fe6000004181c */
[----:B------:R-:W-:Y:S02]  /*8e10*/  IMAD.MOV.U32 R132, RZ, RZ, R96 ;  /* 0x000000ffff847224 */ /* 0x000fe400078e0060 */
[--C-:B------:R-:W-:Y:S02]  /*8e20*/  FFMA.FTZ R96, R251, c[0x0][0x2d0], -R148.reuse ;  /* 0x0000b400fb607a23 */ /* 0x100fe40000010894 */
[----:B------:R-:W-:Y:S01]  /*8e30*/  FMUL.FTZ R36, R3, R104 ;  /* 0x0000006803247220 */ /* 0x000fe20000410000 */
[C---:B------:R-:W-:Y:S04]  /*8e40*/  HMMA.16816.F32.BF16 R32, R136.reuse, R38, R32 ;  /* 0x000000268820723c */ /* 0x040fe80000041820 */
[----:B-----5:R-:W-:Y:S02]  /*8e50*/  FFMA.FTZ R2, R57, c[0x0][0x2d0], -R148 ;  /* 0x0000b40039027a23 */ /* 0x020fe40000010894 */
[C---:B------:R-:W-:Y:S02]  /*8e60*/  FMUL.FTZ R37, R3.reuse, R105 ;  /* 0x0000006903257220 */ /* 0x040fe40000410000 */
[----:B------:R4:W5:Y:S01]  /*8e70*/  MUFU.EX2 R108, R2 ;  /* 0x00000002006c7308 */ /* 0x0009620000000800 */
[C---:B------:R-:W-:Y:S03]  /*8e80*/  FMUL.FTZ R38, R0.reuse, R106 ;  /* 0x0000006a00267220 */ /* 0x040fe60000410000 */
[C---:B------:R-:W-:Y:S02]  /*8e90*/  FMUL.FTZ R39, R0.reuse, R107 ;  /* 0x0000006b00277220 */ /* 0x040fe40000410000 */
[C---:B------:R-:W-:Y:S02]  /*8ea0*/  FMUL.FTZ R57, R3.reuse, R125 ;  /* 0x0000007d03397220 */ /* 0x040fe40000410000 */
[----:B------:R-:W-:Y:S03]  /*8eb0*/  FMUL.FTZ R66, R0, R134 ;  /* 0x0000008600427220 */ /* 0x000fe60000410000 */
[C---:B-1----:R-:W-:Y:S07]  /*8ec0*/  HMMA.16816.F32.BF16 R36, R136.reuse, R44, R36 ;  /* 0x0000002c8824723c */ /* 0x042fee0000041824 */
[C---:B------:R-:W-:Y:S01]  /*8ed0*/  FMUL.FTZ R44, R3.reuse, R112 ;  /* 0x00000070032c7220 */ /* 0x040fe20000410000 */
[C---:B------:R-:W-:Y:S04]  /*8ee0*/  HMMA.16816.F32.BF16 R40, R136.reuse, R46, R40 ;  /* 0x0000002e8828723c */ /* 0x040fe80000041828 */
[C---:B------:R-:W-:Y:S02]  /*8ef0*/  FMUL.FTZ R45, R3.reuse, R113 ;  /* 0x00000071032d7220 */ /* 0x040fe40000410000 */
[--C-:B----4-:R-:W-:Y:S02]  /*8f00*/  FFMA.FTZ R2, R150, c[0x0][0x2d0], -R149.reuse ;  /* 0x0000b40096027a23 */ /* 0x110fe40000010895 */
[C---:B------:R-:W-:Y:S02]  /*8f10*/  FMUL.FTZ R46, R0.reuse, R114 ;  /* 0x00000072002e7220 */ /* 0x040fe40000410000 */
[----:B------:R1:W-:Y:S02]  /*8f20*/  MUFU.EX2 R102, R2 ;  /* 0x0000000200667308 */ /* 0x0003e40000000800 */
[C---:B------:R-:W-:Y:S02]  /*8f30*/  FMUL.FTZ R47, R0.reuse, R115 ;  /* 0x00000073002f7220 */ /* 0x040fe40000410000 */
[----:B------:R-:W-:Y:S01]  /*8f40*/  IMAD.MOV.U32 R150, RZ, RZ, R70 ;  /* 0x000000ffff967224 */ /* 0x000fe200078e0046 */
[----:B------:R-:W-:Y:S01]  /*8f50*/  MOV R70, R67 ;  /* 0x0000004300467202 */ /* 0x000fe20000000f00 */
[----:B------:R-:W-:Y:S01]  /*8f60*/  FMUL.FTZ R67, R0, R135 ;  /* 0x0000008700437220 */ /* 0x000fe20000410000 */
[----:B------:R-:W-:Y:S02]  /*8f70*/  MOV R135, R132 ;  /* 0x0000008400877202 */ /* 0x000fe40000000f00 */
[C---:B--2---:R-:W-:Y:S03]  /*8f80*/  HMMA.16816.F32.BF16 R44, R136.reuse, R52, R44 ;  /* 0x00000034882c723c */ /* 0x044fe6000004182c */
[----:B------:R-:W-:Y:S01]  /*8f90*/  MOV R133, R70 ;  /* 0x0000004600857202 */ /* 0x000fe20000000f00 */
[--C-:B------:R-:W-:Y:S03]  /*8fa0*/  FFMA.FTZ R70, R252, c[0x0][0x2d0], -R148.reuse ;  /* 0x0000b400fc467a23 */ /* 0x100fe60000010894 */
[C---:B------:R-:W-:Y:S01]  /*8fb0*/  FMUL.FTZ R52, R3.reuse, R120 ;  /* 0x0000007803347220 */ /* 0x040fe20000410000 */
[C---:B------:R-:W-:Y:S04]  /*8fc0*/  HMMA.16816.F32.BF16 R48, R136.reuse, R54, R48 ;  /* 0x000000368830723c */ /* 0x040fe80000041830 */
[----:B------:R-:W-:Y:S02]  /*8fd0*/  FMUL.FTZ R53, R3, R121 ;  /* 0x0000007903357220 */ /* 0x000fe40000410000 */
[----:B-1----:R-:W-:Y:S01]  /*8fe0*/  FFMA.FTZ R2, R151, c[0x0][0x2d0], -R149 ;  /* 0x0000b40097027a23 */ /* 0x002fe20000010895 */
[----:B------:R-:W-:Y:S01]  /*8ff0*/  MOV R151, R234 ;  /* 0x000000ea00977202 */ /* 0x000fe20000000f00 */
[C---:B------:R-:W-:Y:S02]  /*9000*/  FMUL.FTZ R54, R0.reuse, R122 ;  /* 0x0000007a00367220 */ /* 0x040fe40000410000 */
[----:B------:R1:W2:Y:S02]  /*9010*/  MUFU.EX2 R118, R2 ;  /* 0x0000000200767308 */ /* 0x0002a40000000800 */
[----:B------:R-:W-:Y:S07]  /*9020*/  FMUL.FTZ R55, R0, R123 ;  /* 0x0000007b00377220 */ /* 0x000fee0000410000 */
[C---:B------:R-:W-:Y:S07]  /*9030*/  HMMA.16816.F32.BF16 R52, R136.reuse, R60, R52 ;  /* 0x0000003c8834723c */ /* 0x040fee0000041834 */
[C---:B------:R-:W-:Y:S01]  /*9040*/  FMUL.FTZ R60, R3.reuse, R128 ;  /* 0x00000080033c7220 */ /* 0x040fe20000410000 */
[C---:B------:R-:W-:Y:S04]  /*9050*/  HMMA.16816.F32.BF16 R56, R136.reuse, R62, R56 ;  /* 0x0000003e8838723c */ /* 0x040fe80000041838 */
[----:B------:R-:W-:Y:S02]  /*9060*/  IMAD.MOV.U32 R128, RZ, RZ, R193 ;  /* 0x000000ffff807224 */ /* 0x000fe400078e00c1 */
[----:B------:R-:W-:Y:S02]  /*9070*/  FMUL.FTZ R61, R3, R129 ;  /* 0x00000081033d7220 */ /* 0x000fe40000410000 */
[--C-:B-1----:R-:W-:Y:S01]  /*9080*/  FFMA.FTZ R2, R152, c[0x0][0x2d0], -R148.reuse ;  /* 0x0000b40098027a23 */ /* 0x102fe20000010894 */
[----:B------:R-:W4:Y:S01]  /*9090*/  LDL.LU R129, [R1+0x4] ;  /* 0x0000040001817983 */ /* 0x000f220000300800 */
[----:B------:R1:W-:Y:S02]  /*90a0*/  MUFU.EX2 R152, R70 ;  /* 0x0000004600987308 */ /* 0x0003e40000000800 */
[C---:B------:R-:W-:Y:S02]  /*90b0*/  FMUL.FTZ R62, R0.reuse, R130 ;  /* 0x00000082003e7220 */ /* 0x040fe40000410000 */
[----:B------:R-:W-:Y:S01]  /*90c0*/  FMUL.FTZ R63, R0, R131 ;  /* 0x00000083003f7220 */ /* 0x000fe20000410000 */
[----:B------:R-:W-:Y:S01]  /*90d0*/  MOV R131, R97 ;  /* 0x0000006100837202 */ /* 0x000fe20000000f00 */
[--C-:B------:R-:W-:Y:S02]  /*90e0*/  FFMA.FTZ R97, R250, c[0x0][0x2d0], -R148.reuse ;  /* 0x0000b400fa617a23 */ /* 0x100fe40000010894 */
[----:B------:R-:W-:Y:S02]  /*90f0*/  IMAD.MOV.U32 R130, RZ, RZ, R101 ;  /* 0x000000ffff827224 */ /* 0x000fe400078e0065 */
[----:B------:R2:W-:Y:S01]  /*9100*/  MUFU.EX2 R117, R2 ;  /* 0x0000000200757308 */ /* 0x0005e20000000800 */
[C---:B------:R-:W-:Y:S03]  /*9110*/  HMMA.16816.F32.BF16 R60, R136.reuse, R72, R60 ;  /* 0x00000048883c723c */ /* 0x040fe6000004183c */
[----:B------:R-:W-:Y:S02]  /*9120*/  FFMA.FTZ R101, R244, c[0x0][0x2d0], -R148 ;  /* 0x0000b400f4657a23 */ /* 0x000fe40000010894 */
[----:B------:R-:W-:Y:S02]  /*9130*/  IMAD.MOV.U32 R134, RZ, RZ, R131 ;  /* 0x000000ffff867224 */ /* 0x000fe400078e0083 */
[----:B------:R-:W-:Y:S01]  /*9140*/  F2FP.BF16.PACK_AB R72, R111, R119 ;  /* 0x000000776f48723e */ /* 0x000fe200000010ff */
[----:B------:R-:W-:Y:S04]  /*9150*/  HMMA.16816.F32.BF16 R64, R136, R74, R64 ;  /* 0x0000004a8840723c */ /* 0x000fe80000041840 */
[----:B------:R-:W-:Y:S01]  /*9160*/  F2FP.BF16.PACK_AB R73, R109, R110 ;  /* 0x0000006e6d49723e */ /* 0x000fe200000010ff */
[--C-:B-1----:R-:W-:Y:S02]  /*9170*/  FFMA.FTZ R70, R134, c[0x0][0x2d0], -R149.reuse ;  /* 0x0000b40086467a23 */ /* 0x102fe40000010895 */
[----:B-----5:R-:W-:Y:S01]  /*9180*/  F2FP.BF16.PACK_AB R74, R108, R103 ;  /* 0x000000676c4a723e */ /* 0x020fe200000010ff */
[----:B------:R-:W-:Y:S01]  /*9190*/  IMAD.MOV.U32 R136, RZ, RZ, R94 ;  /* 0x000000ffff887224 */ /* 0x000fe200078e005e */
[----:B--2---:R-:W-:Y:S03]  /*91a0*/  F2FP.BF16.PACK_AB R75, R118, R102 ;  /* 0x00000066764b723e */ /* 0x004fe600000010ff */
[----:B------:R-:W-:Y:S01]  /*91b0*/  IMAD.MOV.U32 R137, RZ, RZ, R150 ;  /* 0x000000ffff897224 */ /* 0x000fe200078e0096 */
[----:B------:R-:W-:Y:S01]  /*91c0*/  MOV R150, R93 ;  /* 0x0000005d00967202 */ /* 0x000fe20000000f00 */
[--C-:B------:R-:W-:Y:S02]  /*91d0*/  FFMA.FTZ R139, R249, c[0x0][0x2d0], -R148.reuse ;  /* 0x0000b400f98b7a23 */ /* 0x100fe40000010894 */
[C---:B------:R-:W-:Y:S04]  /*91e0*/  HMMA.16816.F32.BF16 R4, R72.reuse, R76, R4 ;  /* 0x0000004c4804723c */ /* 0x040fe80000041804 */
[----:B------:R-:W-:Y:S01]  /*91f0*/  MUFU.EX2 R139, R139 ;  /* 0x0000008b008b7308 */ /* 0x000fe20000000800 */
[--C-:B------:R-:W-:Y:S02]  /*9200*/  FFMA.FTZ R2, R153, c[0x0][0x2d0], -R148.reuse ;  /* 0x0000b40099027a23 */ /* 0x100fe40000010894 */
[--C-:B------:R-:W-:Y:S01]  /*9210*/  FFMA.FTZ R138, R247, c[0x0][0x2d0], -R148.reuse ;  /* 0x0000b400f78a7a23 */ /* 0x100fe20000010894 */
[C---:B------:R-:W-:Y:S01]  /*9220*/  HMMA.16816.F32.BF16 R8, R72.reuse, R78, R8 ;  /* 0x0000004e4808723c */ /* 0x040fe20000041808 */
[----:B------:R-:W1:Y:S05]  /*9230*/  LDSM.16.MT88.4 R76, [R200+0x4800] ;  /* 0x00480000c84c783b */ /* 0x000e6a0000004200 */
[----:B------:R2:W5:Y:S02]  /*9240*/  MUFU.EX2 R237, R2 ;  /* 0x0000000200ed7308 */ /* 0x0005640000000800 */
[C---:B------:R-:W-:Y:S08]  /*9250*/  HMMA.16816.F32.BF16 R12, R72.reuse, R80, R12 ;  /* 0x00000050480c723c */ /* 0x040ff0000004180c */
[C---:B------:R-:W-:Y:S01]  /*9260*/  HMMA.16816.F32.BF16 R16, R72.reuse, R82, R16 ;  /* 0x000000524810723c */ /* 0x040fe20000041810 */
[----:B------:R-:W5:Y:S01]  /*9270*/  LDSM.16.MT88.4 R80, [R204+0x4800] ;  /* 0x00480000cc50783b */ /* 0x000f620000004200 */
[----:B------:R-:W-:Y:S06]  /*9280*/  MUFU.EX2 R138, R138 ;  /* 0x0000008a008a7308 */ /* 0x000fec0000000800 */
[C---:B------:R-:W-:Y:S04]  /*9290*/  HMMA.16816.F32.BF16 R20, R72.reuse, R84, R20 ;  /* 0x000000544814723c */ /* 0x040fe80000041814 */
[--C-:B--2---:R-:W-:Y:S04]  /*92a0*/  FFMA.FTZ R2, R154, c[0x0][0x2d0], -R149.reuse ;  /* 0x0000b4009a027a23 */ /* 0x104fe80000010895 */
[C---:B------:R-:W-:Y:S01]  /*92b0*/  HMMA.16816.F32.BF16 R24, R72.reuse, R86, R24 ;  /* 0x000000564818723c */ /* 0x040fe20000041818 */
[----:B------:R-:W2:Y:S01]  /*92c0*/  LDSM.16.MT88.4 R84, [R203+0x4800] ;  /* 0x00480000cb54783b */ /* 0x000ea20000004200 */
[----:B------:R5:W-:Y:S06]  /*92d0*/  MUFU.EX2 R116, R2 ;  /* 0x0000000200747308 */ /* 0x000bec0000000800 */
[C---:B------:R-:W-:Y:S08]  /*92e0*/  HMMA.16816.F32.BF16 R28, R72.reuse, R88, R28 ;  /* 0x00000058481c723c */ /* 0x040ff0000004181c */
[C---:B------:R-:W-:Y:S01]  /*92f0*/  HMMA.16816.F32.BF16 R32, R72.reuse, R90, R32 ;  /* 0x0000005a4820723c */ /* 0x040fe20000041820 */
[----:B------:R-:W2:Y:S07]  /*9300*/  LDSM.16.MT88.4 R88, [R206+0x4800] ;  /* 0x00480000ce58783b */ /* 0x000eae0000004200 */
[C---:B-1----:R-:W-:Y:S04]  /*9310*/  HMMA.16816.F32.BF16 R36, R72.reuse, R76, R36 ;  /* 0x0000004c4824723c */ /* 0x042fe80000041824 */
[--C-:B-----5:R-:W-:Y:S04]  /*9320*/  FFMA.FTZ R2, R155, c[0x0][0x2d0], -R149.reuse ;  /* 0x0000b4009b027a23 */ /* 0x120fe80000010895 */
[C---:B------:R-:W-:Y:S01]  /*9330*/  HMMA.16816.F32.BF16 R40, R72.reuse, R78, R40 ;  /* 0x0000004e4828723c */ /* 0x040fe20000041828 */
[----:B------:R1:W5:Y:S01]  /*9340*/  MUFU.EX2 R235, R2 ;  /* 0x0000000200eb7308 */ /* 0x0003620000000800 */
[----:B------:R-:W3:Y:S06]  /*9350*/  LDSM.16.MT88.4 R76, [R200+0x1000] ;  /* 0x00100000c84c783b */ /* 0x000eec0000004200 */
[C---:B------:R-:W-:Y:S08]  /*9360*/  HMMA.16816.F32.BF16 R44, R72.reuse, R80, R44 ;  /* 0x00000050482c723c */ /* 0x040ff0000004182c */
[C---:B------:R-:W-:Y:S01]  /*9370*/  HMMA.16816.F32.BF16 R48, R72.reuse, R82, R48 ;  /* 0x000000524830723c */ /* 0x040fe20000041830 */
[----:B------:R-:W3:Y:S07]  /*9380*/  LDSM.16.MT88.4 R80, [R204+0x1000] ;  /* 0x00100000cc50783b */ /* 0x000eee0000004200 */
[C---:B--2---:R-:W-:Y:S04]  /*9390*/  HMMA.16816.F32.BF16 R52, R72.reuse, R84, R52 ;  /* 0x000000544834723c */ /* 0x044fe80000041834 */
[--C-:B-1----:R-:W-:Y:S04]  /*93a0*/  FFMA.FTZ R2, R156, c[0x0][0x2d0], -R148.reuse ;  /* 0x0000b4009c027a23 */ /* 0x102fe80000010894 */
[C---:B------:R-:W-:Y:S01]  /*93b0*/  HMMA.16816.F32.BF16 R56, R72.reuse, R86, R56 ;  /* 0x000000564838723c */ /* 0x040fe20000041838 */
[----:B------:R1:W-:Y:S01]  /*93c0*/  MUFU.EX2 R234, R2 ;  /* 0x0000000200ea7308 */ /* 0x0003e20000000800 */
[----:B------:R-:W2:Y:S06]  /*93d0*/  LDSM.16.MT88.4 R84, [R203+0x1000] ;  /* 0x00100000cb54783b */ /* 0x000eac0000004200 */
[C---:B------:R-:W-:Y:S08]  /*93e0*/  HMMA.16816.F32.BF16 R60, R72.reuse, R88, R60 ;  /* 0x00000058483c723c */ /* 0x040ff0000004183c */
[----:B------:R-:W-:Y:S01]  /*93f0*/  HMMA.16816.F32.BF16 R64, R72, R90, R64 ;  /* 0x0000005a4840723c */ /* 0x000fe20000041840 */
[----:B------:R-:W2:Y:S06]  /*9400*/  LDSM.16.MT88.4 R88, [R206+0x1000] ;  /* 0x00100000ce58783b */ /* 0x000eac0000004200 */
[----:B------:R-:W-:Y:S01]  /*9410*/  F2FP.BF16.PACK_AB R72, R237, R117 ;  /* 0x00000075ed48723e */ /* 0x000fe200000010ff */
[----:B-1----:R-:W-:Y:S01]  /*9420*/  FFMA.FTZ R2, R157, c[0x0][0x2d0], -R148 ;  /* 0x0000b4009d027a23 */ /* 0x002fe20000010894 */
[----:B-----5:R-:W-:Y:S03]  /*9430*/  F2FP.BF16.PACK_AB R73, R235, R116 ;  /* 0x00000074eb49723e */ /* 0x020fe600000010ff */
[----:B------:R1:W5:Y:S01]  /*9440*/  MUFU.EX2 R127, R2 ;  /* 0x00000002007f7308 */ /* 0x0003620000000800 */
[----:B---3--:R-:W-:Y:S02]  /*9450*/  FFMA.FTZ R98, R0, R98, R232 ;  /* 0x0000006200627223 */ /* 0x008fe400000100e8 */
[--C-:B-1----:R-:W-:Y:S01]  /*9460*/  FFMA.FTZ R2, R158, c[0x0][0x2d0], -R149.reuse ;  /* 0x0000b4009e027a23 */ /* 0x102fe20000010895 */
[----:B-----5:R-:W-:Y:S01]  /*9470*/  F2FP.BF16.PACK_AB R74, R127, R234 ;  /* 0x000000ea7f4a723e */ /* 0x020fe200000010ff */
[--C-:B------:R-:W-:Y:S01]  /*9480*/  FFMA.FTZ R0, R133, c[0x0][0x2d0], -R149.reuse ;  /* 0x0000b40085007a23 */ /* 0x100fe20000010895 */
[----:B------:R-:W-:Y:S04]  /*9490*/  MOV R133, R130 ;  /* 0x0000008200857202 */ /* 0x000fe80000000f00 */
[----:B------:R1:W-:Y:S10]  /*94a0*/  MUFU.EX2 R126, R2 ;  /* 0x00000002007e7308 */ /* 0x0003f40000000800 */
[----:B------:R-:W-:Y:S01]  /*94b0*/  MUFU.EX2 R131, R0 ;  /* 0x0000000000837308 */ /* 0x000fe20000000800 */
[----:B-1----:R-:W-:Y:S09]  /*94c0*/  FFMA.FTZ R2, R159, c[0x0][0x2d0], -R149 ;  /* 0x0000b4009f027a23 */ /* 0x002ff20000010895 */
        /* <DEDUP_REMOVED lines=11> */
[----:B------:R-:W5:Y:S06]  /*9580*/  LDSM.16.MT88.4 R80, [R204+0x5000] ;  /* 0x00500000cc50783b */ /* 0x000f6c0000004200 */
[C---:B--2---:R-:W-:Y:S08]  /*9590*/  HMMA.16816.F32.BF16 R20, R72.reuse, R84, R20 ;  /* 0x000000544814723c */ /* 0x044ff00000041814 */
[C---:B------:R-:W-:Y:S01]  /*95a0*/  HMMA.16816.F32.BF16 R24, R72.reuse, R86, R24 ;  /* 0x000000564818723c */ /* 0x040fe20000041818 */
[----:B------:R-:W2:Y:S03]  /*95b0*/  LDSM.16.MT88.4 R84, [R203+0x5000] ;  /* 0x00500000cb54783b */ /* 0x000ea60000004200 */
[----:B----4-:R-:W-:Y:S01]  /*95c0*/  FFMA.FTZ R3, R3, R129, R233 ;  /* 0x0000008103037223 */ /* 0x010fe200000100e9 */
[----:B------:R-:W-:Y:S02]  /*95d0*/  MOV R129, R151 ;  /* 0x0000009700817202 */ /* 0x000fe40000000f00 */
[----:B------:R-:W-:Y:S01]  /*95e0*/  MOV R151, R95 ;  /* 0x0000005f00977202 */ /* 0x000fe20000000f00 */
[C---:B------:R-:W-:Y:S04]  /*95f0*/  HMMA.16816.F32.BF16 R28, R72.reuse, R88, R28 ;  /* 0x00000058481c723c */ /* 0x040fe8000004181c */
[--C-:B-1----:R-:W-:Y:S02]  /*9600*/  FFMA.FTZ R2, R162, c[0x0][0x2d0], -R149.reuse ;  /* 0x0000b400a2027a23 */ /* 0x102fe40000010895 */
[----:B------:R-:W-:Y:S02]  /*9610*/  FFMA.FTZ R0, R151, c[0x0][0x2d0], -R149 ;  /* 0x0000b40097007a23 */ /* 0x000fe40000010895 */
[C---:B------:R-:W-:Y:S01]  /*9620*/  HMMA.16816.F32.BF16 R32, R72.reuse, R90, R32 ;  /* 0x0000005a4820723c */ /* 0x040fe20000041820 */
[----:B------:R1:W-:Y:S01]  /*9630*/  MUFU.EX2 R106, R2 ;  /* 0x00000002006a7308 */ /* 0x0003e20000000800 */
[----:B------:R-:W4:Y:S02]  /*9640*/  LDSM.16.MT88.4 R88, [R206+0x5000] ;  /* 0x00500000ce58783b */ /* 0x000f240000004200 */
[----:B------:R-:W-:Y:S02]  /*9650*/  IMAD.MOV.U32 R132, RZ, RZ, R129 ;  /* 0x000000ffff847224 */ /* 0x000fe400078e0081 */
[----:B------:R-:W-:Y:S02]  /*9660*/  FADD.FTZ R3, R236, R3 ;  /* 0x00000003ec037221 */ /* 0x000fe40000010000 */
[C---:B---3--:R-:W-:Y:S03]  /*9670*/  HMMA.16816.F32.BF16 R36, R72.reuse, R76, R36 ;  /* 0x0000004c4824723c */ /* 0x048fe60000041824 */
[----:B------:R-:W-:Y:S05]  /*9680*/  MUFU.EX2 R129, R96 ;  /* 0x0000006000817308 */ /* 0x000fea0000000800 */
[C---:B------:R-:W-:Y:S01]  /*9690*/  HMMA.16816.F32.BF16 R40, R72.reuse, R78, R40 ;  /* 0x0000004e4828723c */ /* 0x040fe20000041828 */
[----:B------:R-:W3:Y:S04]  /*96a0*/  LDSM.16.MT88.4 R76, [R200+0x1800] ;  /* 0x00180000c84c783b */ /* 0x000ee80000004200 */
[----:B------:R-:W-:Y:S03]  /*96b0*/  MUFU.EX2 R151, R97 ;  /* 0x0000006100977308 */ /* 0x000fe60000000800 */
[C---:B-----5:R-:W-:Y:S04]  /*96c0*/  HMMA.16816.F32.BF16 R44, R72.reuse, R80, R44 ;  /* 0x00000050482c723c */ /* 0x060fe8000004182c */
[--C-:B-1----:R-:W-:Y:S03]  /*96d0*/  FFMA.FTZ R2, R163, c[0x0][0x2d0], -R149.reuse ;  /* 0x0000b400a3027a23 */ /* 0x102fe60000010895 */
[----:B------:R-:W-:Y:S01]  /*96e0*/  MUFU.EX2 R130, R0 ;  /* 0x0000000000827308 */ /* 0x000fe20000000800 */
[C---:B------:R-:W-:Y:S01]  /*96f0*/  HMMA.16816.F32.BF16 R48, R72.reuse, R82, R48 ;  /* 0x000000524830723c */ /* 0x040fe20000041830 */
[----:B------:R-:W1:Y:S07]  /*9700*/  LDSM.16.MT88.4 R80, [R204+0x1800] ;  /* 0x00180000cc50783b */ /* 0x000e6e0000004200 */
[C---:B--2---:R-:W-:Y:S01]  /*9710*/  HMMA.16816.F32.BF16 R52, R72.reuse, R84, R52 ;  /* 0x000000544834723c */ /* 0x044fe20000041834 */
[----:B------:R2:W5:Y:S07]  /*9720*/  MUFU.EX2 R107, R2 ;  /* 0x00000002006b7308 */ /* 0x00056e0000000800 */
[C---:B------:R-:W-:Y:S01]  /*9730*/  HMMA.16816.F32.BF16 R56, R72.reuse, R86, R56 ;  /* 0x000000564838723c */ /* 0x040fe20000041838 */
[----:B------:R-:W1:Y:S07]  /*9740*/  LDSM.16.MT88.4 R84, [R203+0x1800] ;  /* 0x00180000cb54783b */ /* 0x000e6e0000004200 */
[C---:B----4-:R-:W-:Y:S08]  /*9750*/  HMMA.16816.F32.BF16 R60, R72.reuse, R88, R60 ;  /* 0x00000058483c723c */ /* 0x050ff0000004183c */
[----:B------:R-:W-:Y:S01]  /*9760*/  HMMA.16816.F32.BF16 R64, R72, R90, R64 ;  /* 0x0000005a4840723c */ /* 0x000fe20000041840 */
[----:B------:R-:W4:Y:S03]  /*9770*/  LDSM.16.MT88.4 R88, [R206+0x1800] ;  /* 0x00180000ce58783b */ /* 0x000f260000004200 */
[--C-:B--2---:R-:W-:Y:S03]  /*9780*/  FFMA.FTZ R2, R168, c[0x0][0x2d0], -R148.reuse ;  /* 0x0000b400a8027a23 */ /* 0x104fe60000010894 */
[----:B------:R-:W-:Y:S01]  /*9790*/  F2FP.BF16.PACK_AB R72, R193, R124 ;  /* 0x0000007cc148723e */ /* 0x000fe200000010ff */
[----:B------:R2:W-:Y:S01]  /*97a0*/  MUFU.EX2 R105, R2 ;  /* 0x0000000200697308 */ /* 0x0005e20000000800 */
[----:B-----5:R-:W-:Y:S01]  /*97b0*/  F2FP.BF16.PACK_AB R73, R107, R106 ;  /* 0x0000006a6b49723e */ /* 0x020fe200000010ff */
[----:B------:R-:W5:Y:S02]  /*97c0*/  LDL R168, [R1] ;  /* 0x0000000001a87983 */ /* 0x000f640000100800 */
[--C-:B--2---:R-:W-:Y:S06]  /*97d0*/  FFMA.FTZ R2, R169, c[0x0][0x2d0], -R148.reuse ;  /* 0x0000b400a9027a23 */ /* 0x104fec0000010894 */
[----:B------:R2:W1:Y:S02]  /*97e0*/  MUFU.EX2 R163, R2 ;  /* 0x0000000200a37308 */ /* 0x0004640000000800 */
[--C-:B--2---:R-:W-:Y:S01]  /*97f0*/  FFMA.FTZ R2, R170, c[0x0][0x2d0], -R149.reuse ;  /* 0x0000b400aa027a23 */ /* 0x104fe20000010895 */
[----:B-1----:R-:W-:Y:S07]  /*9800*/  F2FP.BF16.PACK_AB R74, R163, R105 ;  /* 0x00000069a34a723e */ /* 0x002fee00000010ff */
[----:B------:R1:W-:Y:S02]  /*9810*/  MUFU.EX2 R104, R2 ;  /* 0x0000000200687308 */ /* 0x0003e40000000800 */
[--C-:B-1----:R-:W-:Y:S08]  /*9820*/  FFMA.FTZ R2, R171, c[0x0][0x2d0], -R149.reuse ;  /* 0x0000b400ab027a23 */ /* 0x102ff00000010895 */
[----:B------:R1:W2:Y:S02]  /*9830*/  MUFU.EX2 R162, R2 ;  /* 0x0000000200a27308 */ /* 0x0002a40000000800 */
[--C-:B-1----:R-:W-:Y:S01]  /*9840*/  FFMA.FTZ R2, R194, c[0x0][0x2d0], -R148.reuse ;  /* 0x0000b400c2027a23 */ /* 0x102fe20000010894 */
[----:B--2---:R-:W-:Y:S07]  /*9850*/  F2FP.BF16.PACK_AB R75, R162, R104 ;  /* 0x00000068a24b723e */ /* 0x004fee00000010ff */
[----:B------:R1:W-:Y:S01]  /*9860*/  MUFU.EX2 R160, R2 ;  /* 0x0000000200a07308 */ /* 0x0003e20000000800 */
[C---:B---3--:R-:W-:Y:S08]  /*9870*/  HMMA.16816.F32.BF16 R4, R72.reuse, R76, R4 ;  /* 0x0000004c4804723c */ /* 0x048ff00000041804 */
[C---:B------:R-:W-:Y:S01]  /*9880*/  HMMA.16816.F32.BF16 R8, R72.reuse, R78, R8 ;  /* 0x0000004e4808723c */ /* 0x040fe20000041808 */
[----:B------:R-:W2:Y:S07]  /*9890*/  LDSM.16.MT88.4 R76, [R200+0x5800] ;  /* 0x00580000c84c783b */ /* 0x000eae0000004200 */
[C---:B------:R-:W-:Y:S04]  /*98a0*/  HMMA.16816.F32.BF16 R12, R72.reuse, R80, R12 ;  /* 0x00000050480c723c */ /* 0x040fe8000004180c */
[--C-:B-1----:R-:W-:Y:S04]  /*98b0*/  FFMA.FTZ R2, R195, c[0x0][0x2d0], -R148.reuse ;  /* 0x0000b400c3027a23 */ /* 0x102fe80000010894 */
[C---:B------:R-:W-:Y:S01]  /*98c0*/  HMMA.16816.F32.BF16 R16, R72.reuse, R82, R16 ;  /* 0x000000524810723c */ /* 0x040fe20000041810 */
[----:B------:R1:W3:Y:S01]  /*98d0*/  MUFU.EX2 R161, R2 ;  /* 0x0000000200a17308 */ /* 0x0002e20000000800 */
[----:B------:R-:W3:Y:S06]  /*98e0*/  LDSM.16.MT88.4 R80, [R204+0x5800] ;  /* 0x00580000cc50783b */ /* 0x000eec0000004200 */
[C---:B------:R-:W-:Y:S08]  /*98f0*/  HMMA.16816.F32.BF16 R20, R72.reuse, R84, R20 ;  /* 0x000000544814723c */ /* 0x040ff00000041814 */
[C---:B------:R-:W-:Y:S01]  /*9900*/  HMMA.16816.F32.BF16 R24, R72.reuse, R86, R24 ;  /* 0x000000564818723c */ /* 0x040fe20000041818 */
[----:B------:R-:W3:Y:S07]  /*9910*/  LDSM.16.MT88.4 R84, [R203+0x5800] ;  /* 0x00580000cb54783b */ /* 0x000eee0000004200 */
        /* <DEDUP_REMOVED lines=8> */
[C---:B---3--:R-:W-:Y:S04]  /*99a0*/  HMMA.16816.F32.BF16 R44, R72.reuse, R80, R44 ;  /* 0x00000050482c723c */ /* 0x048fe8000004182c */
[--C-:B-1----:R-:W-:Y:S04]  /*99b0*/  FFMA.FTZ R2, R197, c[0x0][0x2d0], -R149.reuse ;  /* 0x0000b400c5027a23 */ /* 0x102fe80000010895 */
[C---:B------:R-:W-:Y:S01]  /*99c0*/  HMMA.16816.F32.BF16 R48, R72.reuse, R82, R48 ;  /* 0x000000524830723c */ /* 0x040fe20000041830 */
[----:B------:R1:W3:Y:S01]  /*99d0*/  MUFU.EX2 R115, R2 ;  /* 0x0000000200737308 */ /* 0x0002e20000000800 */
[----:B------:R-:W2:Y:S06]  /*99e0*/  LDSM.16.MT88.4 R80, [R204+0x2000] ;  /* 0x00200000cc50783b */ /* 0x000eac0000004200 */
[C---:B------:R-:W-:Y:S08]  /*99f0*/  HMMA.16816.F32.BF16 R52, R72.reuse, R84, R52 ;  /* 0x000000544834723c */ /* 0x040ff00000041834 */
[C---:B------:R-:W-:Y:S01]  /*9a00*/  HMMA.16816.F32.BF16 R56, R72.reuse, R86, R56 ;  /* 0x000000564838723c */ /* 0x040fe20000041838 */
[----:B------:R-:W2:Y:S07]  /*9a10*/  LDSM.16.MT88.4 R84, [R203+0x2000] ;  /* 0x00200000cb54783b */ /* 0x000eae0000004200 */
[C---:B----4-:R-:W-:Y:S04]  /*9a20*/  HMMA.16816.F32.BF16 R60, R72.reuse, R88, R60 ;  /* 0x00000058483c723c */ /* 0x050fe8000004183c */
[--C-:B-1----:R-:W-:Y:S04]  /*9a30*/  FFMA.FTZ R2, R198, c[0x0][0x2d0], -R148.reuse ;  /* 0x0000b400c6027a23 */ /* 0x102fe80000010894 */
[----:B------:R-:W-:Y:S01]  /*9a40*/  HMMA.16816.F32.BF16 R64, R72, R90, R64 ;  /* 0x0000005a4840723c */ /* 0x000fe20000041840 */
[----:B------:R1:W-:Y:S01]  /*9a50*/  MUFU.EX2 R113, R2 ;  /* 0x0000000200717308 */ /* 0x0003e20000000800 */
[----:B------:R-:W4:Y:S05]  /*9a60*/  LDSM.16.MT88.4 R88, [R206+0x2000] ;  /* 0x00200000ce58783b */ /* 0x000f2a0000004200 */
[----:B------:R-:W-:Y:S02]  /*9a70*/  F2FP.BF16.PACK_AB R72, R161, R160 ;  /* 0x000000a0a148723e */ /* 0x000fe400000010ff */
[----:B---3--:R-:W-:Y:S03]  /*9a80*/  F2FP.BF16.PACK_AB R73, R115, R114 ;  /* 0x000000727349723e */ /* 0x008fe600000010ff */
[--C-:B-1----:R-:W-:Y:S04]  /*9a90*/  FFMA.FTZ R2, R199, c[0x0][0x2d0], -R148.reuse ;  /* 0x0000b400c7027a23 */ /* 0x102fe80000010894 */
[----:B------:R1:W3:Y:S02]  /*9aa0*/  MUFU.EX2 R159, R2 ;  /* 0x00000002009f7308 */ /* 0x0002e40000000800 */
[----:B-1----:R-:W-:Y:S01]  /*9ab0*/  FFMA.FTZ R2, R230, c[0x0][0x2d0], -R149 ;  /* 0x0000b400e6027a23 */ /* 0x002fe20000010895 */
[----:B---3--:R-:W-:Y:S07]  /*9ac0*/  F2FP.BF16.PACK_AB R74, R159, R113 ;  /* 0x000000719f4a723e */ /* 0x008fee00000010ff */
[----:B------:R1:W-:Y:S01]  /*9ad0*/  MUFU.EX2 R112, R2 ;  /* 0x0000000200707308 */ /* 0x0003e20000000800 */
[----:B-----5:R-:W-:Y:S01]  /*9ae0*/  ISETP.GT.AND P0, PT, R192, R168, PT ;  /* 0x000000a8c000720c */ /* 0x020fe20003f04270 */
[----:B------:R-:W-:Y:S02]  /*9af0*/  IMAD.MOV.U32 R192, RZ, RZ, R229 ;  /* 0x000000ffffc07224 */ /* 0x000fe400078e00e5 */
[--C-:B-1----:R-:W-:Y:S06]  /*9b00*/  FFMA.FTZ R2, R231, c[0x0][0x2d0], -R149.reuse ;  /* 0x0000b400e7027a23 */ /* 0x102fec0000010895 */
        /* <DEDUP_REMOVED lines=11> */
[----:B------:R-:W5:Y:S06]  /*9bc0*/  LDSM.16.MT88.4 R80, [R204+0x6000] ;  /* 0x00600000cc50783b */ /* 0x000f6c0000004200 */
        /* <DEDUP_REMOVED lines=11> */
[C---:B-----5:R-:W-:Y:S04]  /*9c80*/  HMMA.16816.F32.BF16 R44, R72.reuse, R80, R44 ;  /* 0x00000050482c723c */ /* 0x060fe8000004182c */
[--C-:B-1----:R-:W-:Y:S04]  /*9c90*/  FFMA.FTZ R2, R243, c[0x0][0x2d0], -R149.reuse ;  /* 0x0000b400f3027a23 */ /* 0x102fe80000010895 */
[C---:B------:R-:W-:Y:S01]  /*9ca0*/  HMMA.16816.F32.BF16 R48, R72.reuse, R82, R48 ;  /* 0x000000524830723c */ /* 0x040fe20000041830 */
[----:B------:R1:W5:Y:S01]  /*9cb0*/  MUFU.EX2 R122, R2 ;  /* 0x00000002007a7308 */ /* 0x0003620000000800 */
[----:B------:R-:W2:Y:S06]  /*9cc0*/  LDSM.16.MT88.4 R80, [R204+0x2800] ;  /* 0x00280000cc50783b */ /* 0x000eac0000004200 */
[C---:B---3--:R-:W-:Y:S08]  /*9cd0*/  HMMA.16816.F32.BF16 R52, R72.reuse, R84, R52 ;  /* 0x000000544834723c */ /* 0x048ff00000041834 */
[C---:B------:R-:W-:Y:S01]  /*9ce0*/  HMMA.16816.F32.BF16 R56, R72.reuse, R86, R56 ;  /* 0x000000564838723c */ /* 0x040fe20000041838 */
[----:B------:R-:W3:Y:S07]  /*9cf0*/  LDSM.16.MT88.4 R84, [R203+0x2800] ;  /* 0x00280000cb54783b */ /* 0x000eee0000004200 */
[C---:B----4-:R-:W-:Y:S04]  /*9d00*/  HMMA.16816.F32.BF16 R60, R72.reuse, R88, R60 ;  /* 0x00000058483c723c */ /* 0x050fe8000004183c */
[--C-:B-1----:R-:W-:Y:S04]  /*9d10*/  FFMA.FTZ R2, R246, c[0x0][0x2d0], -R148.reuse ;  /* 0x0000b400f6027a23 */ /* 0x102fe80000010894 */
[----:B------:R-:W-:Y:S01]  /*9d20*/  HMMA.16816.F32.BF16 R64, R72, R90, R64 ;  /* 0x0000005a4840723c */ /* 0x000fe20000041840 */
[----:B------:R1:W-:Y:S01]  /*9d30*/  MUFU.EX2 R121, R2 ;  /* 0x0000000200797308 */ /* 0x0003e20000000800 */
[----:B------:R-:W4:Y:S05]  /*9d40*/  LDSM.16.MT88.4 R88, [R206+0x2800] ;  /* 0x00280000ce58783b */ /* 0x000f2a0000004200 */
[----:B------:R-:W-:Y:S02]  /*9d50*/  F2FP.BF16.PACK_AB R72, R157, R156 ;  /* 0x0000009c9d48723e */ /* 0x000fe400000010ff */
[----:B-----5:R-:W-:Y:S03]  /*9d60*/  F2FP.BF16.PACK_AB R73, R122, R123 ;  /* 0x0000007b7a49723e */ /* 0x020fe600000010ff */
[--C-:B-1----:R-:W-:Y:S04]  /*9d70*/  FFMA.FTZ R2, R245, c[0x0][0x2d0], -R148.reuse ;  /* 0x0000b400f5027a23 */ /* 0x102fe80000010894 */
[----:B------:R1:W5:Y:S02]  /*9d80*/  MUFU.EX2 R155, R2 ;  /* 0x00000002009b7308 */ /* 0x0003640000000800 */
[--C-:B-1----:R-:W-:Y:S01]  /*9d90*/  FFMA.FTZ R2, R248, c[0x0][0x2d0], -R149.reuse ;  /* 0x0000b400f8027a23 */ /* 0x102fe20000010895 */
[----:B-----5:R-:W-:Y:S07]  /*9da0*/  F2FP.BF16.PACK_AB R74, R155, R121 ;  /* 0x000000799b4a723e */ /* 0x020fee00000010ff */
[----:B------:R1:W-:Y:S02]  /*9db0*/  MUFU.EX2 R120, R2 ;  /* 0x0000000200787308 */ /* 0x0003e40000000800 */
[--C-:B-1----:R-:W-:Y:S08]  /*9dc0*/  FFMA.FTZ R2, R238, c[0x0][0x2d0], -R149.reuse ;  /* 0x0000b400ee027a23 */ /* 0x102ff00000010895 */
[----:B------:R-:W1:Y:S02]  /*9dd0*/  MUFU.EX2 R154, R2 ;  /* 0x00000002009a7308 */ /* 0x000e640000000800 */
[----:B-1----:R-:W-:Y:S01]  /*9de0*/  F2FP.BF16.PACK_AB R75, R154, R120 ;  /* 0x000000789a4b723e */ /* 0x002fe200000010ff */
[----:B------:R-:W-:Y:S02]  /*9df0*/  FFMA.FTZ R2, R128, c[0x0][0x2d0], -R148 ;  /* 0x0000b40080027a23 */ /* 0x000fe40000010894 */
[----:B------:R-:W-:Y:S02]  /*9e00*/  IMAD.MOV.U32 R128, RZ, RZ, R92 ;  /* 0x000000ffff807224 */ /* 0x000fe400078e005c */
[----:B------:R-:W1:Y:S03]  /*9e10*/  LDSM.16.MT88.4 R92, [R200+0x6800] ;  /* 0x00680000c85c783b */ /* 0x000e660000004200 */
[----:B------:R5:W-:Y:S01]  /*9e20*/  MUFU.EX2 R153, R2 ;  /* 0x0000000200997308 */ /* 0x000be20000000800 */
[C---:B--2---:R-:W-:Y:S03]  /*9e30*/  HMMA.16816.F32.BF16 R4, R72.reuse, R76, R4 ;  /* 0x0000004c4804723c */ /* 0x044fe60000041804 */
[--C-:B------:R-:W-:Y:S02]  /*9e40*/  FFMA.FTZ R0, R128, c[0x0][0x2d0], -R149.reuse ;  /* 0x0000b40080007a23 */ /* 0x100fe40000010895 */
[----:B------:R-:W-:Y:S03]  /*9e50*/  FFMA.FTZ R148, R242, c[0x0][0x2d0], -R148 ;  /* 0x0000b400f2947a23 */ /* 0x000fe60000010894 */
[C---:B------:R-:W-:Y:S01]  /*9e60*/  HMMA.16816.F32.BF16 R8, R72.reuse, R78, R8 ;  /* 0x0000004e4808723c */ /* 0x040fe20000041808 */
[----:B------:R-:W2:Y:S01]  /*9e70*/  LDSM.16.MT88.4 R76, [R204+0x6800] ;  /* 0x00680000cc4c783b */ /* 0x000ea20000004200 */
[----:B------:R4:W-:Y:S06]  /*9e80*/  MUFU.EX2 R128, R0 ;  /* 0x0000000000807308 */ /* 0x0009ec0000000800 */
[C---:B------:R-:W-:Y:S04]  /*9e90*/  HMMA.16816.F32.BF16 R12, R72.reuse, R80, R12 ;  /* 0x00000050480c723c */ /* 0x040fe8000004180c */
[----:B------:R-:W-:Y:S01]  /*9ea0*/  MUFU.EX2 R148, R148 ;  /* 0x0000009400947308 */ /* 0x000fe20000000800 */
[----:B-----5:R-:W-:Y:S03]  /*9eb0*/  FADD.FTZ R2, R136, R98 ;  /* 0x0000006288027221 */ /* 0x020fe60000010000 */
[C---:B------:R-:W-:Y:S01]  /*9ec0*/  HMMA.16816.F32.BF16 R16, R72.reuse, R82, R16 ;  /* 0x000000524810723c */ /* 0x040fe20000041810 */
[----:B------:R-:W5:Y:S03]  /*9ed0*/  LDSM.16.MT88.4 R80, [R203+0x6800] ;  /* 0x00680000cb50783b */ /* 0x000f660000004200 */
[----:B------:R-:W-:Y:S02]  /*9ee0*/  FADD.FTZ R2, R133, R2 ;  /* 0x0000000285027221 */ /* 0x000fe40000010000 */
[----:B------:R-:W-:Y:S02]  /*9ef0*/  MUFU.EX2 R136, R70 ;  /* 0x0000004600887308 */ /* 0x000fe40000000800 */
[C---:B---3--:R-:W-:Y:S04]  /*9f00*/  HMMA.16816.F32.BF16 R20, R72.reuse, R84, R20 ;  /* 0x000000544814723c */ /* 0x048fe80000041814 */
[----:B----4-:R-:W-:Y:S04]  /*9f10*/  FFMA.FTZ R0, R150, c[0x0][0x2d0], -R149 ;  /* 0x0000b40096007a23 */ /* 0x010fe80000010895 */
[C---:B------:R-:W-:Y:S01]  /*9f20*/  HMMA.16816.F32.BF16 R24, R72.reuse, R86, R24 ;  /* 0x000000564818723c */ /* 0x040fe20000041818 */
[----:B------:R-:W3:Y:S01]  /*9f30*/  LDSM.16.MT88.4 R84, [R206+0x6800] ;  /* 0x00680000ce54783b */ /* 0x000ee20000004200 */
[----:B------:R-:W-:Y:S06]  /*9f40*/  MUFU.EX2 R70, R100 ;  /* 0x0000006400467308 */ /* 0x000fec0000000800 */
[C---:B------:R-:W-:Y:S04]  /*9f50*/  HMMA.16816.F32.BF16 R28, R72.reuse, R88, R28 ;  /* 0x00000058481c723c */ /* 0x040fe8000004181c */
[----:B------:R4:W-:Y:S04]  /*9f60*/  MUFU.EX2 R150, R0 ;  /* 0x0000000000967308 */ /* 0x0009e80000000800 */
[C---:B------:R-:W-:Y:S01]  /*9f70*/  HMMA.16816.F32.BF16 R32, R72.reuse, R90, R32 ;  /* 0x0000005a4820723c */ /* 0x040fe20000041820 */
[----:B------:R-:W-:Y:S07]  /*9f80*/  LDSM.16.MT88.4 R88, [R203+0x3000] ;  /* 0x00300000cb58783b */ /* 0x000fee0000004200 */
[C---:B-1----:R-:W-:Y:S08]  /*9f90*/  HMMA.16816.F32.BF16 R36, R72.reuse, R92, R36 ;  /* 0x0000005c4824723c */ /* 0x042ff00000041824 */
[C---:B------:R-:W-:Y:S01]  /*9fa0*/  HMMA.16816.F32.BF16 R40, R72.reuse, R94, R40 ;  /* 0x0000005e4828723c */ /* 0x040fe20000041828 */
[----:B------:R-:W-:Y:S03]  /*9fb0*/  LDSM.16.MT88.4 R92, [R206+0x3000] ;  /* 0x00300000ce5c783b */ /* 0x000fe60000004200 */
[----:B----4-:R-:W-:Y:S02]  /*9fc0*/  FADD.FTZ R0, R137, R3 ;  /* 0x0000000389007221 */ /* 0x010fe40000010000 */
[--C-:B------:R-:W-:Y:S02]  /*9fd0*/  FFMA.FTZ R3, R135, c[0x0][0x2d0], -R149.reuse ;  /* 0x0000b40087037a23 */ /* 0x100fe40000010895 */
[C---:B--2---:R-:W-:Y:S02]  /*9fe0*/  HMMA.16816.F32.BF16 R44, R72.reuse, R76, R44 ;  /* 0x0000004c482c723c */ /* 0x044fe4000004182c */
[----:B------:R1:W2:Y:S02]  /*9ff0*/  MUFU.EX2 R137, R3 ;  /* 0x0000000300897308 */ /* 0x0002a40000000800 */
[----:B------:R-:W-:Y:S01]  /*a000*/  FADD.FTZ R0, R132, R0 ;  /* 0x0000000084007221 */ /* 0x000fe20000010000 */
[----:B------:R-:W-:Y:S01]  /*a010*/  MOV R132, R99 ;  /* 0x0000006300847202 */ /* 0x000fe20000000f00 */
[----:B------:R-:W-:Y:S01]  /*a020*/  FFMA.FTZ R149, R71, c[0x0][0x2d0], -R149 ;  /* 0x0000b40047957a23 */ /* 0x000fe20000010895 */
[----:B------:R-:W-:Y:S01]  /*a030*/  LDSM.16.MT88.4 R96, [R204+0x7000] ;  /* 0x00700000cc60783b */ /* 0x000fe20000004200 */
[C---:B------:R-:W-:Y:S04]  /*a040*/  HMMA.16816.F32.BF16 R48, R72.reuse, R78, R48 ;  /* 0x0000004e4830723c */ /* 0x040fe80000041830 */
[----:B------:R-:W4:Y:S01]  /*a050*/  MUFU.EX2 R71, R101 ;  /* 0x0000006500477308 */ /* 0x000f220000000800 */
[----:B------:R-:W-:Y:S02]  /*a060*/  FADD.FTZ R0, R119, R0 ;  /* 0x0000000077007221 */ /* 0x000fe40000010000 */
[----:B------:R-:W4:Y:S01]  /*a070*/  LDSM.16.MT88.4 R76, [R200+0x3000] ;  /* 0x00300000c84c783b */ /* 0x000f220000004200 */
[C---:B-----5:R-:W-:Y:S04]  /*a080*/  HMMA.16816.F32.BF16 R52, R72.reuse, R80, R52 ;  /* 0x000000504834723c */ /* 0x060fe80000041834 */
[----:B------:R-:W-:Y:S01]  /*a090*/  FADD.FTZ R2, R132, R2 ;  /* 0x0000000284027221 */ /* 0x000fe20000010000 */
[----:B------:R-:W-:Y:S01]  /*a0a0*/  F2FP.BF16.PACK_AB R132, R138, R139 ;  /* 0x0000008b8a84723e */ /* 0x000fe200000010ff */
[----:B------:R-:W5:Y:S02]  /*a0b0*/  MUFU.EX2 R149, R149 ;  /* 0x0000009500957308 */ /* 0x000f640000000800 */
[C---:B------:R-:W-:Y:S01]  /*a0c0*/  HMMA.16816.F32.BF16 R56, R72.reuse, R82, R56 ;  /* 0x000000524838723c */ /* 0x040fe20000041838 */
[----:B------:R-:W5:Y:S03]  /*a0d0*/  LDSM.16.MT88.4 R80, [R204+0x3000] ;  /* 0x00300000cc50783b */ /* 0x000f660000004200 */
[----:B-1----:R-:W-:Y:S01]  /*a0e0*/  FADD.FTZ R3, R110, R2 ;  /* 0x000000026e037221 */ /* 0x002fe20000010000 */
[----:B--2---:R-:W-:Y:S01]  /*a0f0*/  F2FP.BF16.PACK_AB R133, R136, R137 ;  /* 0x000000898885723e */ /* 0x004fe200000010ff */
[----:B------:R-:W-:Y:S02]  /*a100*/  FADD.FTZ R2, R111, R0 ;  /* 0x000000006f027221 */ /* 0x000fe40000010000 */
[C---:B---3--:R-:W-:Y:S04]  /*a110*/  HMMA.16816.F32.BF16 R60, R72.reuse, R84, R60 ;  /* 0x00000054483c723c */ /* 0x048fe8000004183c */
[----:B------:R-:W-:Y:S01]  /*a120*/  FADD.FTZ R0, R109, R3 ;  /* 0x000000036d007221 */ /* 0x000fe20000010000 */
[----:B----4-:R-:W-:Y:S01]  /*a130*/  F2FP.BF16.PACK_AB R134, R148, R71 ;  /* 0x000000479486723e */ /* 0x010fe200000010ff */
[----:B------:R-:W-:Y:S02]  /*a140*/  FADD.FTZ R2, R103, R2 ;  /* 0x0000000267027221 */ /* 0x000fe40000010000 */
[----:B------:R-:W-:Y:S01]  /*a150*/  HMMA.16816.F32.BF16 R64, R72, R86, R64 ;  /* 0x000000564840723c */ /* 0x000fe20000041840 */
[----:B------:R-:W1:Y:S03]  /*a160*/  LDSM.16.MT88.4 R84, [R200+0x7000] ;  /* 0x00700000c854783b */ /* 0x000e660000004200 */
[----:B------:R-:W-:Y:S02]  /*a170*/  FADD.FTZ R0, R102, R0 ;  /* 0x0000000066007221 */ /* 0x000fe40000010000 */
[----:B------:R-:W-:Y:S01]  /*a180*/  FADD.FTZ R2, R108, R2 ;  /* 0x000000026c027221 */ /* 0x000fe20000010000 */
[----:B------:R-:W-:Y:S01]  /*a190*/  F2FP.BF16.PACK_AB R72, R152, R153 ;  /* 0x000000999848723e */ /* 0x000fe200000010ff */
[----:B------:R-:W-:Y:S01]  /*a1a0*/  FADD.FTZ R0, R118, R0 ;  /* 0x0000000076007221 */ /* 0x000fe20000010000 */
[----:B------:R-:W-:Y:S01]  /*a1b0*/  F2FP.BF16.PACK_AB R73, R130, R131 ;  /* 0x000000838249723e */ /* 0x000fe200000010ff */
[----:B------:R-:W-:Y:S02]  /*a1c0*/  LDSM.16.MT88.4 R100, [R206+0x3800] ;  /* 0x00380000ce64783b */ /* 0x000fe40000004200 */
[----:B------:R-:W-:Y:S01]  /*a1d0*/  F2FP.BF16.PACK_AB R74, R151, R129 ;  /* 0x00000081974a723e */ /* 0x000fe200000010ff */
[----:B------:R-:W-:Y:S01]  /*a1e0*/  FADD.FTZ R2, R117, R2 ;  /* 0x0000000275027221 */ /* 0x000fe20000010000 */
[----:B------:R-:W-:Y:S01]  /*a1f0*/  F2FP.BF16.PACK_AB R75, R150, R128 ;  /* 0x00000080964b723e */ /* 0x000fe200000010ff */
[----:B------:R-:W-:Y:S01]  /*a200*/  FADD.FTZ R0, R116, R0 ;  /* 0x0000000074007221 */ /* 0x000fe20000010000 */
[----:B-----5:R-:W-:Y:S01]  /*a210*/  F2FP.BF16.PACK_AB R135, R149, R70 ;  /* 0x000000469587723e */ /* 0x020fe200000010ff */
[----:B------:R-:W-:Y:S01]  /*a220*/  FADD.FTZ R2, R237, R2 ;  /* 0x00000002ed027221 */ /* 0x000fe20000010000 */
[----:B------:R-:W-:Y:S01]  /*a230*/  LDSM.16.MT88.4 R108, [R200+0x7800] ;  /* 0x00780000c86c783b */ /* 0x000fe20000004200 */
[----:B------:R-:W-:Y:S02]  /*a240*/  FADD.FTZ R0, R235, R0 ;  /* 0x00000000eb007221 */ /* 0x000fe40000010000 */
[C---:B------:R-:W-:Y:S03]  /*a250*/  HMMA.16816.F32.BF16 R4, R72.reuse, R76, R4 ;  /* 0x0000004c4804723c */ /* 0x040fe60000041804 */
[----:B------:R-:W-:Y:S02]  /*a260*/  FADD.FTZ R0, R126, R0 ;  /* 0x000000007e007221 */ /* 0x000fe40000010000 */
[----:B------:R-:W-:Y:S01]  /*a270*/  LDSM.16.MT88.4 R116, [R204+0x7800] ;  /* 0x00780000cc74783b */ /* 0x000fe20000004200 */
[----:B------:R-:W-:Y:S02]  /*a280*/  FADD.FTZ R2, R234, R2 ;  /* 0x00000002ea027221 */ /* 0x000fe40000010000 */
[C---:B------:R-:W-:Y:S04]  /*a290*/  HMMA.16816.F32.BF16 R8, R72.reuse, R78, R8 ;  /* 0x0000004e4808723c */ /* 0x040fe80000041808 */
[----:B------:R-:W-:Y:S01]  /*a2a0*/  FADD.FTZ R2, R127, R2 ;  /* 0x000000027f027221 */ /* 0x000fe20000010000 */
[----:B------:R-:W2:Y:S01]  /*a2b0*/  LDSM.16.MT88.4 R76, [R203+0x7000] ;  /* 0x00700000cb4c783b */ /* 0x000ea20000004200 */
[----:B------:R-:W-:Y:S02]  /*a2c0*/  FADD.FTZ R0, R125, R0 ;  /* 0x000000007d007221 */ /* 0x000fe40000010000 */
[C---:B------:R-:W-:Y:S04]  /*a2d0*/  HMMA.16816.F32.BF16 R12, R72.reuse, R80, R12 ;  /* 0x00000050480c723c */ /* 0x040fe8000004180c */
[----:B------:R-:W-:Y:S02]  /*a2e0*/  FADD.FTZ R2, R124, R2 ;  /* 0x000000027c027221 */ /* 0x000fe40000010000 */
[----:B------:R-:W-:Y:S01]  /*a2f0*/  LDSM.16.MT88.4 R124, [R203+0x7800] ;  /* 0x00780000cb7c783b */ /* 0x000fe20000004200 */
[----:B------:R-:W-:Y:S01]  /*a300*/  FADD.FTZ R0, R106, R0 ;  /* 0x000000006a007221 */ /* 0x000fe20000010000 */
[C---:B------:R-:W-:Y:S04]  /*a310*/  HMMA.16816.F32.BF16 R16, R72.reuse, R82, R16 ;  /* 0x000000524810723c */ /* 0x040fe80000041810 */
[----:B------:R-:W-:Y:S02]  /*a320*/  FADD.FTZ R2, R193, R2 ;  /* 0x00000002c1027221 */ /* 0x000fe40000010000 */
[----:B------:R-:W3:Y:S01]  /*a330*/  LDSM.16.MT88.4 R80, [R206+0x7000] ;  /* 0x00700000ce50783b */ /* 0x000ee20000004200 */
[----:B------:R-:W-:Y:S01]  /*a340*/  FADD.FTZ R0, R107, R0 ;  /* 0x000000006b007221 */ /* 0x000fe20000010000 */
[C---:B------:R-:W-:Y:S04]  /*a350*/  HMMA.16816.F32.BF16 R20, R72.reuse, R88, R20 ;  /* 0x000000584814723c */ /* 0x040fe80000041814 */
[----:B------:R-:W-:Y:S02]  /*a360*/  FADD.FTZ R2, R105, R2 ;  /* 0x0000000269027221 */ /* 0x000fe40000010000 */
[----:B------:R-:W-:Y:S02]  /*a370*/  FADD.FTZ R0, R104, R0 ;  /* 0x0000000068007221 */ /* 0x000fe40000010000 */
[C---:B------:R-:W-:Y:S01]  /*a380*/  HMMA.16816.F32.BF16 R24, R72.reuse, R90, R24 ;  /* 0x0000005a4818723c */ /* 0x040fe20000041818 */
[----:B------:R-:W-:Y:S03]  /*a390*/  LDSM.16.MT88.4 R88, [R204+0x3800] ;  /* 0x00380000cc58783b */ /* 0x000fe60000004200 */
[----:B------:R-:W-:Y:S02]  /*a3a0*/  FADD.FTZ R2, R163, R2 ;  /* 0x00000002a3027221 */ /* 0x000fe40000010000 */
[----:B------:R-:W-:Y:S02]  /*a3b0*/  FADD.FTZ R0, R162, R0 ;  /* 0x00000000a2007221 */ /* 0x000fe40000010000 */
[C---:B------:R-:W-:Y:S04]  /*a3c0*/  HMMA.16816.F32.BF16 R28, R72.reuse, R92, R28 ;  /* 0x0000005c481c723c */ /* 0x040fe8000004181c */
[----:B------:R-:W-:Y:S02]  /*a3d0*/  FADD.FTZ R2, R160, R2 ;  /* 0x00000002a0027221 */ /* 0x000fe40000010000 */
[----:B------:R-:W-:Y:S02]  /*a3e0*/  FADD.FTZ R0, R114, R0 ;  /* 0x0000000072007221 */ /* 0x000fe40000010000 */
[C---:B------:R-:W-:Y:S01]  /*a3f0*/  HMMA.16816.F32.BF16 R32, R72.reuse, R94, R32 ;  /* 0x0000005e4820723c */ /* 0x040fe20000041820 */
[----:B------:R-:W-:Y:S03]  /*a400*/  LDSM.16.MT88.4 R92, [R203+0x3800] ;  /* 0x00380000cb5c783b */ /* 0x000fe60000004200 */
[----:B------:R-:W-:Y:S02]  /*a410*/  FADD.FTZ R2, R161, R2 ;  /* 0x00000002a1027221 */ /* 0x000fe40000010000 */
[----:B------:R-:W-:Y:S02]  /*a420*/  FADD.FTZ R0, R115, R0 ;  /* 0x0000000073007221 */ /* 0x000fe40000010000 */
[C---:B-1----:R-:W-:Y:S04]  /*a430*/  HMMA.16816.F32.BF16 R36, R72.reuse, R84, R36 ;  /* 0x000000544824723c */ /* 0x042fe80000041824 */
[----:B------:R-:W-:Y:S02]  /*a440*/  FADD.FTZ R2, R113, R2 ;  /* 0x0000000271027221 */ /* 0x000fe40000010000 */
[----:B------:R-:W-:Y:S02]  /*a450*/  FADD.FTZ R0, R112, R0 ;  /* 0x0000000070007221 */ /* 0x000fe40000010000 */
[C---:B------:R-:W-:Y:S01]  /*a460*/  HMMA.16816.F32.BF16 R40, R72.reuse, R86, R40 ;  /* 0x000000564828723c */ /* 0x040fe20000041828 */
[----:B------:R-:W1:Y:S03]  /*a470*/  LDSM.16.MT88.4 R84, [R200+0x3800] ;  /* 0x00380000c854783b */ /* 0x000e660000004200 */
[----:B------:R-:W-:Y:S02]  /*a480*/  FADD.FTZ R2, R159, R2 ;  /* 0x000000029f027221 */ /* 0x000fe40000010000 */
[----:B------:R-:W-:Y:S02]  /*a490*/  FADD.FTZ R0, R158, R0 ;  /* 0x000000009e007221 */ /* 0x000fe40000010000 */
[C---:B------:R-:W-:Y:S04]  /*a4a0*/  HMMA.16816.F32.BF16 R44, R72.reuse, R96, R44 ;  /* 0x00000060482c723c */ /* 0x040fe8000004182c */
[----:B------:R-:W-:Y:S02]  /*a4b0*/  FADD.FTZ R2, R156, R2 ;  /* 0x000000029c027221 */ /* 0x000fe40000010000 */
[----:B------:R-:W-:Y:S02]  /*a4c0*/  FADD.FTZ R0, R123, R0 ;  /* 0x000000007b007221 */ /* 0x000fe40000010000 */
[C---:B------:R-:W-:Y:S04]  /*a4d0*/  HMMA.16816.F32.BF16 R48, R72.reuse, R98, R48 ;  /* 0x000000624830723c */ /* 0x040fe80000041830 */
[----:B------:R-:W-:Y:S02]  /*a4e0*/  FADD.FTZ R2, R157, R2 ;  /* 0x000000029d027221 */ /* 0x000fe40000010000 */
[----:B------:R-:W-:Y:S02]  /*a4f0*/  FADD.FTZ R0, R122, R0 ;  /* 0x000000007a007221 */ /* 0x000fe40000010000 */
[C---:B--2---:R-:W-:Y:S04]  /*a500*/  HMMA.16816.F32.BF16 R52, R72.reuse, R76, R52 ;  /* 0x0000004c4834723c */ /* 0x044fe80000041834 */
[----:B------:R-:W-:Y:S02]  /*a510*/  FADD.FTZ R2, R121, R2 ;  /* 0x0000000279027221 */ /* 0x000fe40000010000 */
[----:B------:R-:W-:Y:S02]  /*a520*/  FADD.FTZ R0, R120, R0 ;  /* 0x0000000078007221 */ /* 0x000fe40000010000 */
[C---:B------:R-:W-:Y:S04]  /*a530*/  HMMA.16816.F32.BF16 R56, R72.reuse, R78, R56 ;  /* 0x0000004e4838723c */ /* 0x040fe80000041838 */
[----:B------:R-:W-:Y:S02]  /*a540*/  FADD.FTZ R2, R155, R2 ;  /* 0x000000029b027221 */ /* 0x000fe40000010000 */
[----:B------:R-:W-:Y:S02]  /*a550*/  FADD.FTZ R0, R154, R0 ;  /* 0x000000009a007221 */ /* 0x000fe40000010000 */
[C---:B---3--:R-:W-:Y:S04]  /*a560*/  HMMA.16816.F32.BF16 R60, R72.reuse, R80, R60 ;  /* 0x00000050483c723c */ /* 0x048fe8000004183c */
[----:B------:R-:W-:Y:S02]  /*a570*/  FADD.FTZ R2, R153, R2 ;  /* 0x0000000299027221 */ /* 0x000fe40000010000 */
[----:B------:R-:W-:Y:S02]  /*a580*/  FADD.FTZ R0, R131, R0 ;  /* 0x0000000083007221 */ /* 0x000fe40000010000 */
[----:B------:R-:W-:Y:S04]  /*a590*/  HMMA.16816.F32.BF16 R64, R72, R82, R64 ;  /* 0x000000524840723c */ /* 0x000fe80000041840 */
[----:B------:R-:W-:Y:S02]  /*a5a0*/  FADD.FTZ R2, R152, R2 ;  /* 0x0000000298027221 */ /* 0x000fe40000010000 */
[----:B------:R-:W-:Y:S02]  /*a5b0*/  FADD.FTZ R0, R130, R0 ;  /* 0x0000000082007221 */ /* 0x000fe40000010000 */
[C---:B-1----:R-:W-:Y:S01]  /*a5c0*/  HMMA.16816.F32.BF16 R72, R132.reuse, R84, R4 ;  /* 0x000000548448723c */ /* 0x042fe20000041804 */
[----:B------:R-:W1:Y:S04]  /*a5d0*/  LDSM.16.MT88.4 R4, [R206+0x7800] ;  /* 0x00780000ce04783b */ /* 0x000e680000004200 */
[----:B------:R-:W-:Y:S02]  /*a5e0*/  FADD.FTZ R2, R129, R2 ;  /* 0x0000000281027221 */ /* 0x000fe40000010000 */
[----:B------:R-:W-:Y:S01]  /*a5f0*/  FADD.FTZ R0, R128, R0 ;  /* 0x0000000080007221 */ /* 0x000fe20000010000 */
[C---:B------:R-:W-:Y:S04]  /*a600*/  HMMA.16816.F32.BF16 R76, R132.reuse, R86, R8 ;  /* 0x00000056844c723c */ /* 0x040fe80000041808 */
        /* <DEDUP_REMOVED lines=10> */
[----:B------:R-:W-:Y:S01]  /*a6b0*/  FADD.FTZ R0, R70, R3 ;  /* 0x0000000346007221 */ /* 0x000fe20000010000 */
[----:B------:R-:W-:Y:S01]  /*a6c0*/  MOV R70, R68 ;  /* 0x0000004400467202 */ /* 0x000fe20000000f00 */
[C---:B------:R-:W-:Y:S04]  /*a6d0*/  HMMA.16816.F32.BF16 R92, R132.reuse, R94, R24 ;  /* 0x0000005e845c723c */ /* 0x040fe80000041818 */
[----:B------:R-:W-:Y:S01]  /*a6e0*/  FADD.FTZ R2, R148, R2 ;  /* 0x0000000294027221 */ /* 0x000fe20000010000 */
[----:B------:R-:W-:Y:S01]  /*a6f0*/  MOV R3, R69 ;  /* 0x0000004500037202 */ /* 0x000fe20000000f00 */
[----:B------:R-:W-:Y:S02]  /*a700*/  FADD.FTZ R0, R149, R0 ;  /* 0x0000000095007221 */ /* 0x000fe40000010000 */
[C---:B------:R-:W-:Y:S01]  /*a710*/  HMMA.16816.F32.BF16 R96, R132.reuse, R100, R28 ;  /* 0x000000648460723c */ /* 0x040fe2000004181c */
[----:B------:R2:W-:Y:S04]  /*a720*/  STL [R1+0x4], R2 ;  /* 0x0000040201007387 */ /* 0x0005e80000100800 */
[----:B------:R2:W-:Y:S03]  /*a730*/  STL [R1+0x10], R0 ;  /* 0x0000100001007387 */ /* 0x0005e60000100800 */
        /* <DEDUP_REMOVED lines=8> */
[----:B------:R-:W-:Y:S01]  /*a7c0*/  HMMA.16816.F32.BF16 R132, R132, R6, R64 ;  /* 0x000000068484723c */ /* 0x000fe20000041840 */
[----:B--2---:R-:W-:-:S07]  /*a7d0*/  @P0 BRA `(.L_x_444) ;  /* 0xffffb77000000947 */ /* 0x004fce000383ffff */
.L_x_443:
[----:B------:R-:W-:-:S13]  /*a7e0*/  ISETP.GE.AND P0, PT, R229, RZ, PT ;  /* 0x000000ffe500720c */ /* 0x000fda0003f06270 */
[----:B------:R-:W-:Y:S05]  /*a7f0*/  @!P0 BRA `(.L_x_445) ;  /* 0x00003f7000008947 */ /* 0x000fea0003800000 */
[----:B------:R-:W-:Y:S02]  /*a800*/  MOV R71, R68 ;  /* 0x0000004400477202 */ /* 0x000fe40000000f00 */
[----:B------:R-:W-:Y:S02]  /*a810*/  MOV R70, R69 ;  /* 0x0000004500467202 */ /* 0x000fe40000000f00 */
.L_x_446:
[----:B------:R-:W2:Y:S01]  /*a820*/  LDL.64 R38, [R1+0x20] ;  /* 0x0000200001267983 */ /* 0x000ea20000100a00 */
[----:B------:R-:W-:Y:S04]  /*a830*/  DEPBAR.LE SB0, 0x0 ;  /* 0x000080000000791a */ /* 0x000fe80000000000 */
[----:B------:R-:W-:Y:S01]  /*a840*/  WARPSYNC 0xffffffff ;  /* 0xffffffff00007948 */ /* 0x000fe20003800000 */
[----:B------:R-:W3:Y:S01]  /*a850*/  LDL R37, [R1+0x28] ;  /* 0x0000280001257983 */ /* 0x000ee20000100800 */
[----:B-1----:R-:W-:Y:S01]  /*a860*/  SHF.R.S32.HI R0, RZ, 0x1f, R229 ;  /* 0x0000001fff007819 */ /* 0x002fe200000114e5 */
[C---:B------:R-:W-:Y:S01]  /*a870*/  IMAD.WIDE.U32 R2, R229.reuse, c[0x0][0x208], RZ ;  /* 0x00008200e5027a25 */ /* 0x040fe200078e00ff */
[----:B------:R-:W-:Y:S01]  /*a880*/  MOV R230, 0x6 ;  /* 0x0000000600e67802 */ /* 0x000fe20000000f00 */
[----:B------:R-:W4:Y:S02]  /*a890*/  LDL.64 R46, [R1+0x8] ;  /* 0x00000800012e7983 */ /* 0x000f240000100a00 */
[----:B------:R-:W-:Y:S01]  /*a8a0*/  IMAD R0, R0, c[0x0][0x208], RZ ;  /* 0x0000820000007a24 */ /* 0x000fe200078e02ff */
[C---:B------:R-:W-:Y:S03]  /*a8b0*/  SHF.L.U32 R36, R2.reuse, 0x7, RZ ;  /* 0x0000000702247819 */ /* 0x040fe600000006ff */
[----:B------:R-:W-:Y:S01]  /*a8c0*/  BAR.SYNC.DEFER_BLOCKING 0x0 ;  /* 0x0000000000007b1d */ /* 0x000fe20000010000 */
[----:B------:R-:W-:Y:S05]  /*a8d0*/  IMAD R0, R229, c[0x0][0x20c], R0 ;  /* 0x00008300e5007a24 */ /* 0x000fea00078e0200 */
[----:B------:R-:W-:Y:S04]  /*a8e0*/  IADD3 R3, R3, R0, RZ ;  /* 0x0000000003037210 */ /* 0x000fe80007ffe0ff */
[----:B------:R-:W-:Y:S01]  /*a8f0*/  SHF.L.U64.HI R2, R2, 0x7, R3 ;  /* 0x0000000702027819 */ /* 0x000fe20000010203 */
[----:B------:R-:W1:Y:S08]  /*a900*/  LDSM.16.M88.4 R8, [R201] ;  /* 0x00000000c908783b */ /* 0x000e700000000200 */
[----:B------:R-:W5:Y:S08]  /*a910*/  LDSM.16.M88.4 R16, [R201+0x800] ;  /* 0x00080000c910783b */ /* 0x000f700000000200 */
[----:B------:R-:W5:Y:S08]  /*a920*/  LDSM.16.M88.4 R24, [R201+0x1000] ;  /* 0x00100000c918783b */ /* 0x000f700000000200 */
[----:B------:R-:W5:Y:S08]  /*a930*/  LDSM.16.M88.4 R32, [R201+0x1800] ;  /* 0x00180000c920783b */ /* 0x000f700000000200 */
[----:B------:R-:W2:Y:S01]  /*a940*/  LDSM.16.M88.4 R40, [R201+0x2000] ;  /* 0x00200000c928783b */ /* 0x000ea20000000200 */
        /* <DEDUP_REMOVED lines=11> */
[----:B------:R-:W1:Y:S01]  /*aa00*/  LDSM.16.M88.4 R152, [R221] ;  /* 0x00000000dd98783b */ /* 0x000e620000000200 */
[C---:B------:R-:W-:Y:S07]  /*aa10*/  HMMA.16816.F32.BF16 R28, R140.reuse, R32, RZ ;  /* 0x000000208c1c723c */ /* 0x040fee00000418ff */
[----:B------:R-:W1:Y:S01]  /*aa20*/  LDSM.16.M88.4 R156, [R220] ;  /* 0x00000000dc9c783b */ /* 0x000e620000000200 */
[C---:B------:R-:W-:Y:S07]  /*aa30*/  HMMA.16816.F32.BF16 R32, R140.reuse, R34, RZ ;  /* 0x000000228c20723c */ /* 0x040fee00000418ff */
[----:B------:R-:W1:Y:S08]  /*aa40*/  LDSM.16.M88.4 R160, [R219] ;  /* 0x00000000dba0783b */ /* 0x000e700000000200 */
[----:B------:R-:W1:Y:S08]  /*aa50*/  LDSM.16.M88.4 R168, [R218] ;  /* 0x00000000daa8783b */ /* 0x000e700000000200 */
[----:B------:R-:W1:Y:S08]  /*aa60*/  LDSM.16.M88.4 R192, [R217] ;  /* 0x00000000d9c0783b */ /* 0x000e700000000200 */
[----:B------:R-:W1:Y:S01]  /*aa70*/  LDSM.16.M88.4 R196, [R216] ;  /* 0x00000000d8c4783b */ /* 0x000e620000000200 */
[----:B--2---:R-:W-:Y:S04]  /*aa80*/  IADD3 R0, P1, R36, R38, RZ ;  /* 0x0000002624007210 */ /* 0x004fe80007f3e0ff */
[----:B------:R-:W-:Y:S02]  /*aa90*/  LEA R44, P0, R0, c[0x0][0x1f8], 0x1 ;  /* 0x00007e00002c7a11 */ /* 0x000fe400078008ff */
[----:B---3--:R-:W-:Y:S04]  /*aaa0*/  IADD3.X R3, R2, R37, RZ, P1, !PT ;  /* 0x0000002502037210 */ /* 0x008fe80000ffe4ff */
[----:B------:R-:W-:Y:S02]  /*aab0*/  LEA.HI.X R45, R0, c[0x0][0x1fc], R3, 0x1, P0 ;  /* 0x00007f00002d7a11 */ /* 0x000fe400000f0c03 */
[----:B----4-:R-:W-:Y:S02]  /*aac0*/  ISETP.GE.AND P0, PT, R46, c[0x0][0x1d4], PT ;  /* 0x000075002e007a0c */ /* 0x010fe40003f06270 */
[----:B------:R-:W-:Y:S02]  /*aad0*/  IADD3 R0, P3, P2, R36, 0x40, R38 ;  /* 0x0000004024007810 */ /* 0x000fe40007a7e026 */
[----:B------:R-:W-:Y:S02]  /*aae0*/  MOV R3, c[0x0][0x208] ;  /* 0x0000820000037a02 */ /* 0x000fe40000000f00 */
[----:B------:R-:W-:Y:S02]  /*aaf0*/  LEA R54, P1, R0, c[0x0][0x1f8], 0x1 ;  /* 0x00007e0000367a11 */ /* 0x000fe400078208ff */
[----:B------:R-:W-:Y:S02]  /*ab00*/  IADD3.X R2, R2, RZ, R37, P3, P2 ;  /* 0x000000ff02027210 */ /* 0x000fe40001fe4425 */
[C---:B------:R-:W-:Y:S01]  /*ab10*/  HMMA.16816.F32.BF16 R36, R140.reuse, R40, RZ ;  /* 0x000000288c24723c */ /* 0x040fe200000418ff */
[C---:B------:R-:W-:Y:S02]  /*ab20*/  SHF.L.U32 R60, R3.reuse, 0x6, RZ ;  /* 0x00000006033c7819 */ /* 0x040fe400000006ff */
[----:B------:R-:W-:Y:S01]  /*ab30*/  @!PT LDS RZ, [RZ] ;  /* 0x00000000fffff984 */ /* 0x000fe20000000800 */
[----:B------:R-:W-:Y:S01]  /*ab40*/  @!PT LDS RZ, [RZ] ;  /* 0x00000000fffff984 */ /* 0x000fe20000000800 */
[----:B------:R-:W-:Y:S01]  /*ab50*/  @!PT LDS RZ, [RZ] ;  /* 0x00000000fffff984 */ /* 0x000fe20000000800 */
[----:B------:R1:W-:Y:S01]  /*ab60*/  LDGSTS.E.BYPASS.LTC128B.128 [R228+0x100], [R44.64], !P0 ;  /* 0x001000002ce47fae */ /* 0x0003e2000c101d46 */
[----:B------:R-:W-:Y:S02]  /*ab70*/  LEA.HI.X R55, R0, c[0x0][0x1fc], R2, 0x1, P1 ;  /* 0x00007f0000377a11 */ /* 0x000fe400008f0c02 */
[----:B------:R-:W-:Y:S02]  /*ab80*/  IADD3 R2, P1, R44, R60, RZ ;  /* 0x0000003c2c027210 */ /* 0x000fe40007f3e0ff */
[C---:B------:R-:W-:Y:S01]  /*ab90*/  HMMA.16816.F32.BF16 R40, R140.reuse, R42, RZ ;  /* 0x0000002a8c28723c */ /* 0x040fe200000418ff */
[----:B------:R-:W-:Y:S02]  /*aba0*/  SHF.L.U64.HI R0, R3, R230, c[0x0][0x20c] ;  /* 0x0000830003007619 */ /* 0x000fe400000102e6 */
[----:B------:R2:W-:Y:S01]  /*abb0*/  LDGSTS.E.BYPASS.LTC128B.128 [R228+0x4100], [R54.64], !P6 ;  /* 0x0410000036e47fae */ /* 0x0005e2000f101d46 */
[----:B------:R-:W-:Y:S02]  /*abc0*/  IADD3 R52, P2, R2, R60, RZ ;  /* 0x0000003c02347210 */ /* 0x000fe40007f5e0ff */
[----:B------:R-:W-:Y:S02]  /*abd0*/  IADD3.X R3, R45, R0, RZ, P1, !PT ;  /* 0x000000002d037210 */ /* 0x000fe40000ffe4ff */
[----:B------:R-:W-:Y:S03]  /*abe0*/  IADD3 R60, P1, R52, R60, RZ ;  /* 0x0000003c343c7210 */ /* 0x000fe60007f3e0ff */
[----:B------:R3:W-:Y:S01]  /*abf0*/  LDGSTS.E.BYPASS.LTC128B.128 [R228+0x1100], [R2.64], !P0 ;  /* 0x0110000002e47fae */ /* 0x0007e2000c101d46 */
[-C--:B------:R-:W-:Y:S04]  /*ac00*/  IADD3.X R53, R3, R0.reuse, RZ, P2, !PT ;  /* 0x0000000003357210 */ /* 0x080fe800017fe4ff */
[----:B------:R-:W-:Y:S02]  /*ac10*/  IADD3.X R61, R53, R0, RZ, P1, !PT ;  /* 0x00000000353d7210 */ /* 0x000fe40000ffe4ff */
[C---:B------:R-:W-:Y:S01]  /*ac20*/  ISETP.GT.AND P1, PT, R229.reuse, RZ, PT ;  /* 0x000000ffe500720c */ /* 0x040fe20003f24270 */
[----:B------:R3:W-:Y:S01]  /*ac30*/  LDGSTS.E.BYPASS.LTC128B.128 [R228+0x5100], [R2.64+0x80], !P6 ;  /* 0x0510008002e47fae */ /* 0x0007e2000f101d46 */
[----:B------:R-:W-:Y:S01]  /*ac40*/  IADD3 R229, R229, -0x1, RZ ;  /* 0xffffffffe5e57810 */ /* 0x000fe20007ffe0ff */
[C---:B-1----:R-:W-:Y:S06]  /*ac50*/  HMMA.16816.F32.BF16 R44, R140.reuse, R48, RZ ;  /* 0x000000308c2c723c */ /* 0x042fec00000418ff */
[----:B------:R2:W-:Y:S02]  /*ac60*/  LDGSTS.E.BYPASS.LTC128B.128 [R228+0x2100], [R52.64], !P0 ;  /* 0x0210000034e47fae */ /* 0x0005e4000c101d46 */
[C---:B------:R-:W-:Y:S06]  /*ac70*/  HMMA.16816.F32.BF16 R48, R140.reuse, R50, RZ ;  /* 0x000000328c30723c */ /* 0x040fec00000418ff */
[----:B------:R2:W-:Y:S08]  /*ac80*/  LDGSTS.E.BYPASS.LTC128B.128 [R228+0x6100], [R52.64+0x80], !P6 ;  /* 0x0610008034e47fae */ /* 0x0005f0000f101d46 */
[----:B------:R5:W-:Y:S08]  /*ac90*/  LDGSTS.E.BYPASS.LTC128B.128 [R228+0x3100], [R60.64], !P0 ;  /* 0x031000003ce47fae */ /* 0x000bf0000c101d46 */
[----:B------:R5:W-:Y:S08]  /*aca0*/  LDGSTS.E.BYPASS.LTC128B.128 [R228+0x7100], [R60.64+0x80], !P6 ;  /* 0x071000803ce47fae */ /* 0x000bf0000f101d46 */
[----:B------:R-:W0:Y:S01]  /*acb0*/  LDGDEPBAR ;  /* 0x00000000000079af */ /* 0x000e220000000000 */
[C---:B--2---:R-:W-:Y:S08]  /*acc0*/  HMMA.16816.F32.BF16 R52, R140.reuse, R56, RZ ;  /* 0x000000388c34723c */ /* 0x044ff000000418ff */
        /* <DEDUP_REMOVED lines=8> */
[----:B------:R-:W2:Y:S07]  /*ad50*/  LDSM.16.M88.4 R148, [R205+0x800] ;  /* 0x00080000cd94783b */ /* 0x000eae0000000200 */
[C---:B------:R-:W-:Y:S08]  /*ad60*/  HMMA.16816.F32.BF16 R20, R144.reuse, R152, R20 ;  /* 0x000000989014723c */ /* 0x040ff00000041814 */
        /* <DEDUP_REMOVED lines=10> */
[----:B------:R-:W2:Y:S07]  /*ae10*/  LDSM.16.M88.4 R168, [R205+0x2800] ;  /* 0x00280000cda8783b */ /* 0x000eae0000000200 */
[C---:B------:R-:W-:Y:S08]  /*ae20*/  HMMA.16816.F32.BF16 R52, R144.reuse, R192, R52 ;  /* 0x000000c09034723c */ /* 0x040ff00000041834 */
[C---:B------:R-:W-:Y:S01]  /*ae30*/  HMMA.16816.F32.BF16 R56, R144.reuse, R194, R56 ;  /* 0x000000c29038723c */ /* 0x040fe20000041838 */
[----:B------:R-:W-:Y:S07]  /*ae40*/  LDSM.16.M88.4 R192, [R202+0x1000] ;  /* 0x00100000cac0783b */ /* 0x000fee0000000200 */
[C---:B------:R-:W-:Y:S08]  /*ae50*/  HMMA.16816.F32.BF16 R60, R144.reuse, R196, R60 ;  /* 0x000000c4903c723c */ /* 0x040ff0000004183c */
[----:B------:R-:W-:Y:S08]  /*ae60*/  HMMA.16816.F32.BF16 R64, R144, R198, R64 ;  /* 0x000000c69040723c */ /* 0x000ff00000041840 */
[C---:B-1----:R-:W-:Y:S08]  /*ae70*/  HMMA.16816.F32.BF16 R4, R164.reuse, R136, R4 ;  /* 0x00000088a404723c */ /* 0x042ff00000041804 */
[C---:B------:R-:W-:Y:S01]  /*ae80*/  HMMA.16816.F32.BF16 R8, R164.reuse, R138, R8 ;  /* 0x0000008aa408723c */ /* 0x040fe20000041808 */
[----:B------:R-:W1:Y:S07]  /*ae90*/  LDSM.16.M88.4 R136, [R205+0x3000] ;  /* 0x00300000cd88783b */ /* 0x000e6e0000000200 */
[C---:B--2---:R-:W-:Y:S08]  /*aea0*/  HMMA.16816.F32.BF16 R12, R164.reuse, R148, R12 ;  /* 0x00000094a40c723c */ /* 0x044ff0000004180c */
[C---:B------:R-:W-:Y:S01]  /*aeb0*/  HMMA.16816.F32.BF16 R16, R164.reuse, R150, R16 ;  /* 0x00000096a410723c */ /* 0x040fe20000041810 */
[----:B------:R-:W2:Y:S07]  /*aec0*/  LDSM.16.M88.4 R148, [R205+0x3800] ;  /* 0x00380000cd94783b */ /* 0x000eae0000000200 */
[C---:B----4-:R-:W-:Y:S08]  /*aed0*/  HMMA.16816.F32.BF16 R20, R164.reuse, R152, R20 ;  /* 0x00000098a414723c */ /* 0x050ff00000041814 */
[C---:B------:R-:W-:Y:S01]  /*aee0*/  HMMA.16816.F32.BF16 R24, R164.reuse, R154, R24 ;  /* 0x0000009aa418723c */ /* 0x040fe20000041818 */
[----:B------:R-:W4:Y:S07]  /*aef0*/  LDSM.16.M88.4 R152, [R202] ;  /* 0x00000000ca98783b */ /* 0x000f2e0000000200 */
[C---:B-----5:R-:W-:Y:S08]  /*af00*/  HMMA.16816.F32.BF16 R28, R164.reuse, R156, R28 ;  /* 0x0000009ca41c723c */ /* 0x060ff0000004181c */
[C---:B------:R-:W-:Y:S01]  /*af10*/  HMMA.16816.F32.BF16 R32, R164.reuse, R158, R32 ;  /* 0x0000009ea420723c */ /* 0x040fe20000041820 */
[----:B------:R-:W5:Y:S07]  /*af20*/  LDSM.16.M88.4 R156, [R202+0x800] ;  /* 0x00080000ca9c783b */ /* 0x000f6e0000000200 */
[C---:B------:R-:W-:Y:S08]  /*af30*/  HMMA.16816.F32.BF16 R36, R164.reuse, R160, R36 ;  /* 0x000000a0a424723c */ /* 0x040ff00000041824 */
[C---:B------:R-:W-:Y:S01]  /*af40*/  HMMA.16816.F32.BF16 R40, R164.reuse, R162, R40 ;  /* 0x000000a2a428723c */ /* 0x040fe20000041828 */
[----:B------:R-:W3:Y:S07]  /*af50*/  LDSM.16.M88.4 R160, [R202+0x1800] ;  /* 0x00180000caa0783b */ /* 0x000eee0000000200 */
[C---:B------:R-:W-:Y:S08]  /*af60*/  HMMA.16816.F32.BF16 R44, R164.reuse, R168, R44 ;  /* 0x000000a8a42c723c */ /* 0x040ff0000004182c */
[C---:B------:R-:W-:Y:S01]  /*af70*/  HMMA.16816.F32.BF16 R48, R164.reuse, R170, R48 ;  /* 0x000000aaa430723c */ /* 0x040fe20000041830 */
[----:B------:R-:W3:Y:S07]  /*af80*/  LDSM.16.M88.4 R168, [R202+0x2000] ;  /* 0x00200000caa8783b */ /* 0x000eee0000000200 */
[C---:B-1----:R-:W-:Y:S08]  /*af90*/  HMMA.16816.F32.BF16 R52, R164.reuse, R136, R52 ;  /* 0x00000088a434723c */ /* 0x042ff00000041834 */
[C---:B------:R-:W-:Y:S01]  /*afa0*/  HMMA.16816.F32.BF16 R56, R164.reuse, R138, R56 ;  /* 0x0000008aa438723c */ /* 0x040fe20000041838 */
[----:B------:R-:W1:Y:S07]  /*afb0*/  LDSM.16.M88.4 R136, [R202+0x2800] ;  /* 0x00280000ca88783b */ /* 0x000e6e0000000200 */
[C---:B--2---:R-:W-:Y:S08]  /*afc0*/  HMMA.16816.F32.BF16 R60, R164.reuse, R148, R60 ;  /* 0x00000094a43c723c */ /* 0x044ff0000004183c */
[----:B------:R-:W-:Y:S01]  /*afd0*/  HMMA.16816.F32.BF16 R64, R164, R150, R64 ;  /* 0x00000096a440723c */ /* 0x000fe20000041840 */
        /* <DEDUP_REMOVED lines=9> */
[----:B------:R-:W-:Y:S07]  /*b070*/  LDSM.16.M88.4 R192, [R201+0x5000] ;  /* 0x00500000c9c0783b */ /* 0x000fee0000000200 */
[C---:B---3--:R-:W-:Y:S08]  /*b080*/  HMMA.16816.F32.BF16 R28, R172.reuse, R160, R28 ;  /* 0x000000a0ac1c723c */ /* 0x048ff0000004181c */
        /* <DEDUP_REMOVED lines=9> */
[C---:B------:R-:W-:Y:S01]  /*b120*/  HMMA.16816.F32.BF16 R56, R172.reuse, R150, R56 ;  /* 0x00000096ac38723c */ /* 0x040fe20000041838 */
[----:B------:R-:W2:Y:S07]  /*b130*/  LDSM.16.M88.4 R148, [R201+0x6800] ;  /* 0x00680000c994783b */ /* 0x000eae0000000200 */
[C---:B----4-:R-:W-:Y:S08]  /*b140*/  HMMA.16816.F32.BF16 R60, R172.reuse, R152, R60 ;  /* 0x00000098ac3c723c */ /* 0x050ff0000004183c */
[----:B------:R-:W-:Y:S01]  /*b150*/  HMMA.16816.F32.BF16 R64, R172, R154, R64 ;  /* 0x0000009aac40723c */ /* 0x000fe20000041840 */
[----:B------:R-:W4:Y:S07]  /*b160*/  LDSM.16.M88.4 R152, [R201+0x7000] ;  /* 0x00700000c998783b */ /* 0x000f2e0000000200 */
[C---:B-----5:R-:W-:Y:S08]  /*b170*/  HMMA.16816.F32.BF16 R4, R176.reuse, R156, R4 ;  /* 0x0000009cb004723c */ /* 0x060ff00000041804 */
[C---:B------:R-:W-:Y:S01]  /*b180*/  HMMA.16816.F32.BF16 R8, R176.reuse, R158, R8 ;  /* 0x0000009eb008723c */ /* 0x040fe20000041808 */
[----:B------:R-:W5:Y:S07]  /*b190*/  LDSM.16.M88.4 R156, [R201+0x7800] ;  /* 0x00780000c99c783b */ /* 0x000f6e0000000200 */
[C---:B---3--:R-:W-:Y:S08]  /*b1a0*/  HMMA.16816.F32.BF16 R12, R176.reuse, R160, R12 ;  /* 0x000000a0b00c723c */ /* 0x048ff0000004180c */
[C---:B------:R-:W-:Y:S01]  /*b1b0*/  HMMA.16816.F32.BF16 R16, R176.reuse, R162, R16 ;  /* 0x000000a2b010723c */ /* 0x040fe20000041810 */
[----:B------:R-:W3:Y:S07]  /*b1c0*/  LDSM.16.M88.4 R160, [R215] ;  /* 0x00000000d7a0783b */ /* 0x000eee0000000200 */
[C---:B------:R-:W-:Y:S08]  /*b1d0*/  HMMA.16816.F32.BF16 R20, R176.reuse, R192, R20 ;  /* 0x000000c0b014723c */ /* 0x040ff00000041814 */
[C---:B------:R-:W-:Y:S01]  /*b1e0*/  HMMA.16816.F32.BF16 R24, R176.reuse, R194, R24 ;  /* 0x000000c2b018723c */ /* 0x040fe20000041818 */
        /* <DEDUP_REMOVED lines=9> */
[----:B------:R-:W2:Y:S07]  /*b280*/  LDSM.16.M88.4 R148, [R211] ;  /* 0x00000000d394783b */ /* 0x000eae0000000200 */
[C---:B----4-:R-:W-:Y:S08]  /*b290*/  HMMA.16816.F32.BF16 R52, R176.reuse, R152, R52 ;  /* 0x00000098b034723c */ /* 0x050ff00000041834 */
[C---:B------:R-:W-:Y:S01]  /*b2a0*/  HMMA.16816.F32.BF16 R56, R176.reuse, R154, R56 ;  /* 0x0000009ab038723c */ /* 0x040fe20000041838 */
[----:B------:R-:W4:Y:S07]  /*b2b0*/  LDSM.16.M88.4 R152, [R210] ;  /* 0x00000000d298783b */ /* 0x000f2e0000000200 */
[C---:B-----5:R-:W-:Y:S08]  /*b2c0*/  HMMA.16816.F32.BF16 R60, R176.reuse, R156, R60 ;  /* 0x0000009cb03c723c */ /* 0x060ff0000004183c */
[----:B------:R-:W-:Y:S01]  /*b2d0*/  HMMA.16816.F32.BF16 R64, R176, R158, R64 ;  /* 0x0000009eb040723c */ /* 0x000fe20000041840 */
[----:B------:R-:W5:Y:S07]  /*b2e0*/  LDSM.16.M88.4 R156, [R209] ;  /* 0x00000000d19c783b */ /* 0x000f6e0000000200 */
[C---:B---3--:R-:W-:Y:S08]  /*b2f0*/  HMMA.16816.F32.BF16 R4, R180.reuse, R160, R4 ;  /* 0x000000a0b404723c */ /* 0x048ff00000041804 */
[C---:B------:R-:W-:Y:S01]  /*b300*/  HMMA.16816.F32.BF16 R8, R180.reuse, R162, R8 ;  /* 0x000000a2b408723c */ /* 0x040fe20000041808 */
[----:B------:R-:W3:Y:S07]  /*b310*/  LDSM.16.M88.4 R160, [R208] ;  /* 0x00000000d0a0783b */ /* 0x000eee0000000200 */
        /* <DEDUP_REMOVED lines=18> */
[C---:B---3--:R-:W-:Y:S08]  /*b440*/  HMMA.16816.F32.BF16 R60, R180.reuse, R160, R60 ;  /* 0x000000a0b43c723c */ /* 0x048ff0000004183c */
[----:B------:R-:W-:Y:S01]  /*b450*/  HMMA.16816.F32.BF16 R64, R180, R162, R64 ;  /* 0x000000a2b440723c */ /* 0x000fe20000041840 */
[----:B------:R-:W3:Y:S07]  /*b460*/  LDSM.16.M88.4 R160, [R205+0x7000] ;  /* 0x00700000cda0783b */ /* 0x000eee0000000200 */
        /* <DEDUP_REMOVED lines=10> */
[C---:B------:R-:W-:Y:S08]  /*b510*/  HMMA.16816.F32.BF16 R32, R184.reuse, R150, R32 ;  /* 0x00000096b820723c */ /* 0x040ff00000041820 */
[C---:B----4-:R-:W-:Y:S08]  /*b520*/  HMMA.16816.F32.BF16 R36, R184.reuse, R152, R36 ;  /* 0x00000098b824723c */ /* 0x050ff00000041824 */
[C---:B------:R-:W-:Y:S08]  /*b530*/  HMMA.16816.F32.BF16 R40, R184.reuse, R154, R40 ;  /* 0x0000009ab828723c */ /* 0x040ff00000041828 */
[C---:B-----5:R-:W-:Y:S08]  /*b540*/  HMMA.16816.F32.BF16 R44, R184.reuse, R156, R44 ;  /* 0x0000009cb82c723c */ /* 0x060ff0000004182c */
[C---:B------:R-:W-:Y:S08]  /*b550*/  HMMA.16816.F32.BF16 R48, R184.reuse, R158, R48 ;  /* 0x0000009eb830723c */ /* 0x040ff00000041830 */
[C---:B---3--:R-:W-:Y:S08]  /*b560*/  HMMA.16816.F32.BF16 R52, R184.reuse, R160, R52 ;  /* 0x000000a0b834723c */ /* 0x048ff00000041834 */
        /* <DEDUP_REMOVED lines=38> */
[----:B------:R3:W-:Y:S01]  /*b7d0*/  MUFU.TANH R156, R13 ;  /* 0x0000000d009c7308 */ /* 0x0007e20000002400 */
[----:B----4-:R-:W-:Y:S09]  /*b7e0*/  FMNMX.FTZ R2, R152, R2, !PT ;  /* 0x0000000298027209 */ /* 0x010ff20007810000 */
[----:B------:R-:W4:Y:S01]  /*b7f0*/  MUFU.TANH R139, R12 ;  /* 0x0000000c008b7308 */ /* 0x000f220000002400 */
[----:B--2---:R-:W2:Y:S01]  /*b800*/  LDSM.16.M88.4 R8, [R202+0x5800] ;  /* 0x00580000ca08783b */ /* 0x004ea20000000200 */
[C---:B-1----:R-:W-:Y:S03]  /*b810*/  HMMA.16816.F32.BF16 R20, R188.reuse, R4, R20 ;  /* 0x00000004bc14723c */ /* 0x042fe60000041814 */
[----:B-----5:R-:W-:Y:S05]  /*b820*/  FMNMX.FTZ R2, R153, R2, !PT ;  /* 0x0000000299027209 */ /* 0x020fea0007810000 */
[----:B------:R-:W1:Y:S01]  /*b830*/  MUFU.TANH R157, R14 ;  /* 0x0000000e009d7308 */ /* 0x000e620000002400 */
[C---:B------:R-:W-:Y:S01]  /*b840*/  HMMA.16816.F32.BF16 R24, R188.reuse, R6, R24 ;  /* 0x00000006bc18723c */ /* 0x040fe20000041818 */
[----:B------:R-:W5:Y:S08]  /*b850*/  LDSM.16.M88.4 R4, [R202+0x6000] ;  /* 0x00600000ca04783b */ /* 0x000f700000000200 */
[----:B------:R-:W2:Y:S01]  /*b860*/  MUFU.TANH R159, R16 ;  /* 0x00000010009f7308 */ /* 0x000ea20000002400 */
[----:B---3--:R-:W3:Y:S02]  /*b870*/  LDL R13, [R1+0x14] ;  /* 0x00001400010d7983 */ /* 0x008ee40000100800 */
[----:B----4-:R-:W-:Y:S03]  /*b880*/  FMNMX.FTZ R0, R139, R0, !PT ;  /* 0x000000008b007209 */ /* 0x010fe60007810000 */
[----:B------:R-:W-:Y:S04]  /*b890*/  FMUL.FTZ R20, R20, c[0x0][0x320] ;  /* 0x0000c80014147a20 */ /* 0x000fe80000410000 */
[----:B------:R-:W4:Y:S01]  /*b8a0*/  MUFU.TANH R158, R15 ;  /* 0x0000000f009e7308 */ /* 0x000f220000002400 */
[----:B------:R-:W-:Y:S01]  /*b8b0*/  FMUL.FTZ R21, R21, c[0x0][0x320] ;  /* 0x0000c80015157a20 */ /* 0x000fe20000410000 */
[----:B------:R-:W-:Y:S01]  /*b8c0*/  FMNMX.FTZ R0, R156, R0, !PT ;  /* 0x000000009c007209 */ /* 0x000fe20007810000 */
[----:B------:R-:W-:Y:S01]  /*b8d0*/  FMUL.FTZ R22, R22, c[0x0][0x320] ;  /* 0x0000c80016167a20 */ /* 0x000fe20000410000 */
[----:B-1----:R-:W-:Y:S01]  /*b8e0*/  FMNMX.FTZ R2, R157, R2, !PT ;  /* 0x000000029d027209 */ /* 0x002fe20007810000 */
[----:B------:R-:W-:Y:S02]  /*b8f0*/  FMUL.FTZ R23, R23, c[0x0][0x320] ;  /* 0x0000c80017177a20 */ /* 0x000fe40000410000 */
[----:B------:R-:W-:Y:S02]  /*b900*/  FMUL.FTZ R24, R24, c[0x0][0x320] ;  /* 0x0000c80018187a20 */ /* 0x000fe40000410000 */
[----:B------:R-:W-:Y:S01]  /*b910*/  FMUL.FTZ R25, R25, c[0x0][0x320] ;  /* 0x0000c80019197a20 */ /* 0x000fe20000410000 */
[----:B------:R-:W1:Y:S01]  /*b920*/  MUFU.TANH R160, R17 ;  /* 0x0000001100a07308 */ /* 0x000e620000002400 */
[----:B------:R-:W-:Y:S02]  /*b930*/  FMUL.FTZ R26, R26, c[0x0][0x320] ;  /* 0x0000c8001a1a7a20 */ /* 0x000fe40000410000 */
[----:B------:R-:W-:Y:S01]  /*b940*/  FMUL.FTZ R27, R27, c[0x0][0x320] ;  /* 0x0000c8001b1b7a20 */ /* 0x000fe20000410000 */
[C---:B--2---:R-:W-:Y:S03]  /*b950*/  HMMA.16816.F32.BF16 R28, R188.reuse, R8, R28 ;  /* 0x00000008bc1c723c */ /* 0x044fe6000004181c */
[----:B------:R-:W-:Y:S03]  /*b960*/  FMNMX.FTZ R0, R159, R0, !PT ;  /* 0x000000009f007209 */ /* 0x000fe60007810000 */
[----:B------:R-:W2:Y:S02]  /*b970*/  MUFU.TANH R171, R18 ;  /* 0x0000001200ab7308 */ /* 0x000ea40000002400 */
[C---:B------:R-:W-:Y:S01]  /*b980*/  HMMA.16816.F32.BF16 R32, R188.reuse, R10, R32 ;  /* 0x0000000abc20723c */ /* 0x040fe20000041820 */
[----:B------:R-:W2:Y:S03]  /*b990*/  LDSM.16.M88.4 R8, [R202+0x6800] ;  /* 0x00680000ca08783b */ /* 0x000ea60000000200 */
[----:B----4-:R-:W-:Y:S04]  /*b9a0*/  FMNMX.FTZ R2, R158, R2, !PT ;  /* 0x000000029e027209 */ /* 0x010fe80007810000 */
[----:B------:R-:W4:Y:S01]  /*b9b0*/  MUFU.TANH R193, R20 ;  /* 0x0000001400c17308 */ /* 0x000f220000002400 */
[C---:B-----5:R-:W-:Y:S03]  /*b9c0*/  HMMA.16816.F32.BF16 R36, R188.reuse, R4, R36 ;  /* 0x00000004bc24723c */ /* 0x060fe60000041824 */
[----:B-1----:R-:W-:Y:S04]  /*b9d0*/  FMNMX.FTZ R0, R160, R0, !PT ;  /* 0x00000000a0007209 */ /* 0x002fe80007810000 */
[----:B------:R-:W-:Y:S01]  /*b9e0*/  FMUL.FTZ R28, R28, c[0x0][0x320] ;  /* 0x0000c8001c1c7a20 */ /* 0x000fe20000410000 */
[C---:B------:R-:W-:Y:S01]  /*b9f0*/  HMMA.16816.F32.BF16 R40, R188.reuse, R6, R40 ;  /* 0x00000006bc28723c */ /* 0x040fe20000041828 */
[----:B------:R-:W1:Y:S01]  /*ba00*/  MUFU.TANH R192, R19 ;  /* 0x0000001300c07308 */ /* 0x000e620000002400 */
[----:B------:R-:W5:Y:S02]  /*ba10*/  LDSM.16.M88.4 R4, [R202+0x7000] ;  /* 0x00700000ca04783b */ /* 0x000f640000000200 */
[----:B------:R-:W-:Y:S01]  /*ba20*/  FMUL.FTZ R29, R29, c[0x0][0x320] ;  /* 0x0000c8001d1d7a20 */ /* 0x000fe20000410000 */
[----:B--2---:R-:W-:Y:S01]  /*ba30*/  FMNMX.FTZ R2, R171, R2, !PT ;  /* 0x00000002ab027209 */ /* 0x004fe20007810000 */
[----:B------:R-:W-:Y:S02]  /*ba40*/  FMUL.FTZ R30, R30, c[0x0][0x320] ;  /* 0x0000c8001e1e7a20 */ /* 0x000fe40000410000 */
[----:B------:R-:W-:Y:S03]  /*ba50*/  FMUL.FTZ R31, R31, c[0x0][0x320] ;  /* 0x0000c8001f1f7a20 */ /* 0x000fe60000410000 */
[----:B------:R-:W2:Y:S01]  /*ba60*/  MUFU.TANH R194, R21 ;  /* 0x0000001500c27308 */ /* 0x000ea20000002400 */
[----:B------:R-:W-:Y:S02]  /*ba70*/  FMUL.FTZ R33, R33, c[0x0][0x320] ;  /* 0x0000c80021217a20 */ /* 0x000fe40000410000 */
[----:B------:R-:W-:Y:S01]  /*ba80*/  FMUL.FTZ R34, R34, c[0x0][0x320] ;  /* 0x0000c80022227a20 */ /* 0x000fe20000410000 */
[----:B----4-:R-:W-:Y:S01]  /*ba90*/  FMNMX.FTZ R0, R193, R0, !PT ;  /* 0x00000000c1007209 */ /* 0x010fe20007810000 */
[----:B------:R-:W-:Y:S02]  /*baa0*/  FMUL.FTZ R36, R36, c[0x0][0x320] ;  /* 0x0000c80024247a20 */ /* 0x000fe40000410000 */
[----:B------:R-:W-:Y:S02]  /*bab0*/  FMUL.FTZ R37, R37, c[0x0][0x320] ;  /* 0x0000c80025257a20 */ /* 0x000fe40000410000 */
[----:B------:R-:W-:Y:S01]  /*bac0*/  FMUL.FTZ R38, R38, c[0x0][0x320] ;  /* 0x0000c80026267a20 */ /* 0x000fe20000410000 */
[----:B------:R-:W4:Y:S01]  /*bad0*/  MUFU.TANH R195, R22 ;  /* 0x0000001600c37308 */ /* 0x000f220000002400 */
[----:B------:R-:W-:Y:S01]  /*bae0*/  FMUL.FTZ R39, R39, c[0x0][0x320] ;  /* 0x0000c80027277a20 */ /* 0x000fe20000410000 */
[C---:B------:R-:W-:Y:S03]  /*baf0*/  HMMA.16816.F32.BF16 R44, R188.reuse, R8, R44 ;  /* 0x00000008bc2c723c */ /* 0x040fe6000004182c */
[----:B------:R-:W-:Y:S01]  /*bb00*/  FMUL.FTZ R35, R35, c[0x0][0x320] ;  /* 0x0000c80023237a20 */ /* 0x000fe20000410000 */
[----:B-1----:R-:W-:Y:S01]  /*bb10*/  FMNMX.FTZ R2, R192, R2, !PT ;  /* 0x00000002c0027209 */ /* 0x002fe20007810000 */
[----:B------:R-:W-:Y:S03]  /*bb20*/  FMUL.FTZ R41, R41, c[0x0][0x320] ;  /* 0x0000c80029297a20 */ /* 0x000fe60000410000 */
[----:B------:R-:W1:Y:S01]  /*bb30*/  MUFU.TANH R197, R24 ;  /* 0x0000001800c57308 */ /* 0x000e620000002400 */
[C---:B------:R-:W-:Y:S01]  /*bb40*/  HMMA.16816.F32.BF16 R48, R188.reuse, R10, R48 ;  /* 0x0000000abc30723c */ /* 0x040fe20000041830 */
[----:B------:R-:W1:Y:S01]  /*bb50*/  LDSM.16.M88.4 R8, [R202+0x7800] ;  /* 0x00780000ca08783b */ /* 0x000e620000000200 */
[----:B------:R-:W-:Y:S04]  /*bb60*/  DEPBAR.LE SB0, 0x0 ;  /* 0x000080000000791a */ /* 0x000fe80000000000 */
[----:B------:R-:W-:Y:S01]  /*bb70*/  FMUL.FTZ R42, R42, c[0x0][0x320] ;  /* 0x0000c8002a2a7a20 */ /* 0x000fe20000410000 */
[----:B--2---:R-:W-:Y:S01]  /*bb80*/  FMNMX.FTZ R0, R194, R0, !PT ;  /* 0x00000000c2007209 */ /* 0x004fe20007810000 */
[----:B------:R-:W-:Y:S01]  /*bb90*/  FMUL.FTZ R43, R43, c[0x0][0x320] ;  /* 0x0000c8002b2b7a20 */ /* 0x000fe20000410000 */
[----:B------:R-:W2:Y:S01]  /*bba0*/  MUFU.TANH R196, R23 ;  /* 0x0000001700c47308 */ /* 0x000ea20000002400 */
[C---:B-----5:R-:W-:Y:S01]  /*bbb0*/  HMMA.16816.F32.BF16 R52, R188.reuse, R4, R52 ;  /* 0x00000004bc34723c */ /* 0x060fe20000041834 */
[----:B------:R-:W-:Y:S04]  /*bbc0*/  BAR.SYNC.DEFER_BLOCKING 0x0 ;  /* 0x0000000000007b1d */ /* 0x000fe80000010000 */
[----:B------:R-:W-:Y:S01]  /*bbd0*/  FMUL.FTZ R32, R32, c[0x0][0x320] ;  /* 0x0000c80020207a20 */ /* 0x000fe20000410000 */
[----:B----4-:R-:W-:Y:S01]  /*bbe0*/  FMNMX.FTZ R2, R195, R2, !PT ;  /* 0x00000002c3027209 */ /* 0x010fe20007810000 */
[----:B------:R-:W-:Y:S01]  /*bbf0*/  FMUL.FTZ R44, R44, c[0x0][0x320] ;  /* 0x0000c8002c2c7a20 */ /* 0x000fe20000410000 */
[C---:B------:R-:W-:Y:S01]  /*bc00*/  HMMA.16816.F32.BF16 R56, R188.reuse, R6, R56 ;  /* 0x00000006bc38723c */ /* 0x040fe20000041838 */
[----:B------:R-:W4:Y:S03]  /*bc10*/  MUFU.TANH R198, R25 ;  /* 0x0000001900c67308 */ /* 0x000f260000002400 */
[----:B------:R-:W-:Y:S01]  /*bc20*/  FMUL.FTZ R45, R45, c[0x0][0x320] ;  /* 0x0000c8002d2d7a20 */ /* 0x000fe20000410000 */
[----:B-1----:R-:W-:Y:S01]  /*bc30*/  FMNMX.FTZ R0, R197, R0, !PT ;  /* 0x00000000c5007209 */ /* 0x002fe20007810000 */
[----:B------:R-:W-:Y:S02]  /*bc40*/  FMUL.FTZ R46, R46, c[0x0][0x320] ;  /* 0x0000c8002e2e7a20 */ /* 0x000fe40000410000 */
[----:B------:R-:W-:Y:S03]  /*bc50*/  FMUL.FTZ R47, R47, c[0x0][0x320] ;  /* 0x0000c8002f2f7a20 */ /* 0x000fe60000410000 */
[----:B------:R-:W1:Y:S01]  /*bc60*/  MUFU.TANH R231, R26 ;  /* 0x0000001a00e77308 */ /* 0x000e620000002400 */
[----:B------:R-:W-:Y:S02]  /*bc70*/  FMUL.FTZ R50, R50, c[0x0][0x320] ;  /* 0x0000c80032327a20 */ /* 0x000fe40000410000 */
[----:B------:R-:W-:Y:S01]  /*bc80*/  FMUL.FTZ R48, R48, c[0x0][0x320] ;  /* 0x0000c80030307a20 */ /* 0x000fe20000410000 */
[----:B--2---:R-:W-:Y:S01]  /*bc90*/  FMNMX.FTZ R2, R196, R2, !PT ;  /* 0x00000002c4027209 */ /* 0x004fe20007810000 */
[----:B------:R-:W-:Y:S02]  /*bca0*/  FMUL.FTZ R52, R52, c[0x0][0x320] ;  /* 0x0000c80034347a20 */ /* 0x000fe40000410000 */
[----:B------:R-:W-:Y:S02]  /*bcb0*/  FMUL.FTZ R53, R53, c[0x0][0x320] ;  /* 0x0000c80035357a20 */ /* 0x000fe40000410000 */
[----:B------:R-:W-:Y:S01]  /*bcc0*/  FMUL.FTZ R54, R54, c[0x0][0x320] ;  /* 0x0000c80036367a20 */ /* 0x000fe20000410000 */
[----:B------:R-:W2:Y:S01]  /*bcd0*/  MUFU.TANH R236, R28 ;  /* 0x0000001c00ec7308 */ /* 0x000ea20000002400 */
[----:B------:R-:W-:Y:S01]  /*bce0*/  FMUL.FTZ R55, R55, c[0x0][0x320] ;  /* 0x0000c80037377a20 */ /* 0x000fe20000410000 */
[C---:B------:R-:W-:Y:S03]  /*bcf0*/  HMMA.16816.F32.BF16 R60, R188.reuse, R8, R60 ;  /* 0x00000008bc3c723c */ /* 0x040fe6000004183c */
[----:B------:R-:W-:Y:S01]  /*bd00*/  FMUL.FTZ R58, R58, c[0x0][0x320] ;  /* 0x0000c8003a3a7a20 */ /* 0x000fe20000410000 */
[----:B----4-:R-:W-:Y:S01]  /*bd10*/  FMNMX.FTZ R0, R198, R0, !PT ;  /* 0x00000000c6007209 */ /* 0x010fe20007810000 */
[----:B------:R-:W-:Y:S02]  /*bd20*/  FMUL.FTZ R59, R59, c[0x0][0x320] ;  /* 0x0000c8003b3b7a20 */ /* 0x000fe40000410000 */
[----:B------:R-:W-:Y:S01]  /*bd30*/  FMUL.FTZ R49, R49, c[0x0][0x320] ;  /* 0x0000c80031317a20 */ /* 0x000fe20000410000 */
[----:B------:R-:W4:Y:S01]  /*bd40*/  MUFU.TANH R232, R27 ;  /* 0x0000001b00e87308 */ /* 0x000f220000002400 */
[----:B------:R-:W-:Y:S01]  /*bd50*/  HMMA.16816.F32.BF16 R64, R188, R10, R64 ;  /* 0x0000000abc40723c */ /* 0x000fe20000041840 */
[----:B------:R-:W5:Y:S02]  /*bd60*/  LDL.64 R10, [R1+0x18] ;  /* 0x00001800010a7983 */ /* 0x000f640000100a00 */
[----:B------:R-:W-:Y:S01]  /*bd70*/  FMUL.FTZ R40, R40, c[0x0][0x320] ;  /* 0x0000c80028287a20 */ /* 0x000fe20000410000 */
[----:B-1----:R-:W-:Y:S01]  /*bd80*/  FMNMX.FTZ R2, R231, R2, !PT ;  /* 0x00000002e7027209 */ /* 0x002fe20007810000 */
[----:B------:R-:W-:Y:S02]  /*bd90*/  FMUL.FTZ R56, R56, c[0x0][0x320] ;  /* 0x0000c80038387a20 */ /* 0x000fe40000410000 */
[----:B------:R-:W-:Y:S02]  /*bda0*/  FMUL.FTZ R51, R51, c[0x0][0x320] ;  /* 0x0000c80033337a20 */ /* 0x000fe40000410000 */
[----:B------:R-:W1:Y:S03]  /*bdb0*/  MUFU.TANH R237, R29 ;  /* 0x0000001d00ed7308 */ /* 0x000e660000002400 */
[----:B------:R-:W-:Y:S01]  /*bdc0*/  FMUL.FTZ R57, R57, c[0x0][0x320] ;  /* 0x0000c80039397a20 */ /* 0x000fe20000410000 */
[----:B--2---:R-:W-:Y:S02]  /*bdd0*/  FMNMX.FTZ R0, R236, R0, !PT ;  /* 0x00000000ec007209 */ /* 0x004fe40007810000 */
[----:B------:R-:W-:Y:S02]  /*bde0*/  FMUL.FTZ R61, R61, c[0x0][0x320] ;  /* 0x0000c8003d3d7a20 */ /* 0x000fe40000410000 */
[----:B------:R-:W-:Y:S02]  /*bdf0*/  FMUL.FTZ R62, R62, c[0x0][0x320] ;  /* 0x0000c8003e3e7a20 */ /* 0x000fe40000410000 */
[----:B------:R-:W2:Y:S01]  /*be00*/  MUFU.TANH R238, R30 ;  /* 0x0000001e00ee7308 */ /* 0x000ea20000002400 */
[----:B------:R-:W-:Y:S02]  /*be10*/  FMUL.FTZ R63, R63, c[0x0][0x320] ;  /* 0x0000c8003f3f7a20 */ /* 0x000fe40000410000 */
[----:B------:R-:W-:Y:S01]  /*be20*/  FMUL.FTZ R60, R60, c[0x0][0x320] ;  /* 0x0000c8003c3c7a20 */ /* 0x000fe20000410000 */
[----:B----4-:R-:W-:Y:S01]  /*be30*/  FMNMX.FTZ R2, R232, R2, !PT ;  /* 0x00000002e8027209 */ /* 0x010fe20007810000 */
[----:B------:R-:W-:Y:S02]  /*be40*/  FMUL.FTZ R64, R64, c[0x0][0x320] ;  /* 0x0000c80040407a20 */ /* 0x000fe40000410000 */
[----:B------:R-:W-:Y:S02]  /*be50*/  FMUL.FTZ R66, R66, c[0x0][0x320] ;  /* 0x0000c80042427a20 */ /* 0x000fe40000410000 */
[----:B------:R-:W-:Y:S01]  /*be60*/  FMUL.FTZ R65, R65, c[0x0][0x320] ;  /* 0x0000c80041417a20 */ /* 0x000fe20000410000 */
[----:B------:R-:W-:Y:S01]  /*be70*/  MUFU.TANH R3, R64 ;  /* 0x0000004000037308 */ /* 0x000fe20000002400 */
[----:B-1----:R-:W-:Y:S09]  /*be80*/  FMNMX.FTZ R0, R237, R0, !PT ;  /* 0x00000000ed007209 */ /* 0x002ff20007810000 */
[----:B------:R-:W1:Y:S01]  /*be90*/  MUFU.TANH R241, R32 ;  /* 0x0000002000f17308 */ /* 0x000e620000002400 */
[----:B--2---:R-:W-:Y:S09]  /*bea0*/  FMNMX.FTZ R2, R238, R2, !PT ;  /* 0x00000002ee027209 */ /* 0x004ff20007810000 */
[----:B------:R-:W2:Y:S10]  /*beb0*/  MUFU.TANH R239, R31 ;  /* 0x0000001f00ef7308 */ /* 0x000eb40000002400 */
[----:B------:R-:W4:Y:S01]  /*bec0*/  MUFU.TANH R240, R33 ;  /* 0x0000002100f07308 */ /* 0x000f220000002400 */
[----:B-1----:R-:W-:Y:S09]  /*bed0*/  FMNMX.FTZ R0, R241, R0, !PT ;  /* 0x00000000f1007209 */ /* 0x002ff20007810000 */
        /* <DEDUP_REMOVED lines=18> */
[----:B------:R4:W-:Y:S01]  /*c000*/  MUFU.TANH R162, R56 ;  /* 0x0000003800a27308 */ /* 0x0009e20000002400 */
[----:B--2---:R-:W-:Y:S09]  /*c010*/  FMNMX.FTZ R0, R199, R0, !PT ;  /* 0x00000000c7007209 */ /* 0x004ff20007810000 */
[----:B------:R-:W1:Y:S10]  /*c020*/  MUFU.TANH R163, R44 ;  /* 0x0000002c00a37308 */ /* 0x000e740000002400 */
[----:B------:R-:W2:Y:S01]  /*c030*/  MUFU.TANH R244, R43 ;  /* 0x0000002b00f47308 */ /* 0x000ea20000002400 */
[----:B----4-:R-:W-:Y:S04]  /*c040*/  MOV R56, R245 ;  /* 0x000000f500387202 */ /* 0x010fe80000000f00 */
[----:B------:R-:W-:Y:S05]  /*c050*/  FMNMX.FTZ R2, R56, R2, !PT ;  /* 0x0000000238027209 */ /* 0x000fea0007810000 */
[----:B------:R-:W-:Y:S01]  /*c060*/  MUFU.TANH R235, R51 ;  /* 0x0000003300eb7308 */ /* 0x000fe20000002400 */
[----:B-1----:R-:W-:Y:S09]  /*c070*/  FMNMX.FTZ R0, R163, R0, !PT ;  /* 0x00000000a3007209 */ /* 0x002ff20007810000 */
[----:B------:R2:W-:Y:S10]  /*c080*/  MUFU.TANH R51, R57 ;  /* 0x0000003900337308 */ /* 0x0005f40000002400 */
[----:B------:R-:W1:Y:S10]  /*c090*/  MUFU.TANH R247, R45 ;  /* 0x0000002d00f77308 */ /* 0x000e740000002400 */
[----:B------:R-:W4:Y:S01]  /*c0a0*/  MUFU.TANH R69, R48 ;  /* 0x0000003000457308 */ /* 0x000f220000002400 */
[----:B--2---:R-:W-:Y:S04]  /*c0b0*/  MOV R57, R244 ;  /* 0x000000f400397202 */ /* 0x004fe80000000f00 */
[----:B------:R-:W-:Y:S05]  /*c0c0*/  FMNMX.FTZ R2, R57, R2, !PT ;  /* 0x0000000239027209 */ /* 0x000fea0007810000 */
[----:B------:R4:W2:Y:S01]  /*c0d0*/  MUFU.TANH R233, R49 ;  /* 0x0000003100e97308 */ /* 0x0008a20000002400 */
[----:B-1----:R-:W-:Y:S09]  /*c0e0*/  FMNMX.FTZ R0, R247, R0, !PT ;  /* 0x00000000f7007209 */ /* 0x002ff20007810000 */
[----:B------:R-:W1:Y:S10]  /*c0f0*/  MUFU.TANH R234, R46 ;  /* 0x0000002e00ea7308 */ /* 0x000e740000002400 */
[----:B------:R-:W3:Y:S01]  /*c100*/  MUFU.TANH R68, R47 ;  /* 0x0000002f00447308 */ /* 0x000ee20000002400 */
[----:B----4-:R-:W-:Y:S04]  /*c110*/  MOV R49, R69 ;  /* 0x0000004500317202 */ /* 0x010fe80000000f00 */
[----:B------:R-:W-:Y:S05]  /*c120*/  FMNMX.FTZ R0, R49, R0, !PT ;  /* 0x0000000031007209 */ /* 0x000fea0007810000 */
[----:B------:R3:W-:Y:S01]  /*c130*/  MUFU.TANH R9, R60 ;  /* 0x0000003c00097308 */ /* 0x0007e20000002400 */
[----:B--2---:R-:W-:Y:S02]  /*c140*/  FMNMX.FTZ R0, R233, R0, !PT ;  /* 0x00000000e9007209 */ /* 0x004fe40007810000 */
[----:B-1----:R-:W-:Y:S07]  /*c150*/  FMNMX.FTZ R2, R234, R2, !PT ;  /* 0x00000002ea027209 */ /* 0x002fee0007810000 */
[----:B------:R-:W1:Y:S10]  /*c160*/  MUFU.TANH R161, R50 ;  /* 0x0000003200a17308 */ /* 0x000e740000002400 */
[----:B------:R-:W2:Y:S01]  /*c170*/  MUFU.TANH R50, R52 ;  /* 0x0000003400327308 */ /* 0x000ea20000002400 */
[----:B---3--:R-:W-:Y:S04]  /*c180*/  MOV R60, R68 ;  /* 0x00000044003c7202 */ /* 0x008fe80000000f00 */
[----:B------:R-:W-:Y:S05]  /*c190*/  FMNMX.FTZ R2, R60, R2, !PT ;  /* 0x000000023c027209 */ /* 0x000fea0007810000 */
[----:B------:R-:W3:Y:S01]  /*c1a0*/  MUFU.TANH R168, R53 ;  /* 0x0000003500a87308 */ /* 0x000ee20000002400 */
[----:B-1----:R-:W-:Y:S09]  /*c1b0*/  FMNMX.FTZ R2, R161, R2, !PT ;  /* 0x00000002a1027209 */ /* 0x002ff20007810000 */
[----:B------:R1:W-:Y:S01]  /*c1c0*/  MUFU.TANH R137, R66 ;  /* 0x0000004200897308 */ /* 0x0003e20000002400 */
[----:B--2---:R-:W-:Y:S09]  /*c1d0*/  FMNMX.FTZ R0, R50, R0, !PT ;  /* 0x0000000032007209 */ /* 0x004ff20007810000 */
[----:B------:R-:W2:Y:S10]  /*c1e0*/  MUFU.TANH R4, R61 ;  /* 0x0000003d00047308 */ /* 0x000eb40000002400 */
[----:B------:R-:W4:Y:S01]  /*c1f0*/  MUFU.TANH R243, R54 ;  /* 0x0000003600f37308 */ /* 0x000f220000002400 */
[----:B-1----:R-:W-:Y:S02]  /*c200*/  MOV R66, R3 ;  /* 0x0000000300427202 */ /* 0x002fe40000000f00 */
[----:B------:R-:W-:Y:S02]  /*c210*/  FMNMX.FTZ R3, R235, R2, !PT ;  /* 0x00000002eb037209 */ /* 0x000fe40007810000 */
[----:B---3--:R-:W-:Y:S01]  /*c220*/  FMNMX.FTZ R2, R168, R0, !PT ;  /* 0x00000000a8027209 */ /* 0x008fe20007810000 */
[----:B------:R-:W-:Y:S04]  /*c230*/  FMUL.FTZ R0, R67, c[0x0][0x320] ;  /* 0x0000c80043007a20 */ /* 0x000fe80000410000 */
[----:B------:R4:W-:Y:S01]  /*c240*/  MUFU.TANH R12, R58 ;  /* 0x0000003a000c7308 */ /* 0x0009e20000002400 */
[----:B------:R-:W-:Y:S02]  /*c250*/  FMNMX.FTZ R2, R162, R2, !PT ;  /* 0x00000002a2027209 */ /* 0x000fe40007810000 */
[----:B--2---:R-:W-:Y:S07]  /*c260*/  MOV R67, R4 ;  /* 0x0000000400437202 */ /* 0x004fee0000000f00 */
[----:B------:R1:W-:Y:S10]  /*c270*/  MUFU.TANH R136, R0 ;  /* 0x0000000000887308 */ /* 0x0003f40000002400 */
[----:B------:R-:W2:Y:S01]  /*c280*/  MUFU.TANH R169, R55 ;  /* 0x0000003700a97308 */ /* 0x000ea20000002400 */
[----:B----4-:R-:W-:Y:S04]  /*c290*/  MOV R58, R243 ;  /* 0x000000f3003a7202 */ /* 0x010fe80000000f00 */
[----:B------:R-:W-:Y:S05]  /*c2a0*/  FMNMX.FTZ R3, R58, R3, !PT ;  /* 0x000000033a037209 */ /* 0x000fea0007810000 */
[----:B------:R-:W3:Y:S01]  /*c2b0*/  MUFU.TANH R65, R65 ;  /* 0x0000004100417308 */ /* 0x000ee20000002400 */
[----:B-1----:R-:W-:Y:S04]  /*c2c0*/  FMNMX.FTZ R0, R51, R2, !PT ;  /* 0x0000000233007209 */ /* 0x002fe80007810000 */
[----:B------:R-:W-:Y:S05]  /*c2d0*/  FMNMX.FTZ R0, R9, R0, !PT ;  /* 0x0000000009007209 */ /* 0x000fea0007810000 */
[----:B------:R-:W1:Y:S01]  /*c2e0*/  MUFU.TANH R5, R62 ;  /* 0x0000003e00057308 */ /* 0x000e620000002400 */
[----:B------:R-:W-:Y:S02]  /*c2f0*/  FMNMX.FTZ R0, R67, R0, !PT ;  /* 0x0000000043007209 */ /* 0x000fe40007810000 */
[----:B--2---:R-:W-:Y:S02]  /*c300*/  FMNMX.FTZ R3, R169, R3, !PT ;  /* 0x00000003a9037209 */ /* 0x004fe40007810000 */
[----:B------:R-:W-:Y:S02]  /*c310*/  FMNMX.FTZ R69, R66, R0, !PT ;  /* 0x0000000042457209 */ /* 0x000fe40007810000 */
[----:B------:R-:W-:Y:S03]  /*c320*/  FMNMX.FTZ R2, R12, R3, !PT ;  /* 0x000000030c027209 */ /* 0x000fe60007810000 */
[----:B------:R-:W2:Y:S01]  /*c330*/  MUFU.TANH R48, R59 ;  /* 0x0000003b00307308 */ /* 0x000ea20000002400 */
[----:B---3--:R-:W-:Y:S05]  /*c340*/  FMNMX.FTZ R69, R65, R69, !PT ;  /* 0x0000004541457209 */ /* 0x008fea0007810000 */
[----:B------:R-:W3:Y:S04]  /*c350*/  SHFL.BFLY PT, R3, R69, 0x2, 0x1f ;  /* 0x0c401f0045037f89 */ /* 0x000ee800000e0000 */
[----:B------:R-:W4:Y:S01]  /*c360*/  MUFU.TANH R59, R63 ;  /* 0x0000003f003b7308 */ /* 0x000f220000002400 */
[----:B-1----:R-:W-:Y:S02]  /*c370*/  MOV R64, R5 ;  /* 0x0000000500407202 */ /* 0x002fe40000000f00 */
[----:B--2---:R-:W-:Y:S04]  /*c380*/  FMNMX.FTZ R2, R48, R2, !PT ;  /* 0x0000000230027209 */ /* 0x004fe80007810000 */
[----:B------:R-:W-:Y:S02]  /*c390*/  FMNMX.FTZ R2, R64, R2, !PT ;  /* 0x0000000240027209 */ /* 0x000fe40007810000 */
[----:B---3--:R-:W-:Y:S02]  /*c3a0*/  FMNMX.FTZ R69, R69, R3, !PT ;  /* 0x0000000345457209 */ /* 0x008fe40007810000 */
[----:B----4-:R-:W-:Y:S03]  /*c3b0*/  FMNMX.FTZ R0, R59, R2, !PT ;  /* 0x000000023b007209 */ /* 0x010fe60007810000 */
[----:B------:R-:W1:Y:S01]  /*c3c0*/  SHFL.BFLY PT, R4, R69, 0x1, 0x1f ;  /* 0x0c201f0045047f89 */ /* 0x000e6200000e0000 */
[----:B------:R-:W-:Y:S04]  /*c3d0*/  FMNMX.FTZ R0, R137, R0, !PT ;  /* 0x0000000089007209 */ /* 0x000fe80007810000 */
[----:B------:R-:W-:Y:S05]  /*c3e0*/  FMNMX.FTZ R0, R136, R0, !PT ;  /* 0x0000000088007209 */ /* 0x000fea0007810000 */
[----:B------:R-:W2:Y:S01]  /*c3f0*/  SHFL.BFLY PT, R2, R0, 0x2, 0x1f ;  /* 0x0c401f0000027f89 */ /* 0x000ea200000e0000 */
[----:B-1----:R-:W-:Y:S05]  /*c400*/  FMNMX.FTZ R69, R69, R4, !PT ;  /* 0x0000000445457209 */ /* 0x002fea0007810000 */
[----:B------:R-:W-:Y:S04]  /*c410*/  FMUL.FTZ R138, R69, c[0x0][0x2d0] ;  /* 0x0000b400458a7a20 */ /* 0x000fe80000410000 */
[--C-:B------:R-:W-:Y:S01]  /*c420*/  FFMA.FTZ R4, R148, c[0x0][0x2d0], -R138.reuse ;  /* 0x0000b40094047a23 */ /* 0x100fe2000001088a */
[----:B--2---:R-:W-:Y:S01]  /*c430*/  FMNMX.FTZ R0, R0, R2, !PT ;  /* 0x0000000200007209 */ /* 0x004fe20007810000 */
[--C-:B------:R-:W-:Y:S01]  /*c440*/  FFMA.FTZ R7, R150, c[0x0][0x2d0], -R138.reuse ;  /* 0x0000b40096077a23 */ /* 0x100fe2000001088a */
[----:B------:R-:W-:Y:S01]  /*c450*/  MOV R150, R169 ;  /* 0x000000a900967202 */ /* 0x000fe20000000f00 */
[----:B------:R1:W-:Y:S01]  /*c460*/  MUFU.EX2 R244, R4 ;  /* 0x0000000400f47308 */ /* 0x0003e20000000800 */
[----:B------:R-:W-:Y:S01]  /*c470*/  FFMA.FTZ R8, R149, c[0x0][0x2d0], -R138 ;  /* 0x0000b40095087a23 */ /* 0x000fe2000001088a */
[----:B------:R-:W2:Y:S01]  /*c480*/  SHFL.BFLY PT, R3, R0, 0x1, 0x1f ;  /* 0x0c201f0000037f89 */ /* 0x000ea200000e0000 */
[----:B------:R-:W-:Y:S01]  /*c490*/  FADD.FTZ R2, -R69, R70 ;  /* 0x0000004645027221 */ /* 0x000fe20000010100 */
[----:B------:R-:W-:Y:S01]  /*c4a0*/  MOV R70, R9 ;  /* 0x0000000900467202 */ /* 0x000fe20000000f00 */
[--C-:B------:R-:W-:Y:S01]  /*c4b0*/  FFMA.FTZ R32, R139, c[0x0][0x2d0], -R138.reuse ;  /* 0x0000b4008b207a23 */ /* 0x100fe2000001088a */
[----:B------:R-:W-:Y:S02]  /*c4c0*/  MOV R148, R12 ;  /* 0x0000000c00947202 */ /* 0x000fe40000000f00 */
[----:B------:R-:W-:Y:S02]  /*c4d0*/  MOV R149, R162 ;  /* 0x000000a200957202 */ /* 0x000fe40000000f00 */
[----:B------:R3:W-:Y:S01]  /*c4e0*/  MUFU.EX2 R245, R7 ;  /* 0x0000000700f57308 */ /* 0x0007e20000000800 */
[----:B------:R-:W-:Y:S01]  /*c4f0*/  MOV R139, R48 ;  /* 0x00000030008b7202 */ /* 0x000fe20000000f00 */
[----:B------:R-:W-:Y:S08]  /*c500*/  FFMA.FTZ R48, R159, c[0x0][0x2d0], -R138 ;  /* 0x0000b4009f307a23 */ /* 0x000ff0000001088a */
[----:B------:R4:W-:Y:S01]  /*c510*/  MUFU.EX2 R243, R8 ;  /* 0x0000000800f37308 */ /* 0x0009e20000000800 */
[----:B-1----:R-:W-:Y:S01]  /*c520*/  @P1 IMAD.WIDE.U32 R4, R229, c[0x0][0x1e0], RZ ;  /* 0x00007800e5041a25 */ /* 0x002fe200078e00ff */
[----:B--2---:R-:W-:Y:S02]  /*c530*/  FMNMX.FTZ R68, R0, R3, !PT ;  /* 0x0000000300447209 */ /* 0x004fe40007810000 */
[----:B------:R-:W-:Y:S01]  /*c540*/  @P1 SHF.R.S32.HI R3, RZ, 0x1f, R229 ;  /* 0x0000001fff031819 */ /* 0x000fe200000114e5 */
[----:B------:R-:W-:Y:S01]  /*c550*/  FMUL.FTZ R0, R2, c[0x0][0x2d0] ;  /* 0x0000b40002007a20 */ /* 0x000fe20000410000 */
[----:B------:R-:W-:Y:S03]  /*c560*/  @P1 SHF.L.U32 R6, R4, 0x7, RZ ;  /* 0x0000000704061819 */ /* 0x000fe600000006ff */
[----:B------:R-:W-:Y:S01]  /*c570*/  @P1 IMAD R3, R3, c[0x0][0x1e0], RZ ;  /* 0x0000780003031a24 */ /* 0x000fe200078e02ff */
[----:B------:R1:W2:Y:S03]  /*c580*/  MUFU.EX2 R2, R0 ;  /* 0x0000000000027308 */ /* 0x0002a60000000800 */
[----:B------:R-:W-:Y:S05]  /*c590*/  @P1 IMAD R3, R229, c[0x0][0x1e4], R3 ;  /* 0x00007900e5031a24 */ /* 0x000fea00078e0203 */
[----:B------:R-:W-:Y:S02]  /*c5a0*/  @P1 IADD3 R3, R5, R3, RZ ;  /* 0x0000000305031210 */ /* 0x000fe40007ffe0ff */
[----:B-----5:R-:W-:Y:S02]  /*c5b0*/  @P1 IADD3 R5, P3, R6, R10, RZ ;  /* 0x0000000a06051210 */ /* 0x020fe40007f7e0ff */
[----:B------:R-:W-:Y:S02]  /*c5c0*/  @P1 SHF.L.U64.HI R3, R4, 0x7, R3 ;  /* 0x0000000704031819 */ /* 0x000fe40000010203 */
[----:B------:R-:W-:Y:S02]  /*c5d0*/  @P1 LEA R4, P2, R5, c[0x0][0x1c8], 0x1 ;  /* 0x0000720005041a11 */ /* 0x000fe400078408ff */
[----:B---3--:R-:W-:Y:S02]  /*c5e0*/  @P1 IADD3.X R7, R3, R13, RZ, P3, !PT ;  /* 0x0000000d03071210 */ /* 0x008fe40001ffe4ff */
[----:B------:R-:W-:Y:S02]  /*c5f0*/  @P1 IADD3 R6, P4, P3, R6, 0x40, R10 ;  /* 0x0000004006061810 */ /* 0x000fe40007b9e00a */
[----:B------:R-:W-:Y:S01]  /*c600*/  @P1 LEA.HI.X R5, R5, c[0x0][0x1cc], R7, 0x1, P2 ;  /* 0x0000730005051a11 */ /* 0x000fe200010f0c07 */
[--C-:B------:R-:W-:Y:S01]  /*c610*/  FFMA.FTZ R7, R151, c[0x0][0x2d0], -R138.reuse ;  /* 0x0000b40097077a23 */ /* 0x100fe2000001088a */
[----:B------:R-:W-:Y:S02]  /*c620*/  MOV R151, R247 ;  /* 0x000000f700977202 */ /* 0x000fe40000000f00 */
[----:B------:R-:W-:Y:S01]  /*c630*/  @P1 LEA R10, P2, R6, c[0x0][0x1c8], 0x1 ;  /* 0x00007200060a1a11 */ /* 0x000fe200078408ff */
[----:B------:R3:W-:Y:S01]  /*c640*/  MUFU.EX2 R247, R7 ;  /* 0x0000000700f77308 */ /* 0x0007e20000000800 */
[----:B------:R-:W-:Y:S01]  /*c650*/  @P1 IADD3.X R3, R3, RZ, R13, P4, P3 ;  /* 0x000000ff03031210 */ /* 0x000fe200027e640d */
[----:B------:R5:W-:Y:S01]  /*c660*/  @P1 LDGSTS.E.BYPASS.LTC128B.128 [R228+0x8100], [R4.64], !P0 ;  /* 0x0810000004e41fae */ /* 0x000be2000c101d46 */
[----:B----4-:R-:W-:Y:S01]  /*c670*/  @P1 MOV R8, c[0x0][0x1e0] ;  /* 0x0000780000081a02 */ /* 0x010fe20000000f00 */
[----:B-1----:R-:W-:Y:S01]  /*c680*/  FADD.FTZ R0, -R68, R71 ;  /* 0x0000004744007221 */ /* 0x002fe20000010100 */
[----:B------:R-:W-:Y:S01]  /*c690*/  @P1 LEA.HI.X R11, R6, c[0x0][0x1cc], R3, 0x1, P2 ;  /* 0x00007300060b1a11 */ /* 0x000fe200010f0c03 */
[----:B------:R-:W-:Y:S01]  /*c6a0*/  FMUL.FTZ R3, R68, c[0x0][0x2d0] ;  /* 0x0000b40044037a20 */ /* 0x000fe20000410000 */
[----:B------:R-:W-:Y:S01]  /*c6b0*/  @P1 SHF.L.U64.HI R9, R8, R230, c[0x0][0x1e4] ;  /* 0x0000790008091619 */ /* 0x000fe200000102e6 */
[----:B------:R-:W-:Y:S01]  /*c6c0*/  FMUL.FTZ R0, R0, c[0x0][0x2d0] ;  /* 0x0000b40000007a20 */ /* 0x000fe20000410000 */
[----:B------:R-:W-:Y:S01]  /*c6d0*/  @P1 SHF.L.U32 R8, R8, 0x6, RZ ;  /* 0x0000000608081819 */ /* 0x000fe200000006ff */
[----:B------:R1:W-:Y:S01]  /*c6e0*/  @P1 LDGSTS.E.BYPASS.LTC128B.128 [R228+0xc100], [R10.64], !P6 ;  /* 0x0c1000000ae41fae */ /* 0x0003e2000f101d46 */
[----:B------:R-:W-:Y:S01]  /*c6f0*/  MOV R230, R163 ;  /* 0x000000a300e67202 */ /* 0x000fe20000000f00 */
[----:B--2---:R-:W-:Y:S01]  /*c700*/  FMUL.FTZ R16, R2, R84 ;  /* 0x0000005402107220 */ /* 0x004fe20000410000 */
[----:B------:R-:W-:Y:S01]  /*c710*/  @P1 IADD3 R6, P2, R4, R8, RZ ;  /* 0x0000000804061210 */ /* 0x000fe20007f5e0ff */
[----:B------:R-:W2:Y:S01]  /*c720*/  MUFU.EX2 R0, R0 ;  /* 0x0000000000007308 */ /* 0x000ea20000000800 */
[----:B------:R-:W-:Y:S01]  /*c730*/  MOV R71, R168 ;  /* 0x000000a800477202 */ /* 0x000fe20000000f00 */
[C---:B------:R-:W-:Y:S01]  /*c740*/  FMUL.FTZ R17, R2.reuse, R85 ;  /* 0x0000005502117220 */ /* 0x040fe20000410000 */
[----:B------:R-:W-:Y:S01]  /*c750*/  MOV R159, R151 ;  /* 0x00000097009f7202 */ /* 0x000fe20000000f00 */
[C---:B------:R-:W-:Y:S01]  /*c760*/  FMUL.FTZ R24, R2.reuse, R92 ;  /* 0x0000005c02187220 */ /* 0x040fe20000410000 */
[----:B------:R-:W-:Y:S01]  /*c770*/  MOV R151, R65 ;  /* 0x0000004100977202 */ /* 0x000fe20000000f00 */
[C---:B------:R-:W-:Y:S02]  /*c780*/  FMUL.FTZ R25, R2.reuse, R93 ;  /* 0x0000005d02197220 */ /* 0x040fe40000410000 */
[----:B------:R-:W-:Y:S01]  /*c790*/  FMUL.FTZ R33, R2, R101 ;  /* 0x0000006502217220 */ /* 0x000fe20000410000 */
[----:B------:R-:W-:Y:S01]  /*c7a0*/  MOV R101, R71 ;  /* 0x0000004700657202 */ /* 0x000fe20000000f00 */
[--C-:B---3--:R-:W-:Y:S01]  /*c7b0*/  FFMA.FTZ R7, R154, c[0x0][0x2d0], -R3.reuse ;  /* 0x0000b4009a077a23 */ /* 0x108fe20000010803 */
[----:B------:R-:W-:Y:S01]  /*c7c0*/  MOV R154, R235 ;  /* 0x000000eb009a7202 */ /* 0x000fe20000000f00 */
[--C-:B------:R-:W-:Y:S01]  /*c7d0*/  FFMA.FTZ R40, R157, c[0x0][0x2d0], -R3.reuse ;  /* 0x0000b4009d287a23 */ /* 0x100fe20000010803 */
[----:B------:R3:W-:Y:S01]  /*c7e0*/  MUFU.EX2 R235, R32 ;  /* 0x0000002000eb7308 */ /* 0x0007e20000000800 */
[----:B------:R-:W-:Y:S01]  /*c7f0*/  FMUL.FTZ R41, R2, R109 ;  /* 0x0000006d02297220 */ /* 0x000fe20000410000 */
[----:B-----5:R-:W-:Y:S01]  /*c800*/  @P1 IADD3 R4, P3, R6, R8, RZ ;  /* 0x0000000806041210 */ /* 0x020fe20007f7e0ff */
[----:B------:R-:W-:Y:S01]  /*c810*/  FMUL.FTZ R65, R2, R133 ;  /* 0x0000008502417220 */ /* 0x000fe20000410000 */
[----:B------:R-:W-:Y:S01]  /*c820*/  MOV R109, R161 ;  /* 0x000000a1006d7202 */ /* 0x000fe20000000f00 */
[--C-:B------:R-:W-:Y:S01]  /*c830*/  FFMA.FTZ R71, R241, c[0x0][0x2d0], -R138.reuse ;  /* 0x0000b400f1477a23 */ /* 0x100fe2000001088a */
[----:B------:R-:W-:Y:S01]  /*c840*/  MOV R157, R233 ;  /* 0x000000e9009d7202 */ /* 0x000fe20000000f00 */
[--C-:B------:R-:W-:Y:S03]  /*c850*/  FFMA.FTZ R137, R137, c[0x0][0x2d0], -R3.reuse ;  /* 0x0000b40089897a23 */ /* 0x100fe60000010803 */
[----:B------:R4:W-:Y:S01]  /*c860*/  MUFU.EX2 R169, R7 ;  /* 0x0000000700a97308 */ /* 0x0009e20000000800 */
[--C-:B-1----:R-:W-:Y:S01]  /*c870*/  FFMA.FTZ R10, R155, c[0x0][0x2d0], -R3.reuse ;  /* 0x0000b4009b0a7a23 */ /* 0x102fe20000010803 */
[----:B------:R-:W-:Y:S01]  /*c880*/  MOV R155, R234 ;  /* 0x000000ea009b7202 */ /* 0x000fe20000000f00 */
[C---:B--2---:R-:W-:Y:S02]  /*c890*/  FMUL.FTZ R11, R0.reuse, R79 ;  /* 0x0000004f000b7220 */ /* 0x044fe40000410000 */
[C---:B------:R-:W-:Y:S02]  /*c8a0*/  FMUL.FTZ R18, R0.reuse, R86 ;  /* 0x0000005600127220 */ /* 0x040fe40000410000 */
[C---:B------:R-:W-:Y:S02]  /*c8b0*/  FMUL.FTZ R19, R0.reuse, R87 ;  /* 0x0000005700137220 */ /* 0x040fe40000410000 */
[C---:B------:R-:W-:Y:S01]  /*c8c0*/  FMUL.FTZ R26, R0.reuse, R94 ;  /* 0x0000005e001a7220 */ /* 0x040fe20000410000 */
[----:B------:R1:W2:Y:S01]  /*c8d0*/  MUFU.EX2 R168, R10 ;  /* 0x0000000a00a87308 */ /* 0x0002a20000000800 */
[C---:B------:R-:W-:Y:S02]  /*c8e0*/  FMUL.FTZ R27, R0.reuse, R95 ;  /* 0x0000005f001b7220 */ /* 0x040fe40000410000 */
[----:B------:R-:W-:Y:S01]  /*c8f0*/  FMUL.FTZ R34, R0, R102 ;  /* 0x0000006600227220 */ /* 0x000fe20000410000 */
[----:B------:R-:W-:Y:S01]  /*c900*/  MOV R102, R150 ;  /* 0x0000009600667202 */ /* 0x000fe20000000f00 */
[----:B---3--:R-:W-:Y:S01]  /*c910*/  FMUL.FTZ R32, R2, R100 ;  /* 0x0000006402207220 */ /* 0x008fe20000410000 */
[----:B------:R-:W-:Y:S01]  /*c920*/  MOV R100, R70 ;  /* 0x0000004600647202 */ /* 0x000fe20000000f00 */
[C---:B------:R-:W-:Y:S01]  /*c930*/  FMUL.FTZ R35, R0.reuse, R103 ;  /* 0x0000006700237220 */ /* 0x040fe20000410000 */
[----:B------:R-:W-:Y:S01]  /*c940*/  MOV R150, R59 ;  /* 0x0000003b00967202 */ /* 0x000fe20000000f00 */
[--C-:B------:R-:W-:Y:S01]  /*c950*/  FFMA.FTZ R70, R193, c[0x0][0x2d0], -R138.reuse ;  /* 0x0000b400c1467a23 */ /* 0x100fe2000001088a */
[----:B------:R3:W-:Y:S01]  /*c960*/  MUFU.EX2 R162, R40 ;  /* 0x0000002800a27308 */ /* 0x0007e20000000800 */
[C---:B------:R-:W-:Y:S01]  /*c970*/  FMUL.FTZ R42, R0.reuse, R110 ;  /* 0x0000006e002a7220 */ /* 0x040fe20000410000 */
[----:B------:R-:W-:Y:S01]  /*c980*/  MOV R110, R49 ;  /* 0x00000031006e7202 */ /* 0x000fe20000000f00 */
[----:B------:R-:W-:Y:S01]  /*c990*/  FMUL.FTZ R43, R0, R111 ;  /* 0x0000006f002b7220 */ /* 0x000fe20000410000 */
[----:B----4-:R-:W-:Y:S01]  /*c9a0*/  @P1 IADD3.X R7, R5, R9, RZ, P2, !PT ;  /* 0x0000000905071210 */ /* 0x010fe200017fe4ff */
[----:B------:R-:W-:Y:S01]  /*c9b0*/  FMUL.FTZ R49, R2, R117 ;  /* 0x0000007502317220 */ /* 0x000fe20000410000 */
[----:B------:R-:W-:Y:S01]  /*c9c0*/  @P1 IADD3 R8, P2, R4, R8, RZ ;  /* 0x0000000804081210 */ /* 0x000fe20007f5e0ff */
[C---:B------:R-:W-:Y:S01]  /*c9d0*/  FMUL.FTZ R59, R0.reuse, R127 ;  /* 0x0000007f003b7220 */ /* 0x040fe20000410000 */
[-C--:B------:R-:W-:Y:S01]  /*c9e0*/  @P1 IADD3.X R5, R7, R9.reuse, RZ, P3, !PT ;  /* 0x0000000907051210 */ /* 0x080fe20001ffe4ff */
[----:B------:R4:W-:Y:S01]  /*c9f0*/  @P1 LDGSTS.E.BYPASS.LTC128B.128 [R228+0x9100], [R6.64], !P0 ;  /* 0x0910000006e41fae */ /* 0x0009e2000c101d46 */
[----:B------:R-:W-:Y:S01]  /*ca00*/  MOV R103, R58 ;  /* 0x0000003a00677202 */ /* 0x000fe20000000f00 */
[C---:B------:R-:W-:Y:S01]  /*ca10*/  FMUL.FTZ R58, R0.reuse, R126 ;  /* 0x0000007e003a7220 */ /* 0x040fe20000410000 */
[----:B------:R-:W-:Y:S01]  /*ca20*/  @P1 IADD3.X R9, R5, R9, RZ, P2, !PT ;  /* 0x0000000905091210 */ /* 0x000fe200017fe4ff */
[----:B------:R5:W-:Y:S01]  /*ca30*/  MUFU.EX2 R233, R48 ;  /* 0x0000003000e97308 */ /* 0x000be20000000800 */
[----:B-1----:R-:W-:Y:S01]  /*ca40*/  FMUL.FTZ R10, R0, R78 ;  /* 0x0000004e000a7220 */ /* 0x002fe20000410000 */
[----:B------:R-:W-:Y:S01]  /*ca50*/  MOV R111, R60 ;  /* 0x0000003c006f7202 */ /* 0x000fe20000000f00 */
[--C-:B------:R-:W-:Y:S01]  /*ca60*/  FFMA.FTZ R100, R100, c[0x0][0x2d0], -R138.reuse ;  /* 0x0000b40064647a23 */ /* 0x100fe2000001088a */
[----:B------:R4:W-:Y:S01]  /*ca70*/  @P1 LDGSTS.E.BYPASS.LTC128B.128 [R228+0xd100], [R6.64+0x80], !P6 ;  /* 0x0d10008006e41fae */ /* 0x0009e2000f101d46 */
[C---:B---3--:R-:W-:Y:S07]  /*ca80*/  FMUL.FTZ R40, R2.reuse, R108 ;  /* 0x0000006c02287220 */ /* 0x048fee0000410000 */
[----:B------:R1:W-:Y:S01]  /*ca90*/  @P1 LDGSTS.E.BYPASS.LTC128B.128 [R228+0xa100], [R4.64], !P0 ;  /* 0x0a10000004e41fae */ /* 0x0003e2000c101d46 */
[----:B------:R-:W-:Y:S02]  /*caa0*/  MOV R108, R154 ;  /* 0x0000009a006c7202 */ /* 0x000fe40000000f00 */
[----:B------:R-:W-:Y:S02]  /*cab0*/  MOV R154, R149 ;  /* 0x00000095009a7202 */ /* 0x000fe40000000f00 */
[----:B------:R-:W-:Y:S01]  /*cac0*/  MOV R149, R64 ;  /* 0x0000004000957202 */ /* 0x000fe20000000f00 */
[C---:B------:R-:W-:Y:S02]  /*cad0*/  FMUL.FTZ R64, R2.reuse, R132 ;  /* 0x0000008402407220 */ /* 0x040fe40000410000 */
[----:B------:R1:W-:Y:S01]  /*cae0*/  @P1 LDGSTS.E.BYPASS.LTC128B.128 [R228+0xe100], [R4.64+0x80], !P6 ;  /* 0x0e10008004e41fae */ /* 0x0003e2000f101d46 */
[----:B-----5:R-:W-:Y:S07]  /*caf0*/  FMUL.FTZ R48, R2, R116 ;  /* 0x0000007402307220 */ /* 0x020fee0000410000 */
[----:B------:R3:W-:Y:S01]  /*cb00*/  @P1 LDGSTS.E.BYPASS.LTC128B.128 [R228+0xb100], [R8.64], !P0 ;  /* 0x0b10000008e41fae */ /* 0x0007e2000c101d46 */
[C---:B----4-:R-:W-:Y:S01]  /*cb10*/  FMUL.FTZ R6, R0.reuse, R74 ;  /* 0x0000004a00067220 */ /* 0x050fe20000410000 */
[----:B------:R-:W-:Y:S01]  /*cb20*/  F2FP.BF16.PACK_AB R74, R247, R243 ;  /* 0x000000f3f74a723e */ /* 0x000fe200000010ff */
[----:B------:R-:W-:Y:S05]  /*cb30*/  FMUL.FTZ R7, R0, R75 ;  /* 0x0000004b00077220 */ /* 0x000fea0000410000 */
[----:B------:R3:W-:Y:S08]  /*cb40*/  @P1 LDGSTS.E.BYPASS.LTC128B.128 [R228+0xf100], [R8.64+0x80], !P6 ;  /* 0x0f10008008e41fae */ /* 0x0007f0000f101d46 */
[----:B------:R-:W4:Y:S01]  /*cb50*/  LDSM.16.MT88.4 R12, [R200] ;  /* 0x00000000c80c783b */ /* 0x000f220000004200 */
[--C-:B-1----:R-:W-:Y:S01]  /*cb60*/  FFMA.FTZ R4, R152, c[0x0][0x2d0], -R3.reuse ;  /* 0x0000b40098047a23 */ /* 0x102fe20000010803 */
[----:B------:R-:W-:Y:S01]  /*cb70*/  MOV R152, R67 ;  /* 0x0000004300987202 */ /* 0x000fe20000000f00 */
[----:B------:R-:W-:Y:S01]  /*cb80*/  FMUL.FTZ R5, R2, R73 ;  /* 0x0000004902057220 */ /* 0x000fe20000410000 */
[----:B--2---:R-:W-:Y:S01]  /*cb90*/  F2FP.BF16.PACK_AB R73, R168, R169 ;  /* 0x000000a9a849723e */ /* 0x004fe200000010ff */
[----:B------:R1:W-:Y:S03]  /*cba0*/  MUFU.EX2 R163, R4 ;  /* 0x0000000400a37308 */ /* 0x0003e60000000800 */
[----:B------:R-:W2:Y:S01]  /*cbb0*/  LDSM.16.MT88.4 R20, [R204] ;  /* 0x00000000cc14783b */ /* 0x000ea20000004200 */
[----:B------:R-:W-:Y:S07]  /*cbc0*/  FMUL.FTZ R67, R0, R135 ;  /* 0x0000008700437220 */ /* 0x000fee0000410000 */
[----:B------:R-:W5:Y:S01]  /*cbd0*/  LDSM.16.MT88.4 R28, [R203] ;  /* 0x00000000cb1c783b */ /* 0x000f620000004200 */
[C---:B---3--:R-:W-:Y:S02]  /*cbe0*/  FMUL.FTZ R8, R2.reuse, R76 ;  /* 0x0000004c02087220 */ /* 0x048fe40000410000 */
[----:B------:R-:W-:Y:S05]  /*cbf0*/  FMUL.FTZ R9, R2, R77 ;  /* 0x0000004d02097220 */ /* 0x000fea0000410000 */
[----:B------:R-:W3:Y:S01]  /*cc00*/  LDSM.16.MT88.4 R36, [R223] ;  /* 0x00000000df24783b */ /* 0x000ee20000004200 */
[--C-:B-1----:R-:W-:Y:S07]  /*cc10*/  FFMA.FTZ R4, R153, c[0x0][0x2d0], -R3.reuse ;  /* 0x0000b40099047a23 */ /* 0x102fee0000010803 */
[----:B------:R-:W1:Y:S01]  /*cc20*/  LDSM.16.MT88.4 R44, [R200+0x4000] ;  /* 0x00400000c82c783b */ /* 0x000e620000004200 */
[----:B------:R-:W-:Y:S01]  /*cc30*/  MOV R153, R51 ;  /* 0x0000003300997202 */ /* 0x000fe20000000f00 */
[----:B------:R-:W-:Y:S01]  /*cc40*/  FMUL.FTZ R51, R0, R119 ;  /* 0x0000007700337220 */ /* 0x000fe20000410000 */
[----:B------:R2:W2:Y:S01]  /*cc50*/  MUFU.EX2 R170, R4 ;  /* 0x0000000400aa7308 */ /* 0x0004a20000000800 */
[----:B------:R-:W-:Y:S04]  /*cc60*/  MOV R119, R230 ;  /* 0x000000e600777202 */ /* 0x000fe80000000f00 */
[----:B------:R-:W1:Y:S05]  /*cc70*/  LDSM.16.MT88.4 R52, [R204+0x4000] ;  /* 0x00400000cc34783b */ /* 0x000e6a0000004200 */
[----:B------:R3:W-:Y:S03]  /*cc80*/  MUFU.EX2 R230, R70 ;  /* 0x0000004600e67308 */ /* 0x0007e60000000800 */
[----:B------:R-:W1:Y:S08]  /*cc90*/  LDSM.16.MT88.4 R60, [R203+0x4000] ;  /* 0x00400000cb3c783b */ /* 0x000e700000004200 */
[----:B------:R-:W1:Y:S01]  /*cca0*/  LDSM.16.MT88.4 R76, [R206+0x4000] ;  /* 0x00400000ce4c783b */ /* 0x000e620000004200 */
[----:B--2---:R-:W-:Y:S01]  /*ccb0*/  FMUL.FTZ R4, R2, R72 ;  /* 0x0000004802047220 */ /* 0x004fe20000410000 */
[----:B------:R-:W-:Y:S02]  /*ccc0*/  F2FP.BF16.PACK_AB R72, R245, R244 ;  /* 0x000000f4f548723e */ /* 0x000fe400000010ff */
[----:B------:R-:W-:Y:S04]  /*ccd0*/  F2FP.BF16.PACK_AB R75, R170, R163 ;  /* 0x000000a3aa4b723e */ /* 0x000fe800000010ff */
[----:B------:R-:W-:Y:S03]  /*cce0*/  LDSM.16.MT88.4 R84, [R204+0x800] ;  /* 0x00080000cc54783b */ /* 0x000fe60000004200 */
[C---:B----4-:R-:W-:Y:S05]  /*ccf0*/  HMMA.16816.F32.BF16 R4, R72.reuse, R12, R4 ;  /* 0x0000000c4804723c */ /* 0x050fea0000041804 */
[----:B------:R-:W-:Y:S01]  /*cd00*/  LDSM.16.MT88.4 R92, [R206+0x4800] ;  /* 0x00480000ce5c783b */ /* 0x000fe20000004200 */
[--C-:B---3--:R-:W-:Y:S02]  /*cd10*/  FFMA.FTZ R70, R194, c[0x0][0x2d0], -R138.reuse ;  /* 0x0000b400c2467a23 */ /* 0x108fe4000001088a */
[C---:B------:R-:W-:Y:S01]  /*cd20*/  FMUL.FTZ R12, R2.reuse, R80 ;  /* 0x00000050020c7220 */ /* 0x040fe20000410000 */
[C---:B------:R-:W-:Y:S04]  /*cd30*/  HMMA.16816.F32.BF16 R8, R72.reuse, R14, R8 ;  /* 0x0000000e4808723c */ /* 0x040fe80000041808 */
[----:B------:R-:W0:Y:S01]  /*cd40*/  LDGDEPBAR ;  /* 0x00000000000079af */ /* 0x000e220000000000 */
[----:B------:R-:W-:Y:S02]  /*cd50*/  FMUL.FTZ R13, R2, R81 ;  /* 0x00000051020d7220 */ /* 0x000fe40000410000 */
[C---:B------:R-:W-:Y:S02]  /*cd60*/  FMUL.FTZ R14, R0.reuse, R82 ;  /* 0x00000052000e7220 */ /* 0x040fe40000410000 */
[----:B------:R-:W-:Y:S03]  /*cd70*/  FMUL.FTZ R15, R0, R83 ;  /* 0x00000053000f7220 */ /* 0x000fe60000410000 */
[----:B------:R-:W2:Y:S04]  /*cd80*/  LDSM.16.MT88.4 R80, [R200+0x800] ;  /* 0x00080000c850783b */ /* 0x000ea80000004200 */
[C---:B------:R-:W-:Y:S07]  /*cd90*/  HMMA.16816.F32.BF16 R12, R72.reuse, R20, R12 ;  /* 0x00000014480c723c */ /* 0x040fee000004180c */
[C---:B------:R-:W-:Y:S01]  /*cda0*/  FMUL.FTZ R20, R2.reuse, R88 ;  /* 0x0000005802147220 */ /* 0x040fe20000410000 */
[C---:B------:R-:W-:Y:S04]  /*cdb0*/  HMMA.16816.F32.BF16 R16, R72.reuse, R22, R16 ;  /* 0x000000164810723c */ /* 0x040fe80000041810 */
[----:B------:R-:W-:Y:S03]  /*cdc0*/  FMUL.FTZ R21, R2, R89 ;  /* 0x0000005902157220 */ /* 0x000fe60000410000 */
[C---:B------:R-:W-:Y:S02]  /*cdd0*/  FMUL.FTZ R22, R0.reuse, R90 ;  /* 0x0000005a00167220 */ /* 0x040fe40000410000 */
[----:B------:R-:W-:Y:S02]  /*cde0*/  FMUL.FTZ R23, R0, R91 ;  /* 0x0000005b00177220 */ /* 0x000fe40000410000 */
[----:B------:R-:W3:Y:S05]  /*cdf0*/  LDSM.16.MT88.4 R88, [R203+0x800] ;  /* 0x00080000cb58783b */ /* 0x000eea0000004200 */
[C---:B-----5:R-:W-:Y:S07]  /*ce00*/  HMMA.16816.F32.BF16 R20, R72.reuse, R28, R20 ;  /* 0x0000001c4814723c */ /* 0x060fee0000041814 */
        /* <DEDUP_REMOVED lines=15> */
[----:B----4-:R-:W-:Y:S07]  /*cf00*/  FMUL.FTZ R36, R2, R104 ;  /* 0x0000006802247220 */ /* 0x010fee0000410000 */
[C---:B-1----:R-:W-:Y:S07]  /*cf10*/  HMMA.16816.F32.BF16 R36, R72.reuse, R44, R36 ;  /* 0x0000002c4824723c */ /* 0x042fee0000041824 */
[--C-:B------:R-:W-:Y:S01]  /*cf20*/  FFMA.FTZ R44, R158, c[0x0][0x2d0], -R3.reuse ;  /* 0x0000b4009e2c7a23 */ /* 0x100fe20000010803 */
[C---:B------:R-:W-:Y:S03]  /*cf30*/  HMMA.16816.F32.BF16 R40, R72.reuse, R46, R40 ;  /* 0x0000002e4828723c */ /* 0x040fe60000041828 */
[----:B------:R1:W-:Y:S01]  /*cf40*/  MUFU.EX2 R161, R44 ;  /* 0x0000002c00a17308 */ /* 0x0003e20000000800 */
[----:B------:R-:W-:Y:S01]  /*cf50*/  FMUL.FTZ R45, R2, R113 ;  /* 0x00000071022d7220 */ /* 0x000fe20000410000 */
[----:B------:R-:W-:Y:S02]  /*cf60*/  MOV R158, R155 ;  /* 0x0000009b009e7202 */ /* 0x000fe40000000f00 */
[C---:B------:R-:W-:Y:S01]  /*cf70*/  FMUL.FTZ R46, R0.reuse, R114 ;  /* 0x00000072002e7220 */ /* 0x040fe20000410000 */
[----:B------:R-:W-:Y:S01]  /*cf80*/  MOV R155, R66 ;  /* 0x00000042009b7202 */ /* 0x000fe20000000f00 */
[C---:B------:R-:W-:Y:S03]  /*cf90*/  FMUL.FTZ R47, R0.reuse, R115 ;  /* 0x00000073002f7220 */ /* 0x040fe60000410000 */
[----:B------:R-:W-:Y:S02]  /*cfa0*/  FMUL.FTZ R66, R0, R134 ;  /* 0x0000008600427220 */ /* 0x000fe40000410000 */
[----:B-1----:R-:W-:Y:S07]  /*cfb0*/  FMUL.FTZ R44, R2, R112 ;  /* 0x00000070022c7220 */ /* 0x002fee0000410000 */
[C---:B------:R-:W-:Y:S07]  /*cfc0*/  HMMA.16816.F32.BF16 R44, R72.reuse, R52, R44 ;  /* 0x00000034482c723c */ /* 0x040fee000004182c */
[--C-:B------:R-:W-:Y:S01]  /*cfd0*/  FFMA.FTZ R52, R160, c[0x0][0x2d0], -R138.reuse ;  /* 0x0000b400a0347a23 */ /* 0x100fe2000001088a */
[C---:B------:R-:W-:Y:S03]  /*cfe0*/  HMMA.16816.F32.BF16 R48, R72.reuse, R54, R48 ;  /* 0x000000364830723c */ /* 0x040fe60000041830 */
[----:B------:R1:W4:Y:S01]  /*cff0*/  MUFU.EX2 R118, R52 ;  /* 0x0000003400767308 */ /* 0x0003220000000800 */
[C---:B------:R-:W-:Y:S01]  /*d000*/  FMUL.FTZ R53, R2.reuse, R121 ;  /* 0x0000007902357220 */ /* 0x040fe20000410000 */
[----:B------:R-:W-:Y:S02]  /*d010*/  MOV R121, R199 ;  /* 0x000000c700797202 */ /* 0x000fe40000000f00 */
[----:B------:R-:W-:Y:S01]  /*d020*/  MOV R160, R57 ;  /* 0x0000003900a07202 */ /* 0x000fe20000000f00 */
[----:B------:R-:W-:Y:S04]  /*d030*/  FMUL.FTZ R57, R2, R125 ;  /* 0x0000007d02397220 */ /* 0x000fe80000410000 */
[C---:B------:R-:W-:Y:S01]  /*d040*/  FMUL.FTZ R54, R0.reuse, R122 ;  /* 0x0000007a00367220 */ /* 0x040fe20000410000 */
[----:B------:R5:W-:Y:S01]  /*d050*/  MUFU.EX2 R199, R70 ;  /* 0x0000004600c77308 */ /* 0x000be20000000800 */
[----:B------:R-:W-:Y:S02]  /*d060*/  FMUL.FTZ R55, R0, R123 ;  /* 0x0000007b00377220 */ /* 0x000fe40000410000 */
[----:B-1----:R-:W-:Y:S01]  /*d070*/  FMUL.FTZ R52, R2, R120 ;  /* 0x0000007802347220 */ /* 0x002fe20000410000 */
[----:B------:R-:W-:Y:S01]  /*d080*/  MOV R120, R56 ;  /* 0x0000003800787202 */ /* 0x000fe20000000f00 */
[--C-:B------:R-:W-:Y:S05]  /*d090*/  FFMA.FTZ R56, R171, c[0x0][0x2d0], -R3.reuse ;  /* 0x0000b400ab387a23 */ /* 0x100fea0000010803 */
[----:B------:R1:W-:Y:S01]  /*d0a0*/  MUFU.EX2 R117, R56 ;  /* 0x0000003800757308 */ /* 0x0003e20000000800 */
[C---:B------:R-:W-:Y:S03]  /*d0b0*/  HMMA.16816.F32.BF16 R52, R72.reuse, R60, R52 ;  /* 0x0000003c4834723c */ /* 0x040fe60000041834 */
[--C-:B-----5:R-:W-:Y:S04]  /*d0c0*/  FFMA.FTZ R70, R195, c[0x0][0x2d0], -R3.reuse ;  /* 0x0000b400c3467a23 */ /* 0x120fe80000010803 */
[--C-:B------:R-:W-:Y:S02]  /*d0d0*/  FFMA.FTZ R60, R192, c[0x0][0x2d0], -R3.reuse ;  /* 0x0000b400c03c7a23 */ /* 0x100fe40000010803 */
[----:B------:R5:W-:Y:S03]  /*d0e0*/  MUFU.EX2 R125, R70 ;  /* 0x00000046007d7308 */ /* 0x000be60000000800 */
[C---:B------:R-:W-:Y:S07]  /*d0f0*/  FMUL.FTZ R61, R2.reuse, R129 ;  /* 0x00000081023d7220 */ /* 0x040fee0000410000 */
[----:B------:R2:W2:Y:S01]  /*d100*/  MUFU.EX2 R116, R60 ;  /* 0x0000003c00747308 */ /* 0x0004a20000000800 */
[----:B-1----:R-:W-:Y:S07]  /*d110*/  FMUL.FTZ R56, R2, R124 ;  /* 0x0000007c02387220 */ /* 0x002fee0000410000 */
[C---:B------:R-:W-:Y:S03]  /*d120*/  HMMA.16816.F32.BF16 R56, R72.reuse, R62, R56 ;  /* 0x0000003e4838723c */ /* 0x040fe60000041838 */
[--C-:B-----5:R-:W-:Y:S02]  /*d130*/  FFMA.FTZ R70, R196, c[0x0][0x2d0], -R3.reuse ;  /* 0x0000b400c4467a23 */ /* 0x120fe40000010803 */
[----:B------:R1:W-:Y:S02]  /*d140*/  MUFU.EX2 R196, R71 ;  /* 0x0000004700c47308 */ /* 0x0003e40000000800 */
[C---:B------:R-:W-:Y:S02]  /*d150*/  FMUL.FTZ R62, R0.reuse, R130 ;  /* 0x00000082003e7220 */ /* 0x040fe40000410000 */
[----:B------:R-:W-:Y:S03]  /*d160*/  FMUL.FTZ R63, R0, R131 ;  /* 0x00000083003f7220 */ /* 0x000fe60000410000 */
[----:B--2---:R-:W-:Y:S03]  /*d170*/  FMUL.FTZ R60, R2, R128 ;  /* 0x00000080023c7220 */ /* 0x004fe60000410000 */
[----:B------:R2:W5:Y:S04]  /*d180*/  MUFU.EX2 R124, R70 ;  /* 0x00000046007c7308 */ /* 0x0005680000000800 */
[C---:B------:R-:W-:Y:S08]  /*d190*/  HMMA.16816.F32.BF16 R60, R72.reuse, R76, R60 ;  /* 0x0000004c483c723c */ /* 0x040ff0000004183c */
[----:B------:R-:W-:Y:S01]  /*d1a0*/  HMMA.16816.F32.BF16 R64, R72, R78, R64 ;  /* 0x0000004e4840723c */ /* 0x000fe20000041840 */
[----:B------:R-:W3:Y:S03]  /*d1b0*/  LDSM.16.MT88.4 R76, [R206+0x800] ;  /* 0x00080000ce4c783b */ /* 0x000ee60000004200 */
[--C-:B-1----:R-:W-:Y:S03]  /*d1c0*/  FFMA.FTZ R71, R150, c[0x0][0x2d0], -R3.reuse ;  /* 0x0000b40096477a23 */ /* 0x102fe60000010803 */
[----:B----4-:R-:W-:Y:S02]  /*d1d0*/  F2FP.BF16.PACK_AB R74, R118, R233 ;  /* 0x000000e9764a723e */ /* 0x010fe400000010ff */
[----:B------:R-:W-:Y:S03]  /*d1e0*/  F2FP.BF16.PACK_AB R75, R116, R117 ;  /* 0x00000075744b723e */ /* 0x000fe600000010ff */
[--C-:B--2---:R-:W-:Y:S01]  /*d1f0*/  FFMA.FTZ R70, R197, c[0x0][0x2d0], -R138.reuse ;  /* 0x0000b400c5467a23 */ /* 0x104fe2000001088a */
[----:B------:R-:W-:Y:S02]  /*d200*/  F2FP.BF16.PACK_AB R72, R234, R235 ;  /* 0x000000ebea48723e */ /* 0x000fe400000010ff */
[----:B------:R-:W-:Y:S01]  /*d210*/  F2FP.BF16.PACK_AB R73, R161, R162 ;  /* 0x000000a2a149723e */ /* 0x000fe200000010ff */
[----:B------:R1:W-:Y:S06]  /*d220*/  MUFU.EX2 R127, R70 ;  /* 0x00000046007f7308 */ /* 0x0003ec0000000800 */
[C---:B------:R-:W-:Y:S08]  /*d230*/  HMMA.16816.F32.BF16 R4, R72.reuse, R80, R4 ;  /* 0x000000504804723c */ /* 0x040ff00000041804 */
[C---:B------:R-:W-:Y:S01]  /*d240*/  HMMA.16816.F32.BF16 R8, R72.reuse, R82, R8 ;  /* 0x000000524808723c */ /* 0x040fe20000041808 */
[----:B------:R-:W2:Y:S07]  /*d250*/  LDSM.16.MT88.4 R80, [R200+0x4800] ;  /* 0x00480000c850783b */ /* 0x000eae0000004200 */
[C---:B------:R-:W-:Y:S04]  /*d260*/  HMMA.16816.F32.BF16 R12, R72.reuse, R84, R12 ;  /* 0x00000054480c723c */ /* 0x040fe8000004180c */
[--C-:B-1----:R-:W-:Y:S04]  /*d270*/  FFMA.FTZ R70, R198, c[0x0][0x2d0], -R138.reuse ;  /* 0x0000b400c6467a23 */ /* 0x102fe8000001088a */
[C---:B------:R-:W-:Y:S01]  /*d280*/  HMMA.16816.F32.BF16 R16, R72.reuse, R86, R16 ;  /* 0x000000564810723c */ /* 0x040fe20000041810 */
[----:B------:R1:W4:Y:S01]  /*d290*/  MUFU.EX2 R126, R70 ;  /* 0x00000046007e7308 */ /* 0x0003220000000800 */
[----:B------:R-:W4:Y:S06]  /*d2a0*/  LDSM.16.MT88.4 R84, [R204+0x4800] ;  /* 0x00480000cc54783b */ /* 0x000f2c0000004200 */
[C---:B---3--:R-:W-:Y:S08]  /*d2b0*/  HMMA.16816.F32.BF16 R20, R72.reuse, R88, R20 ;  /* 0x000000584814723c */ /* 0x048ff00000041814 */
[C---:B------:R-:W-:Y:S01]  /*d2c0*/  HMMA.16816.F32.BF16 R24, R72.reuse, R90, R24 ;  /* 0x0000005a4818723c */ /* 0x040fe20000041818 */
[----:B------:R-:W3:Y:S07]  /*d2d0*/  LDSM.16.MT88.4 R88, [R203+0x4800] ;  /* 0x00480000cb58783b */ /* 0x000eee0000004200 */
[C---:B------:R-:W-:Y:S04]  /*d2e0*/  HMMA.16816.F32.BF16 R28, R72.reuse, R76, R28 ;  /* 0x0000004c481c723c */ /* 0x040fe8000004181c */
[--C-:B-1----:R-:W-:Y:S04]  /*d2f0*/  FFMA.FTZ R70, R231, c[0x0][0x2d0], -R3.reuse ;  /* 0x0000b400e7467a23 */ /* 0x102fe80000010803 */
[C---:B------:R-:W-:Y:S01]  /*d300*/  HMMA.16816.F32.BF16 R32, R72.reuse, R78, R32 ;  /* 0x0000004e4820723c */ /* 0x040fe20000041820 */
[----:B------:R1:W-:Y:S01]  /*d310*/  MUFU.EX2 R107, R70 ;  /* 0x00000046006b7308 */ /* 0x0003e20000000800 */
[----:B------:R-:W5:Y:S06]  /*d320*/  LDSM.16.MT88.4 R76, [R200+0x1000] ;  /* 0x00100000c84c783b */ /* 0x000f6c0000004200 */
[C---:B--2---:R-:W-:Y:S08]  /*d330*/  HMMA.16816.F32.BF16 R36, R72.reuse, R80, R36 ;  /* 0x000000504824723c */ /* 0x044ff00000041824 */
[C---:B------:R-:W-:Y:S01]  /*d340*/  HMMA.16816.F32.BF16 R40, R72.reuse, R82, R40 ;  /* 0x000000524828723c */ /* 0x040fe20000041828 */
[----:B------:R-:W2:Y:S07]  /*d350*/  LDSM.16.MT88.4 R80, [R203+0x1000] ;  /* 0x00100000cb50783b */ /* 0x000eae0000004200 */
[C---:B----4-:R-:W-:Y:S04]  /*d360*/  HMMA.16816.F32.BF16 R44, R72.reuse, R84, R44 ;  /* 0x00000054482c723c */ /* 0x050fe8000004182c */
[--C-:B-1----:R-:W-:Y:S04]  /*d370*/  FFMA.FTZ R70, R232, c[0x0][0x2d0], -R3.reuse ;  /* 0x0000b400e8467a23 */ /* 0x102fe80000010803 */
[C---:B------:R-:W-:Y:S01]  /*d380*/  HMMA.16816.F32.BF16 R48, R72.reuse, R86, R48 ;  /* 0x000000564830723c */ /* 0x040fe20000041830 */
[----:B------:R1:W4:Y:S01]  /*d390*/  MUFU.EX2 R106, R70 ;  /* 0x00000046006a7308 */ /* 0x0003220000000800 */
[----:B------:R-:W2:Y:S06]  /*d3a0*/  LDSM.16.MT88.4 R84, [R206+0x1000] ;  /* 0x00100000ce54783b */ /* 0x000eac0000004200 */
[C---:B---3--:R-:W-:Y:S08]  /*d3b0*/  HMMA.16816.F32.BF16 R52, R72.reuse, R88, R52 ;  /* 0x000000584834723c */ /* 0x048ff00000041834 */
[C---:B------:R-:W-:Y:S01]  /*d3c0*/  HMMA.16816.F32.BF16 R56, R72.reuse, R90, R56 ;  /* 0x0000005a4838723c */ /* 0x040fe20000041838 */
[----:B------:R-:W-:Y:S07]  /*d3d0*/  LDSM.16.MT88.4 R88, [R204+0x5000] ;  /* 0x00500000cc58783b */ /* 0x000fee0000004200 */
[C---:B------:R-:W-:Y:S04]  /*d3e0*/  HMMA.16816.F32.BF16 R60, R72.reuse, R92, R60 ;  /* 0x0000005c483c723c */ /* 0x040fe8000004183c */
[--C-:B-1----:R-:W-:Y:S04]  /*d3f0*/  FFMA.FTZ R70, R236, c[0x0][0x2d0], -R138.reuse ;  /* 0x0000b400ec467a23 */ /* 0x102fe8000001088a */
[----:B------:R-:W-:Y:S01]  /*d400*/  HMMA.16816.F32.BF16 R64, R72, R94, R64 ;  /* 0x0000005e4840723c */ /* 0x000fe20000041840 */
[----:B------:R1:W-:Y:S01]  /*d410*/  MUFU.EX2 R198, R70 ;  /* 0x0000004600c67308 */ /* 0x0003e20000000800 */
[----:B------:R-:W-:Y:S05]  /*d420*/  LDSM.16.MT88.4 R92, [R206+0x5800] ;  /* 0x00580000ce5c783b */ /* 0x000fea0000004200 */
[----:B-----5:R-:W-:Y:S02]  /*d430*/  F2FP.BF16.PACK_AB R73, R124, R125 ;  /* 0x0000007d7c49723e */ /* 0x020fe400000010ff */
[----:B------:R-:W-:Y:S03]  /*d440*/  F2FP.BF16.PACK_AB R74, R126, R127 ;  /* 0x0000007f7e4a723e */ /* 0x000fe600000010ff */
[----:B------:R-:W-:Y:S02]  /*d450*/  F2FP.BF16.PACK_AB R72, R199, R230 ;  /* 0x000000e6c748723e */ /* 0x000fe400000010ff */
[----:B----4-:R-:W-:Y:S07]  /*d460*/  F2FP.BF16.PACK_AB R75, R106, R107 ;  /* 0x0000006b6a4b723e */ /* 0x010fee00000010ff */
[C---:B------:R-:W-:Y:S03]  /*d470*/  HMMA.16816.F32.BF16 R4, R72.reuse, R76, R4 ;  /* 0x0000004c4804723c */ /* 0x040fe60000041804 */
[--C-:B-1----:R-:W-:Y:S05]  /*d480*/  FFMA.FTZ R70, R237, c[0x0][0x2d0], -R138.reuse ;  /* 0x0000b400ed467a23 */ /* 0x102fea000001088a */
[C---:B------:R-:W-:Y:S01]  /*d490*/  HMMA.16816.F32.BF16 R8, R72.reuse, R78, R8 ;  /* 0x0000004e4808723c */ /* 0x040fe20000041808 */
[----:B------:R1:W3:Y:S01]  /*d4a0*/  MUFU.EX2 R197, R70 ;  /* 0x0000004600c57308 */ /* 0x0002e20000000800 */
[----:B------:R-:W4:Y:S06]  /*d4b0*/  LDSM.16.MT88.4 R76, [R200+0x5000] ;  /* 0x00500000c84c783b */ /* 0x000f2c0000004200 */
[C---:B------:R-:W-:Y:S08]  /*d4c0*/  HMMA.16816.F32.BF16 R12, R72.reuse, R96, R12 ;  /* 0x00000060480c723c */ /* 0x040ff0000004180c */
[C---:B------:R-:W-:Y:S01]  /*d4d0*/  HMMA.16816.F32.BF16 R16, R72.reuse, R98, R16 ;  /* 0x000000624810723c */ /* 0x040fe20000041810 */
[----:B------:R-:W-:Y:S07]  /*d4e0*/  LDSM.16.MT88.4 R96, [R204+0x2000] ;  /* 0x00200000cc60783b */ /* 0x000fee0000004200 */
[C---:B--2---:R-:W-:Y:S04]  /*d4f0*/  HMMA.16816.F32.BF16 R20, R72.reuse, R80, R20 ;  /* 0x000000504814723c */ /* 0x044fe80000041814 */
[--C-:B-1----:R-:W-:Y:S04]  /*d500*/  FFMA.FTZ R70, R238, c[0x0][0x2d0], -R3.reuse ;  /* 0x0000b400ee467a23 */ /* 0x102fe80000010803 */
[C---:B------:R-:W-:Y:S01]  /*d510*/  HMMA.16816.F32.BF16 R24, R72.reuse, R82, R24 ;  /* 0x000000524818723c */ /* 0x040fe20000041818 */
[----:B------:R1:W-:Y:S01]  /*d520*/  MUFU.EX2 R105, R70 ;  /* 0x0000004600697308 */ /* 0x0003e20000000800 */
[----:B------:R-:W2:Y:S06]  /*d530*/  LDSM.16.MT88.4 R80, [R203+0x5000] ;  /* 0x00500000cb50783b */ /* 0x000eac0000004200 */
[C---:B------:R-:W-:Y:S08]  /*d540*/  HMMA.16816.F32.BF16 R28, R72.reuse, R84, R28 ;  /* 0x00000054481c723c */ /* 0x040ff0000004181c */
[C---:B------:R-:W-:Y:S01]  /*d550*/  HMMA.16816.F32.BF16 R32, R72.reuse, R86, R32 ;  /* 0x000000564820723c */ /* 0x040fe20000041820 */
[----:B------:R-:W5:Y:S07]  /*d560*/  LDSM.16.MT88.4 R84, [R206+0x5000] ;  /* 0x00500000ce54783b */ /* 0x000f6e0000004200 */
[C---:B----4-:R-:W-:Y:S04]  /*d570*/  HMMA.16816.F32.BF16 R36, R72.reuse, R76, R36 ;  /* 0x0000004c4824723c */ /* 0x050fe80000041824 */
[--C-:B-1----:R-:W-:Y:S04]  /*d580*/  FFMA.FTZ R70, R239, c[0x0][0x2d0], -R3.reuse ;  /* 0x0000b400ef467a23 */ /* 0x102fe80000010803 */
[C---:B------:R-:W-:Y:S01]  /*d590*/  HMMA.16816.F32.BF16 R40, R72.reuse, R78, R40 ;  /* 0x0000004e4828723c */ /* 0x040fe20000041828 */
[----:B------:R1:W4:Y:S01]  /*d5a0*/  MUFU.EX2 R104, R70 ;  /* 0x0000004600687308 */ /* 0x0003220000000800 */
[----:B------:R-:W3:Y:S06]  /*d5b0*/  LDSM.16.MT88.4 R76, [R200+0x1800] ;  /* 0x00180000c84c783b */ /* 0x000eec0000004200 */
[C---:B------:R-:W-:Y:S08]  /*d5c0*/  HMMA.16816.F32.BF16 R44, R72.reuse, R88, R44 ;  /* 0x00000058482c723c */ /* 0x040ff0000004182c */
[C---:B------:R-:W-:Y:S01]  /*d5d0*/  HMMA.16816.F32.BF16 R48, R72.reuse, R90, R48 ;  /* 0x0000005a4830723c */ /* 0x040fe20000041830 */
[----:B------:R-:W4:Y:S07]  /*d5e0*/  LDSM.16.MT88.4 R88, [R204+0x1800] ;  /* 0x00180000cc58783b */ /* 0x000f2e0000004200 */
[C---:B--2---:R-:W-:Y:S04]  /*d5f0*/  HMMA.16816.F32.BF16 R52, R72.reuse, R80, R52 ;  /* 0x000000504834723c */ /* 0x044fe80000041834 */
[--C-:B-1----:R-:W-:Y:S04]  /*d600*/  FFMA.FTZ R70, R240, c[0x0][0x2d0], -R138.reuse ;  /* 0x0000b400f0467a23 */ /* 0x102fe8000001088a */
[C---:B------:R-:W-:Y:S01]  /*d610*/  HMMA.16816.F32.BF16 R56, R72.reuse, R82, R56 ;  /* 0x000000524838723c */ /* 0x040fe20000041838 */
[----:B------:R1:W2:Y:S01]  /*d620*/  MUFU.EX2 R195, R70 ;  /* 0x0000004600c37308 */ /* 0x0002a20000000800 */
[----:B------:R-:W2:Y:S06]  /*d630*/  LDSM.16.MT88.4 R80, [R203+0x1800] ;  /* 0x00180000cb50783b */ /* 0x000eac0000004200 */
[C---:B-----5:R-:W-:Y:S08]  /*d640*/  HMMA.16816.F32.BF16 R60, R72.reuse, R84, R60 ;  /* 0x00000054483c723c */ /* 0x060ff0000004183c */
[----:B------:R-:W-:Y:S01]  /*d650*/  HMMA.16816.F32.BF16 R64, R72, R86, R64 ;  /* 0x000000564840723c */ /* 0x000fe20000041840 */
[----:B------:R-:W5:Y:S06]  /*d660*/  LDSM.16.MT88.4 R84, [R206+0x1800] ;  /* 0x00180000ce54783b */ /* 0x000f6c0000004200 */
[----:B---3--:R-:W-:Y:S01]  /*d670*/  F2FP.BF16.PACK_AB R72, R197, R198 ;  /* 0x000000c6c548723e */ /* 0x008fe200000010ff */
[--C-:B-1----:R-:W-:Y:S01]  /*d680*/  FFMA.FTZ R70, R242, c[0x0][0x2d0], -R3.reuse ;  /* 0x0000b400f2467a23 */ /* 0x102fe20000010803 */
[----:B----4-:R-:W-:Y:S03]  /*d690*/  F2FP.BF16.PACK_AB R73, R104, R105 ;  /* 0x000000696849723e */ /* 0x010fe600000010ff */
[----:B------:R1:W-:Y:S01]  /*d6a0*/  MUFU.EX2 R115, R70 ;  /* 0x0000004600737308 */ /* 0x0003e20000000800 */
[----:B--2---:R-:W-:Y:S01]  /*d6b0*/  F2FP.BF16.PACK_AB R74, R195, R196 ;  /* 0x000000c4c34a723e */ /* 0x004fe200000010ff */
[--C-:B-1----:R-:W-:Y:S08]  /*d6c0*/  FFMA.FTZ R70, R246, c[0x0][0x2d0], -R3.reuse ;  /* 0x0000b400f6467a23 */ /* 0x102ff00000010803 */
        /* <DEDUP_REMOVED lines=11> */
[----:B------:R-:W4:Y:S06]  /*d780*/  LDSM.16.MT88.4 R88, [R204+0x5800] ;  /* 0x00580000cc58783b */ /* 0x000f2c0000004200 */
[C---:B------:R-:W-:Y:S08]  /*d790*/  HMMA.16816.F32.BF16 R20, R72.reuse, R80, R20 ;  /* 0x000000504814723c */ /* 0x040ff00000041814 */
[C---:B------:R-:W-:Y:S01]  /*d7a0*/  HMMA.16816.F32.BF16 R24, R72.reuse, R82, R24 ;  /* 0x000000524818723c */ /* 0x040fe20000041818 */
[----:B------:R-:W3:Y:S07]  /*d7b0*/  LDSM.16.MT88.4 R80, [R203+0x5800] ;  /* 0x00580000cb50783b */ /* 0x000eee0000004200 */
[C---:B-----5:R-:W-:Y:S04]  /*d7c0*/  HMMA.16816.F32.BF16 R28, R72.reuse, R84, R28 ;  /* 0x00000054481c723c */ /* 0x060fe8000004181c */
        /* <DEDUP_REMOVED lines=11> */
[----:B------:R-:W-:Y:S06]  /*d880*/  LDSM.16.MT88.4 R88, [R204+0x6000] ;  /* 0x00600000cc58783b */ /* 0x000fec0000004200 */
[C---:B---3--:R-:W-:Y:S08]  /*d890*/  HMMA.16816.F32.BF16 R52, R72.reuse, R80, R52 ;  /* 0x000000504834723c */ /* 0x048ff00000041834 */
[C---:B------:R-:W-:Y:S01]  /*d8a0*/  HMMA.16816.F32.BF16 R56, R72.reuse, R82, R56 ;  /* 0x000000524838723c */ /* 0x040fe20000041838 */
[----:B------:R-:W3:Y:S07]  /*d8b0*/  LDSM.16.MT88.4 R80, [R206+0x2000] ;  /* 0x00200000ce50783b */ /* 0x000eee0000004200 */
[C---:B------:R-:W-:Y:S04]  /*d8c0*/  HMMA.16816.F32.BF16 R60, R72.reuse, R92, R60 ;  /* 0x0000005c483c723c */ /* 0x040fe8000004183c */
[--C-:B-1----:R-:W-:Y:S04]  /*d8d0*/  FFMA.FTZ R70, R252, c[0x0][0x2d0], -R138.reuse ;  /* 0x0000b400fc467a23 */ /* 0x102fe8000001088a */
[----:B------:R-:W-:Y:S01]  /*d8e0*/  HMMA.16816.F32.BF16 R64, R72, R94, R64 ;  /* 0x0000005e4840723c */ /* 0x000fe20000041840 */
[----:B------:R1:W-:Y:S01]  /*d8f0*/  MUFU.EX2 R192, R70 ;  /* 0x0000004600c07308 */ /* 0x0003e20000000800 */
[----:B------:R-:W-:Y:S05]  /*d900*/  LDSM.16.MT88.4 R92, [R206+0x6000] ;  /* 0x00600000ce5c783b */ /* 0x000fea0000004200 */
[----:B------:R-:W-:Y:S02]  /*d910*/  F2FP.BF16.PACK_AB R72, R193, R194 ;  /* 0x000000c2c148723e */ /* 0x000fe400000010ff */
[----:B----4-:R-:W-:Y:S03]  /*d920*/  F2FP.BF16.PACK_AB R73, R112, R113 ;  /* 0x000000717049723e */ /* 0x010fe600000010ff */
[--C-:B-1----:R-:W-:Y:S04]  /*d930*/  FFMA.FTZ R70, R121, c[0x0][0x2d0], -R138.reuse ;  /* 0x0000b40079467a23 */ /* 0x102fe8000001088a */
[----:B------:R1:W4:Y:S02]  /*d940*/  MUFU.EX2 R171, R70 ;  /* 0x0000004600ab7308 */ /* 0x0003240000000800 */
[--C-:B-1----:R-:W-:Y:S01]  /*d950*/  FFMA.FTZ R70, R120, c[0x0][0x2d0], -R3.reuse ;  /* 0x0000b40078467a23 */ /* 0x102fe20000010803 */
[----:B----4-:R-:W-:Y:S07]  /*d960*/  F2FP.BF16.PACK_AB R74, R171, R192 ;  /* 0x000000c0ab4a723e */ /* 0x010fee00000010ff */
[----:B------:R1:W-:Y:S02]  /*d970*/  MUFU.EX2 R123, R70 ;  /* 0x00000046007b7308 */ /* 0x0003e40000000800 */
[--C-:B-1----:R-:W-:Y:S08]  /*d980*/  FFMA.FTZ R70, R160, c[0x0][0x2d0], -R3.reuse ;  /* 0x0000b400a0467a23 */ /* 0x102ff00000010803 */
[----:B------:R1:W4:Y:S02]  /*d990*/  MUFU.EX2 R122, R70 ;  /* 0x00000046007a7308 */ /* 0x0003240000000800 */
[--C-:B-1----:R-:W-:Y:S01]  /*d9a0*/  FFMA.FTZ R70, R119, c[0x0][0x2d0], -R138.reuse ;  /* 0x0000b40077467a23 */ /* 0x102fe2000001088a */
[----:B----4-:R-:W-:Y:S07]  /*d9b0*/  F2FP.BF16.PACK_AB R75, R122, R123 ;  /* 0x0000007b7a4b723e */ /* 0x010fee00000010ff */
[----:B------:R1:W-:Y:S01]  /*d9c0*/  MUFU.EX2 R160, R70 ;  /* 0x0000004600a07308 */ /* 0x0003e20000000800 */
[C---:B-----5:R-:W-:Y:S08]  /*d9d0*/  HMMA.16816.F32.BF16 R4, R72.reuse, R84, R4 ;  /* 0x000000544804723c */ /* 0x060ff00000041804 */
        /* <DEDUP_REMOVED lines=19> */
[--C-:B-1----:R-:W-:Y:S04]  /*db10*/  FFMA.FTZ R70, R111, c[0x0][0x2d0], -R3.reuse ;  /* 0x0000b4006f467a23 */ /* 0x102fe80000010803 */
[C---:B------:R-:W-:Y:S01]  /*db20*/  HMMA.16816.F32.BF16 R48, R72.reuse, R90, R48 ;  /* 0x0000005a4830723c */ /* 0x040fe20000041830 */
[----:B------:R1:W1:Y:S01]  /*db30*/  MUFU.EX2 R120, R70 ;  /* 0x0000004600787308 */ /* 0x0002620000000800 */
[----:B------:R-:W-:Y:S06]  /*db40*/  LDSM.16.MT88.4 R88, [R200+0x6800] ;  /* 0x00680000c858783b */ /* 0x000fec0000004200 */
[C---:B--2---:R-:W-:Y:S08]  /*db50*/  HMMA.16816.F32.BF16 R52, R72.reuse, R76, R52 ;  /* 0x0000004c4834723c */ /* 0x044ff00000041834 */
[C---:B------:R-:W-:Y:S01]  /*db60*/  HMMA.16816.F32.BF16 R56, R72.reuse, R78, R56 ;  /* 0x0000004e4838723c */ /* 0x040fe20000041838 */
[----:B------:R-:W2:Y:S07]  /*db70*/  LDSM.16.MT88.4 R76, [R206+0x2800] ;  /* 0x00280000ce4c783b */ /* 0x000eae0000004200 */
[C---:B------:R-:W-:Y:S04]  /*db80*/  HMMA.16816.F32.BF16 R60, R72.reuse, R92, R60 ;  /* 0x0000005c483c723c */ /* 0x040fe8000004183c */
[--C-:B-1----:R-:W-:Y:S04]  /*db90*/  FFMA.FTZ R70, R110, c[0x0][0x2d0], -R138.reuse ;  /* 0x0000b4006e467a23 */ /* 0x102fe8000001088a */
[----:B------:R-:W-:Y:S01]  /*dba0*/  HMMA.16816.F32.BF16 R64, R72, R94, R64 ;  /* 0x0000005e4840723c */ /* 0x000fe20000041840 */
[----:B------:R1:W-:Y:S01]  /*dbb0*/  MUFU.EX2 R158, R70 ;  /* 0x00000046009e7308 */ /* 0x0003e20000000800 */
[----:B------:R-:W-:Y:S05]  /*dbc0*/  LDSM.16.MT88.4 R92, [R206+0x3000] ;  /* 0x00300000ce5c783b */ /* 0x000fea0000004200 */
[----:B-----5:R-:W-:Y:S02]  /*dbd0*/  F2FP.BF16.PACK_AB R72, R159, R160 ;  /* 0x000000a09f48723e */ /* 0x020fe400000010ff */
[----:B------:R-:W-:Y:S03]  /*dbe0*/  F2FP.BF16.PACK_AB R73, R120, R121 ;  /* 0x000000797849723e */ /* 0x000fe600000010ff */
[--C-:B-1----:R-:W-:Y:S04]  /*dbf0*/  FFMA.FTZ R70, R157, c[0x0][0x2d0], -R138.reuse ;  /* 0x0000b4009d467a23 */ /* 0x102fe8000001088a */
[----:B------:R1:W5:Y:S02]  /*dc00*/  MUFU.EX2 R157, R70 ;  /* 0x00000046009d7308 */ /* 0x0003640000000800 */
[--C-:B-1----:R-:W-:Y:S01]  /*dc10*/  FFMA.FTZ R70, R109, c[0x0][0x2d0], -R3.reuse ;  /* 0x0000b4006d467a23 */ /* 0x102fe20000010803 */
[----:B-----5:R-:W-:Y:S01]  /*dc20*/  F2FP.BF16.PACK_AB R74, R157, R158 ;  /* 0x0000009e9d4a723e */ /* 0x020fe200000010ff */
[----:B------:R-:W5:Y:S06]  /*dc30*/  LDL.LU R109, [R1+0x4] ;  /* 0x00000400016d7983 */ /* 0x000f6c0000300800 */
[----:B------:R1:W-:Y:S02]  /*dc40*/  MUFU.EX2 R131, R70 ;  /* 0x0000004600837308 */ /* 0x0003e40000000800 */
[--C-:B-1----:R-:W-:Y:S02]  /*dc50*/  FFMA.FTZ R70, R108, c[0x0][0x2d0], -R3.reuse ;  /* 0x0000b4006c467a23 */ /* 0x102fe40000010803 */
[----:B------:R-:W5:Y:S06]  /*dc60*/  LDL.LU R108, [R1+0x10] ;  /* 0x00001000016c7983 */ /* 0x000f6c0000300800 */
        /* <DEDUP_REMOVED lines=8> */
[--C-:B-1----:R-:W-:Y:S01]  /*dcf0*/  FFMA.FTZ R70, R101, c[0x0][0x2d0], -R138.reuse ;  /* 0x0000b40065467a23 */ /* 0x102fe2000001088a */
[----:B------:R-:W-:Y:S02]  /*dd00*/  MOV R101, R152 ;  /* 0x0000009800657202 */ /* 0x000fe40000000f00 */
[----:B------:R-:W-:Y:S01]  /*dd10*/  MOV R152, R155 ;  /* 0x0000009b00987202 */ /* 0x000fe20000000f00 */
[C---:B------:R-:W-:Y:S01]  /*dd20*/  HMMA.16816.F32.BF16 R16, R72.reuse, R86, R16 ;  /* 0x000000564810723c */ /* 0x040fe20000041810 */
[----:B------:R1:W-:Y:S01]  /*dd30*/  MUFU.EX2 R155, R70 ;  /* 0x00000046009b7308 */ /* 0x0003e20000000800 */
[----:B------:R-:W4:Y:S02]  /*dd40*/  LDSM.16.MT88.4 R84, [R203+0x6800] ;  /* 0x00680000cb54783b */ /* 0x000f240000004200 */
[--C-:B------:R-:W-:Y:S04]  /*dd50*/  FFMA.FTZ R101, R101, c[0x0][0x2d0], -R138.reuse ;  /* 0x0000b40065657a23 */ /* 0x100fe8000001088a */
[C---:B------:R-:W-:Y:S08]  /*dd60*/  HMMA.16816.F32.BF16 R20, R72.reuse, R96, R20 ;  /* 0x000000604814723c */ /* 0x040ff00000041814 */
[C---:B------:R-:W-:Y:S01]  /*dd70*/  HMMA.16816.F32.BF16 R24, R72.reuse, R98, R24 ;  /* 0x000000624818723c */ /* 0x040fe20000041818 */
[----:B------:R-:W-:Y:S07]  /*dd80*/  LDSM.16.MT88.4 R96, [R204+0x7000] ;  /* 0x00700000cc60783b */ /* 0x000fee0000004200 */
[C---:B--2---:R-:W-:Y:S04]  /*dd90*/  HMMA.16816.F32.BF16 R28, R72.reuse, R76, R28 ;  /* 0x0000004c481c723c */ /* 0x044fe8000004181c */
[--C-:B-1----:R-:W-:Y:S02]  /*dda0*/  FFMA.FTZ R70, R103, c[0x0][0x2d0], -R3.reuse ;  /* 0x0000b40067467a23 */ /* 0x102fe40000010803 */
[--C-:B------:R-:W-:Y:S02]  /*ddb0*/  FFMA.FTZ R103, R151, c[0x0][0x2d0], -R138.reuse ;  /* 0x0000b40097677a23 */ /* 0x100fe4000001088a */
[C---:B------:R-:W-:Y:S01]  /*ddc0*/  HMMA.16816.F32.BF16 R32, R72.reuse, R78, R32 ;  /* 0x0000004e4820723c */ /* 0x040fe20000041820 */
[----:B------:R1:W-:Y:S01]  /*ddd0*/  MUFU.EX2 R129, R70 ;  /* 0x0000004600817308 */ /* 0x0003e20000000800 */
[----:B------:R-:W2:Y:S06]  /*dde0*/  LDSM.16.MT88.4 R76, [R206+0x6800] ;  /* 0x00680000ce4c783b */ /* 0x000eac0000004200 */
[C---:B------:R-:W-:Y:S03]  /*ddf0*/  HMMA.16816.F32.BF16 R36, R72.reuse, R88, R36 ;  /* 0x000000584824723c */ /* 0x040fe60000041824 */
[----:B------:R-:W-:Y:S05]  /*de00*/  MUFU.EX2 R151, R101 ;  /* 0x0000006500977308 */ /* 0x000fea0000000800 */
[C---:B------:R-:W-:Y:S01]  /*de10*/  HMMA.16816.F32.BF16 R40, R72.reuse, R90, R40 ;  /* 0x0000005a4828723c */ /* 0x040fe20000041828 */
[----:B------:R-:W-:Y:S07]  /*de20*/  LDSM.16.MT88.4 R88, [R203+0x3000] ;  /* 0x00300000cb58783b */ /* 0x000fee0000004200 */
[C---:B---3--:R-:W-:Y:S04]  /*de30*/  HMMA.16816.F32.BF16 R44, R72.reuse, R80, R44 ;  /* 0x00000050482c723c */ /* 0x048fe8000004182c */
[--C-:B-1----:R-:W-:Y:S02]  /*de40*/  FFMA.FTZ R70, R102, c[0x0][0x2d0], -R3.reuse ;  /* 0x0000b40066467a23 */ /* 0x102fe40000010803 */
[--C-:B------:R-:W-:Y:S02]  /*de50*/  FFMA.FTZ R102, R152, c[0x0][0x2d0], -R138.reuse ;  /* 0x0000b40098667a23 */ /* 0x100fe4000001088a */
[C---:B------:R-:W-:Y:S01]  /*de60*/  HMMA.16816.F32.BF16 R48, R72.reuse, R82, R48 ;  /* 0x000000524830723c */ /* 0x040fe20000041830 */
[----:B------:R1:W-:Y:S01]  /*de70*/  MUFU.EX2 R128, R70 ;  /* 0x0000004600807308 */ /* 0x0003e20000000800 */
[----:B------:R-:W3:Y:S06]  /*de80*/  LDSM.16.MT88.4 R80, [R200+0x3000] ;  /* 0x00300000c850783b */ /* 0x000eec0000004200 */
[C---:B----4-:R-:W-:Y:S03]  /*de90*/  HMMA.16816.F32.BF16 R52, R72.reuse, R84, R52 ;  /* 0x000000544834723c */ /* 0x050fe60000041834 */
[----:B------:R-:W4:Y:S05]  /*dea0*/  MUFU.EX2 R152, R100 ;  /* 0x0000006400987308 */ /* 0x000f2a0000000800 */
[C---:B------:R-:W-:Y:S01]  /*deb0*/  HMMA.16816.F32.BF16 R56, R72.reuse, R86, R56 ;  /* 0x000000564838723c */ /* 0x040fe20000041838 */
[----:B------:R-:W3:Y:S04]  /*dec0*/  LDSM.16.MT88.4 R84, [R204+0x3000] ;  /* 0x00300000cc54783b */ /* 0x000ee80000004200 */
[----:B------:R-:W-:Y:S03]  /*ded0*/  MUFU.EX2 R150, R102 ;  /* 0x0000006600967308 */ /* 0x000fe60000000800 */
[C---:B--2---:R-:W-:Y:S04]  /*dee0*/  HMMA.16816.F32.BF16 R60, R72.reuse, R76, R60 ;  /* 0x0000004c483c723c */ /* 0x044fe8000004183c */
[--C-:B-1----:R-:W-:Y:S04]  /*def0*/  FFMA.FTZ R70, R154, c[0x0][0x2d0], -R138.reuse ;  /* 0x0000b4009a467a23 */ /* 0x102fe8000001088a */
[----:B------:R-:W-:Y:S01]  /*df00*/  HMMA.16816.F32.BF16 R64, R72, R78, R64 ;  /* 0x0000004e4840723c */ /* 0x000fe20000041840 */
[----:B------:R1:W-:Y:S01]  /*df10*/  MUFU.EX2 R154, R70 ;  /* 0x00000046009a7308 */ /* 0x0003e20000000800 */
[----:B------:R-:W2:Y:S02]  /*df20*/  LDSM.16.MT88.4 R76, [R200+0x7000] ;  /* 0x00700000c84c783b */ /* 0x000ea40000004200 */
[----:B----4-:R-:W-:Y:S03]  /*df30*/  F2FP.BF16.PACK_AB R132, R151, R152 ;  /* 0x000000989784723e */ /* 0x010fe600000010ff */
[----:B------:R-:W-:Y:S02]  /*df40*/  F2FP.BF16.PACK_AB R72, R155, R156 ;  /* 0x0000009c9b48723e */ /* 0x000fe400000010ff */
[----:B------:R-:W-:Y:S03]  /*df50*/  F2FP.BF16.PACK_AB R73, R128, R129 ;  /* 0x000000818049723e */ /* 0x000fe600000010ff */
[----:B-1----:R-:W-:Y:S04]  /*df60*/  FFMA.FTZ R70, R153, c[0x0][0x2d0], -R138 ;  /* 0x0000b40099467a23 */ /* 0x002fe8000001088a */
[----:B------:R1:W4:Y:S02]  /*df70*/  MUFU.EX2 R153, R70 ;  /* 0x0000004600997308 */ /* 0x0003240000000800 */
[--C-:B-1----:R-:W-:Y:S01]  /*df80*/  FFMA.FTZ R70, R148, c[0x0][0x2d0], -R3.reuse ;  /* 0x0000b40094467a23 */ /* 0x102fe20000010803 */
[----:B----4-:R-:W-:Y:S07]  /*df90*/  F2FP.BF16.PACK_AB R74, R153, R154 ;  /* 0x0000009a994a723e */ /* 0x010fee00000010ff */
[----:B------:R1:W-:Y:S02]  /*dfa0*/  MUFU.EX2 R148, R70 ;  /* 0x0000004600947308 */ /* 0x0003e40000000800 */
[--C-:B-1----:R-:W-:Y:S08]  /*dfb0*/  FFMA.FTZ R70, R139, c[0x0][0x2d0], -R3.reuse ;  /* 0x0000b4008b467a23 */ /* 0x102ff00000010803 */
[----:B------:R-:W1:Y:S02]  /*dfc0*/  MUFU.EX2 R139, R70 ;  /* 0x00000046008b7308 */ /* 0x000e640000000800 */
[----:B-1----:R-:W-:Y:S01]  /*dfd0*/  F2FP.BF16.PACK_AB R75, R139, R148 ;  /* 0x000000948b4b723e */ /* 0x002fe200000010ff */
[--C-:B------:R-:W-:Y:S07]  /*dfe0*/  FFMA.FTZ R70, R149, c[0x0][0x2d0], -R3.reuse ;  /* 0x0000b40095467a23 */ /* 0x100fee0000010803 */
[----:B------:R1:W4:Y:S01]  /*dff0*/  MUFU.EX2 R149, R103 ;  /* 0x0000006700957308 */ /* 0x0003220000000800 */
[----:B------:R-:W-:Y:S01]  /*e000*/  FFMA.FTZ R3, R136, c[0x0][0x2d0], -R3 ;  /* 0x0000b40088037a23 */ /* 0x000fe20000010803 */
[C---:B---3--:R-:W-:Y:S03]  /*e010*/  HMMA.16816.F32.BF16 R4, R72.reuse, R80, R4 ;  /* 0x000000504804723c */ /* 0x048fe60000041804 */
[----:B-----5:R-:W-:Y:S05]  /*e020*/  FFMA.FTZ R2, R2, R109, R244 ;  /* 0x0000006d02027223 */ /* 0x020fea00000100f4 */
[----:B------:R-:W-:Y:S01]  /*e030*/  MUFU.EX2 R138, R70 ;  /* 0x00000046008a7308 */ /* 0x000fe20000000800 */
[----:B------:R-:W-:Y:S01]  /*e040*/  FADD.FTZ R2, R245, R2 ;  /* 0x00000002f5027221 */ /* 0x000fe20000010000 */
[C---:B------:R-:W-:Y:S01]  /*e050*/  HMMA.16816.F32.BF16 R8, R72.reuse, R82, R8 ;  /* 0x000000524808723c */ /* 0x040fe20000041808 */
[----:B------:R-:W3:Y:S02]  /*e060*/  LDSM.16.MT88.4 R80, [R203+0x7000] ;  /* 0x00700000cb50783b */ /* 0x000ee40000004200 */
[----:B------:R-:W-:Y:S05]  /*e070*/  FADD.FTZ R2, R243, R2 ;  /* 0x00000002f3027221 */ /* 0x000fea0000010000 */
[C---:B------:R-:W-:Y:S01]  /*e080*/  HMMA.16816.F32.BF16 R12, R72.reuse, R84, R12 ;  /* 0x00000054480c723c */ /* 0x040fe2000004180c */
[----:B------:R-:W-:Y:S01]  /*e090*/  MUFU.EX2 R70, R3 ;  /* 0x0000000300467308 */ /* 0x000fe20000000800 */
[----:B-1----:R-:W-:Y:S02]  /*e0a0*/  LDSM.16.MT88.4 R100, [R206+0x3800] ;  /* 0x00380000ce64783b */ /* 0x002fe40000004200 */
[----:B----4-:R-:W-:Y:S01]  /*e0b0*/  F2FP.BF16.PACK_AB R134, R149, R150 ;  /* 0x000000969586723e */ /* 0x010fe200000010ff */
[----:B------:R-:W-:Y:S03]  /*e0c0*/  FADD.FTZ R2, R247, R2 ;  /* 0x00000002f7027221 */ /* 0x000fe60000010000 */
[C---:B------:R-:W-:Y:S03]  /*e0d0*/  HMMA.16816.F32.BF16 R16, R72.reuse, R86, R16 ;  /* 0x000000564810723c */ /* 0x040fe60000041810 */
[----:B------:R-:W1:Y:S01]  /*e0e0*/  MUFU.EX2 R136, R71 ;  /* 0x0000004700887308 */ /* 0x000e620000000800 */
[----:B------:R-:W4:Y:S01]  /*e0f0*/  LDSM.16.MT88.4 R84, [R206+0x7000] ;  /* 0x00700000ce54783b */ /* 0x000f220000004200 */
[----:B------:R-:W-:Y:S02]  /*e100*/  FADD.FTZ R2, R235, R2 ;  /* 0x00000002eb027221 */ /* 0x000fe40000010000 */
[----:B------:R-:W-:Y:S01]  /*e110*/  FFMA.FTZ R0, R0, R108, R169 ;  /* 0x0000006c00007223 */ /* 0x000fe200000100a9 */
[C---:B------:R-:W-:Y:S04]  /*e120*/  HMMA.16816.F32.BF16 R20, R72.reuse, R88, R20 ;  /* 0x000000584814723c */ /* 0x040fe80000041814 */
[----:B------:R-:W-:Y:S01]  /*e130*/  LDSM.16.MT88.4 R108, [R200+0x7800] ;  /* 0x00780000c86c783b */ /* 0x000fe20000004200 */
[----:B------:R-:W5:Y:S01]  /*e140*/  MUFU.EX2 R71, R137 ;  /* 0x0000008900477308 */ /* 0x000f620000000800 */
[----:B------:R-:W-:Y:S02]  /*e150*/  FADD.FTZ R2, R234, R2 ;  /* 0x00000002ea027221 */ /* 0x000fe40000010000 */
[C---:B------:R-:W-:Y:S04]  /*e160*/  HMMA.16816.F32.BF16 R24, R72.reuse, R90, R24 ;  /* 0x0000005a4818723c */ /* 0x040fe80000041818 */
[----:B------:R-:W-:Y:S01]  /*e170*/  LDSM.16.MT88.4 R88, [R204+0x3800] ;  /* 0x00380000cc58783b */ /* 0x000fe20000004200 */
[----:B------:R-:W-:Y:S02]  /*e180*/  FADD.FTZ R2, R233, R2 ;  /* 0x00000002e9027221 */ /* 0x000fe40000010000 */
[----:B------:R-:W-:Y:S01]  /*e190*/  FADD.FTZ R0, R168, R0 ;  /* 0x00000000a8007221 */ /* 0x000fe20000010000 */
[C---:B------:R-:W-:Y:S04]  /*e1a0*/  HMMA.16816.F32.BF16 R28, R72.reuse, R92, R28 ;  /* 0x0000005c481c723c */ /* 0x040fe8000004181c */
[----:B------:R-:W-:Y:S01]  /*e1b0*/  FADD.FTZ R2, R118, R2 ;  /* 0x0000000276027221 */ /* 0x000fe20000010000 */
[----:B-1----:R-:W-:Y:S01]  /*e1c0*/  F2FP.BF16.PACK_AB R133, R136, R138 ;  /* 0x0000008a8885723e */ /* 0x002fe200000010ff */
[----:B------:R-:W-:Y:S02]  /*e1d0*/  FADD.FTZ R0, R163, R0 ;  /* 0x00000000a3007221 */ /* 0x000fe40000010000 */
[C---:B------:R-:W-:Y:S01]  /*e1e0*/  HMMA.16816.F32.BF16 R32, R72.reuse, R94, R32 ;  /* 0x0000005e4820723c */ /* 0x040fe20000041820 */
[----:B------:R-:W-:Y:S03]  /*e1f0*/  LDSM.16.MT88.4 R92, [R203+0x3800] ;  /* 0x00380000cb5c783b */ /* 0x000fe60000004200 */
[----:B------:R-:W-:Y:S01]  /*e200*/  FADD.FTZ R2, R230, R2 ;  /* 0x00000002e6027221 */ /* 0x000fe20000010000 */
[----:B-----5:R-:W-:Y:S01]  /*e210*/  F2FP.BF16.PACK_AB R135, R70, R71 ;  /* 0x000000474687723e */ /* 0x020fe200000010ff */
[----:B------:R-:W-:Y:S02]  /*e220*/  FADD.FTZ R0, R170, R0 ;  /* 0x00000000aa007221 */ /* 0x000fe40000010000 */
[C---:B--2---:R-:W-:Y:S04]  /*e230*/  HMMA.16816.F32.BF16 R36, R72.reuse, R76, R36 ;  /* 0x0000004c4824723c */ /* 0x044fe80000041824 */
        /* <DEDUP_REMOVED lines=11> */
[----:B------:R-:W2:Y:S01]  /*e2f0*/  LDSM.16.MT88.4 R116, [R204+0x7800] ;  /* 0x00780000cc74783b */ /* 0x000ea20000004200 */
[----:B------:R-:W-:Y:S01]  /*e300*/  FADD.FTZ R2, R198, R2 ;  /* 0x00000002c6027221 */ /* 0x000fe20000010000 */
[C---:B---3--:R-:W-:Y:S04]  /*e310*/  HMMA.16816.F32.BF16 R52, R72.reuse, R80, R52 ;  /* 0x000000504834723c */ /* 0x048fe80000041834 */
[----:B------:R-:W-:Y:S02]  /*e320*/  FADD.FTZ R0, R125, R0 ;  /* 0x000000007d007221 */ /* 0x000fe40000010000 */
[----:B------:R-:W-:Y:S02]  /*e330*/  FADD.FTZ R2, R197, R2 ;  /* 0x00000002c5027221 */ /* 0x000fe40000010000 */
[C---:B------:R-:W-:Y:S04]  /*e340*/  HMMA.16816.F32.BF16 R56, R72.reuse, R82, R56 ;  /* 0x000000524838723c */ /* 0x040fe80000041838 */
[----:B------:R-:W-:Y:S02]  /*e350*/  FADD.FTZ R0, R124, R0 ;  /* 0x000000007c007221 */ /* 0x000fe40000010000 */
[----:B------:R-:W3:Y:S01]  /*e360*/  LDSM.16.MT88.4 R124, [R203+0x7800] ;  /* 0x00780000cb7c783b */ /* 0x000ee20000004200 */
[----:B------:R-:W-:Y:S01]  /*e370*/  FADD.FTZ R2, R196, R2 ;  /* 0x00000002c4027221 */ /* 0x000fe20000010000 */
[C---:B----4-:R-:W-:Y:S04]  /*e380*/  HMMA.16816.F32.BF16 R60, R72.reuse, R84, R60 ;  /* 0x00000054483c723c */ /* 0x050fe8000004183c */
        /* <DEDUP_REMOVED lines=40> */
[----:B------:R-:W-:Y:S04]  /*e610*/  FADD.FTZ R0, R130, R0 ;  /* 0x0000000082007221 */ /* 0x000fe80000010000 */
[C---:B---3--:R-:W-:Y:S04]  /*e620*/  HMMA.16816.F32.BF16 R120, R132.reuse, R124, R52 ;  /* 0x0000007c8478723c */ /* 0x048fe80000041834 */
[----:B------:R-:W-:Y:S04]  /*e630*/  FADD.FTZ R0, R129, R0 ;  /* 0x0000000081007221 */ /* 0x000fe80000010000 */
[C---:B------:R-:W-:Y:S04]  /*e640*/  HMMA.16816.F32.BF16 R124, R132.reuse, R126, R56 ;  /* 0x0000007e847c723c */ /* 0x040fe80000041838 */
[----:B------:R-:W-:Y:S04]  /*e650*/  FADD.FTZ R0, R128, R0 ;  /* 0x0000000080007221 */ /* 0x000fe80000010000 */
        /* <DEDUP_REMOVED lines=10> */
[----:B------:R-:W-:Y:S01]  /*e700*/  FADD.FTZ R0, R71, R3 ;  /* 0x0000000347007221 */ /* 0x000fe20000010000 */
[----:B------:R-:W-:Y:S02]  /*e710*/  MOV R71, R68 ;  /* 0x0000004400477202 */ /* 0x000fe40000000f00 */
[----:B------:R1:W-:Y:S01]  /*e720*/  STL [R1+0x4], R2 ;  /* 0x0000040201007387 */ /* 0x0003e20000100800 */
[----:B------:R-:W-:Y:S01]  /*e730*/  FADD.FTZ R0, R70, R0 ;  /* 0x0000000046007221 */ /* 0x000fe20000010000 */
[----:B------:R-:W-:Y:S04]  /*e740*/  MOV R70, R69 ;  /* 0x0000004500467202 */ /* 0x000fe80000000f00 */
[----:B------:R1:W-:Y:S01]  /*e750*/  STL [R1+0x10], R0 ;  /* 0x0000100001007387 */ /* 0x0003e20000100800 */
[----:B------:R-:W-:-:S05]  /*e760*/  @P1 BRA `(.L_x_446) ;  /* 0xffffc0b000001947 */ /* 0x000fca000383ffff */
.L_x_445:
[----:B------:R-:W-:Y:S02]  /*e770*/  MOV R7, 0x1f ;  /* 0x0000001f00077802 */ /* 0x000fe40000000f00 */
[----:B------:R-:W-:Y:S01]  /*e780*/  MOV R6, 0xffffffff ;  /* 0xffffffff00067802 */ /* 0x000fe20000000f00 */
[----:B------:R-:W-:Y:S05]  /*e790*/  BRA.DIV ~URZ, `(.L_x_447) ;  /* 0x000021327f007947 */ /* 0x000fea000b800000 */
[----:B-1----:R-:W2:Y:S04]  /*e7a0*/  LDL R0, [R1+0x4] ;  /* 0x0000040001007983 */ /* 0x002ea80000100800 */
[----:B--2---:R1:W2:Y:S02]  /*e7b0*/  SHFL.BFLY PT, R4, R0, 0x2, 0x1f ;  /* 0x0c401f0000047f89 */ /* 0x0042a400000e0000 */
.L_x_479:
[----:B-1----:R-:W3:Y:S02]  /*e7c0*/  LDL.LU R0, [R1+0x4] ;  /* 0x0000040001007983 */ /* 0x002ee40000300800 */
[----:B--23--:R-:W-:Y:S01]  /*e7d0*/  FADD.FTZ R4, R4, R0 ;  /* 0x0000000004047221 */ /* 0x00cfe20000010000 */
[----:B------:R-:W-:Y:S05]  /*e7e0*/  BRA.DIV ~URZ, `(.L_x_448) ;  /* 0x000021427f007947 */ /* 0x000fea000b800000 */
[----:B------:R-:W2:Y:S04]  /*e7f0*/  LDL.LU R5, [R1+0x10] ;  /* 0x0000100001057983 */ /* 0x000ea80000300800 */
[----:B------:R-:W1:Y:S02]  /*e800*/  SHFL.BFLY PT, R2, R4, 0x1, 0x1f ;  /* 0x0c201f0004027f89 */ /* 0x000e6400000e0000 */
[----:B-1----:R-:W-:-:S02]  /*e810*/  FADD.FTZ R4, R4, R2 ;  /* 0x0000000204047221 */ /* 0x002fc40000010000 */
[----:B--2---:R-:W1:Y:S02]  /*e820*/  SHFL.BFLY PT, R0, R5, 0x2, 0x1f ;  /* 0x0c401f0005007f89 */ /* 0x004e6400000e0000 */
[----:B-1----:R-:W-:-:S05]  /*e830*/  FADD.FTZ R0, R0, R5 ;  /* 0x0000000500007221 */ /* 0x002fca0000010000 */
[----:B------:R1:W2:Y:S02]  /*e840*/  SHFL.BFLY PT, R3, R0, 0x1, 0x1f ;  /* 0x0c201f0000037f89 */ /* 0x0002a400000e0000 */
.L_x_480:
[----:B------:R-:W-:Y:S01]  /*e850*/  FSETP.NE.FTZ.AND P1, PT, R4, RZ, PT ;  /* 0x000000ff0400720b */ /* 0x000fe20003f35000 */
[----:B--2---:R-:W-:Y:S01]  /*e860*/  FADD.FTZ R3, R3, R0 ;  /* 0x0000000003037221 */ /* 0x004fe20000010000 */
[----:B------:R-:W-:Y:S02]  /*e870*/  MOV R2, RZ ;  /* 0x000000ff00027202 */ /* 0x000fe40000000f00 */
[----:B-1----:R-:W-:Y:S02]  /*e880*/  MOV R0, RZ ;  /* 0x000000ff00007202 */ /* 0x002fe40000000f00 */
[----:B------:R-:W-:Y:S02]  /*e890*/  FSETP.NE.FTZ.AND P0, PT, R3, RZ, PT ;  /* 0x000000ff0300720b */ /* 0x000fe40003f15000 */
[----:B------:R-:W-:Y:S02]  /*e8a0*/  MOV R35, 0x1 ;  /* 0x0000000100237802 */ /* 0x000fe40000000f00 */
[----:B------:R-:W-:-:S02]  /*e8b0*/  MOV R34, 0xff800000 ;  /* 0xff80000000227802 */ /* 0x000fc40000000f00 */
[----:B------:R-:W-:Y:S01]  /*e8c0*/  MOV R33, 0xff800000 ;  /* 0xff80000000217802 */ /* 0x000fe20000000f00 */
[----:B------:R-:W1:Y:S01]  /*e8d0*/  @P1 MUFU.RCP R2, R4 ;  /* 0x0000000400021308 */ /* 0x000e620000001000 */
[----:B------:R-:W-:-:S05]  /*e8e0*/  @P1 MOV R5, 0x3f317218 ;  /* 0x3f31721800051802 */ /* 0x000fca0000000f00 */
[----:B------:R-:W-:Y:S02]  /*e8f0*/  @P1 FMUL.FTZ R5, R5, c[0x0][0x2d0] ;  /* 0x0000b40005051a20 */ /* 0x000fe40000410000 */
[----:B------:R-:W2:Y:S01]  /*e900*/  @P1 MUFU.LG2 R4, R4 ;  /* 0x0000000400041308 */ /* 0x000ea20000000c00 */
[----:B-1----:R-:W-:-:S07]  /*e910*/  FMUL.FTZ R72, R2, R72 ;  /* 0x0000004802487220 */ /* 0x002fce0000410000 */
[----:B------:R-:W1:Y:S01]  /*e920*/  @P0 MUFU.RCP R0, R3 ;  /* 0x0000000300000308 */ /* 0x000e620000001000 */
[C---:B------:R-:W-:Y:S02]  /*e930*/  FMUL.FTZ R32, R2.reuse, R73 ;  /* 0x0000004902207220 */ /* 0x040fe40000410000 */
[C---:B------:R-:W-:Y:S02]  /*e940*/  FMUL.FTZ R76, R2.reuse, R76 ;  /* 0x0000004c024c7220 */ /* 0x040fe40000410000 */
[----:B------:R-:W-:Y:S02]  /*e950*/  FMUL.FTZ R30, R2, R77 ;  /* 0x0000004d021e7220 */ /* 0x000fe40000410000 */
[----:B--2---:R-:W-:Y:S02]  /*e960*/  @P1 FMUL.FTZ R7, R4, 0.69314718246459960938 ;  /* 0x3f31721804071820 */ /* 0x004fe40000410000 */
        /* <DEDUP_REMOVED lines=27> */
[----:B------:R-:W-:Y:S02]  /*eb20*/  FMUL.FTZ R133, R2, R133 ;  /* 0x0000008502857220 */ /* 0x000fe40000410000 */
[----:B------:R2:W3:Y:S01]  /*eb30*/  @P0 MUFU.LG2 R2, R3 ;  /* 0x0000000300020308 */ /* 0x0004e20000000c00 */
[----:B------:R-:W-:Y:S02]  /*eb40*/  @P1 FFMA.FTZ R34, R5, R69, R7 ;  /* 0x0000004505221223 */ /* 0x000fe40000010007 */
[C---:B-1----:R-:W-:Y:S02]  /*eb50*/  FMUL.FTZ R74, R0.reuse, R74 ;  /* 0x0000004a004a7220 */ /* 0x042fe40000410000 */
[C---:B------:R-:W-:Y:S02]  /*eb60*/  FMUL.FTZ R31, R0.reuse, R75 ;  /* 0x0000004b001f7220 */ /* 0x040fe40000410000 */
[----:B------:R-:W-:-:S02]  /*eb70*/  FMUL.FTZ R78, R0, R78 ;  /* 0x0000004e004e7220 */ /* 0x000fc40000410000 */
[C---:B------:R-:W-:Y:S02]  /*eb80*/  FMUL.FTZ R29, R0.reuse, R79 ;  /* 0x0000004f001d7220 */ /* 0x040fe40000410000 */
[C---:B------:R-:W-:Y:S02]  /*eb90*/  FMUL.FTZ R82, R0.reuse, R82 ;  /* 0x0000005200527220 */ /* 0x040fe40000410000 */
[C---:B------:R-:W-:Y:S02]  /*eba0*/  FMUL.FTZ R27, R0.reuse, R83 ;  /* 0x00000053001b7220 */ /* 0x040fe40000410000 */
[----:B------:R-:W-:Y:S01]  /*ebb0*/  FMUL.FTZ R86, R0, R86 ;  /* 0x0000005600567220 */ /* 0x000fe20000410000 */
[----:B--2---:R-:W-:Y:S01]  /*ebc0*/  @P0 MOV R3, 0x3f317218 ;  /* 0x3f31721800030802 */ /* 0x004fe20000000f00 */
[----:B---3--:R-:W-:Y:S02]  /*ebd0*/  @P0 FMUL.FTZ R2, R2, 0.69314718246459960938 ;  /* 0x3f31721802020820 */ /* 0x008fe40000410000 */
[----:B------:R-:W-:-:S02]  /*ebe0*/  FMUL.FTZ R25, R0, R87 ;  /* 0x0000005700197220 */ /* 0x000fc40000410000 */
[----:B------:R-:W-:Y:S02]  /*ebf0*/  @P0 FMUL.FTZ R3, R3, c[0x0][0x2d0] ;  /* 0x0000b40003030a20 */ /* 0x000fe40000410000 */
        /* <DEDUP_REMOVED lines=24> */
[----:B------:R-:W-:Y:S01]  /*ed80*/  PRMT R0, R35, 0x7610, R0 ;  /* 0x0000761023007816 */ /* 0x000fe20000000000 */
[----:B------:R-:W-:Y:S02]  /*ed90*/  @P0 FFMA.FTZ R33, R3, R68, R2 ;  /* 0x0000004403210223 */ /* 0x000fe40000010002 */
.L_x_440:
[----:B-1----:R1:W5:Y:S01]  /*eda0*/  LDL R39, [R1+0x48] ;  /* 0x0000480001277983 */ /* 0x0023620000100800 */
[----:B------:R-:W-:Y:S03]  /*edb0*/  BSSY B0, `(.L_x_449) ;  /* 0x0000012000007945 */ /* 0x000fe60003800000 */
[----:B------:R-:W2:Y:S02]  /*edc0*/  S2R R38, SR_TID.X ;  /* 0x0000000000267919 */ /* 0x000ea40000002100 */
[----:B--2---:R-:W-:-:S13]  /*edd0*/  LOP3.LUT P4, RZ, R38, 0xff, RZ, 0xc0, !PT ;  /* 0x000000ff26ff7812 */ /* 0x004fda000788c0ff */
[----:B------:R-:W-:Y:S05]  /*ede0*/  @P4 BRA `(.L_x_450) ;  /* 0x000000e000004947 */ /* 0x000fea0003800000 */
[----:B-1----:R-:W1:Y:S01]  /*edf0*/  S2R R35, SR_LANEID ;  /* 0x0000000000237919 */ /* 0x002e620000000000 */
[----:B------:R-:W-:Y:S01]  /*ee00*/  VOTEU.ANY UR4, UPT, PT ;  /* 0x0000000000047886 */ /* 0x000fe200038e0100 */
[----:B------:R-:W-:Y:S01]  /*ee10*/  IMAD.MOV.U32 R36, RZ, RZ, c[0x0][0x580] ;  /* 0x00016000ff247624 */ /* 0x000fe200078e00ff */
[----:B------:R-:W1:Y:S01]  /*ee20*/  FLO.U32 R3, UR4 ;  /* 0x0000000400037d00 */ /* 0x000e6200080e0000 */
[----:B------:R-:W-:-:S07]  /*ee30*/  IMAD.MOV.U32 R37, RZ, RZ, c[0x0][0x584] ;  /* 0x00016100ff257624 */ /* 0x000fce00078e00ff */
[----:B------:R-:W2:Y:S01]  /*ee40*/  POPC R2, UR4 ;  /* 0x0000000400027d09 */ /* 0x000ea20008000000 */
[----:B-1----:R-:W-:-:S13]  /*ee50*/  ISETP.EQ.U32.AND P0, PT, R3, R35, PT ;  /* 0x000000230300720c */ /* 0x002fda0003f02070 */
[----:B--2---:R-:W2:Y:S04]  /*ee60*/  @P0 ATOMG.E.ADD.STRONG.GPU PT, R2, [R36.64], R2 ;  /* 0x00000002240209a8 */ /* 0x004ea800081ee1c6 */
[----:B------:R-:W1:Y:S04]  /*ee70*/  S2R R35, SR_LTMASK ;  /* 0x0000000000237919 */ /* 0x000e680000003900 */
[----:B--2---:R1:W2:Y:S02]  /*ee80*/  SHFL.IDX PT, R3, R2, R3, 0x1f ;  /* 0x00001f0302037589 */ /* 0x0042a400000e0000 */
[----:B-1----:R-:W-:-:S06]  /*ee90*/  LOP3.LUT R2, R35, UR4, RZ, 0xc0, !PT ;  /* 0x0000000423027c12 */ /* 0x002fcc000f8ec0ff */
[----:B------:R-:W2:Y:S02]  /*eea0*/  POPC R2, R2 ;  /* 0x0000000200027309 */ /* 0x000ea40000000000 */
[----:B--2--5:R-:W-:-:S05]  /*eeb0*/  IADD3 R39, R3, c[0x0][0xc], R2 ;  /* 0x0000030003277a10 */ /* 0x024fca0007ffe002 */
[----:B------:R1:W-:Y:S02]  /*eec0*/  STL [R1+0x48], R39 ;  /* 0x0000482701007387 */ /* 0x0003e40000100800 */
.L_x_450:
[----:B-1----:R-:W-:Y:S05]  /*eed0*/  BSYNC B0 ;  /* 0x0000000000007941 */ /* 0x002fea0003800000 */
.L_x_449:
[----:B------:R-:W-:Y:S01]  /*eee0*/  PRMT R0, R0, 0x9910, RZ ;  /* 0x0000991000007816 */ /* 0x000fe200000000ff */
[----:B------:R-:W-:Y:S01]  /*eef0*/  BSSY B1, `(.L_x_451) ;  /* 0x0000189000017945 */ /* 0x000fe20003800000 */
[----:B-----5:R-:W-:Y:S02]  /*ef00*/  IMAD.MOV.U32 R40, RZ, RZ, R39 ;  /* 0x000000ffff287224 */ /* 0x020fe400078e0027 */
[----:B------:R-:W-:Y:S01]  /*ef10*/  ISETP.NE.AND P0, PT, R0, RZ, PT ;  /* 0x000000ff0000720c */ /* 0x000fe20003f05270 */
[----:B------:R-:W-:-:S12]  /*ef20*/  IMAD.MOV.U32 R41, RZ, RZ, -0x1 ;  /* 0xffffffffff297424 */ /* 0x000fd800078e00ff */
[----:B------:R-:W-:Y:S05]  /*ef30*/  @!P0 BRA `(.L_x_452) ;  /* 0x00000ed000008947 */ /* 0x000fea0003800000 */
[----:B------:R-:W2:Y:S04]  /*ef40*/  LDL R45, [R1+0x4c] ;  /* 0x00004c00012d7983 */ /* 0x000ea80000100800 */
[----:B------:R-:W3:Y:S04]  /*ef50*/  LDL R44, [R1+0x50] ;  /* 0x00005000012c7983 */ /* 0x000ee80000100800 */
[----:B------:R-:W4:Y:S04]  /*ef60*/  LDL R43, [R1+0x58] ;  /* 0x00005800012b7983 */ /* 0x000f280000100800 */
[----:B------:R-:W5:Y:S04]  /*ef70*/  LDL R42, [R1+0x54] ;  /* 0x00005400012a7983 */ /* 0x000f680000100800 */
[----:B------:R-:W4:Y:S04]  /*ef80*/  LDL R39, [R1+0x68] ;  /* 0x0000680001277983 */ /* 0x000f280000100800 */
[----:B------:R-:W5:Y:S04]  /*ef90*/  LDL R37, [R1+0x60] ;  /* 0x0000600001257983 */ /* 0x000f680000100800 */
[----:B------:R-:W5:Y:S04]  /*efa0*/  LDL R36, [R1+0x64] ;  /* 0x0000640001247983 */ /* 0x000f680000100800 */
[----:B------:R-:W5:Y:S01]  /*efb0*/  LDL R35, [R1+0x5c] ;  /* 0x00005c0001237983 */ /* 0x000f620000100800 */
[----:B------:R-:W-:Y:S01]  /*efc0*/  WARPSYNC 0xffffffff ;  /* 0xffffffff00007948 */ /* 0x000fe20003800000 */
[----:B------:R-:W-:-:S02]  /*efd0*/  F2FP.BF16.PACK_AB R32, R32, R72 ;  /* 0x000000482020723e */ /* 0x000fc400000010ff */
[----:B------:R-:W-:Y:S01]  /*efe0*/  BAR.SYNC.DEFER_BLOCKING 0x1, 0x100 ;  /* 0x0044000000007b1d */ /* 0x000fe20000010000 */
        /* <DEDUP_REMOVED lines=30> */
[----:B------:R-:W-:Y:S01]  /*f1d0*/  F2FP.BF16.PACK_AB R0, R135, R134 ;  /* 0x000000868700723e */ /* 0x000fe200000010ff */
[----:B--2---:R1:W-:Y:S04]  /*f1e0*/  STS [R45], R32 ;  /* 0x000000202d007388 */ /* 0x0043e80000000800 */
[----:B------:R1:W-:Y:S04]  /*f1f0*/  STS [R45+0x400], R31 ;  /* 0x0004001f2d007388 */ /* 0x0003e80000000800 */
[----:B---3--:R1:W-:Y:S04]  /*f200*/  STS [R44], R30 ;  /* 0x0000001e2c007388 */ /* 0x0083e80000000800 */
[----:B------:R1:W-:Y:S04]  /*f210*/  STS [R44+0x400], R29 ;  /* 0x0004001d2c007388 */ /* 0x0003e80000000800 */
[----:B----4-:R1:W-:Y:S04]  /*f220*/  STS [R43], R28 ;  /* 0x0000001c2b007388 */ /* 0x0103e80000000800 */
[----:B------:R1:W-:Y:S04]  /*f230*/  STS [R43+0x400], R27 ;  /* 0x0004001b2b007388 */ /* 0x0003e80000000800 */
[----:B-----5:R1:W-:Y:S04]  /*f240*/  STS [R42], R26 ;  /* 0x0000001a2a007388 */ /* 0x0203e80000000800 */
[----:B------:R1:W-:Y:S04]  /*f250*/  STS [R42+0x400], R25 ;  /* 0x000400192a007388 */ /* 0x0003e80000000800 */
[----:B------:R1:W-:Y:S04]  /*f260*/  STS [R39], R24 ;  /* 0x0000001827007388 */ /* 0x0003e80000000800 */
[----:B------:R1:W-:Y:S04]  /*f270*/  STS [R39+0x400], R23 ;  /* 0x0004001727007388 */ /* 0x0003e80000000800 */
[----:B------:R1:W-:Y:S04]  /*f280*/  STS [R37], R22 ;  /* 0x0000001625007388 */ /* 0x0003e80000000800 */
[----:B------:R1:W-:Y:S04]  /*f290*/  STS [R37+0x400], R21 ;  /* 0x0004001525007388 */ /* 0x0003e80000000800 */
[----:B------:R1:W-:Y:S04]  /*f2a0*/  STS [R36], R20 ;  /* 0x0000001424007388 */ /* 0x0003e80000000800 */
[----:B------:R1:W-:Y:S04]  /*f2b0*/  STS [R36+0x400], R19 ;  /* 0x0004001324007388 */ /* 0x0003e80000000800 */
[----:B------:R1:W-:Y:S04]  /*f2c0*/  STS [R35], R18 ;  /* 0x0000001223007388 */ /* 0x0003e80000000800 */
[----:B------:R1:W-:Y:S04]  /*f2d0*/  STS [R35+0x400], R17 ;  /* 0x0004001123007388 */ /* 0x0003e80000000800 */
        /* <DEDUP_REMOVED lines=16> */
[----:B------:R-:W-:Y:S06]  /*f3e0*/  BAR.SYNC.DEFER_BLOCKING 0x1, 0x100 ;  /* 0x0044000000007b1d */ /* 0x000fec0000010000 */
[----:B------:R-:W-:Y:S05]  /*f3f0*/  BRA.CONV ~URZ, `(.L_x_453) ;  /* 0x000000737f007947 */ /* 0x000fea000b800000 */
[----:B-1----:R-:W-:Y:S01]  /*f400*/  SHF.R.S32.HI R8, RZ, 0x1f, R38 ;  /* 0x0000001fff087819 */ /* 0x002fe20000011426 */
[----:B------:R-:W-:Y:S01]  /*f410*/  IMAD.MOV.U32 R7, RZ, RZ, RZ ;  /* 0x000000ffff077224 */ /* 0x000fe200078e00ff */
[----:B------:R-:W-:Y:S01]  /*f420*/  MOV R9, 0xf470 ;  /* 0x0000f47000097802 */ /* 0x000fe20000000f00 */
[----:B------:R-:W-:Y:S01]  /*f430*/  IMAD.MOV.U32 R4, RZ, RZ, 0x1f ;  /* 0x0000001fff047424 */ /* 0x000fe200078e00ff */
[----:B------:R-:W-:-:S04]  /*f440*/  LEA.HI R8, R8, R38, RZ, 0x7 ;  /* 0x0000002608087211 */ /* 0x000fc800078f38ff */
[----:B------:R-:W-:Y:S02]  /*f450*/  SHF.R.S32.HI R8, RZ, 0x7, R8 ;  /* 0x00000007ff087819 */ /* 0x000fe40000011408 */
[----:B------:R-:W-:Y:S05]  /*f460*/  CALL.REL.NOINC `($__internal_1_$__cuda_sm70_shflsync_idx_p) ;  /* 0x000019a000007944 */ /* 0x000fea0003c00000 */
.L_x_453:
[----:B-1----:R-:W2:Y:S04]  /*f470*/  LDL R2, [R1+0x3c] ;  /* 0x00003c0001027983 */ /* 0x002ea80000100800 */
[----:B------:R-:W3:Y:S04]  /*f480*/  LDL R15, [R1+0x6c] ;  /* 0x00006c00010f7983 */ /* 0x000ee80000100800 */
[----:B------:R-:W4:Y:S04]  /*f490*/  LDL.LU R11, [R1+0x34] ;  /* 0x00003400010b7983 */ /* 0x000f280000300800 */
[----:B------:R-:W2:Y:S04]  /*f4a0*/  LDL.LU R12, [R1+0x38] ;  /* 0x00003800010c7983 */ /* 0x000ea80000300800 */
[----:B------:R-:W2:Y:S01]  /*f4b0*/  LDL.LU R14, [R1+0x30] ;  /* 0x00003000010e7983 */ /* 0x000ea20000300800 */
[----:B------:R-:W-:-:S03]  /*f4c0*/  IMAD.MOV.U32 R0, RZ, RZ, 0x1 ;  /* 0x00000001ff007424 */ /* 0x000fc600078e00ff */
[----:B------:R-:W3:Y:S02]  /*f4d0*/  LDL R13, [R1+0x74] ;  /* 0x00007400010d7983 */ /* 0x000ee40000100800 */
[----:B------:R-:W-:Y:S02]  /*f4e0*/  ISETP.NE.AND P1, PT, R0, c[0x0][0x4e8], PT ;  /* 0x00013a0000007a0c */ /* 0x000fe40003f25270 */
[----:B------:R1:W5:Y:S04]  /*f4f0*/  LDL.64 R44, [R1+0x8] ;  /* 0x00000800012c7983 */ /* 0x0003680000100a00 */
[----:B------:R1:W5:Y:S04]  /*f500*/  LDL R43, [R1+0x44] ;  /* 0x00004400012b7983 */ /* 0x0003680000100800 */
[----:B------:R1:W5:Y:S04]  /*f510*/  LDL R42, [R1+0x2c] ;  /* 0x00002c00012a7983 */ /* 0x0003680000100800 */
[----:B------:R-:W1:Y:S01]  /*f520*/  S2R R16, SR_TID.X ;  /* 0x0000000000107919 */ /* 0x000e620000002100 */
[----:B------:R-:W-:-:S02]  /*f530*/  ULDC UR5, c[0x0][0x4e8] ;  /* 0x00013a0000057ab9 */ /* 0x000fc40000000800 */
[----:B------:R-:W-:Y:S02]  /*f540*/  ULDC UR4, c[0x0][0x388] ;  /* 0x0000e20000047ab9 */ /* 0x000fe40000000800 */
[----:B------:R-:W-:Y:S01]  /*f550*/  UIMAD UR4, UR5, UR4, URZ ;  /* 0x00000004050472a4 */ /* 0x000fe2000f8e023f */
[----:B------:R-:W-:Y:S01]  /*f560*/  BSSY B0, `(.L_x_454) ;  /* 0x000005d000007945 */ /* 0x000fe20003800000 */
[----:B----4-:R-:W-:Y:S02]  /*f570*/  SHF.R.S32.HI R5, RZ, 0x1f, R11 ;  /* 0x0000001fff057819 */ /* 0x010fe4000001140b */
[----:B--2---:R-:W-:-:S03]  /*f580*/  IADD3 R4, R2, R14, RZ ;  /* 0x0000000e02047210 */ /* 0x004fc60007ffe0ff */
[----:B------:R-:W-:Y:S02]  /*f590*/  IMAD R6, R5, c[0x0][0x490], RZ ;  /* 0x0001240005067a24 */ /* 0x000fe400078e02ff */
[----:B------:R-:W-:-:S04]  /*f5a0*/  @P1 IMAD.HI.U32 R7, R4, c[0x0][0x4ec], RZ ;  /* 0x00013b0004071a27 */ /* 0x000fc800078e00ff */
[----:B------:R-:W-:-:S04]  /*f5b0*/  IMAD.WIDE.U32 R2, R11, c[0x0][0x490], RZ ;  /* 0x000124000b027a25 */ /* 0x000fc800078e00ff */
[----:B------:R-:W-:Y:S02]  /*f5c0*/  IMAD R6, R11, c[0x0][0x494], R6 ;  /* 0x000125000b067a24 */ /* 0x000fe400078e0206 */
[----:B------:R-:W-:Y:S01]  /*f5d0*/  IMAD.MOV.U32 R0, RZ, RZ, R4 ;  /* 0x000000ffff007224 */ /* 0x000fe200078e0004 */
[----:B------:R-:W-:Y:S02]  /*f5e0*/  @P1 SHF.R.U32.HI R0, RZ, c[0x0][0x4f0], R7 ;  /* 0x00013c00ff001a19 */ /* 0x000fe40000011607 */
[----:B------:R-:W-:Y:S02]  /*f5f0*/  IADD3 R3, R3, R6, RZ ;  /* 0x0000000603037210 */ /* 0x000fe40007ffe0ff */
[----:B------:R-:W-:Y:S01]  /*f600*/  SHF.R.S32.HI R10, RZ, 0x1f, R12 ;  /* 0x0000001fff0a7819 */ /* 0x000fe2000001140c */
[----:B------:R-:W-:Y:S02]  /*f610*/  IMAD.MOV R8, RZ, RZ, -R0 ;  /* 0x000000ffff087224 */ /* 0x000fe400078e0a00 */
[----:B------:R-:W-:-:S04]  /*f620*/  IMAD.WIDE.U32 R6, R12, c[0x0][0x498], R2 ;  /* 0x000126000c067a25 */ /* 0x000fc800078e0002 */
[----:B------:R-:W-:Y:S02]  /*f630*/  IMAD R9, R10, c[0x0][0x498], RZ ;  /* 0x000126000a097a24 */ /* 0x000fe400078e02ff */
[----:B------:R-:W-:Y:S01]  /*f640*/  IMAD R2, R8, c[0x0][0x4e8], R4 ;  /* 0x00013a0008027a24 */ /* 0x000fe200078e0204 */
[----:B------:R-:W-:Y:S01]  /*f650*/  SHF.R.S32.HI R8, RZ, 0x1f, R0 ;  /* 0x0000001fff087819 */ /* 0x000fe20000011400 */
[----:B------:R-:W-:Y:S01]  /*f660*/  IMAD R3, R12, c[0x0][0x49c], R9 ;  /* 0x000127000c037a24 */ /* 0x000fe200078e0209 */
[----:B------:R-:W-:Y:S02]  /*f670*/  IADD3 R4, P0, R0, R6, RZ ;  /* 0x0000000600047210 */ /* 0x000fe40007f1e0ff */
[----:B------:R-:W-:Y:S01]  /*f680*/  SHF.R.S32.HI R9, RZ, 0x1f, R2 ;  /* 0x0000001fff097819 */ /* 0x000fe20000011402 */
[----:B------:R-:W-:Y:S01]  /*f690*/  IMAD R0, R5, c[0x0][0x3e8], RZ ;  /* 0x0000fa0005007a24 */ /* 0x000fe200078e02ff */
[----:B------:R-:W-:Y:S02]  /*f6a0*/  IADD3.X R5, R8, R7, R3, P0, !PT ;  /* 0x0000000708057210 */ /* 0x000fe400007fe403 */
[----:B---3--:R-:W-:Y:S01]  /*f6b0*/  IADD3 R6, R15, R14, RZ ;  /* 0x0000000e0f067210 */ /* 0x008fe20007ffe0ff */
[----:B------:R-:W-:-:S02]  /*f6c0*/  IMAD R3, R9, c[0x0][0x488], RZ ;  /* 0x0001220009037a24 */ /* 0x000fc400078e02ff */
[C---:B------:R-:W-:Y:S02]  /*f6d0*/  IMAD R7, R11.reuse, c[0x0][0x3ec], R0 ;  /* 0x0000fb000b077a24 */ /* 0x040fe400078e0200 */
[----:B------:R-:W-:Y:S01]  /*f6e0*/  IMAD.WIDE.U32 R8, R11, c[0x0][0x3e8], RZ ;  /* 0x0000fa000b087a25 */ /* 0x000fe200078e00ff */
[----:B-1----:R-:W-:-:S03]  /*f6f0*/  SHF.R.S32.HI R15, RZ, 0x1f, R16 ;  /* 0x0000001fff0f7819 */ /* 0x002fc60000011410 */
[C---:B------:R-:W-:Y:S02]  /*f700*/  IMAD R11, R2.reuse, c[0x0][0x48c], R3 ;  /* 0x00012300020b7a24 */ /* 0x040fe400078e0203 */
[----:B------:R-:W-:Y:S01]  /*f710*/  IMAD.WIDE.U32 R4, R2, c[0x0][0x488], R4 ;  /* 0x0001220002047a25 */ /* 0x000fe200078e0004 */
[----:B------:R-:W-:-:S03]  /*f720*/  IADD3 R3, R9, R7, RZ ;  /* 0x0000000709037210 */ /* 0x000fc60007ffe0ff */
[----:B------:R-:W-:Y:S01]  /*f730*/  @P1 IMAD.HI.U32 R2, R6, c[0x0][0x4ec], RZ ;  /* 0x00013b0006021a27 */ /* 0x000fe200078e00ff */
[----:B------:R-:W-:Y:S02]  /*f740*/  LEA R9, P0, R4, c[0x0][0x450], 0x2 ;  /* 0x0001140004097a11 */ /* 0x000fe400078010ff */
[----:B------:R-:W-:Y:S01]  /*f750*/  LEA.HI R15, R15, R16, RZ, 0x5 ;  /* 0x000000100f0f7211 */ /* 0x000fe200078f28ff */
[----:B------:R-:W-:Y:S02]  /*f760*/  IMAD.IADD R5, R5, 0x1, R11 ;  /* 0x0000000105057824 */ /* 0x000fe400078e020b */
[----:B------:R-:W-:Y:S01]  /*f770*/  IMAD.MOV.U32 R0, RZ, RZ, R6 ;  /* 0x000000ffff007224 */ /* 0x000fe200078e0006 */
[----:B------:R-:W-:Y:S01]  /*f780*/  @P1 SHF.R.U32.HI R0, RZ, c[0x0][0x4f0], R2 ;  /* 0x00013c00ff001a19 */ /* 0x000fe20000011602 */
[----:B------:R-:W-:Y:S01]  /*f790*/  IMAD R10, R10, c[0x0][0x3f0], RZ ;  /* 0x0000fc000a0a7a24 */ /* 0x000fe200078e02ff */
[----:B------:R-:W-:Y:S02]  /*f7a0*/  MOV R2, R8 ;  /* 0x0000000800027202 */ /* 0x000fe40000000f00 */
[----:B------:R-:W-:-:S02]  /*f7b0*/  LEA.HI.X R4, R4, c[0x0][0x454], R5, 0x2, P0 ;  /* 0x0001150004047a11 */ /* 0x000fc400000f1405 */
[----:B------:R-:W-:Y:S01]  /*f7c0*/  LOP3.LUT R15, R15, 0xffffffe0, RZ, 0xc0, !PT ;  /* 0xffffffe00f0f7812 */ /* 0x000fe200078ec0ff */
[C---:B------:R-:W-:Y:S01]  /*f7d0*/  IMAD R5, R12.reuse, c[0x0][0x3f4], R10 ;  /* 0x0000fd000c057a24 */ /* 0x040fe200078e020a */
[----:B------:R-:W-:Y:S01]  /*f7e0*/  SHFL.IDX PT, R8, R9, 0x1, 0x1c1f ;  /* 0x003c1f0009087f89 */ /* 0x000fe200000e0000 */
[----:B------:R-:W-:Y:S01]  /*f7f0*/  IMAD.WIDE.U32 R2, R12, c[0x0][0x3f0], R2 ;  /* 0x0000fc000c027a25 */ /* 0x000fe200078e0002 */
[----:B------:R-:W-:Y:S02]  /*f800*/  IADD3 R15, -R15, R16, RZ ;  /* 0x000000100f0f7210 */ /* 0x000fe40007ffe1ff */
[----:B------:R-:W-:Y:S01]  /*f810*/  SHFL.IDX PT, R10, R9, RZ, 0x1c1f ;  /* 0x001c1fff090a7589 */ /* 0x000fe200000e0000 */
[----:B------:R-:W-:-:S03]  /*f820*/  IMAD.MOV R7, RZ, RZ, -R0 ;  /* 0x000000ffff077224 */ /* 0x000fc600078e0a00 */
[----:B------:R-:W1:Y:S01]  /*f830*/  SHFL.IDX PT, R11, R4, RZ, 0x1c1f ;  /* 0x001c1fff040b7589 */ /* 0x000e6200000e0000 */
[----:B------:R-:W-:-:S03]  /*f840*/  IMAD.IADD R3, R3, 0x1, R5 ;  /* 0x0000000103037824 */ /* 0x000fc600078e0205 */
[----:B------:R2:W3:Y:S01]  /*f850*/  SHFL.IDX PT, R9, R4, 0x1, 0x1c1f ;  /* 0x003c1f0004097f89 */ /* 0x0004e200000e0000 */
[----:B------:R-:W-:Y:S02]  /*f860*/  LOP3.LUT P0, RZ, R15, 0x3, RZ, 0xc0, !PT ;  /* 0x000000030fff7812 */ /* 0x000fe4000780c0ff */
[----:B------:R-:W-:Y:S01]  /*f870*/  IADD3 R5, R13, R14, RZ ;  /* 0x0000000e0d057210 */ /* 0x000fe20007ffe0ff */
[----:B------:R-:W4:Y:S01]  /*f880*/  S2R R15, SR_TID.X ;  /* 0x00000000000f7919 */ /* 0x000f220000002100 */
[----:B------:R-:W-:Y:S02]  /*f890*/  SHF.R.S32.HI R12, RZ, 0x1f, R0 ;  /* 0x0000001fff0c7819 */ /* 0x000fe40000011400 */
[----:B------:R-:W-:Y:S01]  /*f8a0*/  ISETP.GE.OR P1, PT, R5, UR4, P0 ;  /* 0x0000000405007c0c */ /* 0x000fe20008726670 */
[----:B------:R-:W-:-:S04]  /*f8b0*/  IMAD.WIDE.U32 R2, R0, c[0x0][0x3e0], R2 ;  /* 0x0000f80000027a25 */ /* 0x000fc800078e0002 */
[----:B--2---:R-:W-:Y:S01]  /*f8c0*/  IMAD R4, R7, c[0x0][0x4e8], R6 ;  /* 0x00013a0007047a24 */ /* 0x004fe200078e0206 */
[----:B------:R-:W-:-:S04]  /*f8d0*/  IADD3 R7, R5, 0x8, RZ ;  /* 0x0000000805077810 */ /* 0x000fc80007ffe0ff */
[----:B------:R-:W-:Y:S01]  /*f8e0*/  ISETP.GE.OR P0, PT, R7, UR4, P0 ;  /* 0x0000000407007c0c */ /* 0x000fe20008706670 */
[----:B------:R-:W-:Y:S02]  /*f8f0*/  IMAD R6, R12, c[0x0][0x3e0], RZ ;  /* 0x0000f8000c067a24 */ /* 0x000fe400078e02ff */
[----:B-1----:R1:W-:Y:S02]  /*f900*/  @!P1 ST.E [R10.64], R34 ;  /* 0x000000220a009985 */ /* 0x0023e4000c101906 */
[----:B------:R-:W-:Y:S01]  /*f910*/  IMAD R5, R0, c[0x0][0x3e4], R6 ;  /* 0x0000f90000057a24 */ /* 0x000fe200078e0206 */
[----:B------:R-:W-:-:S03]  /*f920*/  SHF.R.S32.HI R0, RZ, 0x1f, R4 ;  /* 0x0000001fff007819 */ /* 0x000fc60000011404 */
[----:B------:R-:W-:Y:S02]  /*f930*/  IMAD.IADD R3, R3, 0x1, R5 ;  /* 0x0000000103037824 */ /* 0x000fe400078e0205 */
[----:B------:R-:W-:Y:S02]  /*f940*/  IMAD R0, R0, c[0x0][0x3d8], RZ ;  /* 0x0000f60000007a24 */ /* 0x000fe400078e02ff */
[----:B---3--:R1:W-:Y:S01]  /*f950*/  @!P0 ST.E [R8.64], R33 ;  /* 0x0000002108008985 */ /* 0x0083e2000c101906 */
[----:B----4-:R-:W-:-:S03]  /*f960*/  SHF.R.S32.HI R13, RZ, 0x1f, R15 ;  /* 0x0000001fff0d7819 */ /* 0x010fc6000001140f */
[----:B------:R1:W2:Y:S04]  /*f970*/  LDS.128 R20, [R228+0x1080] ;  /* 0x00108000e4147984 */ /* 0x0002a80000000c00 */
[----:B------:R1:W3:Y:S04]  /*f980*/  LDS.128 R28, [R228+0x2080] ;  /* 0x00208000e41c7984 */ /* 0x0002e80000000c00 */
[----:B------:R1:W4:Y:S04]  /*f990*/  LDS.128 R32, [R228+0x3080] ;  /* 0x00308000e4207984 */ /* 0x0003280000000c00 */
[----:B------:R1:W1:Y:S04]  /*f9a0*/  LDS.128 R16, [R228+0x5080] ;  /* 0x00508000e4107984 */ /* 0x0002680000000c00 */
[----:B------:R1:W1:Y:S04]  /*f9b0*/  LDS.128 R24, [R228+0x6080] ;  /* 0x00608000e4187984 */ /* 0x0002680000000c00 */
[----:B------:R1:W1:Y:S01]  /*f9c0*/  LDS.128 R36, [R228+0x7080] ;  /* 0x00708000e4247984 */ /* 0x0002620000000c00 */
[----:B------:R-:W-:-:S02]  /*f9d0*/  IMAD R0, R4, c[0x0][0x3dc], R0 ;  /* 0x0000f70004007a24 */ /* 0x000fc400078e0200 */
[----:B------:R-:W-:Y:S01]  /*f9e0*/  IMAD.WIDE.U32 R2, R4, c[0x0][0x3d8], R2 ;  /* 0x0000f60004027a25 */ /* 0x000fe200078e0002 */
[----:B------:R-:W-:-:S04]  /*f9f0*/  LEA.HI R13, R13, R15, RZ, 0x3 ;  /* 0x0000000f0d0d7211 */ /* 0x000fc800078f18ff */
[----:B------:R-:W-:Y:S02]  /*fa00*/  IADD3 R0, R3, R0, RZ ;  /* 0x0000000003007210 */ /* 0x000fe40007ffe0ff */
[C---:B------:R-:W-:Y:S02]  /*fa10*/  LEA R3, P0, R2.reuse, c[0x0][0x380], 0x1 ;  /* 0x0000e00002037a11 */ /* 0x040fe400078008ff */
[----:B------:R-:W-:Y:S02]  /*fa20*/  SHF.R.S32.HI R13, RZ, 0x3, R13 ;  /* 0x00000003ff0d7819 */ /* 0x000fe4000001140d */
[----:B------:R-:W-:-:S03]  /*fa30*/  LEA.HI.X R2, R2, c[0x0][0x384], R0, 0x1, P0 ;  /* 0x0000e10002027a11 */ /* 0x000fc600000f0c00 */
[----:B------:R-:W-:-:S05]  /*fa40*/  IMAD.IADD R0, R13, 0x1, R14 ;  /* 0x000000010d007824 */ /* 0x000fca00078e020e */
[----:B------:R-:W-:Y:S01]  /*fa50*/  ISETP.GE.AND P0, PT, R0, UR4, PT ;  /* 0x0000000400007c0c */ /* 0x000fe2000bf06270 */
[----:B------:R1:W1:Y:S04]  /*fa60*/  SHFL.IDX PT, R4, R3, RZ, 0x181f ;  /* 0x00181fff03047589 */ /* 0x00026800000e0000 */
[----:B------:R1:W1:Y:S08]  /*fa70*/  SHFL.IDX PT, R5, R2, RZ, 0x181f ;  /* 0x00181fff02057589 */ /* 0x00027000000e0000 */
[----:B------:R-:W-:Y:S05]  /*fa80*/  @P0 BRA `(.L_x_455) ;  /* 0x000000a000000947 */ /* 0x000fea0003800000 */
[----:B--234-:R-:W2:Y:S01]  /*fa90*/  LDS.128 R12, [R228+0x80] ;  /* 0x00008000e40c7984 */ /* 0x01cea20000000c00 */
[----:B-----5:R-:W-:-:S02]  /*faa0*/  ISETP.GE.AND P3, PT, R44, c[0x0][0x3c8], PT ;  /* 0x0000f2002c007a0c */ /* 0x020fc40003f66270 */
[----:B------:R-:W-:Y:S01]  /*fab0*/  ISETP.GE.AND P2, PT, R42, c[0x0][0x3c8], PT ;  /* 0x0000f2002a007a0c */ /* 0x000fe20003f46270 */
[----:B-1----:R-:W1:Y:S10]  /*fac0*/  LDS.128 R8, [R228+0x4080] ;  /* 0x00408000e4087984 */ /* 0x002e740000000c00 */
[----:B------:R-:W-:-:S02]  /*fad0*/  @!P3 LEA R6, P1, R44, R4, 0x1 ;  /* 0x000000042c06b211 */ /* 0x000fc400078208ff */
[----:B------:R-:W-:Y:S02]  /*fae0*/  @!P2 LEA R4, P0, R42, R4, 0x1 ;  /* 0x000000042a04a211 */ /* 0x000fe400078008ff */
[-C--:B------:R-:W-:Y:S02]  /*faf0*/  @!P3 LEA.HI.X R7, R44, R5.reuse, R45, 0x1, P1 ;  /* 0x000000052c07b211 */ /* 0x080fe400008f0c2d */
[----:B------:R-:W-:-:S03]  /*fb00*/  @!P2 LEA.HI.X R5, R42, R5, R43, 0x1, P0 ;  /* 0x000000052a05a211 */ /* 0x000fc600000f0c2b */
[----:B--2---:R2:W-:Y:S04]  /*fb10*/  @!P3 ST.E.128 [R6.64], R12 ;  /* 0x0000000c0600b985 */ /* 0x0045e8000c101d06 */
[----:B-1----:R2:W-:Y:S02]  /*fb20*/  @!P2 ST.E.128 [R4.64], R8 ;  /* 0x000000080400a985 */ /* 0x0025e4000c101d06 */
.L_x_455:
[----:B--234-:R-:W-:Y:S05]  /*fb30*/  BSYNC B0 ;  /* 0x0000000000007941 */ /* 0x01cfea0003800000 */
.L_x_454:
[----:B------:R-:W-:Y:S01]  /*fb40*/  IADD3 R6, R0, 0x20, RZ ;  /* 0x0000002000067810 */ /* 0x000fe20007ffe0ff */
[----:B-1----:R1:W2:Y:S01]  /*fb50*/  SHFL.IDX PT, R5, R2, 0x1, 0x181f ;  /* 0x00381f0002057f89 */ /* 0x0022a200000e0000 */
[----:B------:R-:W-:Y:S02]  /*fb60*/  BSSY B0, `(.L_x_456) ;  /* 0x000000c000007945 */ /* 0x000fe40003800000 */
[----:B------:R-:W-:Y:S01]  /*fb70*/  ISETP.GE.AND P0, PT, R6, UR4, PT ;  /* 0x0000000406007c0c */ /* 0x000fe2000bf06270 */
[----:B------:R1:W3:-:S12]  /*fb80*/  SHFL.IDX PT, R4, R3, 0x1, 0x181f ;  /* 0x00381f0003047f89 */ /* 0x0002d800000e0000 */
[----:B------:R-:W-:Y:S05]  /*fb90*/  @P0 BRA `(.L_x_457) ;  /* 0x0000008000000947 */ /* 0x000fea0003800000 */
[----:B-----5:R-:W-:Y:S02]  /*fba0*/  ISETP.GE.AND P1, PT, R44, c[0x0][0x3c8], PT ;  /* 0x0000f2002c007a0c */ /* 0x020fe40003f26270 */
[----:B------:R-:W-:-:S11]  /*fbb0*/  ISETP.GE.AND P0, PT, R42, c[0x0][0x3c8], PT ;  /* 0x0000f2002a007a0c */ /* 0x000fd60003f06270 */
[-C--:B---3--:R-:W-:Y:S02]  /*fbc0*/  @!P1 LEA R6, P3, R44, R4.reuse, 0x1 ;  /* 0x000000042c069211 */ /* 0x088fe400078608ff */
[----:B------:R-:W-:Y:S02]  /*fbd0*/  @!P0 LEA R4, P2, R42, R4, 0x1 ;  /* 0x000000042a048211 */ /* 0x000fe400078408ff */
[-C--:B--2---:R-:W-:Y:S02]  /*fbe0*/  @!P1 LEA.HI.X R7, R44, R5.reuse, R45, 0x1, P3 ;  /* 0x000000052c079211 */ /* 0x084fe400018f0c2d */
[----:B------:R-:W-:-:S03]  /*fbf0*/  @!P0 LEA.HI.X R5, R42, R5, R43, 0x1, P2 ;  /* 0x000000052a058211 */ /* 0x000fc600010f0c2b */
[----:B------:R2:W-:Y:S04]  /*fc00*/  @!P1 ST.E.128 [R6.64], R20 ;  /* 0x0000001406009985 */ /* 0x0005e8000c101d06 */
[----:B------:R2:W-:Y:S02]  /*fc10*/  @!P0 ST.E.128 [R4.64], R16 ;  /* 0x0000001004008985 */ /* 0x0005e4000c101d06 */
.L_x_457:
[----:B------:R-:W-:Y:S05]  /*fc20*/  BSYNC B0 ;  /* 0x0000000000007941 */ /* 0x000fea0003800000 */
.L_x_456:
[----:B--2---:R-:W-:Y:S01]  /*fc30*/  IADD3 R6, R0, 0x40, RZ ;  /* 0x0000004000067810 */ /* 0x004fe20007ffe0ff */
[----:B------:R2:W4:Y:S01]  /*fc40*/  SHFL.IDX PT, R5, R2, 0x2, 0x181f ;  /* 0x00581f0002057f89 */ /* 0x00052200000e0000 */
[----:B------:R-:W-:Y:S02]  /*fc50*/  BSSY B0, `(.L_x_458) ;  /* 0x000000c000007945 */ /* 0x000fe40003800000 */
[----:B------:R-:W-:Y:S01]  /*fc60*/  ISETP.GE.AND P0, PT, R6, UR4, PT ;  /* 0x0000000406007c0c */ /* 0x000fe2000bf06270 */
[----:B---3--:R2:W3:-:S12]  /*fc70*/  SHFL.IDX PT, R4, R3, 0x2, 0x181f ;  /* 0x00581f0003047f89 */ /* 0x0084d800000e0000 */
[----:B------:R-:W-:Y:S05]  /*fc80*/  @P0 BRA `(.L_x_459) ;  /* 0x0000008000000947 */ /* 0x000fea0003800000 */
[----:B-----5:R-:W-:Y:S02]  /*fc90*/  ISETP.GE.AND P1, PT, R44, c[0x0][0x3c8], PT ;  /* 0x0000f2002c007a0c */ /* 0x020fe40003f26270 */
[----:B------:R-:W-:-:S11]  /*fca0*/  ISETP.GE.AND P0, PT, R42, c[0x0][0x3c8], PT ;  /* 0x0000f2002a007a0c */ /* 0x000fd60003f06270 */
[-C--:B---3--:R-:W-:Y:S02]  /*fcb0*/  @!P1 LEA R6, P3, R44, R4.reuse, 0x1 ;  /* 0x000000042c069211 */ /* 0x088fe400078608ff */
[----:B------:R-:W-:Y:S02]  /*fcc0*/  @!P0 LEA R4, P2, R42, R4, 0x1 ;  /* 0x000000042a048211 */ /* 0x000fe400078408ff */
[-C--:B----4-:R-:W-:Y:S02]  /*fcd0*/  @!P1 LEA.HI.X R7, R44, R5.reuse, R45, 0x1, P3 ;  /* 0x000000052c079211 */ /* 0x090fe400018f0c2d */
[----:B------:R-:W-:-:S03]  /*fce0*/  @!P0 LEA.HI.X R5, R42, R5, R43, 0x1, P2 ;  /* 0x000000052a058211 */ /* 0x000fc600010f0c2b */
[----:B------:R3:W-:Y:S04]  /*fcf0*/  @!P1 ST.E.128 [R6.64], R28 ;  /* 0x0000001c06009985 */ /* 0x0007e8000c101d06 */
[----:B------:R3:W-:Y:S02]  /*fd00*/  @!P0 ST.E.128 [R4.64], R24 ;  /* 0x0000001804008985 */ /* 0x0007e4000c101d06 */
.L_x_459:
[----:B------:R-:W-:Y:S05]  /*fd10*/  BSYNC B0 ;  /* 0x0000000000007941 */ /* 0x000fea0003800000 */
.L_x_458:
[----:B------:R-:W-:Y:S01]  /*fd20*/  IADD3 R0, R0, 0x60, RZ ;  /* 0x0000006000007810 */ /* 0x000fe20007ffe0ff */
[----:B---34-:R3:W4:Y:S03]  /*fd30*/  SHFL.IDX PT, R5, R2, 0x3, 0x181f ;  /* 0x00781f0002057f89 */ /* 0x01872600000e0000 */
[----:B------:R-:W-:Y:S01]  /*fd40*/  ISETP.GE.AND P0, PT, R0, UR4, PT ;  /* 0x0000000400007c0c */ /* 0x000fe2000bf06270 */
[----:B------:R3:W1:-:S12]  /*fd50*/  SHFL.IDX PT, R4, R3, 0x3, 0x181f ;  /* 0x00781f0003047f89 */ /* 0x00065800000e0000 */
[----:B------:R-:W-:Y:S05]  /*fd60*/  @P0 BRA `(.L_x_460) ;  /* 0x00000a1000000947 */ /* 0x000fea0003800000 */
[----:B-----5:R-:W-:-:S13]  /*fd70*/  ISETP.GE.AND P0, PT, R44, c[0x0][0x3c8], PT ;  /* 0x0000f2002c007a0c */ /* 0x020fda0003f06270 */
[----:B-123--:R-:W-:-:S04]  /*fd80*/  @!P0 LEA R2, P1, R44, R4, 0x1 ;  /* 0x000000042c028211 */ /* 0x00efc800078208ff */
[----:B----4-:R-:W-:-:S05]  /*fd90*/  @!P0 LEA.HI.X R3, R44, R5, R45, 0x1, P1 ;  /* 0x000000052c038211 */ /* 0x010fca00008f0c2d */
[----:B------:R1:W-:Y:S01]  /*fda0*/  @!P0 ST.E.128 [R2.64], R32 ;  /* 0x0000002002008985 */ /* 0x0003e2000c101d06 */
[----:B------:R-:W-:-:S13]  /*fdb0*/  ISETP.GE.AND P0, PT, R42, c[0x0][0x3c8], PT ;  /* 0x0000f2002a007a0c */ /* 0x000fda0003f06270 */
[----:B------:R-:W-:Y:S05]  /*fdc0*/  @P0 BRA `(.L_x_460) ;  /* 0x000009b000000947 */ /* 0x000fea0003800000 */
[----:B-1----:R-:W-:-:S04]  /*fdd0*/  LEA R2, P0, R42, R4, 0x1 ;  /* 0x000000042a027211 */ /* 0x002fc800078008ff */
[----:B------:R-:W-:-:S05]  /*fde0*/  LEA.HI.X R3, R42, R5, R43, 0x1, P0 ;  /* 0x000000052a037211 */ /* 0x000fca00000f0c2b */
[----:B------:R1:W-:Y:S01]  /*fdf0*/  ST.E.128 [R2.64], R36 ;  /* 0x0000002402007985 */ /* 0x0003e2000c101d06 */
[----:B------:R-:W-:Y:S05]  /*fe00*/  BRA `(.L_x_460) ;  /* 0x0000097000007947 */ /* 0x000fea0003800000 */
.L_x_452:
[----:B------:R-:W2:Y:S04]  /*fe10*/  LDL R0, [R1+0x30] ;  /* 0x0000300001007983 */ /* 0x000ea80000100800 */
[----:B------:R-:W3:Y:S04]  /*fe20*/  LDL R14, [R1+0x34] ;  /* 0x00003400010e7983 */ /* 0x000ee80000100800 */
[----:B------:R-:W4:Y:S01]  /*fe30*/  LDL R13, [R1+0x38] ;  /* 0x00003800010d7983 */ /* 0x000f220000100800 */
[----:B------:R-:W-:Y:S03]  /*fe40*/  BSSY B0, `(.L_x_461) ;  /* 0x0000025000007945 */ /* 0x000fe60003800000 */
[----:B------:R-:W1:Y:S02]  /*fe50*/  S2R R12, SR_TID.X ;  /* 0x00000000000c7919 */ /* 0x000e640000002100 */
[----:B-1----:R-:W-:Y:S01]  /*fe60*/  ISETP.GE.AND P0, PT, R12, 0x80, PT ;  /* 0x000000800c00780c */ /* 0x002fe20003f06270 */
[----:B--2---:R-:W-:Y:S01]  /*fe70*/  IMAD.MOV.U32 R11, RZ, RZ, R0 ;  /* 0x000000ffff0b7224 */ /* 0x004fe200078e0000 */
[----:B---3--:R-:W-:-:S02]  /*fe80*/  SHF.R.S32.HI R7, RZ, 0x1f, R14 ;  /* 0x0000001fff077819 */ /* 0x008fc4000001140e */
[----:B----4-:R-:W-:-:S09]  /*fe90*/  SHF.R.S32.HI R8, RZ, 0x1f, R13 ;  /* 0x0000001fff087819 */ /* 0x010fd2000001140d */
[----:B------:R-:W-:Y:S05]  /*fea0*/  @P0 BRA `(.L_x_462) ;  /* 0x000001e000000947 */ /* 0x000fea0003800000 */
[----:B------:R-:W-:Y:S02]  /*feb0*/  MOV R2, c[0x0][0x4e8] ;  /* 0x00013a0000027a02 */ /* 0x000fe40000000f00 */
[----:B------:R-:W-:-:S03]  /*fec0*/  IADD3 R6, R11, R12, RZ ;  /* 0x0000000c0b067210 */ /* 0x000fc60007ffe0ff */
[----:B------:R-:W-:-:S05]  /*fed0*/  IMAD R0, R2, c[0x0][0x388], RZ ;  /* 0x0000e20002007a24 */ /* 0x000fca00078e02ff */
[----:B------:R-:W-:-:S13]  /*fee0*/  ISETP.GE.AND P0, PT, R6, R0, PT ;  /* 0x000000000600720c */ /* 0x000fda0003f06270 */
[----:B------:R-:W-:Y:S05]  /*fef0*/  @P0 BRA `(.L_x_462) ;  /* 0x0000019000000947 */ /* 0x000fea0003800000 */
[----:B------:R-:W-:Y:S01]  /*ff00*/  ISETP.NE.AND P0, PT, R2, 0x1, PT ;  /* 0x000000010200780c */ /* 0x000fe20003f05270 */
[----:B------:R-:W-:Y:S01]  /*ff10*/  IMAD R4, R7, c[0x0][0x490], RZ ;  /* 0x0001240007047a24 */ /* 0x000fe200078e02ff */
[----:B------:R-:W-:Y:S01]  /*ff20*/  MOV R0, R6 ;  /* 0x0000000600007202 */ /* 0x000fe20000000f00 */
[----:B------:R-:W-:-:S04]  /*ff30*/  IMAD.WIDE.U32 R2, R14, c[0x0][0x490], RZ ;  /* 0x000124000e027a25 */ /* 0x000fc800078e00ff */
[----:B------:R-:W-:Y:S02]  /*ff40*/  IMAD R4, R14, c[0x0][0x494], R4 ;  /* 0x000125000e047a24 */ /* 0x000fe400078e0204 */
[----:B------:R-:W-:-:S03]  /*ff50*/  IMAD R10, R8, c[0x0][0x498], RZ ;  /* 0x00012600080a7a24 */ /* 0x000fc600078e02ff */
[----:B------:R-:W-:Y:S01]  /*ff60*/  IADD3 R3, R3, R4, RZ ;  /* 0x0000000403037210 */ /* 0x000fe20007ffe0ff */
[----:B------:R-:W-:-:S05]  /*ff70*/  @P0 IMAD.HI.U32 R5, R6, c[0x0][0x4ec], RZ ;  /* 0x00013b0006050a27 */ /* 0x000fca00078e00ff */
[----:B------:R-:W-:Y:S01]  /*ff80*/  @P0 SHF.R.U32.HI R0, RZ, c[0x0][0x4f0], R5 ;  /* 0x00013c00ff000a19 */ /* 0x000fe20000011605 */
[----:B------:R-:W-:-:S03]  /*ff90*/  IMAD.WIDE.U32 R4, R13, c[0x0][0x498], R2 ;  /* 0x000126000d047a25 */ /* 0x000fc600078e0002 */
[C---:B------:R-:W-:Y:S01]  /*ffa0*/  IADD3 R9, -R0.reuse, RZ, RZ ;  /* 0x000000ff00097210 */ /* 0x040fe20007ffe1ff */
[----:B------:R-:W-:Y:S01]  /*ffb0*/  IMAD R3, R13, c[0x0][0x49c], R10 ;  /* 0x000127000d037a24 */ /* 0x000fe200078e020a */
[----:B------:R-:W-:-:S03]  /*ffc0*/  IADD3 R4, P0, R0, R4, RZ ;  /* 0x0000000400047210 */ /* 0x000fc60007f1e0ff */
[----:B------:R-:W-:Y:S01]  /*ffd0*/  IMAD R2, R9, c[0x0][0x4e8], R6 ;  /* 0x00013a0009027a24 */ /* 0x000fe200078e0206 */
[----:B------:R-:W-:-:S04]  /*ffe0*/  SHF.R.S32.HI R6, RZ, 0x1f, R0 ;  /* 0x0000001fff067819 */ /* 0x000fc80000011400 */
[----:B------:R-:W-:Y:S02]  /*fff0*/  SHF.R.S32.HI R0, RZ, 0x1f, R2 ;  /* 0x0000001fff007819 */ /* 0x000fe40000011402 */
[----:B------:R-:W-:-:S03]  /*10000*/  IADD3.X R5, R6, R5, R3, P0, !PT ;  /* 0x0000000506057210 */ /* 0x000fc600007fe403 */
[----:B------:R-:W-:-:S04]  /*10010*/  IMAD R0, R0, c[0x0][0x488], RZ ;  /* 0x0001220000007a24 */ /* 0x000fc800078e02ff */
[C---:B------:R-:W-:Y:S02]  /*10020*/  IMAD R0, R2.reuse, c[0x0][0x48c], R0 ;  /* 0x0001230002007a24 */ /* 0x040fe400078e0200 */
[----:B------:R-:W-:-:S05]  /*10030*/  IMAD.WIDE.U32 R2, R2, c[0x0][0x488], R4 ;  /* 0x0001220002027a25 */ /* 0x000fca00078e0004 */
[----:B------:R-:W-:Y:S02]  /*10040*/  IADD3 R0, R3, R0, RZ ;  /* 0x0000000003007210 */ /* 0x000fe40007ffe0ff */
[----:B------:R-:W-:-:S04]  /*10050*/  LEA R4, P0, R2, c[0x0][0x450], 0x2 ;  /* 0x0001140002047a11 */ /* 0x000fc800078010ff */
[----:B------:R-:W-:Y:S02]  /*10060*/  LEA.HI.X R5, R2, c[0x0][0x454], R0, 0x2, P0 ;  /* 0x0001150002057a11 */ /* 0x000fe400000f1400 */
[----:B------:R-:W-:-:S05]  /*10070*/  MOV R0, 0xff800000 ;  /* 0xff80000000007802 */ /* 0x000fca0000000f00 */
[----:B------:R1:W-:Y:S02]  /*10080*/  STG.E [R4.64], R0 ;  /* 0x0000000004007986 */ /* 0x0003e4000c101906 */
.L_x_462:
[----:B------:R-:W-:Y:S05]  /*10090*/  BSYNC B0 ;  /* 0x0000000000007941 */ /* 0x000fea0003800000 */
.L_x_461:
[----:B------:R-:W2:Y:S01]  /*100a0*/  LDL R2, [R1+0x6c] ;  /* 0x00006c0001027983 */ /* 0x000ea20000100800 */
[----:B-1----:R-:W-:Y:S01]  /*100b0*/  MOV R0, c[0x0][0x4e8] ;  /* 0x00013a0000007a02 */ /* 0x002fe20000000f00 */
[----:B------:R-:W-:Y:S01]  /*100c0*/  IMAD R7, R7, c[0x0][0x3e8], RZ ;  /* 0x0000fa0007077a24 */ /* 0x000fe200078e02ff */
[----:B------:R-:W-:Y:S01]  /*100d0*/  SHF.R.S32.HI R9, RZ, 0x1f, R12 ;  /* 0x0000001fff097819 */ /* 0x000fe2000001140c */
[----:B------:R-:W-:Y:S01]  /*100e0*/  IMAD R5, R8, c[0x0][0x3f0], RZ ;  /* 0x0000fc0008057a24 */ /* 0x000fe200078e02ff */
[----:B------:R-:W-:Y:S01]  /*100f0*/  ISETP.NE.AND P0, PT, R0, 0x1, PT ;  /* 0x000000010000780c */ /* 0x000fe20003f05270 */
[----:B------:R-:W-:Y:S01]  /*10100*/  IMAD R7, R14, c[0x0][0x3ec], R7 ;  /* 0x0000fb000e077a24 */ /* 0x000fe200078e0207 */
[----:B------:R-:W-:-:S04]  /*10110*/  LEA.HI R9, R9, R12, RZ, 0x3 ;  /* 0x0000000c09097211 */ /* 0x000fc800078f18ff */
[----:B------:R-:W-:Y:S02]  /*10120*/  SHF.R.S32.HI R9, RZ, 0x3, R9 ;  /* 0x00000003ff097819 */ /* 0x000fe40000011409 */
[----:B--2---:R-:W-:Y:S01]  /*10130*/  IADD3 R4, R2, R11, RZ ;  /* 0x0000000b02047210 */ /* 0x004fe20007ffe0ff */
[----:B------:R-:W-:-:S03]  /*10140*/  IMAD.WIDE.U32 R2, R14, c[0x0][0x3e8], RZ ;  /* 0x0000fa000e027a25 */ /* 0x000fc600078e00ff */
[----:B------:R-:W-:Y:S01]  /*10150*/  MOV R0, R4 ;  /* 0x0000000400007202 */ /* 0x000fe20000000f00 */
[----:B------:R-:W-:-:S04]  /*10160*/  @P0 IMAD.HI.U32 R6, R4, c[0x0][0x4ec], RZ ;  /* 0x00013b0004060a27 */ /* 0x000fc800078e00ff */
[----:B------:R-:W-:Y:S01]  /*10170*/  IMAD.IADD R3, R3, 0x1, R7 ;  /* 0x0000000103037824 */ /* 0x000fe200078e0207 */
[----:B------:R-:W-:Y:S01]  /*10180*/  @P0 SHF.R.U32.HI R0, RZ, c[0x0][0x4f0], R6 ;  /* 0x00013c00ff000a19 */ /* 0x000fe20000011606 */
[C---:B------:R-:W-:Y:S02]  /*10190*/  IMAD R7, R13.reuse, c[0x0][0x3f4], R5 ;  /* 0x0000fd000d077a24 */ /* 0x040fe400078e0205 */
[----:B------:R-:W-:Y:S01]  /*101a0*/  IMAD.WIDE.U32 R2, R13, c[0x0][0x3f0], R2 ;  /* 0x0000fc000d027a25 */ /* 0x000fe200078e0002 */
[----:B------:R-:W-:Y:S02]  /*101b0*/  SHF.R.S32.HI R5, RZ, 0x1f, R0 ;  /* 0x0000001fff057819 */ /* 0x000fe40000011400 */
[----:B------:R-:W-:Y:S02]  /*101c0*/  IADD3 R6, -R0, RZ, RZ ;  /* 0x000000ff00067210 */ /* 0x000fe40007ffe1ff */
[----:B------:R-:W-:Y:S01]  /*101d0*/  IADD3 R3, R3, R7, RZ ;  /* 0x0000000703037210 */ /* 0x000fe20007ffe0ff */
[----:B------:R-:W-:-:S02]  /*101e0*/  IMAD R5, R5, c[0x0][0x3e0], RZ ;  /* 0x0000f80005057a24 */ /* 0x000fc400078e02ff */
[----:B------:R-:W-:Y:S02]  /*101f0*/  IMAD R6, R6, c[0x0][0x4e8], R4 ;  /* 0x00013a0006067a24 */ /* 0x000fe400078e0204 */
[C---:B------:R-:W-:Y:S02]  /*10200*/  IMAD R4, R0.reuse, c[0x0][0x3e4], R5 ;  /* 0x0000f90000047a24 */ /* 0x040fe400078e0205 */
[----:B------:R-:W-:Y:S01]  /*10210*/  IMAD.WIDE.U32 R2, R0, c[0x0][0x3e0], R2 ;  /* 0x0000f80000027a25 */ /* 0x000fe200078e0002 */
[----:B------:R-:W-:-:S03]  /*10220*/  SHF.R.S32.HI R0, RZ, 0x1f, R6 ;  /* 0x0000001fff007819 */ /* 0x000fc60000011406 */
[----:B------:R-:W-:Y:S02]  /*10230*/  IMAD.IADD R3, R3, 0x1, R4 ;  /* 0x0000000103037824 */ /* 0x000fe400078e0204 */
[----:B------:R-:W-:Y:S02]  /*10240*/  IMAD R0, R0, c[0x0][0x3d8], RZ ;  /* 0x0000f60000007a24 */ /* 0x000fe400078e02ff */
[----:B------:R-:W-:-:S04]  /*10250*/  IMAD.WIDE.U32 R4, R6, c[0x0][0x3d8], R2 ;  /* 0x0000f60006047a25 */ /* 0x000fc800078e0002 */
[----:B------:R-:W-:Y:S01]  /*10260*/  IMAD R6, R6, c[0x0][0x3dc], R0 ;  /* 0x0000f70006067a24 */ /* 0x000fe200078e0200 */
[----:B------:R-:W-:Y:S02]  /*10270*/  LEA R3, P0, R4, c[0x0][0x380], 0x1 ;  /* 0x0000e00004037a11 */ /* 0x000fe400078008ff */
[----:B------:R-:W-:Y:S02]  /*10280*/  IADD3 R0, R9, R11, RZ ;  /* 0x0000000b09007210 */ /* 0x000fe40007ffe0ff */
[----:B------:R-:W-:-:S04]  /*10290*/  IADD3 R2, R5, R6, RZ ;  /* 0x0000000605027210 */ /* 0x000fc80007ffe0ff */
[----:B------:R-:W-:Y:S01]  /*102a0*/  LEA.HI.X R2, R4, c[0x0][0x384], R2, 0x1, P0 ;  /* 0x0000e10004027a11 */ /* 0x000fe200000f0c02 */
[----:B------:R-:W-:Y:S05]  /*102b0*/  BRA.DIV ~URZ, `(.L_x_463) ;  /* 0x000007727f007947 */ /* 0x000fea000b800000 */
[----:B------:R1:W2:Y:S02]  /*102c0*/  SHFL.IDX PT, R5, R2, RZ, 0x181f ;  /* 0x00181fff02057589 */ /* 0x0002a400000e0000 */
.L_x_481:
[----:B------:R-:W-:Y:S05]  /*102d0*/  BRA.DIV ~URZ, `(.L_x_464) ;  /* 0x000007c27f007947 */ /* 0x000fea000b800000 */
[----:B------:R3:W4:Y:S02]  /*102e0*/  SHFL.IDX PT, R4, R3, RZ, 0x181f ;  /* 0x00181fff03047589 */ /* 0x00072400000e0000 */
.L_x_482:
[----:B------:R-:W-:Y:S01]  /*102f0*/  MOV R10, c[0x0][0x4e8] ;  /* 0x00013a00000a7a02 */ /* 0x000fe20000000f00 */
[----:B------:R-:W-:Y:S04]  /*10300*/  BSSY B0, `(.L_x_465) ;  /* 0x000000f000007945 */ /* 0x000fe80003800000 */
[----:B------:R-:W-:-:S05]  /*10310*/  IMAD R10, R10, c[0x0][0x388], RZ ;  /* 0x0000e2000a0a7a24 */ /* 0x000fca00078e02ff */
[----:B------:R-:W-:-:S13]  /*10320*/  ISETP.GE.AND P0, PT, R0, R10, PT ;  /* 0x0000000a0000720c */ /* 0x000fda0003f06270 */
[----:B------:R-:W-:Y:S05]  /*10330*/  @P0 BRA `(.L_x_466) ;  /* 0x000000b000000947 */ /* 0x000fea0003800000 */
[----:B------:R-:W5:Y:S04]  /*10340*/  LDL.64 R12, [R1+0x8] ;  /* 0x00000800010c7983 */ /* 0x000f680000100a00 */
[----:B---3--:R-:W3:Y:S04]  /*10350*/  LDL R8, [R1+0x2c] ;  /* 0x00002c0001087983 */ /* 0x008ee80000100800 */
[----:B----4-:R-:W4:Y:S01]  /*10360*/  LDL R9, [R1+0x44] ;  /* 0x0000440001097983 */ /* 0x010f220000100800 */
[----:B-----5:R-:W-:Y:S02]  /*10370*/  ISETP.GE.AND P1, PT, R12, c[0x0][0x3c8], PT ;  /* 0x0000f2000c007a0c */ /* 0x020fe40003f26270 */
[----:B---3--:R-:W-:-:S11]  /*10380*/  ISETP.GE.AND P0, PT, R8, c[0x0][0x3c8], PT ;  /* 0x0000f20008007a0c */ /* 0x008fd60003f06270 */
[-C--:B------:R-:W-:Y:S02]  /*10390*/  @!P1 LEA R6, P3, R12, R4.reuse, 0x1 ;  /* 0x000000040c069211 */ /* 0x080fe400078608ff */
[----:B------:R-:W-:Y:S02]  /*103a0*/  @!P0 LEA R4, P2, R8, R4, 0x1 ;  /* 0x0000000408048211 */ /* 0x000fe400078408ff */
[-C--:B--2---:R-:W-:Y:S02]  /*103b0*/  @!P1 LEA.HI.X R7, R12, R5.reuse, R13, 0x1, P3 ;  /* 0x000000050c079211 */ /* 0x084fe400018f0c0d */
[----:B----4-:R-:W-:-:S03]  /*103c0*/  @!P0 LEA.HI.X R5, R8, R5, R9, 0x1, P2 ;  /* 0x0000000508058211 */ /* 0x010fc600010f0c09 */
[----:B------:R2:W-:Y:S04]  /*103d0*/  @!P1 ST.E.128 [R6.64], RZ ;  /* 0x000000ff06009985 */ /* 0x0005e8000c101d06 */
[----:B------:R2:W-:Y:S02]  /*103e0*/  @!P0 ST.E.128 [R4.64], RZ ;  /* 0x000000ff04008985 */ /* 0x0005e4000c101d06 */
.L_x_466:
[----:B------:R-:W-:Y:S05]  /*103f0*/  BSYNC B0 ;  /* 0x0000000000007941 */ /* 0x000fea0003800000 */
.L_x_465:
[----:B------:R-:W-:Y:S05]  /*10400*/  BRA.DIV ~URZ, `(.L_x_467) ;  /* 0x000006f27f007947 */ /* 0x000fea000b800000 */
[----:B--2---:R2:W1:Y:S04]  /*10410*/  SHFL.IDX PT, R5, R2, 0x1, 0x181f ;  /* 0x00381f0002057f89 */ /* 0x00446800000e0000 */
[----:B----4-:R2:W4:Y:S02]  /*10420*/  SHFL.IDX PT, R4, R3, 0x1, 0x181f ;  /* 0x00381f0003047f89 */ /* 0x01052400000e0000 */
.L_x_483:
[----:B------:R-:W-:Y:S01]  /*10430*/  IADD3 R6, R0, 0x20, RZ ;  /* 0x0000002000067810 */ /* 0x000fe20007ffe0ff */
[----:B------:R-:W-:Y:S03]  /*10440*/  BSSY B0, `(.L_x_468) ;  /* 0x000000e000007945 */ /* 0x000fe60003800000 */
[----:B------:R-:W-:-:S13]  /*10450*/  ISETP.GE.AND P0, PT, R6, R10, PT ;  /* 0x0000000a0600720c */ /* 0x000fda0003f06270 */
[----:B------:R-:W-:Y:S05]  /*10460*/  @P0 BRA `(.L_x_469) ;  /* 0x000000b000000947 */ /* 0x000fea0003800000 */
[----:B------:R-:W5:Y:S04]  /*10470*/  LDL.64 R12, [R1+0x8] ;  /* 0x00000800010c7983 */ /* 0x000f680000100a00 */
[----:B--2---:R-:W2:Y:S04]  /*10480*/  LDL R8, [R1+0x2c] ;  /* 0x00002c0001087983 */ /* 0x004ea80000100800 */
[----:B---3--:R-:W3:Y:S01]  /*10490*/  LDL R9, [R1+0x44] ;  /* 0x0000440001097983 */ /* 0x008ee20000100800 */
[----:B-----5:R-:W-:Y:S02]  /*104a0*/  ISETP.GE.AND P1, PT, R12, c[0x0][0x3c8], PT ;  /* 0x0000f2000c007a0c */ /* 0x020fe40003f26270 */
[----:B--2---:R-:W-:-:S11]  /*104b0*/  ISETP.GE.AND P0, PT, R8, c[0x0][0x3c8], PT ;  /* 0x0000f20008007a0c */ /* 0x004fd60003f06270 */
[-C--:B----4-:R-:W-:Y:S02]  /*104c0*/  @!P1 LEA R6, P3, R12, R4.reuse, 0x1 ;  /* 0x000000040c069211 */ /* 0x090fe400078608ff */
[----:B------:R-:W-:Y:S02]  /*104d0*/  @!P0 LEA R4, P2, R8, R4, 0x1 ;  /* 0x0000000408048211 */ /* 0x000fe400078408ff */
[-C--:B-1----:R-:W-:Y:S02]  /*104e0*/  @!P1 LEA.HI.X R7, R12, R5.reuse, R13, 0x1, P3 ;  /* 0x000000050c079211 */ /* 0x082fe400018f0c0d */
[----:B---3--:R-:W-:-:S03]  /*104f0*/  @!P0 LEA.HI.X R5, R8, R5, R9, 0x1, P2 ;  /* 0x0000000508058211 */ /* 0x008fc600010f0c09 */
[----:B------:R1:W-:Y:S04]  /*10500*/  @!P1 ST.E.128 [R6.64], RZ ;  /* 0x000000ff06009985 */ /* 0x0003e8000c101d06 */
[----:B------:R1:W-:Y:S02]  /*10510*/  @!P0 ST.E.128 [R4.64], RZ ;  /* 0x000000ff04008985 */ /* 0x0003e4000c101d06 */
.L_x_469:
[----:B------:R-:W-:Y:S05]  /*10520*/  BSYNC B0 ;  /* 0x0000000000007941 */ /* 0x000fea0003800000 */
.L_x_468:
[----:B------:R-:W-:Y:S05]  /*10530*/  BRA.DIV ~URZ, `(.L_x_470) ;  /* 0x000006827f007947 */ /* 0x000fea000b800000 */
[----:B-1----:R1:W2:Y:S02]  /*10540*/  SHFL.IDX PT, R5, R2, 0x2, 0x181f ;  /* 0x00581f0002057f89 */ /* 0x0022a400000e0000 */
.L_x_484:
[----:B------:R-:W-:Y:S05]  /*10550*/  BRA.DIV ~URZ, `(.L_x_471) ;  /* 0x000006d27f007947 */ /* 0x000fea000b800000 */
[----:B----4-:R4:W1:Y:S02]  /*10560*/  SHFL.IDX PT, R4, R3, 0x2, 0x181f ;  /* 0x00581f0003047f89 */ /* 0x01086400000e0000 */
.L_x_485:
[----:B------:R-:W-:Y:S01]  /*10570*/  IADD3 R6, R0, 0x40, RZ ;  /* 0x0000004000067810 */ /* 0x000fe20007ffe0ff */
[----:B------:R-:W-:Y:S03]  /*10580*/  BSSY B0, `(.L_x_472) ;  /* 0x000000e000007945 */ /* 0x000fe60003800000 */
[----:B------:R-:W-:-:S13]  /*10590*/  ISETP.GE.AND P0, PT, R6, R10, PT ;  /* 0x0000000a0600720c */ /* 0x000fda0003f06270 */
[----:B------:R-:W-:Y:S05]  /*105a0*/  @P0 BRA `(.L_x_473) ;  /* 0x000000b000000947 */ /* 0x000fea0003800000 */
[----:B------:R-:W5:Y:S04]  /*105b0*/  LDL.64 R12, [R1+0x8] ;  /* 0x00000800010c7983 */ /* 0x000f680000100a00 */
[----:B---3--:R-:W3:Y:S04]  /*105c0*/  LDL R8, [R1+0x2c] ;  /* 0x00002c0001087983 */ /* 0x008ee80000100800 */
[----:B----4-:R-:W4:Y:S01]  /*105d0*/  LDL R9, [R1+0x44] ;  /* 0x0000440001097983 */ /* 0x010f220000100800 */
[----:B-----5:R-:W-:Y:S02]  /*105e0*/  ISETP.GE.AND P1, PT, R12, c[0x0][0x3c8], PT ;  /* 0x0000f2000c007a0c */ /* 0x020fe40003f26270 */
[----:B---3--:R-:W-:-:S11]  /*105f0*/  ISETP.GE.AND P0, PT, R8, c[0x0][0x3c8], PT ;  /* 0x0000f20008007a0c */ /* 0x008fd60003f06270 */
[-C--:B-1----:R-:W-:Y:S02]  /*10600*/  @!P1 LEA R6, P3, R12, R4.reuse, 0x1 ;  /* 0x000000040c069211 */ /* 0x082fe400078608ff */
[----:B------:R-:W-:Y:S02]  /*10610*/  @!P0 LEA R4, P2, R8, R4, 0x1 ;  /* 0x0000000408048211 */ /* 0x000fe400078408ff */
[-C--:B--2---:R-:W-:Y:S02]  /*10620*/  @!P1 LEA.HI.X R7, R12, R5.reuse, R13, 0x1, P3 ;  /* 0x000000050c079211 */ /* 0x084fe400018f0c0d */
[----:B----4-:R-:W-:-:S03]  /*10630*/  @!P0 LEA.HI.X R5, R8, R5, R9, 0x1, P2 ;  /* 0x0000000508058211 */ /* 0x010fc600010f0c09 */
[----:B------:R1:W-:Y:S04]  /*10640*/  @!P1 ST.E.128 [R6.64], RZ ;  /* 0x000000ff06009985 */ /* 0x0003e8000c101d06 */
[----:B------:R1:W-:Y:S02]  /*10650*/  @!P0 ST.E.128 [R4.64], RZ ;  /* 0x000000ff04008985 */ /* 0x0003e4000c101d06 */
.L_x_473:
[----:B------:R-:W-:Y:S05]  /*10660*/  BSYNC B0 ;  /* 0x0000000000007941 */ /* 0x000fea0003800000 */
.L_x_472:
[----:B------:R-:W-:Y:S05]  /*10670*/  BRA.DIV ~URZ, `(.L_x_474) ;  /* 0x000006127f007947 */ /* 0x000fea000b800000 */
[----:B-1----:R1:W3:Y:S04]  /*10680*/  SHFL.IDX PT, R6, R2, 0x3, 0x181f ;  /* 0x00781f0002067f89 */ /* 0x0022e800000e0000 */
[----:B--234-:R-:W2:Y:S02]  /*10690*/  SHFL.IDX PT, R3, R3, 0x3, 0x181f ;  /* 0x00781f0003037f89 */ /* 0x01cea400000e0000 */
.L_x_486:
[----:B------:R-:W-:-:S04]  /*106a0*/  IADD3 R0, R0, 0x60, RZ ;  /* 0x0000006000007810 */ /* 0x000fc80007ffe0ff */
[----:B------:R-:W-:-:S13]  /*106b0*/  ISETP.GE.AND P0, PT, R0, R10, PT ;  /* 0x0000000a0000720c */ /* 0x000fda0003f06270 */
[----:B------:R-:W-:Y:S05]  /*106c0*/  @P0 BRA `(.L_x_460) ;  /* 0x000000b000000947 */ /* 0x000fea0003800000 */
[----:B------:R-:W3:Y:S04]  /*106d0*/  LDL.64 R12, [R1+0x8] ;  /* 0x00000800010c7983 */ /* 0x000ee80000100a00 */
[----:B------:R-:W4:Y:S04]  /*106e0*/  LDL R7, [R1+0x2c] ;  /* 0x00002c0001077983 */ /* 0x000f280000100800 */
[----:B------:R-:W5:Y:S01]  /*106f0*/  LDL R8, [R1+0x44] ;  /* 0x0000440001087983 */ /* 0x000f620000100800 */
[----:B---3--:R-:W-:Y:S02]  /*10700*/  ISETP.GE.AND P1, PT, R12, c[0x0][0x3c8], PT ;  /* 0x0000f2000c007a0c */ /* 0x008fe40003f26270 */
[----:B----4-:R-:W-:-:S11]  /*10710*/  ISETP.GE.AND P0, PT, R7, c[0x0][0x3c8], PT ;  /* 0x0000f20007007a0c */ /* 0x010fd60003f06270 */
[CC--:B--2---:R-:W-:Y:S02]  /*10720*/  @!P1 LEA R4, P3, R12.reuse, R3.reuse, 0x1 ;  /* 0x000000030c049211 */ /* 0x0c4fe400078608ff */
[C---:B-1----:R-:W-:Y:S02]  /*10730*/  @!P0 LEA R2, P2, R7.reuse, R3, 0x1 ;  /* 0x0000000307028211 */ /* 0x042fe400078408ff */
[-C--:B------:R-:W-:Y:S02]  /*10740*/  @!P1 LEA.HI.X R5, R12, R6.reuse, R13, 0x1, P3 ;  /* 0x000000060c059211 */ /* 0x080fe400018f0c0d */
[----:B-----5:R-:W-:-:S03]  /*10750*/  @!P0 LEA.HI.X R3, R7, R6, R8, 0x1, P2 ;  /* 0x0000000607038211 */ /* 0x020fc600010f0c08 */
[----:B------:R1:W-:Y:S04]  /*10760*/  @!P1 ST.E.128 [R4.64], RZ ;  /* 0x000000ff04009985 */ /* 0x0003e8000c101d06 */
[----:B------:R1:W-:Y:S02]  /*10770*/  @!P0 ST.E.128 [R2.64], RZ ;  /* 0x000000ff02008985 */ /* 0x0003e4000c101d06 */
.L_x_460:
[----:B------:R-:W-:Y:S05]  /*10780*/  BSYNC B1 ;  /* 0x0000000000017941 */ /* 0x000fea0003800000 */
.L_x_451:
[----:B---3--:R-:W3:Y:S02]  /*10790*/  LDL R0, [R1+0x70] ;  /* 0x0000700001007983 */ /* 0x008ee40000100800 */
[----:B---3--:R-:W-:-:S13]  /*107a0*/  ISETP.NE.AND P0, PT, R0, RZ, PT ;  /* 0x000000ff0000720c */ /* 0x008fda0003f05270 */
[----:B------:R-:W-:Y:S01]  /*107b0*/  @P0 WARPSYNC 0xffffffff ;  /* 0xffffffff00000948 */ /* 0x000fe20003800000 */
[----:B------:R-:W-:Y:S06]  /*107c0*/  @P0 BAR.SYNC.DEFER_BLOCKING 0x5, 0x100 ;  /* 0x0144000000000b1d */ /* 0x000fec0000010000 */
[----:B------:R-:W3:Y:S04]  /*107d0*/  @P0 LDS R0, [0x10100] ;  /* 0x01010000ff000984 */ /* 0x000ee80000000800 */
[----:B---3--:R3:W-:Y:S04]  /*107e0*/  @P0 STL [R1+0x48], R0 ;  /* 0x0000480001000387 */ /* 0x0087e80000100800 */
[----:B------:R-:W-:Y:S06]  /*107f0*/  @P0 BAR.ARV 0x4, 0x100 ;  /* 0x0104000000000b1d */ /* 0x000fec0000002000 */
[----:B------:R-:W-:Y:S05]  /*10800*/  @P0 BRA `(.L_x_475) ;  /* 0x0000007000000947 */ /* 0x000fea0003800000 */
[----:B------:R-:W-:Y:S05]  /*10810*/  BRA.DIV ~URZ, `(.L_x_476) ;  /* 0x000005427f007947 */ /* 0x000fea000b800000 */
[----:B---3--:R3:W4:Y:S02]  /*10820*/  SHFL.IDX PT, R0, R40, RZ, 0x1f ;  /* 0x00001fff28007589 */ /* 0x00872400000e0000 */
.L_x_487:
[----:B------:R-:W-:Y:S01]  /*10830*/  WARPSYNC 0xffffffff ;  /* 0xffffffff00007948 */ /* 0x000fe20003800000 */
[----:B------:R-:W-:Y:S06]  /*10840*/  BAR.SYNC.DEFER_BLOCKING 0x4, 0x100 ;  /* 0x0104000000007b1d */ /* 0x000fec0000010000 */
[----:B----4-:R4:W-:Y:S04]  /*10850*/  STL [R1+0x48], R0 ;  /* 0x0000480001007387 */ /* 0x0109e80000100800 */
[----:B------:R4:W-:Y:S04]  /*10860*/  @!P4 STS [0x10100], R40 ;  /* 0x01010028ff00c388 */ /* 0x0009e80000000800 */
[----:B------:R-:W-:Y:S06]  /*10870*/  BAR.ARV 0x5, 0x100 ;  /* 0x0144000000007b1d */ /* 0x000fec0000002000 */
.L_x_475:
[----:B---34-:R-:W3:Y:S02]  /*10880*/  LDL R0, [R1+0x48] ;  /* 0x0000480001007983 */ /* 0x018ee40000100800 */
[----:B---3--:R-:W-:-:S13]  /*10890*/  ISETP.GE.AND P0, PT, R0, c[0x0][0x538], PT ;  /* 0x00014e0000007a0c */ /* 0x008fda0003f06270 */
[----:B-12--5:R-:W-:Y:S01]  /*108a0*/  @P0 CALL.REL.NOINC `(.L_x_477) ;  /* 0x0000001000000944 */ /* 0x026fe20003c00000 */
[----:B------:R-:W-:Y:S05]  /*108b0*/  BRA `(.L_x_478) ;  /* 0xffff014000007947 */ /* 0x000fea000383ffff */
.L_x_477:
[----:B------:R-:W-:Y:S05]  /*108c0*/  EXIT ;  /* 0x000000000000794d */ /* 0x000fea0003800000 */
.L_x_447:
[----:B-1----:R1:W5:Y:S01]  /*108d0*/  LDL R0, [R1+0x4] ;  /* 0x0000040001007983 */ /* 0x0023620000100800 */
[----:B------:R-:W-:Y:S02]  /*108e0*/  MOV R3, 0x2 ;  /* 0x0000000200037802 */ /* 0x000fe40000000f00 */
[----:B------:R-:W-:Y:S02]  /*108f0*/  MOV R2, 0x10910 ;  /* 0x0001091000027802 */ /* 0x000fe40000000f00 */
[----:B-1---5:R-:W-:Y:S05]  /*10900*/  CALL.REL.NOINC `($__internal_0_$__cuda_sm70_shflsync_bfly_p) ;  /* 0x000004c000007944 */ /* 0x022fea0003c00000 */
[----:B------:R-:W-:Y:S01]  /*10910*/  MOV R4, R5 ;  /* 0x0000000500047202 */ /* 0x000fe20000000f00 */
[----:B------:R-:W-:Y:S05]  /*10920*/  BRA `(.L_x_479) ;  /* 0xffffde9000007947 */ /* 0x000fea000383ffff */
.L_x_448:
[----:B------:R-:W-:Y:S01]  /*10930*/  IMAD.MOV.U32 R0, RZ, RZ, R4 ;  /* 0x000000ffff007224 */ /* 0x000fe200078e0004 */
[----:B------:R-:W-:Y:S02]  /*10940*/  MOV R3, 0x1 ;  /* 0x0000000100037802 */ /* 0x000fe40000000f00 */
[----:B------:R-:W-:Y:S02]  /*10950*/  MOV R2, 0x10970 ;  /* 0x0001097000027802 */ /* 0x000fe40000000f00 */
[----:B------:R-:W-:Y:S05]  /*10960*/  CALL.REL.NOINC `($__internal_0_$__cuda_sm70_shflsync_bfly_p) ;  /* 0x0000046000007944 */ /* 0x000fea0003c00000 */
[----:B------:R1:W5:Y:S01]  /*10970*/  LDL R0, [R1+0x10] ;  /* 0x0000100001007983 */ /* 0x0003620000100800 */
[----:B------:R-:W-:Y:S01]  /*10980*/  FADD.FTZ R4, R4, R5 ;  /* 0x0000000504047221 */ /* 0x000fe20000010000 */
[----:B------:R-:W-:Y:S02]  /*10990*/  MOV R3, 0x2 ;  /* 0x0000000200037802 */ /* 0x000fe40000000f00 */
[----:B------:R-:W-:-:S02]  /*109a0*/  MOV R2, 0x109c0 ;  /* 0x000109c000027802 */ /* 0x000fc40000000f00 */
[----:B-1---5:R-:W-:Y:S05]  /*109b0*/  CALL.REL.NOINC `($__internal_0_$__cuda_sm70_shflsync_bfly_p) ;  /* 0x0000041000007944 */ /* 0x022fea0003c00000 */
[----:B------:R-:W2:Y:S01]  /*109c0*/  LDL.LU R0, [R1+0x10] ;  /* 0x0000100001007983 */ /* 0x000ea20000300800 */
[----:B------:R-:W-:-:S02]  /*109d0*/  MOV R3, 0x1 ;  /* 0x0000000100037802 */ /* 0x000fc40000000f00 */
[----:B------:R-:W-:Y:S01]  /*109e0*/  MOV R2, 0x10a10 ;  /* 0x00010a1000027802 */ /* 0x000fe20000000f00 */
[----:B--2---:R-:W-:Y:S02]  /*109f0*/  FADD.FTZ R0, R0, R5 ;  /* 0x0000000500007221 */ /* 0x004fe40000010000 */
[----:B------:R-:W-:Y:S05]  /*10a00*/  CALL.REL.NOINC `($__internal_0_$__cuda_sm70_shflsync_bfly_p) ;  /* 0x000003c000007944 */ /* 0x000fea0003c00000 */
[----:B------:R-:W-:Y:S01]  /*10a10*/  MOV R3, R5 ;  /* 0x0000000500037202 */ /* 0x000fe20000000f00 */
[----:B------:R-:W-:Y:S05]  /*10a20*/  BRA `(.L_x_480) ;  /* 0xffffde2000007947 */ /* 0x000fea000383ffff */
.L_x_463:
[----:B------:R-:W-:Y:S01]  /*10a30*/  IMAD.MOV.U32 R8, RZ, RZ, R2 ;  /* 0x000000ffff087224 */ /* 0x000fe200078e0002 */
[----:B------:R-:W-:Y:S01]  /*10a40*/  MOV R7, RZ ;  /* 0x000000ff00077202 */ /* 0x000fe20000000f00 */
[----:B------:R-:W-:Y:S01]  /*10a50*/  IMAD.MOV.U32 R4, RZ, RZ, 0x181f ;  /* 0x0000181fff047424 */ /* 0x000fe200078e00ff */
[----:B------:R-:W-:Y:S02]  /*10a60*/  MOV R9, 0x10a80 ;  /* 0x00010a8000097802 */ /* 0x000fe40000000f00 */
[----:B------:R-:W-:Y:S05]  /*10a70*/  CALL.REL.NOINC `($__internal_1_$__cuda_sm70_shflsync_idx_p) ;  /* 0x0000039000007944 */ /* 0x000fea0003c00000 */
[----:B------:R-:W-:Y:S01]  /*10a80*/  MOV R5, R4 ;  /* 0x0000000400057202 */ /* 0x000fe20000000f00 */
[----:B------:R-:W-:Y:S05]  /*10a90*/  BRA `(.L_x_481) ;  /* 0xfffff83000007947 */ /* 0x000fea000383ffff */
.L_x_464:
[----:B------:R-:W-:Y:S01]  /*10aa0*/  IMAD.MOV.U32 R8, RZ, RZ, R3 ;  /* 0x000000ffff087224 */ /* 0x000fe200078e0003 */
[----:B------:R-:W-:Y:S01]  /*10ab0*/  MOV R7, RZ ;  /* 0x000000ff00077202 */ /* 0x000fe20000000f00 */
[----:B------:R-:W-:Y:S01]  /*10ac0*/  IMAD.MOV.U32 R4, RZ, RZ, 0x181f ;  /* 0x0000181fff047424 */ /* 0x000fe200078e00ff */
[----:B------:R-:W-:Y:S02]  /*10ad0*/  MOV R9, 0x10af0 ;  /* 0x00010af000097802 */ /* 0x000fe40000000f00 */
[----:B-12---:R-:W-:Y:S05]  /*10ae0*/  CALL.REL.NOINC `($__internal_1_$__cuda_sm70_shflsync_idx_p) ;  /* 0x0000032000007944 */ /* 0x006fea0003c00000 */
[----:B------:R-:W-:Y:S05]  /*10af0*/  BRA `(.L_x_482) ;  /* 0xfffff7f000007947 */ /* 0x000fea000383ffff */
.L_x_467:
[----:B------:R-:W-:Y:S01]  /*10b00*/  IMAD.MOV.U32 R8, RZ, RZ, R2 ;  /* 0x000000ffff087224 */ /* 0x000fe200078e0002 */
[----:B--2---:R-:W-:Y:S01]  /*10b10*/  MOV R7, 0x1 ;  /* 0x0000000100077802 */ /* 0x004fe20000000f00 */
[----:B----4-:R-:W-:Y:S01]  /*10b20*/  IMAD.MOV.U32 R4, RZ, RZ, 0x181f ;  /* 0x0000181fff047424 */ /* 0x010fe200078e00ff */
[----:B------:R-:W-:-:S02]  /*10b30*/  MOV R9, 0x10b50 ;  /* 0x00010b5000097802 */ /* 0x000fc40000000f00 */
[----:B-1-3--:R-:W-:Y:S05]  /*10b40*/  CALL.REL.NOINC `($__internal_1_$__cuda_sm70_shflsync_idx_p) ;  /* 0x000002c000007944 */ /* 0x00afea0003c00000 */
[----:B------:R-:W-:Y:S01]  /*10b50*/  IMAD.MOV.U32 R5, RZ, RZ, R4 ;  /* 0x000000ffff057224 */ /* 0x000fe200078e0004 */
[----:B------:R-:W-:Y:S01]  /*10b60*/  MOV R7, 0x1 ;  /* 0x0000000100077802 */ /* 0x000fe20000000f00 */
[----:B------:R-:W-:Y:S01]  /*10b70*/  IMAD.MOV.U32 R8, RZ, RZ, R3 ;  /* 0x000000ffff087224 */ /* 0x000fe200078e0003 */
[----:B------:R-:W-:-:S02]  /*10b80*/  MOV R4, 0x181f ;  /* 0x0000181f00047802 */ /* 0x000fc40000000f00 */
[----:B------:R-:W-:Y:S02]  /*10b90*/  MOV R9, 0x10bb0 ;  /* 0x00010bb000097802 */ /* 0x000fe40000000f00 */
[----:B------:R-:W-:Y:S05]  /*10ba0*/  CALL.REL.NOINC `($__internal_1_$__cuda_sm70_shflsync_idx_p) ;  /* 0x0000026000007944 */ /* 0x000fea0003c00000 */
[----:B------:R-:W-:Y:S05]  /*10bb0*/  BRA `(.L_x_483) ;  /* 0xfffff87000007947 */ /* 0x000fea000383ffff */
.L_x_470:
[----:B------:R-:W-:Y:S01]  /*10bc0*/  IMAD.MOV.U32 R8, RZ, RZ, R2 ;  /* 0x000000ffff087224 */ /* 0x000fe200078e0002 */
[----:B-1----:R-:W-:Y:S01]  /*10bd0*/  MOV R7, 0x2 ;  /* 0x0000000200077802 */ /* 0x002fe20000000f00 */
[----:B----4-:R-:W-:Y:S01]  /*10be0*/  IMAD.MOV.U32 R4, RZ, RZ, 0x181f ;  /* 0x0000181fff047424 */ /* 0x010fe200078e00ff */
[----:B------:R-:W-:Y:S02]  /*10bf0*/  MOV R9, 0x10c10 ;  /* 0x00010c1000097802 */ /* 0x000fe40000000f00 */
[----:B--23--:R-:W-:Y:S05]  /*10c00*/  CALL.REL.NOINC `($__internal_1_$__cuda_sm70_shflsync_idx_p) ;  /* 0x0000020000007944 */ /* 0x00cfea0003c00000 */
[----:B------:R-:W-:Y:S01]  /*10c10*/  MOV R5, R4 ;  /* 0x0000000400057202 */ /* 0x000fe20000000f00 */
[----:B------:R-:W-:Y:S05]  /*10c20*/  BRA `(.L_x_484) ;  /* 0xfffff92000007947 */ /* 0x000fea000383ffff */
.L_x_471:
[----:B------:R-:W-:Y:S01]  /*10c30*/  IMAD.MOV.U32 R8, RZ, RZ, R3 ;  /* 0x000000ffff087224 */ /* 0x000fe200078e0003 */
[----:B------:R-:W-:Y:S01]  /*10c40*/  MOV R7, 0x2 ;  /* 0x0000000200077802 */ /* 0x000fe20000000f00 */
[----:B----4-:R-:W-:Y:S01]  /*10c50*/  IMAD.MOV.U32 R4, RZ, RZ, 0x181f ;  /* 0x0000181fff047424 */ /* 0x010fe200078e00ff */
[----:B------:R-:W-:Y:S02]  /*10c60*/  MOV R9, 0x10c80 ;  /* 0x00010c8000097802 */ /* 0x000fe40000000f00 */
[----:B-123--:R-:W-:Y:S05]  /*10c70*/  CALL.REL.NOINC `($__internal_1_$__cuda_sm70_shflsync_idx_p) ;  /* 0x0000019000007944 */ /* 0x00efea0003c00000 */
[----:B------:R-:W-:Y:S05]  /*10c80*/  BRA `(.L_x_485) ;  /* 0xfffff8e000007947 */ /* 0x000fea000383ffff */
.L_x_474:
[----:B------:R-:W-:Y:S01]  /*10c90*/  IMAD.MOV.U32 R8, RZ, RZ, R2 ;  /* 0x000000ffff087224 */ /* 0x000fe200078e0002 */
[----:B-1----:R-:W-:Y:S01]  /*10ca0*/  MOV R7, 0x3 ;  /* 0x0000000300077802 */ /* 0x002fe20000000f00 */
[----:B------:R-:W-:Y:S01]  /*10cb0*/  IMAD.MOV.U32 R4, RZ, RZ, 0x181f ;  /* 0x0000181fff047424 */ /* 0x000fe200078e00ff */
[----:B------:R-:W-:-:S02]  /*10cc0*/  MOV R9, 0x10ce0 ;  /* 0x00010ce000097802 */ /* 0x000fc40000000f00 */
[----:B--234-:R-:W-:Y:S05]  /*10cd0*/  CALL.REL.NOINC `($__internal_1_$__cuda_sm70_shflsync_idx_p) ;  /* 0x0000013000007944 */ /* 0x01cfea0003c00000 */
[----:B------:R-:W-:Y:S01]  /*10ce0*/  IMAD.MOV.U32 R6, RZ, RZ, R4 ;  /* 0x000000ffff067224 */ /* 0x000fe200078e0004 */
[----:B------:R-:W-:Y:S01]  /*10cf0*/  MOV R7, 0x3 ;  /* 0x0000000300077802 */ /* 0x000fe20000000f00 */
[----:B------:R-:W-:Y:S01]  /*10d00*/  IMAD.MOV.U32 R8, RZ, RZ, R3 ;  /* 0x000000ffff087224 */ /* 0x000fe200078e0003 */
[----:B------:R-:W-:-:S02]  /*10d10*/  MOV R4, 0x181f ;  /* 0x0000181f00047802 */ /* 0x000fc40000000f00 */
[----:B------:R-:W-:Y:S02]  /*10d20*/  MOV R9, 0x10d40 ;  /* 0x00010d4000097802 */ /* 0x000fe40000000f00 */
[----:B------:R-:W-:Y:S05]  /*10d30*/  CALL.REL.NOINC `($__internal_1_$__cuda_sm70_shflsync_idx_p) ;  /* 0x000000d000007944 */ /* 0x000fea0003c00000 */
[----:B------:R-:W-:Y:S01]  /*10d40*/  MOV R3, R4 ;  /* 0x0000000400037202 */ /* 0x000fe20000000f00 */
[----:B------:R-:W-:Y:S05]  /*10d50*/  BRA `(.L_x_486) ;  /* 0xfffff94000007947 */ /* 0x000fea000383ffff */
.L_x_476:
[----:B------:R-:W-:Y:S01]  /*10d60*/  IMAD.MOV.U32 R8, RZ, RZ, R40 ;  /* 0x000000ffff087224 */ /* 0x000fe200078e0028 */
[----:B------:R-:W-:Y:S01]  /*10d70*/  MOV R7, RZ ;  /* 0x000000ff00077202 */ /* 0x000fe20000000f00 */
[----:B-1----:R-:W-:Y:S01]  /*10d80*/  IMAD.MOV.U32 R4, RZ, RZ, 0x1f ;  /* 0x0000001fff047424 */ /* 0x002fe200078e00ff */
[----:B------:R-:W-:Y:S02]  /*10d90*/  MOV R9, 0x10db0 ;  /* 0x00010db000097802 */ /* 0x000fe40000000f00 */
[----:B--2345:R-:W-:Y:S05]  /*10da0*/  CALL.REL.NOINC `($__internal_1_$__cuda_sm70_shflsync_idx_p) ;  /* 0x0000006000007944 */ /* 0x03cfea0003c00000 */
[----:B------:R-:W-:Y:S01]  /*10db0*/  MOV R0, R4 ;  /* 0x0000000400007202 */ /* 0x000fe20000000f00 */
[----:B------:R-:W-:Y:S05]  /*10dc0*/  BRA `(.L_x_487) ;  /* 0xfffffa6000007947 */ /* 0x000fea000383ffff */
        .weak           $__internal_0_$__cuda_sm70_shflsync_bfly_p
        .type           $__internal_0_$__cuda_sm70_shflsync_bfly_p,@function
        .size           $__internal_0_$__cuda_sm70_shflsync_bfly_p,($__internal_1_$__cuda_sm70_shflsync_idx_p - $__internal_0_$__cuda_sm70_shflsync_bfly_p)
$__internal_0_$__cuda_sm70_shflsync_bfly_p:
[----:B------:R-:W-:Y:S04]  /*10dd0*/  WARPSYNC R6 ;  /* 0x0000000600007348 */ /* 0x000fe80003800000 */
[----:B------:R1:W2:Y:S02]  /*10de0*/  SHFL.BFLY PT, R5, R0, R3, R7 ;  /* 0x0c00000300057389 */ /* 0x0002a400000e0007 */
[----:B-1----:R-:W-:-:S04]  /*10df0*/  MOV R3, 0x0 ;  /* 0x0000000000037802 */ /* 0x002fc80000000f00 */
[----:B--2---:R-:W-:Y:S05]  /*10e00*/  RET.REL.NODEC R2 `(_ZN7cutlass13device_kernelIN5flash19enable_sm80_to_sm89INS1_16FlashAttnFwdSm80INS1_25CollectiveMainloopFwdSm80ILi8ELi1ELb1EN4cute5tupleIJNS5_1CILi128EEES8_S8_EEELi128ENS_10bfloat16_tEfNS_4arch4Sm80ELb1ELb0ELb1ELb0ELb0ELb0ELb1ELb0EEENS1_21CollectiveEpilogueFwdIS9_NS6_IJNS7_ILi1EEESF_SF_EEESA_SC_Li256ELb0ELb1ELb0ELb0EEENS1_30DynamicPersistentTileSchedulerILi256ELi256ELb0ELb1ELb0EEEEEEEEEvNT_6ParamsE) ;  /* 0xfffef1f002007950 */ /* 0x004fea0003c3ffff */
        .weak           $__internal_1_$__cuda_sm70_shflsync_idx_p
        .type           $__internal_1_$__cuda_sm70_shflsync_idx_p,@function
        .size           $__internal_1_$__cuda_sm70_shflsync_idx_p,(.L_x_1830 - $__internal_1_$__cuda_sm70_shflsync_idx_p)
$__internal_1_$__cuda_sm70_shflsync_idx_p:
[----:B------:R-:W-:Y:S04]  /*10e10*/  WARPSYNC R41 ;  /* 0x0000002900007348 */ /* 0x000fe80003800000 */
[----:B------:R1:W2:Y:S02]  /*10e20*/  SHFL.IDX PT, R4, R8, R7, R4 ;  /* 0x0000000708047389 */ /* 0x0002a400000e0004 */
[----:B-1----:R-:W-:Y:S02]  /*10e30*/  MOV R8, R9 ;  /* 0x0000000900087202 */ /* 0x002fe40000000f00 */
[----:B------:R-:W-:-:S04]  /*10e40*/  MOV R9, 0x0 ;  /* 0x0000000000097802 */ /* 0x000fc80000000f00 */
[----:B--2---:R-:W-:Y:S05]  /*10e50*/  RET.REL.NODEC R8 `(_ZN7cutlass13device_kernelIN5flash19enable_sm80_to_sm89INS1_16FlashAttnFwdSm80INS1_25CollectiveMainloopFwdSm80ILi8ELi1ELb1EN4cute5tupleIJNS5_1CILi128EEES8_S8_EEELi128ENS_10bfloat16_tEfNS_4arch4Sm80ELb1ELb0ELb1ELb0ELb0ELb0ELb1ELb0EEENS1_21CollectiveEpilogueFwdIS9_NS6_IJNS7_ILi1EEESF_SF_EEESA_SC_Li256ELb0ELb1ELb0ELb0EEENS1_30DynamicPersistentTileSchedulerILi256ELi256ELb0ELb1ELb0EEEEEEEEEvNT_6ParamsE) ;  /* 0xfffef1a008007950 */ /* 0x004fea0003c3ffff */
.L_x_488:
        /* <DEDUP_REMOVED lines=10> */
.L_x_1830:


//--------------------- .text._ZN7cutlass13device_kernelIN5flash19enable_sm80_to_sm89INS1_16FlashAttnFwdSm80INS1_25CollectiveMainloopFwdSm80ILi8ELi1ELb1EN4cute5tupleIJNS5_1CILi128EEES8_S8_EEELi128ENS_10bfloat16_tEfNS_4arch4Sm80ELb1ELb0ELb1ELb1ELb0ELb0ELb1ELb0EEENS1_21CollectiveEpilogueFwdIS9_NS6_IJNS7_ILi1EEESF_SF_EEESA_SC_Li256ELb1ELb1ELb0ELb0EEENS1_19SingleTileSchedulerILb1ELb0ELb1ELi128EEEEEEEEEvNT_6ParamsE --------------------------
	.section	.text._ZN7cutlass13device_kernelIN5flash19enable_sm80_to_sm89INS1_16FlashAttnFwdSm80INS1_25CollectiveMainloopFwdSm80ILi8ELi1ELb1EN4cute5tupleIJNS5_1CILi128EEES8_S8_EEELi128ENS_10bfloat16_tEfNS_4arch4Sm80ELb1ELb0ELb1ELb1ELb0ELb0ELb1ELb0EEENS1_21CollectiveEpilogueFwdIS9_NS6_IJNS7_ILi1EEESF_SF_EEESA_SC_Li256ELb1ELb1ELb0ELb0EEENS1_19SingleTileSchedulerILb1ELb0ELb1ELi128EEEEEEEEEvNT_6ParamsE,"ax",@progbits
	.sectioninfo	@"SHI_REGISTERS=255"
	.align	128
.text._ZN7cutlass13device_kernelIN5flash19enable_sm80_to_sm89INS1_16FlashAttnFwdSm80INS1_25CollectiveMainloopFwdSm80ILi8ELi1ELb1EN4cute5tupleIJNS5_1CILi128EEES8_S8_EEELi128ENS_10bfloat16_tEfNS_4arch4Sm80ELb1ELb0ELb1ELb1ELb0ELb0ELb1ELb0EEENS1_21CollectiveEpilogueFwdIS9_NS6_IJNS7_ILi1EEESF_SF_EEESA_SC_Li256ELb1ELb1ELb0ELb0EEENS1_19SingleTileSchedulerILb1ELb0ELb1ELi128EEEEEEEEEvNT_6ParamsE:
        .type           _ZN7cutlass13device_kernelIN5flash19enable_sm80_to_sm89INS1_16FlashAttnFwdSm80INS1_25CollectiveMainloopFwdSm80ILi8ELi1ELb1EN4cute5tupleIJNS5_1CILi128EEES8_S8_EEELi128ENS_10bfloat16_tEfNS_4arch4Sm80ELb1ELb0ELb1ELb1ELb0ELb0ELb1ELb0EEENS1_21CollectiveEpilogueFwdIS9_NS6_IJNS7_ILi1EEESF_SF_EEESA_SC_Li256ELb1ELb1ELb0ELb0EEENS1_19SingleTileSchedulerILb1ELb0ELb1ELi128EEEEEEEEEvNT_6ParamsE,@function
        .size           _ZN7cutlass13device_kernelIN5flash19enable_sm80_to_sm89INS1_16FlashAttnFwdSm80INS1_25CollectiveMainloopFwdSm80ILi8ELi1ELb1EN4cute5tupleIJNS5_1CILi128EEES8_S8_EEELi128ENS_10bfloat16_tEfNS_4arch4Sm80ELb1ELb0ELb1ELb1ELb0ELb0ELb1ELb0EEENS1_21CollectiveEpilogueFwdIS9_NS6_IJNS7_ILi1EEESF_SF_EEESA_SC_Li256ELb1ELb1ELb0ELb0EEENS1_19SingleTileSchedulerILb1ELb0ELb1ELi128EEEEEEEEEvNT_6ParamsE,(.L_x_1833 - _ZN7cutlass13device_kernelIN5flash19enable_sm80_to_sm89INS1_16FlashAttnFwdSm80INS1_25CollectiveMainloopFwdSm80ILi8ELi1ELb1EN4cute5tupleIJNS5_1CILi128EEES8_S8_EEELi128ENS_10bfloat16_tEfNS_4arch4Sm80ELb1ELb0ELb1ELb1ELb0ELb0ELb1ELb0EEENS1_21CollectiveEpilogueFwdIS9_NS6_IJNS7_ILi1EEESF_SF_EEESA_SC_Li256ELb1ELb1ELb0ELb0EEENS1_19SingleTileSchedulerILb1ELb0ELb1ELi128EEEEEEEEEvNT_6ParamsE)
        .other          _ZN7cutlass13device_kernelIN5flash19enable_sm80_to_sm89INS1_16FlashAttnFwdSm80INS1_25CollectiveMainloopFwdSm80ILi8ELi1ELb1EN4cute5tupleIJNS5_1CILi128EEES8_S8_EEELi128ENS_10bfloat16_tEfNS_4arch4Sm80ELb1ELb0ELb1ELb1ELb0ELb0ELb1ELb0EEENS1_21CollectiveEpilogueFwdIS9_NS6_IJNS7_ILi1EEESF_SF_EEESA_SC_Li256ELb1ELb1ELb0ELb0EEENS1_19SingleTileSchedulerILb1ELb0ELb1ELi128EEEEEEEEEvNT_6ParamsE,@"STO_CUDA_ENTRY STV_DEFAULT"
_ZN7cutlass13device_kernelIN5flash19enable_sm80_to_sm89INS1_16FlashAttnFwdSm80INS1_25CollectiveMainloopFwdSm80ILi8ELi1ELb1EN4cute5tupleIJNS5_1CILi128EEES8_S8_EEELi128ENS_10bfloat16_tEfNS_4arch4Sm80ELb1ELb0ELb1ELb1ELb0ELb0ELb1ELb0EEENS1_21CollectiveEpilogueFwdIS9_NS6_IJNS7_ILi1EEESF_SF_EEESA_SC_Li256ELb1ELb1ELb0ELb0EEENS1_19SingleTileSchedulerILb1ELb0ELb1ELi128EEEEEEEEEvNT_6ParamsE:
[----:B------:R-:W-:Y:S02]  /*0000*/  MOV R1, c[0x0][0x28] ;  /* 0x00000a0000017a02 */ /* 0x000fe40000000f00 */
[----:B------:R-:W1:Y:S01]  /*0010*/  S2R R189, SR_TID.X ;  /* 0x0000000000bd7919 */ /* 0x000e620000002100 */
[----:B------:R-:W-:Y:S01]  /*0020*/  IMAD.MOV.U32 R23, RZ, RZ, 0x4 ;  /* 0x00000004ff177424 */ /* 0x000fe200078e00ff */
[----:B------:R-:W2:Y:S01]  /*0030*/  S2UR UR4, SR_CTAID.X ;  /* 0x00000000000479c3 */ /* 0x000ea20000002500 */
[----:B------:R-:W-:Y:S01]  /*0040*/  ULDC.64 UR18, c[0x0][0x118] ;  /* 0x0000460000127ab9 */ /* 0x000fe20000000a00 */
[----:B------:R-:W3:Y:S01]  /*0050*/  S2R R5, SR_CTAID.Z ;  /* 0x0000000000057919 */ /* 0x000ee20000002700 */
[----:B------:R-:W-:Y:S02]  /*0060*/  IADD3 R1, R1, -0x58, RZ ;  /* 0xffffffa801017810 */ /* 0x000fe40007ffe0ff */
        /* <DEDUP_REMOVED lines=10> */
.L_x_490:
        /* <DEDUP_REMOVED lines=8> */
.L_x_492:
[----:B------:R-:W-:-:S04]  /*0190*/  MOV R0, c[0x0][0x54c] ;  /* 0x0001530000007a02 */ /* 0x000fc80000000f00 */
.L_x_491:
[----:B------:R-:W-:Y:S01]  /*01a0*/  USHF.L.U32 UR4, UR4, 0x7, URZ ;  /* 0x0000000704047899 */ /* 0x000fe2000800063f */
[----:B-----5:R-:W-:-:S05]  /*01b0*/  IMAD R0, R0, c[0x0][0x548], RZ ;  /* 0x0001520000007a24 */ /* 0x020fca00078e02ff */
[----:B-1----:R-:W-:-:S04]  /*01c0*/  MOV R2, UR4 ;  /* 0x0000000400027c02 */ /* 0x002fc80008000f00 */
[----:B------:R-:W-:Y:S01]  /*01d0*/  ISETP.GE.AND P0, PT, R2, R0, PT ;  /* 0x000000000200720c */ /* 0x000fe20003f06270 */
[----:B------:R1:W-:Y:S03]  /*01e0*/  STL [R1], R2 ;  /* 0x0000000201007387 */ /* 0x0003e60000100800 */
[----:B------:R-:W-:-:S05]  /*01f0*/  SEL R0, R5, 0xffffffff, !P0 ;  /* 0xffffffff05007807 */ /* 0x000fca0004000000 */
[----:B------:R1:W-:Y:S01]  /*0200*/  STL [R1+0x50], R0 ;  /* 0x0000500001007387 */ /* 0x0003e20000100800 */
[----:B------:R-:W-:Y:S05]  /*0210*/  BRA `(.L_x_493) ;  /* 0x0000015000007947 */ /* 0x000fea0003800000 */
.L_x_489:
[----:B------:R-:W-:-:S04]  /*0220*/  ISETP.NE.U32.AND P0, PT, RZ, c[0x0][0x568], PT ;  /* 0x00015a00ff007a0c */ /* 0x000fc80003f05070 */
[----:B------:R-:W-:-:S13]  /*0230*/  ISETP.NE.AND.EX P0, PT, RZ, c[0x0][0x56c], PT, P0 ;  /* 0x00015b00ff007a0c */ /* 0x000fda0003f05300 */
[----:B------:R-:W-:Y:S05]  /*0240*/  @!P0 BRA `(.L_x_494) ;  /* 0x0000002000008947 */ /* 0x000fea0003800000 */
[----:B------:R1:W5:Y:S01]  /*0250*/  LDG.E R0, [R2.64] ;  /* 0x0000001202007981 */ /* 0x000362000c1e1900 */
[----:B------:R-:W-:Y:S05]  /*0260*/  BRA `(.L_x_495) ;  /* 0x0000009000007947 */ /* 0x000fea0003800000 */
.L_x_494:
        /* <DEDUP_REMOVED lines=8> */
.L_x_496:
[----:B------:R-:W-:-:S04]  /*02f0*/  MOV R0, c[0x0][0x54c] ;  /* 0x0001530000007a02 */ /* 0x000fc80000000f00 */
.L_x_495:
[----:B------:R-:W-:Y:S01]  /*0300*/  USHF.L.U32 UR4, UR4, 0x7, URZ ;  /* 0x0000000704047899 */ /* 0x000fe2000800063f */
[----:B-----5:R-:W-:-:S05]  /*0310*/  IMAD R0, R0, c[0x0][0x548], RZ ;  /* 0x0001520000007a24 */ /* 0x020fca00078e02ff */
[----:B-1----:R-:W-:-:S04]  /*0320*/  MOV R2, UR4 ;  /* 0x0000000400027c02 */ /* 0x002fc80008000f00 */
[----:B------:R-:W-:Y:S01]  /*0330*/  ISETP.GE.AND P0, PT, R2, R0, PT ;  /* 0x000000000200720c */ /* 0x000fe20003f06270 */
[----:B------:R1:W-:Y:S03]  /*0340*/  STL [R1], R2 ;  /* 0x0000000201007387 */ /* 0x0003e60000100800 */
[----:B------:R-:W-:-:S05]  /*0350*/  SEL R0, R5, 0xffffffff, !P0 ;  /* 0xffffffff05007807 */ /* 0x000fca0004000000 */
[----:B------:R1:W-:Y:S04]  /*0360*/  STL [R1+0x50], R0 ;  /* 0x0000500001007387 */ /* 0x0003e80000100800 */
.L_x_493:
[----:B------:R-:W2:Y:S02]  /*0370*/  LDL R28, [R1+0x50] ;  /* 0x00005000011c7983 */ /* 0x000ea40000100800 */
[----:B--2---:R-:W-:-:S13]  /*0380*/  ISETP.GE.AND P0, PT, R28, RZ, PT ;  /* 0x000000ff1c00720c */ /* 0x004fda0003f06270 */
        /* <DEDUP_REMOVED lines=9> */
[----:B------:R-:W-:-:S04]  /*0420*/  @P2 IMAD.WIDE R4, R28, R23, c[0x0][0x370] ;  /* 0x0000dc001c042625 */ /* 0x000fc800078e0217 */
[CC--:B-1----:R-:W-:Y:S01]  /*0430*/  @P1 IMAD.WIDE R2, R28.reuse, R23.reuse, c[0x0][0x360] ;  /* 0x0000d8001c021625 */ /* 0x0c2fe200078e0217 */
[----:B------:R1:W2:Y:S03]  /*0440*/  @P2 LDG.E R7, [R4.64] ;  /* 0x0000001204072981 */ /* 0x0002a6000c1e1900 */
[----:B------:R-:W-:Y:S01]  /*0450*/  IMAD.MOV.U32 R6, RZ, RZ, RZ ;  /* 0x000000ffff067224 */ /* 0x000fe200078e00ff */
[----:B------:R3:W4:Y:S01]  /*0460*/  @P1 LDG.E R0, [R2.64] ;  /* 0x0000001202001981 */ /* 0x000722000c1e1900 */
[----:B------:R-:W-:Y:S02]  /*0470*/  IMAD.MOV.U32 R8, RZ, RZ, RZ ;  /* 0x000000ffff087224 */ /* 0x000fe400078e00ff */
[----:B-1----:R-:W-:-:S04]  /*0480*/  IMAD.WIDE R4, R28, R23, c[0x0][0x348] ;  /* 0x0000d2001c047625 */ /* 0x002fc800078e0217 */
[----:B---3--:R-:W-:Y:S01]  /*0490*/  IMAD.WIDE R2, R28, R23, c[0x0][0x350] ;  /* 0x0000d4001c027625 */ /* 0x008fe200078e0217 */
[----:B------:R1:W5:Y:S04]  /*04a0*/  @P0 LDG.E R6, [R4.64] ;  /* 0x0000001204060981 */ /* 0x000368000c1e1900 */
[----:B------:R1:W5:Y:S01]  /*04b0*/  @P6 LDG.E R8, [R2.64] ;  /* 0x0000001202086981 */ /* 0x000362000c1e1900 */
[----:B------:R-:W-:Y:S02]  /*04c0*/  UMOV UR4, URZ ;  /* 0x0000003f00047c82 */ /* 0x000fe40008000000 */
[----:B------:R-:W-:Y:S02]  /*04d0*/  ULDC UR11, c[0x0][0x168] ;  /* 0x00005a00000b7ab9 */ /* 0x000fe40000000800 */
[----:B------:R-:W-:Y:S01]  /*04e0*/  ULDC UR8, c[0x0][0x1d0] ;  /* 0x0000740000087ab9 */ /* 0x000fe20000000800 */
[----:B--2---:R1:W2:Y:S08]  /*04f0*/  @P2 R2UR UR4, R7 ;  /* 0x00000000070423c2 */ /* 0x0042b000000e0000 */
[----:B----4-:R1:W3:Y:S02]  /*0500*/  @P1 R2UR UR11, R0 ;  /* 0x00000000000b13c2 */ /* 0x0102e400000e0000 */
[----:B-123--:R-:W-:Y:S05]  /*0510*/  @P1 BRA `(.L_x_497) ;  /* 0x0000006000001947 */ /* 0x00efea0003800000 */
[----:B------:R-:W-:Y:S05]  /*0520*/  @!P0 BRA `(.L_x_497) ;  /* 0x0000005000008947 */ /* 0x000fea0003800000 */
[----:B------:R1:W2:Y:S04]  /*0530*/  LDG.E R0, [R4.64] ;  /* 0x0000001204007981 */ /* 0x0002a8000c1e1900 */
[----:B-1----:R-:W3:Y:S01]  /*0540*/  LDG.E R4, [R4.64+0x4] ;  /* 0x0000041204047981 */ /* 0x002ee2000c1e1900 */
[----:B--2---:R-:W1:Y:S08]  /*0550*/  R2UR UR11, R0 ;  /* 0x00000000000b73c2 */ /* 0x004e7000000e0000 */
[----:B---3--:R-:W1:Y:S02]  /*0560*/  R2UR UR5, R4 ;  /* 0x00000000040573c2 */ /* 0x008e6400000e0000 */
[----:B-1----:R-:W-:-:S06]  /*0570*/  UIADD3 UR11, -UR11, UR5, URZ ;  /* 0x000000050b0b7290 */ /* 0x002fcc000fffe13f */
.L_x_497:
[----:B------:R-:W-:-:S04]  /*0580*/  ISETP.NE.U32.AND P1, PT, RZ, c[0x0][0x368], PT ;  /* 0x0000da00ff007a0c */ /* 0x000fc80003f25070 */
[----:B------:R-:W-:-:S13]  /*0590*/  ISETP.NE.AND.EX P1, PT, RZ, c[0x0][0x36c], PT, P1 ;  /* 0x0000db00ff007a0c */ /* 0x000fda0003f25310 */
[----:B------:R-:W-:Y:S05]  /*05a0*/  @!P1 BRA `(.L_x_498) ;  /* 0x0000004000009947 */ /* 0x000fea0003800000 */
[----:B------:R-:W-:-:S05]  /*05b0*/  IMAD.WIDE R2, R28, R23, c[0x0][0x368] ;  /* 0x0000da001c027625 */ /* 0x000fca00078e0217 */
[----:B------:R-:W2:Y:S02]  /*05c0*/  LDG.E R0, [R2.64] ;  /* 0x0000001202007981 */ /* 0x000ea4000c1e1900 */
[----:B--2---:R1:W2:Y:S02]  /*05d0*/  R2UR UR8, R0 ;  /* 0x00000000000873c2 */ /* 0x0042a400000e0000 */
[----:B-12---:R-:W-:Y:S05]  /*05e0*/  BRA `(.L_x_499) ;  /* 0x0000006000007947 */ /* 0x006fea0003800000 */
.L_x_498:
[----:B------:R-:W-:Y:S05]  /*05f0*/  @!P6 BRA `(.L_x_499) ;  /* 0x000000500000e947 */ /* 0x000fea0003800000 */
[----:B------:R1:W2:Y:S04]  /*0600*/  LDG.E R0, [R2.64] ;  /* 0x0000001202007981 */ /* 0x0002a8000c1e1900 */
[----:B-1----:R-:W3:Y:S01]  /*0610*/  LDG.E R2, [R2.64+0x4] ;  /* 0x0000041202027981 */ /* 0x002ee2000c1e1900 */
[----:B--2---:R-:W1:Y:S08]  /*0620*/  R2UR UR8, R0 ;  /* 0x00000000000873c2 */ /* 0x004e7000000e0000 */
[----:B---3--:R-:W1:Y:S02]  /*0630*/  R2UR UR5, R2 ;  /* 0x00000000020573c2 */ /* 0x008e6400000e0000 */
[----:B-1----:R-:W-:-:S06]  /*0640*/  UIADD3 UR8, -UR8, UR5, URZ ;  /* 0x0000000508087290 */ /* 0x002fcc000fffe13f */
.L_x_499:
[----:B------:R-:W2:Y:S01]  /*0650*/  LDL R197, [R1] ;  /* 0x0000000001c57983 */ /* 0x000ea20000100800 */
[----:B------:R-:W-:Y:S01]  /*0660*/  ULDC UR5, c[0x0][0x2c4] ;  /* 0x0000b10000057ab9 */ /* 0x000fe20000000800 */
[----:B-----5:R-:W-:Y:S01]  /*0670*/  IADD3 R10, R8, UR4, RZ ;  /* 0x00000004080a7c10 */ /* 0x020fe2000fffe0ff */
[----:B------:R-:W-:Y:S01]  /*0680*/  UISETP.NE.AND UP0, UPT, UR5, 0x1, UPT ;  /* 0x000000010500788c */ /* 0x000fe2000bf05270 */
[----:B------:R-:W-:Y:S01]  /*0690*/  PLOP3.LUT P2, PT, PT, PT, PT, 0x80, 0x0 ;  /* 0x000000000000781c */ /* 0x000fe20003f4f070 */
[----:B------:R-:W-:Y:S01]  /*06a0*/  ULDC UR12, c[0x0][0x2c8] ;  /* 0x0000b200000c7ab9 */ /* 0x000fe20000000800 */
[----:B------:R-:W-:Y:S01]  /*06b0*/  CS2R R134, SRZ ;  /* 0x0000000000867805 */ /* 0x000fe2000001ff00 */
[----:B------:R-:W-:Y:S01]  /*06c0*/  UIADD3 UR8, -UR4, UR8, URZ ;  /* 0x0000000804087290 */ /* 0x000fe2000fffe13f */
[----:B------:R-:W-:Y:S01]  /*06d0*/  CS2R R14, SRZ ;  /* 0x00000000000e7805 */ /* 0x000fe2000001ff00 */
[----:B------:R-:W-:Y:S01]  /*06e0*/  PLOP3.LUT P3, PT, PT, PT, UP0, 0x80, 0x0 ;  /* 0x000000000000781c */ /* 0x000fe20003f6f008 */
[----:B------:R-:W-:Y:S01]  /*06f0*/  ULDC UR4, c[0x0][0x2cc] ;  /* 0x0000b30000047ab9 */ /* 0x000fe20000000800 */
[----:B------:R-:W-:Y:S01]  /*0700*/  PLOP3.LUT P1, PT, PT, PT, UP0, 0x80, 0x0 ;  /* 0x000000000000781c */ /* 0x000fe20003f2f008 */
[----:B------:R-:W-:Y:S01]  /*0710*/  UIADD3 UR5, UR8, 0x80, -UR11 ;  /* 0x0000008008057890 */ /* 0x000fe2000fffe80b */
[----:B------:R-:W-:Y:S01]  /*0720*/  IMAD.MOV.U32 R132, RZ, RZ, RZ ;  /* 0x000000ffff847224 */ /* 0x000fe200078e00ff */
[----:B------:R-:W-:Y:S01]  /*0730*/  MOV R130, RZ ;  /* 0x000000ff00827202 */ /* 0x000fe20000000f00 */
[----:B------:R-:W-:Y:S01]  /*0740*/  CS2R R8, SRZ ;  /* 0x0000000000087805 */ /* 0x000fe2000001ff00 */
[----:B------:R-:W-:Y:S01]  /*0750*/  IMAD.MOV.U32 R128, RZ, RZ, RZ ;  /* 0x000000ffff807224 */ /* 0x000fe200078e00ff */
[----:B------:R-:W-:Y:S01]  /*0760*/  MOV R126, RZ ;  /* 0x000000ff007e7202 */ /* 0x000fe20000000f00 */
[----:B------:R-:W-:Y:S01]  /*0770*/  IMAD.MOV.U32 R11, RZ, RZ, RZ ;  /* 0x000000ffff0b7224 */ /* 0x000fe200078e00ff */
[----:B------:R-:W-:Y:S01]  /*0780*/  CS2R R12, SRZ ;  /* 0x00000000000c7805 */ /* 0x000fe2000001ff00 */
[----:B------:R-:W-:Y:S01]  /*0790*/  IMAD.MOV.U32 R124, RZ, RZ, RZ ;  /* 0x000000ffff7c7224 */ /* 0x000fe200078e00ff */
[----:B------:R-:W-:Y:S01]  /*07a0*/  CS2R R16, SRZ ;  /* 0x0000000000107805 */ /* 0x000fe2000001ff00 */
[----:B------:R-:W-:Y:S01]  /*07b0*/  IMAD.MOV.U32 R122, RZ, RZ, RZ ;  /* 0x000000ffff7a7224 */ /* 0x000fe200078e00ff */
[----:B------:R-:W-:Y:S01]  /*07c0*/  MOV R120, RZ ;  /* 0x000000ff00787202 */ /* 0x000fe20000000f00 */
[----:B------:R-:W-:Y:S01]  /*07d0*/  IMAD.MOV.U32 R118, RZ, RZ, RZ ;  /* 0x000000ffff767224 */ /* 0x000fe200078e00ff */
[----:B------:R-:W-:Y:S01]  /*07e0*/  CS2R R18, SRZ ;  /* 0x0000000000127805 */ /* 0x000fe2000001ff00 */
[----:B------:R-:W-:Y:S01]  /*07f0*/  MOV R116, RZ ;  /* 0x000000ff00747202 */ /* 0x000fe20000000f00 */
[----:B------:R-:W-:Y:S01]  /*0800*/  IMAD.MOV.U32 R114, RZ, RZ, RZ ;  /* 0x000000ffff727224 */ /* 0x000fe200078e00ff */
[----:B------:R-:W-:Y:S01]  /*0810*/  CS2R R20, SRZ ;  /* 0x0000000000147805 */ /* 0x000fe2000001ff00 */
[----:B------:R-:W-:Y:S01]  /*0820*/  MOV R112, RZ ;  /* 0x000000ff00707202 */ /* 0x000fe20000000f00 */
[----:B------:R-:W-:Y:S01]  /*0830*/  CS2R R110, SRZ ;  /* 0x00000000006e7805 */ /* 0x000fe2000001ff00 */
[----:B------:R-:W-:Y:S01]  /*0840*/  IMAD.MOV.U32 R108, RZ, RZ, RZ ;  /* 0x000000ffff6c7224 */ /* 0x000fe200078e00ff */
[----:B------:R-:W-:Y:S01]  /*0850*/  CS2R R106, SRZ ;  /* 0x00000000006a7805 */ /* 0x000fe2000001ff00 */
[----:B------:R-:W-:Y:S01]  /*0860*/  MOV R22, RZ ;  /* 0x000000ff00167202 */ /* 0x000fe20000000f00 */
[----:B------:R-:W-:Y:S01]  /*0870*/  IMAD.MOV.U32 R104, RZ, RZ, RZ ;  /* 0x000000ffff687224 */ /* 0x000fe200078e00ff */
[----:B------:R-:W-:Y:S01]  /*0880*/  CS2R R102, SRZ ;  /* 0x0000000000667805 */ /* 0x000fe2000001ff00 */
[----:B------:R-:W-:Y:S01]  /*0890*/  CS2R R24, SRZ ;  /* 0x0000000000187805 */ /* 0x000fe2000001ff00 */
[----:B------:R-:W-:Y:S01]  /*08a0*/  MOV R100, RZ ;  /* 0x000000ff00647202 */ /* 0x000fe20000000f00 */
[----:B------:R-:W-:Y:S01]  /*08b0*/  CS2R R98, SRZ ;  /* 0x0000000000627805 */ /* 0x000fe2000001ff00 */
[----:B------:R-:W-:Y:S01]  /*08c0*/  IMAD.MOV.U32 R96, RZ, RZ, RZ ;  /* 0x000000ffff607224 */ /* 0x000fe200078e00ff */
[----:B------:R-:W-:Y:S01]  /*08d0*/  CS2R R94, SRZ ;  /* 0x00000000005e7805 */ /* 0x000fe2000001ff00 */
[----:B------:R-:W-:Y:S01]  /*08e0*/  CS2R R26, SRZ ;  /* 0x00000000001a7805 */ /* 0x000fe2000001ff00 */
[----:B------:R-:W-:Y:S01]  /*08f0*/  MOV R92, RZ ;  /* 0x000000ff005c7202 */ /* 0x000fe20000000f00 */
[----:B------:R-:W-:Y:S01]  /*0900*/  CS2R R90, SRZ ;  /* 0x00000000005a7805 */ /* 0x000fe2000001ff00 */
[----:B------:R-:W-:Y:S01]  /*0910*/  IMAD.MOV.U32 R7, RZ, RZ, RZ ;  /* 0x000000ffff077224 */ /* 0x000fe200078e00ff */
[----:B------:R-:W-:Y:S01]  /*0920*/  MOV R88, RZ ;  /* 0x000000ff00587202 */ /* 0x000fe20000000f00 */
[----:B------:R-:W-:Y:S01]  /*0930*/  CS2R R86, SRZ ;  /* 0x0000000000567805 */ /* 0x000fe2000001ff00 */
[----:B------:R-:W-:Y:S01]  /*0940*/  CS2R R84, SRZ ;  /* 0x0000000000547805 */ /* 0x000fe2000001ff00 */
[----:B------:R-:W-:Y:S01]  /*0950*/  CS2R R82, SRZ ;  /* 0x0000000000527805 */ /* 0x000fe2000001ff00 */
[----:B------:R-:W-:Y:S01]  /*0960*/  CS2R R80, SRZ ;  /* 0x0000000000507805 */ /* 0x000fe2000001ff00 */
[----:B------:R-:W-:Y:S01]  /*0970*/  CS2R R78, SRZ ;  /* 0x00000000004e7805 */ /* 0x000fe2000001ff00 */
[----:B------:R-:W-:Y:S01]  /*0980*/  IMAD.MOV.U32 R76, RZ, RZ, RZ ;  /* 0x000000ffff4c7224 */ /* 0x000fe200078e00ff */
[----:B------:R-:W-:Y:S01]  /*0990*/  CS2R R74, SRZ ;  /* 0x00000000004a7805 */ /* 0x000fe2000001ff00 */
[----:B------:R-:W-:Y:S01]  /*09a0*/  MOV R72, RZ ;  /* 0x000000ff00487202 */ /* 0x000fe20000000f00 */
[----:B------:R-:W-:Y:S01]  /*09b0*/  CS2R R30, SRZ ;  /* 0x00000000001e7805 */ /* 0x000fe2000001ff00 */
[----:B--2---:R-:W1:Y:S08]  /*09c0*/  R2UR UR23, R197 ;  /* 0x00000000c51773c2 */ /* 0x004e7000000e0000 */
[----:B------:R-:W2:Y:S01]  /*09d0*/  R2UR UR6, R197 ;  /* 0x00000000c50673c2 */ /* 0x000ea200000e0000 */
[----:B-1----:R-:W-:-:S05]  /*09e0*/  IMAD.U32 R0, RZ, RZ, UR23 ;  /* 0x00000017ff007e24 */ /* 0x002fca000f8e00ff */
[----:B------:R-:W-:Y:S01]  /*09f0*/  @P3 IADD3 R0, R0, 0x7f, RZ ;  /* 0x0000007f00003810 */ /* 0x000fe20007ffe0ff */
[----:B--2---:R-:W-:-:S03]  /*0a00*/  UIADD3 UR6, UR6, 0x7f, URZ ;  /* 0x0000007f06067890 */ /* 0x004fc6000fffe03f */
[----:B------:R-:W1:Y:S02]  /*0a10*/  @P1 R2UR UR13, R0 ;  /* 0x00000000000d13c2 */ /* 0x000e6400000e0000 */
[----:B-1----:R-:W-:-:S04]  /*0a20*/  UIMAD.WIDE.U32 UR12, UR13, UR12, URZ ;  /* 0x0000000c0d0c72a5 */ /* 0x002fc8000f8e003f */
[----:B------:R-:W-:Y:S02]  /*0a30*/  @UP0 USHF.R.U32.HI UR6, URZ, UR4, UR13 ;  /* 0x000000043f060299 */ /* 0x000fe4000801160d */
[----:B------:R-:W-:Y:S02]  /*0a40*/  UIADD3 UR4, UR8, 0x7f, URZ ;  /* 0x0000007f08047890 */ /* 0x000fe4000fffe03f */
[----:B------:R-:W-:Y:S02]  /*0a50*/  UIADD3 UR6, UR5, UR6, URZ ;  /* 0x0000000605067290 */ /* 0x000fe4000fffe03f */
[----:B------:R-:W-:Y:S02]  /*0a60*/  USHF.R.S32.HI UR7, URZ, 0x1f, UR4 ;  /* 0x0000001f3f077899 */ /* 0x000fe40008011404 */
[----:B------:R-:W-:Y:S02]  /*0a70*/  USHF.R.S32.HI UR5, URZ, 0x1f, UR6 ;  /* 0x0000001f3f057899 */ /* 0x000fe40008011406 */
[----:B------:R-:W-:-:S02]  /*0a80*/  ULEA.HI UR7, UR7, UR4, URZ, 0x7 ;  /* 0x0000000407077291 */ /* 0x000fc4000f8f383f */
[----:B------:R-:W-:Y:S02]  /*0a90*/  ULEA.HI UR5, UR5, UR6, URZ, 0x7 ;  /* 0x0000000605057291 */ /* 0x000fe4000f8f383f */
[----:B------:R-:W-:Y:S02]  /*0aa0*/  USHF.R.S32.HI UR7, URZ, 0x7, UR7 ;  /* 0x000000073f077899 */ /* 0x000fe40008011407 */
[----:B------:R-:W-:-:S04]  /*0ab0*/  USHF.R.S32.HI UR5, URZ, 0x7, UR5 ;  /* 0x000000073f057899 */ /* 0x000fc80008011405 */
[----:B------:R-:W-:-:S04]  /*0ac0*/  UISETP.LT.AND UP0, UPT, UR7, UR5, UPT ;  /* 0x000000050700728c */ /* 0x000fc8000bf01270 */
[----:B------:R-:W-:-:S04]  /*0ad0*/  USEL UR25, UR7, UR5, UP0 ;  /* 0x0000000507197287 */ /* 0x000fc80008000000 */
[----:B------:R-:W-:-:S06]  /*0ae0*/  UISETP.GE.AND UP0, UPT, UR25, 0x1, UPT ;  /* 0x000000011900788c */ /* 0x000fcc000bf06270 */
[----:B------:R-:W-:-:S13]  /*0af0*/  PLOP3.LUT P1, PT, PT, PT, UP0, 0x80, 0x0 ;  /* 0x000000000000781c */ /* 0x000fda0003f2f008 */
[----:B------:R-:W-:Y:S05]  /*0b00*/  @!P1 BRA `(.L_x_500) ;  /* 0x0000e7b000009947 */ /* 0x000fea0003800000 */
[----:B------:R-:W-:Y:S01]  /*0b10*/  ISETP.NE.U32.AND P1, PT, RZ, c[0x0][0x340], PT ;  /* 0x0000d000ff007a0c */ /* 0x000fe20003f25070 */
[----:B------:R-:W1:Y:S01]  /*0b20*/  S2R R71, SR_CTAID.Y ;  /* 0x0000000000477919 */ /* 0x000e620000002600 */
[----:B------:R-:W-:Y:S02]  /*0b30*/  SHF.R.S32.HI R190, RZ, 0x1f, R189 ;  /* 0x0000001fffbe7819 */ /* 0x000fe400000114bd */
[----:B------:R-:W-:Y:S02]  /*0b40*/  SHF.R.S32.HI R0, RZ, 0x1f, R6 ;  /* 0x0000001fff007819 */ /* 0x000fe40000011406 */
[----:B------:R-:W-:Y:S01]  /*0b50*/  SHF.R.S32.HI R11, RZ, 0x1f, R28 ;  /* 0x0000001fff0b7819 */ /* 0x000fe2000001141c */
[----:B------:R-:W-:Y:S01]  /*0b60*/  UIADD3 UR20, UR25, -0x1, URZ ;  /* 0xffffffff19147890 */ /* 0x000fe2000fffe03f */
[----:B------:R-:W-:Y:S01]  /*0b70*/  ISETP.NE.AND.EX P1, PT, RZ, c[0x0][0x344], PT, P1 ;  /* 0x0000d100ff007a0c */ /* 0x000fe20003f25310 */
[----:B------:R-:W-:Y:S02]  /*0b80*/  ULDC UR4, c[0x0][0x2c4] ;  /* 0x0000b10000047ab9 */ /* 0x000fe40000000800 */
[----:B------:R-:W-:-:S02]  /*0b90*/  UMOV UR21, 0x7 ;  /* 0x0000000700157882 */ /* 0x000fc40000000000 */
[----:B------:R-:W-:-:S08]  /*0ba0*/  ULDC.64 UR6, c[0x0][0x1e0] ;  /* 0x0000780000067ab9 */ /* 0x000fd00000000a00 */
[----:B------:R-:W-:-:S05]  /*0bb0*/  @P1 IMAD.WIDE R2, R28, R23, c[0x0][0x340] ;  /* 0x0000d0001c021625 */ /* 0x000fca00078e0217 */
[----:B------:R2:W3:Y:S01]  /*0bc0*/  @P1 LDG.E R13, [R2.64] ;  /* 0x00000012020d1981 */ /* 0x0004e2000c1e1900 */
[-C--:B------:R-:W-:Y:S01]  /*0bd0*/  LEA.HI R5, R190, R189.reuse, RZ, 0x3 ;  /* 0x000000bdbe057211 */ /* 0x080fe200078f18ff */
[----:B------:R-:W-:Y:S01]  /*0be0*/  IMAD R0, R0, c[0x0][0x178], RZ ;  /* 0x00005e0000007a24 */ /* 0x000fe200078e02ff */
[----:B-1----:R-:W-:Y:S01]  /*0bf0*/  SHF.R.S32.HI R72, RZ, 0x1f, R71 ;  /* 0x0000001fff487819 */ /* 0x002fe20000011447 */
[----:B------:R-:W-:Y:S01]  /*0c00*/  UIMAD UR4, UR11, UR4, URZ ;  /* 0x000000040b0472a4 */ /* 0x000fe2000f8e023f */
[----:B------:R-:W-:Y:S01]  /*0c10*/  LOP3.LUT R4, R5, 0xfffffff8, RZ, 0xc0, !PT ;  /* 0xfffffff805047812 */ /* 0x000fe200078ec0ff */
[----:B------:R-:W-:Y:S01]  /*0c20*/  IMAD R0, R6, c[0x0][0x17c], R0 ;  /* 0x00005f0006007a24 */ /* 0x000fe200078e0200 */
[----:B------:R-:W-:Y:S01]  /*0c30*/  SHF.R.S32.HI R20, RZ, 0x3, R5 ;  /* 0x00000003ff147819 */ /* 0x000fe20000011405 */
[----:B------:R-:W-:Y:S01]  /*0c40*/  USHF.L.U64.HI UR21, UR6, UR21, UR7 ;  /* 0x0000001506157299 */ /* 0x000fe20008010207 */
[----:B------:R-:W-:Y:S01]  /*0c50*/  SEL R5, R11, RZ, !P0 ;  /* 0x000000ff0b057207 */ /* 0x000fe20004000000 */
[----:B------:R-:W-:Y:S01]  /*0c60*/  IMAD.IADD R22, R189, 0x1, -R4 ;  /* 0x00000001bd167824 */ /* 0x000fe200078e0a04 */
[----:B------:R-:W-:Y:S01]  /*0c70*/  SEL R4, R28, RZ, !P0 ;  /* 0x000000ff1c047207 */ /* 0x000fe20004000000 */
[----:B------:R-:W-:Y:S01]  /*0c80*/  USHF.L.U32 UR22, UR6, 0x7, URZ ;  /* 0x0000000706167899 */ /* 0x000fe2000800063f */
[----:B------:R-:W-:Y:S01]  /*0c90*/  IADD3 R9, R20, UR23, RZ ;  /* 0x0000001714097c10 */ /* 0x000fe2000fffe0ff */
[----:B------:R-:W-:Y:S01]  /*0ca0*/  IMAD R7, R22, 0x20, R20 ;  /* 0x0000002016077824 */ /* 0x000fe200078e0214 */
[----:B------:R-:W-:Y:S01]  /*0cb0*/  IADD3 R23, P0, R10, R20, RZ ;  /* 0x000000140a177210 */ /* 0x000fe20007f1e0ff */
[----:B------:R-:W-:Y:S01]  /*0cc0*/  IMAD R5, R5, c[0x0][0x1c0], RZ ;  /* 0x0000700005057a24 */ /* 0x000fe200078e02ff */
[----:B------:R-:W-:Y:S01]  /*0cd0*/  USHF.R.S32.HI UR10, URZ, 0x1f, UR20 ;  /* 0x0000001f3f0a7899 */ /* 0x000fe20008011414 */
[----:B------:R-:W-:Y:S01]  /*0ce0*/  IMAD.SHL.U32 R16, R22, 0x8, RZ ;  /* 0x0000000816107824 */ /* 0x000fe200078e00ff */
[----:B------:R-:W-:Y:S01]  /*0cf0*/  IADD3 R7, R7, UR23, RZ ;  /* 0x0000001707077c10 */ /* 0x000fe2000fffe0ff */
[----:B------:R-:W-:Y:S01]  /*0d00*/  IMAD R5, R4, c[0x0][0x1c4], R5 ;  /* 0x0000710004057a24 */ /* 0x000fe200078e0205 */
[----:B------:R-:W-:Y:S01]  /*0d10*/  UIMAD.WIDE.U32 UR12, UR6, 0x40, URZ ;  /* 0x00000040060c78a5 */ /* 0x000fe2000f8e003f */
[----:B------:R-:W-:Y:S01]  /*0d20*/  LEA.HI R188, R190, R189, RZ, 0x5 ;  /* 0x000000bdbebc7211 */ /* 0x000fe200078f28ff */
[----:B------:R-:W-:Y:S01]  /*0d30*/  USHF.L.U32 UR9, UR7, 0x6, URZ ;  /* 0x0000000607097899 */ /* 0x000fe2000800063f */
[----:B------:R-:W-:Y:S01]  /*0d40*/  SHF.R.S32.HI R17, RZ, 0x1f, R16 ;  /* 0x0000001fff117819 */ /* 0x000fe20000011410 */
[----:B--2---:R-:W-:Y:S01]  /*0d50*/  IMAD.WIDE.U32 R2, R6, c[0x0][0x178], RZ ;  /* 0x00005e0006027a25 */ /* 0x004fe200078e00ff */
[----:B------:R-:W-:Y:S01]  /*0d60*/  IADD3 R21, R16, 0x40, RZ ;  /* 0x0000004010157810 */ /* 0x000fe20007ffe0ff */
[----:B------:R-:W-:Y:S01]  /*0d70*/  UIADD3 UR9, UR13, UR9, URZ ;  /* 0x000000090d097290 */ /* 0x000fe2000fffe03f */
[----:B------:R-:W-:Y:S01]  /*0d80*/  SHF.R.S32.HI R171, RZ, 0x5, R188 ;  /* 0x00000005ffab7819 */ /* 0x000fe200000114bc */
[----:B------:R-:W-:Y:S01]  /*0d90*/  IMAD.IADD R3, R3, 0x1, R0 ;  /* 0x0000000103037824 */ /* 0x000fe200078e0200 */
[----:B------:R-:W-:Y:S01]  /*0da0*/  UIMAD UR17, UR20, -0x80, UR8 ;  /* 0xffffff80141178a4 */ /* 0x000fe2000f8e0208 */
[----:B------:R-:W-:-:S02]  /*0db0*/  IMAD R0, R72, c[0x0][0x1b8], RZ ;  /* 0x00006e0048007a24 */ /* 0x000fc400078e02ff */
[----:B------:R-:W-:-:S04]  /*0dc0*/  IMAD.WIDE.U32 R2, R71, c[0x0][0x1b8], R2 ;  /* 0x00006e0047027a25 */ /* 0x000fc800078e0002 */
[----:B------:R-:W-:Y:S02]  /*0dd0*/  IMAD R0, R71, c[0x0][0x1bc], R0 ;  /* 0x00006f0047007a24 */ /* 0x000fe400078e0200 */
[----:B------:R-:W-:-:S04]  /*0de0*/  @P3 IMAD.HI.U32 R6, R7, c[0x0][0x2c8], RZ ;  /* 0x0000b20007063a27 */ /* 0x000fc800078e00ff */
[----:B------:R-:W-:Y:S02]  /*0df0*/  IMAD.IADD R3, R3, 0x1, R0 ;  /* 0x0000000103037824 */ /* 0x000fe400078e0200 */
[----:B------:R-:W-:Y:S01]  /*0e00*/  IMAD.MOV.U32 R0, RZ, RZ, R7 ;  /* 0x000000ffff007224 */ /* 0x000fe200078e0007 */
[----:B------:R-:W-:Y:S01]  /*0e10*/  @P3 SHF.R.U32.HI R0, RZ, c[0x0][0x2cc], R6 ;  /* 0x0000b300ff003a19 */ /* 0x000fe20000011606 */
[----:B------:R-:W-:Y:S01]  /*0e20*/  IMAD.WIDE.U32 R2, R4, c[0x0][0x1c0], R2 ;  /* 0x0000700004027a25 */ /* 0x000fe200078e0002 */
[----:B------:R-:W-:Y:S02]  /*0e30*/  IADD3 R6, -R20, UR8, RZ ;  /* 0x0000000814067c10 */ /* 0x000fe4000fffe1ff */
[----:B------:R-:W-:Y:S01]  /*0e40*/  SHF.R.S32.HI R4, RZ, 0x1f, R0 ;  /* 0x0000001fff047819 */ /* 0x000fe20000011400 */
[----:B------:R-:W-:Y:S02]  /*0e50*/  IMAD.IADD R3, R3, 0x1, R5 ;  /* 0x0000000103037824 */ /* 0x000fe400078e0205 */
[----:B------:R-:W-:-:S02]  /*0e60*/  IMAD.U32 R5, RZ, RZ, UR20 ;  /* 0x00000014ff057e24 */ /* 0x000fc4000f8e00ff */
[----:B------:R-:W-:Y:S02]  /*0e70*/  IMAD R4, R4, c[0x0][0x1b0], RZ ;  /* 0x00006c0004047a24 */ /* 0x000fe400078e02ff */
[----:B------:R-:W-:-:S04]  /*0e80*/  IMAD.WIDE.U32 R2, R0, c[0x0][0x1b0], R2 ;  /* 0x00006c0000027a25 */ /* 0x000fc800078e0002 */
[----:B------:R-:W-:Y:S01]  /*0e90*/  IMAD R8, R0, c[0x0][0x1b4], R4 ;  /* 0x00006d0000087a24 */ /* 0x000fe200078e0204 */
[----:B------:R-:W-:Y:S01]  /*0ea0*/  IADD3 R4, R9, 0x20, RZ ;  /* 0x0000002009047810 */ /* 0x000fe20007ffe0ff */
[----:B------:R-:W-:Y:S02]  /*0eb0*/  IMAD.MOV R0, RZ, RZ, -R0 ;  /* 0x000000ffff007224 */ /* 0x000fe400078e0a00 */
[----:B------:R-:W-:Y:S01]  /*0ec0*/  IMAD R19, R5, -0x80, R6 ;  /* 0xffffff8005137824 */ /* 0x000fe200078e0206 */
[----:B------:R-:W-:Y:S01]  /*0ed0*/  BAR.SYNC.DEFER_BLOCKING 0x0 ;  /* 0x0000000000007b1d */ /* 0x000fe20000010000 */
[----:B------:R-:W-:Y:S01]  /*0ee0*/  IMAD R0, R0, c[0x0][0x2c4], R7 ;  /* 0x0000b10000007a24 */ /* 0x000fe200078e0207 */
[----:B------:R-:W-:Y:S01]  /*0ef0*/  ISETP.GE.AND P5, PT, R4, UR4, PT ;  /* 0x0000000404007c0c */ /* 0x000fe2000bfa6270 */
[----:B------:R-:W-:Y:S01]  /*0f00*/  IMAD.IADD R3, R3, 0x1, R8 ;  /* 0x0000000103037824 */ /* 0x000fe200078e0208 */
[----:B------:R-:W-:Y:S01]  /*0f10*/  SHF.R.S32.HI R8, RZ, 0x1f, R10 ;  /* 0x0000001fff087819 */ /* 0x000fe2000001140a */
[----:B------:R-:W-:Y:S01]  /*0f20*/  IMAD.SHL.U32 R4, R20, 0x40, RZ ;  /* 0x0000004014047824 */ /* 0x000fe200078e00ff */
[----:B------:R-:W-:Y:S01]  /*0f30*/  SHF.R.S32.HI R5, RZ, 0x1f, R0 ;  /* 0x0000001fff057819 */ /* 0x000fe20000011400 */
[----:B------:R-:W-:Y:S01]  /*0f40*/  IMAD.WIDE.U32 R2, R0, c[0x0][0x1a8], R2 ;  /* 0x00006a0000027a25 */ /* 0x000fe200078e0002 */
[----:B------:R-:W-:-:S02]  /*0f50*/  LEA.HI.X.SX32 R70, R20, R8, 0x1, P0 ;  /* 0x0000000814467211 */ /* 0x000fc400000f0eff */
[----:B------:R-:W-:Y:S01]  /*0f60*/  LOP3.LUT R4, R4, 0x1c0, RZ, 0xc0, !PT ;  /* 0x000001c004047812 */ /* 0x000fe200078ec0ff */
[----:B------:R-:W-:Y:S01]  /*0f70*/  IMAD R5, R5, c[0x0][0x1a8], RZ ;  /* 0x00006a0005057a24 */ /* 0x000fe200078e02ff */
[----:B------:R-:W-:Y:S02]  /*0f80*/  LEA R18, P0, R2, c[0x0][0x160], 0x1 ;  /* 0x0000580002127a11 */ /* 0x000fe400078008ff */
[----:B------:R-:W-:Y:S01]  /*0f90*/  IADD3 R7, R9, 0x40, RZ ;  /* 0x0000004009077810 */ /* 0x000fe20007ffe0ff */
[----:B------:R-:W-:Y:S01]  /*0fa0*/  IMAD R6, R0, c[0x0][0x1ac], R5 ;  /* 0x00006b0000067a24 */ /* 0x000fe200078e0205 */
[----:B------:R-:W-:Y:S01]  /*0fb0*/  LOP3.LUT R5, R4, 0x38, R16, 0xf8, !PT ;  /* 0x0000003804057812 */ /* 0x000fe200078ef810 */
[----:B------:R-:W1:Y:S01]  /*0fc0*/  SHFL.IDX PT, R8, R18, RZ, 0x181f ;  /* 0x00181fff12087589 */ /* 0x000e6200000e0000 */
[----:B------:R-:W-:Y:S01]  /*0fd0*/  SHF.R.U32.HI R4, RZ, 0x3, R4 ;  /* 0x00000003ff047819 */ /* 0x000fe20000011604 */
[----:B------:R-:W-:Y:S01]  /*0fe0*/  IMAD.IADD R0, R3, 0x1, R6 ;  /* 0x0000000103007824 */ /* 0x000fe200078e0206 */
[----:B------:R-:W-:Y:S01]  /*0ff0*/  ISETP.GE.AND P4, PT, R7, UR4, PT ;  /* 0x0000000407007c0c */ /* 0x000fe2000bf86270 */
[----:B------:R-:W-:Y:S01]  /*1000*/  IMAD R3, R70, c[0x0][0x1e0], RZ ;  /* 0x0000780046037a24 */ /* 0x000fe200078e02ff */
[----:B------:R-:W-:-:S02]  /*1010*/  LOP3.LUT R7, R5, R4, RZ, 0x3c, !PT ;  /* 0x0000000405077212 */ /* 0x000fc400078e3cff */
[----:B------:R-:W-:Y:S01]  /*1020*/  LEA.HI.X R12, R2, c[0x0][0x164], R0, 0x1, P0 ;  /* 0x00005900020c7a11 */ /* 0x000fe200000f0c00 */
[----:B------:R-:W-:Y:S01]  /*1030*/  IMAD R4, R23, c[0x0][0x1e4], R3 ;  /* 0x0000790017047a24 */ /* 0x000fe200078e0203 */
[----:B------:R-:W-:Y:S01]  /*1040*/  ISETP.GE.AND P0, PT, R9, UR4, PT ;  /* 0x0000000409007c0c */ /* 0x000fe2000bf06270 */
[----:B------:R-:W-:Y:S01]  /*1050*/  IMAD.WIDE.U32 R2, R23, c[0x0][0x1e0], R16 ;  /* 0x0000780017027a25 */ /* 0x000fe200078e0010 */
[----:B------:R-:W-:Y:S02]  /*1060*/  IADD3 R0, R9, 0x60, RZ ;  /* 0x0000006009007810 */ /* 0x000fe40007ffe0ff */
[----:B------:R-:W2:Y:S01]  /*1070*/  SHFL.IDX PT, R9, R12, RZ, 0x181f ;  /* 0x00181fff0c097589 */ /* 0x000ea200000e0000 */
[----:B------:R-:W-:Y:S01]  /*1080*/  LEA.HI R6, R190, R189, RZ, 0x6 ;  /* 0x000000bdbe067211 */ /* 0x000fe200078f30ff */
[----:B------:R-:W-:Y:S01]  /*1090*/  IMAD.IADD R5, R3, 0x1, R4 ;  /* 0x0000000103057824 */ /* 0x000fe200078e0204 */
[----:B------:R-:W-:Y:S01]  /*10a0*/  ISETP.GE.AND P2, PT, R0, UR4, PT ;  /* 0x0000000400007c0c */ /* 0x000fe2000bf46270 */
[----:B------:R-:W-:Y:S01]  /*10b0*/  IMAD.MOV.U32 R4, RZ, RZ, R2 ;  /* 0x000000ffff047224 */ /* 0x000fe200078e0002 */
[----:B------:R-:W-:Y:S01]  /*10c0*/  UIMAD UR4, UR21, UR20, URZ ;  /* 0x00000014150472a4 */ /* 0x000fe2000f8e023f */
[----:B------:R-:W-:-:S02]  /*10d0*/  IMAD R0, R72, c[0x0][0x1e8], RZ ;  /* 0x00007a0048007a24 */ /* 0x000fc400078e02ff */
[----:B------:R-:W-:Y:S01]  /*10e0*/  IMAD.SHL.U32 R6, R6, 0x8, RZ ;  /* 0x0000000806067824 */ /* 0x000fe200078e00ff */
[----:B------:R-:W-:Y:S01]  /*10f0*/  UIMAD UR4, UR10, UR22, UR4 ;  /* 0x000000160a0472a4 */ /* 0x000fe2000f8e0204 */
[----:B------:R-:W-:-:S03]  /*1100*/  IMAD R0, R71, c[0x0][0x1ec], R0 ;  /* 0x00007b0047007a24 */ /* 0x000fc600078e0200 */
[----:B------:R-:W-:Y:S02]  /*1110*/  LOP3.LUT R243, R7, 0xfffffe00, R6, 0xf8, !PT ;  /* 0xfffffe0007f37812 */ /* 0x000fe400078ef806 */
[----:B------:R-:W-:Y:S03]  /*1120*/  SHFL.IDX PT, R6, R18, 0x1, 0x181f ;  /* 0x00381f0012067f89 */ /* 0x000fe600000e0000 */
[----:B------:R-:W-:Y:S01]  /*1130*/  IMAD.SHL.U32 R243, R243, 0x2, RZ ;  /* 0x00000002f3f37824 */ /* 0x000fe200078e00ff */
[----:B------:R-:W4:Y:S01]  /*1140*/  SHFL.IDX PT, R7, R12, 0x1, 0x181f ;  /* 0x00381f000c077f89 */ /* 0x000f2200000e0000 */
[--C-:B---3--:R-:W-:Y:S01]  /*1150*/  @P1 SHF.R.S32.HI R3, RZ, 0x1f, R13.reuse ;  /* 0x0000001fff031819 */ /* 0x108fe2000001140d */
[----:B------:R-:W-:Y:S01]  /*1160*/  @P1 IMAD.MOV.U32 R2, RZ, RZ, R13 ;  /* 0x000000ffff021224 */ /* 0x000fe200078e000d */
[----:B------:R-:W-:Y:S01]  /*1170*/  @!P0 SHF.R.S32.HI R13, RZ, 0x1f, R21 ;  /* 0x0000001fff0d8819 */ /* 0x000fe20000011415 */
[----:B------:R-:W-:-:S02]  /*1180*/  @!P1 IMAD.MOV.U32 R2, RZ, RZ, R28 ;  /* 0x000000ffff029224 */ /* 0x000fc400078e001c */
[----:B------:R-:W-:Y:S01]  /*1190*/  @!P1 IMAD.MOV.U32 R3, RZ, RZ, R11 ;  /* 0x000000ffff039224 */ /* 0x000fe200078e000b */
[----:B------:R-:W-:Y:S01]  /*11a0*/  ISETP.GE.AND P1, PT, R16, c[0x0][0x198], PT ;  /* 0x0000660010007a0c */ /* 0x000fe20003f26270 */
[----:B------:R-:W-:Y:S01]  /*11b0*/  IMAD.WIDE.U32 R10, R71, c[0x0][0x1e8], R4 ;  /* 0x00007a00470a7a25 */ /* 0x000fe200078e0004 */
[----:B------:R-:W-:Y:S02]  /*11c0*/  SEL R68, R2, RZ, !P6 ;  /* 0x000000ff02447207 */ /* 0x000fe40007000000 */
[----:B------:R-:W-:Y:S01]  /*11d0*/  SEL R69, R3, RZ, !P6 ;  /* 0x000000ff03457207 */ /* 0x000fe20007000000 */
[----:B------:R-:W-:Y:S01]  /*11e0*/  IMAD.IADD R11, R11, 0x1, R0 ;  /* 0x000000010b0b7824 */ /* 0x000fe200078e0200 */
[----:B------:R-:W-:Y:S01]  /*11f0*/  @!P5 SHF.R.S32.HI R5, RZ, 0x1f, R21 ;  /* 0x0000001fff05d819 */ /* 0x000fe20000011415 */
[----:B------:R-:W3:Y:S01]  /*1200*/  SHFL.IDX PT, R2, R18, 0x2, 0x181f ;  /* 0x00581f0012027f89 */ /* 0x000ee200000e0000 */
[----:B-1----:R-:W-:Y:S01]  /*1210*/  @!P0 LEA R4, P6, R16, R8, 0x1 ;  /* 0x0000000810048211 */ /* 0x002fe200078c08ff */
[----:B------:R-:W-:Y:S01]  /*1220*/  IMAD.WIDE.U32 R24, R68, c[0x0][0x1f0], R10 ;  /* 0x00007c0044187a25 */ /* 0x000fe200078e000a */
[-C--:B------:R-:W-:Y:S01]  /*1230*/  @!P5 LEA.HI R0, R5, R21.reuse, RZ, 0x3 ;  /* 0x000000150500d211 */ /* 0x080fe200078f18ff */
[----:B------:R-:W1:Y:S01]  /*1240*/  SHFL.IDX PT, R3, R12, 0x2, 0x181f ;  /* 0x00581f000c037f89 */ /* 0x000e6200000e0000 */
[----:B------:R-:W-:Y:S01]  /*1250*/  @!P0 LEA.HI R13, R13, R21, RZ, 0x3 ;  /* 0x000000150d0d8211 */ /* 0x000fe200078f18ff */
[----:B------:R-:W-:Y:S01]  /*1260*/  IMAD.MOV.U32 R168, RZ, RZ, R24 ;  /* 0x000000ffffa87224 */ /* 0x000fe200078e0018 */
[----:B--2---:R-:W-:Y:S01]  /*1270*/  @!P0 LEA.HI.X R5, R16, R9, R17, 0x1, P6 ;  /* 0x0000000910058211 */ /* 0x004fe200030f0c11 */
[----:B------:R-:W-:Y:S01]  /*1280*/  STL.64 [R1+0x40], R24 ;  /* 0x0000401801007387 */ /* 0x000fe20000100a00 */
[----:B------:R-:W-:-:S02]  /*1290*/  ISETP.GE.AND P6, PT, R21, c[0x0][0x198], PT ;  /* 0x0000660015007a0c */ /* 0x000fc40003fc6270 */
[----:B------:R-:W-:Y:S01]  /*12a0*/  @!P0 LOP3.LUT R13, R13, 0xfffffff8, RZ, 0xc0, !PT ;  /* 0xfffffff80d0d8812 */ /* 0x000fe200078ec0ff */
[----:B------:R3:W-:Y:S01]  /*12b0*/  @!P0 LDGSTS.E.BYPASS.LTC128B.128 [R243+0x100], [R4.64], !P1 ;  /* 0x0010000004f38fae */ /* 0x0007e2000c901d52 */
[----:B------:R-:W-:Y:S02]  /*12c0*/  @!P5 LOP3.LUT R14, R0, 0xfffffff8, RZ, 0xc0, !PT ;  /* 0xfffffff8000ed812 */ /* 0x000fe400078ec0ff */
[----:B------:R-:W-:Y:S01]  /*12d0*/  @!P4 SHF.R.S32.HI R0, RZ, 0x1f, R21 ;  /* 0x0000001fff00c819 */ /* 0x000fe20000011415 */
[----:B------:R-:W-:-:S03]  /*12e0*/  @!P0 IMAD.WIDE R8, R13, 0x2, R8 ;  /* 0x000000020d088825 */ /* 0x000fc600078e0208 */
[----:B------:R-:W-:Y:S01]  /*12f0*/  @!P4 LEA.HI R0, R0, R21, RZ, 0x3 ;  /* 0x000000150000c211 */ /* 0x000fe200078f18ff */
[----:B----4-:R-:W-:Y:S02]  /*1300*/  @!P5 IMAD.WIDE R14, R14, 0x2, R6 ;  /* 0x000000020e0ed825 */ /* 0x010fe400078e0206 */
[----:B------:R2:W-:Y:S01]  /*1310*/  @!P0 LDGSTS.E.BYPASS.LTC128B.128 [R243+0x4100], [R8.64], !P6 ;  /* 0x0410000008f38fae */ /* 0x0005e2000f101d52 */
[----:B------:R-:W-:Y:S02]  /*1320*/  @!P5 LEA R6, P0, R16, R6, 0x1 ;  /* 0x000000061006d211 */ /* 0x000fe400078008ff */
[----:B------:R-:W-:Y:S01]  /*1330*/  @!P4 LOP3.LUT R13, R0, 0xfffffff8, RZ, 0xc0, !PT ;  /* 0xfffffff8000dc812 */ /* 0x000fe200078ec0ff */
[----:B------:R-:W-:Y:S01]  /*1340*/  IMAD R0, R69, c[0x0][0x1f0], RZ ;  /* 0x00007c0045007a24 */ /* 0x000fe200078e02ff */
[----:B------:R-:W-:-:S05]  /*1350*/  @!P5 LEA.HI.X R7, R16, R7, R17, 0x1, P0 ;  /* 0x000000071007d211 */ /* 0x000fca00000f0c11 */
[----:B------:R4:W-:Y:S04]  /*1360*/  @!P5 LDGSTS.E.BYPASS.LTC128B.128 [R243+0x1100], [R6.64], !P1 ;  /* 0x0110000006f3dfae */ /* 0x0009e8000c901d52 */
[----:B------:R5:W-:Y:S01]  /*1370*/  @!P5 LDGSTS.E.BYPASS.LTC128B.128 [R243+0x5100], [R14.64], !P6 ;  /* 0x051000000ef3dfae */ /* 0x000be2000f101d52 */
[C---:B------:R-:W-:Y:S02]  /*1380*/  ISETP.GE.AND P5, PT, R16.reuse, c[0x0][0x1d4], PT ;  /* 0x0000750010007a0c */ /* 0x040fe40003fa6270 */
[----:B---3--:R-:W-:-:S04]  /*1390*/  @!P4 LEA R4, P0, R16, R2, 0x1 ;  /* 0x000000021004c211 */ /* 0x008fc800078008ff */
[----:B-1----:R-:W-:Y:S02]  /*13a0*/  @!P4 LEA.HI.X R5, R16, R3, R17, 0x1, P0 ;  /* 0x000000031005c211 */ /* 0x002fe400000f0c11 */
[----:B------:R-:W-:-:S03]  /*13b0*/  ISETP.GE.AND P0, PT, R19, 0x1, PT ;  /* 0x000000011300780c */ /* 0x000fc60003f06270 */
[----:B------:R1:W-:Y:S04]  /*13c0*/  @!P4 LDGSTS.E.BYPASS.LTC128B.128 [R243+0x2100], [R4.64], !P1 ;  /* 0x0210000004f3cfae */ /* 0x0003e8000c901d52 */
[----:B--2---:R-:W1:Y:S04]  /*13d0*/  SHFL.IDX PT, R8, R18, 0x3, 0x181f ;  /* 0x00781f0012087f89 */ /* 0x004e6800000e0000 */
[----:B------:R2:W3:Y:S01]  /*13e0*/  SHFL.IDX PT, R9, R12, 0x3, 0x181f ;  /* 0x00781f000c097f89 */ /* 0x0004e200000e0000 */
[----:B----4-:R-:W-:Y:S01]  /*13f0*/  LEA.HI R6, R190, R189, RZ, 0x4 ;  /* 0x000000bdbe067211 */ /* 0x010fe200078f20ff */
[----:B------:R-:W-:-:S02]  /*1400*/  IMAD.U32 R7, RZ, RZ, UR6 ;  /* 0x00000006ff077e24 */ /* 0x000fc4000f8e00ff */
[----:B--2---:R-:W-:-:S04]  /*1410*/  @!P4 IMAD.WIDE R12, R13, 0x2, R2 ;  /* 0x000000020d0cc825 */ /* 0x004fc800078e0202 */
[----:B------:R-:W-:Y:S01]  /*1420*/  IMAD R2, R68, c[0x0][0x1f4], R0 ;  /* 0x00007d0044027a24 */ /* 0x000fe200078e0200 */
[----:B------:R2:W-:Y:S01]  /*1430*/  @!P4 LDGSTS.E.BYPASS.LTC128B.128 [R243+0x6100], [R12.64], !P6 ;  /* 0x061000000cf3cfae */ /* 0x0005e2000f101d52 */
[----:B------:R-:W-:Y:S01]  /*1440*/  @!P2 SHF.R.S32.HI R0, RZ, 0x1f, R21 ;  /* 0x0000001fff00a819 */ /* 0x000fe20000011415 */
[----:B------:R-:W-:Y:S01]  /*1450*/  IMAD.U32 R3, RZ, RZ, UR20 ;  /* 0x00000014ff037e24 */ /* 0x000fe2000f8e00ff */
[----:B-1----:R-:W-:Y:S01]  /*1460*/  @!P2 LEA R4, P4, R16, R8, 0x1 ;  /* 0x000000081004a211 */ /* 0x002fe200078808ff */
[----:B------:R-:W-:Y:S01]  /*1470*/  IMAD.IADD R169, R25, 0x1, R2 ;  /* 0x0000000119a97824 */ /* 0x000fe200078e0202 */
[----:B------:R-:W-:Y:S02]  /*1480*/  @!P2 LEA.HI R0, R0, R21, RZ, 0x3 ;  /* 0x000000150000a211 */ /* 0x000fe400078f18ff */
[----:B---3--:R-:W-:Y:S01]  /*1490*/  @!P2 LEA.HI.X R5, R16, R9, R17, 0x1, P4 ;  /* 0x000000091005a211 */ /* 0x008fe200020f0c11 */
[----:B------:R-:W-:Y:S01]  /*14a0*/  IMAD.WIDE.U32 R2, R3, UR22, R168 ;  /* 0x0000001603027c25 */ /* 0x000fe2000f8e00a8 */
[----:B------:R-:W-:Y:S01]  /*14b0*/  ISETP.GE.AND P4, PT, R21, c[0x0][0x1d4], PT ;  /* 0x0000750015007a0c */ /* 0x000fe20003f86270 */
[----:B------:R-:W-:Y:S01]  /*14c0*/  STL.64 [R1+0x30], R168 ;  /* 0x000030a801007387 */ /* 0x000fe20000100a00 */
[----:B------:R-:W-:-:S02]  /*14d0*/  @!P2 LOP3.LUT R0, R0, 0xfffffff8, RZ, 0xc0, !PT ;  /* 0xfffffff80000a812 */ /* 0x000fc400078ec0ff */
[----:B------:R-:W-:Y:S01]  /*14e0*/  IADD3 R3, R3, UR4, RZ ;  /* 0x0000000403037c10 */ /* 0x000fe2000fffe0ff */
[----:B------:R1:W-:Y:S02]  /*14f0*/  @!P2 LDGSTS.E.BYPASS.LTC128B.128 [R243+0x3100], [R4.64], !P1 ;  /* 0x0310000004f3afae */ /* 0x0003e4000c901d52 */
[----:B------:R-:W-:Y:S01]  /*1500*/  @!P2 IMAD.WIDE R8, R0, 0x2, R8 ;  /* 0x000000020008a825 */ /* 0x000fe200078e0208 */
[----:B------:R-:W-:-:S04]  /*1510*/  LOP3.LUT R0, R6, 0xfffffff0, RZ, 0xc0, !PT ;  /* 0xfffffff006007812 */ /* 0x000fc800078ec0ff */
[----:B------:R3:W-:Y:S01]  /*1520*/  @!P2 LDGSTS.E.BYPASS.LTC128B.128 [R243+0x7100], [R8.64], !P6 ;  /* 0x0710000008f3afae */ /* 0x0007e2000f101d52 */
[----:B------:R-:W-:Y:S01]  /*1530*/  ISETP.GE.AND P6, PT, R19, 0x21, PT ;  /* 0x000000211300780c */ /* 0x000fe20003fc6270 */
[----:B------:R-:W-:Y:S01]  /*1540*/  IMAD.IADD R0, R189, 0x1, -R0 ;  /* 0x00000001bd007824 */ /* 0x000fe200078e0a00 */
[----:B------:R-:W-:Y:S01]  /*1550*/  ISETP.GE.AND P2, PT, R19, 0x41, PT ;  /* 0x000000411300780c */ /* 0x000fe20003f46270 */
[----:B------:R-:W0:Y:S03]  /*1560*/  LDGDEPBAR ;  /* 0x00000000000079af */ /* 0x000e260000000000 */
[----:B------:R-:W-:-:S04]  /*1570*/  SHF.R.S32.HI R11, RZ, 0x1f, R0 ;  /* 0x0000001fff0b7819 */ /* 0x000fc80000011400 */
[----:B------:R-:W-:Y:S02]  /*1580*/  LEA.HI R11, R11, R0, RZ, 0x3 ;  /* 0x000000000b0b7211 */ /* 0x000fe400078f18ff */
[----:B-1----:R-:W-:-:S04]  /*1590*/  @P0 LEA R4, P1, R2, c[0x0][0x1c8], 0x1 ;  /* 0x0000720002040a11 */ /* 0x002fc800078208ff */
[----:B------:R-:W-:Y:S02]  /*15a0*/  @P0 LEA.HI.X R5, R2, c[0x0][0x1cc], R3, 0x1, P1 ;  /* 0x0000730002050a11 */ /* 0x000fe400008f0c03 */
[----:B------:R-:W-:Y:S01]  /*15b0*/  ISETP.GE.AND P1, PT, R19, 0x61, PT ;  /* 0x000000611300780c */ /* 0x000fe20003f26270 */
[----:B---3--:R-:W-:Y:S02]  /*15c0*/  IMAD.U32 R9, RZ, RZ, UR6 ;  /* 0x00000006ff097e24 */ /* 0x008fe4000f8e00ff */
[----:B------:R1:W-:Y:S01]  /*15d0*/  @P0 LDGSTS.E.BYPASS.LTC128B.128 [R243+0x8100], [R4.64], !P5 ;  /* 0x0810000004f30fae */ /* 0x0003e2000e901d52 */
[----:B------:R-:W-:-:S03]  /*15e0*/  IMAD.U32 R8, RZ, RZ, UR7 ;  /* 0x00000007ff087e24 */ /* 0x000fc6000f8e00ff */
[----:B------:R1:W-:Y:S06]  /*15f0*/  @P0 LDGSTS.E.BYPASS.LTC128B.128 [R243+0xc100], [R4.64+0x80], !P4 ;  /* 0x0c10008004f30fae */ /* 0x0003ec000e101d52 */
[----:B------:R-:W-:-:S05]  /*1600*/  VOTEU.ANY UP0, P1 ;  /* 0x00000000003f7886 */ /* 0x000fca0000800100 */
[----:B------:R-:W-:Y:S01]  /*1610*/  @UP0 UIMAD UR4, UR7, 0x60, URZ ;  /* 0x00000060070408a4 */ /* 0x000fe2000f8e023f */
[----:B-1----:R-:W-:-:S04]  /*1620*/  SHF.R.S32.HI R4, RZ, 0x4, R6 ;  /* 0x00000004ff047819 */ /* 0x002fc80000011406 */
[----:B------:R-:W-:-:S04]  /*1630*/  LEA.HI R5, R6, R4, RZ, 0x1 ;  /* 0x0000000406057211 */ /* 0x000fc800078f08ff */
[----:B------:R-:W-:Y:S02]  /*1640*/  LOP3.LUT R6, R5, 0xfffffffe, RZ, 0xc0, !PT ;  /* 0xfffffffe05067812 */ /* 0x000fe400078ec0ff */
[----:B------:R-:W-:-:S03]  /*1650*/  @P6 LEA R5, P0, R7, R2, 0x5 ;  /* 0x0000000207056211 */ /* 0x000fc600078028ff */
[----:B--2---:R-:W-:Y:S01]  /*1660*/  IMAD.IADD R13, R4, 0x1, -R6 ;  /* 0x00000001040d7824 */ /* 0x004fe200078e0a06 */
[----:B------:R-:W-:Y:S02]  /*1670*/  LOP3.LUT R6, R11, 0xfffffff8, RZ, 0xc0, !PT ;  /* 0xfffffff80b067812 */ /* 0x000fe400078ec0ff */
[----:B------:R-:W-:Y:S01]  /*1680*/  @P6 LEA.HI.X R4, R9, R3, R8, 0x5, P0 ;  /* 0x0000000309046211 */ /* 0x000fe200000f2c08 */
[----:B------:R-:W-:Y:S01]  /*1690*/  IMAD.SHL.U32 R10, R13, 0x8, RZ ;  /* 0x000000080d0a7824 */ /* 0x000fe200078e00ff */
[----:B------:R-:W-:Y:S01]  /*16a0*/  @P6 LEA R8, P0, R5, c[0x0][0x1c8], 0x1 ;  /* 0x0000720005086a11 */ /* 0x000fe200078008ff */
[----:B------:R-:W-:-:S03]  /*16b0*/  IMAD.IADD R12, R0, 0x1, -R6 ;  /* 0x00000001000c7824 */ /* 0x000fc600078e0a06 */
[----:B------:R-:W-:Y:S01]  /*16c0*/  @P6 LEA.HI.X R9, R5, c[0x0][0x1cc], R4, 0x1, P0 ;  /* 0x0000730005096a11 */ /* 0x000fe200000f0c04 */
[----:B------:R-:W-:Y:S01]  /*16d0*/  IMAD.SHL.U32 R0, R12, 0x40, RZ ;  /* 0x000000400c007824 */ /* 0x000fe200078e00ff */
[----:B------:R-:W-:Y:S01]  /*16e0*/  @P2 IADD3 R4, P0, R2, UR12, RZ ;  /* 0x0000000c02042c10 */ /* 0x000fe2000ff1e0ff */
[----:B------:R-:W-:Y:S02]  /*16f0*/  IMAD.U32 R5, RZ, RZ, UR6 ;  /* 0x00000006ff057e24 */ /* 0x000fe4000f8e00ff */
[----:B------:R1:W-:Y:S01]  /*1700*/  @P6 LDGSTS.E.BYPASS.LTC128B.128 [R243+0x9100], [R8.64], !P5 ;  /* 0x0910000008f36fae */ /* 0x0003e2000e901d52 */
[----:B------:R-:W-:Y:S01]  /*1710*/  @P2 IADD3.X R7, R3, UR9, RZ, P0, !PT ;  /* 0x0000000903072c10 */ /* 0x000fe200087fe4ff */
[----:B------:R-:W-:Y:S01]  /*1720*/  @P1 IMAD.WIDE.U32 R2, R5, 0x60, R2 ;  /* 0x0000006005021825 */ /* 0x000fe200078e0002 */
[----:B------:R-:W-:Y:S01]  /*1730*/  @P2 LEA R6, P0, R4, c[0x0][0x1c8], 0x1 ;  /* 0x0000720004062a11 */ /* 0x000fe200078008ff */
[----:B------:R1:W-:Y:S01]  /*1740*/  @P6 LDGSTS.E.BYPASS.LTC128B.128 [R243+0xd100], [R8.64+0x80], !P4 ;  /* 0x0d10008008f36fae */ /* 0x0003e2000e101d52 */
[----:B------:R-:W-:-:S02]  /*1750*/  LOP3.LUT R0, R0, 0x1c0, RZ, 0xc0, !PT ;  /* 0x000001c000007812 */ /* 0x000fc400078ec0ff */
[----:B------:R-:W-:Y:S02]  /*1760*/  @P2 LEA.HI.X R7, R4, c[0x0][0x1cc], R7, 0x1, P0 ;  /* 0x0000730004072a11 */ /* 0x000fe400000f0c07 */
[----:B------:R-:W-:Y:S02]  /*1770*/  LOP3.LUT R10, R0, 0x8, R10, 0xf8, !PT ;  /* 0x00000008000a7812 */ /* 0x000fe400078ef80a */
[----:B------:R-:W-:Y:S01]  /*1780*/  SHF.R.U32.HI R5, RZ, 0x3, R0 ;  /* 0x00000003ff057819 */ /* 0x000fe20000011600 */
[----:B------:R2:W-:Y:S01]  /*1790*/  @P2 LDGSTS.E.BYPASS.LTC128B.128 [R243+0xa100], [R6.64], !P5 ;  /* 0x0a10000006f32fae */ /* 0x0005e2000e901d52 */
[----:B------:R-:W-:Y:S01]  /*17a0*/  @P1 IADD3 R0, R3, UR4, RZ ;  /* 0x0000000403001c10 */ /* 0x000fe2000fffe0ff */
[----:B------:R-:W-:Y:S01]  /*17b0*/  IMAD.SHL.U32 R3, R11, 0x40, RZ ;  /* 0x000000400b037824 */ /* 0x000fe200078e00ff */
[----:B------:R-:W-:Y:S01]  /*17c0*/  @P1 LEA R4, P0, R2, c[0x0][0x1c8], 0x1 ;  /* 0x0000720002041a11 */ /* 0x000fe200078008ff */
[----:B------:R2:W-:Y:S01]  /*17d0*/  @P2 LDGSTS.E.BYPASS.LTC128B.128 [R243+0xe100], [R6.64+0x80], !P4 ;  /* 0x0e10008006f32fae */ /* 0x0005e2000e101d52 */
[----:B------:R-:W-:Y:S01]  /*17e0*/  LOP3.LUT R10, R10, R5, RZ, 0x3c, !PT ;  /* 0x000000050a0a7212 */ /* 0x000fe200078e3cff */
[----:B------:R-:W-:Y:S01]  /*17f0*/  ULDC.64 UR4, c[0x0][0x208] ;  /* 0x0000820000047ab9 */ /* 0x000fe20000000a00 */
[----:B------:R-:W-:Y:S01]  /*1800*/  @P1 LEA.HI.X R5, R2, c[0x0][0x1cc], R0, 0x1, P0 ;  /* 0x0000730002051a11 */ /* 0x000fe200000f0c00 */
[----:B------:R-:W-:Y:S01]  /*1810*/  IMAD.SHL.U32 R0, R22, 0x40, RZ ;  /* 0x0000004016007824 */ /* 0x000fe200078e00ff */
[----:B------:R-:W-:Y:S01]  /*1820*/  LOP3.LUT R3, R10, 0xfffffe00, R3, 0xf8, !PT ;  /* 0xfffffe000a037812 */ /* 0x000fe200078ef803 */
[----:B------:R-:W-:Y:S01]  /*1830*/  IMAD.SHL.U32 R2, R20, 0x8, RZ ;  /* 0x0000000814027824 */ /* 0x000fe200078e00ff */
[----:B------:R-:W-:Y:S01]  /*1840*/  UIMAD UR10, UR10, UR4, URZ ;  /* 0x000000040a0a72a4 */ /* 0x000fe2000f8e023f */
[----:B------:R3:W-:Y:S01]  /*1850*/  @P1 LDGSTS.E.BYPASS.LTC128B.128 [R243+0xb100], [R4.64], !P5 ;  /* 0x0b10000004f31fae */ /* 0x0007e2000e901d52 */
[----:B------:R-:W-:Y:S01]  /*1860*/  LOP3.LUT R0, R0, 0x1c0, RZ, 0xc0, !PT ;  /* 0x000001c000007812 */ /* 0x000fe200078ec0ff */
[----:B------:R-:W-:Y:S01]  /*1870*/  IMAD R180, R171, 0x400, R3 ;  /* 0x00000400abb47824 */ /* 0x000fe200078e0203 */
[----:B------:R-:W-:Y:S01]  /*1880*/  UIMAD.WIDE.U32 UR14, UR20, UR4, URZ ;  /* 0x00000004140e72a5 */ /* 0x000fe2000f8e003f */
[----:B------:R3:W-:Y:S01]  /*1890*/  @P1 LDGSTS.E.BYPASS.LTC128B.128 [R243+0xf100], [R4.64+0x80], !P4 ;  /* 0x0f10008004f31fae */ /* 0x0007e2000e101d52 */
[----:B------:R-:W-:Y:S01]  /*18a0*/  LOP3.LUT R2, R0, 0x8, R2, 0xf8, !PT ;  /* 0x0000000800027812 */ /* 0x000fe200078ef802 */
[----:B------:R-:W-:Y:S01]  /*18b0*/  UIMAD UR10, UR20, UR5, UR10 ;  /* 0x00000005140a72a4 */ /* 0x000fe2000f8e020a */
[----:B------:R-:W-:Y:S01]  /*18c0*/  SHF.R.U32.HI R0, RZ, 0x3, R0 ;  /* 0x00000003ff007819 */ /* 0x000fe20000011600 */
[----:B------:R-:W0:Y:S01]  /*18d0*/  LDGDEPBAR ;  /* 0x00000000000079af */ /* 0x000e220000000000 */
[----:B------:R-:W-:Y:S01]  /*18e0*/  R2P PR, R12, 0x6 ;  /* 0x000000060c007804 */ /* 0x000fe20000000000 */
[----:B------:R-:W-:Y:S01]  /*18f0*/  UIADD3 UR10, UR15, UR10, URZ ;  /* 0x0000000a0f0a7290 */ /* 0x000fe2000fffe03f */
[----:B------:R-:W-:Y:S01]  /*1900*/  LOP3.LUT R0, R2, R0, RZ, 0x3c, !PT ;  /* 0x0000000002007212 */ /* 0x000fe200078e3cff */
[----:B------:R-:W-:Y:S01]  /*1910*/  IMAD.MOV.U32 R2, RZ, RZ, 0x20 ;  /* 0x00000020ff027424 */ /* 0x000fe200078e00ff */
[C---:B------:R-:W-:Y:S01]  /*1920*/  LEA R192, R180.reuse, 0x100, 0x1 ;  /* 0x00000100b4c07811 */ /* 0x040fe200078e08ff */
[----:B------:R-:W-:Y:S01]  /*1930*/  IMAD.SHL.U32 R180, R180, 0x2, RZ ;  /* 0x00000002b4b47824 */ /* 0x000fe200078e00ff */
[----:B------:R-:W-:Y:S01]  /*1940*/  LOP3.LUT P0, RZ, R22, 0x2, RZ, 0xc0, !PT ;  /* 0x0000000216ff7812 */ /* 0x000fe2000780c0ff */
[----:B------:R-:W-:Y:S01]  /*1950*/  IMAD R0, R13, 0x200, R0 ;  /* 0x000002000d007824 */ /* 0x000fe200078e0200 */
[----:B------:R-:W-:Y:S01]  /*1960*/  SEL R2, R2, 0xffffffe0, !P2 ;  /* 0xffffffe002027807 */ /* 0x000fe20005000000 */
[----:B--2---:R-:W-:-:S04]  /*1970*/  IMAD.WIDE.U32 R6, R23, c[0x0][0x208], R16 ;  /* 0x0000820017067a25 */ /* 0x004fc800078e0010 */
[----:B------:R-:W-:-:S05]  /*1980*/  IMAD.SHL.U32 R220, R0, 0x2, RZ ;  /* 0x0000000200dc7824 */ /* 0x000fca00078e00ff */
[C---:B------:R-:W-:Y:S02]  /*1990*/  IADD3 R0, R220.reuse, 0x8100, RZ ;  /* 0x00008100dc007810 */ /* 0x040fe40007ffe0ff */
[----:B------:R-:W-:Y:S01]  /*19a0*/  IADD3 R227, R220, 0x8120, RZ ;  /* 0x00008120dce37810 */ /* 0x000fe20007ffe0ff */
[----:B---3--:R-:W-:Y:S01]  /*19b0*/  IMAD.MOV.U32 R4, RZ, RZ, 0x10 ;  /* 0x00000010ff047424 */ /* 0x008fe200078e00ff */
[----:B------:R-:W-:-:S04]  /*19c0*/  DEPBAR.LE SB0, 0x1 ;  /* 0x000080400000791a */ /* 0x000fc80000000000 */
[----:B------:R-:W-:Y:S01]  /*19d0*/  BAR.SYNC.DEFER_BLOCKING 0x0 ;  /* 0x0000000000007b1d */ /* 0x000fe20000010000 */
[----:B------:R-:W-:Y:S01]  /*19e0*/  SEL R4, R4, 0xfffffff0, !P1 ;  /* 0xfffffff004047807 */ /* 0x000fe20004800000 */
[----:B------:R-:W-:Y:S01]  /*19f0*/  IMAD.U32 R5, RZ, RZ, UR10 ;  /* 0x0000000aff057e24 */ /* 0x000fe2000f8e00ff */
[----:B------:R-:W-:Y:S01]  /*1a00*/  @P0 IADD3 R227, R0, -0x20, RZ ;  /* 0xffffffe000e30810 */ /* 0x000fe20007ffe0ff */
[----:B------:R-:W-:Y:S01]  /*1a10*/  IMAD R0, R70, c[0x0][0x208], RZ ;  /* 0x0000820046007a24 */ /* 0x000fe200078e02ff */
[----:B------:R-:W-:Y:S01]  /*1a20*/  USHF.L.U32 UR10, UR4, 0x6, URZ ;  /* 0x00000006040a7899 */ /* 0x000fe2000800063f */
[--C-:B------:R-:W-:Y:S01]  /*1a30*/  IMAD R184, R4, 0x2, R192.reuse ;  /* 0x0000000204b87824 */ /* 0x100fe200078e02c0 */
[C---:B------:R-:W-:Y:S01]  /*1a40*/  IADD3 R242, R227.reuse, 0x800, RZ ;  /* 0x00000800e3f27810 */ /* 0x040fe20007ffe0ff */
[C---:B------:R-:W-:Y:S01]  /*1a50*/  IMAD R192, R2.reuse, 0x2, R192 ;  /* 0x0000000202c07824 */ /* 0x040fe200078e02c0 */
[----:B------:R-:W-:Y:S01]  /*1a60*/  UIADD3 UR16, UP0, UR10, 0x80, URZ ;  /* 0x000000800a107890 */ /* 0x000fe2000ff1e03f */
[----:B------:R-:W-:Y:S01]  /*1a70*/  IMAD R208, R2, 0x2, R184 ;  /* 0x0000000202d07824 */ /* 0x000fe200078e02b8 */
[----:B------:R-:W-:Y:S01]  /*1a80*/  IADD3 R241, R227, 0x1000, RZ ;  /* 0x00001000e3f17810 */ /* 0x000fe20007ffe0ff */
[----:B------:R-:W-:Y:S01]  /*1a90*/  IMAD R0, R23, c[0x0][0x20c], R0 ;  /* 0x0000830017007a24 */ /* 0x000fe200078e0200 */
[----:B------:R-:W-:-:S02]  /*1aa0*/  IADD3 R240, R227, 0x1800, RZ ;  /* 0x00001800e3f07810 */ /* 0x000fc40007ffe0ff */
[----:B------:R-:W-:Y:S01]  /*1ab0*/  IADD3 R239, R227, 0x2000, RZ ;  /* 0x00002000e3ef7810 */ /* 0x000fe20007ffe0ff */
[----:B------:R-:W-:Y:S01]  /*1ac0*/  IMAD.IADD R7, R7, 0x1, R0 ;  /* 0x0000000107077824 */ /* 0x000fe200078e0200 */
[C---:B------:R-:W-:Y:S01]  /*1ad0*/  IADD3 R238, R227.reuse, 0x2800, RZ ;  /* 0x00002800e3ee7810 */ /* 0x040fe20007ffe0ff */
[----:B------:R-:W-:Y:S01]  /*1ae0*/  IMAD R0, R72, c[0x0][0x210], RZ ;  /* 0x0000840048007a24 */ /* 0x000fe200078e02ff */
[----:B------:R-:W-:Y:S01]  /*1af0*/  IADD3 R237, R227, 0x3000, RZ ;  /* 0x00003000e3ed7810 */ /* 0x000fe20007ffe0ff */
[----:B------:R-:W-:Y:S01]  /*1b00*/  IMAD.WIDE.U32 R6, R71, c[0x0][0x210], R6 ;  /* 0x0000840047067a25 */ /* 0x000fe200078e0006 */
[C---:B------:R-:W-:Y:S02]  /*1b10*/  IADD3 R236, R227.reuse, 0x3800, RZ ;  /* 0x00003800e3ec7810 */ /* 0x040fe40007ffe0ff */
[----:B------:R-:W-:Y:S01]  /*1b20*/  IADD3 R235, R227, 0x4000, RZ ;  /* 0x00004000e3eb7810 */ /* 0x000fe20007ffe0ff */
[----:B------:R-:W-:Y:S01]  /*1b30*/  LDSM.16.M88.4 R140, [R180+0x100] ;  /* 0x00010000b48c783b */ /* 0x000fe20000000200 */
[----:B------:R-:W-:Y:S01]  /*1b40*/  IMAD R0, R71, c[0x0][0x214], R0 ;  /* 0x0000850047007a24 */ /* 0x000fe200078e0200 */
[----:B------:R-:W-:-:S02]  /*1b50*/  IADD3 R234, R227, 0x4800, RZ ;  /* 0x00004800e3ea7810 */ /* 0x000fc40007ffe0ff */
[----:B------:R-:W-:Y:S01]  /*1b60*/  LDSM.16.M88.4 R144, [R184] ;  /* 0x00000000b890783b */ /* 0x000fe20000000200 */
[----:B------:R-:W-:Y:S01]  /*1b70*/  IMAD.IADD R7, R7, 0x1, R0 ;  /* 0x0000000107077824 */ /* 0x000fe200078e0200 */
[----:B------:R-:W-:Y:S01]  /*1b80*/  IADD3 R233, R227, 0x5000, RZ ;  /* 0x00005000e3e97810 */ /* 0x000fe20007ffe0ff */
[----:B------:R-:W-:Y:S01]  /*1b90*/  IMAD R0, R69, c[0x0][0x218], RZ ;  /* 0x0000860045007a24 */ /* 0x000fe200078e02ff */
[----:B------:R-:W-:Y:S01]  /*1ba0*/  LDSM.16.M88.4 R172, [R192] ;  /* 0x00000000c0ac783b */ /* 0x000fe20000000200 */
[C---:B------:R-:W-:Y:S01]  /*1bb0*/  IMAD.WIDE.U32 R88, R68.reuse, c[0x0][0x218], R6 ;  /* 0x0000860044587a25 */ /* 0x040fe200078e0006 */
[C---:B------:R-:W-:Y:S02]  /*1bc0*/  IADD3 R232, R227.reuse, 0x5800, RZ ;  /* 0x00005800e3e87810 */ /* 0x040fe40007ffe0ff */
[----:B------:R-:W-:Y:S01]  /*1bd0*/  LDSM.16.M88.4 R176, [R208] ;  /* 0x00000000d0b0783b */ /* 0x000fe20000000200 */
[----:B------:R-:W-:Y:S01]  /*1be0*/  IMAD R0, R68, c[0x0][0x21c], R0 ;  /* 0x0000870044007a24 */ /* 0x000fe200078e0200 */
[----:B------:R-:W-:Y:S01]  /*1bf0*/  IADD3 R231, R227, 0x6000, RZ ;  /* 0x00006000e3e77810 */ /* 0x000fe20007ffe0ff */
[----:B------:R-:W-:Y:S01]  /*1c00*/  IMAD.U32 R6, RZ, RZ, UR14 ;  /* 0x0000000eff067e24 */ /* 0x000fe2000f8e00ff */
[----:B------:R-:W-:Y:S01]  /*1c10*/  LDSM.16.M88.4 R180, [R180+0x4100] ;  /* 0x00410000b4b4783b */ /* 0x000fe20000000200 */
[----:B------:R-:W-:Y:S01]  /*1c20*/  IMAD.IADD R75, R89, 0x1, R0 ;  /* 0x00000001594b7824 */ /* 0x000fe200078e0200 */
[----:B------:R-:W-:Y:S01]  /*1c30*/  UMOV UR14, 0x6 ;  /* 0x00000006000e7882 */ /* 0x000fe20000000000 */
[----:B------:R-:W-:Y:S01]  /*1c40*/  IMAD.U32 R7, RZ, RZ, UR15 ;  /* 0x0000000fff077e24 */ /* 0x000fe2000f8e00ff */
[----:B------:R-:W-:Y:S01]  /*1c50*/  LDSM.16.M88.4 R184, [R184+0x4000] ;  /* 0x00400000b8b8783b */ /* 0x000fe20000000200 */
[C---:B------:R-:W-:Y:S01]  /*1c60*/  LEA R0, P0, R6.reuse, R88, 0x7 ;  /* 0x0000005806007211 */ /* 0x040fe200078038ff */
[----:B------:R-:W-:Y:S01]  /*1c70*/  USHF.L.U64.HI UR14, UR4, UR14, UR5 ;  /* 0x0000000e040e7299 */ /* 0x000fe20008010205 */
[C---:B------:R-:W-:Y:S01]  /*1c80*/  IADD3 R230, R227.reuse, 0x6800, RZ ;  /* 0x00006800e3e67810 */ /* 0x040fe20007ffe0ff */
[----:B------:R-:W-:Y:S01]  /*1c90*/  LDSM.16.M88.4 R192, [R192+0x4000] ;  /* 0x00400000c0c0783b */ /* 0x000fe20000000200 */
[----:B------:R-:W-:Y:S01]  /*1ca0*/  LEA.HI.X R5, R6, R75, R5, 0x7, P0 ;  /* 0x0000004b06057211 */ /* 0x000fe200000f3c05 */
[----:B------:R-:W-:Y:S01]  /*1cb0*/  UIADD3.X UR15, URZ, UR14, URZ, UP0, !UPT ;  /* 0x0000000e3f0f7290 */ /* 0x000fe200087fe43f */
[----:B------:R-:W-:Y:S01]  /*1cc0*/  LEA R6, P0, R0, c[0x0][0x1f8], 0x1 ;  /* 0x00007e0000067a11 */ /* 0x000fe200078008ff */
[----:B------:R-:W-:Y:S01]  /*1cd0*/  LDSM.16.M88.4 R208, [R208+0x4000] ;  /* 0x00400000d0d0783b */ /* 0x000fe20000000200 */
[----:B------:R-:W-:Y:S01]  /*1ce0*/  UISETP.GE.AND UP0, UPT, UR25, 0x2, UPT ;  /* 0x000000021900788c */ /* 0x000fe2000bf06270 */
[----:B------:R-:W-:-:S02]  /*1cf0*/  IADD3 R229, R227, 0x7000, RZ ;  /* 0x00007000e3e57810 */ /* 0x000fc40007ffe0ff */
[----:B------:R-:W-:Y:S01]  /*1d00*/  BAR.SYNC.DEFER_BLOCKING 0x0 ;  /* 0x0000000000007b1d */ /* 0x000fe20000010000 */
[----:B------:R-:W-:Y:S01]  /*1d10*/  LEA.HI.X R7, R0, c[0x0][0x1fc], R5, 0x1, P0 ;  /* 0x00007f0000077a11 */ /* 0x000fe200000f0c05 */
[----:B------:R-:W-:Y:S01]  /*1d20*/  IMAD.U32 R5, RZ, RZ, UR10 ;  /* 0x0000000aff057e24 */ /* 0x000fe2000f8e00ff */
[----:B------:R-:W-:Y:S02]  /*1d30*/  IADD3 R0, -R20, UR17, RZ ;  /* 0x0000001114007c10 */ /* 0x000fe4000fffe1ff */
[----:B------:R-:W-:Y:S01]  /*1d40*/  IADD3 R228, R227, 0x7800, RZ ;  /* 0x00007800e3e47810 */ /* 0x000fe20007ffe0ff */
[----:B------:R-:W-:Y:S01]  /*1d50*/  STL.64 [R1+0x48], R88 ;  /* 0x0000485801007387 */ /* 0x000fe20000100a00 */
[----:B------:R-:W-:-:S03]  /*1d60*/  ISETP.LT.OR P6, PT, R0, 0x1, P5 ;  /* 0x000000010000780c */ /* 0x000fc60002fc1670 */
[----:B------:R-:W-:Y:S01]  /*1d70*/  STL [R1+0x3c], R75 ;  /* 0x00003c4b01007387 */ /* 0x000fe20000100800 */
[----:B------:R-:W-:-:S04]  /*1d80*/  DEPBAR.LE SB0, 0x0 ;  /* 0x000080000000791a */ /* 0x000fc80000000000 */
[----:B------:R-:W-:Y:S06]  /*1d90*/  BAR.SYNC.DEFER_BLOCKING 0x0 ;  /* 0x0000000000007b1d */ /* 0x000fec0000010000 */
[----:B-1----:R-:W1:Y:S04]  /*1da0*/  LDSM.16.M88.4 R8, [R220+0x8900] ;  /* 0x00890000dc08783b */ /* 0x002e680000000200 */
[----:B------:R-:W2:Y:S04]  /*1db0*/  LDSM.16.M88.4 R28, [R220+0x9100] ;  /* 0x00910000dc1c783b */ /* 0x000ea80000000200 */
[----:B------:R-:W-:Y:S04]  /*1dc0*/  LDSM.16.M88.4 R40, [R227+0x1000] ;  /* 0x00100000e328783b */ /* 0x000fe80000000200 */
[----:B------:R-:W-:Y:S04]  /*1dd0*/  LDSM.16.M88.4 R56, [R220+0x9900] ;  /* 0x00990000dc38783b */ /* 0x000fe80000000200 */
[----:B-----5:R-:W3:Y:S04]  /*1de0*/  LDSM.16.M88.4 R12, [R220+0x8100] ;  /* 0x00810000dc0c783b */ /* 0x020ee80000000200 */
[----:B------:R-:W4:Y:S04]  /*1df0*/  LDSM.16.M88.4 R48, [R227+0x800] ;  /* 0x00080000e330783b */ /* 0x000f280000000200 */
[----:B------:R-:W5:Y:S04]  /*1e00*/  LDSM.16.M88.4 R60, [R227+0x1800] ;  /* 0x00180000e33c783b */ /* 0x000f680000000200 */
[----:B------:R-:W4:Y:S04]  /*1e10*/  LDSM.16.M88.4 R64, [R220+0xa100] ;  /* 0x00a10000dc40783b */ /* 0x000f280000000200 */
[----:B------:R-:W-:Y:S01]  /*1e20*/  LDSM.16.M88.4 R52, [R227] ;  /* 0x00000000e334783b */ /* 0x000fe20000000200 */
[C---:B-1----:R-:W-:Y:S08]  /*1e30*/  HMMA.16816.F32.BF16 R32, R140.reuse, R8, RZ ;  /* 0x000000088c20723c */ /* 0x042ff000000418ff */
[C---:B------:R-:W-:Y:S08]  /*1e40*/  HMMA.16816.F32.BF16 R24, R140.reuse, R10, RZ ;  /* 0x0000000a8c18723c */ /* 0x040ff000000418ff */
[C---:B--2---:R-:W-:Y:S08]  /*1e50*/  HMMA.16816.F32.BF16 R8, R140.reuse, R30, RZ ;  /* 0x0000001e8c08723c */ /* 0x044ff000000418ff */
[C---:B---3--:R-:W-:Y:S08]  /*1e60*/  HMMA.16816.F32.BF16 R44, R140.reuse, R12, RZ ;  /* 0x0000000c8c2c723c */ /* 0x048ff000000418ff */
[----:B------:R-:W-:Y:S08]  /*1e70*/  HMMA.16816.F32.BF16 R36, R140, R14, RZ ;  /* 0x0000000e8c24723c */ /* 0x000ff000000418ff */
[----:B------:R-:W-:Y:S08]  /*1e80*/  HMMA.16816.F32.BF16 R100, R144, R42, R8 ;  /* 0x0000002a9064723c */ /* 0x000ff00000041808 */
[C---:B------:R-:W-:Y:S08]  /*1e90*/  HMMA.16816.F32.BF16 R8, R140.reuse, R58, RZ ;  /* 0x0000003a8c08723c */ /* 0x040ff000000418ff */
[----:B------:R-:W-:Y:S08]  /*1ea0*/  HMMA.16816.F32.BF16 R12, R140, R28, RZ ;  /* 0x0000001c8c0c723c */ /* 0x000ff000000418ff */
[C---:B----4-:R-:W-:Y:S01]  /*1eb0*/  HMMA.16816.F32.BF16 R112, R144.reuse, R48, R32 ;  /* 0x000000309070723c */ /* 0x050fe20000041820 */
[----:B------:R-:W1:Y:S07]  /*1ec0*/  LDSM.16.M88.4 R32, [R227+0x2000] ;  /* 0x00200000e320783b */ /* 0x000e6e0000000200 */
[----:B-----5:R-:W-:Y:S08]  /*1ed0*/  HMMA.16816.F32.BF16 R80, R144, R62, R8 ;  /* 0x0000003e9050723c */ /* 0x020ff00000041808 */
[----:B------:R-:W-:Y:S08]  /*1ee0*/  HMMA.16816.F32.BF16 R8, R140, R66, RZ ;  /* 0x000000428c08723c */ /* 0x000ff000000418ff */
[----:B------:R-:W-:Y:S01]  /*1ef0*/  HMMA.16816.F32.BF16 R96, R144, R40, R12 ;  /* 0x000000289060723c */ /* 0x000fe2000004180c */
[----:B------:R-:W-:Y:S07]  /*1f00*/  LDSM.16.M88.4 R40, [R220+0xa900] ;  /* 0x00a90000dc28783b */ /* 0x000fee0000000200 */
[C---:B------:R-:W-:Y:S01]  /*1f10*/  HMMA.16816.F32.BF16 R28, R140.reuse, R56, RZ ;  /* 0x000000388c1c723c */ /* 0x040fe200000418ff */
[----:B------:R-:W-:Y:S07]  /*1f20*/  LDSM.16.M88.4 R56, [R227+0x3800] ;  /* 0x00380000e338783b */ /* 0x000fee0000000200 */
[----:B------:R-:W-:Y:S08]  /*1f30*/  HMMA.16816.F32.BF16 R12, R140, R64, RZ ;  /* 0x000000408c0c723c */ /* 0x000ff000000418ff */
[C---:B-1----:R-:W-:Y:S07]  /*1f40*/  HMMA.16816.F32.BF16 R92, R144.reuse, R34, R8 ;  /* 0x00000022905c723c */ /* 0x042fee0000041808 */
[----:B------:R-:W-:Y:S01]  /*1f50*/  IADD3 R10, P2, R6, UR10, RZ ;  /* 0x0000000a060a7c10 */ /* 0x000fe2000ff5e0ff */
[----:B------:R-:W-:Y:S01]  /*1f60*/  HMMA.16816.F32.BF16 R76, R144, R60, R28 ;  /* 0x0000003c904c723c */ /* 0x000fe2000004181c */
[----:B------:R-:W1:Y:S02]  /*1f70*/  LDSM.16.M88.4 R28, [R220+0xb100] ;  /* 0x00b10000dc1c783b */ /* 0x000e640000000200 */
[----:B------:R-:W-:-:S02]  /*1f80*/  IADD3.X R11, R7, UR14, RZ, P2, !PT ;  /* 0x0000000e070b7c10 */ /* 0x000fc400097fe4ff */
[----:B------:R-:W-:-:S03]  /*1f90*/  ISETP.LT.OR P2, PT, R0, 0x1, P4 ;  /* 0x000000010000780c */ /* 0x000fc60002741670 */
[C---:B------:R-:W-:Y:S01]  /*1fa0*/  HMMA.16816.F32.BF16 R84, R144.reuse, R32, R12 ;  /* 0x000000209054723c */ /* 0x040fe2000004180c */
[----:B------:R-:W2:Y:S06]  /*1fb0*/  LDSM.16.M88.4 R32, [R220+0xb900] ;  /* 0x00b90000dc20783b */ /* 0x000eac0000000200 */
[----:B------:R-:W-:Y:S01]  /*1fc0*/  IADD3 R12, P1, P0, R5, 0x80, R6 ;  /* 0x00000080050c7810 */ /* 0x000fe2000783e006 */
[----:B------:R-:W-:Y:S01]  /*1fd0*/  HMMA.16816.F32.BF16 R116, R144, R52, R44 ;  /* 0x000000349074723c */ /* 0x000fe2000004182c */
[----:B------:R-:W-:Y:S02]  /*1fe0*/  LDSM.16.M88.4 R44, [R227+0x3000] ;  /* 0x00300000e32c783b */ /* 0x000fe40000000200 */
[----:B------:R-:W-:-:S02]  /*1ff0*/  IADD3.X R13, RZ, UR14, R7, P1, P0 ;  /* 0x0000000eff0d7c10 */ /* 0x000fc40008fe0407 */
[----:B------:R-:W-:Y:S02]  /*2000*/  IADD3 R8, P0, R10, UR10, RZ ;  /* 0x0000000a0a087c10 */ /* 0x000fe4000ff1e0ff */
[----:B------:R-:W-:Y:S01]  /*2010*/  ISETP.LT.OR P1, PT, R0, 0x21, P5 ;  /* 0x000000210000780c */ /* 0x000fe20002f21670 */
[C---:B------:R-:W-:Y:S01]  /*2020*/  HMMA.16816.F32.BF16 R104, R144.reuse, R50, R24 ;  /* 0x000000329068723c */ /* 0x040fe20000041818 */
[----:B------:R-:W3:Y:S01]  /*2030*/  LDSM.16.M88.4 R48, [R227+0x2800] ;  /* 0x00280000e330783b */ /* 0x000ee20000000200 */
[C---:B------:R-:W-:Y:S02]  /*2040*/  IADD3.X R9, R11.reuse, UR14, RZ, P0, !PT ;  /* 0x0000000e0b097c10 */ /* 0x040fe400087fe4ff */
[----:B------:R-:W-:Y:S01]  /*2050*/  IADD3 R16, P0, R10, UR16, RZ ;  /* 0x000000100a107c10 */ /* 0x000fe2000ff1e0ff */
[----:B------:R-:W-:Y:S01]  /*2060*/  @!PT LDS RZ, [RZ] ;  /* 0x00000000fffff984 */ /* 0x000fe20000000800 */
[----:B------:R-:W-:Y:S01]  /*2070*/  @!PT LDS RZ, [RZ] ;  /* 0x00000000fffff984 */ /* 0x000fe20000000800 */
[----:B------:R-:W-:Y:S01]  /*2080*/  @!PT LDS RZ, [RZ] ;  /* 0x00000000fffff984 */ /* 0x000fe20000000800 */
[----:B------:R4:W-:Y:S01]  /*2090*/  LDGSTS.E.BYPASS.LTC128B.128 [R243+0x100], [R6.64], !P6 ;  /* 0x0010000006f37fae */ /* 0x0009e2000f101d52 */
[C---:B------:R-:W-:Y:S02]  /*20a0*/  ISETP.LT.OR P6, PT, R0.reuse, 0x21, P4 ;  /* 0x000000210000780c */ /* 0x040fe400027c1670 */
[----:B------:R-:W-:Y:S01]  /*20b0*/  IADD3.X R17, R11, UR15, RZ, P0, !PT ;  /* 0x0000000f0b117c10 */ /* 0x000fe200087fe4ff */
[----:B------:R4:W-:Y:S01]  /*20c0*/  LDGSTS.E.BYPASS.LTC128B.128 [R243+0x4100], [R6.64+0x80], !P2 ;  /* 0x0410008006f37fae */ /* 0x0009e2000d101d52 */
[----:B------:R-:W-:Y:S01]  /*20d0*/  ISETP.LT.OR P2, PT, R0, 0x41, P5 ;  /* 0x000000410000780c */ /* 0x000fe20002f41670 */
[----:B------:R-:W-:Y:S01]  /*20e0*/  HMMA.16816.F32.BF16 R108, R144, R54, R36 ;  /* 0x00000036906c723c */ /* 0x000fe20000041824 */
[----:B------:R-:W-:Y:S01]  /*20f0*/  IADD3 R14, P0, R8, UR10, RZ ;  /* 0x0000000a080e7c10 */ /* 0x000fe2000ff1e0ff */
[----:B------:R2:W-:Y:S01]  /*2100*/  LDGSTS.E.BYPASS.LTC128B.128 [R243+0x1100], [R10.64], !P1 ;  /* 0x011000000af37fae */ /* 0x0005e2000c901d52 */
[----:B------:R-:W-:-:S02]  /*2110*/  LOP3.LUT P1, RZ, R22, 0x4, RZ, 0xc0, !PT ;  /* 0x0000000416ff7812 */ /* 0x000fc4000782c0ff */
[----:B------:R-:W-:-:S03]  /*2120*/  IADD3.X R15, R9, UR14, RZ, P0, !PT ;  /* 0x0000000e090f7c10 */ /* 0x000fc600087fe4ff */
[----:B------:R5:W-:Y:S01]  /*2130*/  LDGSTS.E.BYPASS.LTC128B.128 [R243+0x5100], [R12.64], !P6 ;  /* 0x051000000cf37fae */ /* 0x000be2000f101d52 */
[C---:B------:R-:W-:Y:S01]  /*2140*/  ISETP.LT.OR P6, PT, R0.reuse, 0x41, P4 ;  /* 0x000000410000780c */ /* 0x040fe200027c1670 */
[----:B-1----:R-:W-:Y:S02]  /*2150*/  HMMA.16816.F32.BF16 R36, R140, R28, RZ ;  /* 0x0000001c8c24723c */ /* 0x002fe400000418ff */
[----:B------:R2:W-:Y:S01]  /*2160*/  LDGSTS.E.BYPASS.LTC128B.128 [R243+0x2100], [R8.64], !P2 ;  /* 0x0210000008f37fae */ /* 0x0005e2000d101d52 */
[----:B------:R-:W-:-:S05]  /*2170*/  ISETP.LT.OR P2, PT, R0, 0x61, P4 ;  /* 0x000000610000780c */ /* 0x000fca0002741670 */
[----:B------:R-:W-:Y:S04]  /*2180*/  HMMA.16816.F32.BF16 R20, R140, R30, RZ ;  /* 0x0000001e8c14723c */ /* 0x000fe800000418ff */
[----:B------:R1:W-:Y:S01]  /*2190*/  LDGSTS.E.BYPASS.LTC128B.128 [R243+0x6100], [R16.64], !P6 ;  /* 0x0610000010f37fae */ /* 0x0003e2000f101d52 */
[----:B----4-:R-:W-:-:S03]  /*21a0*/  IADD3 R6, P0, R8, UR16, RZ ;  /* 0x0000001008067c10 */ /* 0x010fc6000ff1e0ff */
[----:B------:R-:W-:Y:S01]  /*21b0*/  HMMA.16816.F32.BF16 R24, R140, R40, RZ ;  /* 0x000000288c18723c */ /* 0x000fe200000418ff */
[----:B------:R-:W-:Y:S02]  /*21c0*/  IADD3.X R7, R9, UR15, RZ, P0, !PT ;  /* 0x0000000f09077c10 */ /* 0x000fe400087fe4ff */
[----:B------:R-:W-:Y:S01]  /*21d0*/  ISETP.LT.OR P0, PT, R0, 0x61, P5 ;  /* 0x000000610000780c */ /* 0x000fe20002f01670 */
[----:B------:R-:W-:-:S04]  /*21e0*/  IMAD.MOV.U32 R0, RZ, RZ, 0x40 ;  /* 0x00000040ff007424 */ /* 0x000fc800078e00ff */
[----:B------:R-:W-:Y:S01]  /*21f0*/  HMMA.16816.F32.BF16 R40, R140, R42, RZ ;  /* 0x0000002a8c28723c */ /* 0x000fe200000418ff */
[----:B------:R-:W-:-:S05]  /*2200*/  SEL R0, R0, 0xffffffc0, !P1 ;  /* 0xffffffc000007807 */ /* 0x000fca0004800000 */
[----:B------:R-:W-:Y:S02]  /*2210*/  IMAD.IADD R226, R220, 0x1, R0 ;  /* 0x00000001dce27824 */ /* 0x000fe400078e0200 */
[----:B--2---:R-:W-:Y:S01]  /*2220*/  HMMA.16816.F32.BF16 R8, R140, R34, RZ ;  /* 0x000000228c08723c */ /* 0x004fe200000418ff */
[----:B------:R5:W-:Y:S01]  /*2230*/  LDGSTS.E.BYPASS.LTC128B.128 [R243+0x3100], [R14.64], !P0 ;  /* 0x031000000ef37fae */ /* 0x000be2000c101d52 */
[----:B------:R-:W-:Y:S01]  /*2240*/  IMAD.IADD R223, R0, 0x1, R227 ;  /* 0x0000000100df7824 */ /* 0x000fe200078e02e3 */
[----:B------:R-:W-:Y:S02]  /*2250*/  PLOP3.LUT P0, PT, PT, PT, UP0, 0x80, 0x0 ;  /* 0x000000000000781c */ /* 0x000fe40003f0f008 */
[----:B------:R2:W-:Y:S03]  /*2260*/  LDGSTS.E.BYPASS.LTC128B.128 [R243+0x7100], [R6.64], !P2 ;  /* 0x0710000006f37fae */ /* 0x0005e6000d101d52 */
[C---:B---3--:R-:W-:Y:S01]  /*2270*/  HMMA.16816.F32.BF16 R88, R144.reuse, R48, R24 ;  /* 0x000000309058723c */ /* 0x048fe20000041818 */
[----:B------:R-:W3:Y:S04]  /*2280*/  LDSM.16.M88.4 R28, [R226+0x8900] ;  /* 0x00890000e21c783b */ /* 0x000ee80000000200 */
[----:B------:R-:W4:Y:S03]  /*2290*/  LDSM.16.M88.4 R24, [R226+0x8100] ;  /* 0x00810000e218783b */ /* 0x000f260000000200 */
[C---:B------:R-:W-:Y:S01]  /*22a0*/  HMMA.16816.F32.BF16 R72, R144.reuse, R50, R40 ;  /* 0x000000329048723c */ /* 0x040fe20000041828 */
[----:B-1----:R-:W-:Y:S04]  /*22b0*/  LDSM.16.M88.4 R16, [R226+0x9900] ;  /* 0x00990000e210783b */ /* 0x002fe80000000200 */
[----:B------:R-:W-:Y:S03]  /*22c0*/  LDSM.16.M88.4 R164, [R226+0xc100] ;  /* 0x00c10000e2a4783b */ /* 0x000fe60000000200 */
[----:B------:R-:W-:Y:S01]  /*22d0*/  HMMA.16816.F32.BF16 R64, R144, R46, R20 ;  /* 0x0000002e9040723c */ /* 0x000fe20000041814 */
[----:B------:R-:W-:Y:S04]  /*22e0*/  LDSM.16.M88.4 R20, [R226+0xb100] ;  /* 0x00b10000e214783b */ /* 0x000fe80000000200 */
[----:B------:R-:W0:Y:S03]  /*22f0*/  LDGDEPBAR ;  /* 0x00000000000079af */ /* 0x000e260000000000 */
[----:B-----5:R-:W-:Y:S01]  /*2300*/  HMMA.16816.F32.BF16 R12, R140, R32, RZ ;  /* 0x000000208c0c723c */ /* 0x020fe200000418ff */
[----:B------:R-:W1:Y:S07]  /*2310*/  LDSM.16.M88.4 R32, [R226+0x9100] ;  /* 0x00910000e220783b */ /* 0x000e6e0000000200 */
[----:B------:R-:W-:Y:S08]  /*2320*/  HMMA.16816.F32.BF16 R68, R144, R44, R36 ;  /* 0x0000002c9044723c */ /* 0x000ff00000041824 */
[----:B---3--:R-:W-:Y:S08]  /*2330*/  HMMA.16816.F32.BF16 R48, R172, R28, R112 ;  /* 0x0000001cac30723c */ /* 0x008ff00000041870 */
[C---:B------:R-:W-:Y:S01]  /*2340*/  HMMA.16816.F32.BF16 R60, R144.reuse, R56, R12 ;  /* 0x00000038903c723c */ /* 0x040fe2000004180c */
[----:B------:R-:W-:Y:S07]  /*2350*/  LDSM.16.M88.4 R12, [R226+0xa900] ;  /* 0x00a90000e20c783b */ /* 0x000fee0000000200 */
[----:B------:R-:W-:Y:S01]  /*2360*/  HMMA.16816.F32.BF16 R56, R144, R58, R8 ;  /* 0x0000003a9038723c */ /* 0x000fe20000041808 */
[----:B------:R-:W3:Y:S07]  /*2370*/  LDSM.16.M88.4 R8, [R226+0xa100] ;  /* 0x00a10000e208783b */ /* 0x000eee0000000200 */
[C---:B------:R-:W-:Y:S01]  /*2380*/  HMMA.16816.F32.BF16 R40, R172.reuse, R30, R104 ;  /* 0x0000001eac28723c */ /* 0x040fe20000041868 */
[----:B------:R-:W5:Y:S07]  /*2390*/  LDSM.16.M88.4 R28, [R226+0xb900] ;  /* 0x00b90000e21c783b */ /* 0x000f6e0000000200 */
[C---:B----4-:R-:W-:Y:S08]  /*23a0*/  HMMA.16816.F32.BF16 R52, R172.reuse, R24, R116 ;  /* 0x00000018ac34723c */ /* 0x050ff00000041874 */
[C---:B------:R-:W-:Y:S01]  /*23b0*/  HMMA.16816.F32.BF16 R44, R172.reuse, R26, R108 ;  /* 0x0000001aac2c723c */ /* 0x040fe2000004186c */
[----:B------:R-:W4:Y:S07]  /*23c0*/  LDSM.16.M88.4 R24, [R223] ;  /* 0x00000000df18783b */ /* 0x000f2e0000000200 */
[C---:B-1----:R-:W-:Y:S08]  /*23d0*/  HMMA.16816.F32.BF16 R36, R172.reuse, R32, R96 ;  /* 0x00000020ac24723c */ /* 0x042ff00000041860 */
[C---:B------:R-:W-:Y:S08]  /*23e0*/  HMMA.16816.F32.BF16 R32, R172.reuse, R34, R100 ;  /* 0x00000022ac20723c */ /* 0x040ff00000041864 */
[C---:B---3--:R-:W-:Y:S08]  /*23f0*/  HMMA.16816.F32.BF16 R84, R172.reuse, R8, R84 ;  /* 0x00000008ac54723c */ /* 0x048ff00000041854 */
[C---:B------:R-:W-:Y:S01]  /*2400*/  HMMA.16816.F32.BF16 R92, R172.reuse, R10, R92 ;  /* 0x0000000aac5c723c */ /* 0x040fe2000004185c */
[----:B------:R-:W1:Y:S07]  /*2410*/  LDSM.16.M88.4 R8, [R223+0x800] ;  /* 0x00080000df08783b */ /* 0x000e6e0000000200 */
[C---:B------:R-:W-:Y:S08]  /*2420*/  HMMA.16816.F32.BF16 R76, R172.reuse, R16, R76 ;  /* 0x00000010ac4c723c */ /* 0x040ff0000004184c */
[C---:B------:R-:W-:Y:S01]  /*2430*/  HMMA.16816.F32.BF16 R80, R172.reuse, R18, R80 ;  /* 0x00000012ac50723c */ /* 0x040fe20000041850 */
[----:B------:R-:W3:Y:S07]  /*2440*/  LDSM.16.M88.4 R16, [R223+0x1000] ;  /* 0x00100000df10783b */ /* 0x000eee0000000200 */
[C---:B------:R-:W-:Y:S08]  /*2450*/  HMMA.16816.F32.BF16 R96, R172.reuse, R12, R88 ;  /* 0x0000000cac60723c */ /* 0x040ff00000041858 */
[C---:B------:R-:W-:Y:S01]  /*2460*/  HMMA.16816.F32.BF16 R108, R172.reuse, R14, R72 ;  /* 0x0000000eac6c723c */ /* 0x040fe20000041848 */
[----:B------:R-:W-:Y:S07]  /*2470*/  LDSM.16.M88.4 R12, [R223+0x3000] ;  /* 0x00300000df0c783b */ /* 0x000fee0000000200 */
[C---:B------:R-:W-:Y:S08]  /*2480*/  HMMA.16816.F32.BF16 R100, R172.reuse, R20, R68 ;  /* 0x00000014ac64723c */ /* 0x040ff00000041844 */
[C---:B------:R-:W-:Y:S01]  /*2490*/  HMMA.16816.F32.BF16 R88, R172.reuse, R22, R64 ;  /* 0x00000016ac58723c */ /* 0x040fe20000041840 */
[----:B------:R-:W2:Y:S07]  /*24a0*/  LDSM.16.M88.4 R20, [R223+0x1800] ;  /* 0x00180000df14783b */ /* 0x000eae0000000200 */
[C---:B-----5:R-:W-:Y:S08]  /*24b0*/  HMMA.16816.F32.BF16 R72, R172.reuse, R28, R60 ;  /* 0x0000001cac48723c */ /* 0x060ff0000004183c */
[----:B------:R-:W-:Y:S01]  /*24c0*/  HMMA.16816.F32.BF16 R68, R172, R30, R56 ;  /* 0x0000001eac44723c */ /* 0x000fe20000041838 */
[----:B------:R-:W5:Y:S07]  /*24d0*/  LDSM.16.M88.4 R28, [R223+0x2000] ;  /* 0x00200000df1c783b */ /* 0x000f6e0000000200 */
[C---:B----4-:R-:W-:Y:S08]  /*24e0*/  HMMA.16816.F32.BF16 R64, R176.reuse, R24, R52 ;  /* 0x00000018b040723c */ /* 0x050ff00000041834 */
[C---:B-1----:R-:W-:Y:S08]  /*24f0*/  HMMA.16816.F32.BF16 R56, R176.reuse, R8, R48 ;  /* 0x00000008b038723c */ /* 0x042ff00000041830 */
[C---:B------:R-:W-:Y:S01]  /*2500*/  HMMA.16816.F32.BF16 R60, R176.reuse, R26, R44 ;  /* 0x0000001ab03c723c */ /* 0x040fe2000004182c */
[----:B------:R-:W1:Y:S07]  /*2510*/  LDSM.16.M88.4 R24, [R223+0x2800] ;  /* 0x00280000df18783b */ /* 0x000e6e0000000200 */
[C---:B------:R-:W-:Y:S01]  /*2520*/  HMMA.16816.F32.BF16 R52, R176.reuse, R10, R40 ;  /* 0x0000000ab034723c */ /* 0x040fe20000041828 */
[----:B------:R-:W4:Y:S07]  /*2530*/  LDSM.16.M88.4 R8, [R223+0x3800] ;  /* 0x00380000df08783b */ /* 0x000f2e0000000200 */
[C---:B---3--:R-:W-:Y:S08]  /*2540*/  HMMA.16816.F32.BF16 R48, R176.reuse, R16, R36 ;  /* 0x00000010b030723c */ /* 0x048ff00000041824 */
[C---:B------:R-:W-:Y:S01]  /*2550*/  HMMA.16816.F32.BF16 R44, R176.reuse, R18, R32 ;  /* 0x00000012b02c723c */ /* 0x040fe20000041820 */
[----:B------:R-:W-:Y:S07]  /*2560*/  LDSM.16.M88.4 R16, [R220+0xd900] ;  /* 0x00d90000dc10783b */ /* 0x000fee0000000200 */
[C---:B--2---:R-:W-:Y:S01]  /*2570*/  HMMA.16816.F32.BF16 R40, R176.reuse, R20, R76 ;  /* 0x00000014b028723c */ /* 0x044fe2000004184c */
[----:B------:R-:W-:Y:S07]  /*2580*/  LDSM.16.M88.4 R76, [R227+0x4800] ;  /* 0x00480000e34c783b */ /* 0x000fee0000000200 */
[C---:B------:R-:W-:Y:S01]  /*2590*/  HMMA.16816.F32.BF16 R36, R176.reuse, R22, R80 ;  /* 0x00000016b024723c */ /* 0x040fe20000041850 */
[----:B------:R-:W2:Y:S07]  /*25a0*/  LDSM.16.M88.4 R20, [R220+0xc100] ;  /* 0x00c10000dc14783b */ /* 0x000eae0000000200 */
[C---:B-----5:R-:W-:Y:S08]  /*25b0*/  HMMA.16816.F32.BF16 R32, R176.reuse, R28, R84 ;  /* 0x0000001cb020723c */ /* 0x060ff00000041854 */
[C---:B------:R-:W-:Y:S01]  /*25c0*/  HMMA.16816.F32.BF16 R92, R176.reuse, R30, R92 ;  /* 0x0000001eb05c723c */ /* 0x040fe2000004185c */
[----:B------:R-:W3:Y:S07]  /*25d0*/  LDSM.16.M88.4 R28, [R220+0xc900] ;  /* 0x00c90000dc1c783b */ /* 0x000eee0000000200 */
[C---:B------:R-:W-:Y:S08]  /*25e0*/  HMMA.16816.F32.BF16 R136, R176.reuse, R12, R100 ;  /* 0x0000000cb088723c */ /* 0x040ff00000041864 */
[C---:B------:R-:W-:Y:S01]  /*25f0*/  HMMA.16816.F32.BF16 R132, R176.reuse, R14, R88 ;  /* 0x0000000eb084723c */ /* 0x040fe20000041858 */
[----:B------:R-:W5:Y:S07]  /*2600*/  LDSM.16.M88.4 R12, [R220+0xe100] ;  /* 0x00e10000dc0c783b */ /* 0x000f6e0000000200 */
[C---:B-1----:R-:W-:Y:S08]  /*2610*/  HMMA.16816.F32.BF16 R96, R176.reuse, R24, R96 ;  /* 0x00000018b060723c */ /* 0x042ff00000041860 */
[C---:B------:R-:W-:Y:S01]  /*2620*/  HMMA.16816.F32.BF16 R108, R176.reuse, R26, R108 ;  /* 0x0000001ab06c723c */ /* 0x040fe2000004186c */
[----:B------:R-:W1:Y:S07]  /*2630*/  LDSM.16.M88.4 R24, [R220+0xd100] ;  /* 0x00d10000dc18783b */ /* 0x000e6e0000000200 */
[C---:B----4-:R-:W-:Y:S01]  /*2640*/  HMMA.16816.F32.BF16 R128, R176.reuse, R8, R72 ;  /* 0x00000008b080723c */ /* 0x050fe20000041848 */
[----:B------:R-:W-:Y:S07]  /*2650*/  LDSM.16.M88.4 R72, [R227+0x5000] ;  /* 0x00500000e348783b */ /* 0x000fee0000000200 */
[----:B------:R-:W-:Y:S01]  /*2660*/  HMMA.16816.F32.BF16 R124, R176, R10, R68 ;  /* 0x0000000ab07c723c */ /* 0x000fe20000041844 */
[----:B------:R-:W4:Y:S04]  /*2670*/  LDSM.16.M88.4 R8, [R220+0xe900] ;  /* 0x00e90000dc08783b */ /* 0x000f280000000200 */
[----:B------:R-:W-:Y:S03]  /*2680*/  LDSM.16.M88.4 R68, [R227+0x5800] ;  /* 0x00580000e344783b */ /* 0x000fe60000000200 */
[C---:B--2---:R-:W-:Y:S01]  /*2690*/  HMMA.16816.F32.BF16 R116, R180.reuse, R22, R60 ;  /* 0x00000016b474723c */ /* 0x044fe2000004183c */
[----:B------:R-:W2:Y:S07]  /*26a0*/  LDSM.16.M88.4 R60, [R220+0xf100] ;  /* 0x00f10000dc3c783b */ /* 0x000eae0000000200 */
[C---:B---3--:R-:W-:Y:S01]  /*26b0*/  HMMA.16816.F32.BF16 R104, R180.reuse, R30, R52 ;  /* 0x0000001eb468723c */ /* 0x048fe20000041834 */
[----:B------:R-:W3:Y:S07]  /*26c0*/  LDSM.16.M88.4 R52, [R220+0xf900] ;  /* 0x00f90000dc34783b */ /* 0x000eee0000000200 */
[C---:B------:R-:W-:Y:S01]  /*26d0*/  HMMA.16816.F32.BF16 R112, R180.reuse, R28, R56 ;  /* 0x0000001cb470723c */ /* 0x040fe20000041838 */
[----:B------:R-:W2:Y:S04]  /*26e0*/  LDSM.16.M88.4 R56, [R227+0x4000] ;  /* 0x00400000e338783b */ /* 0x000ea80000000200 */
[----:B------:R-:W-:Y:S03]  /*26f0*/  LDSM.16.M88.4 R28, [R227+0x7800] ;  /* 0x00780000e31c783b */ /* 0x000fe60000000200 */
[C---:B------:R-:W-:Y:S08]  /*2700*/  HMMA.16816.F32.BF16 R120, R180.reuse, R20, R64 ;  /* 0x00000014b478723c */ /* 0x040ff00000041840 */
[C---:B-----5:R-:W-:Y:S01]  /*2710*/  HMMA.16816.F32.BF16 R64, R180.reuse, R12, R32 ;  /* 0x0000000cb440723c */ /* 0x060fe20000041820 */
[----:B------:R-:W5:Y:S07]  /*2720*/  LDSM.16.M88.4 R32, [R227+0x7000] ;  /* 0x00700000e320783b */ /* 0x000f6e0000000200 */
[C---:B------:R-:W-:Y:S01]  /*2730*/  HMMA.16816.F32.BF16 R80, R180.reuse, R18, R36 ;  /* 0x00000012b450723c */ /* 0x040fe20000041824 */
[----:B------:R-:W2:Y:S07]  /*2740*/  LDSM.16.M88.4 R36, [R227+0x6800] ;  /* 0x00680000e324783b */ /* 0x000eae0000000200 */
[C---:B-1----:R-:W-:Y:S08]  /*2750*/  HMMA.16816.F32.BF16 R100, R180.reuse, R24, R48 ;  /* 0x00000018b464723c */ /* 0x042ff00000041830 */
[C---:B------:R-:W-:Y:S01]  /*2760*/  HMMA.16816.F32.BF16 R88, R180.reuse, R26, R44 ;  /* 0x0000001ab458723c */ /* 0x040fe2000004182c */
[----:B------:R-:W1:Y:S07]  /*2770*/  LDSM.16.M88.4 R44, [R227+0x6000] ;  /* 0x00600000e32c783b */ /* 0x000e6e0000000200 */
[C---:B------:R-:W-:Y:S08]  /*2780*/  HMMA.16816.F32.BF16 R84, R180.reuse, R16, R40 ;  /* 0x00000010b454723c */ /* 0x040ff00000041828 */
[C---:B------:R-:W-:Y:S08]  /*2790*/  HMMA.16816.F32.BF16 R48, R180.reuse, R14, R92 ;  /* 0x0000000eb430723c */ /* 0x040ff0000004185c */
[C---:B----4-:R-:W-:Y:S01]  /*27a0*/  HMMA.16816.F32.BF16 R40, R180.reuse, R8, R96 ;  /* 0x00000008b428723c */ /* 0x050fe20000041860 */
[----:B------:R-:W-:Y:S07]  /*27b0*/  LDSM.16.M88.4 R96, [R223+0x4000] ;  /* 0x00400000df60783b */ /* 0x000fee0000000200 */
[C---:B------:R-:W-:Y:S08]  /*27c0*/  HMMA.16816.F32.BF16 R24, R180.reuse, R10, R108 ;  /* 0x0000000ab418723c */ /* 0x040ff0000004186c */
[C---:B--2---:R-:W-:Y:S08]  /*27d0*/  HMMA.16816.F32.BF16 R16, R180.reuse, R62, R132 ;  /* 0x0000003eb410723c */ /* 0x044ff00000041884 */
[C---:B---3--:R-:W-:Y:S08]  /*27e0*/  HMMA.16816.F32.BF16 R12, R180.reuse, R52, R128 ;  /* 0x00000034b40c723c */ /* 0x048ff00000041880 */
[C---:B------:R-:W-:Y:S08]  /*27f0*/  HMMA.16816.F32.BF16 R8, R180.reuse, R54, R124 ;  /* 0x00000036b408723c */ /* 0x040ff0000004187c */
[----:B------:R-:W-:Y:S01]  /*2800*/  HMMA.16816.F32.BF16 R20, R180, R60, R136 ;  /* 0x0000003cb414723c */ /* 0x000fe20000041888 */
[----:B------:R-:W2:Y:S07]  /*2810*/  LDSM.16.M88.4 R60, [R226+0xc900] ;  /* 0x00c90000e23c783b */ /* 0x000eae0000000200 */
[C---:B------:R-:W-:Y:S08]  /*2820*/  HMMA.16816.F32.BF16 R52, R184.reuse, R56, R120 ;  /* 0x00000038b834723c */ /* 0x040ff00000041878 */
[C---:B------:R-:W-:Y:S01]  /*2830*/  HMMA.16816.F32.BF16 R56, R184.reuse, R58, R116 ;  /* 0x0000003ab838723c */ /* 0x040fe20000041874 */
[----:B------:R-:W3:Y:S07]  /*2840*/  LDSM.16.M88.4 R116, [R226+0xd100] ;  /* 0x00d10000e274783b */ /* 0x000eee0000000200 */
[C---:B------:R-:W-:Y:S08]  /*2850*/  HMMA.16816.F32.BF16 R132, R184.reuse, R76, R112 ;  /* 0x0000004cb884723c */ /* 0x040ff00000041870 */
[C---:B------:R-:W-:Y:S08]  /*2860*/  HMMA.16816.F32.BF16 R128, R184.reuse, R72, R100 ;  /* 0x00000048b880723c */ /* 0x040ff00000041864 */
[C---:B-----5:R-:W-:Y:S01]  /*2870*/  HMMA.16816.F32.BF16 R112, R184.reuse, R34, R16 ;  /* 0x00000022b870723c */ /* 0x060fe20000041810 */
[----:B------:R-:W4:Y:S07]  /*2880*/  LDSM.16.M88.4 R16, [R226+0xd900] ;  /* 0x00d90000e210783b */ /* 0x000f2e0000000200 */
[C---:B------:R-:W-:Y:S01]  /*2890*/  HMMA.16816.F32.BF16 R108, R184.reuse, R28, R12 ;  /* 0x0000001cb86c723c */ /* 0x040fe2000004180c */
[----:B------:R-:W5:Y:S07]  /*28a0*/  LDSM.16.M88.4 R12, [R226+0xe100] ;  /* 0x00e10000e20c783b */ /* 0x000f6e0000000200 */
[C---:B------:R-:W-:Y:S01]  /*28b0*/  HMMA.16816.F32.BF16 R100, R184.reuse, R30, R8 ;  /* 0x0000001eb864723c */ /* 0x040fe20000041808 */
[----:B------:R-:W1:Y:S07]  /*28c0*/  LDSM.16.M88.4 R8, [R226+0xe900] ;  /* 0x00e90000e208783b */ /* 0x000e6e0000000200 */
[C---:B------:R-:W-:Y:S08]  /*28d0*/  HMMA.16816.F32.BF16 R104, R184.reuse, R78, R104 ;  /* 0x0000004eb868723c */ /* 0x040ff00000041868 */
[C---:B------:R-:W-:Y:S01]  /*28e0*/  HMMA.16816.F32.BF16 R160, R184.reuse, R74, R88 ;  /* 0x0000004ab8a0723c */ /* 0x040fe20000041858 */
[----:B------:R-:W-:Y:S04]  /*28f0*/  LDSM.16.M88.4 R88, [R223+0x4800] ;  /* 0x00480000df58783b */ /* 0x000fe80000000200 */
[----:B------:R-:W-:Y:S03]  /*2900*/  LDSM.16.M88.4 R72, [R223+0x5000] ;  /* 0x00500000df48783b */ /* 0x000fe60000000200 */
[C---:B------:R-:W-:Y:S01]  /*2910*/  HMMA.16816.F32.BF16 R152, R184.reuse, R70, R80 ;  /* 0x00000046b898723c */ /* 0x040fe20000041850 */
[----:B------:R-:W-:Y:S07]  /*2920*/  LDSM.16.M88.4 R80, [R226+0xf900] ;  /* 0x00f90000e250783b */ /* 0x000fee0000000200 */
[C---:B------:R-:W-:Y:S01]  /*2930*/  HMMA.16816.F32.BF16 R120, R184.reuse, R38, R24 ;  /* 0x00000026b878723c */ /* 0x040fe20000041818 */
[----:B------:R-:W2:Y:S07]  /*2940*/  LDSM.16.M88.4 R24, [R226+0xf100] ;  /* 0x00f10000e218783b */ /* 0x000eae0000000200 */
[C---:B------:R-:W-:Y:S01]  /*2950*/  HMMA.16816.F32.BF16 R156, R184.reuse, R68, R84 ;  /* 0x00000044b89c723c */ /* 0x040fe20000041854 */
[----:B------:R-:W2:Y:S07]  /*2960*/  LDSM.16.M88.4 R68, [R223+0x5800] ;  /* 0x00580000df44783b */ /* 0x000eae0000000200 */
[C---:B-1----:R-:W-:Y:S01]  /*2970*/  HMMA.16816.F32.BF16 R148, R184.reuse, R44, R64 ;  /* 0x0000002cb894723c */ /* 0x042fe20000041840 */
[----:B------:R-:W1:Y:S07]  /*2980*/  LDSM.16.M88.4 R64, [R223+0x6000] ;  /* 0x00600000df40783b */ /* 0x000e6e0000000200 */
[C---:B------:R-:W-:Y:S08]  /*2990*/  HMMA.16816.F32.BF16 R136, R184.reuse, R46, R48 ;  /* 0x0000002eb888723c */ /* 0x040ff00000041830 */
[C---:B------:R-:W-:Y:S08]  /*29a0*/  HMMA.16816.F32.BF16 R124, R184.reuse, R36, R40 ;  /* 0x00000024b87c723c */ /* 0x040ff00000041828 */
[----:B------:R-:W-:Y:S08]  /*29b0*/  HMMA.16816.F32.BF16 R20, R184, R32, R20 ;  /* 0x00000020b814723c */ /* 0x000ff00000041814 */
[C---:B------:R-:W-:Y:S08]  /*29c0*/  HMMA.16816.F32.BF16 R92, R192.reuse, R164, R52 ;  /* 0x000000a4c05c723c */ /* 0x040ff00000041834 */
[C---:B------:R-:W-:Y:S08]  /*29d0*/  HMMA.16816.F32.BF16 R84, R192.reuse, R166, R56 ;  /* 0x000000a6c054723c */ /* 0x040ff00000041838 */
[C---:B--2---:R-:W-:Y:S08]  /*29e0*/  HMMA.16816.F32.BF16 R76, R192.reuse, R60, R132 ;  /* 0x0000003cc04c723c */ /* 0x044ff00000041884 */
[C---:B------:R-:W-:Y:S01]  /*29f0*/  HMMA.16816.F32.BF16 R60, R192.reuse, R62, R104 ;  /* 0x0000003ec03c723c */ /* 0x040fe20000041868 */
[----:B------:R-:W2:Y:S07]  /*2a00*/  LDSM.16.M88.4 R104, [R223+0x6800] ;  /* 0x00680000df68783b */ /* 0x000eae0000000200 */
[C---:B---3--:R-:W-:Y:S01]  /*2a10*/  HMMA.16816.F32.BF16 R56, R192.reuse, R116, R128 ;  /* 0x00000074c038723c */ /* 0x048fe20000041880 */
[----:B------:R-:W3:Y:S07]  /*2a20*/  LDSM.16.M88.4 R128, [R223+0x7000] ;  /* 0x00700000df80783b */ /* 0x000eee0000000200 */
[----:B------:R-:W-:Y:S01]  /*2a30*/  HMMA.16816.F32.BF16 R52, R192, R118, R160 ;  /* 0x00000076c034723c */ /* 0x000fe200000418a0 */
[----:B------:R-:W1:Y:S01]  /*2a40*/  LDSM.16.M88.4 R116, [R223+0x7800] ;  /* 0x00780000df74783b */ /* 0x000e620000000200 */
[----:B------:R-:W-:-:S06]  /*2a50*/  DEPBAR.LE SB0, 0x0 ;  /* 0x000080000000791a */ /* 0x000fcc0000000000 */
[C---:B----4-:R-:W-:Y:S08]  /*2a60*/  HMMA.16816.F32.BF16 R48, R192.reuse, R16, R156 ;  /* 0x00000010c030723c */ /* 0x050ff0000004189c */
[C---:B------:R-:W-:Y:S08]  /*2a70*/  HMMA.16816.F32.BF16 R44, R192.reuse, R18, R152 ;  /* 0x00000012c02c723c */ /* 0x040ff00000041898 */
[C---:B-----5:R-:W-:Y:S08]  /*2a80*/  HMMA.16816.F32.BF16 R40, R192.reuse, R12, R148 ;  /* 0x0000000cc028723c */ /* 0x060ff00000041894 */
        /* <DEDUP_REMOVED lines=21> */
[C---:B------:R-:W-:Y:S08]  /*2be0*/  HMMA.16816.F32.BF16 R24, R208.reuse, R116, R12 ;  /* 0x00000074d018723c */ /* 0x040ff0000004180c */
[----:B------:R-:W-:Y:S01]  /*2bf0*/  HMMA.16816.F32.BF16 R44, R208, R118, R8 ;  /* 0x00000076d02c723c */ /* 0x000fe20000041808 */
[----:B------:R-:W-:Y:S06]  /*2c00*/  BAR.SYNC.DEFER_BLOCKING 0x0 ;  /* 0x0000000000007b1d */ /* 0x000fec0000010000 */
[----:B------:R-:W-:Y:S05]  /*2c10*/  @!P0 BRA `(.L_x_501) ;  /* 0x0000025000008947 */ /* 0x000fea0003800000 */
[----:B------:R-:W-:-:S04]  /*2c20*/  UIADD3 UR5, UR25, -0x2, URZ ;  /* 0xfffffffe19057890 */ /* 0x000fc8000fffe03f */
        /* <DEDUP_REMOVED lines=36> */
.L_x_501:
[----:B------:R-:W-:Y:S01]  /*2e70*/  FMUL.FTZ R0, R40, c[0x0][0x320] ;  /* 0x0000c80028007a20 */ /* 0x000fe20000410000 */
[----:B---3--:R-:W-:Y:S01]  /*2e80*/  LEA.HI R6, R190, R189, RZ, 0x2 ;  /* 0x000000bdbe067211 */ /* 0x008fe200078f10ff */
[----:B------:R-:W-:Y:S01]  /*2e90*/  FMUL.FTZ R5, R50, c[0x0][0x320] ;  /* 0x0000c80032057a20 */ /* 0x000fe20000410000 */
[----:B------:R-:W-:Y:S01]  /*2ea0*/  SHF.R.S32.HI R7, RZ, 0x1f, R171 ;  /* 0x0000001fff077819 */ /* 0x000fe200000114ab */
[----:B------:R1:W-:Y:S01]  /*2eb0*/  MUFU.TANH R160, R0 ;  /* 0x0000000000a07308 */ /* 0x0003e20000002400 */
[----:B------:R-:W-:Y:S01]  /*2ec0*/  FMUL.FTZ R8, R18, c[0x0][0x320] ;  /* 0x0000c80012087a20 */ /* 0x000fe20000410000 */
[----:B------:R-:W-:Y:S01]  /*2ed0*/  UMOV UR4, 0xffffff80 ;  /* 0xffffff8000047882 */ /* 0x000fe20000000000 */
[----:B------:R-:W-:Y:S01]  /*2ee0*/  LEA.HI R7, R7, R171, RZ, 0x3 ;  /* 0x000000ab07077211 */ /* 0x000fe200078f18ff */
[----:B------:R-:W-:Y:S01]  /*2ef0*/  UIMAD UR4, UR20, UR4, 0x1 ;  /* 0x00000001140474a4 */ /* 0x000fe2000f8e0204 */
[----:B------:R-:W-:Y:S01]  /*2f00*/  FMUL.FTZ R10, R19, c[0x0][0x320] ;  /* 0x0000c800130a7a20 */ /* 0x000fe20000410000 */
[----:B------:R-:W-:Y:S01]  /*2f10*/  UIADD3 UR25, UR25, -0x2, URZ ;  /* 0xfffffffe19197890 */ /* 0x000fe2000fffe03f */
[----:B------:R-:W-:Y:S01]  /*2f20*/  LOP3.LUT R7, R7, 0xffffff8, RZ, 0xc0, !PT ;  /* 0x0ffffff807077812 */ /* 0x000fe200078ec0ff */
[----:B------:R-:W-:Y:S01]  /*2f30*/  IMAD.SHL.U32 R221, R3, 0x2, RZ ;  /* 0x0000000203dd7824 */ /* 0x000fe200078e00ff */
[----:B------:R-:W0:Y:S03]  /*2f40*/  LDGDEPBAR ;  /* 0x00000000000079af */ /* 0x000e260000000000 */
[----:B------:R-:W-:-:S02]  /*2f50*/  IMAD.IADD R9, R171, 0x1, -R7 ;  /* 0x00000001ab097824 */ /* 0x000fc400078e0a07 */
[--C-:B------:R-:W-:Y:S02]  /*2f60*/  IMAD R222, R4, 0x2, R221.reuse ;  /* 0x0000000204de7824 */ /* 0x100fe400078e02dd */
[----:B-1----:R-:W-:Y:S02]  /*2f70*/  FMUL.FTZ R0, R92, c[0x0][0x320] ;  /* 0x0000c8005c007a20 */ /* 0x002fe40000410000 */
[C---:B------:R-:W-:Y:S02]  /*2f80*/  IMAD R225, R2.reuse, 0x2, R221 ;  /* 0x0000000202e17824 */ /* 0x040fe400078e02dd */
[----:B------:R1:W2:Y:S01]  /*2f90*/  MUFU.TANH R82, R0 ;  /* 0x0000000000527308 */ /* 0x0002a20000002400 */
[----:B------:R-:W-:Y:S02]  /*2fa0*/  IMAD R224, R2, 0x2, R222 ;  /* 0x0000000202e07824 */ /* 0x000fe400078e02de */
[----:B-1----:R-:W-:-:S05]  /*2fb0*/  FMUL.FTZ R0, R93, c[0x0][0x320] ;  /* 0x0000c8005d007a20 */ /* 0x002fca0000410000 */
[----:B------:R1:W3:Y:S02]  /*2fc0*/  MUFU.TANH R81, R0 ;  /* 0x0000000000517308 */ /* 0x0002e40000002400 */
[----:B-1----:R-:W-:-:S06]  /*2fd0*/  FMUL.FTZ R0, R84, c[0x0][0x320] ;  /* 0x0000c80054007a20 */ /* 0x002fcc0000410000 */
[----:B------:R1:W4:Y:S02]  /*2fe0*/  MUFU.TANH R80, R0 ;  /* 0x0000000000507308 */ /* 0x0003240000002400 */
[----:B-1----:R-:W-:-:S06]  /*2ff0*/  FMUL.FTZ R0, R85, c[0x0][0x320] ;  /* 0x0000c80055007a20 */ /* 0x002fcc0000410000 */
[----:B------:R1:W-:Y:S02]  /*3000*/  MUFU.TANH R11, R0 ;  /* 0x00000000000b7308 */ /* 0x0003e40000002400 */
[----:B-1----:R-:W-:-:S06]  /*3010*/  FMUL.FTZ R0, R76, c[0x0][0x320] ;  /* 0x0000c8004c007a20 */ /* 0x002fcc0000410000 */
[----:B------:R1:W5:Y:S02]  /*3020*/  MUFU.TANH R76, R0 ;  /* 0x00000000004c7308 */ /* 0x0003640000002400 */
[----:B-1----:R-:W-:-:S06]  /*3030*/  FMUL.FTZ R0, R77, c[0x0][0x320] ;  /* 0x0000c8004d007a20 */ /* 0x002fcc0000410000 */
[----:B------:R1:W1:Y:S02]  /*3040*/  MUFU.TANH R75, R0 ;  /* 0x00000000004b7308 */ /* 0x0002640000002400 */
[----:B-1----:R-:W-:-:S06]  /*3050*/  FMUL.FTZ R0, R60, c[0x0][0x320] ;  /* 0x0000c8003c007a20 */ /* 0x002fcc0000410000 */
[----:B------:R1:W1:Y:S02]  /*3060*/  MUFU.TANH R74, R0 ;  /* 0x00000000004a7308 */ /* 0x0002640000002400 */
[----:B-1----:R-:W-:-:S06]  /*3070*/  FMUL.FTZ R0, R61, c[0x0][0x320] ;  /* 0x0000c8003d007a20 */ /* 0x002fcc0000410000 */
[----:B------:R1:W-:Y:S02]  /*3080*/  MUFU.TANH R73, R0 ;  /* 0x0000000000497308 */ /* 0x0003e40000002400 */
[----:B-1----:R-:W-:-:S06]  /*3090*/  FMUL.FTZ R0, R56, c[0x0][0x320] ;  /* 0x0000c80038007a20 */ /* 0x002fcc0000410000 */
[----:B------:R1:W1:Y:S02]  /*30a0*/  MUFU.TANH R66, R0 ;  /* 0x0000000000427308 */ /* 0x0002640000002400 */
        /* <DEDUP_REMOVED lines=29> */
[----:B------:R1:W-:Y:S08]  /*3280*/  MUFU.TANH R20, R5 ;  /* 0x0000000500147308 */ /* 0x0003f00000002400 */
[----:B------:R2:W2:Y:S01]  /*3290*/  MUFU.TANH R49, R0 ;  /* 0x0000000000317308 */ /* 0x0004a20000002400 */
[----:B-1----:R-:W-:-:S05]  /*32a0*/  LOP3.LUT R5, R6, 0xfffffffc, RZ, 0xc0, !PT ;  /* 0xfffffffc06057812 */ /* 0x002fca00078ec0ff */
[----:B------:R-:W-:Y:S02]  /*32b0*/  IMAD.IADD R5, R189, 0x1, -R5 ;  /* 0x00000001bd057824 */ /* 0x000fe400078e0a05 */
[----:B--2---:R-:W-:-:S04]  /*32c0*/  FMUL.FTZ R0, R21, c[0x0][0x320] ;  /* 0x0000c80015007a20 */ /* 0x004fc80000410000 */
[----:B------:R1:W2:Y:S02]  /*32d0*/  MUFU.TANH R48, R0 ;  /* 0x0000000000307308 */ /* 0x0002a40000002400 */
        /* <DEDUP_REMOVED lines=15> */
[----:B------:R1:W-:Y:S02]  /*33d0*/  MUFU.TANH R156, R0 ;  /* 0x00000000009c7308 */ /* 0x0003e40000002400 */
        /* <DEDUP_REMOVED lines=15> */
[----:B------:R1:W-:Y:S08]  /*34d0*/  MUFU.TANH R34, R8 ;  /* 0x0000000800227308 */ /* 0x0003f00000002400 */
[----:B------:R2:W-:Y:S01]  /*34e0*/  MUFU.TANH R167, R0 ;  /* 0x0000000000a77308 */ /* 0x0005e20000002400 */
[----:B-1----:R-:W-:-:S04]  /*34f0*/  LEA.HI R8, R5, R5, RZ, 0x1 ;  /* 0x0000000505087211 */ /* 0x002fc800078f08ff */
[----:B------:R-:W-:Y:S01]  /*3500*/  LOP3.LUT R8, R8, 0x1ffffffe, RZ, 0xc0, !PT ;  /* 0x1ffffffe08087812 */ /* 0x000fe200078ec0ff */
[----:B--2---:R-:W-:-:S04]  /*3510*/  FMUL.FTZ R0, R35, c[0x0][0x320] ;  /* 0x0000c80023007a20 */ /* 0x004fc80000410000 */
        /* <DEDUP_REMOVED lines=12> */
[----:B------:R1:W2:Y:S02]  /*35e0*/  MUFU.TANH R13, R0 ;  /* 0x00000000000d7308 */ /* 0x0002a40000002400 */
[----:B-1----:R-:W-:-:S06]  /*35f0*/  FMUL.FTZ R0, R22, c[0x0][0x320] ;  /* 0x0000c80016007a20 */ /* 0x002fcc0000410000 */
[----:B------:R1:W-:Y:S02]  /*3600*/  MUFU.TANH R38, R0 ;  /* 0x0000000000267308 */ /* 0x0003e40000002400 */
[----:B-1----:R-:W-:-:S06]  /*3610*/  FMUL.FTZ R0, R23, c[0x0][0x320] ;  /* 0x0000c80017007a20 */ /* 0x002fcc0000410000 */
[----:B------:R-:W-:Y:S08]  /*3620*/  MUFU.TANH R23, R10 ;  /* 0x0000000a00177308 */ /* 0x000ff00000002400 */
[----:B------:R1:W-:Y:S02]  /*3630*/  MUFU.TANH R35, R0 ;  /* 0x0000000000237308 */ /* 0x0003e40000002400 */
[----:B-1----:R-:W-:-:S06]  /*3640*/  FMUL.FTZ R0, R87, c[0x0][0x320] ;  /* 0x0000c80057007a20 */ /* 0x002fcc0000410000 */
[----:B------:R1:W1:Y:S02]  /*3650*/  MUFU.TANH R14, R0 ;  /* 0x00000000000e7308 */ /* 0x0002640000002400 */
[----:B-1----:R-:W-:-:S05]  /*3660*/  LOP3.LUT R0, R188, 0xffffffe0, RZ, 0xc0, !PT ;  /* 0xffffffe0bc007812 */ /* 0x002fca00078ec0ff */
[----:B------:R-:W-:-:S05]  /*3670*/  IMAD.IADD R0, R189, 0x1, -R0 ;  /* 0x00000001bd007824 */ /* 0x000fca00078e0a00 */
[----:B------:R-:W-:-:S04]  /*3680*/  SHF.R.S32.HI R6, RZ, 0x1f, R0 ;  /* 0x0000001fff067819 */ /* 0x000fc80000011400 */
[----:B------:R-:W-:-:S04]  /*3690*/  LEA.HI R6, R6, R0, RZ, 0x2 ;  /* 0x0000000006067211 */ /* 0x000fc800078f10ff */
[----:B------:R-:W-:-:S05]  /*36a0*/  LEA.HI.SX32 R7, R6, UR23, 0x1e ;  /* 0x0000001706077c11 */ /* 0x000fca000f8ff2ff */
[----:B------:R-:W-:Y:S02]  /*36b0*/  IMAD R9, R9, 0x10, R7 ;  /* 0x0000001009097824 */ /* 0x000fe400078e0207 */
[----:B------:R-:W-:Y:S02]  /*36c0*/  IMAD.IADD R7, R5, 0x1, -R8 ;  /* 0x0000000105077824 */ /* 0x000fe400078e0a08 */
[----:B------:R-:W-:Y:S02]  /*36d0*/  FMUL.FTZ R5, R51, c[0x0][0x320] ;  /* 0x0000c80033057a20 */ /* 0x000fe40000410000 */
[----:B------:R-:W-:Y:S02]  /*36e0*/  IMAD R15, R7, 0x8, R9 ;  /* 0x00000008070f7824 */ /* 0x000fe400078e0209 */
[----:B------:R1:W-:Y:S01]  /*36f0*/  MUFU.TANH R17, R5 ;  /* 0x0000000500117308 */ /* 0x0003e20000002400 */
[----:B------:R-:W-:Y:S02]  /*3700*/  FMUL.FTZ R7, R62, c[0x0][0x320] ;  /* 0x0000c8003e077a20 */ /* 0x000fe40000410000 */
[----:B------:R-:W-:Y:S01]  /*3710*/  @P3 IMAD.HI.U32 R8, R15, c[0x0][0x2c8], RZ ;  /* 0x0000b2000f083a27 */ /* 0x000fe200078e00ff */
[----:B------:R2:W-:Y:S04]  /*3720*/  STL [R1+0x20], R15 ;  /* 0x0000200f01007387 */ /* 0x0005e80000100800 */
[----:B------:R3:W2:Y:S01]  /*3730*/  MUFU.TANH R64, R7 ;  /* 0x0000000700407308 */ /* 0x0006a20000002400 */
[----:B-1----:R-:W-:Y:S01]  /*3740*/  IMAD.MOV.U32 R5, RZ, RZ, R15 ;  /* 0x000000ffff057224 */ /* 0x002fe200078e000f */
[----:B------:R-:W-:-:S05]  /*3750*/  @P3 SHF.R.U32.HI R5, RZ, c[0x0][0x2cc], R8 ;  /* 0x0000b300ff053a19 */ /* 0x000fca0000011608 */
[----:B------:R-:W1:Y:S01]  /*3760*/  SHFL.IDX PT, R9, R5, RZ, 0x1c1f ;  /* 0x001c1fff05097589 */ /* 0x000e6200000e0000 */
[----:B---3--:R-:W-:-:S03]  /*3770*/  FMUL.FTZ R7, R26, c[0x0][0x320] ;  /* 0x0000c8001a077a20 */ /* 0x008fc60000410000 */
[----:B------:R3:W1:Y:S01]  /*3780*/  SHFL.IDX PT, R8, R5, 0x1, 0x1c1f ;  /* 0x003c1f0005087f89 */ /* 0x00066200000e0000 */
[----:B------:R4:W-:Y:S01]  /*3790*/  MUFU.TANH R22, R7 ;  /* 0x0000000700167308 */ /* 0x0009e20000002400 */
[----:B--2---:R-:W-:-:S07]  /*37a0*/  FMUL.FTZ R15, R47, c[0x0][0x320] ;  /* 0x0000c8002f0f7a20 */ /* 0x004fce0000410000 */
[----:B------:R-:W-:Y:S01]  /*37b0*/  MUFU.TANH R15, R15 ;  /* 0x0000000f000f7308 */ /* 0x000fe20000002400 */
[----:B----4-:R-:W-:-:S07]  /*37c0*/  FMUL.FTZ R7, R27, c[0x0][0x320] ;  /* 0x0000c8001b077a20 */ /* 0x010fce0000410000 */
[----:B------:R2:W-:Y:S01]  /*37d0*/  MUFU.TANH R19, R7 ;  /* 0x0000000700137308 */ /* 0x0005e20000002400 */
[----:B---3--:R-:W-:Y:S01]  /*37e0*/  LOP3.LUT R5, R6, 0x7ffffffc, RZ, 0xc0, !PT ;  /* 0x7ffffffc06057812 */ /* 0x008fe200078ec0ff */
[----:B------:R-:W-:-:S04]  /*37f0*/  IMAD.U32 R6, RZ, RZ, UR4 ;  /* 0x00000004ff067e24 */ /* 0x000fc8000f8e00ff */
[----:B------:R-:W-:Y:S02]  /*3800*/  IMAD.IADD R5, R0, 0x1, -R5 ;  /* 0x0000000100057824 */ /* 0x000fe400078e0a05 */
[----:B------:R-:W-:Y:S02]  /*3810*/  FMUL.FTZ R0, R63, c[0x0][0x320] ;  /* 0x0000c8003f007a20 */ /* 0x000fe40000410000 */
[----:B------:R-:W-:Y:S02]  /*3820*/  IMAD.SHL.U32 R10, R5, 0x2, RZ ;  /* 0x00000002050a7824 */ /* 0x000fe400078e00ff */
[----:B------:R3:W4:Y:S01]  /*3830*/  MUFU.TANH R65, R0 ;  /* 0x0000000000417308 */ /* 0x0007220000002400 */
[----:B------:R-:W-:Y:S02]  /*3840*/  FMUL.FTZ R5, R70, c[0x0][0x320] ;  /* 0x0000c80046057a20 */ /* 0x000fe40000410000 */
[----:B------:R4:W-:Y:S01]  /*3850*/  STL [R1+0x24], R10 ;  /* 0x0000240a01007387 */ /* 0x0009e20000100800 */
[----:B--2---:R-:W-:-:S04]  /*3860*/  FMUL.FTZ R7, R46, c[0x0][0x320] ;  /* 0x0000c8002e077a20 */ /* 0x004fc80000410000 */
[----:B------:R1:W2:Y:S01]  /*3870*/  MUFU.TANH R16, R5 ;  /* 0x0000000500107308 */ /* 0x0002a20000002400 */
[----:B---3--:R-:W-:-:S07]  /*3880*/  IADD3 R0, -R10, UR8, R6 ;  /* 0x000000080a007c10 */ /* 0x008fce000fffe106 */
[----:B------:R3:W-:Y:S01]  /*3890*/  MUFU.TANH R18, R7 ;  /* 0x0000000700127308 */ /* 0x0007e20000002400 */
[----:B------:R-:W-:Y:S02]  /*38a0*/  IADD3 R6, -R10, UR17, RZ ;  /* 0x000000110a067c10 */ /* 0x000fe4000fffe1ff */
[----:B------:R-:W-:-:S05]  /*38b0*/  IADD3 R0, R0, -UR11, RZ ;  /* 0x8000000b00007c10 */ /* 0x000fca000fffe0ff */
[C---:B-1----:R-:W-:Y:S02]  /*38c0*/  IMAD.IADD R5, R0.reuse, 0x1, R9 ;  /* 0x0000000100057824 */ /* 0x042fe400078e0209 */
[----:B------:R-:W-:Y:S02]  /*38d0*/  IMAD.IADD R0, R0, 0x1, R8 ;  /* 0x0000000100007824 */ /* 0x000fe400078e0208 */
[----:B------:R-:W-:Y:S01]  /*38e0*/  FMUL.FTZ R8, R71, c[0x0][0x320] ;  /* 0x0000c80047087a20 */ /* 0x000fe20000410000 */
[C---:B------:R-:W-:Y:S02]  /*38f0*/  IMNMX R5, R6.reuse, R5, PT ;  /* 0x0000000506057217 */ /* 0x040fe40003800200 */
[----:B------:R-:W-:Y:S02]  /*3900*/  IMNMX R0, R6, R0, PT ;  /* 0x0000000006007217 */ /* 0x000fe40003800200 */
[C---:B------:R-:W-:Y:S01]  /*3910*/  ISETP.GT.AND P2, PT, R5.reuse, RZ, PT ;  /* 0x000000ff0500720c */ /* 0x040fe20003f44270 */
[----:B------:R1:W1:Y:S01]  /*3920*/  MUFU.TANH R6, R8 ;  /* 0x0000000800067308 */ /* 0x0002620000002400 */
[----:B------:R-:W-:-:S02]  /*3930*/  ISETP.GT.AND P1, PT, R5, 0x1, PT ;  /* 0x000000010500780c */ /* 0x000fc40003f24270 */
[----:B------:R-:W-:Y:S02]  /*3940*/  ISETP.GT.AND P0, PT, R5, 0x8, PT ;  /* 0x000000080500780c */ /* 0x000fe40003f04270 */
[----:B---3--:R-:W-:Y:S02]  /*3950*/  FSEL R7, R82, -INF , P2 ;  /* 0xff80000052077808 */ /* 0x008fe40001000000 */
[----:B------:R-:W-:Y:S02]  /*3960*/  FSEL R9, R81, -INF , P1 ;  /* 0xff80000051097808 */ /* 0x000fe40000800000 */
[C---:B------:R-:W-:Y:S02]  /*3970*/  ISETP.GT.AND P2, PT, R5.reuse, 0x10, PT ;  /* 0x000000100500780c */ /* 0x040fe40003f44270 */
[----:B------:R-:W-:Y:S02]  /*3980*/  ISETP.GT.AND P1, PT, R5, 0x11, PT ;  /* 0x000000110500780c */ /* 0x000fe40003f24270 */
[----:B----4-:R-:W-:-:S02]  /*3990*/  FSEL R10, R80, -INF , P0 ;  /* 0xff800000500a7808 */ /* 0x010fc40000000000 */
[----:B------:R-:W-:Y:S02]  /*39a0*/  ISETP.GT.AND P0, PT, R5, 0x18, PT ;  /* 0x000000180500780c */ /* 0x000fe40003f04270 */
[----:B-----5:R-:W-:Y:S02]  /*39b0*/  FSEL R28, R76, -INF , P2 ;  /* 0xff8000004c1c7808 */ /* 0x020fe40001000000 */
[----:B------:R-:W-:Y:S02]  /*39c0*/  FSEL R29, R75, -INF , P1 ;  /* 0xff8000004b1d7808 */ /* 0x000fe40000800000 */
[C---:B------:R-:W-:Y:S02]  /*39d0*/  ISETP.GT.AND P2, PT, R5.reuse, 0x20, PT ;  /* 0x000000200500780c */ /* 0x040fe40003f44270 */
[C---:B------:R-:W-:Y:S02]  /*39e0*/  ISETP.GT.AND P1, PT, R5.reuse, 0x21, PT ;  /* 0x000000210500780c */ /* 0x040fe40003f24270 */
[----:B------:R-:W-:-:S02]  /*39f0*/  ISETP.GT.AND P6, PT, R5, 0x9, PT ;  /* 0x000000090500780c */ /* 0x000fc40003fc4270 */
[----:B------:R-:W-:Y:S02]  /*3a00*/  FSEL R30, R74, -INF , P0 ;  /* 0xff8000004a1e7808 */ /* 0x000fe40000000000 */
[C---:B------:R-:W-:Y:S02]  /*3a10*/  ISETP.GT.AND P0, PT, R5.reuse, 0x28, PT ;  /* 0x000000280500780c */ /* 0x040fe40003f04270 */
[----:B------:R-:W-:Y:S02]  /*3a20*/  FSEL R66, R66, -INF , P2 ;  /* 0xff80000042427808 */ /* 0x000fe40001000000 */
[----:B------:R-:W-:Y:S02]  /*3a30*/  FSEL R71, R72, -INF , P1 ;  /* 0xff80000048477808 */ /* 0x000fe40000800000 */
[C---:B------:R-:W-:Y:S02]  /*3a40*/  ISETP.GT.AND P2, PT, R5.reuse, 0x30, PT ;  /* 0x000000300500780c */ /* 0x040fe40003f44270 */
[----:B------:R-:W-:-:S02]  /*3a50*/  ISETP.GT.AND P1, PT, R5, 0x31, PT ;  /* 0x000000310500780c */ /* 0x000fc40003f24270 */
[----:B------:R-:W-:Y:S02]  /*3a60*/  FSEL R11, R11, -INF , P6 ;  /* 0xff8000000b0b7808 */ /* 0x000fe40003000000 */
[C---:B------:R-:W-:Y:S02]  /*3a70*/  ISETP.GT.AND P6, PT, R5.reuse, 0x19, PT ;  /* 0x000000190500780c */ /* 0x040fe40003fc4270 */
[----:B------:R-:W-:Y:S02]  /*3a80*/  FSEL R92, R92, -INF , P0 ;  /* 0xff8000005c5c7808 */ /* 0x000fe40000000000 */
[----:B------:R-:W-:Y:S02]  /*3a90*/  ISETP.GT.AND P0, PT, R5, 0x38, PT ;  /* 0x000000380500780c */ /* 0x000fe40003f04270 */
[----:B------:R-:W-:Y:S02]  /*3aa0*/  FSEL R150, R150, -INF , P2 ;  /* 0xff80000096967808 */ /* 0x000fe40001000000 */
[----:B------:R-:W-:-:S02]  /*3ab0*/  FSEL R152, R152, -INF , P1 ;  /* 0xff80000098987808 */ /* 0x000fc40000800000 */
[C---:B------:R-:W-:Y:S02]  /*3ac0*/  ISETP.GT.AND P2, PT, R5.reuse, 0x40, PT ;  /* 0x000000400500780c */ /* 0x040fe40003f44270 */
[----:B------:R-:W-:Y:S02]  /*3ad0*/  ISETP.GT.AND P1, PT, R5, 0x41, PT ;  /* 0x000000410500780c */ /* 0x000fe40003f24270 */
[----:B------:R-:W-:Y:S02]  /*3ae0*/  FSEL R33, R73, -INF , P6 ;  /* 0xff80000049217808 */ /* 0x000fe40003000000 */
[----:B------:R-:W-:Y:S02]  /*3af0*/  ISETP.GT.AND P6, PT, R5, 0x29, PT ;  /* 0x000000290500780c */ /* 0x000fe40003fc4270 */
[----:B------:R-:W-:Y:S02]  /*3b00*/  FSEL R153, R153, -INF , P0 ;  /* 0xff80000099997808 */ /* 0x000fe40000000000 */
[----:B------:R-:W-:-:S02]  /*3b10*/  ISETP.GT.AND P0, PT, R5, 0x48, PT ;  /* 0x000000480500780c */ /* 0x000fc40003f04270 */
[----:B------:R-:W-:Y:S02]  /*3b20*/  FSEL R160, R160, -INF , P2 ;  /* 0xff800000a0a07808 */ /* 0x000fe40001000000 */
[----:B------:R-:W-:Y:S02]  /*3b30*/  FSEL R161, R161, -INF , P1 ;  /* 0xff800000a1a17808 */ /* 0x000fe40000800000 */
[C---:B------:R-:W-:Y:S02]  /*3b40*/  ISETP.GT.AND P2, PT, R5.reuse, 0x50, PT ;  /* 0x000000500500780c */ /* 0x040fe40003f44270 */
[----:B------:R-:W-:Y:S02]  /*3b50*/  ISETP.GT.AND P1, PT, R5, 0x51, PT ;  /* 0x000000510500780c */ /* 0x000fe40003f24270 */
[----:B------:R-:W-:Y:S02]  /*3b60*/  FSEL R94, R61, -INF , P6 ;  /* 0xff8000003d5e7808 */ /* 0x000fe40003000000 */
[----:B------:R-:W-:-:S02]  /*3b70*/  ISETP.GT.AND P6, PT, R5, 0x39, PT ;  /* 0x000000390500780c */ /* 0x000fc40003fc4270 */
[----:B------:R-:W-:Y:S02]  /*3b80*/  FSEL R162, R162, -INF , P0 ;  /* 0xff800000a2a27808 */ /* 0x000fe40000000000 */
[----:B------:R-:W-:Y:S02]  /*3b90*/  ISETP.GT.AND P0, PT, R5, 0x58, PT ;  /* 0x000000580500780c */ /* 0x000fe40003f04270 */
[----:B------:R-:W-:Y:S02]  /*3ba0*/  FSEL R171, R57, -INF , P2 ;  /* 0xff80000039ab7808 */ /* 0x000fe40001000000 */
[----:B------:R-:W-:Y:S02]  /*3bb0*/  FSEL R188, R56, -INF , P1 ;  /* 0xff80000038bc7808 */ /* 0x000fe40000800000 */
[C---:B------:R-:W-:Y:S02]  /*3bc0*/  ISETP.GT.AND P2, PT, R5.reuse, 0x60, PT ;  /* 0x000000600500780c */ /* 0x040fe40003f44270 */
[----:B------:R-:W-:-:S02]  /*3bd0*/  ISETP.GT.AND P1, PT, R5, 0x61, PT ;  /* 0x000000610500780c */ /* 0x000fc40003f24270 */
[----:B------:R-:W-:Y:S02]  /*3be0*/  FSEL R155, R155, -INF , P6 ;  /* 0xff8000009b9b7808 */ /* 0x000fe40003000000 */
[----:B------:R-:W-:Y:S02]  /*3bf0*/  ISETP.GT.AND P6, PT, R5, 0x49, PT ;  /* 0x000000490500780c */ /* 0x000fe40003fc4270 */
[----:B------:R-:W-:Y:S02]  /*3c00*/  FSEL R189, R53, -INF , P0 ;  /* 0xff80000035bd7808 */ /* 0x000fe40000000000 */
[----:B------:R-:W-:Y:S02]  /*3c10*/  ISETP.GT.AND P0, PT, R5, 0x68, PT ;  /* 0x000000680500780c */ /* 0x000fe40003f04270 */
[----:B------:R-:W-:Y:S02]  /*3c20*/  FSEL R207, R49, -INF , P2 ;  /* 0xff80000031cf7808 */ /* 0x000fe40001000000 */
[----:B------:R-:W-:-:S02]  /*3c30*/  FSEL R212, R48, -INF , P1 ;  /* 0xff80000030d47808 */ /* 0x000fc40000800000 */
[----:B------:R-:W-:Y:S02]  /*3c40*/  FMNMX.FTZ R69, R7, R9, !PT ;  /* 0x0000000907457209 */ /* 0x000fe40007810000 */
[C---:B------:R-:W-:Y:S02]  /*3c50*/  ISETP.GT.AND P2, PT, R5.reuse, 0x70, PT ;  /* 0x000000700500780c */ /* 0x040fe40003f44270 */
[C---:B------:R-:W-:Y:S02]  /*3c60*/  ISETP.GT.AND P1, PT, R5.reuse, 0x71, PT ;  /* 0x000000710500780c */ /* 0x040fe40003f24270 */
[----:B------:R-:W-:Y:S02]  /*3c70*/  FSEL R163, R60, -INF , P6 ;  /* 0xff8000003ca37808 */ /* 0x000fe40003000000 */
[----:B------:R-:W-:Y:S02]  /*3c80*/  ISETP.GT.AND P6, PT, R5, 0x59, PT ;  /* 0x000000590500780c */ /* 0x000fe40003fc4270 */
[----:B------:R-:W-:-:S02]  /*3c90*/  FSEL R216, R41, -INF , P0 ;  /* 0xff80000029d87808 */ /* 0x000fc40000000000 */
[----:B------:R-:W-:Y:S02]  /*3ca0*/  FMNMX.FTZ R69, R10, R69, !PT ;  /* 0x000000450a457209 */ /* 0x000fe40007810000 */
[----:B------:R-:W-:Y:S02]  /*3cb0*/  ISETP.GT.AND P0, PT, R5, 0x78, PT ;  /* 0x000000780500780c */ /* 0x000fe40003f04270 */
[----:B------:R-:W-:Y:S02]  /*3cc0*/  FSEL R26, R37, -INF , P2 ;  /* 0xff800000251a7808 */ /* 0x000fe40001000000 */
[----:B------:R-:W-:Y:S02]  /*3cd0*/  FSEL R27, R36, -INF , P1 ;  /* 0xff800000241b7808 */ /* 0x000fe40000800000 */
[C---:B------:R-:W-:Y:S02]  /*3ce0*/  ISETP.GT.AND P2, PT, R0.reuse, RZ, PT ;  /* 0x000000ff0000720c */ /* 0x040fe40003f44270 */
[----:B------:R-:W-:Y:S01]  /*3cf0*/  ISETP.GT.AND P1, PT, R0, 0x1, PT ;  /* 0x000000010000780c */ /* 0x000fe20003f24270 */
[----:B------:R-:W-:Y:S01]  /*3d00*/  IMAD.MOV.U32 R4, RZ, RZ, R27 ;  /* 0x000000ffff047224 */ /* 0x000fe200078e001b */
[----:B------:R-:W-:-:S02]  /*3d10*/  FSEL R191, R52, -INF , P6 ;  /* 0xff80000034bf7808 */ /* 0x000fc40003000000 */
[----:B------:R-:W-:Y:S02]  /*3d20*/  ISETP.GT.AND P6, PT, R5, 0x69, PT ;  /* 0x000000690500780c */ /* 0x000fe40003fc4270 */
[----:B------:R-:W-:Y:S02]  /*3d30*/  FMNMX.FTZ R69, R11, R69, !PT ;  /* 0x000000450b457209 */ /* 0x000fe40007810000 */
[----:B------:R-:W-:Y:S02]  /*3d40*/  FSEL R25, R25, -INF , P0 ;  /* 0xff80000019197808 */ /* 0x000fe40000000000 */
[----:B------:R-:W-:Y:S02]  /*3d50*/  ISETP.GT.AND P0, PT, R0, 0x8, PT ;  /* 0x000000080000780c */ /* 0x000fe40003f04270 */
[----:B-1----:R-:W-:Y:S02]  /*3d60*/  FSEL R8, R24, -INF , P2 ;  /* 0xff80000018087808 */ /* 0x002fe40001000000 */
[----:B------:R-:W-:-:S02]  /*3d70*/  FSEL R12, R12, -INF , P1 ;  /* 0xff8000000c0c7808 */ /* 0x000fc40000800000 */
[----:B------:R-:W-:Y:S02]  /*3d80*/  FSEL R218, R40, -INF , P6 ;  /* 0xff80000028da7808 */ /* 0x000fe40003000000 */
[----:B------:R-:W-:Y:S02]  /*3d90*/  FMNMX.FTZ R69, R28, R69, !PT ;  /* 0x000000451c457209 */ /* 0x000fe40007810000 */
[----:B------:R-:W-:Y:S02]  /*3da0*/  ISETP.GT.AND P6, PT, R5, 0x79, PT ;  /* 0x000000790500780c */ /* 0x000fe40003fc4270 */
[----:B------:R-:W-:Y:S02]  /*3db0*/  ISETP.GT.AND P2, PT, R0, 0x9, PT ;  /* 0x000000090000780c */ /* 0x000fe40003f44270 */
[----:B------:R-:W-:Y:S02]  /*3dc0*/  FSEL R13, R13, -INF , P0 ;  /* 0xff8000000d0d7808 */ /* 0x000fe40000000000 */
[----:B------:R-:W-:-:S02]  /*3dd0*/  FMNMX.FTZ R5, R8, R12, !PT ;  /* 0x0000000c08057209 */ /* 0x000fc40007810000 */
[----:B------:R-:W-:Y:S02]  /*3de0*/  FMNMX.FTZ R69, R29, R69, !PT ;  /* 0x000000451d457209 */ /* 0x000fe40007810000 */
[----:B------:R-:W-:Y:S02]  /*3df0*/  ISETP.GT.AND P1, PT, R0, 0x10, PT ;  /* 0x000000100000780c */ /* 0x000fe40003f24270 */
[----:B------:R-:W-:Y:S02]  /*3e00*/  FSEL R14, R14, -INF , P2 ;  /* 0xff8000000e0e7808 */ /* 0x000fe40001000000 */
[----:B------:R-:W-:Y:S02]  /*3e10*/  FMNMX.FTZ R5, R13, R5, !PT ;  /* 0x000000050d057209 */ /* 0x000fe40007810000 */
[----:B------:R-:W-:Y:S02]  /*3e20*/  FMNMX.FTZ R69, R30, R69, !PT ;  /* 0x000000451e457209 */ /* 0x000fe40007810000 */
[----:B------:R-:W-:-:S02]  /*3e30*/  ISETP.GT.AND P0, PT, R0, 0x11, PT ;  /* 0x000000110000780c */ /* 0x000fc40003f04270 */
[----:B------:R-:W-:Y:S02]  /*3e40*/  FSEL R31, R21, -INF , P1 ;  /* 0xff800000151f7808 */ /* 0x000fe40000800000 */
[----:B------:R-:W-:Y:S02]  /*3e50*/  FMNMX.FTZ R5, R14, R5, !PT ;  /* 0x000000050e057209 */ /* 0x000fe40007810000 */
[----:B------:R-:W-:Y:S02]  /*3e60*/  FMNMX.FTZ R69, R33, R69, !PT ;  /* 0x0000004521457209 */ /* 0x000fe40007810000 */
        /* <DEDUP_REMOVED lines=14> */
[----:B------:R-:W-:Y:S01]  /*3f50*/  FMNMX.FTZ R5, R65, R5, !PT ;  /* 0x0000000541057209 */ /* 0x000fe20007810000 */
[----:B------:R-:W-:Y:S01]  /*3f60*/  LDSM.16.MT88.4 R40, [R222+0x4100] ;  /* 0x00410000de28783b */ /* 0x000fe20000004200 */
        /* <DEDUP_REMOVED lines=22> */
[----:B--2---:R-:W-:Y:S02]  /*40d0*/  FSEL R151, R16, -INF , P0 ;  /* 0xff80000010977808 */ /* 0x004fe40000000000 */
        /* <DEDUP_REMOVED lines=41> */
[----:B------:R-:W-:Y:S01]  /*4370*/  LDSM.16.MT88.4 R36, [R221+0x900] ;  /* 0x00090000dd24783b */ /* 0x000fe20000004200 */
        /* <DEDUP_REMOVED lines=12> */
[----:B------:R-:W-:Y:S02]  /*4440*/  FSEL R244, R44, -INF , P6 ;  /* 0xff8000002cf47808 */ /* 0x000fe40003000000 */
[----:B------:R-:W-:Y:S02]  /*4450*/  FMNMX.FTZ R69, R25, R69, !PT ;  /* 0x0000004519457209 */ /* 0x000fe40007810000 */
[----:B------:R-:W-:-:S02]  /*4460*/  ISETP.GT.AND P1, PT, R0, 0x71, PT ;  /* 0x000000710000780c */ /* 0x000fc40003f24270 */
[----:B------:R-:W-:Y:S02]  /*4470*/  FSEL R219, R22, -INF , P0 ;  /* 0xff80000016db7808 */ /* 0x000fe40000000000 */
[----:B------:R-:W-:Y:S01]  /*4480*/  FMNMX.FTZ R5, R202, R5, !PT ;  /* 0x00000005ca057209 */ /* 0x000fe20007810000 */
[----:B------:R-:W-:Y:S01]  /*4490*/  LDSM.16.MT88.4 R20, [R221+0x100] ;  /* 0x00010000dd14783b */ /* 0x000fe20000004200 */
[----:B------:R-:W-:Y:S02]  /*44a0*/  FMNMX.FTZ R69, R244, R69, !PT ;  /* 0x00000045f4457209 */ /* 0x000fe40007810000 */
[----:B------:R-:W-:Y:S02]  /*44b0*/  ISETP.GT.AND P0, PT, R0, 0x78, PT ;  /* 0x000000780000780c */ /* 0x000fe40003f04270 */
[----:B------:R-:W-:Y:S01]  /*44c0*/  FSEL R246, R19, -INF , P1 ;  /* 0xff80000013f67808 */ /* 0x000fe20000800000 */
[----:B------:R-:W1:Y:S01]  /*44d0*/  SHFL.BFLY PT, R6, R69, 0x2, 0x1f ;  /* 0x0c401f0045067f89 */ /* 0x000e6200000e0000 */
[----:B------:R-:W-:-:S02]  /*44e0*/  FMNMX.FTZ R5, R219, R5, !PT ;  /* 0x00000005db057209 */ /* 0x000fc40007810000 */
[----:B------:R-:W-:Y:S02]  /*44f0*/  ISETP.GT.AND P1, PT, R0, 0x79, PT ;  /* 0x000000790000780c */ /* 0x000fe40003f24270 */
[----:B------:R-:W-:Y:S02]  /*4500*/  FSEL R245, R18, -INF , P0 ;  /* 0xff80000012f57808 */ /* 0x000fe40000000000 */
[----:B------:R-:W-:Y:S01]  /*4510*/  FMNMX.FTZ R0, R246, R5, !PT ;  /* 0x00000005f6007209 */ /* 0x000fe20007810000 */
[----:B------:R-:W-:Y:S01]  /*4520*/  LDSM.16.MT88.4 R16, [R222+0x100] ;  /* 0x00010000de10783b */ /* 0x000fe20000004200 */
        /* <DEDUP_REMOVED lines=12> */
[--C-:B------:R-:W-:Y:S02]  /*45f0*/  FFMA.FTZ R6, R7, c[0x0][0x2d0], -R5.reuse ;  /* 0x0000b40007067a23 */ /* 0x100fe40000010805 */
[--C-:B------:R-:W-:Y:S02]  /*4600*/  FFMA.FTZ R2, R28, c[0x0][0x2d0], -R5.reuse ;  /* 0x0000b4001c027a23 */ /* 0x100fe40000010805 */
[----:B------:R1:W-:Y:S01]  /*4610*/  MUFU.EX2 R117, R6 ;  /* 0x0000000600757308 */ /* 0x0003e20000000800 */
[----:B--2---:R-:W-:Y:S01]  /*4620*/  FMNMX.FTZ R68, R0, R68, !PT ;  /* 0x0000004400447209 */ /* 0x004fe20007810000 */
[----:B------:R-:W-:-:S03]  /*4630*/  FFMA.FTZ R0, R10, c[0x0][0x2d0], -R5 ;  /* 0x0000b4000a007a23 */ /* 0x000fc60000010805 */
[----:B------:R-:W-:-:S03]  /*4640*/  FSETP.NEU.FTZ.AND P0, PT, R68, -INF , PT ;  /* 0xff8000004400780b */ /* 0x000fc60003f1d000 */
[----:B------:R2:W-:Y:S01]  /*4650*/  MUFU.EX2 R164, R0 ;  /* 0x0000000000a47308 */ /* 0x0005e20000000800 */
[----:B-1----:R-:W-:-:S07]  /*4660*/  FFMA.FTZ R6, R9, c[0x0][0x2d0], -R5 ;  /* 0x0000b40009067a23 */ /* 0x002fce0000010805 */
[----:B------:R1:W-:Y:S01]  /*4670*/  MUFU.EX2 R196, R2 ;  /* 0x0000000200c47308 */ /* 0x0003e20000000800 */
[----:B--2---:R-:W-:-:S07]  /*4680*/  FMUL.FTZ R0, R68, c[0x0][0x2d0] ;  /* 0x0000b40044007a20 */ /* 0x004fce0000410000 */
[----:B------:R2:W3:Y:S01]  /*4690*/  MUFU.EX2 R118, R6 ;  /* 0x0000000600767308 */ /* 0x0004e20000000800 */
[----:B------:R-:W-:Y:S01]  /*46a0*/  FSEL R0, R0, RZ, P0 ;  /* 0x000000ff00007208 */ /* 0x000fe20000000000 */
[----:B-1----:R-:W-:-:S04]  /*46b0*/  FFMA.FTZ R2, R29, c[0x0][0x2d0], -R5 ;  /* 0x0000b4001d027a23 */ /* 0x002fc80000010805 */
[----:B------:R-:W-:Y:S02]  /*46c0*/  FFMA.FTZ R3, R8, c[0x0][0x2d0], -R0 ;  /* 0x0000b40008037a23 */ /* 0x000fe40000010800 */
[----:B------:R1:W-:Y:S01]  /*46d0*/  MUFU.EX2 R198, R2 ;  /* 0x0000000200c67308 */ /* 0x0003e20000000800 */
[----:B--2---:R-:W-:Y:S01]  /*46e0*/  FFMA.FTZ R6, R11, c[0x0][0x2d0], -R5 ;  /* 0x0000b4000b067a23 */ /* 0x004fe20000010805 */
[----:B---3--:R-:W-:-:S06]  /*46f0*/  F2FP.BF16.PACK_AB R8, R118, R117 ;  /* 0x000000757608723e */ /* 0x008fcc00000010ff */
[----:B------:R2:W-:Y:S08]  /*4700*/  MUFU.EX2 R119, R3 ;  /* 0x0000000300777308 */ /* 0x0005f00000000800 */
[----:B------:R3:W4:Y:S01]  /*4710*/  MUFU.EX2 R166, R6 ;  /* 0x0000000600a67308 */ /* 0x0007220000000800 */
[----:B-1----:R-:W-:Y:S02]  /*4720*/  FFMA.FTZ R2, R30, c[0x0][0x2d0], -R5 ;  /* 0x0000b4001e027a23 */ /* 0x002fe40000010805 */
[----:B--2---:R-:W-:-:S05]  /*4730*/  FFMA.FTZ R3, R12, c[0x0][0x2d0], -R0 ;  /* 0x0000b4000c037a23 */ /* 0x004fca0000010800 */
[----:B------:R1:W-:Y:S01]  /*4740*/  MUFU.EX2 R252, R2 ;  /* 0x0000000200fc7308 */ /* 0x0003e20000000800 */
[----:B---3--:R-:W-:-:S07]  /*4750*/  IMAD.MOV.U32 R6, RZ, RZ, R25 ;  /* 0x000000ffff067224 */ /* 0x008fce00078e0019 */
[----:B------:R2:W3:Y:S01]  /*4760*/  MUFU.EX2 R116, R3 ;  /* 0x0000000300747308 */ /* 0x0004e20000000800 */
[----:B----4-:R-:W-:Y:S01]  /*4770*/  F2FP.BF16.PACK_AB R10, R166, R164 ;  /* 0x000000a4a60a723e */ /* 0x010fe200000010ff */
[----:B-1----:R-:W-:-:S06]  /*4780*/  FFMA.FTZ R2, R33, c[0x0][0x2d0], -R5 ;  /* 0x0000b40021027a23 */ /* 0x002fcc0000010805 */
[----:B------:R1:W-:Y:S01]  /*4790*/  MUFU.EX2 R7, R2 ;  /* 0x0000000200077308 */ /* 0x0003e20000000800 */
[----:B--2---:R-:W-:Y:S01]  /*47a0*/  FFMA.FTZ R3, R13, c[0x0][0x2d0], -R0 ;  /* 0x0000b4000d037a23 */ /* 0x004fe20000010800 */
[----:B---3--:R-:W-:-:S06]  /*47b0*/  F2FP.BF16.PACK_AB R9, R116, R119 ;  /* 0x000000777409723e */ /* 0x008fcc00000010ff */
[----:B------:R2:W-:Y:S01]  /*47c0*/  MUFU.EX2 R165, R3 ;  /* 0x0000000300a57308 */ /* 0x0005e20000000800 */
[--C-:B-1----:R-:W-:Y:S02]  /*47d0*/  FFMA.FTZ R2, R31, c[0x0][0x2d0], -R0.reuse ;  /* 0x0000b4001f027a23 */ /* 0x102fe40000010800 */
[----:B------:R-:W-:Y:S05]  /*47e0*/  LDSM.16.MT88.4 R28, [R225+0x900] ;  /* 0x00090000e11c783b */ /* 0x000fea0000004200 */
[----:B------:R1:W-:Y:S01]  /*47f0*/  MUFU.EX2 R249, R2 ;  /* 0x0000000200f97308 */ /* 0x0003e20000000800 */
[--C-:B--2---:R-:W-:Y:S02]  /*4800*/  FFMA.FTZ R3, R14, c[0x0][0x2d0], -R0.reuse ;  /* 0x0000b4000e037a23 */ /* 0x104fe40000010800 */
[----:B------:R-:W2:Y:S05]  /*4810*/  LDSM.16.MT88.4 R12, [R225+0x100] ;  /* 0x00010000e10c783b */ /* 0x000eaa0000004200 */
[----:B------:R3:W4:Y:S01]  /*4820*/  MUFU.EX2 R190, R3 ;  /* 0x0000000300be7308 */ /* 0x0007220000000800 */
[----:B-1----:R-:W-:-:S02]  /*4830*/  FFMA.FTZ R2, R32, c[0x0][0x2d0], -R0 ;  /* 0x0000b40020027a23 */ /* 0x002fc40000010800 */
[----:B------:R-:W-:Y:S05]  /*4840*/  LDSM.16.MT88.4 R32, [R222+0x900] ;  /* 0x00090000de20783b */ /* 0x000fea0000004200 */
[----:B------:R1:W5:Y:S01]  /*4850*/  MUFU.EX2 R247, R2 ;  /* 0x0000000200f77308 */ /* 0x0003620000000800 */
[----:B---3--:R-:W-:Y:S01]  /*4860*/  IMAD.MOV.U32 R3, RZ, RZ, R26 ;  /* 0x000000ffff037224 */ /* 0x008fe200078e001a */
[----:B----4-:R-:W-:Y:S01]  /*4870*/  F2FP.BF16.PACK_AB R11, R190, R165 ;  /* 0x000000a5be0b723e */ /* 0x010fe200000010ff */
[----:B------:R-:W3:Y:S06]  /*4880*/  LDSM.16.MT88.4 R24, [R224+0x100] ;  /* 0x00010000e018783b */ /* 0x000eec0000004200 */
[----:B------:R-:W-:Y:S01]  /*4890*/  HMMA.16816.F32.BF16 R80, R8, R20, RZ ;  /* 0x000000140850723c */ /* 0x000fe200000418ff */
[----:B-1----:R-:W-:-:S07]  /*48a0*/  FFMA.FTZ R2, R64, c[0x0][0x2d0], -R0 ;  /* 0x0000b40040027a23 */ /* 0x002fce0000010800 */
[C---:B------:R-:W-:Y:S01]  /*48b0*/  HMMA.16816.F32.BF16 R76, R8.reuse, R22, RZ ;  /* 0x00000016084c723c */ /* 0x040fe200000418ff */
[----:B------:R-:W1:Y:S01]  /*48c0*/  LDSM.16.MT88.4 R20, [R221+0x4100] ;  /* 0x00410000dd14783b */ /* 0x000e620000004200 */
[----:B------:R4:W-:Y:S06]  /*48d0*/  MUFU.EX2 R248, R2 ;  /* 0x0000000200f87308 */ /* 0x0009ec0000000800 */
[C---:B------:R-:W-:Y:S08]  /*48e0*/  HMMA.16816.F32.BF16 R72, R8.reuse, R16, RZ ;  /* 0x000000100848723c */ /* 0x040ff000000418ff */
[----:B------:R-:W-:Y:S01]  /*48f0*/  HMMA.16816.F32.BF16 R60, R8, R18, RZ ;  /* 0x00000012083c723c */ /* 0x000fe200000418ff */
[----:B------:R-:W5:Y:S01]  /*4900*/  LDSM.16.MT88.4 R16, [R225+0x4100] ;  /* 0x00410000e110783b */ /* 0x000f620000004200 */
[----:B----4-:R-:W-:-:S04]  /*4910*/  FFMA.FTZ R2, R65, c[0x0][0x2d0], -R0 ;  /* 0x0000b40041027a23 */ /* 0x010fc80000010800 */
[----:B------:R4:W1:Y:S02]  /*4920*/  MUFU.EX2 R251, R2 ;  /* 0x0000000200fb7308 */ /* 0x0008640000000800 */
[C---:B--2---:R-:W-:Y:S08]  /*4930*/  HMMA.16816.F32.BF16 R56, R8.reuse, R12, RZ ;  /* 0x0000000c0838723c */ /* 0x044ff000000418ff */
[----:B------:R-:W-:Y:S01]  /*4940*/  HMMA.16816.F32.BF16 R44, R8, R14, RZ ;  /* 0x0000000e082c723c */ /* 0x000fe200000418ff */
[----:B------:R-:W2:Y:S01]  /*4950*/  LDSM.16.MT88.4 R12, [R224+0x4100] ;  /* 0x00410000e00c783b */ /* 0x000ea20000004200 */
[----:B----4-:R-:W-:-:S06]  /*4960*/  FFMA.FTZ R2, R66, c[0x0][0x2d0], -R5 ;  /* 0x0000b40042027a23 */ /* 0x010fcc0000010805 */
[C---:B---3--:R-:W-:Y:S01]  /*4970*/  HMMA.16816.F32.BF16 R52, R8.reuse, R24, RZ ;  /* 0x000000180834723c */ /* 0x048fe200000418ff */
[----:B------:R3:W-:Y:S07]  /*4980*/  MUFU.EX2 R217, R2 ;  /* 0x0000000200d97308 */ /* 0x0007ee0000000800 */
[C---:B------:R-:W-:Y:S01]  /*4990*/  HMMA.16816.F32.BF16 R48, R8.reuse, R26, RZ ;  /* 0x0000001a0830723c */ /* 0x040fe200000418ff */
[----:B------:R-:W4:Y:S07]  /*49a0*/  LDSM.16.MT88.4 R24, [R224+0x900] ;  /* 0x00090000e018783b */ /* 0x000f2e0000004200 */
[----:B-1----:R-:W-:Y:S01]  /*49b0*/  HMMA.16816.F32.BF16 R84, R8, R20, RZ ;  /* 0x000000140854723c */ /* 0x002fe200000418ff */
[----:B---3--:R-:W-:-:S02]  /*49c0*/  FFMA.FTZ R2, R71, c[0x0][0x2d0], -R5 ;  /* 0x0000b40047027a23 */ /* 0x008fc40000010805 */
[----:B------:R-:W-:Y:S02]  /*49d0*/  IMAD.MOV.U32 R71, RZ, RZ, R119 ;  /* 0x000000ffff477224 */ /* 0x000fe400078e0077 */
[----:B------:R1:W3:Y:S03]  /*49e0*/  MUFU.EX2 R215, R2 ;  /* 0x0000000200d77308 */ /* 0x0002e60000000800 */
[C---:B------:R-:W-:Y:S01]  /*49f0*/  HMMA.16816.F32.BF16 R88, R8.reuse, R22, RZ ;  /* 0x000000160858723c */ /* 0x040fe200000418ff */
[----:B------:R-:W3:Y:S07]  /*4a00*/  LDSM.16.MT88.4 R20, [R221+0x4900] ;  /* 0x00490000dd14783b */ /* 0x000eee0000004200 */
[----:B------:R-:W-:Y:S01]  /*4a10*/  HMMA.16816.F32.BF16 R100, R8, R40, RZ ;  /* 0x000000280864723c */ /* 0x000fe200000418ff */
[----:B-1----:R-:W-:-:S07]  /*4a20*/  FFMA.FTZ R2, R92, c[0x0][0x2d0], -R5 ;  /* 0x0000b4005c027a23 */ /* 0x002fce0000010805 */
[C---:B------:R-:W-:Y:S01]  /*4a30*/  HMMA.16816.F32.BF16 R112, R8.reuse, R42, RZ ;  /* 0x0000002a0870723c */ /* 0x040fe200000418ff */
[----:B------:R-:W1:Y:S01]  /*4a40*/  LDSM.16.MT88.4 R40, [R222+0x4900] ;  /* 0x00490000de28783b */ /* 0x000e620000004200 */
[----:B------:R2:W-:Y:S06]  /*4a50*/  MUFU.EX2 R213, R2 ;  /* 0x0000000200d57308 */ /* 0x0005ec0000000800 */
[C---:B-----5:R-:W-:Y:S08]  /*4a60*/  HMMA.16816.F32.BF16 R96, R8.reuse, R16, RZ ;  /* 0x000000100860723c */ /* 0x060ff000000418ff */
[----:B------:R-:W-:Y:S01]  /*4a70*/  HMMA.16816.F32.BF16 R108, R8, R18, RZ ;  /* 0x00000012086c723c */ /* 0x000fe200000418ff */
[----:B------:R-:W5:Y:S01]  /*4a80*/  LDSM.16.MT88.4 R16, [R225+0x4900] ;  /* 0x00490000e110783b */ /* 0x000f620000004200 */
[----:B--2---:R-:W-:-:S04]  /*4a90*/  FFMA.FTZ R2, R94, c[0x0][0x2d0], -R5 ;  /* 0x0000b4005e027a23 */ /* 0x004fc80000010805 */
[----:B------:R2:W-:Y:S02]  /*4aa0*/  MUFU.EX2 R214, R2 ;  /* 0x0000000200d67308 */ /* 0x0005e40000000800 */
[C---:B------:R-:W-:Y:S08]  /*4ab0*/  HMMA.16816.F32.BF16 R124, R8.reuse, R12, RZ ;  /* 0x0000000c087c723c */ /* 0x040ff000000418ff */
[----:B------:R-:W-:Y:S01]  /*4ac0*/  HMMA.16816.F32.BF16 R104, R8, R14, RZ ;  /* 0x0000000e0868723c */ /* 0x000fe200000418ff */
[----:B------:R-:W1:Y:S01]  /*4ad0*/  LDSM.16.MT88.4 R12, [R224+0x4900] ;  /* 0x00490000e00c783b */ /* 0x000e620000004200 */
[----:B--2---:R-:W-:-:S05]  /*4ae0*/  FFMA.FTZ R2, R70, c[0x0][0x2d0], -R0 ;  /* 0x0000b40046027a23 */ /* 0x004fca0000010800 */
[----:B------:R-:W-:Y:S01]  /*4af0*/  F2FP.BF16.PACK_AB R8, R198, R196 ;  /* 0x000000c4c608723e */ /* 0x000fe200000010ff */
[----:B------:R-:W-:Y:S01]  /*4b00*/  IMAD.MOV.U32 R70, RZ, RZ, R4 ;  /* 0x000000ffff467224 */ /* 0x000fe200078e0004 */
[----:B------:R-:W-:Y:S01]  /*4b10*/  F2FP.BF16.PACK_AB R9, R247, R249 ;  /* 0x000000f9f709723e */ /* 0x000fe200000010ff */
[----:B------:R2:W-:Y:S01]  /*4b20*/  MUFU.EX2 R206, R2 ;  /* 0x0000000200ce7308 */ /* 0x0005e20000000800 */
[----:B------:R-:W-:Y:S02]  /*4b30*/  F2FP.BF16.PACK_AB R10, R7, R252 ;  /* 0x000000fc070a723e */ /* 0x000fe400000010ff */
[----:B------:R-:W-:-:S07]  /*4b40*/  F2FP.BF16.PACK_AB R11, R251, R248 ;  /* 0x000000f8fb0b723e */ /* 0x000fce00000010ff */
[----:B------:R-:W-:Y:S01]  /*4b50*/  HMMA.16816.F32.BF16 R136, R8, R36, R80 ;  /* 0x000000240888723c */ /* 0x000fe20000041850 */
[----:B--2---:R-:W-:-:S07]  /*4b60*/  FFMA.FTZ R2, R67, c[0x0][0x2d0], -R0 ;  /* 0x0000b40043027a23 */ /* 0x004fce0000010800 */
[C---:B------:R-:W-:Y:S01]  /*4b70*/  HMMA.16816.F32.BF16 R132, R8.reuse, R38, R76 ;  /* 0x000000260884723c */ /* 0x040fe2000004184c */
[----:B------:R-:W2:Y:S01]  /*4b80*/  LDSM.16.MT88.4 R36, [R221+0x1100] ;  /* 0x00110000dd24783b */ /* 0x000ea20000004200 */
[----:B------:R1:W1:Y:S06]  /*4b90*/  MUFU.EX2 R205, R2 ;  /* 0x0000000200cd7308 */ /* 0x00026c0000000800 */
[C---:B------:R-:W-:Y:S08]  /*4ba0*/  HMMA.16816.F32.BF16 R76, R8.reuse, R28, R56 ;  /* 0x0000001c084c723c */ /* 0x040ff00000041838 */
[----:B------:R-:W-:Y:S01]  /*4bb0*/  HMMA.16816.F32.BF16 R56, R8, R30, R44 ;  /* 0x0000001e0838723c */ /* 0x000fe2000004182c */
[----:B------:R-:W-:Y:S01]  /*4bc0*/  LDSM.16.MT88.4 R28, [R224+0x1100] ;  /* 0x00110000e01c783b */ /* 0x000fe20000004200 */
[----:B-1----:R-:W-:-:S04]  /*4bd0*/  FFMA.FTZ R2, R93, c[0x0][0x2d0], -R0 ;  /* 0x0000b4005d027a23 */ /* 0x002fc80000010800 */
[----:B------:R1:W-:Y:S02]  /*4be0*/  MUFU.EX2 R204, R2 ;  /* 0x0000000200cc7308 */ /* 0x0003e40000000800 */
[C---:B------:R-:W-:Y:S08]  /*4bf0*/  HMMA.16816.F32.BF16 R120, R8.reuse, R32, R72 ;  /* 0x000000200878723c */ /* 0x040ff00000041848 */
[----:B------:R-:W-:Y:S01]  /*4c00*/  HMMA.16816.F32.BF16 R80, R8, R34, R60 ;  /* 0x000000220850723c */ /* 0x000fe2000004183c */
[----:B------:R-:W2:Y:S01]  /*4c10*/  LDSM.16.MT88.4 R32, [R222+0x1100] ;  /* 0x00110000de20783b */ /* 0x000ea20000004200 */
[----:B-1----:R-:W-:-:S06]  /*4c20*/  FFMA.FTZ R2, R95, c[0x0][0x2d0], -R0 ;  /* 0x0000b4005f027a23 */ /* 0x002fcc0000010800 */
[C---:B----4-:R-:W-:Y:S01]  /*4c30*/  HMMA.16816.F32.BF16 R52, R8.reuse, R24, R52 ;  /* 0x000000180834723c */ /* 0x050fe20000041834 */
[----:B------:R1:W4:Y:S07]  /*4c40*/  MUFU.EX2 R203, R2 ;  /* 0x0000000200cb7308 */ /* 0x00032e0000000800 */
[C---:B------:R-:W-:Y:S01]  /*4c50*/  HMMA.16816.F32.BF16 R44, R8.reuse, R26, R48 ;  /* 0x0000001a082c723c */ /* 0x040fe20000041830 */
[----:B------:R-:W2:Y:S07]  /*4c60*/  LDSM.16.MT88.4 R24, [R225+0x1100] ;  /* 0x00110000e118783b */ /* 0x000eae0000004200 */
[----:B---3--:R-:W-:Y:S01]  /*4c70*/  HMMA.16816.F32.BF16 R48, R8, R20, R84 ;  /* 0x000000140830723c */ /* 0x008fe20000041854 */
[----:B-1----:R-:W-:-:S02]  /*4c80*/  FFMA.FTZ R2, R150, c[0x0][0x2d0], -R5 ;  /* 0x0000b40096027a23 */ /* 0x002fc40000010805 */
[----:B------:R-:W-:-:S04]  /*4c90*/  IMAD.MOV.U32 R150, RZ, RZ, R196 ;  /* 0x000000ffff967224 */ /* 0x000fc800078e00c4 */
[----:B------:R-:W-:Y:S01]  /*4ca0*/  IMAD.MOV.U32 R85, RZ, RZ, R118 ;  /* 0x000000ffff557224 */ /* 0x000fe200078e0076 */
[----:B------:R-:W-:Y:S01]  /*4cb0*/  HMMA.16816.F32.BF16 R128, R8, R40, R100 ;  /* 0x000000280880723c */ /* 0x000fe20000041864 */
[----:B------:R-:W-:Y:S02]  /*4cc0*/  IMAD.MOV.U32 R86, RZ, RZ, R117 ;  /* 0x000000ffff567224 */ /* 0x000fe400078e0075 */
[----:B------:R-:W-:-:S05]  /*4cd0*/  IMAD.MOV.U32 R87, RZ, RZ, R116 ;  /* 0x000000ffff577224 */ /* 0x000fca00078e0074 */
[C---:B------:R-:W-:Y:S08]  /*4ce0*/  HMMA.16816.F32.BF16 R116, R8.reuse, R42, R112 ;  /* 0x0000002a0874723c */ /* 0x040ff00000041870 */
[C---:B------:R-:W-:Y:S01]  /*4cf0*/  HMMA.16816.F32.BF16 R60, R8.reuse, R22, R88 ;  /* 0x00000016083c723c */ /* 0x040fe20000041858 */
[----:B------:R-:W1:Y:S07]  /*4d00*/  LDSM.16.MT88.4 R20, [R221+0x5100] ;  /* 0x00510000dd14783b */ /* 0x000e6e0000004200 */
[C---:B-----5:R-:W-:Y:S08]  /*4d10*/  HMMA.16816.F32.BF16 R92, R8.reuse, R16, R96 ;  /* 0x00000010085c723c */ /* 0x060ff00000041860 */
[C---:B------:R-:W-:Y:S01]  /*4d20*/  HMMA.16816.F32.BF16 R72, R8.reuse, R18, R108 ;  /* 0x000000120848723c */ /* 0x040fe2000004186c */
[----:B------:R-:W-:Y:S07]  /*4d30*/  LDSM.16.MT88.4 R16, [R225+0x5100] ;  /* 0x00510000e110783b */ /* 0x000fee0000004200 */
[C---:B------:R-:W-:Y:S08]  /*4d40*/  HMMA.16816.F32.BF16 R64, R8.reuse, R12, R124 ;  /* 0x0000000c0840723c */ /* 0x040ff0000004187c */
[----:B------:R-:W-:Y:S01]  /*4d50*/  HMMA.16816.F32.BF16 R40, R8, R14, R104 ;  /* 0x0000000e0828723c */ /* 0x000fe20000041868 */
[----:B------:R-:W-:Y:S06]  /*4d60*/  LDSM.16.MT88.4 R12, [R224+0x5100] ;  /* 0x00510000e00c783b */ /* 0x000fec0000004200 */
[----:B------:R-:W-:-:S02]  /*4d70*/  F2FP.BF16.PACK_AB R8, R215, R217 ;  /* 0x000000d9d708723e */ /* 0x000fc400000010ff */
[----:B------:R-:W-:Y:S02]  /*4d80*/  F2FP.BF16.PACK_AB R9, R205, R206 ;  /* 0x000000cecd09723e */ /* 0x000fe400000010ff */
[----:B------:R-:W-:Y:S02]  /*4d90*/  F2FP.BF16.PACK_AB R10, R214, R213 ;  /* 0x000000d5d60a723e */ /* 0x000fe400000010ff */
[----:B----4-:R-:W-:-:S07]  /*4da0*/  F2FP.BF16.PACK_AB R11, R203, R204 ;  /* 0x000000cccb0b723e */ /* 0x010fce00000010ff */
[C---:B--2---:R-:W-:Y:S07]  /*4db0*/  HMMA.16816.F32.BF16 R88, R8.reuse, R36, R136 ;  /* 0x000000240858723c */ /* 0x044fee0000041888 */
[----:B------:R-:W-:Y:S01]  /*4dc0*/  IMAD.MOV.U32 R137, RZ, RZ, R198 ;  /* 0x000000ffff897224 */ /* 0x000fe200078e00c6 */
[----:B------:R-:W-:Y:S01]  /*4dd0*/  HMMA.16816.F32.BF16 R104, R8, R38, R132 ;  /* 0x000000260868723c */ /* 0x000fe20000041884 */
[----:B------:R2:W-:Y:S01]  /*4de0*/  MUFU.EX2 R198, R2 ;  /* 0x0000000200c67308 */ /* 0x0005e20000000800 */
[----:B------:R-:W-:Y:S01]  /*4df0*/  IMAD.MOV.U32 R136, RZ, RZ, R197 ;  /* 0x000000ffff887224 */ /* 0x000fe200078e00c5 */
[----:B------:R-:W3:Y:S01]  /*4e00*/  LDSM.16.MT88.4 R36, [R222+0x5100] ;  /* 0x00510000de24783b */ /* 0x000ee20000004200 */
[----:B------:R-:W-:-:S02]  /*4e10*/  IMAD.MOV.U32 R138, RZ, RZ, R7 ;  /* 0x000000ffff8a7224 */ /* 0x000fc400078e0007 */
[----:B------:R-:W-:Y:S02]  /*4e20*/  IMAD.MOV.U32 R139, RZ, RZ, R6 ;  /* 0x000000ffff8b7224 */ /* 0x000fe400078e0006 */
[----:B------:R-:W-:Y:S01]  /*4e30*/  IMAD.MOV.U32 R135, RZ, RZ, R85 ;  /* 0x000000ffff877224 */ /* 0x000fe200078e0055 */
[C---:B------:R-:W-:Y:S01]  /*4e40*/  HMMA.16816.F32.BF16 R100, R8.reuse, R34, R80 ;  /* 0x000000220864723c */ /* 0x040fe20000041850 */
[----:B------:R-:W-:Y:S02]  /*4e50*/  IMAD.MOV.U32 R134, RZ, RZ, R86 ;  /* 0x000000ffff867224 */ /* 0x000fe400078e0056 */
[----:B------:R-:W-:Y:S02]  /*4e60*/  IMAD.MOV.U32 R133, RZ, RZ, R87 ;  /* 0x000000ffff857224 */ /* 0x000fe400078e0057 */
[----:B------:R-:W-:Y:S02]  /*4e70*/  IMAD.MOV.U32 R132, RZ, RZ, R71 ;  /* 0x000000ffff847224 */ /* 0x000fe400078e0047 */
[----:B------:R-:W-:Y:S01]  /*4e80*/  IMAD.MOV.U32 R71, RZ, RZ, R3 ;  /* 0x000000ffff477224 */ /* 0x000fe200078e0003 */
[----:B------:R-:W-:Y:S01]  /*4e90*/  HMMA.16816.F32.BF16 R84, R8, R24, R76 ;  /* 0x000000180854723c */ /* 0x000fe2000004184c */
[----:B--2---:R-:W-:-:S02]  /*4ea0*/  FFMA.FTZ R2, R152, c[0x0][0x2d0], -R5 ;  /* 0x0000b40098027a23 */ /* 0x004fc40000010805 */
[----:B------:R-:W-:Y:S02]  /*4eb0*/  IMAD.MOV.U32 R152, RZ, RZ, R164 ;  /* 0x000000ffff987224 */ /* 0x000fe400078e00a4 */
[----:B------:R2:W4:Y:S03]  /*4ec0*/  MUFU.EX2 R197, R2 ;  /* 0x0000000200c57308 */ /* 0x0005260000000800 */
[C---:B------:R-:W-:Y:S08]  /*4ed0*/  HMMA.16816.F32.BF16 R80, R8.reuse, R28, R52 ;  /* 0x0000001c0850723c */ /* 0x040ff00000041834 */
[----:B------:R-:W-:Y:S01]  /*4ee0*/  HMMA.16816.F32.BF16 R76, R8, R30, R44 ;  /* 0x0000001e084c723c */ /* 0x000fe2000004182c */
[----:B------:R-:W5:Y:S01]  /*4ef0*/  LDSM.16.MT88.4 R28, [R221+0x1900] ;  /* 0x00190000dd1c783b */ /* 0x000f620000004200 */
[----:B--2---:R-:W-:-:S06]  /*4f00*/  FFMA.FTZ R2, R153, c[0x0][0x2d0], -R5 ;  /* 0x0000b40099027a23 */ /* 0x004fcc0000010805 */
[C---:B------:R-:W-:Y:S01]  /*4f10*/  HMMA.16816.F32.BF16 R56, R8.reuse, R26, R56 ;  /* 0x0000001a0838723c */ /* 0x040fe20000041838 */
[----:B------:R2:W-:Y:S01]  /*4f20*/  MUFU.EX2 R7, R2 ;  /* 0x0000000200077308 */ /* 0x0005e20000000800 */
[----:B------:R-:W4:Y:S06]  /*4f30*/  LDSM.16.MT88.4 R24, [R222+0x1900] ;  /* 0x00190000de18783b */ /* 0x000f2c0000004200 */
[C---:B------:R-:W-:Y:S01]  /*4f40*/  HMMA.16816.F32.BF16 R112, R8.reuse, R32, R120 ;  /* 0x000000200870723c */ /* 0x040fe20000041878 */
[----:B------:R-:W-:Y:S07]  /*4f50*/  LDSM.16.MT88.4 R32, [R224+0x1900] ;  /* 0x00190000e020783b */ /* 0x000fee0000004200 */
[----:B-1----:R-:W-:Y:S01]  /*4f60*/  HMMA.16816.F32.BF16 R108, R8, R20, R48 ;  /* 0x00000014086c723c */ /* 0x002fe20000041830 */
[----:B--2---:R-:W-:-:S04]  /*4f70*/  FFMA.FTZ R2, R155, c[0x0][0x2d0], -R5 ;  /* 0x0000b4009b027a23 */ /* 0x004fc80000010805 */
[----:B------:R1:W-:Y:S03]  /*4f80*/  MUFU.EX2 R196, R2 ;  /* 0x0000000200c47308 */ /* 0x0003e60000000800 */
[C---:B------:R-:W-:Y:S01]  /*4f90*/  HMMA.16816.F32.BF16 R96, R8.reuse, R22, R60 ;  /* 0x000000160860723c */ /* 0x040fe2000004183c */
[----:B------:R-:W2:Y:S07]  /*4fa0*/  LDSM.16.MT88.4 R20, [R225+0x1900] ;  /* 0x00190000e114783b */ /* 0x000eae0000004200 */
[----:B---3--:R-:W-:Y:S01]  /*4fb0*/  HMMA.16816.F32.BF16 R120, R8, R38, R116 ;  /* 0x000000260878723c */ /* 0x008fe20000041874 */
[----:B-1----:R-:W-:-:S02]  /*4fc0*/  FFMA.FTZ R2, R149, c[0x0][0x2d0], -R0 ;  /* 0x0000b40095027a23 */ /* 0x002fc40000010800 */
[----:B------:R-:W-:-:S05]  /*4fd0*/  IMAD.MOV.U32 R149, RZ, RZ, R190 ;  /* 0x000000ffff957224 */ /* 0x000fca00078e00be */
[C---:B------:R-:W-:Y:S01]  /*4fe0*/  HMMA.16816.F32.BF16 R124, R8.reuse, R16, R92 ;  /* 0x00000010087c723c */ /* 0x040fe2000004185c */
[----:B------:R1:W-:Y:S07]  /*4ff0*/  MUFU.EX2 R6, R2 ;  /* 0x0000000200067308 */ /* 0x0003ee0000000800 */
[C---:B------:R-:W-:Y:S08]  /*5000*/  HMMA.16816.F32.BF16 R128, R8.reuse, R36, R128 ;  /* 0x000000240880723c */ /* 0x040ff00000041880 */
[----:B------:R-:W-:Y:S01]  /*5010*/  HMMA.16816.F32.BF16 R116, R8, R18, R72 ;  /* 0x000000120874723c */ /* 0x000fe20000041848 */
[----:B-1----:R-:W-:Y:S01]  /*5020*/  FFMA.FTZ R2, R148, c[0x0][0x2d0], -R0 ;  /* 0x0000b40094027a23 */ /* 0x002fe20000010800 */
[----:B------:R-:W-:Y:S01]  /*5030*/  LDSM.16.MT88.4 R16, [R221+0x2100] ;  /* 0x00210000dd10783b */ /* 0x000fe20000004200 */
[----:B------:R-:W-:-:S02]  /*5040*/  IMAD.MOV.U32 R148, RZ, RZ, R166 ;  /* 0x000000ffff947224 */ /* 0x000fc400078e00a6 */
[----:B------:R1:W3:Y:S03]  /*5050*/  MUFU.EX2 R4, R2 ;  /* 0x0000000200047308 */ /* 0x0002e60000000800 */
[C---:B------:R-:W-:Y:S08]  /*5060*/  HMMA.16816.F32.BF16 R92, R8.reuse, R12, R64 ;  /* 0x0000000c085c723c */ /* 0x040ff00000041840 */
[----:B------:R-:W-:Y:S01]  /*5070*/  HMMA.16816.F32.BF16 R52, R8, R14, R40 ;  /* 0x0000000e0834723c */ /* 0x000fe20000041828 */
[----:B------:R-:W2:Y:S01]  /*5080*/  LDSM.16.MT88.4 R12, [R221+0x5900] ;  /* 0x00590000dd0c783b */ /* 0x000ea20000004200 */
[----:B-1----:R-:W-:-:S05]  /*5090*/  FFMA.FTZ R2, R151, c[0x0][0x2d0], -R0 ;  /* 0x0000b40097027a23 */ /* 0x002fca0000010800 */
[----:B----4-:R-:W-:Y:S01]  /*50a0*/  F2FP.BF16.PACK_AB R8, R197, R198 ;  /* 0x000000c6c508723e */ /* 0x010fe200000010ff */
[----:B------:R-:W-:Y:S01]  /*50b0*/  IMAD.MOV.U32 R151, RZ, RZ, R165 ;  /* 0x000000ffff977224 */ /* 0x000fe200078e00a5 */
[----:B------:R1:W-:Y:S01]  /*50c0*/  MUFU.EX2 R3, R2 ;  /* 0x0000000200037308 */ /* 0x0003e20000000800 */
[----:B---3--:R-:W-:Y:S02]  /*50d0*/  F2FP.BF16.PACK_AB R9, R4, R6 ;  /* 0x000000060409723e */ /* 0x008fe400000010ff */
[----:B------:R-:W-:Y:S01]  /*50e0*/  F2FP.BF16.PACK_AB R10, R196, R7 ;  /* 0x00000007c40a723e */ /* 0x000fe200000010ff */
[----:B-1----:R-:W-:-:S04]  /*50f0*/  FFMA.FTZ R2, R154, c[0x0][0x2d0], -R0 ;  /* 0x0000b4009a027a23 */ /* 0x002fc80000010800 */
[----:B------:R-:W1:Y:S02]  /*5100*/  MUFU.EX2 R190, R2 ;  /* 0x0000000200be7308 */ /* 0x000e640000000800 */
[----:B-1----:R-:W-:Y:S01]  /*5110*/  F2FP.BF16.PACK_AB R11, R190, R3 ;  /* 0x00000003be0b723e */ /* 0x002fe200000010ff */
[----:B------:R-:W-:-:S05]  /*5120*/  FFMA.FTZ R2, R160, c[0x0][0x2d0], -R5 ;  /* 0x0000b400a0027a23 */ /* 0x000fca0000010805 */
[----:B------:R1:W-:Y:S01]  /*5130*/  MUFU.EX2 R166, R2 ;  /* 0x0000000200a67308 */ /* 0x0003e20000000800 */
[C---:B-----5:R-:W-:Y:S08]  /*5140*/  HMMA.16816.F32.BF16 R72, R8.reuse, R28, R88 ;  /* 0x0000001c0848723c */ /* 0x060ff00000041858 */
[----:B------:R-:W-:Y:S01]  /*5150*/  HMMA.16816.F32.BF16 R64, R8, R30, R104 ;  /* 0x0000001e0840723c */ /* 0x000fe20000041868 */
[----:B------:R-:W3:Y:S01]  /*5160*/  LDSM.16.MT88.4 R28, [R222+0x5900] ;  /* 0x00590000de1c783b */ /* 0x000ee20000004200 */
[----:B-1----:R-:W-:-:S06]  /*5170*/  FFMA.FTZ R2, R161, c[0x0][0x2d0], -R5 ;  /* 0x0000b400a1027a23 */ /* 0x002fcc0000010805 */
[C---:B------:R-:W-:Y:S01]  /*5180*/  HMMA.16816.F32.BF16 R60, R8.reuse, R24, R112 ;  /* 0x00000018083c723c */ /* 0x040fe20000041870 */
[----:B------:R1:W4:Y:S07]  /*5190*/  MUFU.EX2 R165, R2 ;  /* 0x0000000200a57308 */ /* 0x00032e0000000800 */
[C---:B------:R-:W-:Y:S01]  /*51a0*/  HMMA.16816.F32.BF16 R48, R8.reuse, R26, R100 ;  /* 0x0000001a0830723c */ /* 0x040fe20000041864 */
[----:B------:R-:W5:Y:S07]  /*51b0*/  LDSM.16.MT88.4 R24, [R225+0x5900] ;  /* 0x00590000e118783b */ /* 0x000f6e0000004200 */
[----:B--2---:R-:W-:Y:S01]  /*51c0*/  HMMA.16816.F32.BF16 R40, R8, R20, R84 ;  /* 0x000000140828723c */ /* 0x004fe20000041854 */
[----:B-1----:R-:W-:-:S04]  /*51d0*/  FFMA.FTZ R2, R162, c[0x0][0x2d0], -R5 ;  /* 0x0000b400a2027a23 */ /* 0x002fc80000010805 */
[----:B------:R1:W-:Y:S03]  /*51e0*/  MUFU.EX2 R164, R2 ;  /* 0x0000000200a47308 */ /* 0x0003e60000000800 */
[C---:B------:R-:W-:Y:S01]  /*51f0*/  HMMA.16816.F32.BF16 R56, R8.reuse, R22, R56 ;  /* 0x000000160838723c */ /* 0x040fe20000041838 */
[----:B------:R-:W2:Y:S07]  /*5200*/  LDSM.16.MT88.4 R20, [R224+0x5900] ;  /* 0x00590000e014783b */ /* 0x000eae0000004200 */
[----:B------:R-:W-:Y:S01]  /*5210*/  HMMA.16816.F32.BF16 R44, R8, R32, R80 ;  /* 0x00000020082c723c */ /* 0x000fe20000041850 */
[----:B-1----:R-:W-:-:S07]  /*5220*/  FFMA.FTZ R2, R163, c[0x0][0x2d0], -R5 ;  /* 0x0000b400a3027a23 */ /* 0x002fce0000010805 */
[C---:B------:R-:W-:Y:S01]  /*5230*/  HMMA.16816.F32.BF16 R36, R8.reuse, R34, R76 ;  /* 0x000000220824723c */ /* 0x040fe2000004184c */
[----:B------:R-:W-:Y:S01]  /*5240*/  LDSM.16.MT88.4 R32, [R225+0x2100] ;  /* 0x00210000e120783b */ /* 0x000fe20000004200 */
[----:B------:R1:W-:Y:S06]  /*5250*/  MUFU.EX2 R163, R2 ;  /* 0x0000000200a37308 */ /* 0x0003ec0000000800 */
[C---:B------:R-:W-:Y:S08]  /*5260*/  HMMA.16816.F32.BF16 R76, R8.reuse, R12, R108 ;  /* 0x0000000c084c723c */ /* 0x040ff0000004186c */
[----:B------:R-:W-:Y:S01]  /*5270*/  HMMA.16816.F32.BF16 R80, R8, R14, R96 ;  /* 0x0000000e0850723c */ /* 0x000fe20000041860 */
[----:B------:R-:W4:Y:S01]  /*5280*/  LDSM.16.MT88.4 R12, [R222+0x2100] ;  /* 0x00210000de0c783b */ /* 0x000f220000004200 */
[----:B-1----:R-:W-:-:S04]  /*5290*/  FFMA.FTZ R2, R156, c[0x0][0x2d0], -R0 ;  /* 0x0000b4009c027a23 */ /* 0x002fc80000010800 */
[----:B------:R1:W-:Y:S02]  /*52a0*/  MUFU.EX2 R162, R2 ;  /* 0x0000000200a27308 */ /* 0x0003e40000000800 */
[C---:B---3--:R-:W-:Y:S07]  /*52b0*/  HMMA.16816.F32.BF16 R88, R8.reuse, R28, R128 ;  /* 0x0000001c0858723c */ /* 0x048fee0000041880 */
[----:B------:R-:W-:Y:S01]  /*52c0*/  IMAD.MOV.U32 R131, RZ, RZ, R152 ;  /* 0x000000ffff837224 */ /* 0x000fe200078e0098 */
[----:B------:R-:W-:Y:S01]  /*52d0*/  HMMA.16816.F32.BF16 R108, R8, R30, R120 ;  /* 0x0000001e086c723c */ /* 0x000fe20000041878 */
[----:B------:R-:W3:Y:S01]  /*52e0*/  LDSM.16.MT88.4 R28, [R224+0x2100] ;  /* 0x00210000e01c783b */ /* 0x000ee20000004200 */
[----:B-1----:R-:W-:-:S06]  /*52f0*/  FFMA.FTZ R2, R157, c[0x0][0x2d0], -R0 ;  /* 0x0000b4009d027a23 */ /* 0x002fcc0000010800 */
[C---:B-----5:R-:W-:Y:S01]  /*5300*/  HMMA.16816.F32.BF16 R124, R8.reuse, R24, R124 ;  /* 0x00000018087c723c */ /* 0x060fe2000004187c */
[----:B------:R1:W5:Y:S07]  /*5310*/  MUFU.EX2 R161, R2 ;  /* 0x0000000200a17308 */ /* 0x00036e0000000800 */
[C---:B------:R-:W-:Y:S01]  /*5320*/  HMMA.16816.F32.BF16 R116, R8.reuse, R26, R116 ;  /* 0x0000001a0874723c */ /* 0x040fe20000041874 */
[----:B------:R-:W3:Y:S07]  /*5330*/  LDSM.16.MT88.4 R24, [R221+0x6100] ;  /* 0x00610000dd18783b */ /* 0x000eee0000004200 */
[----:B--2---:R-:W-:Y:S01]  /*5340*/  HMMA.16816.F32.BF16 R112, R8, R20, R92 ;  /* 0x000000140870723c */ /* 0x004fe2000004185c */
[----:B-1----:R-:W-:-:S04]  /*5350*/  FFMA.FTZ R2, R159, c[0x0][0x2d0], -R0 ;  /* 0x0000b4009f027a23 */ /* 0x002fc80000010800 */
[----:B------:R1:W-:Y:S03]  /*5360*/  MUFU.EX2 R160, R2 ;  /* 0x0000000200a07308 */ /* 0x0003e60000000800 */
[----:B------:R-:W-:Y:S01]  /*5370*/  HMMA.16816.F32.BF16 R100, R8, R22, R52 ;  /* 0x000000160864723c */ /* 0x000fe20000041834 */
[----:B------:R-:W2:Y:S06]  /*5380*/  LDSM.16.MT88.4 R20, [R222+0x6100] ;  /* 0x00610000de14783b */ /* 0x000eac0000004200 */
[----:B----4-:R-:W-:-:S02]  /*5390*/  F2FP.BF16.PACK_AB R8, R165, R166 ;  /* 0x000000a6a508723e */ /* 0x010fc400000010ff */
[----:B-----5:R-:W-:Y:S02]  /*53a0*/  F2FP.BF16.PACK_AB R9, R161, R162 ;  /* 0x000000a2a109723e */ /* 0x020fe400000010ff */
[----:B------:R-:W-:Y:S01]  /*53b0*/  F2FP.BF16.PACK_AB R10, R163, R164 ;  /* 0x000000a4a30a723e */ /* 0x000fe200000010ff */
[----:B-1----:R-:W-:-:S04]  /*53c0*/  FFMA.FTZ R2, R158, c[0x0][0x2d0], -R0 ;  /* 0x0000b4009e027a23 */ /* 0x002fc80000010800 */
[----:B------:R-:W1:Y:S02]  /*53d0*/  MUFU.EX2 R159, R2 ;  /* 0x00000002009f7308 */ /* 0x000e640000000800 */
[----:B-1----:R-:W-:Y:S01]  /*53e0*/  F2FP.BF16.PACK_AB R11, R159, R160 ;  /* 0x000000a09f0b723e */ /* 0x002fe200000010ff */
[----:B------:R-:W-:Y:S02]  /*53f0*/  FFMA.FTZ R2, R171, c[0x0][0x2d0], -R5 ;  /* 0x0000b400ab027a23 */ /* 0x000fe40000010805 */
[----:B------:R-:W-:-:S03]  /*5400*/  IMAD.MOV.U32 R171, RZ, RZ, R136 ;  /* 0x000000ffffab7224 */ /* 0x000fc600078e0088 */
[----:B------:R1:W-:Y:S01]  /*5410*/  MUFU.EX2 R158, R2 ;  /* 0x00000002009e7308 */ /* 0x0003e20000000800 */
[C---:B------:R-:W-:Y:S08]  /*5420*/  HMMA.16816.F32.BF16 R104, R8.reuse, R16, R72 ;  /* 0x000000100868723c */ /* 0x040ff00000041848 */
[----:B------:R-:W-:Y:S01]  /*5430*/  HMMA.16816.F32.BF16 R96, R8, R18, R64 ;  /* 0x000000120860723c */ /* 0x000fe20000041840 */
[----:B------:R-:W4:Y:S01]  /*5440*/  LDSM.16.MT88.4 R16, [R225+0x6100] ;  /* 0x00610000e110783b */ /* 0x000f220000004200 */
[----:B-1----:R-:W-:-:S06]  /*5450*/  FFMA.FTZ R2, R188, c[0x0][0x2d0], -R5 ;  /* 0x0000b400bc027a23 */ /* 0x002fcc0000010805 */
[C---:B------:R-:W-:Y:S01]  /*5460*/  HMMA.16816.F32.BF16 R92, R8.reuse, R12, R60 ;  /* 0x0000000c085c723c */ /* 0x040fe2000004183c */
[----:B------:R-:W-:Y:S01]  /*5470*/  IMAD.MOV.U32 R188, RZ, RZ, R138 ;  /* 0x000000ffffbc7224 */ /* 0x000fe200078e008a */
[----:B------:R1:W5:Y:S06]  /*5480*/  MUFU.EX2 R157, R2 ;  /* 0x00000002009d7308 */ /* 0x00036c0000000800 */
[C---:B------:R-:W-:Y:S01]  /*5490*/  HMMA.16816.F32.BF16 R84, R8.reuse, R14, R48 ;  /* 0x0000000e0854723c */ /* 0x040fe20000041830 */
[----:B------:R-:W2:Y:S07]  /*54a0*/  LDSM.16.MT88.4 R12, [R224+0x6100] ;  /* 0x00610000e00c783b */ /* 0x000eae0000004200 */
[----:B------:R-:W-:Y:S01]  /*54b0*/  HMMA.16816.F32.BF16 R72, R8, R32, R40 ;  /* 0x000000200848723c */ /* 0x000fe20000041828 */
[----:B-1----:R-:W-:-:S02]  /*54c0*/  FFMA.FTZ R2, R189, c[0x0][0x2d0], -R5 ;  /* 0x0000b400bd027a23 */ /* 0x002fc40000010805 */
[----:B------:R-:W-:Y:S02]  /*54d0*/  IMAD.MOV.U32 R189, RZ, RZ, R137 ;  /* 0x000000ffffbd7224 */ /* 0x000fe400078e0089 */
[----:B------:R1:W-:Y:S03]  /*54e0*/  MUFU.EX2 R156, R2 ;  /* 0x00000002009c7308 */ /* 0x0003e60000000800 */
[C---:B------:R-:W-:Y:S01]  /*54f0*/  HMMA.16816.F32.BF16 R64, R8.reuse, R34, R56 ;  /* 0x000000220840723c */ /* 0x040fe20000041838 */
[----:B------:R-:W4:Y:S07]  /*5500*/  LDSM.16.MT88.4 R32, [R221+0x2900] ;  /* 0x00290000dd20783b */ /* 0x000f2e0000004200 */
[----:B---3--:R-:W-:Y:S01]  /*5510*/  HMMA.16816.F32.BF16 R60, R8, R28, R44 ;  /* 0x0000001c083c723c */ /* 0x008fe2000004182c */
[----:B-1----:R-:W-:-:S07]  /*5520*/  FFMA.FTZ R2, R191, c[0x0][0x2d0], -R5 ;  /* 0x0000b400bf027a23 */ /* 0x002fce0000010805 */
[C---:B------:R-:W-:Y:S01]  /*5530*/  HMMA.16816.F32.BF16 R44, R8.reuse, R24, R76 ;  /* 0x00000018082c723c */ /* 0x040fe2000004184c */
[----:B------:R-:W-:Y:S01]  /*5540*/  IMAD.MOV.U32 R191, RZ, RZ, R150 ;  /* 0x000000ffffbf7224 */ /* 0x000fe200078e0096 */
[----:B------:R1:W-:Y:S06]  /*5550*/  MUFU.EX2 R155, R2 ;  /* 0x00000002009b7308 */ /* 0x0003ec0000000800 */
[C---:B------:R-:W-:Y:S01]  /*5560*/  HMMA.16816.F32.BF16 R48, R8.reuse, R26, R80 ;  /* 0x0000001a0830723c */ /* 0x040fe20000041850 */
[----:B------:R-:W3:Y:S07]  /*5570*/  LDSM.16.MT88.4 R24, [R225+0x2900] ;  /* 0x00290000e118783b */ /* 0x000eee0000004200 */
[----:B------:R-:W-:Y:S01]  /*5580*/  HMMA.16816.F32.BF16 R52, R8, R30, R36 ;  /* 0x0000001e0834723c */ /* 0x000fe20000041824 */
[----:B------:R-:W3:Y:S01]  /*5590*/  LDSM.16.MT88.4 R28, [R222+0x2900] ;  /* 0x00290000de1c783b */ /* 0x000ee20000004200 */
[----:B-1----:R-:W-:-:S02]  /*55a0*/  FFMA.FTZ R2, R167, c[0x0][0x2d0], -R0 ;  /* 0x0000b400a7027a23 */ /* 0x002fc40000010800 */
[----:B------:R-:W-:Y:S02]  /*55b0*/  IMAD.MOV.U32 R167, RZ, RZ, R149 ;  /* 0x000000ffffa77224 */ /* 0x000fe400078e0095 */
[----:B------:R1:W-:Y:S02]  /*55c0*/  MUFU.EX2 R154, R2 ;  /* 0x00000002009a7308 */ /* 0x0003e40000000800 */
[C---:B--2---:R-:W-:Y:S08]  /*55d0*/  HMMA.16816.F32.BF16 R40, R8.reuse, R20, R88 ;  /* 0x000000140828723c */ /* 0x044ff00000041858 */
[----:B------:R-:W-:Y:S01]  /*55e0*/  HMMA.16816.F32.BF16 R36, R8, R22, R108 ;  /* 0x000000160824723c */ /* 0x000fe2000004186c */
[----:B------:R-:W2:Y:S01]  /*55f0*/  LDSM.16.MT88.4 R20, [R224+0x2900] ;  /* 0x00290000e014783b */ /* 0x000ea20000004200 */
[----:B-1----:R-:W-:-:S06]  /*5600*/  FFMA.FTZ R2, R169, c[0x0][0x2d0], -R0 ;  /* 0x0000b400a9027a23 */ /* 0x002fcc0000010800 */
[C---:B----4-:R-:W-:Y:S01]  /*5610*/  HMMA.16816.F32.BF16 R56, R8.reuse, R16, R124 ;  /* 0x000000100838723c */ /* 0x050fe2000004187c */
[----:B------:R-:W-:Y:S01]  /*5620*/  IMAD.MOV.U32 R169, RZ, RZ, R148 ;  /* 0x000000ffffa97224 */ /* 0x000fe200078e0094 */
[----:B------:R1:W4:Y:S05]  /*5630*/  MUFU.EX2 R153, R2 ;  /* 0x0000000200997308 */ /* 0x00032a0000000800 */
[----:B------:R-:W-:Y:S01]  /*5640*/  IMAD.MOV.U32 R127, RZ, RZ, R139 ;  /* 0x000000ffff7f7224 */ /* 0x000fe200078e008b */
[----:B------:R-:W-:Y:S01]  /*5650*/  HMMA.16816.F32.BF16 R76, R8, R18, R116 ;  /* 0x00000012084c723c */ /* 0x000fe20000041874 */
[----:B------:R-:W2:Y:S01]  /*5660*/  LDSM.16.MT88.4 R16, [R222+0x6900] ;  /* 0x00690000de10783b */ /* 0x000ea20000004200 */
[----:B------:R-:W-:-:S02]  /*5670*/  IMAD.MOV.U32 R126, RZ, RZ, R70 ;  /* 0x000000ffff7e7224 */ /* 0x000fc400078e0046 */
[----:B------:R-:W-:Y:S02]  /*5680*/  IMAD.MOV.U32 R70, RZ, RZ, R71 ;  /* 0x000000ffff467224 */ /* 0x000fe400078e0047 */
[----:B------:R-:W-:Y:S02]  /*5690*/  IMAD.MOV.U32 R125, RZ, RZ, R134 ;  /* 0x000000ffff7d7224 */ /* 0x000fe400078e0086 */
[C---:B------:R-:W-:Y:S01]  /*56a0*/  HMMA.16816.F32.BF16 R116, R8.reuse, R12, R112 ;  /* 0x0000000c0874723c */ /* 0x040fe20000041870 */
[----:B------:R-:W-:Y:S02]  /*56b0*/  IMAD.MOV.U32 R124, RZ, RZ, R135 ;  /* 0x000000ffff7c7224 */ /* 0x000fe400078e0087 */
[----:B-1----:R-:W-:Y:S02]  /*56c0*/  FFMA.FTZ R2, R168, c[0x0][0x2d0], -R0 ;  /* 0x0000b400a8027a23 */ /* 0x002fe40000010800 */
[----:B------:R-:W-:Y:S02]  /*56d0*/  IMAD.MOV.U32 R168, RZ, RZ, R151 ;  /* 0x000000ffffa87224 */ /* 0x000fe400078e0097 */
[----:B------:R1:W-:Y:S01]  /*56e0*/  MUFU.EX2 R152, R2 ;  /* 0x0000000200987308 */ /* 0x0003e20000000800 */
[----:B------:R-:W-:Y:S01]  /*56f0*/  HMMA.16816.F32.BF16 R80, R8, R14, R100 ;  /* 0x0000000e0850723c */ /* 0x000fe20000041864 */
[----:B------:R-:W2:Y:S06]  /*5700*/  LDSM.16.MT88.4 R12, [R221+0x6900] ;  /* 0x00690000dd0c783b */ /* 0x000eac0000004200 */
[----:B-----5:R-:W-:-:S02]  /*5710*/  F2FP.BF16.PACK_AB R8, R157, R158 ;  /* 0x0000009e9d08723e */ /* 0x020fc400000010ff */
[----:B----4-:R-:W-:Y:S02]  /*5720*/  F2FP.BF16.PACK_AB R9, R153, R154 ;  /* 0x0000009a9909723e */ /* 0x010fe400000010ff */
[----:B------:R-:W-:Y:S01]  /*5730*/  F2FP.BF16.PACK_AB R10, R155, R156 ;  /* 0x0000009c9b0a723e */ /* 0x000fe200000010ff */
[----:B-1----:R-:W-:Y:S02]  /*5740*/  FFMA.FTZ R2, R170, c[0x0][0x2d0], -R0 ;  /* 0x0000b400aa027a23 */ /* 0x002fe40000010800 */
[----:B------:R-:W-:Y:S02]  /*5750*/  IMAD.MOV.U32 R170, RZ, RZ, R131 ;  /* 0x000000ffffaa7224 */ /* 0x000fe400078e0083 */
[----:B------:R-:W1:Y:S02]  /*5760*/  MUFU.EX2 R151, R2 ;  /* 0x0000000200977308 */ /* 0x000e640000000800 */
[----:B-1----:R-:W-:Y:S01]  /*5770*/  F2FP.BF16.PACK_AB R11, R151, R152 ;  /* 0x00000098970b723e */ /* 0x002fe200000010ff */
[----:B------:R-:W-:-:S05]  /*5780*/  FFMA.FTZ R2, R207, c[0x0][0x2d0], -R5 ;  /* 0x0000b400cf027a23 */ /* 0x000fca0000010805 */
[----:B------:R1:W-:Y:S01]  /*5790*/  MUFU.EX2 R150, R2 ;  /* 0x0000000200967308 */ /* 0x0003e20000000800 */
[C---:B------:R-:W-:Y:S08]  /*57a0*/  HMMA.16816.F32.BF16 R120, R8.reuse, R34, R96 ;  /* 0x000000220878723c */ /* 0x040ff00000041860 */
[----:B---3--:R-:W-:Y:S01]  /*57b0*/  HMMA.16816.F32.BF16 R96, R8, R24, R72 ;  /* 0x000000180860723c */ /* 0x008fe20000041848 */
[----:B-1----:R-:W-:-:S07]  /*57c0*/  FFMA.FTZ R2, R212, c[0x0][0x2d0], -R5 ;  /* 0x0000b400d4027a23 */ /* 0x002fce0000010805 */
[C---:B------:R-:W-:Y:S01]  /*57d0*/  HMMA.16816.F32.BF16 R100, R8.reuse, R26, R64 ;  /* 0x0000001a0864723c */ /* 0x040fe20000041840 */
[----:B------:R-:W1:Y:S01]  /*57e0*/  LDSM.16.MT88.4 R24, [R225+0x6900] ;  /* 0x00690000e118783b */ /* 0x000e620000004200 */
[----:B------:R3:W4:Y:S06]  /*57f0*/  MUFU.EX2 R149, R2 ;  /* 0x0000000200957308 */ /* 0x00072c0000000800 */
[C---:B------:R-:W-:Y:S01]  /*5800*/  HMMA.16816.F32.BF16 R112, R8.reuse, R32, R104 ;  /* 0x000000200870723c */ /* 0x040fe20000041868 */
[----:B------:R-:W5:Y:S07]  /*5810*/  LDSM.16.MT88.4 R32, [R224+0x6900] ;  /* 0x00690000e020783b */ /* 0x000f6e0000004200 */
[----:B------:R-:W-:Y:S01]  /*5820*/  HMMA.16816.F32.BF16 R108, R8, R28, R92 ;  /* 0x0000001c086c723c */ /* 0x000fe2000004185c */
[----:B---3--:R-:W-:-:S04]  /*5830*/  FFMA.FTZ R2, R216, c[0x0][0x2d0], -R5 ;  /* 0x0000b400d8027a23 */ /* 0x008fc80000010805 */
[----:B------:R3:W-:Y:S03]  /*5840*/  MUFU.EX2 R148, R2 ;  /* 0x0000000200947308 */ /* 0x0007e60000000800 */
[C---:B--2---:R-:W-:Y:S08]  /*5850*/  HMMA.16816.F32.BF16 R92, R8.reuse, R20, R60 ;  /* 0x00000014085c723c */ /* 0x044ff0000004183c */
[----:B------:R-:W-:Y:S01]  /*5860*/  HMMA.16816.F32.BF16 R88, R8, R22, R52 ;  /* 0x000000160858723c */ /* 0x000fe20000041834 */
[----:B------:R-:W2:Y:S01]  /*5870*/  LDSM.16.MT88.4 R20, [R222+0x3100] ;  /* 0x00310000de14783b */ /* 0x000ea20000004200 */
[----:B---3--:R-:W-:-:S06]  /*5880*/  FFMA.FTZ R2, R218, c[0x0][0x2d0], -R5 ;  /* 0x0000b400da027a23 */ /* 0x008fcc0000010805 */
[C---:B------:R-:W-:Y:S01]  /*5890*/  HMMA.16816.F32.BF16 R60, R8.reuse, R16, R40 ;  /* 0x00000010083c723c */ /* 0x040fe20000041828 */
[----:B------:R3:W-:Y:S07]  /*58a0*/  MUFU.EX2 R139, R2 ;  /* 0x00000002008b7308 */ /* 0x0007ee0000000800 */
[C---:B------:R-:W-:Y:S01]  /*58b0*/  HMMA.16816.F32.BF16 R40, R8.reuse, R18, R36 ;  /* 0x000000120828723c */ /* 0x040fe20000041824 */
[----:B------:R-:W2:Y:S07]  /*58c0*/  LDSM.16.MT88.4 R16, [R225+0x3100] ;  /* 0x00310000e110783b */ /* 0x000eae0000004200 */
[----:B------:R-:W-:Y:S01]  /*58d0*/  HMMA.16816.F32.BF16 R64, R8, R14, R48 ;  /* 0x0000000e0840723c */ /* 0x000fe20000041830 */
[----:B---3--:R-:W-:-:S04]  /*58e0*/  FFMA.FTZ R2, R199, c[0x0][0x2d0], -R0 ;  /* 0x0000b400c7027a23 */ /* 0x008fc80000010800 */
[----:B------:R3:W-:Y:S03]  /*58f0*/  MUFU.EX2 R138, R2 ;  /* 0x00000002008a7308 */ /* 0x0007e60000000800 */
[C---:B-1----:R-:W-:Y:S08]  /*5900*/  HMMA.16816.F32.BF16 R48, R8.reuse, R24, R56 ;  /* 0x000000180830723c */ /* 0x042ff00000041838 */
[----:B------:R-:W-:Y:S01]  /*5910*/  HMMA.16816.F32.BF16 R52, R8, R26, R76 ;  /* 0x0000001a0834723c */ /* 0x000fe2000004184c */
[----:B------:R-:W1:Y:S04]  /*5920*/  LDSM.16.MT88.4 R24, [R221+0x7100] ;  /* 0x00710000dd18783b */ /* 0x000e680000004200 */
[----:B------:R-:W-:Y:S01]  /*5930*/  LDSM.16.MT88.4 R76, [R221+0x3900] ;  /* 0x00390000dd4c783b */ /* 0x000fe20000004200 */
[----:B---3--:R-:W-:-:S02]  /*5940*/  FFMA.FTZ R2, R200, c[0x0][0x2d0], -R0 ;  /* 0x0000b400c8027a23 */ /* 0x008fc40000010800 */
[C---:B------:R-:W-:Y:S01]  /*5950*/  HMMA.16816.F32.BF16 R104, R8.reuse, R30, R84 ;  /* 0x0000001e0868723c */ /* 0x040fe20000041854 */
[----:B------:R-:W3:Y:S01]  /*5960*/  LDSM.16.MT88.4 R28, [R221+0x3100] ;  /* 0x00310000dd1c783b */ /* 0x000ee20000004200 */
[----:B------:R2:W1:Y:S06]  /*5970*/  MUFU.EX2 R137, R2 ;  /* 0x0000000200897308 */ /* 0x00046c0000000800 */
[C---:B------:R-:W-:Y:S01]  /*5980*/  HMMA.16816.F32.BF16 R84, R8.reuse, R12, R44 ;  /* 0x0000000c0854723c */ /* 0x040fe2000004182c */
[----:B------:R-:W3:Y:S07]  /*5990*/  LDSM.16.MT88.4 R12, [R224+0x3100] ;  /* 0x00310000e00c783b */ /* 0x000eee0000004200 */
[----:B-----5:R-:W-:Y:S01]  /*59a0*/  HMMA.16816.F32.BF16 R44, R8, R32, R116 ;  /* 0x00000020082c723c */ /* 0x020fe20000041874 */
[----:B------:R-:W-:Y:S01]  /*59b0*/  LDSM.16.MT88.4 R116, [R222+0x7900] ;  /* 0x00790000de74783b */ /* 0x000fe20000004200 */
[----:B--2---:R-:W-:-:S04]  /*59c0*/  FFMA.FTZ R2, R201, c[0x0][0x2d0], -R0 ;  /* 0x0000b400c9027a23 */ /* 0x004fc80000010800 */
[----:B------:R2:W-:Y:S02]  /*59d0*/  MUFU.EX2 R136, R2 ;  /* 0x0000000200887308 */ /* 0x0005e40000000800 */
[----:B------:R-:W-:Y:S01]  /*59e0*/  HMMA.16816.F32.BF16 R36, R8, R34, R80 ;  /* 0x000000220824723c */ /* 0x000fe20000041850 */
[----:B------:R-:W-:Y:S06]  /*59f0*/  LDSM.16.MT88.4 R32, [R222+0x7100] ;  /* 0x00710000de20783b */ /* 0x000fec0000004200 */
[----:B----4-:R-:W-:Y:S02]  /*5a00*/  F2FP.BF16.PACK_AB R8, R149, R150 ;  /* 0x000000969508723e */ /* 0x010fe400000010ff */
[----:B-1----:R-:W-:-:S02]  /*5a10*/  F2FP.BF16.PACK_AB R9, R137, R138 ;  /* 0x0000008a8909723e */ /* 0x002fc400000010ff */
[----:B------:R-:W-:Y:S01]  /*5a20*/  F2FP.BF16.PACK_AB R10, R139, R148 ;  /* 0x000000948b0a723e */ /* 0x000fe200000010ff */
[----:B--2---:R-:W-:-:S04]  /*5a30*/  FFMA.FTZ R2, R202, c[0x0][0x2d0], -R0 ;  /* 0x0000b400ca027a23 */ /* 0x004fc80000010800 */
[----:B------:R-:W1:Y:S02]  /*5a40*/  MUFU.EX2 R71, R2 ;  /* 0x0000000200477308 */ /* 0x000e640000000800 */
[----:B-1----:R-:W-:Y:S01]  /*5a50*/  F2FP.BF16.PACK_AB R11, R71, R136 ;  /* 0x00000088470b723e */ /* 0x002fe200000010ff */
[----:B------:R-:W-:-:S05]  /*5a60*/  FFMA.FTZ R2, R70, c[0x0][0x2d0], -R5 ;  /* 0x0000b40046027a23 */ /* 0x000fca0000010805 */
[----:B------:R1:W-:Y:S01]  /*5a70*/  MUFU.EX2 R70, R2 ;  /* 0x0000000200467308 */ /* 0x0003e20000000800 */
[C---:B------:R-:W-:Y:S08]  /*5a80*/  HMMA.16816.F32.BF16 R56, R8.reuse, R22, R104 ;  /* 0x000000160838723c */ /* 0x040ff00000041868 */
[----:B------:R-:W-:Y:S01]  /*5a90*/  HMMA.16816.F32.BF16 R96, R8, R16, R96 ;  /* 0x000000100860723c */ /* 0x000fe20000041860 */
[----:B-1----:R-:W-:-:S07]  /*5aa0*/  FFMA.FTZ R2, R126, c[0x0][0x2d0], -R5 ;  /* 0x0000b4007e027a23 */ /* 0x002fce0000010805 */
[----:B------:R-:W-:Y:S01]  /*5ab0*/  HMMA.16816.F32.BF16 R104, R8, R18, R100 ;  /* 0x000000120868723c */ /* 0x000fe20000041864 */
[----:B------:R-:W1:Y:S01]  /*5ac0*/  LDSM.16.MT88.4 R16, [R225+0x7100] ;  /* 0x00710000e110783b */ /* 0x000e620000004200 */
[----:B------:R-:W-:-:S03]  /*5ad0*/  IMAD.MOV.U32 R126, RZ, RZ, R133 ;  /* 0x000000ffff7e7224 */ /* 0x000fc600078e0085 */
[----:B------:R-:W-:Y:S03]  /*5ae0*/  LDSM.16.MT88.4 R100, [R224+0x3900] ;  /* 0x00390000e064783b */ /* 0x000fe60000004200 */
[C---:B------:R-:W-:Y:S01]  /*5af0*/  HMMA.16816.F32.BF16 R128, R8.reuse, R24, R84 ;  /* 0x000000180880723c */ /* 0x040fe20000041854 */
[----:B------:R2:W4:Y:S01]  /*5b00*/  MUFU.EX2 R24, R2 ;  /* 0x0000000200187308 */ /* 0x0005220000000800 */
[----:B------:R-:W-:Y:S06]  /*5b10*/  LDSM.16.MT88.4 R84, [R222+0x3900] ;  /* 0x00390000de54783b */ /* 0x000fec0000004200 */
[C---:B------:R-:W-:Y:S01]  /*5b20*/  HMMA.16816.F32.BF16 R80, R8.reuse, R20, R108 ;  /* 0x000000140850723c */ /* 0x040fe2000004186c */
[----:B------:R-:W-:Y:S07]  /*5b30*/  LDSM.16.MT88.4 R108, [R221+0x7900] ;  /* 0x00790000dd6c783b */ /* 0x000fee0000004200 */
[----:B---3--:R-:W-:Y:S01]  /*5b40*/  HMMA.16816.F32.BF16 R72, R8, R28, R112 ;  /* 0x0000001c0848723c */ /* 0x008fe20000041870 */
[----:B--2---:R-:W-:-:S02]  /*5b50*/  FFMA.FTZ R2, R127, c[0x0][0x2d0], -R5 ;  /* 0x0000b4007f027a23 */ /* 0x004fc40000010805 */
[----:B------:R-:W-:Y:S01]  /*5b60*/  IMAD.MOV.U32 R127, RZ, RZ, R132 ;  /* 0x000000ffff7f7224 */ /* 0x000fe200078e0084 */
[----:B----4-:R-:W-:Y:S01]  /*5b70*/  F2FP.BF16.PACK_AB R132, R24, R70 ;  /* 0x000000461884723e */ /* 0x010fe200000010ff */
[----:B------:R2:W-:Y:S03]  /*5b80*/  MUFU.EX2 R23, R2 ;  /* 0x0000000200177308 */ /* 0x0005e60000000800 */
[C---:B------:R-:W-:Y:S08]  /*5b90*/  HMMA.16816.F32.BF16 R28, R8.reuse, R30, R120 ;  /* 0x0000001e081c723c */ /* 0x040ff00000041878 */
[----:B------:R-:W-:Y:S01]  /*5ba0*/  HMMA.16816.F32.BF16 R112, R8, R12, R92 ;  /* 0x0000000c0870723c */ /* 0x000fe2000004185c */
[----:B------:R-:W-:Y:S01]  /*5bb0*/  LDSM.16.MT88.4 R92, [R225+0x3900] ;  /* 0x00390000e15c783b */ /* 0x000fe20000004200 */
[----:B--2---:R-:W-:-:S06]  /*5bc0*/  FFMA.FTZ R2, R244, c[0x0][0x2d0], -R5 ;  /* 0x0000b400f4027a23 */ /* 0x004fcc0000010805 */
[C---:B-1----:R-:W-:Y:S01]  /*5bd0*/  HMMA.16816.F32.BF16 R48, R8.reuse, R16, R48 ;  /* 0x000000100830723c */ /* 0x042fe20000041830 */
[----:B------:R1:W2:Y:S07]  /*5be0*/  MUFU.EX2 R22, R2 ;  /* 0x0000000200167308 */ /* 0x0002ae0000000800 */
[C---:B------:R-:W-:Y:S01]  /*5bf0*/  HMMA.16816.F32.BF16 R120, R8.reuse, R14, R88 ;  /* 0x0000000e0878723c */ /* 0x040fe20000041858 */
[----:B------:R-:W3:Y:S07]  /*5c00*/  LDSM.16.MT88.4 R12, [R224+0x7100] ;  /* 0x00710000e00c783b */ /* 0x000eee0000004200 */
[----:B------:R-:W-:Y:S01]  /*5c10*/  HMMA.16816.F32.BF16 R64, R8, R26, R64 ;  /* 0x0000001a0840723c */ /* 0x000fe20000041840 */
[----:B-1----:R-:W-:Y:S01]  /*5c20*/  FFMA.FTZ R2, R219, c[0x0][0x2d0], -R0 ;  /* 0x0000b400db027a23 */ /* 0x002fe20000010800 */
[----:B--2---:R-:W-:-:S03]  /*5c30*/  F2FP.BF16.PACK_AB R134, R22, R23 ;  /* 0x000000171686723e */ /* 0x004fc600000010ff */
[----:B------:R1:W-:Y:S03]  /*5c40*/  MUFU.EX2 R21, R2 ;  /* 0x0000000200157308 */ /* 0x0003e60000000800 */
[C---:B------:R-:W-:Y:S08]  /*5c50*/  HMMA.16816.F32.BF16 R60, R8.reuse, R32, R60 ;  /* 0x00000020083c723c */ /* 0x040ff0000004183c */
[----:B------:R-:W-:Y:S01]  /*5c60*/  HMMA.16816.F32.BF16 R40, R8, R34, R40 ;  /* 0x000000220828723c */ /* 0x000fe20000041828 */
[----:B-1----:R-:W-:-:S07]  /*5c70*/  FFMA.FTZ R2, R246, c[0x0][0x2d0], -R0 ;  /* 0x0000b400f6027a23 */ /* 0x002fce0000010800 */
[C---:B------:R-:W-:Y:S01]  /*5c80*/  HMMA.16816.F32.BF16 R52, R8.reuse, R18, R52 ;  /* 0x000000120834723c */ /* 0x040fe20000041834 */
[----:B------:R1:W2:Y:S07]  /*5c90*/  MUFU.EX2 R20, R2 ;  /* 0x0000000200147308 */ /* 0x0002ae0000000800 */
[----:B---3--:R-:W-:Y:S01]  /*5ca0*/  HMMA.16816.F32.BF16 R44, R8, R12, R44 ;  /* 0x0000000c082c723c */ /* 0x008fe2000004182c */
[----:B-1----:R-:W-:-:S07]  /*5cb0*/  FFMA.FTZ R2, R245, c[0x0][0x2d0], -R0 ;  /* 0x0000b400f5027a23 */ /* 0x002fce0000010800 */
[----:B------:R-:W-:Y:S01]  /*5cc0*/  HMMA.16816.F32.BF16 R36, R8, R14, R36 ;  /* 0x0000000e0824723c */ /* 0x000fe20000041824 */
[----:B------:R-:W-:Y:S01]  /*5cd0*/  FFMA.FTZ R0, R250, c[0x0][0x2d0], -R0 ;  /* 0x0000b400fa007a23 */ /* 0x000fe20000010800 */
[----:B--2---:R-:W-:Y:S01]  /*5ce0*/  F2FP.BF16.PACK_AB R133, R20, R21 ;  /* 0x000000151485723e */ /* 0x004fe200000010ff */
[----:B------:R1:W-:Y:S08]  /*5cf0*/  MUFU.EX2 R17, R2 ;  /* 0x0000000200117308 */ /* 0x0003f00000000800 */
[----:B------:R2:W3:Y:S01]  /*5d00*/  MUFU.EX2 R16, R0 ;  /* 0x0000000000107308 */ /* 0x0004e20000000800 */
[----:B-1----:R-:W-:-:S04]  /*5d10*/  FADD.FTZ R2, R127, R126 ;  /* 0x0000007e7f027221 */ /* 0x002fc80000010000 */
[----:B------:R-:W-:Y:S02]  /*5d20*/  FADD.FTZ R2, R168, R2 ;  /* 0x00000002a8027221 */ /* 0x000fe40000010000 */
[----:B--2---:R-:W-:Y:S01]  /*5d30*/  FADD.FTZ R0, R125, R124 ;  /* 0x0000007c7d007221 */ /* 0x004fe20000010000 */
[----:B---3--:R-:W-:Y:S01]  /*5d40*/  F2FP.BF16.PACK_AB R135, R16, R17 ;  /* 0x000000111087723e */ /* 0x008fe200000010ff */
        /* <DEDUP_REMOVED lines=33> */
[----:B------:R-:W2:Y:S02]  /*5f60*/  LDSM.16.MT88.4 R4, [R224+0x7900] ;  /* 0x00790000e004783b */ /* 0x000ea40000004200 */
[----:B------:R-:W-:Y:S01]  /*5f70*/  FADD.FTZ R3, R196, R0 ;  /* 0x00000000c4037221 */ /* 0x000fe20000010000 */
[----:B------:R-:W-:Y:S01]  /*5f80*/  HMMA.16816.F32.BF16 R104, R132, R108, R128 ;  /* 0x0000006c8468723c */ /* 0x000fe20000041880 */
[----:B------:R-:W-:-:S04]  /*5f90*/  @P3 IMAD.HI.U32 R0, R171, c[0x0][0x2c8], RZ ;  /* 0x0000b200ab003a27 */ /* 0x000fc800078e00ff */
[----:B------:R-:W-:Y:S01]  /*5fa0*/  FADD.FTZ R3, R166, R3 ;  /* 0x00000003a6037221 */ /* 0x000fe20000010000 */
[----:B------:R-:W-:Y:S01]  /*5fb0*/  @P3 SHF.R.U32.HI R8, RZ, c[0x0][0x2cc], R0 ;  /* 0x0000b300ff083a19 */ /* 0x000fe20000011600 */
[----:B------:R-:W-:Y:S01]  /*5fc0*/  FADD.FTZ R0, R162, R2 ;  /* 0x00000002a2007221 */ /* 0x000fe20000010000 */
[C---:B------:R-:W-:Y:S01]  /*5fd0*/  HMMA.16816.F32.BF16 R112, R132.reuse, R116, R60 ;  /* 0x000000748470723c */ /* 0x040fe2000004183c */
[----:B------:R-:W-:Y:S01]  /*5fe0*/  FADD.FTZ R2, R165, R3 ;  /* 0x00000003a5027221 */ /* 0x000fe20000010000 */
[----:B------:R-:W3:Y:S01]  /*5ff0*/  @P3 R2UR UR23, R8 ;  /* 0x00000000081733c2 */ /* 0x000ee200000e0000 */
[----:B------:R-:W-:Y:S02]  /*6000*/  FADD.FTZ R0, R161, R0 ;  /* 0x00000000a1007221 */ /* 0x000fe40000010000 */
[----:B------:R-:W-:Y:S02]  /*6010*/  FADD.FTZ R2, R164, R2 ;  /* 0x00000002a4027221 */ /* 0x000fe40000010000 */
[----:B------:R-:W-:Y:S01]  /*6020*/  FADD.FTZ R0, R160, R0 ;  /* 0x00000000a0007221 */ /* 0x000fe20000010000 */
[----:B-1----:R-:W-:Y:S01]  /*6030*/  HMMA.16816.F32.BF16 R120, R132, R124, R48 ;  /* 0x0000007c8478723c */ /* 0x002fe20000041830 */
        /* <DEDUP_REMOVED lines=11> */
[----:B---3--:R-:W-:Y:S01]  /*60f0*/  UIADD3 UR23, UR23, UR8, -UR11 ;  /* 0x0000000817177290 */ /* 0x008fe2000fffe80b */
[----:B------:R-:W-:Y:S02]  /*6100*/  FADD.FTZ R0, R151, R0 ;  /* 0x0000000097007221 */ /* 0x000fe40000010000 */
[----:B------:R-:W-:Y:S01]  /*6110*/  FADD.FTZ R2, R150, R2 ;  /* 0x0000000296027221 */ /* 0x000fe20000010000 */
[----:B------:R-:W-:Y:S01]  /*6120*/  USHF.R.S32.HI UR4, URZ, 0x1f, UR23 ;  /* 0x0000001f3f047899 */ /* 0x000fe20008011417 */
[----:B------:R-:W-:Y:S01]  /*6130*/  FADD.FTZ R0, R138, R0 ;  /* 0x000000008a007221 */ /* 0x000fe20000010000 */
[----:B------:R-:W-:Y:S01]  /*6140*/  HMMA.16816.F32.BF16 R108, R132, R110, R64 ;  /* 0x0000006e846c723c */ /* 0x000fe20000041840 */
[----:B------:R-:W-:Y:S01]  /*6150*/  FADD.FTZ R2, R149, R2 ;  /* 0x0000000295027221 */ /* 0x000fe20000010000 */
[----:B------:R-:W-:Y:S01]  /*6160*/  ULEA.HI UR4, UR4, UR23, URZ, 0x7 ;  /* 0x0000001704047291 */ /* 0x000fe2000f8f383f */
[----:B------:R-:W-:-:S02]  /*6170*/  FADD.FTZ R0, R137, R0 ;  /* 0x0000000089007221 */ /* 0x000fc40000010000 */
[----:B------:R-:W-:Y:S01]  /*6180*/  FADD.FTZ R3, R148, R2 ;  /* 0x0000000294037221 */ /* 0x000fe20000010000 */
[----:B------:R-:W-:Y:S01]  /*6190*/  USHF.R.S32.HI UR24, URZ, 0x7, UR4 ;  /* 0x000000073f187899 */ /* 0x000fe20008011404 */
[----:B------:R-:W-:Y:S01]  /*61a0*/  FADD.FTZ R2, R136, R0 ;  /* 0x0000000088027221 */ /* 0x000fe20000010000 */
[C---:B------:R-:W-:Y:S01]  /*61b0*/  HMMA.16816.F32.BF16 R116, R132.reuse, R118, R40 ;  /* 0x000000768474723c */ /* 0x040fe20000041828 */
[----:B------:R-:W-:Y:S01]  /*61c0*/  FADD.FTZ R0, R139, R3 ;  /* 0x000000038b007221 */ /* 0x000fe20000010000 */
[----:B------:R-:W-:Y:S01]  /*61d0*/  UISETP.LT.AND UP0, UPT, URZ, UR24, UPT ;  /* 0x000000183f00728c */ /* 0x000fe2000bf01270 */
[----:B------:R-:W-:Y:S02]  /*61e0*/  FADD.FTZ R2, R71, R2 ;  /* 0x0000000247027221 */ /* 0x000fe40000010000 */
[----:B------:R-:W-:Y:S01]  /*61f0*/  FADD.FTZ R0, R70, R0 ;  /* 0x0000000046007221 */ /* 0x000fe20000010000 */
[----:B------:R-:W-:Y:S01]  /*6200*/  USEL UR24, URZ, UR24, !UP0 ;  /* 0x000000183f187287 */ /* 0x000fe2000c000000 */
[----:B------:R-:W-:Y:S01]  /*6210*/  FADD.FTZ R2, R21, R2 ;  /* 0x0000000215027221 */ /* 0x000fe20000010000 */
[----:B------:R-:W-:Y:S01]  /*6220*/  HMMA.16816.F32.BF16 R124, R132, R126, R52 ;  /* 0x0000007e847c723c */ /* 0x000fe20000041834 */
[----:B------:R-:W-:Y:S01]  /*6230*/  FADD.FTZ R0, R24, R0 ;  /* 0x0000000018007221 */ /* 0x000fe20000010000 */
[----:B------:R-:W-:Y:S01]  /*6240*/  UISETP.GE.AND UP0, UPT, UR25, UR24, UPT ;  /* 0x000000181900728c */ /* 0x000fe2000bf06270 */
[----:B------:R-:W-:-:S02]  /*6250*/  FADD.FTZ R2, R20, R2 ;  /* 0x0000000214027221 */ /* 0x000fc40000010000 */
[----:B------:R-:W-:Y:S02]  /*6260*/  FADD.FTZ R0, R23, R0 ;  /* 0x0000000017007221 */ /* 0x000fe40000010000 */
[----:B------:R-:W-:Y:S01]  /*6270*/  FADD.FTZ R2, R17, R2 ;  /* 0x0000000211027221 */ /* 0x000fe20000010000 */
[----:B------:R-:W-:Y:S01]  /*6280*/  PLOP3.LUT P0, PT, PT, PT, UP0, 0x80, 0x0 ;  /* 0x000000000000781c */ /* 0x000fe20003f0f008 */
[----:B------:R-:W-:Y:S01]  /*6290*/  FADD.FTZ R3, R22, R0 ;  /* 0x0000000016037221 */ /* 0x000fe20000010000 */
[----:B--2---:R-:W-:Y:S01]  /*62a0*/  HMMA.16816.F32.BF16 R128, R132, R4, R44 ;  /* 0x000000048480723c */ /* 0x004fe2000004182c */
        /* <DEDUP_REMOVED lines=8> */
[----:B------:R-:W5:Y:S04]  /*6330*/  LDL.64 R168, [R1+0x38] ;  /* 0x0000380001a87983 */ /* 0x000f680000100a00 */
[----:B------:R-:W5:Y:S01]  /*6340*/  LDL.64 R188, [R1+0x30] ;  /* 0x0000300001bc7983 */ /* 0x000f620000100a00 */
[----:B------:R-:W-:Y:S01]  /*6350*/  IMAD.MOV.U32 R70, RZ, RZ, R68 ;  /* 0x000000ffff467224 */ /* 0x000fe200078e0044 */
[----:B------:R-:W-:-:S02]  /*6360*/  UMOV UR26, UR25 ;  /* 0x00000019001a7c82 */ /* 0x000fc40008000000 */
[----:B------:R-:W-:Y:S02]  /*6370*/  UMOV UR17, 0xffffff80 ;  /* 0xffffff8000117882 */ /* 0x000fe40000000000 */
[----:B------:R-:W-:Y:S02]  /*6380*/  ULDC.64 UR6, c[0x0][0x208] ;  /* 0x0000820000067ab9 */ /* 0x000fe40000000a00 */
[----:B------:R-:W-:Y:S01]  /*6390*/  ULDC.64 UR4, c[0x0][0x1e0] ;  /* 0x0000780000047ab9 */ /* 0x000fe20000000a00 */
[----:B-12---:R-:W-:Y:S02]  /*63a0*/  IADD3 R3, P1, R200, 0x40, RZ ;  /* 0x00000040c8037810 */ /* 0x006fe40007f3e0ff */
[----:B---3--:R-:W-:Y:S01]  /*63b0*/  IADD3 R2, P0, R170, 0x40, RZ ;  /* 0x00000040aa027810 */ /* 0x008fe20007f1e0ff */
[----:B----4-:R-:W-:Y:S02]  /*63c0*/  @P3 IMAD.HI.U32 R0, R191, c[0x0][0x2c8], RZ ;  /* 0x0000b200bf003a27 */ /* 0x010fe400078e00ff */
[----:B------:R-:W-:Y:S04]  /*63d0*/  STL [R1+0x14], R3 ;  /* 0x0000140301007387 */ /* 0x000fe80000100800 */
[----:B------:R1:W-:Y:S01]  /*63e0*/  STL [R1+0x10], R2 ;  /* 0x0000100201007387 */ /* 0x0003e20000100800 */
[----:B------:R-:W-:Y:S01]  /*63f0*/  @P3 SHF.R.U32.HI R4, RZ, c[0x0][0x2cc], R0 ;  /* 0x0000b300ff043a19 */ /* 0x000fe20000011600 */
[----:B-----5:R-:W-:-:S04]  /*6400*/  IMAD.X R0, RZ, RZ, R189, P0 ;  /* 0x000000ffff007224 */ /* 0x020fc800000e06bd */
[----:B------:R2:W-:Y:S01]  /*6410*/  @P3 STL [R1+0x4], R4 ;  /* 0x0000040401003387 */ /* 0x0005e20000100800 */
[----:B-1----:R-:W-:-:S05]  /*6420*/  IADD3.X R2, RZ, R169, RZ, P1, !PT ;  /* 0x000000a9ff027210 */ /* 0x002fca0000ffe4ff */
[----:B------:R2:W-:Y:S04]  /*6430*/  STL [R1+0xc], R2 ;  /* 0x00000c0201007387 */ /* 0x0005e80000100800 */
[----:B------:R2:W-:Y:S01]  /*6440*/  STL [R1+0x8], R0 ;  /* 0x0000080001007387 */ /* 0x0005e20000100800 */
[----:B------:R-:W-:-:S03]  /*6450*/  IMAD.MOV.U32 R3, RZ, RZ, R69 ;  /* 0x000000ffff037224 */ /* 0x000fc600078e0045 */
.L_x_503:
[----:B------:R-:W3:Y:S01]  /*6460*/  LDL.64 R158, [R1+0x48] ;  /* 0x00004800019e7983 */ /* 0x000ee20000100a00 */
[----:B------:R-:W-:Y:S04]  /*6470*/  DEPBAR.LE SB0, 0x0 ;  /* 0x000080000000791a */ /* 0x000fe80000000000 */
[----:B------:R-:W-:Y:S01]  /*6480*/  UISETP.GE.AND UP0, UPT, UR26, URZ, UPT ;  /* 0x0000003f1a00728c */ /* 0x000fe2000bf06270 */
[----:B------:R-:W4:Y:S01]  /*6490*/  LDL.64 R156, [R1+0x38] ;  /* 0x00003800019c7983 */ /* 0x000f220000100a00 */
[----:B------:R-:W-:Y:S02]  /*64a0*/  UISETP.GE.AND UP1, UPT, UR26, 0x1, UPT ;  /* 0x000000011a00788c */ /* 0x000fe4000bf26270 */
[----:B------:R-:W-:Y:S03]  /*64b0*/  UIADD3 UR25, UR26, -0x1, URZ ;  /* 0xffffffff1a197890 */ /* 0x000fe6000fffe03f */
[----:B------:R-:W-:Y:S01]  /*64c0*/  BAR.SYNC.DEFER_BLOCKING 0x0 ;  /* 0x0000000000007b1d */ /* 0x000fe20000010000 */
[----:B------:R-:W-:Y:S03]  /*64d0*/  PLOP3.LUT P0, PT, PT, PT, UP0, 0x80, 0x0 ;  /* 0x000000000000781c */ /* 0x000fe60003f0f008 */
[----:B------:R-:W-:Y:S02]  /*64e0*/  @UP0 USHF.R.S32.HI UR20, URZ, 0x1f, UR26 ;  /* 0x0000001f3f140899 */ /* 0x000fe4000801141a */
[----:B------:R-:W-:Y:S02]  /*64f0*/  @UP0 UIMAD.WIDE.U32 UR22, UR26, UR6, URZ ;  /* 0x000000061a1602a5 */ /* 0x000fe4000f8e003f */
[----:B------:R-:W-:Y:S02]  /*6500*/  @UP0 UIMAD UR20, UR20, UR6, URZ ;  /* 0x00000006141402a4 */ /* 0x000fe4000f8e023f */
[----:B------:R-:W-:Y:S02]  /*6510*/  @UP0 USHF.L.U32 UR21, UR22, 0x7, URZ ;  /* 0x0000000716150899 */ /* 0x000fe4000800063f */
[----:B------:R-:W-:Y:S04]  /*6520*/  @UP0 UIMAD UR20, UR26, UR7, UR20 ;  /* 0x000000071a1402a4 */ /* 0x000fe8000f8e0214 */
[----:B------:R-:W-:Y:S04]  /*6530*/  @UP0 UIADD3 UR20, UR23, UR20, URZ ;  /* 0x0000001417140290 */ /* 0x000fe8000fffe03f */
[----:B------:R-:W-:Y:S02]  /*6540*/  @UP0 USHF.L.U64.HI UR20, UR22, 0x7, UR20 ;  /* 0x0000000716140899 */ /* 0x000fe40008010214 */
[----:B------:R-:W-:Y:S01]  /*6550*/  @UP1 UIMAD.WIDE.U32 UR22, UR25, UR4, URZ ;  /* 0x00000004191612a5 */ /* 0x000fe2000f8e003f */
[----:B-1----:R-:W1:Y:S08]  /*6560*/  LDSM.16.M88.4 R8, [R220+0x8100] ;  /* 0x00810000dc08783b */ /* 0x002e700000000200 */
[----:B--2---:R-:W2:Y:S04]  /*6570*/  LDL R2, [R1+0x14] ;  /* 0x0000140001027983 */ /* 0x004ea80000100800 */
[----:B------:R-:W2:Y:S04]  /*6580*/  LDL R69, [R1+0xc] ;  /* 0x00000c0001457983 */ /* 0x000ea80000100800 */
        /* <DEDUP_REMOVED lines=19> */
[C---:B-1----:R-:W-:Y:S06]  /*66c0*/  HMMA.16816.F32.BF16 R36, R140.reuse, R40, RZ ;  /* 0x000000288c24723c */ /* 0x042fec00000418ff */
[----:B------:R-:W-:Y:S02]  /*66d0*/  LDSM.16.M88.4 R164, [R237] ;  /* 0x00000000eda4783b */ /* 0x000fe40000000200 */
[C---:B------:R-:W-:Y:S06]  /*66e0*/  HMMA.16816.F32.BF16 R40, R140.reuse, R42, RZ ;  /* 0x0000002a8c28723c */ /* 0x040fec00000418ff */
[----:B------:R-:W-:Y:S02]  /*66f0*/  LDSM.16.M88.4 R168, [R236] ;  /* 0x00000000eca8783b */ /* 0x000fe40000000200 */
[C---:B------:R-:W-:Y:S06]  /*6700*/  HMMA.16816.F32.BF16 R44, R140.reuse, R48, RZ ;  /* 0x000000308c2c723c */ /* 0x040fec00000418ff */
[----:B------:R-:W5:Y:S04]  /*6710*/  LDL R217, [R1+0x4] ;  /* 0x0000040001d97983 */ /* 0x000f680000100800 */
[----:B------:R-:W5:Y:S01]  /*6720*/  LDL R216, [R1+0x24] ;  /* 0x0000240001d87983 */ /* 0x000f620000100800 */
        /* <DEDUP_REMOVED lines=14> */
[----:B---3--:R-:W-:Y:S04]  /*6810*/  @P0 IADD3 R0, P1, R158, UR21, RZ ;  /* 0x000000159e000c10 */ /* 0x008fe8000ff3e0ff */
[C---:B------:R-:W-:Y:S04]  /*6820*/  @P0 LEA R188, P6, R0.reuse, c[0x0][0x1f8], 0x1 ;  /* 0x00007e0000bc0a11 */ /* 0x040fe800078c08ff */
[----:B----4-:R-:W-:Y:S02]  /*6830*/  @P0 IADD3.X R68, R157, UR20, RZ, P1, !PT ;  /* 0x000000149d440c10 */ /* 0x010fe40008ffe4ff */
[----:B------:R-:W1:Y:S02]  /*6840*/  LDSM.16.M88.4 R156, [R239] ;  /* 0x00000000ef9c783b */ /* 0x000e640000000200 */
[----:B------:R-:W-:Y:S06]  /*6850*/  @P0 LEA.HI.X R189, R0, c[0x0][0x1fc], R68, 0x1, P6 ;  /* 0x00007f0000bd0a11 */ /* 0x000fec00030f0c44 */
[----:B------:R-:W-:Y:S01]  /*6860*/  @!PT LDS RZ, [RZ] ;  /* 0x00000000fffff984 */ /* 0x000fe20000000800 */
[----:B------:R-:W-:Y:S01]  /*6870*/  @!PT LDS RZ, [RZ] ;  /* 0x00000000fffff984 */ /* 0x000fe20000000800 */
[----:B------:R-:W-:Y:S01]  /*6880*/  @!PT LDS RZ, [RZ] ;  /* 0x00000000fffff984 */ /* 0x000fe20000000800 */
[----:B------:R3:W-:Y:S08]  /*6890*/  @P0 LDGSTS.E.BYPASS.LTC128B.128 [R243+0x100], [R188.64], !P5 ;  /* 0x00100000bcf30fae */ /* 0x0007f0000e901d52 */
[----:B------:R4:W5:Y:S01]  /*68a0*/  LDL R0, [R1+0x20] ;  /* 0x0000200001007983 */ /* 0x0009620000100800 */
[----:B--2---:R-:W-:Y:S01]  /*68b0*/  @P0 IADD3 R2, P2, R2, UR21, RZ ;  /* 0x0000001502020c10 */ /* 0x004fe2000ff5e0ff */
[----:B------:R-:W-:Y:S01]  /*68c0*/  @UP1 USHF.L.U32 UR21, UR22, 0x7, URZ ;  /* 0x0000000716151899 */ /* 0x000fe2000800063f */
[C---:B-1----:R-:W-:Y:S03]  /*68d0*/  HMMA.16816.F32.BF16 R36, R144.reuse, R156, R36 ;  /* 0x0000009c9024723c */ /* 0x042fe60000041824 */
[C---:B------:R-:W-:Y:S02]  /*68e0*/  @P0 LEA R190, P1, R2.reuse, c[0x0][0x1f8], 0x1 ;  /* 0x00007e0002be0a11 */ /* 0x040fe400078208ff */
[----:B------:R-:W-:Y:S01]  /*68f0*/  @P0 IADD3.X R69, R69, UR20, RZ, P2, !PT ;  /* 0x0000001445450c10 */ /* 0x000fe200097fe4ff */
[----:B------:R-:W-:Y:S02]  /*6900*/  UIMAD UR20, UR26, UR17, 0x1 ;  /* 0x000000011a1474a4 */ /* 0x000fe4000f8e0211 */
[C---:B------:R-:W-:Y:S04]  /*6910*/  HMMA.16816.F32.BF16 R40, R144.reuse, R158, R40 ;  /* 0x0000009e9028723c */ /* 0x040fe80000041828 */
[----:B------:R-:W-:Y:S02]  /*6920*/  @P0 LEA.HI.X R191, R2, c[0x0][0x1fc], R69, 0x1, P1 ;  /* 0x00007f0002bf0a11 */ /* 0x000fe400008f0c45 */
[----:B------:R-:W-:Y:S02]  /*6930*/  @P0 IADD3 R68, P1, R188, UR10, RZ ;  /* 0x0000000abc440c10 */ /* 0x000fe4000ff3e0ff */
[C---:B------:R-:W-:Y:S01]  /*6940*/  HMMA.16816.F32.BF16 R44, R144.reuse, R160, R44 ;  /* 0x000000a0902c723c */ /* 0x040fe2000004182c */
[----:B------:R1:W-:Y:S03]  /*6950*/  @P0 LDGSTS.E.BYPASS.LTC128B.128 [R243+0x4100], [R190.64], !P4 ;  /* 0x04100000bef30fae */ /* 0x0003e6000e101d52 */
[----:B------:R-:W-:Y:S02]  /*6960*/  @P0 IADD3.X R69, R189, UR14, RZ, P1, !PT ;  /* 0x0000000ebd450c10 */ /* 0x000fe40008ffe4ff */
[C---:B------:R-:W-:Y:S02]  /*6970*/  @P0 IADD3 R148, P1, R68.reuse, UR10, RZ ;  /* 0x0000000a44940c10 */ /* 0x040fe4000ff3e0ff */
[C---:B------:R-:W-:Y:S01]  /*6980*/  HMMA.16816.F32.BF16 R48, R144.reuse, R162, R48 ;  /* 0x000000a29030723c */ /* 0x040fe20000041830 */
[----:B------:R2:W-:Y:S03]  /*6990*/  @P0 LDGSTS.E.BYPASS.LTC128B.128 [R243+0x1100], [R68.64], !P5 ;  /* 0x0110000044f30fae */ /* 0x0005e6000e901d52 */
[C---:B------:R-:W-:Y:S02]  /*69a0*/  @P0 IADD3.X R149, R69.reuse, UR14, RZ, P1, !PT ;  /* 0x0000000e45950c10 */ /* 0x040fe40008ffe4ff */
[----:B---3--:R-:W-:Y:S02]  /*69b0*/  @P0 IADD3 R188, P6, R68, UR16, RZ ;  /* 0x0000001044bc0c10 */ /* 0x008fe4000ffde0ff */
[C---:B------:R-:W-:Y:S01]  /*69c0*/  HMMA.16816.F32.BF16 R52, R144.reuse, R164, R52 ;  /* 0x000000a49034723c */ /* 0x040fe20000041834 */
[----:B------:R2:W-:Y:S03]  /*69d0*/  @P0 LDGSTS.E.BYPASS.LTC128B.128 [R243+0x5100], [R68.64+0x80], !P4 ;  /* 0x0510008044f30fae */ /* 0x0005e6000e101d52 */
[----:B------:R-:W-:Y:S02]  /*69e0*/  @P0 IADD3.X R189, R69, UR15, RZ, P6, !PT ;  /* 0x0000000f45bd0c10 */ /* 0x000fe4000b7fe4ff */
[C---:B------:R-:W-:Y:S02]  /*69f0*/  @P0 IADD3 R150, P2, R148.reuse, UR10, RZ ;  /* 0x0000000a94960c10 */ /* 0x040fe4000ff5e0ff */
[C---:B------:R-:W-:Y:S01]  /*6a00*/  HMMA.16816.F32.BF16 R56, R144.reuse, R166, R56 ;  /* 0x000000a69038723c */ /* 0x040fe20000041838 */
[----:B------:R3:W-:Y:S03]  /*6a10*/  @P0 LDGSTS.E.BYPASS.LTC128B.128 [R243+0x2100], [R148.64], !P5 ;  /* 0x0210000094f30fae */ /* 0x0007e6000e901d52 */
[C---:B------:R-:W-:Y:S04]  /*6a20*/  @P0 IADD3.X R151, R149.reuse, UR14, RZ, P2, !PT ;  /* 0x0000000e95970c10 */ /* 0x040fe800097fe4ff */
[C---:B------:R-:W-:Y:S01]  /*6a30*/  HMMA.16816.F32.BF16 R60, R144.reuse, R168, R60 ;  /* 0x000000a8903c723c */ /* 0x040fe2000004183c */
[----:B------:R1:W-:Y:S07]  /*6a40*/  @P0 LDGSTS.E.BYPASS.LTC128B.128 [R243+0x6100], [R188.64], !P4 ;  /* 0x06100000bcf30fae */ /* 0x0003ee000e101d52 */
[----:B------:R-:W-:Y:S01]  /*6a50*/  HMMA.16816.F32.BF16 R64, R144, R170, R64 ;  /* 0x000000aa9040723c */ /* 0x000fe20000041840 */
[----:B------:R3:W-:Y:S03]  /*6a60*/  @P0 LDGSTS.E.BYPASS.LTC128B.128 [R243+0x3100], [R150.64], !P5 ;  /* 0x0310000096f30fae */ /* 0x0007e6000e901d52 */
[----:B--2---:R-:W-:Y:S04]  /*6a70*/  @P0 IADD3 R68, P1, R148, UR16, RZ ;  /* 0x0000001094440c10 */ /* 0x004fe8000ff3e0ff */
[----:B------:R-:W-:Y:S05]  /*6a80*/  @P0 IADD3.X R69, R149, UR15, RZ, P1, !PT ;  /* 0x0000000f95450c10 */ /* 0x000fea0008ffe4ff */
[----:B------:R2:W-:Y:S08]  /*6a90*/  @P0 LDGSTS.E.BYPASS.LTC128B.128 [R243+0x7100], [R68.64], !P4 ;  /* 0x0710000044f30fae */ /* 0x0005f0000e101d52 */
[----:B------:R-:W-:Y:S08]  /*6aa0*/  LDSM.16.M88.4 R136, [R226+0x8900] ;  /* 0x00890000e288783b */ /* 0x000ff00000000200 */
[----:B---3--:R-:W3:Y:S08]  /*6ab0*/  LDSM.16.M88.4 R148, [R226+0x8100] ;  /* 0x00810000e294783b */ /* 0x008ef00000000200 */
[----:B------:R-:W1:Y:S08]  /*6ac0*/  LDSM.16.M88.4 R152, [R226+0x9100] ;  /* 0x00910000e298783b */ /* 0x000e700000000200 */
[----:B------:R-:W0:Y:S08]  /*6ad0*/  LDGDEPBAR ;  /* 0x00000000000079af */ /* 0x000e300000000000 */
[----:B------:R-:W1:Y:S08]  /*6ae0*/  LDSM.16.M88.4 R156, [R226+0x9900] ;  /* 0x00990000e29c783b */ /* 0x000e700000000200 */
[----:B------:R-:W1:Y:S01]  /*6af0*/  LDSM.16.M88.4 R160, [R226+0xa100] ;  /* 0x00a10000e2a0783b */ /* 0x000e620000000200 */
[C---:B---3--:R-:W-:Y:S07]  /*6b00*/  HMMA.16816.F32.BF16 R4, R172.reuse, R148, R4 ;  /* 0x00000094ac04723c */ /* 0x048fee0000041804 */
[----:B------:R-:W-:Y:S01]  /*6b10*/  LDSM.16.M88.4 R164, [R220+0xc100] ;  /* 0x00c10000dca4783b */ /* 0x000fe20000000200 */
[C---:B------:R-:W-:Y:S07]  /*6b20*/  HMMA.16816.F32.BF16 R8, R172.reuse, R150, R8 ;  /* 0x00000096ac08723c */ /* 0x040fee0000041808 */
[----:B------:R-:W3:Y:S01]  /*6b30*/  LDSM.16.M88.4 R148, [R226+0xa900] ;  /* 0x00a90000e294783b */ /* 0x000ee20000000200 */
[C---:B------:R-:W-:Y:S07]  /*6b40*/  HMMA.16816.F32.BF16 R12, R172.reuse, R136, R12 ;  /* 0x00000088ac0c723c */ /* 0x040fee000004180c */
[----:B------:R-:W-:Y:S01]  /*6b50*/  LDSM.16.M88.4 R168, [R233] ;  /* 0x00000000e9a8783b */ /* 0x000fe20000000200 */
[C---:B------:R-:W-:Y:S07]  /*6b60*/  HMMA.16816.F32.BF16 R16, R172.reuse, R138, R16 ;  /* 0x0000008aac10723c */ /* 0x040fee0000041810 */
[----:B------:R-:W2:Y:S01]  /*6b70*/  LDSM.16.M88.4 R136, [R226+0xb100] ;  /* 0x00b10000e288783b */ /* 0x000ea20000000200 */
[C---:B-1----:R-:W-:Y:S07]  /*6b80*/  HMMA.16816.F32.BF16 R20, R172.reuse, R152, R20 ;  /* 0x00000098ac14723c */ /* 0x042fee0000041814 */
[----:B------:R-:W-:Y:S01]  /*6b90*/  LDSM.16.M88.4 R188, [R232] ;  /* 0x00000000e8bc783b */ /* 0x000fe20000000200 */
[C---:B------:R-:W-:Y:S07]  /*6ba0*/  HMMA.16816.F32.BF16 R24, R172.reuse, R154, R24 ;  /* 0x0000009aac18723c */ /* 0x040fee0000041818 */
[----:B------:R-:W1:Y:S01]  /*6bb0*/  LDSM.16.M88.4 R152, [R226+0xb900] ;  /* 0x00b90000e298783b */ /* 0x000e620000000200 */
[C---:B------:R-:W-:Y:S07]  /*6bc0*/  HMMA.16816.F32.BF16 R28, R172.reuse, R156, R28 ;  /* 0x0000009cac1c723c */ /* 0x040fee000004181c */
[----:B------:R-:W-:Y:S01]  /*6bd0*/  LDSM.16.M88.4 R196, [R226+0xe900] ;  /* 0x00e90000e2c4783b */ /* 0x000fe20000000200 */
[C---:B------:R-:W-:Y:S07]  /*6be0*/  HMMA.16816.F32.BF16 R32, R172.reuse, R158, R32 ;  /* 0x0000009eac20723c */ /* 0x040fee0000041820 */
[----:B------:R-:W1:Y:S01]  /*6bf0*/  LDSM.16.M88.4 R156, [R223] ;  /* 0x00000000df9c783b */ /* 0x000e620000000200 */
[C---:B------:R-:W-:Y:S07]  /*6c00*/  HMMA.16816.F32.BF16 R36, R172.reuse, R160, R36 ;  /* 0x000000a0ac24723c */ /* 0x040fee0000041824 */
[----:B------:R-:W-:Y:S01]  /*6c10*/  LDSM.16.M88.4 R200, [R226+0xf100] ;  /* 0x00f10000e2c8783b */ /* 0x000fe20000000200 */
[C---:B------:R-:W-:Y:S07]  /*6c20*/  HMMA.16816.F32.BF16 R40, R172.reuse, R162, R40 ;  /* 0x000000a2ac28723c */ /* 0x040fee0000041828 */
[----:B------:R-:W4:Y:S01]  /*6c30*/  LDSM.16.M88.4 R160, [R223+0x800] ;  /* 0x00080000dfa0783b */ /* 0x000f220000000200 */
[C---:B---3--:R-:W-:Y:S07]  /*6c40*/  HMMA.16816.F32.BF16 R44, R172.reuse, R148, R44 ;  /* 0x00000094ac2c723c */ /* 0x048fee000004182c */
[----:B------:R-:W-:Y:S01]  /*6c50*/  LDSM.16.M88.4 R204, [R226+0xf900] ;  /* 0x00f90000e2cc783b */ /* 0x000fe20000000200 */
[C---:B------:R-:W-:Y:S07]  /*6c60*/  HMMA.16816.F32.BF16 R48, R172.reuse, R150, R48 ;  /* 0x00000096ac30723c */ /* 0x040fee0000041830 */
[----:B------:R-:W3:Y:S01]  /*6c70*/  LDSM.16.M88.4 R148, [R223+0x1000] ;  /* 0x00100000df94783b */ /* 0x000ee20000000200 */
[C---:B--2---:R-:W-:Y:S07]  /*6c80*/  HMMA.16816.F32.BF16 R52, R172.reuse, R136, R52 ;  /* 0x00000088ac34723c */ /* 0x044fee0000041834 */
[----:B------:R-:W-:Y:S01]  /*6c90*/  LDSM.16.M88.4 R212, [R223+0x4000] ;  /* 0x00400000dfd4783b */ /* 0x000fe20000000200 */
[C---:B------:R-:W-:Y:S07]  /*6ca0*/  HMMA.16816.F32.BF16 R56, R172.reuse, R138, R56 ;  /* 0x0000008aac38723c */ /* 0x040fee0000041838 */
[----:B------:R-:W2:Y:S01]  /*6cb0*/  LDSM.16.M88.4 R136, [R223+0x1800] ;  /* 0x00180000df88783b */ /* 0x000ea20000000200 */
[C---:B-1----:R-:W-:Y:S08]  /*6cc0*/  HMMA.16816.F32.BF16 R60, R172.reuse, R152, R60 ;  /* 0x00000098ac3c723c */ /* 0x042ff0000004183c */
[----:B------:R-:W-:Y:S01]  /*6cd0*/  HMMA.16816.F32.BF16 R64, R172, R154, R64 ;  /* 0x0000009aac40723c */ /* 0x000fe20000041840 */
[----:B------:R-:W1:Y:S07]  /*6ce0*/  LDSM.16.M88.4 R152, [R223+0x2000] ;  /* 0x00200000df98783b */ /* 0x000e6e0000000200 */
[C---:B------:R-:W-:Y:S08]  /*6cf0*/  HMMA.16816.F32.BF16 R4, R176.reuse, R156, R4 ;  /* 0x0000009cb004723c */ /* 0x040ff00000041804 */
[C---:B------:R-:W-:Y:S01]  /*6d00*/  HMMA.16816.F32.BF16 R8, R176.reuse, R158, R8 ;  /* 0x0000009eb008723c */ /* 0x040fe20000041808 */
[----:B------:R-:W1:Y:S07]  /*6d10*/  LDSM.16.M88.4 R156, [R223+0x2800] ;  /* 0x00280000df9c783b */ /* 0x000e6e0000000200 */
[C---:B----4-:R-:W-:Y:S04]  /*6d20*/  HMMA.16816.F32.BF16 R12, R176.reuse, R160, R12 ;  /* 0x000000a0b00c723c */ /* 0x050fe8000004180c */
[----:B-----5:R-:W-:Y:S04]  /*6d30*/  @P3 IMAD.MOV.U32 R0, RZ, RZ, R217 ;  /* 0x000000ffff003224 */ /* 0x020fe800078e00d9 */
[C---:B------:R-:W-:Y:S01]  /*6d40*/  HMMA.16816.F32.BF16 R16, R176.reuse, R162, R16 ;  /* 0x000000a2b010723c */ /* 0x040fe20000041810 */
[----:B------:R-:W4:Y:S07]  /*6d50*/  LDSM.16.M88.4 R160, [R223+0x3000] ;  /* 0x00300000dfa0783b */ /* 0x000f2e0000000200 */
[C---:B---3--:R-:W-:Y:S01]  /*6d60*/  HMMA.16816.F32.BF16 R20, R176.reuse, R148, R20 ;  /* 0x00000094b014723c */ /* 0x048fe20000041814 */
[----:B------:R-:W-:Y:S07]  /*6d70*/  SHFL.IDX PT, R2, R0, RZ, 0x1c1f ;  /* 0x001c1fff00027589 */ /* 0x000fee00000e0000 */
        /* <DEDUP_REMOVED lines=10> */
[----:B------:R-:W-:Y:S07]  /*6e20*/  LDSM.16.M88.4 R156, [R220+0xe100] ;  /* 0x00e10000dc9c783b */ /* 0x000fee0000000200 */
[C---:B----4-:R-:W-:Y:S08]  /*6e30*/  HMMA.16816.F32.BF16 R52, R176.reuse, R160, R52 ;  /* 0x000000a0b034723c */ /* 0x050ff00000041834 */
[C---:B------:R-:W-:Y:S01]  /*6e40*/  HMMA.16816.F32.BF16 R56, R176.reuse, R162, R56 ;  /* 0x000000a2b038723c */ /* 0x040fe20000041838 */
[----:B------:R-:W-:Y:S07]  /*6e50*/  LDSM.16.M88.4 R160, [R220+0xe900] ;  /* 0x00e90000dca0783b */ /* 0x000fee0000000200 */
[C---:B---3--:R-:W-:Y:S08]  /*6e60*/  HMMA.16816.F32.BF16 R60, R176.reuse, R148, R60 ;  /* 0x00000094b03c723c */ /* 0x048ff0000004183c */
[----:B------:R-:W-:Y:S01]  /*6e70*/  HMMA.16816.F32.BF16 R64, R176, R150, R64 ;  /* 0x00000096b040723c */ /* 0x000fe20000041840 */
[----:B------:R-:W3:Y:S07]  /*6e80*/  LDSM.16.M88.4 R148, [R220+0xd900] ;  /* 0x00d90000dc94783b */ /* 0x000eee0000000200 */
[C---:B------:R-:W-:Y:S08]  /*6e90*/  HMMA.16816.F32.BF16 R4, R180.reuse, R164, R4 ;  /* 0x000000a4b404723c */ /* 0x040ff00000041804 */
[C---:B------:R-:W-:Y:S01]  /*6ea0*/  HMMA.16816.F32.BF16 R8, R180.reuse, R166, R8 ;  /* 0x000000a6b408723c */ /* 0x040fe20000041808 */
[----:B------:R-:W-:Y:S07]  /*6eb0*/  LDSM.16.M88.4 R164, [R220+0xf900] ;  /* 0x00f90000dca4783b */ /* 0x000fee0000000200 */
[C---:B--2---:R-:W-:Y:S08]  /*6ec0*/  HMMA.16816.F32.BF16 R12, R180.reuse, R136, R12 ;  /* 0x00000088b40c723c */ /* 0x044ff0000004180c */
[C---:B------:R-:W-:Y:S01]  /*6ed0*/  HMMA.16816.F32.BF16 R16, R180.reuse, R138, R16 ;  /* 0x0000008ab410723c */ /* 0x040fe20000041810 */
[----:B------:R-:W2:Y:S07]  /*6ee0*/  LDSM.16.M88.4 R136, [R220+0xf100] ;  /* 0x00f10000dc88783b */ /* 0x000eae0000000200 */
[C---:B-1----:R-:W-:Y:S08]  /*6ef0*/  HMMA.16816.F32.BF16 R20, R180.reuse, R152, R20 ;  /* 0x00000098b414723c */ /* 0x042ff00000041814 */
[C---:B------:R-:W-:Y:S01]  /*6f00*/  HMMA.16816.F32.BF16 R24, R180.reuse, R154, R24 ;  /* 0x0000009ab418723c */ /* 0x040fe20000041818 */
[----:B------:R-:W1:Y:S07]  /*6f10*/  LDSM.16.M88.4 R152, [R235] ;  /* 0x00000000eb98783b */ /* 0x000e6e0000000200 */
[C---:B---3--:R-:W-:Y:S08]  /*6f20*/  HMMA.16816.F32.BF16 R28, R180.reuse, R148, R28 ;  /* 0x00000094b41c723c */ /* 0x048ff0000004181c */
[C---:B------:R-:W-:Y:S01]  /*6f30*/  HMMA.16816.F32.BF16 R32, R180.reuse, R150, R32 ;  /* 0x00000096b420723c */ /* 0x040fe20000041820 */
[----:B------:R-:W3:Y:S07]  /*6f40*/  LDSM.16.M88.4 R148, [R234] ;  /* 0x00000000ea94783b */ /* 0x000eee0000000200 */
[C---:B------:R-:W-:Y:S08]  /*6f50*/  HMMA.16816.F32.BF16 R36, R180.reuse, R156, R36 ;  /* 0x0000009cb424723c */ /* 0x040ff00000041824 */
[C---:B------:R-:W-:Y:S01]  /*6f60*/  HMMA.16816.F32.BF16 R40, R180.reuse, R158, R40 ;  /* 0x0000009eb428723c */ /* 0x040fe20000041828 */
[----:B------:R-:W4:Y:S07]  /*6f70*/  LDSM.16.M88.4 R156, [R231] ;  /* 0x00000000e79c783b */ /* 0x000f2e0000000200 */
[C---:B------:R-:W-:Y:S08]  /*6f80*/  HMMA.16816.F32.BF16 R44, R180.reuse, R160, R44 ;  /* 0x000000a0b42c723c */ /* 0x040ff0000004182c */
[C---:B------:R-:W-:Y:S01]  /*6f90*/  HMMA.16816.F32.BF16 R48, R180.reuse, R162, R48 ;  /* 0x000000a2b430723c */ /* 0x040fe20000041830 */
[----:B------:R-:W-:Y:S07]  /*6fa0*/  LDSM.16.M88.4 R160, [R226+0xc100] ;  /* 0x00c10000e2a0783b */ /* 0x000fee0000000200 */
[C---:B--2---:R-:W-:Y:S08]  /*6fb0*/  HMMA.16816.F32.BF16 R52, R180.reuse, R136, R52 ;  /* 0x00000088b434723c */ /* 0x044ff00000041834 */
[C---:B------:R-:W-:Y:S01]  /*6fc0*/  HMMA.16816.F32.BF16 R56, R180.reuse, R138, R56 ;  /* 0x0000008ab438723c */ /* 0x040fe20000041838 */
[----:B------:R-:W2:Y:S07]  /*6fd0*/  LDSM.16.M88.4 R136, [R230] ;  /* 0x00000000e688783b */ /* 0x000eae0000000200 */
[C---:B------:R-:W-:Y:S08]  /*6fe0*/  HMMA.16816.F32.BF16 R60, R180.reuse, R164, R60 ;  /* 0x000000a4b43c723c */ /* 0x040ff0000004183c */
[----:B------:R-:W-:Y:S01]  /*6ff0*/  HMMA.16816.F32.BF16 R64, R180, R166, R64 ;  /* 0x000000a6b440723c */ /* 0x000fe20000041840 */
[----:B------:R-:W-:Y:S07]  /*7000*/  LDSM.16.M88.4 R164, [R226+0xc900] ;  /* 0x00c90000e2a4783b */ /* 0x000fee0000000200 */
[C---:B-1----:R-:W-:Y:S08]  /*7010*/  HMMA.16816.F32.BF16 R4, R184.reuse, R152, R4 ;  /* 0x00000098b804723c */ /* 0x042ff00000041804 */
[C---:B------:R-:W-:Y:S01]  /*7020*/  HMMA.16816.F32.BF16 R8, R184.reuse, R154, R8 ;  /* 0x0000009ab808723c */ /* 0x040fe20000041808 */
[----:B------:R-:W-:Y:S07]  /*7030*/  LDSM.16.M88.4 R152, [R228] ;  /* 0x00000000e498783b */ /* 0x000fee0000000200 */
[C---:B---3--:R-:W-:Y:S08]  /*7040*/  HMMA.16816.F32.BF16 R12, R184.reuse, R148, R12 ;  /* 0x00000094b80c723c */ /* 0x048ff0000004180c */
[C---:B------:R-:W-:Y:S01]  /*7050*/  HMMA.16816.F32.BF16 R16, R184.reuse, R150, R16 ;  /* 0x00000096b810723c */ /* 0x040fe20000041810 */
[----:B------:R-:W1:Y:S07]  /*7060*/  LDSM.16.M88.4 R148, [R229] ;  /* 0x00000000e594783b */ /* 0x000e6e0000000200 */
[C---:B------:R-:W-:Y:S08]  /*7070*/  HMMA.16816.F32.BF16 R20, R184.reuse, R168, R20 ;  /* 0x000000a8b814723c */ /* 0x040ff00000041814 */
[C---:B------:R-:W-:Y:S01]  /*7080*/  HMMA.16816.F32.BF16 R24, R184.reuse, R170, R24 ;  /* 0x000000aab818723c */ /* 0x040fe20000041818 */
[----:B------:R-:W3:Y:S07]  /*7090*/  LDSM.16.M88.4 R168, [R226+0xd100] ;  /* 0x00d10000e2a8783b */ /* 0x000eee0000000200 */
[C---:B------:R-:W-:Y:S08]  /*70a0*/  HMMA.16816.F32.BF16 R28, R184.reuse, R188, R28 ;  /* 0x000000bcb81c723c */ /* 0x040ff0000004181c */
[C---:B------:R-:W-:Y:S01]  /*70b0*/  HMMA.16816.F32.BF16 R32, R184.reuse, R190, R32 ;  /* 0x000000beb820723c */ /* 0x040fe20000041820 */
[----:B------:R-:W5:Y:S07]  /*70c0*/  LDSM.16.M88.4 R188, [R226+0xd900] ;  /* 0x00d90000e2bc783b */ /* 0x000f6e0000000200 */
[C---:B----4-:R-:W-:Y:S08]  /*70d0*/  HMMA.16816.F32.BF16 R36, R184.reuse, R156, R36 ;  /* 0x0000009cb824723c */ /* 0x050ff00000041824 */
[C---:B------:R-:W-:Y:S01]  /*70e0*/  HMMA.16816.F32.BF16 R40, R184.reuse, R158, R40 ;  /* 0x0000009eb828723c */ /* 0x040fe20000041828 */
[----:B------:R-:W4:Y:S07]  /*70f0*/  LDSM.16.M88.4 R156, [R226+0xe100] ;  /* 0x00e10000e29c783b */ /* 0x000f2e0000000200 */
[C---:B--2---:R-:W-:Y:S08]  /*7100*/  HMMA.16816.F32.BF16 R44, R184.reuse, R136, R44 ;  /* 0x00000088b82c723c */ /* 0x044ff0000004182c */
[C---:B------:R-:W-:Y:S01]  /*7110*/  HMMA.16816.F32.BF16 R48, R184.reuse, R138, R48 ;  /* 0x0000008ab830723c */ /* 0x040fe20000041830 */
[----:B------:R-:W2:Y:S07]  /*7120*/  LDSM.16.M88.4 R136, [R223+0x4800] ;  /* 0x00480000df88783b */ /* 0x000eae0000000200 */
[C---:B-1----:R-:W-:Y:S08]  /*7130*/  HMMA.16816.F32.BF16 R52, R184.reuse, R148, R52 ;  /* 0x00000094b834723c */ /* 0x042ff00000041834 */
[C---:B------:R-:W-:Y:S08]  /*7140*/  HMMA.16816.F32.BF16 R56, R184.reuse, R150, R56 ;  /* 0x00000096b838723c */ /* 0x040ff00000041838 */
[C---:B------:R-:W-:Y:S08]  /*7150*/  HMMA.16816.F32.BF16 R60, R184.reuse, R152, R60 ;  /* 0x00000098b83c723c */ /* 0x040ff0000004183c */
[----:B------:R-:W-:Y:S08]  /*7160*/  HMMA.16816.F32.BF16 R64, R184, R154, R64 ;  /* 0x0000009ab840723c */ /* 0x000ff00000041840 */
[C---:B------:R-:W-:Y:S08]  /*7170*/  HMMA.16816.F32.BF16 R4, R192.reuse, R160, R4 ;  /* 0x000000a0c004723c */ /* 0x040ff00000041804 */
[C---:B------:R-:W-:Y:S08]  /*7180*/  HMMA.16816.F32.BF16 R8, R192.reuse, R162, R8 ;  /* 0x000000a2c008723c */ /* 0x040ff00000041808 */
[C---:B------:R-:W-:Y:S08]  /*7190*/  HMMA.16816.F32.BF16 R12, R192.reuse, R164, R12 ;  /* 0x000000a4c00c723c */ /* 0x040ff0000004180c */
[C---:B------:R-:W-:Y:S08]  /*71a0*/  HMMA.16816.F32.BF16 R16, R192.reuse, R166, R16 ;  /* 0x000000a6c010723c */ /* 0x040ff00000041810 */
[C---:B---3--:R-:W-:Y:S08]  /*71b0*/  HMMA.16816.F32.BF16 R20, R192.reuse, R168, R20 ;  /* 0x000000a8c014723c */ /* 0x048ff00000041814 */
[C---:B------:R-:W-:Y:S08]  /*71c0*/  HMMA.16816.F32.BF16 R24, R192.reuse, R170, R24 ;  /* 0x000000aac018723c */ /* 0x040ff00000041818 */
[C---:B-----5:R-:W-:Y:S08]  /*71d0*/  HMMA.16816.F32.BF16 R28, R192.reuse, R188, R28 ;  /* 0x000000bcc01c723c */ /* 0x060ff0000004181c */
        /* <DEDUP_REMOVED lines=10> */
[C---:B------:R-:W-:Y:S01]  /*7280*/  HMMA.16816.F32.BF16 R8, R208.reuse, R214, R8 ;  /* 0x000000d6d008723c */ /* 0x040fe20000041808 */
[----:B------:R-:W3:Y:S07]  /*7290*/  LDL R214, [R1+0x10] ;  /* 0x0000100001d67983 */ /* 0x000eee0000100800 */
[C---:B--2---:R-:W-:Y:S08]  /*72a0*/  HMMA.16816.F32.BF16 R12, R208.reuse, R136, R12 ;  /* 0x00000088d00c723c */ /* 0x044ff0000004180c */
[----:B------:R-:W-:Y:S01]  /*72b0*/  FMUL.FTZ R4, R4, c[0x0][0x320] ;  /* 0x0000c80004047a20 */ /* 0x000fe20000410000 */
[C---:B------:R-:W-:Y:S01]  /*72c0*/  HMMA.16816.F32.BF16 R16, R208.reuse, R138, R16 ;  /* 0x0000008ad010723c */ /* 0x040fe20000041810 */
[----:B------:R-:W2:Y:S02]  /*72d0*/  LDL R139, [R1+0x8] ;  /* 0x00000800018b7983 */ /* 0x000ea40000100800 */
[----:B------:R-:W1:Y:S01]  /*72e0*/  MUFU.TANH R156, R4 ;  /* 0x00000004009c7308 */ /* 0x000e620000002400 */
[----:B------:R-:W-:Y:S02]  /*72f0*/  FMUL.FTZ R5, R5, c[0x0][0x320] ;  /* 0x0000c80005057a20 */ /* 0x000fe40000410000 */
[----:B------:R-:W-:Y:S02]  /*7300*/  FMUL.FTZ R6, R6, c[0x0][0x320] ;  /* 0x0000c80006067a20 */ /* 0x000fe40000410000 */
[----:B------:R-:W-:Y:S04]  /*7310*/  FMUL.FTZ R7, R7, c[0x0][0x320] ;  /* 0x0000c80007077a20 */ /* 0x000fe80000410000 */
[----:B------:R-:W-:Y:S01]  /*7320*/  FMUL.FTZ R8, R8, c[0x0][0x320] ;  /* 0x0000c80008087a20 */ /* 0x000fe20000410000 */
[----:B------:R-:W4:Y:S01]  /*7330*/  MUFU.TANH R155, R5 ;  /* 0x00000005009b7308 */ /* 0x000f220000002400 */
        /* <DEDUP_REMOVED lines=14> */
[----:B------:R-:W1:Y:S01]  /*7420*/  MUFU.TANH R152, R8 ;  /* 0x0000000800987308 */ /* 0x000e620000002400 */
[----:B-----5:R-:W5:Y:S09]  /*7430*/  LDSM.16.M88.4 R4, [R223+0x5000] ;  /* 0x00500000df04783b */ /* 0x020f720000000200 */
[----:B------:R-:W1:Y:S10]  /*7440*/  MUFU.TANH R151, R9 ;  /* 0x0000000900977308 */ /* 0x000e740000002400 */
[----:B------:R-:W-:Y:S10]  /*7450*/  MUFU.TANH R149, R10 ;  /* 0x0000000a00957308 */ /* 0x000ff40000002400 */
[----:B------:R1:W-:Y:S10]  /*7460*/  MUFU.TANH R148, R11 ;  /* 0x0000000b00947308 */ /* 0x0003f40000002400 */
[----:B------:R-:W-:Y:S01]  /*7470*/  MUFU.TANH R138, R12 ;  /* 0x0000000c008a7308 */ /* 0x000fe20000002400 */
[C---:B-----5:R-:W-:Y:S09]  /*7480*/  HMMA.16816.F32.BF16 R20, R208.reuse, R4, R20 ;  /* 0x00000004d014723c */ /* 0x060ff20000041814 */
[----:B------:R-:W5:Y:S01]  /*7490*/  MUFU.TANH R137, R13 ;  /* 0x0000000d00897308 */ /* 0x000f620000002400 */
[C---:B------:R-:W-:Y:S01]  /*74a0*/  HMMA.16816.F32.BF16 R24, R208.reuse, R6, R24 ;  /* 0x00000006d018723c */ /* 0x040fe20000041818 */
[----:B------:R-:W-:Y:S08]  /*74b0*/  LDSM.16.M88.4 R4, [R223+0x6000] ;  /* 0x00600000df04783b */ /* 0x000ff00000000200 */
[----:B------:R-:W-:Y:S01]  /*74c0*/  MUFU.TANH R136, R14 ;  /* 0x0000000e00887308 */ /* 0x000fe20000002400 */
[----:B-1----:R-:W1:Y:S04]  /*74d0*/  LDSM.16.M88.4 R8, [R223+0x5800] ;  /* 0x00580000df08783b */ /* 0x002e680000000200 */
[----:B------:R-:W-:Y:S05]  /*74e0*/  FMUL.FTZ R20, R20, c[0x0][0x320] ;  /* 0x0000c80014147a20 */ /* 0x000fea0000410000 */
[----:B------:R4:W-:Y:S01]  /*74f0*/  MUFU.TANH R71, R15 ;  /* 0x0000000f00477308 */ /* 0x0009e20000002400 */
[----:B------:R-:W-:Y:S02]  /*7500*/  FMUL.FTZ R21, R21, c[0x0][0x320] ;  /* 0x0000c80015157a20 */ /* 0x000fe40000410000 */
[----:B------:R-:W-:Y:S02]  /*7510*/  FMUL.FTZ R22, R22, c[0x0][0x320] ;  /* 0x0000c80016167a20 */ /* 0x000fe40000410000 */
[----:B------:R-:W-:Y:S02]  /*7520*/  FMUL.FTZ R23, R23, c[0x0][0x320] ;  /* 0x0000c80017177a20 */ /* 0x000fe40000410000 */
[----:B------:R-:W-:Y:S02]  /*7530*/  FMUL.FTZ R24, R24, c[0x0][0x320] ;  /* 0x0000c80018187a20 */ /* 0x000fe40000410000 */
[----:B------:R-:W-:Y:S01]  /*7540*/  FMUL.FTZ R25, R25, c[0x0][0x320] ;  /* 0x0000c80019197a20 */ /* 0x000fe20000410000 */
[----:B------:R-:W-:Y:S01]  /*7550*/  MUFU.TANH R17, R18 ;  /* 0x0000001200117308 */ /* 0x000fe20000002400 */
[----:B------:R-:W-:Y:S02]  /*7560*/  FMUL.FTZ R26, R26, c[0x0][0x320] ;  /* 0x0000c8001a1a7a20 */ /* 0x000fe40000410000 */
[----:B------:R-:W-:Y:S07]  /*7570*/  FMUL.FTZ R27, R27, c[0x0][0x320] ;  /* 0x0000c8001b1b7a20 */ /* 0x000fee0000410000 */
[----:B------:R5:W3:Y:S01]  /*7580*/  MUFU.TANH R69, R16 ;  /* 0x0000001000457308 */ /* 0x000ae20000002400 */
[----:B----4-:R-:W-:Y:S09]  /*7590*/  LDSM.16.M88.4 R12, [R223+0x7800] ;  /* 0x00780000df0c783b */ /* 0x010ff20000000200 */
[----:B------:R-:W4:Y:S01]  /*75a0*/  MUFU.TANH R20, R20 ;  /* 0x0000001400147308 */ /* 0x000f220000002400 */
[C---:B-1----:R-:W-:Y:S08]  /*75b0*/  HMMA.16816.F32.BF16 R28, R208.reuse, R8, R28 ;  /* 0x00000008d01c723c */ /* 0x042ff0000004181c */
[C---:B------:R-:W-:Y:S01]  /*75c0*/  HMMA.16816.F32.BF16 R32, R208.reuse, R10, R32 ;  /* 0x0000000ad020723c */ /* 0x040fe20000041820 */
[----:B------:R-:W1:Y:S01]  /*75d0*/  MUFU.TANH R21, R21 ;  /* 0x0000001500157308 */ /* 0x000e620000002400 */
[----:B------:R-:W1:Y:S06]  /*75e0*/  LDSM.16.M88.4 R8, [R223+0x6800] ;  /* 0x00680000df08783b */ /* 0x000e6c0000000200 */
[C---:B------:R-:W-:Y:S03]  /*75f0*/  HMMA.16816.F32.BF16 R36, R208.reuse, R4, R36 ;  /* 0x00000004d024723c */ /* 0x040fe60000041824 */
[----:B------:R-:W-:Y:S05]  /*7600*/  MUFU.TANH R150, R19 ;  /* 0x0000001300967308 */ /* 0x000fea0000002400 */
[C---:B------:R-:W-:Y:S01]  /*7610*/  HMMA.16816.F32.BF16 R40, R208.reuse, R6, R40 ;  /* 0x00000006d028723c */ /* 0x040fe20000041828 */
[----:B------:R-:W4:Y:S01]  /*7620*/  LDSM.16.M88.4 R4, [R223+0x7000] ;  /* 0x00700000df04783b */ /* 0x000f220000000200 */
[----:B------:R-:W-:Y:S04]  /*7630*/  DEPBAR.LE SB0, 0x0 ;  /* 0x000080000000791a */ /* 0x000fe80000000000 */
[----:B------:R-:W2:Y:S01]  /*7640*/  MUFU.TANH R24, R24 ;  /* 0x0000001800187308 */ /* 0x000ea20000002400 */
[----:B------:R-:W-:Y:S02]  /*7650*/  FMUL.FTZ R28, R28, c[0x0][0x320] ;  /* 0x0000c8001c1c7a20 */ /* 0x000fe40000410000 */
[----:B------:R-:W-:Y:S03]  /*7660*/  FMUL.FTZ R32, R32, c[0x0][0x320] ;  /* 0x0000c80020207a20 */ /* 0x000fe60000410000 */
[----:B------:R-:W-:Y:S02]  /*7670*/  FMUL.FTZ R29, R29, c[0x0][0x320] ;  /* 0x0000c8001d1d7a20 */ /* 0x000fe40000410000 */
[----:B------:R-:W-:Y:S02]  /*7680*/  FMUL.FTZ R30, R30, c[0x0][0x320] ;  /* 0x0000c8001e1e7a20 */ /* 0x000fe40000410000 */
[----:B------:R-:W-:Y:S01]  /*7690*/  MUFU.TANH R163, R32 ;  /* 0x0000002000a37308 */ /* 0x000fe20000002400 */
[----:B------:R-:W-:Y:S01]  /*76a0*/  BAR.SYNC.DEFER_BLOCKING 0x0 ;  /* 0x0000000000007b1d */ /* 0x000fe20000010000 */
[----:B------:R-:W-:Y:S02]  /*76b0*/  FMUL.FTZ R36, R36, c[0x0][0x320] ;  /* 0x0000c80024247a20 */ /* 0x000fe40000410000 */
[----:B------:R-:W-:Y:S02]  /*76c0*/  FMUL.FTZ R37, R37, c[0x0][0x320] ;  /* 0x0000c80025257a20 */ /* 0x000fe40000410000 */
[----:B------:R-:W-:Y:S02]  /*76d0*/  FMUL.FTZ R31, R31, c[0x0][0x320] ;  /* 0x0000c8001f1f7a20 */ /* 0x000fe40000410000 */
[----:B------:R-:W-:Y:S02]  /*76e0*/  FMUL.FTZ R40, R40, c[0x0][0x320] ;  /* 0x0000c80028287a20 */ /* 0x000fe40000410000 */
[----:B------:R-:W2:Y:S01]  /*76f0*/  MUFU.TANH R25, R25 ;  /* 0x0000001900197308 */ /* 0x000ea20000002400 */
[C---:B-1----:R-:W-:Y:S01]  /*7700*/  HMMA.16816.F32.BF16 R44, R208.reuse, R8, R44 ;  /* 0x00000008d02c723c */ /* 0x042fe2000004182c */
[----:B------:R1:W1:Y:S04]  /*7710*/  SHFL.IDX PT, R8, R0, 0x1, 0x1c1f ;  /* 0x003c1f0000087f89 */ /* 0x00026800000e0000 */
[----:B------:R-:W-:Y:S02]  /*7720*/  FMUL.FTZ R41, R41, c[0x0][0x320] ;  /* 0x0000c80029297a20 */ /* 0x000fe40000410000 */
[----:B------:R-:W-:Y:S01]  /*7730*/  FMUL.FTZ R38, R38, c[0x0][0x320] ;  /* 0x0000c80026267a20 */ /* 0x000fe20000410000 */
[C---:B------:R-:W-:Y:S01]  /*7740*/  HMMA.16816.F32.BF16 R48, R208.reuse, R10, R48 ;  /* 0x0000000ad030723c */ /* 0x040fe20000041830 */
[----:B------:R5:W-:Y:S03]  /*7750*/  MUFU.TANH R18, R40 ;  /* 0x0000002800127308 */ /* 0x000be60000002400 */
[----:B------:R-:W-:Y:S02]  /*7760*/  FMUL.FTZ R39, R39, c[0x0][0x320] ;  /* 0x0000c80027277a20 */ /* 0x000fe40000410000 */
[----:B------:R-:W-:Y:S02]  /*7770*/  FMUL.FTZ R33, R33, c[0x0][0x320] ;  /* 0x0000c80021217a20 */ /* 0x000fe40000410000 */
[C---:B----4-:R-:W-:Y:S03]  /*7780*/  HMMA.16816.F32.BF16 R52, R208.reuse, R4, R52 ;  /* 0x00000004d034723c */ /* 0x050fe60000041834 */
[----:B------:R-:W-:Y:S01]  /*7790*/  MUFU.TANH R19, R41 ;  /* 0x0000002900137308 */ /* 0x000fe20000002400 */
[----:B------:R-:W-:Y:S02]  /*77a0*/  FMUL.FTZ R34, R34, c[0x0][0x320] ;  /* 0x0000c80022227a20 */ /* 0x000fe40000410000 */
[----:B------:R-:W-:Y:S02]  /*77b0*/  FMUL.FTZ R35, R35, c[0x0][0x320] ;  /* 0x0000c80023237a20 */ /* 0x000fe40000410000 */
[C---:B------:R-:W-:Y:S01]  /*77c0*/  HMMA.16816.F32.BF16 R56, R208.reuse, R6, R56 ;  /* 0x00000006d038723c */ /* 0x040fe20000041838 */
[----:B-1----:R-:W-:Y:S03]  /*77d0*/  IMAD.U32 R0, RZ, RZ, UR8 ;  /* 0x00000008ff007e24 */ /* 0x002fe6000f8e00ff */
[----:B------:R-:W-:Y:S01]  /*77e0*/  FMUL.FTZ R44, R44, c[0x0][0x320] ;  /* 0x0000c8002c2c7a20 */ /* 0x000fe20000410000 */
[----:B------:R-:W1:Y:S01]  /*77f0*/  MUFU.TANH R28, R28 ;  /* 0x0000001c001c7308 */ /* 0x000e620000002400 */
[----:B------:R-:W-:Y:S01]  /*7800*/  IADD3 R0, R0, UR20, -R216 ;  /* 0x0000001400007c10 */ /* 0x000fe2000fffe8d8 */
[----:B------:R-:W-:Y:S01]  /*7810*/  FMUL.FTZ R45, R45, c[0x0][0x320] ;  /* 0x0000c8002d2d7a20 */ /* 0x000fe20000410000 */
[C---:B------:R-:W-:Y:S01]  /*7820*/  HMMA.16816.F32.BF16 R60, R208.reuse, R12, R60 ;  /* 0x0000000cd03c723c */ /* 0x040fe2000004183c */
[----:B------:R-:W-:Y:S03]  /*7830*/  @UP1 USHF.R.S32.HI UR20, URZ, 0x1f, UR25 ;  /* 0x0000001f3f141899 */ /* 0x000fe60008011419 */
[----:B------:R-:W-:Y:S01]  /*7840*/  FMUL.FTZ R49, R49, c[0x0][0x320] ;  /* 0x0000c80031317a20 */ /* 0x000fe20000410000 */
[----:B------:R-:W-:Y:S01]  /*7850*/  IADD3 R0, R0, -UR11, RZ ;  /* 0x8000000b00007c10 */ /* 0x000fe2000fffe0ff */
[----:B------:R-:W-:Y:S01]  /*7860*/  FMUL.FTZ R48, R48, c[0x0][0x320] ;  /* 0x0000c80030307a20 */ /* 0x000fe20000410000 */
[----:B------:R-:W4:Y:S01]  /*7870*/  MUFU.TANH R29, R29 ;  /* 0x0000001d001d7308 */ /* 0x000f220000002400 */
[----:B------:R-:W-:Y:S01]  /*7880*/  HMMA.16816.F32.BF16 R64, R208, R14, R64 ;  /* 0x0000000ed040723c */ /* 0x000fe20000041840 */
[----:B------:R-:W-:Y:S03]  /*7890*/  @UP1 UIMAD UR20, UR20, UR4, URZ ;  /* 0x00000004141412a4 */ /* 0x000fe6000f8e023f */
[----:B------:R-:W-:Y:S01]  /*78a0*/  FMUL.FTZ R46, R46, c[0x0][0x320] ;  /* 0x0000c8002e2e7a20 */ /* 0x000fe20000410000 */
[----:B------:R-:W-:Y:S01]  /*78b0*/  IADD3 R2, R0, R2, RZ ;  /* 0x0000000200027210 */ /* 0x000fe20007ffe0ff */
[----:B------:R-:W-:Y:S01]  /*78c0*/  FMUL.FTZ R47, R47, c[0x0][0x320] ;  /* 0x0000c8002f2f7a20 */ /* 0x000fe20000410000 */
[----:B------:R-:W-:Y:S01]  /*78d0*/  @UP1 UIMAD UR20, UR25, UR5, UR20 ;  /* 0x00000005191412a4 */ /* 0x000fe2000f8e0214 */
[----:B------:R-:W-:Y:S01]  /*78e0*/  FMUL.FTZ R52, R52, c[0x0][0x320] ;  /* 0x0000c80034347a20 */ /* 0x000fe20000410000 */
[----:B------:R3:W-:Y:S01]  /*78f0*/  MUFU.TANH R15, R49 ;  /* 0x00000031000f7308 */ /* 0x0007e20000002400 */
[C---:B------:R-:W-:Y:S01]  /*7900*/  ISETP.GT.AND P0, PT, R2.reuse, RZ, PT ;  /* 0x000000ff0200720c */ /* 0x040fe20003f04270 */
[----:B------:R-:W-:Y:S01]  /*7910*/  @UP1 UIADD3 UR20, UR23, UR20, URZ ;  /* 0x0000001417141290 */ /* 0x000fe2000fffe03f */
[----:B------:R-:W-:Y:S01]  /*7920*/  ISETP.GT.AND P6, PT, R2, 0x1, PT ;  /* 0x000000010200780c */ /* 0x000fe20003fc4270 */
[----:B------:R-:W-:Y:S01]  /*7930*/  IMAD.IADD R0, R0, 0x1, R8 ;  /* 0x0000000100007824 */ /* 0x000fe200078e0208 */
[----:B------:R-:W-:Y:S01]  /*7940*/  FSEL R6, R156, -INF , P0 ;  /* 0xff8000009c067808 */ /* 0x000fe20000000000 */
[----:B------:R-:W-:Y:S01]  /*7950*/  FMUL.FTZ R5, R56, c[0x0][0x320] ;  /* 0x0000c80038057a20 */ /* 0x000fe20000410000 */
[----:B------:R-:W-:Y:S01]  /*7960*/  FSEL R7, R155, -INF , P6 ;  /* 0xff8000009b077808 */ /* 0x000fe20003000000 */
[----:B-----5:R-:W-:Y:S01]  /*7970*/  FMUL.FTZ R16, R57, c[0x0][0x320] ;  /* 0x0000c80039107a20 */ /* 0x020fe20000410000 */
[C---:B------:R-:W-:Y:S01]  /*7980*/  ISETP.GT.AND P0, PT, R2.reuse, 0x8, PT ;  /* 0x000000080200780c */ /* 0x040fe20003f04270 */
[----:B------:R-:W-:Y:S01]  /*7990*/  MUFU.TANH R14, R48 ;  /* 0x00000030000e7308 */ /* 0x000fe20000002400 */
[----:B------:R-:W-:Y:S01]  /*79a0*/  ISETP.GT.AND P6, PT, R2, 0x9, PT ;  /* 0x000000090200780c */ /* 0x000fe20003fc4270 */
[----:B------:R-:W-:Y:S01]  /*79b0*/  FMUL.FTZ R53, R53, c[0x0][0x320] ;  /* 0x0000c80035357a20 */ /* 0x000fe20000410000 */
[----:B------:R-:W-:Y:S01]  /*79c0*/  FSEL R8, R152, -INF , P0 ;  /* 0xff80000098087808 */ /* 0x000fe20000000000 */
[----:B------:R-:W-:Y:S01]  /*79d0*/  FMUL.FTZ R61, R61, c[0x0][0x320] ;  /* 0x0000c8003d3d7a20 */ /* 0x000fe20000410000 */
[----:B------:R-:W-:Y:S01]  /*79e0*/  FSEL R9, R151, -INF , P6 ;  /* 0xff80000097097808 */ /* 0x000fe20003000000 */
[----:B------:R-:W-:Y:S01]  /*79f0*/  FMUL.FTZ R54, R54, c[0x0][0x320] ;  /* 0x0000c80036367a20 */ /* 0x000fe20000410000 */
[C---:B------:R-:W-:Y:S01]  /*7a00*/  ISETP.GT.AND P6, PT, R2.reuse, 0x11, PT ;  /* 0x000000110200780c */ /* 0x040fe20003fc4270 */
[----:B------:R-:W-:Y:S01]  /*7a10*/  FMUL.FTZ R55, R55, c[0x0][0x320] ;  /* 0x0000c80037377a20 */ /* 0x000fe20000410000 */
[----:B------:R-:W-:Y:S01]  /*7a20*/  ISETP.GT.AND P0, PT, R2, 0x10, PT ;  /* 0x000000100200780c */ /* 0x000fe20003f04270 */
[----:B------:R-:W5:Y:S01]  /*7a30*/  MUFU.TANH R33, R33 ;  /* 0x0000002100217308 */ /* 0x000f620000002400 */
[----:B------:R-:W-:Y:S01]  /*7a40*/  FSEL R40, R137, -INF , P6 ;  /* 0xff80000089287808 */ /* 0x000fe20003000000 */
[----:B------:R-:W-:Y:S01]  /*7a50*/  FMUL.FTZ R43, R43, c[0x0][0x320] ;  /* 0x0000c8002b2b7a20 */ /* 0x000fe20000410000 */
[----:B------:R-:W-:Y:S01]  /*7a60*/  ISETP.GT.AND P2, PT, R0, RZ, PT ;  /* 0x000000ff0000720c */ /* 0x000fe20003f44270 */
[----:B------:R-:W-:Y:S01]  /*7a70*/  FMUL.FTZ R42, R42, c[0x0][0x320] ;  /* 0x0000c8002a2a7a20 */ /* 0x000fe20000410000 */
[----:B------:R-:W-:Y:S01]  /*7a80*/  FSEL R32, R138, -INF , P0 ;  /* 0xff8000008a207808 */ /* 0x000fe20000000000 */
[----:B------:R-:W-:Y:S01]  /*7a90*/  FMUL.FTZ R50, R50, c[0x0][0x320] ;  /* 0x0000c80032327a20 */ /* 0x000fe20000410000 */
[----:B------:R-:W-:Y:S01]  /*7aa0*/  ISETP.GT.AND P0, PT, R2, 0x18, PT ;  /* 0x000000180200780c */ /* 0x000fe20003f04270 */
[----:B------:R-:W-:Y:S01]  /*7ab0*/  FMUL.FTZ R60, R60, c[0x0][0x320] ;  /* 0x0000c8003c3c7a20 */ /* 0x000fe20000410000 */
[----:B------:R-:W-:Y:S01]  /*7ac0*/  ISETP.GT.AND P6, PT, R2, 0x19, PT ;  /* 0x000000190200780c */ /* 0x000fe20003fc4270 */
[----:B------:R-:W1:Y:S01]  /*7ad0*/  MUFU.TANH R22, R22 ;  /* 0x0000001600167308 */ /* 0x000e620000002400 */
[----:B------:R-:W-:Y:S01]  /*7ae0*/  FSEL R10, R154, -INF , P2 ;  /* 0xff8000009a0a7808 */ /* 0x000fe20001000000 */
[----:B------:R-:W-:Y:S01]  /*7af0*/  FMUL.FTZ R64, R64, c[0x0][0x320] ;  /* 0x0000c80040407a20 */ /* 0x000fe20000410000 */
[----:B------:R-:W-:Y:S01]  /*7b00*/  ISETP.GT.AND P2, PT, R0, 0x8, PT ;  /* 0x000000080000780c */ /* 0x000fe20003f44270 */
[----:B------:R-:W-:Y:S01]  /*7b10*/  FMUL.FTZ R51, R51, c[0x0][0x320] ;  /* 0x0000c80033337a20 */ /* 0x000fe20000410000 */
[----:B---3--:R-:W-:Y:S01]  /*7b20*/  FSEL R49, R69, -INF , P0 ;  /* 0xff80000045317808 */ /* 0x008fe20000000000 */
[----:B------:R-:W-:Y:S01]  /*7b30*/  FMUL.FTZ R65, R65, c[0x0][0x320] ;  /* 0x0000c80041417a20 */ /* 0x000fe20000410000 */
[----:B------:R-:W-:Y:S01]  /*7b40*/  ISETP.GT.AND P0, PT, R2, 0x20, PT ;  /* 0x000000200200780c */ /* 0x000fe20003f04270 */
[----:B------:R-:W-:Y:S01]  /*7b50*/  FMUL.FTZ R58, R58, c[0x0][0x320] ;  /* 0x0000c8003a3a7a20 */ /* 0x000fe20000410000 */
[----:B------:R-:W-:Y:S01]  /*7b60*/  FSEL R56, R68, -INF , P6 ;  /* 0xff80000044387808 */ /* 0x000fe20003000000 */
[----:B------:R-:W2:Y:S01]  /*7b70*/  MUFU.TANH R36, R36 ;  /* 0x0000002400247308 */ /* 0x000ea20000002400 */
[----:B------:R-:W-:Y:S01]  /*7b80*/  ISETP.GT.AND P6, PT, R2, 0x21, PT ;  /* 0x000000210200780c */ /* 0x000fe20003fc4270 */
[----:B------:R-:W-:Y:S01]  /*7b90*/  FMUL.FTZ R59, R59, c[0x0][0x320] ;  /* 0x0000c8003b3b7a20 */ /* 0x000fe20000410000 */
[----:B------:R-:W-:Y:S01]  /*7ba0*/  FSEL R12, R149, -INF , P2 ;  /* 0xff800000950c7808 */ /* 0x000fe20001000000 */
[----:B------:R-:W-:Y:S01]  /*7bb0*/  FMUL.FTZ R62, R62, c[0x0][0x320] ;  /* 0x0000c8003e3e7a20 */ /* 0x000fe20000410000 */
[----:B------:R-:W-:Y:S01]  /*7bc0*/  FSEL R151, R20, -INF , P0 ;  /* 0xff80000014977808 */ /* 0x000fe20000000000 */
[----:B------:R-:W-:Y:S01]  /*7bd0*/  FMUL.FTZ R63, R63, c[0x0][0x320] ;  /* 0x0000c8003f3f7a20 */ /* 0x000fe20000410000 */
[----:B------:R-:W-:Y:S01]  /*7be0*/  FSEL R152, R21, -INF , P6 ;  /* 0xff80000015987808 */ /* 0x000fe20003000000 */
[----:B------:R-:W-:Y:S01]  /*7bf0*/  FMUL.FTZ R66, R66, c[0x0][0x320] ;  /* 0x0000c80042427a20 */ /* 0x000fe20000410000 */
[----:B------:R-:W-:Y:S01]  /*7c00*/  ISETP.GT.AND P2, PT, R0, 0x10, PT ;  /* 0x000000100000780c */ /* 0x000fe20003f44270 */
[----:B------:R-:W3:Y:S01]  /*7c10*/  LDL.64 R20, [R1+0x40] ;  /* 0x0000400001147983 */ /* 0x000ee20000100a00 */
[----:B------:R-:W-:Y:S01]  /*7c20*/  FMNMX.FTZ R4, R6, R3, !PT ;  /* 0x0000000306047209 */ /* 0x000fe20007810000 */
[----:B------:R-:W1:Y:S01]  /*7c30*/  MUFU.TANH R23, R23 ;  /* 0x0000001700177308 */ /* 0x000e620000002400 */
[----:B------:R-:W-:Y:S01]  /*7c40*/  FSEL R41, R136, -INF , P2 ;  /* 0xff80000088297808 */ /* 0x000fe20001000000 */
[----:B------:R-:W-:Y:S01]  /*7c50*/  FMUL.FTZ R67, R67, c[0x0][0x320] ;  /* 0x0000c80043437a20 */ /* 0x000fe20000410000 */
[----:B------:R-:W-:Y:S01]  /*7c60*/  ISETP.GT.AND P2, PT, R0, 0x18, PT ;  /* 0x000000180000780c */ /* 0x000fe20003f44270 */
[----:B------:R-:W3:Y:S01]  /*7c70*/  LDL.64 R136, [R1+0x30] ;  /* 0x0000300001887983 */ /* 0x000ee20000100a00 */
[----:B------:R-:W-:Y:S01]  /*7c80*/  FMNMX.FTZ R4, R7, R4, !PT ;  /* 0x0000000407047209 */ /* 0x000fe20007810000 */
[----:B------:R-:W-:Y:S01]  /*7c90*/  @UP1 USHF.L.U64.HI UR20, UR22, 0x7, UR20 ;  /* 0x0000000716141899 */ /* 0x000fe20008010214 */
[----:B------:R-:W-:Y:S01]  /*7ca0*/  FSEL R57, R17, -INF , P2 ;  /* 0xff80000011397808 */ /* 0x000fe20001000000 */
[----:B------:R-:W-:Y:S01]  /*7cb0*/  @UP1 USHF.L.U32 UR22, UR4, 0x6, URZ ;  /* 0x0000000604161899 */ /* 0x000fe2000800063f */
[----:B------:R-:W-:Y:S01]  /*7cc0*/  FMNMX.FTZ R4, R8, R4, !PT ;  /* 0x0000000408047209 */ /* 0x000fe20007810000 */
[----:B------:R1:W-:Y:S01]  /*7cd0*/  MUFU.TANH R17, R5 ;  /* 0x0000000500117308 */ /* 0x0003e20000002400 */
[----:B------:R-:W-:Y:S01]  /*7ce0*/  ISETP.GT.AND P1, PT, R0, 0x1, PT ;  /* 0x000000010000780c */ /* 0x000fe20003f24270 */
[----:B------:R-:W-:Y:S01]  /*7cf0*/  @UP1 USHF.L.U64.HI UR23, UR4, 0x6, UR5 ;  /* 0x0000000604171899 */ /* 0x000fe20008010205 */
[----:B------:R-:W-:Y:S02]  /*7d00*/  FMNMX.FTZ R4, R9, R4, !PT ;  /* 0x0000000409047209 */ /* 0x000fe40007810000 */
[----:B------:R-:W-:Y:S02]  /*7d10*/  FSEL R11, R153, -INF , P1 ;  /* 0xff800000990b7808 */ /* 0x000fe40000800000 */
[----:B------:R-:W-:Y:S02]  /*7d20*/  FMNMX.FTZ R4, R32, R4, !PT ;  /* 0x0000000420047209 */ /* 0x000fe40007810000 */
[----:B------:R-:W-:Y:S01]  /*7d30*/  ISETP.GT.AND P0, PT, R2, 0x28, PT ;  /* 0x000000280200780c */ /* 0x000fe20003f04270 */
[----:B------:R-:W4:Y:S01]  /*7d40*/  MUFU.TANH R37, R37 ;  /* 0x0000002500257308 */ /* 0x000f220000002400 */
[----:B------:R-:W-:Y:S02]  /*7d50*/  FMNMX.FTZ R4, R40, R4, !PT ;  /* 0x0000000428047209 */ /* 0x000fe40007810000 */
[----:B------:R-:W-:Y:S02]  /*7d60*/  ISETP.GT.AND P1, PT, R0, 0x9, PT ;  /* 0x000000090000780c */ /* 0x000fe40003f24270 */
[----:B------:R-:W-:Y:S02]  /*7d70*/  FMNMX.FTZ R4, R49, R4, !PT ;  /* 0x0000000431047209 */ /* 0x000fe40007810000 */
[----:B--2---:R-:W-:Y:S02]  /*7d80*/  FSEL R155, R24, -INF , P0 ;  /* 0xff800000189b7808 */ /* 0x004fe40000000000 */
[----:B------:R-:W-:Y:S01]  /*7d90*/  FMNMX.FTZ R4, R56, R4, !PT ;  /* 0x0000000438047209 */ /* 0x000fe20007810000 */
[----:B------:R-:W2:Y:S01]  /*7da0*/  MUFU.TANH R26, R26 ;  /* 0x0000001a001a7308 */ /* 0x000ea20000002400 */
[----:B------:R-:W-:Y:S02]  /*7db0*/  ISETP.GT.AND P6, PT, R2, 0x29, PT ;  /* 0x000000290200780c */ /* 0x000fe40003fc4270 */
[----:B------:R-:W-:Y:S02]  /*7dc0*/  FMNMX.FTZ R4, R151, R4, !PT ;  /* 0x0000000497047209 */ /* 0x000fe40007810000 */
[----:B-1----:R-:W-:Y:S02]  /*7dd0*/  FMNMX.FTZ R5, R10, R70, !PT ;  /* 0x000000460a057209 */ /* 0x002fe40007810000 */
[----:B------:R-:W-:Y:S02]  /*7de0*/  FMNMX.FTZ R4, R152, R4, !PT ;  /* 0x0000000498047209 */ /* 0x000fe40007810000 */
[----:B------:R-:W-:Y:S01]  /*7df0*/  FMNMX.FTZ R5, R11, R5, !PT ;  /* 0x000000050b057209 */ /* 0x000fe20007810000 */
[----:B------:R-:W1:Y:S01]  /*7e00*/  MUFU.TANH R27, R27 ;  /* 0x0000001b001b7308 */ /* 0x000e620000002400 */
[----:B------:R-:W-:Y:S02]  /*7e10*/  FSEL R13, R148, -INF , P1 ;  /* 0xff800000940d7808 */ /* 0x000fe40000800000 */
[----:B------:R-:W-:Y:S02]  /*7e20*/  FMNMX.FTZ R5, R12, R5, !PT ;  /* 0x000000050c057209 */ /* 0x000fe40007810000 */
[----:B------:R-:W-:Y:S02]  /*7e30*/  ISETP.GT.AND P0, PT, R2, 0x30, PT ;  /* 0x000000300200780c */ /* 0x000fe40003f04270 */
[----:B------:R-:W-:Y:S02]  /*7e40*/  FSEL R156, R25, -INF , P6 ;  /* 0xff800000199c7808 */ /* 0x000fe40003000000 */
[----:B------:R-:W-:Y:S01]  /*7e50*/  FMNMX.FTZ R4, R155, R4, !PT ;  /* 0x000000049b047209 */ /* 0x000fe20007810000 */
[----:B------:R-:W1:Y:S01]  /*7e60*/  MUFU.TANH R30, R30 ;  /* 0x0000001e001e7308 */ /* 0x000e620000002400 */
[----:B------:R-:W-:Y:S02]  /*7e70*/  FSEL R159, R28, -INF , P0 ;  /* 0xff8000001c9f7808 */ /* 0x000fe40000000000 */
[----:B------:R-:W-:Y:S02]  /*7e80*/  FMNMX.FTZ R5, R13, R5, !PT ;  /* 0x000000050d057209 */ /* 0x000fe40007810000 */
[----:B------:R-:W-:Y:S02]  /*7e90*/  ISETP.GT.AND P6, PT, R2, 0x31, PT ;  /* 0x000000310200780c */ /* 0x000fe40003fc4270 */
[----:B------:R-:W-:Y:S02]  /*7ea0*/  ISETP.GT.AND P1, PT, R0, 0x11, PT ;  /* 0x000000110000780c */ /* 0x000fe40003f24270 */
[----:B------:R-:W-:Y:S01]  /*7eb0*/  FMNMX.FTZ R4, R156, R4, !PT ;  /* 0x000000049c047209 */ /* 0x000fe20007810000 */
[----:B------:R-:W1:Y:S01]  /*7ec0*/  MUFU.TANH R31, R31 ;  /* 0x0000001f001f7308 */ /* 0x000e620000002400 */
[----:B----4-:R-:W-:Y:S02]  /*7ed0*/  FSEL R160, R29, -INF , P6 ;  /* 0xff8000001da07808 */ /* 0x010fe40003000000 */
[----:B------:R-:W-:Y:S02]  /*7ee0*/  FSEL R48, R71, -INF , P1 ;  /* 0xff80000047307808 */ /* 0x000fe40000800000 */
[----:B------:R-:W-:Y:S02]  /*7ef0*/  ISETP.GT.AND P0, PT, R2, 0x38, PT ;  /* 0x000000380200780c */ /* 0x000fe40003f04270 */
[----:B------:R-:W-:Y:S02]  /*7f00*/  FMNMX.FTZ R5, R41, R5, !PT ;  /* 0x0000000529057209 */ /* 0x000fe40007810000 */
[----:B------:R-:W-:Y:S01]  /*7f10*/  FMNMX.FTZ R4, R159, R4, !PT ;  /* 0x000000049f047209 */ /* 0x000fe20007810000 */
[----:B------:R-:W4:Y:S01]  /*7f20*/  MUFU.TANH R44, R44 ;  /* 0x0000002c002c7308 */ /* 0x000f220000002400 */
[----:B------:R-:W-:Y:S02]  /*7f30*/  ISETP.GT.AND P1, PT, R0, 0x19, PT ;  /* 0x000000190000780c */ /* 0x000fe40003f24270 */
[----:B------:R-:W-:Y:S02]  /*7f40*/  ISETP.GT.AND P6, PT, R2, 0x39, PT ;  /* 0x000000390200780c */ /* 0x000fe40003fc4270 */
[----:B------:R-:W-:Y:S02]  /*7f50*/  FSEL R163, R163, -INF , P0 ;  /* 0xff800000a3a37808 */ /* 0x000fe40000000000 */
[----:B------:R-:W-:Y:S02]  /*7f60*/  FMNMX.FTZ R5, R48, R5, !PT ;  /* 0x0000000530057209 */ /* 0x000fe40007810000 */
[----:B------:R-:W-:Y:S01]  /*7f70*/  FMNMX.FTZ R4, R160, R4, !PT ;  /* 0x00000004a0047209 */ /* 0x000fe20007810000 */
[----:B------:R-:W1:Y:S01]  /*7f80*/  MUFU.TANH R34, R34 ;  /* 0x0000002200227308 */ /* 0x000e620000002400 */
[----:B------:R-:W-:Y:S02]  /*7f90*/  ISETP.GT.AND P2, PT, R0, 0x20, PT ;  /* 0x000000200000780c */ /* 0x000fe40003f44270 */
[----:B------:R-:W-:Y:S02]  /*7fa0*/  ISETP.GT.AND P0, PT, R2, 0x40, PT ;  /* 0x000000400200780c */ /* 0x000fe40003f04270 */
[----:B------:R-:W-:Y:S02]  /*7fb0*/  FSEL R150, R150, -INF , P1 ;  /* 0xff80000096967808 */ /* 0x000fe40000800000 */
[----:B-----5:R-:W-:Y:S02]  /*7fc0*/  FSEL R164, R33, -INF , P6 ;  /* 0xff80000021a47808 */ /* 0x020fe40003000000 */
[----:B------:R-:W-:Y:S01]  /*7fd0*/  FMNMX.FTZ R5, R57, R5, !PT ;  /* 0x0000000539057209 */ /* 0x000fe20007810000 */
[----:B------:R-:W5:Y:S01]  /*7fe0*/  MUFU.TANH R35, R35 ;  /* 0x0000002300237308 */ /* 0x000f620000002400 */
[----:B------:R-:W-:Y:S02]  /*7ff0*/  FMNMX.FTZ R4, R163, R4, !PT ;  /* 0x00000004a3047209 */ /* 0x000fe40007810000 */
[----:B------:R-:W-:Y:S02]  /*8000*/  FSEL R153, R22, -INF , P2 ;  /* 0xff80000016997808 */ /* 0x000fe40001000000 */
[----:B------:R-:W-:Y:S02]  /*8010*/  FSEL R167, R36, -INF , P0 ;  /* 0xff80000024a77808 */ /* 0x000fe40000000000 */
[----:B------:R-:W-:Y:S02]  /*8020*/  ISETP.GT.AND P1, PT, R0, 0x21, PT ;  /* 0x000000210000780c */ /* 0x000fe40003f24270 */
[----:B------:R-:W-:Y:S01]  /*8030*/  ISETP.GT.AND P6, PT, R2, 0x41, PT ;  /* 0x000000410200780c */ /* 0x000fe20003fc4270 */
[----:B------:R-:W1:Y:S01]  /*8040*/  MUFU.TANH R38, R38 ;  /* 0x0000002600267308 */ /* 0x000e620000002400 */
[----:B------:R-:W-:Y:S02]  /*8050*/  FMNMX.FTZ R4, R164, R4, !PT ;  /* 0x00000004a4047209 */ /* 0x000fe40007810000 */
[----:B------:R-:W-:Y:S02]  /*8060*/  FMNMX.FTZ R5, R150, R5, !PT ;  /* 0x0000000596057209 */ /* 0x000fe40007810000 */
[----:B------:R-:W-:Y:S02]  /*8070*/  FSEL R154, R23, -INF , P1 ;  /* 0xff800000179a7808 */ /* 0x000fe40000800000 */
[----:B------:R-:W-:Y:S02]  /*8080*/  FSEL R168, R37, -INF , P6 ;  /* 0xff80000025a87808 */ /* 0x000fe40003000000 */
[----:B------:R-:W-:Y:S01]  /*8090*/  FMNMX.FTZ R4, R167, R4, !PT ;  /* 0x00000004a7047209 */ /* 0x000fe20007810000 */
[----:B------:R-:W4:Y:S01]  /*80a0*/  MUFU.TANH R39, R39 ;  /* 0x0000002700277308 */ /* 0x000f220000002400 */
[C---:B------:R-:W-:Y:S02]  /*80b0*/  ISETP.GT.AND P2, PT, R0.reuse, 0x28, PT ;  /* 0x000000280000780c */ /* 0x040fe40003f44270 */
[----:B------:R-:W-:Y:S02]  /*80c0*/  ISETP.GT.AND P1, PT, R0, 0x29, PT ;  /* 0x000000290000780c */ /* 0x000fe40003f24270 */
[----:B------:R-:W-:Y:S02]  /*80d0*/  ISETP.GT.AND P0, PT, R2, 0x48, PT ;  /* 0x000000480200780c */ /* 0x000fe40003f04270 */
[----:B------:R-:W-:Y:S02]  /*80e0*/  FMNMX.FTZ R5, R153, R5, !PT ;  /* 0x0000000599057209 */ /* 0x000fe40007810000 */
[----:B------:R-:W-:Y:S01]  /*80f0*/  FMNMX.FTZ R4, R168, R4, !PT ;  /* 0x00000004a8047209 */ /* 0x000fe20007810000 */
[----:B------:R-:W4:Y:S01]  /*8100*/  MUFU.TANH R45, R45 ;  /* 0x0000002d002d7308 */ /* 0x000f220000002400 */
[----:B--2---:R-:W-:Y:S02]  /*8110*/  FSEL R157, R26, -INF , P2 ;  /* 0xff8000001a9d7808 */ /* 0x004fe40001000000 */
[C---:B------:R-:W-:Y:S02]  /*8120*/  ISETP.GT.AND P2, PT, R0.reuse, 0x30, PT ;  /* 0x000000300000780c */ /* 0x040fe40003f44270 */
[----:B-1----:R-:W-:Y:S02]  /*8130*/  FSEL R158, R27, -INF , P1 ;  /* 0xff8000001b9e7808 */ /* 0x002fe40000800000 */
[----:B------:R-:W-:Y:S02]  /*8140*/  ISETP.GT.AND P1, PT, R0, 0x31, PT ;  /* 0x000000310000780c */ /* 0x000fe40003f24270 */
[----:B------:R-:W-:Y:S01]  /*8150*/  FSEL R171, R18, -INF , P0 ;  /* 0xff80000012ab7808 */ /* 0x000fe20000000000 */
[----:B------:R-:W-:Y:S01]  /*8160*/  MUFU.TANH R43, R43 ;  /* 0x0000002b002b7308 */ /* 0x000fe20000002400 */
[----:B------:R-:W-:Y:S02]  /*8170*/  ISETP.GT.AND P6, PT, R2, 0x49, PT ;  /* 0x000000490200780c */ /* 0x000fe40003fc4270 */
[----:B------:R-:W-:Y:S02]  /*8180*/  FMNMX.FTZ R5, R154, R5, !PT ;  /* 0x000000059a057209 */ /* 0x000fe40007810000 */
[----:B------:R-:W-:Y:S02]  /*8190*/  FSEL R161, R30, -INF , P2 ;  /* 0xff8000001ea17808 */ /* 0x000fe40001000000 */
[----:B------:R-:W-:Y:S02]  /*81a0*/  FSEL R162, R31, -INF , P1 ;  /* 0xff8000001fa27808 */ /* 0x000fe40000800000 */
[----:B------:R-:W-:Y:S01]  /*81b0*/  ISETP.GT.AND P0, PT, R2, 0x50, PT ;  /* 0x000000500200780c */ /* 0x000fe20003f04270 */
[----:B------:R-:W1:Y:S01]  /*81c0*/  MUFU.TANH R42, R42 ;  /* 0x0000002a002a7308 */ /* 0x000e620000002400 */
[----:B------:R-:W-:Y:S02]  /*81d0*/  FSEL R190, R19, -INF , P6 ;  /* 0xff80000013be7808 */ /* 0x000fe40003000000 */
[C---:B------:R-:W-:Y:S02]  /*81e0*/  ISETP.GT.AND P2, PT, R0.reuse, 0x38, PT ;  /* 0x000000380000780c */ /* 0x040fe40003f44270 */
[----:B------:R-:W-:Y:S02]  /*81f0*/  ISETP.GT.AND P1, PT, R0, 0x39, PT ;  /* 0x000000390000780c */ /* 0x000fe40003f24270 */
[----:B------:R-:W-:Y:S02]  /*8200*/  FMNMX.FTZ R4, R171, R4, !PT ;  /* 0x00000004ab047209 */ /* 0x000fe40007810000 */
[----:B------:R-:W-:Y:S01]  /*8210*/  FMNMX.FTZ R5, R157, R5, !PT ;  /* 0x000000059d057209 */ /* 0x000fe20007810000 */
[----:B------:R-:W2:Y:S01]  /*8220*/  MUFU.TANH R46, R46 ;  /* 0x0000002e002e7308 */ /* 0x000ea20000002400 */
[----:B----4-:R-:W-:Y:S02]  /*8230*/  FSEL R199, R44, -INF , P0 ;  /* 0xff8000002cc77808 */ /* 0x010fe40000000000 */
[----:B------:R-:W-:Y:S02]  /*8240*/  FSEL R165, R34, -INF , P2 ;  /* 0xff80000022a57808 */ /* 0x000fe40001000000 */
[C---:B------:R-:W-:Y:S02]  /*8250*/  ISETP.GT.AND P2, PT, R0.reuse, 0x40, PT ;  /* 0x000000400000780c */ /* 0x040fe40003f44270 */
[----:B-----5:R-:W-:Y:S02]  /*8260*/  FSEL R166, R35, -INF , P1 ;  /* 0xff80000023a67808 */ /* 0x020fe40000800000 */
[----:B------:R-:W-:Y:S01]  /*8270*/  ISETP.GT.AND P1, PT, R0, 0x41, PT ;  /* 0x000000410000780c */ /* 0x000fe20003f24270 */
[----:B------:R-:W4:Y:S01]  /*8280*/  MUFU.TANH R47, R47 ;  /* 0x0000002f002f7308 */ /* 0x000f220000002400 */
[----:B------:R-:W-:Y:S02]  /*8290*/  ISETP.GT.AND P6, PT, R2, 0x51, PT ;  /* 0x000000510200780c */ /* 0x000fe40003fc4270 */
[----:B------:R-:W-:Y:S02]  /*82a0*/  FMNMX.FTZ R5, R158, R5, !PT ;  /* 0x000000059e057209 */ /* 0x000fe40007810000 */
[----:B------:R-:W-:Y:S02]  /*82b0*/  FMNMX.FTZ R4, R190, R4, !PT ;  /* 0x00000004be047209 */ /* 0x000fe40007810000 */
[----:B------:R-:W-:Y:S02]  /*82c0*/  FSEL R169, R38, -INF , P2 ;  /* 0xff80000026a97808 */ /* 0x000fe40001000000 */
[----:B------:R-:W-:Y:S01]  /*82d0*/  FSEL R170, R39, -INF , P1 ;  /* 0xff80000027aa7808 */ /* 0x000fe20000800000 */
[----:B------:R-:W5:Y:S01]  /*82e0*/  MUFU.TANH R52, R52 ;  /* 0x0000003400347308 */ /* 0x000f620000002400 */
[----:B------:R-:W-:Y:S02]  /*82f0*/  FSEL R201, R45, -INF , P6 ;  /* 0xff8000002dc97808 */ /* 0x000fe40003000000 */
[C---:B------:R-:W-:Y:S02]  /*8300*/  ISETP.GT.AND P2, PT, R0.reuse, 0x48, PT ;  /* 0x000000480000780c */ /* 0x040fe40003f44270 */
[----:B------:R-:W-:Y:S02]  /*8310*/  ISETP.GT.AND P1, PT, R0, 0x49, PT ;  /* 0x000000490000780c */ /* 0x000fe40003f24270 */
[C---:B------:R-:W-:Y:S02]  /*8320*/  ISETP.GT.AND P0, PT, R2.reuse, 0x58, PT ;  /* 0x000000580200780c */ /* 0x040fe40003f04270 */
[----:B------:R-:W-:Y:S01]  /*8330*/  FMNMX.FTZ R5, R161, R5, !PT ;  /* 0x00000005a1057209 */ /* 0x000fe20007810000 */
[----:B------:R-:W5:Y:S01]  /*8340*/  MUFU.TANH R50, R50 ;  /* 0x0000003200327308 */ /* 0x000f620000002400 */
[----:B------:R-:W-:Y:S02]  /*8350*/  FMNMX.FTZ R4, R199, R4, !PT ;  /* 0x00000004c7047209 */ /* 0x000fe40007810000 */
[----:B------:R-:W-:Y:S02]  /*8360*/  ISETP.GT.AND P6, PT, R2, 0x59, PT ;  /* 0x000000590200780c */ /* 0x000fe40003fc4270 */
[----:B------:R-:W-:Y:S02]  /*8370*/  FSEL R204, R14, -INF , P0 ;  /* 0xff8000000ecc7808 */ /* 0x000fe40000000000 */
[----:B-1----:R-:W-:Y:S02]  /*8380*/  FSEL R191, R42, -INF , P2 ;  /* 0xff8000002abf7808 */ /* 0x002fe40001000000 */
[C---:B------:R-:W-:Y:S01]  /*8390*/  ISETP.GT.AND P2, PT, R0.reuse, 0x50, PT ;  /* 0x000000500000780c */ /* 0x040fe20003f44270 */
[----:B------:R-:W1:Y:S01]  /*83a0*/  MUFU.TANH R53, R53 ;  /* 0x0000003500357308 */ /* 0x000e620000002400 */
[----:B------:R-:W-:Y:S02]  /*83b0*/  FSEL R197, R43, -INF , P1 ;  /* 0xff8000002bc57808 */ /* 0x000fe40000800000 */
[----:B------:R-:W-:Y:S02]  /*83c0*/  ISETP.GT.AND P1, PT, R0, 0x51, PT ;  /* 0x000000510000780c */ /* 0x000fe40003f24270 */
[----:B------:R-:W-:Y:S02]  /*83d0*/  FMNMX.FTZ R5, R162, R5, !PT ;  /* 0x00000005a2057209 */ /* 0x000fe40007810000 */
[----:B------:R-:W-:Y:S02]  /*83e0*/  FMNMX.FTZ R4, R201, R4, !PT ;  /* 0x00000004c9047209 */ /* 0x000fe40007810000 */
[----:B--2---:R-:W-:Y:S01]  /*83f0*/  FSEL R202, R46, -INF , P2 ;  /* 0xff8000002eca7808 */ /* 0x004fe20001000000 */
[----:B------:R-:W2:Y:S01]  /*8400*/  MUFU.TANH R16, R16 ;  /* 0x0000001000107308 */ /* 0x000ea20000002400 */
[----:B----4-:R-:W-:Y:S02]  /*8410*/  FSEL R203, R47, -INF , P1 ;  /* 0xff8000002fcb7808 */ /* 0x010fe40000800000 */
[----:B------:R-:W-:Y:S02]  /*8420*/  FSEL R206, R15, -INF , P6 ;  /* 0xff8000000fce7808 */ /* 0x000fe40003000000 */
[----:B------:R-:W-:Y:S02]  /*8430*/  ISETP.GT.AND P1, PT, R2, 0x60, PT ;  /* 0x000000600200780c */ /* 0x000fe40003f24270 */
[----:B------:R-:W-:Y:S02]  /*8440*/  FMNMX.FTZ R5, R165, R5, !PT ;  /* 0x00000005a5057209 */ /* 0x000fe40007810000 */
[----:B------:R-:W-:Y:S01]  /*8450*/  FMNMX.FTZ R4, R204, R4, !PT ;  /* 0x00000004cc047209 */ /* 0x000fe20007810000 */
[----:B------:R-:W4:Y:S01]  /*8460*/  MUFU.TANH R60, R60 ;  /* 0x0000003c003c7308 */ /* 0x000f220000002400 */
[----:B------:R-:W-:Y:S02]  /*8470*/  ISETP.GT.AND P2, PT, R0, 0x58, PT ;  /* 0x000000580000780c */ /* 0x000fe40003f44270 */
[----:B-----5:R-:W-:Y:S02]  /*8480*/  FSEL R219, R52, -INF , P1 ;  /* 0xff80000034db7808 */ /* 0x020fe40000800000 */
[----:B------:R-:W-:Y:S02]  /*8490*/  FMNMX.FTZ R4, R206, R4, !PT ;  /* 0x00000004ce047209 */ /* 0x000fe40007810000 */
[----:B------:R-:W-:Y:S02]  /*84a0*/  ISETP.GT.AND P0, PT, R2, 0x61, PT ;  /* 0x000000610200780c */ /* 0x000fe40003f04270 */
[----:B------:R-:W-:Y:S01]  /*84b0*/  FMNMX.FTZ R5, R166, R5, !PT ;  /* 0x00000005a6057209 */ /* 0x000fe20007810000 */
[----:B------:R-:W5:Y:S01]  /*84c0*/  MUFU.TANH R61, R61 ;  /* 0x0000003d003d7308 */ /* 0x000f620000002400 */
[----:B------:R-:W-:Y:S02]  /*84d0*/  ISETP.GT.AND P6, PT, R2, 0x68, PT ;  /* 0x000000680200780c */ /* 0x000fe40003fc4270 */
[----:B------:R-:W-:Y:S02]  /*84e0*/  FSEL R212, R50, -INF , P2 ;  /* 0xff80000032d47808 */ /* 0x000fe40001000000 */
[C---:B------:R-:W-:Y:S02]  /*84f0*/  ISETP.GT.AND P2, PT, R2.reuse, 0x69, PT ;  /* 0x000000690200780c */ /* 0x040fe40003f44270 */
[----:B-1----:R-:W-:Y:S02]  /*8500*/  FSEL R246, R53, -INF , P0 ;  /* 0xff80000035f67808 */ /* 0x002fe40000000000 */
[C---:B------:R-:W-:Y:S01]  /*8510*/  ISETP.GT.AND P0, PT, R2.reuse, 0x71, PT ;  /* 0x000000710200780c */ /* 0x040fe20003f04270 */
[----:B------:R-:W1:Y:S01]  /*8520*/  MUFU.TANH R64, R64 ;  /* 0x0000004000407308 */ /* 0x000e620000002400 */
[----:B------:R-:W-:Y:S02]  /*8530*/  FSEL R249, R17, -INF , P6 ;  /* 0xff80000011f97808 */ /* 0x000fe40003000000 */
[----:B------:R-:W-:Y:S02]  /*8540*/  ISETP.GT.AND P6, PT, R2, 0x78, PT ;  /* 0x000000780200780c */ /* 0x000fe40003fc4270 */
[----:B--2---:R-:W-:Y:S02]  /*8550*/  FSEL R250, R16, -INF , P2 ;  /* 0xff80000010fa7808 */ /* 0x004fe40001000000 */
[C---:B------:R-:W-:Y:S02]  /*8560*/  ISETP.GT.AND P2, PT, R2.reuse, 0x79, PT ;  /* 0x000000790200780c */ /* 0x040fe40003f44270 */
[----:B------:R-:W-:Y:S01]  /*8570*/  FMNMX.FTZ R5, R169, R5, !PT ;  /* 0x00000005a9057209 */ /* 0x000fe20007810000 */
[----:B------:R-:W-:Y:S01]  /*8580*/  MUFU.TANH R51, R51 ;  /* 0x0000003300337308 */ /* 0x000fe20000002400 */
[----:B------:R-:W-:Y:S02]  /*8590*/  ISETP.GT.AND P1, PT, R2, 0x70, PT ;  /* 0x000000700200780c */ /* 0x000fe40003f24270 */
[----:B------:R-:W-:Y:S02]  /*85a0*/  FMNMX.FTZ R2, R219, R4, !PT ;  /* 0x00000004db027209 */ /* 0x000fe40007810000 */
[----:B------:R-:W-:Y:S02]  /*85b0*/  FMNMX.FTZ R4, R170, R5, !PT ;  /* 0x00000005aa047209 */ /* 0x000fe40007810000 */
[----:B------:R-:W-:Y:S02]  /*85c0*/  FMNMX.FTZ R2, R246, R2, !PT ;  /* 0x00000002f6027209 */ /* 0x000fe40007810000 */
[----:B------:R-:W-:Y:S01]  /*85d0*/  FMNMX.FTZ R4, R191, R4, !PT ;  /* 0x00000004bf047209 */ /* 0x000fe20007810000 */
[----:B------:R-:W2:Y:S01]  /*85e0*/  MUFU.TANH R65, R65 ;  /* 0x0000004100417308 */ /* 0x000ea20000002400 */
[----:B------:R-:W-:Y:S02]  /*85f0*/  FMNMX.FTZ R2, R249, R2, !PT ;  /* 0x00000002f9027209 */ /* 0x000fe40007810000 */
[----:B----4-:R-:W-:Y:S02]  /*8600*/  FSEL R188, R60, -INF , P1 ;  /* 0xff8000003cbc7808 */ /* 0x010fe40000800000 */
[----:B------:R-:W-:Y:S02]  /*8610*/  FMNMX.FTZ R2, R250, R2, !PT ;  /* 0x00000002fa027209 */ /* 0x000fe40007810000 */
[----:B------:R-:W-:Y:S02]  /*8620*/  FMNMX.FTZ R4, R197, R4, !PT ;  /* 0x00000004c5047209 */ /* 0x000fe40007810000 */
[----:B-----5:R-:W-:Y:S01]  /*8630*/  FSEL R196, R61, -INF , P0 ;  /* 0xff8000003dc47808 */ /* 0x020fe20000000000 */
[----:B------:R-:W4:Y:S01]  /*8640*/  MUFU.TANH R54, R54 ;  /* 0x0000003600367308 */ /* 0x000f220000002400 */
[----:B------:R-:W-:Y:S02]  /*8650*/  FMNMX.FTZ R2, R188, R2, !PT ;  /* 0x00000002bc027209 */ /* 0x000fe40007810000 */
[----:B------:R-:W-:Y:S02]  /*8660*/  FMNMX.FTZ R4, R202, R4, !PT ;  /* 0x00000004ca047209 */ /* 0x000fe40007810000 */
[----:B-1----:R-:W-:Y:S02]  /*8670*/  FSEL R213, R64, -INF , P6 ;  /* 0xff80000040d57808 */ /* 0x002fe40003000000 */
[----:B------:R-:W-:Y:S02]  /*8680*/  ISETP.GT.AND P1, PT, R0, 0x59, PT ;  /* 0x000000590000780c */ /* 0x000fe40003f24270 */
[----:B------:R-:W-:Y:S01]  /*8690*/  FMNMX.FTZ R2, R196, R2, !PT ;  /* 0x00000002c4027209 */ /* 0x000fe20007810000 */
[----:B------:R-:W1:Y:S01]  /*86a0*/  MUFU.TANH R55, R55 ;  /* 0x0000003700377308 */ /* 0x000e620000002400 */
[----:B------:R-:W-:Y:S02]  /*86b0*/  FMNMX.FTZ R4, R203, R4, !PT ;  /* 0x00000004cb047209 */ /* 0x000fe40007810000 */
[----:B------:R-:W-:Y:S02]  /*86c0*/  ISETP.GT.AND P0, PT, R0, 0x60, PT ;  /* 0x000000600000780c */ /* 0x000fe40003f04270 */
[----:B--2---:R-:W-:Y:S02]  /*86d0*/  FSEL R189, R65, -INF , P2 ;  /* 0xff80000041bd7808 */ /* 0x004fe40001000000 */
[----:B------:R-:W-:Y:S02]  /*86e0*/  FMNMX.FTZ R2, R213, R2, !PT ;  /* 0x00000002d5027209 */ /* 0x000fe40007810000 */
[----:B------:R-:W-:Y:S01]  /*86f0*/  FSEL R200, R51, -INF , P1 ;  /* 0xff80000033c87808 */ /* 0x000fe20000800000 */
[----:B------:R-:W2:Y:S01]  /*8700*/  MUFU.TANH R58, R58 ;  /* 0x0000003a003a7308 */ /* 0x000ea20000002400 */
[----:B------:R-:W-:Y:S02]  /*8710*/  FMNMX.FTZ R4, R212, R4, !PT ;  /* 0x00000004d4047209 */ /* 0x000fe40007810000 */
[----:B------:R-:W-:Y:S02]  /*8720*/  ISETP.GT.AND P1, PT, R0, 0x61, PT ;  /* 0x000000610000780c */ /* 0x000fe40003f24270 */
[----:B----4-:R-:W-:Y:S02]  /*8730*/  FSEL R215, R54, -INF , P0 ;  /* 0xff80000036d77808 */ /* 0x010fe40000000000 */
[----:B------:R-:W-:Y:S02]  /*8740*/  FMNMX.FTZ R2, R189, R2, !PT ;  /* 0x00000002bd027209 */ /* 0x000fe40007810000 */
[----:B------:R-:W-:Y:S01]  /*8750*/  FMNMX.FTZ R4, R200, R4, !PT ;  /* 0x00000004c8047209 */ /* 0x000fe20007810000 */
[----:B------:R-:W4:Y:S01]  /*8760*/  MUFU.TANH R59, R59 ;  /* 0x0000003b003b7308 */ /* 0x000f220000002400 */
[C---:B------:R-:W-:Y:S01]  /*8770*/  ISETP.GT.AND P0, PT, R0.reuse, 0x68, PT ;  /* 0x000000680000780c */ /* 0x040fe20003f04270 */
[----:B------:R-:W5:Y:S01]  /*8780*/  SHFL.BFLY PT, R69, R2, 0x2, 0x1f ;  /* 0x0c401f0002457f89 */ /* 0x000f6200000e0000 */
[----:B------:R-:W-:Y:S02]  /*8790*/  FMNMX.FTZ R4, R215, R4, !PT ;  /* 0x00000004d7047209 */ /* 0x000fe40007810000 */
[----:B-1----:R-:W-:Y:S02]  /*87a0*/  FSEL R216, R55, -INF , P1 ;  /* 0xff80000037d87808 */ /* 0x002fe40000800000 */
[----:B------:R-:W-:Y:S02]  /*87b0*/  ISETP.GT.AND P1, PT, R0, 0x69, PT ;  /* 0x000000690000780c */ /* 0x000fe40003f24270 */
[----:B------:R-:W-:Y:S01]  /*87c0*/  FMNMX.FTZ R4, R216, R4, !PT ;  /* 0x00000004d8047209 */ /* 0x000fe20007810000 */
[----:B------:R-:W1:Y:S01]  /*87d0*/  MUFU.TANH R62, R62 ;  /* 0x0000003e003e7308 */ /* 0x000e620000002400 */
[----:B------:R-:W-:Y:S02]  /*87e0*/  PLOP3.LUT P2, PT, PT, PT, UP1, 0x80, 0x0 ;  /* 0x000000000000781c */ /* 0x000fe40003f4f018 */
[----:B--2---:R-:W-:Y:S02]  /*87f0*/  FSEL R217, R58, -INF , P0 ;  /* 0xff8000003ad97808 */ /* 0x004fe40000000000 */
[C---:B------:R-:W-:Y:S02]  /*8800*/  ISETP.GT.AND P0, PT, R0.reuse, 0x70, PT ;  /* 0x000000700000780c */ /* 0x040fe40003f04270 */
[----:B------:R-:W-:Y:S03]  /*8810*/  FMNMX.FTZ R4, R217, R4, !PT ;  /* 0x00000004d9047209 */ /* 0x000fe60007810000 */
[----:B------:R-:W2:Y:S01]  /*8820*/  MUFU.TANH R63, R63 ;  /* 0x0000003f003f7308 */ /* 0x000ea20000002400 */
[----:B----4-:R-:W-:Y:S02]  /*8830*/  FSEL R245, R59, -INF , P1 ;  /* 0xff8000003bf57808 */ /* 0x010fe40000800000 */
[----:B------:R-:W-:Y:S02]  /*8840*/  ISETP.GT.AND P1, PT, R0, 0x71, PT ;  /* 0x000000710000780c */ /* 0x000fe40003f24270 */
[----:B------:R-:W-:Y:S05]  /*8850*/  FMNMX.FTZ R4, R245, R4, !PT ;  /* 0x00000004f5047209 */ /* 0x000fea0007810000 */
[----:B------:R-:W4:Y:S01]  /*8860*/  MUFU.TANH R5, R66 ;  /* 0x0000004200057308 */ /* 0x000f220000002400 */
[----:B-----5:R-:W-:Y:S02]  /*8870*/  FMNMX.FTZ R69, R2, R69, !PT ;  /* 0x0000004502457209 */ /* 0x020fe40007810000 */
[----:B-1----:R-:W-:Y:S02]  /*8880*/  FSEL R251, R62, -INF , P0 ;  /* 0xff8000003efb7808 */ /* 0x002fe40000000000 */
[C---:B------:R-:W-:Y:S02]  /*8890*/  ISETP.GT.AND P0, PT, R0.reuse, 0x78, PT ;  /* 0x000000780000780c */ /* 0x040fe40003f04270 */
[----:B------:R-:W-:Y:S03]  /*88a0*/  FMNMX.FTZ R4, R251, R4, !PT ;  /* 0x00000004fb047209 */ /* 0x000fe60007810000 */
[----:B------:R-:W1:Y:S01]  /*88b0*/  MUFU.TANH R71, R67 ;  /* 0x0000004300477308 */ /* 0x000e620000002400 */
[----:B--2---:R-:W-:Y:S02]  /*88c0*/  FSEL R207, R63, -INF , P1 ;  /* 0xff8000003fcf7808 */ /* 0x004fe40000800000 */
[----:B------:R-:W-:Y:S02]  /*88d0*/  ISETP.GT.AND P1, PT, R0, 0x79, PT ;  /* 0x000000790000780c */ /* 0x000fe40003f24270 */
[----:B------:R-:W-:Y:S02]  /*88e0*/  FMNMX.FTZ R0, R207, R4, !PT ;  /* 0x00000004cf007209 */ /* 0x000fe40007810000 */
[----:B------:R-:W2:Y:S01]  /*88f0*/  SHFL.BFLY PT, R4, R69, 0x1, 0x1f ;  /* 0x0c201f0045047f89 */ /* 0x000ea200000e0000 */
[----:B----4-:R-:W-:Y:S04]  /*8900*/  FSEL R198, R5, -INF , P0 ;  /* 0xff80000005c67808 */ /* 0x010fe80000000000 */
[----:B------:R-:W-:Y:S02]  /*8910*/  FMNMX.FTZ R0, R198, R0, !PT ;  /* 0x00000000c6007209 */ /* 0x000fe40007810000 */
[----:B-1----:R-:W-:Y:S04]  /*8920*/  FSEL R71, R71, -INF , P1 ;  /* 0xff80000047477808 */ /* 0x002fe80000800000 */
[----:B------:R-:W-:Y:S05]  /*8930*/  FMNMX.FTZ R0, R71, R0, !PT ;  /* 0x0000000047007209 */ /* 0x000fea0007810000 */
[----:B------:R-:W1:Y:S01]  /*8940*/  SHFL.BFLY PT, R2, R0, 0x2, 0x1f ;  /* 0x0c401f0000027f89 */ /* 0x000e6200000e0000 */
[----:B--2---:R-:W-:Y:S04]  /*8950*/  FMNMX.FTZ R69, R69, R4, !PT ;  /* 0x0000000445457209 */ /* 0x004fe80007810000 */
[C---:B------:R-:W-:Y:S01]  /*8960*/  FSETP.NEU.FTZ.AND P1, PT, R69.reuse, -INF , PT ;  /* 0xff8000004500780b */ /* 0x040fe20003f3d000 */
[----:B------:R-:W-:Y:S05]  /*8970*/  FMUL.FTZ R148, R69, c[0x0][0x2d0] ;  /* 0x0000b40045947a20 */ /* 0x000fea0000410000 */
[----:B------:R-:W-:Y:S05]  /*8980*/  FSEL R148, R148, RZ, P1 ;  /* 0x000000ff94947208 */ /* 0x000fea0000800000 */
[--C-:B------:R-:W-:Y:S02]  /*8990*/  FFMA.FTZ R4, R6, c[0x0][0x2d0], -R148.reuse ;  /* 0x0000b40006047a23 */ /* 0x100fe40000010894 */
[--C-:B------:R-:W-:Y:S02]  /*89a0*/  FFMA.FTZ R5, R7, c[0x0][0x2d0], -R148.reuse ;  /* 0x0000b40007057a23 */ /* 0x100fe40000010894 */
[----:B------:R3:W-:Y:S01]  /*89b0*/  MUFU.EX2 R205, R4 ;  /* 0x0000000400cd7308 */ /* 0x0007e20000000800 */
[----:B-1----:R-:W-:Y:S05]  /*89c0*/  FMNMX.FTZ R0, R0, R2, !PT ;  /* 0x0000000200007209 */ /* 0x002fea0007810000 */
[----:B------:R-:W1:Y:S04]  /*89d0*/  SHFL.BFLY PT, R2, R0, 0x1, 0x1f ;  /* 0x0c201f0000027f89 */ /* 0x000e6800000e0000 */
[----:B------:R-:W2:Y:S01]  /*89e0*/  MUFU.EX2 R51, R5 ;  /* 0x0000000500337308 */ /* 0x000ea20000000800 */
[----:B---3--:R-:W-:Y:S04]  /*89f0*/  @P2 IADD3 R4, P6, R20, UR21, RZ ;  /* 0x0000001514042c10 */ /* 0x008fe8000ffde0ff */
[----:B------:R-:W-:Y:S02]  /*8a00*/  @P2 LEA R6, P0, R4, c[0x0][0x1c8], 0x1 ;  /* 0x0000720004062a11 */ /* 0x000fe400078008ff */
[----:B-1----:R-:W-:Y:S01]  /*8a10*/  FMNMX.FTZ R68, R0, R2, !PT ;  /* 0x0000000200447209 */ /* 0x002fe20007810000 */
[----:B------:R-:W-:Y:S01]  /*8a20*/  FFMA.FTZ R2, R8, c[0x0][0x2d0], -R148 ;  /* 0x0000b40008027a23 */ /* 0x000fe20000010894 */
[----:B------:R-:W-:Y:S02]  /*8a30*/  @P2 IADD3.X R0, R137, UR20, RZ, P6, !PT ;  /* 0x0000001489002c10 */ /* 0x000fe4000b7fe4ff */
[----:B--2---:R-:W-:Y:S01]  /*8a40*/  F2FP.BF16.PACK_AB R136, R51, R205 ;  /* 0x000000cd3388723e */ /* 0x004fe200000010ff */
[----:B------:R1:W-:Y:S01]  /*8a50*/  MUFU.EX2 R43, R2 ;  /* 0x00000002002b7308 */ /* 0x0003e20000000800 */
[----:B------:R-:W-:Y:S01]  /*8a60*/  FMUL.FTZ R149, R68, c[0x0][0x2d0] ;  /* 0x0000b40044957a20 */ /* 0x000fe20000410000 */
[----:B------:R-:W-:Y:S02]  /*8a70*/  @P2 LEA.HI.X R7, R4, c[0x0][0x1cc], R0, 0x1, P0 ;  /* 0x0000730004072a11 */ /* 0x000fe400000f0c00 */
[----:B------:R-:W-:Y:S02]  /*8a80*/  FSETP.NEU.FTZ.AND P0, PT, R68, -INF , PT ;  /* 0xff8000004400780b */ /* 0x000fe40003f1d000 */
[----:B------:R-:W-:Y:S01]  /*8a90*/  @P2 IADD3 R0, P6, R214, UR21, RZ ;  /* 0x00000015d6002c10 */ /* 0x000fe2000ffde0ff */
[----:B------:R2:W-:Y:S01]  /*8aa0*/  @P2 LDGSTS.E.BYPASS.LTC128B.128 [R243+0x8100], [R6.64], !P5 ;  /* 0x0810000006f32fae */ /* 0x0005e2000e901d52 */
[----:B------:R-:W-:Y:S01]  /*8ab0*/  FSEL R149, R149, RZ, P0 ;  /* 0x000000ff95957208 */ /* 0x000fe20000000000 */
[----:B------:R-:W-:Y:S01]  /*8ac0*/  @UP1 UIADD3 UR21, UP0, UR12, 0x80, URZ ;  /* 0x000000800c151890 */ /* 0x000fe2000ff1e03f */
[----:B------:R-:W-:Y:S02]  /*8ad0*/  @P2 IADD3.X R4, R139, UR20, RZ, P6, !PT ;  /* 0x000000148b042c10 */ /* 0x000fe4000b7fe4ff */
[C---:B------:R-:W-:Y:S01]  /*8ae0*/  @P2 LEA R8, P6, R0.reuse, c[0x0][0x1c8], 0x1 ;  /* 0x0000720000082a11 */ /* 0x040fe200078c08ff */
[----:B------:R-:W-:Y:S02]  /*8af0*/  @UP1 UIADD3.X UR20, URZ, UR9, URZ, UP0, !UPT ;  /* 0x000000093f141290 */ /* 0x000fe400087fe43f */
[----:B------:R-:W-:Y:S03]  /*8b00*/  UISETP.GT.AND UP0, UPT, UR26, UR24, UPT ;  /* 0x000000181a00728c */ /* 0x000fe6000bf04270 */
[----:B------:R-:W-:Y:S01]  /*8b10*/  UMOV UR26, UR25 ;  /* 0x00000019001a7c82 */ /* 0x000fe20008000000 */
[----:B-1----:R-:W-:Y:S01]  /*8b20*/  FFMA.FTZ R2, R9, c[0x0][0x2d0], -R148 ;  /* 0x0000b40009027a23 */ /* 0x002fe20000010894 */
[----:B------:R-:W-:Y:S01]  /*8b30*/  @P2 LEA.HI.X R9, R0, c[0x0][0x1cc], R4, 0x1, P6 ;  /* 0x0000730000092a11 */ /* 0x000fe200030f0c04 */
[--C-:B------:R-:W-:Y:S01]  /*8b40*/  FFMA.FTZ R0, R10, c[0x0][0x2d0], -R149.reuse ;  /* 0x0000b4000a007a23 */ /* 0x100fe20000010895 */
[----:B------:R-:W-:Y:S01]  /*8b50*/  @P2 IADD3 R4, P6, R6, UR22, RZ ;  /* 0x0000001606042c10 */ /* 0x000fe2000ffde0ff */
[----:B------:R1:W3:Y:S02]  /*8b60*/  MUFU.EX2 R59, R2 ;  /* 0x00000002003b7308 */ /* 0x0002e40000000800 */
[----:B------:R4:W-:Y:S01]  /*8b70*/  @P2 LDGSTS.E.BYPASS.LTC128B.128 [R243+0xc100], [R8.64], !P4 ;  /* 0x0c10000008f32fae */ /* 0x0009e2000e101d52 */
[----:B------:R-:W-:Y:S02]  /*8b80*/  @P2 IADD3.X R5, R7, UR23, RZ, P6, !PT ;  /* 0x0000001707052c10 */ /* 0x000fe4000b7fe4ff */
[C---:B--2---:R-:W-:Y:S05]  /*8b90*/  @P2 IADD3 R6, P6, R4.reuse, UR22, RZ ;  /* 0x0000001604062c10 */ /* 0x044fea000ffde0ff */
[----:B------:R2:W-:Y:S01]  /*8ba0*/  MUFU.EX2 R42, R0 ;  /* 0x00000000002a7308 */ /* 0x0005e20000000800 */
[----:B------:R5:W-:Y:S01]  /*8bb0*/  @P2 LDGSTS.E.BYPASS.LTC128B.128 [R243+0x9100], [R4.64], !P5 ;  /* 0x0910000004f32fae */ /* 0x000be2000e901d52 */
[----:B------:R-:W-:Y:S07]  /*8bc0*/  @P2 IADD3.X R7, R5, UR23, RZ, P6, !PT ;  /* 0x0000001705072c10 */ /* 0x000fee000b7fe4ff */
[----:B------:R5:W-:Y:S01]  /*8bd0*/  @P2 LDGSTS.E.BYPASS.LTC128B.128 [R243+0xd100], [R4.64+0x80], !P4 ;  /* 0x0d10008004f32fae */ /* 0x000be2000e101d52 */
[--C-:B-1----:R-:W-:Y:S01]  /*8be0*/  FFMA.FTZ R2, R13, c[0x0][0x2d0], -R149.reuse ;  /* 0x0000b4000d027a23 */ /* 0x102fe20000010895 */
[----:B---3--:R-:W-:Y:S06]  /*8bf0*/  F2FP.BF16.PACK_AB R138, R59, R43 ;  /* 0x0000002b3b8a723e */ /* 0x008fec00000010ff */
[----:B------:R1:W-:Y:S01]  /*8c00*/  @P2 LDGSTS.E.BYPASS.LTC128B.128 [R243+0xa100], [R6.64], !P5 ;  /* 0x0a10000006f32fae */ /* 0x0003e2000e901d52 */
[----:B------:R3:W-:Y:S01]  /*8c10*/  MUFU.EX2 R58, R2 ;  /* 0x00000002003a7308 */ /* 0x0007e20000000800 */
[--C-:B--2---:R-:W-:Y:S09]  /*8c20*/  FFMA.FTZ R0, R11, c[0x0][0x2d0], -R149.reuse ;  /* 0x0000b4000b007a23 */ /* 0x104ff20000010895 */
[----:B------:R2:W1:Y:S01]  /*8c30*/  MUFU.EX2 R50, R0 ;  /* 0x0000000000327308 */ /* 0x0004620000000800 */
[----:B-----5:R-:W-:Y:S04]  /*8c40*/  @P2 IADD3 R4, P6, R4, UR21, RZ ;  /* 0x0000001504042c10 */ /* 0x020fe8000ffde0ff */
[----:B------:R-:W-:Y:S02]  /*8c50*/  @P2 IADD3.X R5, R5, UR20, RZ, P6, !PT ;  /* 0x0000001405052c10 */ /* 0x000fe4000b7fe4ff */
[----:B---3--:R-:W-:Y:S02]  /*8c60*/  FSEL R2, R68, RZ, P0 ;  /* 0x000000ff44027208 */ /* 0x008fe40000000000 */
[----:B----4-:R-:W-:Y:S01]  /*8c70*/  @P2 IADD3 R8, P6, R6, UR22, RZ ;  /* 0x0000001606082c10 */ /* 0x010fe2000ffde0ff */
[----:B------:R3:W-:Y:S01]  /*8c80*/  @P2 LDGSTS.E.BYPASS.LTC128B.128 [R243+0xe100], [R4.64], !P4 ;  /* 0x0e10000004f32fae */ /* 0x0007e2000e101d52 */
[----:B------:R-:W-:Y:S02]  /*8c90*/  PLOP3.LUT P0, PT, PT, PT, UP0, 0x80, 0x0 ;  /* 0x000000000000781c */ /* 0x000fe40003f0f008 */
[----:B------:R-:W-:Y:S01]  /*8ca0*/  @P2 IADD3.X R9, R7, UR23, RZ, P6, !PT ;  /* 0x0000001707092c10 */ /* 0x000fe2000b7fe4ff */
[----:B--2---:R-:W-:Y:S04]  /*8cb0*/  FFMA.FTZ R0, R12, c[0x0][0x2d0], -R149 ;  /* 0x0000b4000c007a23 */ /* 0x004fe80000010895 */
[----:B------:R2:W-:Y:S01]  /*8cc0*/  @P2 LDGSTS.E.BYPASS.LTC128B.128 [R243+0xb100], [R8.64], !P5 ;  /* 0x0b10000008f32fae */ /* 0x0005e2000e901d52 */
[----:B-1----:R-:W-:Y:S01]  /*8cd0*/  F2FP.BF16.PACK_AB R137, R50, R42 ;  /* 0x0000002a3289723e */ /* 0x002fe200000010ff */
[----:B------:R1:W4:Y:S02]  /*8ce0*/  MUFU.EX2 R14, R0 ;  /* 0x00000000000e7308 */ /* 0x0003240000000800 */
[----:B-1----:R-:W-:Y:S02]  /*8cf0*/  FSEL R0, R69, RZ, P1 ;  /* 0x000000ff45007208 */ /* 0x002fe40000800000 */
[----:B------:R-:W-:Y:S03]  /*8d00*/  @P2 IADD3 R6, P1, R6, UR21, RZ ;  /* 0x0000001506062c10 */ /* 0x000fe6000ff3e0ff */
[----:B------:R-:W-:Y:S01]  /*8d10*/  FADD.FTZ R0, -R0, R3 ;  /* 0x0000000300007221 */ /* 0x000fe20000010100 */
[----:B------:R-:W-:Y:S03]  /*8d20*/  @P2 IADD3.X R7, R7, UR20, RZ, P1, !PT ;  /* 0x0000001407072c10 */ /* 0x000fe60008ffe4ff */
[----:B------:R-:W-:Y:S02]  /*8d30*/  FMUL.FTZ R0, R0, c[0x0][0x2d0] ;  /* 0x0000b40000007a20 */ /* 0x000fe40000410000 */
[----:B------:R1:W-:Y:S02]  /*8d40*/  @P2 LDGSTS.E.BYPASS.LTC128B.128 [R243+0xf100], [R6.64], !P4 ;  /* 0x0f10000006f32fae */ /* 0x0003e4000e101d52 */
[----:B------:R5:W3:Y:S06]  /*8d50*/  MUFU.EX2 R3, R0 ;  /* 0x0000000000037308 */ /* 0x000aec0000000800 */
[----:B------:R-:W-:Y:S08]  /*8d60*/  LDSM.16.MT88.4 R20, [R222+0x100] ;  /* 0x00010000de14783b */ /* 0x000ff00000004200 */
[----:B------:R-:W-:Y:S08]  /*8d70*/  LDSM.16.MT88.4 R28, [R225+0x100] ;  /* 0x00010000e11c783b */ /* 0x000ff00000004200 */
[----:B------:R-:W-:Y:S01]  /*8d80*/  LDSM.16.MT88.4 R36, [R224+0x100] ;  /* 0x00010000e024783b */ /* 0x000fe20000004200 */
[----:B-----5:R-:W-:Y:S02]  /*8d90*/  FADD.FTZ R0, -R2, R70 ;  /* 0x0000004602007221 */ /* 0x020fe40000010100 */
[----:B------:R-:W-:Y:S02]  /*8da0*/  FFMA.FTZ R2, R32, c[0x0][0x2d0], -R148 ;  /* 0x0000b40020027a23 */ /* 0x000fe40000010894 */
[----:B----4-:R-:W-:Y:S02]  /*8db0*/  IMAD.MOV.U32 R70, RZ, RZ, R14 ;  /* 0x000000ffff467224 */ /* 0x010fe400078e000e */
[----:B------:R4:W-:Y:S01]  /*8dc0*/  MUFU.EX2 R60, R2 ;  /* 0x00000002003c7308 */ /* 0x0009e20000000800 */
[----:B------:R-:W5:Y:S01]  /*8dd0*/  LDSM.16.MT88.4 R12, [R221+0x100] ;  /* 0x00010000dd0c783b */ /* 0x000f620000004200 */
[----:B------:R-:W-:Y:S01]  /*8de0*/  FMUL.FTZ R0, R0, c[0x0][0x2d0] ;  /* 0x0000b40000007a20 */ /* 0x000fe20000410000 */
[----:B------:R-:W-:Y:S01]  /*8df0*/  F2FP.BF16.PACK_AB R139, R58, R70 ;  /* 0x000000463a8b723e */ /* 0x000fe200000010ff */
[C---:B---3--:R-:W-:Y:S02]  /*8e00*/  FMUL.FTZ R4, R3.reuse, R72 ;  /* 0x0000004803047220 */ /* 0x048fe40000410000 */
[C---:B------:R-:W-:Y:S02]  /*8e10*/  FMUL.FTZ R5, R3.reuse, R73 ;  /* 0x0000004903057220 */ /* 0x040fe40000410000 */
[C---:B--2---:R-:W-:Y:S01]  /*8e20*/  FMUL.FTZ R8, R3.reuse, R76 ;  /* 0x0000004c03087220 */ /* 0x044fe20000410000 */
[----:B------:R-:W2:Y:S01]  /*8e30*/  LDSM.16.MT88.4 R44, [R221+0x4100] ;  /* 0x00410000dd2c783b */ /* 0x000ea20000004200 */
[----:B------:R-:W1:Y:S01]  /*8e40*/  MUFU.EX2 R0, R0 ;  /* 0x0000000000007308 */ /* 0x000e620000000800 */
[C---:B------:R-:W-:Y:S02]  /*8e50*/  FMUL.FTZ R9, R3.reuse, R77 ;  /* 0x0000004d03097220 */ /* 0x040fe40000410000 */
[C---:B------:R-:W-:Y:S02]  /*8e60*/  FMUL.FTZ R16, R3.reuse, R84 ;  /* 0x0000005403107220 */ /* 0x040fe40000410000 */
[C---:B------:R-:W-:Y:S02]  /*8e70*/  FMUL.FTZ R17, R3.reuse, R85 ;  /* 0x0000005503117220 */ /* 0x040fe40000410000 */
[C---:B------:R-:W-:Y:S01]  /*8e80*/  FMUL.FTZ R24, R3.reuse, R92 ;  /* 0x0000005c03187220 */ /* 0x040fe20000410000 */
[----:B------:R-:W3:Y:S01]  /*8e90*/  LDSM.16.MT88.4 R52, [R222+0x4100] ;  /* 0x00410000de34783b */ /* 0x000ee20000004200 */
[C---:B------:R-:W-:Y:S02]  /*8ea0*/  FMUL.FTZ R25, R3.reuse, R93 ;  /* 0x0000005d03197220 */ /* 0x040fe40000410000 */
[C---:B------:R-:W-:Y:S02]  /*8eb0*/  FMUL.FTZ R32, R3.reuse, R100 ;  /* 0x0000006403207220 */ /* 0x040fe40000410000 */
[C---:B------:R-:W-:Y:S02]  /*8ec0*/  FMUL.FTZ R33, R3.reuse, R101 ;  /* 0x0000006503217220 */ /* 0x040fe40000410000 */
[----:B----4-:R-:W-:Y:S01]  /*8ed0*/  FFMA.FTZ R2, R40, c[0x0][0x2d0], -R148 ;  /* 0x0000b40028027a23 */ /* 0x010fe20000010894 */
[----:B------:R-:W0:Y:S01]  /*8ee0*/  LDGDEPBAR ;  /* 0x00000000000079af */ /* 0x000e220000000000 */
[----:B------:R-:W-:Y:S02]  /*8ef0*/  IMAD.MOV.U32 R100, RZ, RZ, R213 ;  /* 0x000000ffff647224 */ /* 0x000fe400078e00d5 */
[----:B------:R4:W2:Y:S01]  /*8f00*/  MUFU.EX2 R252, R2 ;  /* 0x0000000200fc7308 */ /* 0x0008a20000000800 */
[----:B------:R-:W-:Y:S02]  /*8f10*/  IMAD.MOV.U32 R101, RZ, RZ, R207 ;  /* 0x000000ffff657224 */ /* 0x000fe400078e00cf */
[C---:B------:R-:W-:Y:S02]  /*8f20*/  FMUL.FTZ R64, R3.reuse, R132 ;  /* 0x0000008403407220 */ /* 0x040fe40000410000 */
[C---:B-1----:R-:W-:Y:S02]  /*8f30*/  FMUL.FTZ R6, R0.reuse, R74 ;  /* 0x0000004a00067220 */ /* 0x042fe40000410000 */
[C---:B------:R-:W-:Y:S02]  /*8f40*/  FMUL.FTZ R7, R0.reuse, R75 ;  /* 0x0000004b00077220 */ /* 0x040fe40000410000 */
[----:B------:R-:W-:Y:S01]  /*8f50*/  LDSM.16.MT88.4 R72, [R224+0x4100] ;  /* 0x00410000e048783b */ /* 0x000fe20000004200 */
[C---:B------:R-:W-:Y:S02]  /*8f60*/  FMUL.FTZ R10, R0.reuse, R78 ;  /* 0x0000004e000a7220 */ /* 0x040fe40000410000 */
[C---:B------:R-:W-:Y:S02]  /*8f70*/  FMUL.FTZ R11, R0.reuse, R79 ;  /* 0x0000004f000b7220 */ /* 0x040fe40000410000 */
[C---:B-----5:R-:W-:Y:S03]  /*8f80*/  HMMA.16816.F32.BF16 R4, R136.reuse, R12, R4 ;  /* 0x0000000c8804723c */ /* 0x060fe60000041804 */
[----:B------:R-:W-:Y:S02]  /*8f90*/  LDSM.16.MT88.4 R76, [R221+0x900] ;  /* 0x00090000dd4c783b */ /* 0x000fe40000004200 */
[C---:B------:R-:W-:Y:S02]  /*8fa0*/  FMUL.FTZ R18, R0.reuse, R86 ;  /* 0x0000005600127220 */ /* 0x040fe40000410000 */
[----:B------:R-:W-:Y:S01]  /*8fb0*/  FMUL.FTZ R12, R3, R80 ;  /* 0x00000050030c7220 */ /* 0x000fe20000410000 */
[C---:B------:R-:W-:Y:S04]  /*8fc0*/  HMMA.16816.F32.BF16 R8, R136.reuse, R14, R8 ;  /* 0x0000000e8808723c */ /* 0x040fe80000041808 */
[--C-:B----4-:R-:W-:Y:S02]  /*8fd0*/  FFMA.FTZ R2, R41, c[0x0][0x2d0], -R149.reuse ;  /* 0x0000b40029027a23 */ /* 0x110fe40000010895 */
[C---:B------:R-:W-:Y:S02]  /*8fe0*/  FMUL.FTZ R13, R3.reuse, R81 ;  /* 0x00000051030d7220 */ /* 0x040fe40000410000 */
[----:B------:R1:W-:Y:S01]  /*8ff0*/  MUFU.EX2 R248, R2 ;  /* 0x0000000200f87308 */ /* 0x0003e20000000800 */
[C---:B------:R-:W-:Y:S03]  /*9000*/  FMUL.FTZ R14, R0.reuse, R82 ;  /* 0x00000052000e7220 */ /* 0x040fe60000410000 */
[C---:B------:R-:W-:Y:S02]  /*9010*/  FMUL.FTZ R15, R0.reuse, R83 ;  /* 0x00000053000f7220 */ /* 0x040fe40000410000 */
[----:B------:R-:W-:Y:S01]  /*9020*/  LDSM.16.MT88.4 R80, [R222+0x900] ;  /* 0x00090000de50783b */ /* 0x000fe20000004200 */
[C---:B------:R-:W-:Y:S02]  /*9030*/  FMUL.FTZ R19, R0.reuse, R87 ;  /* 0x0000005700137220 */ /* 0x040fe40000410000 */
[C---:B------:R-:W-:Y:S02]  /*9040*/  FMUL.FTZ R26, R0.reuse, R94 ;  /* 0x0000005e001a7220 */ /* 0x040fe40000410000 */
[C---:B------:R-:W-:Y:S03]  /*9050*/  HMMA.16816.F32.BF16 R12, R136.reuse, R20, R12 ;  /* 0x00000014880c723c */ /* 0x040fe6000004180c */
[----:B------:R-:W-:Y:S01]  /*9060*/  LDSM.16.MT88.4 R84, [R225+0x900] ;  /* 0x00090000e154783b */ /* 0x000fe20000004200 */
[C---:B------:R-:W-:Y:S02]  /*9070*/  FMUL.FTZ R27, R0.reuse, R95 ;  /* 0x0000005f001b7220 */ /* 0x040fe40000410000 */
[----:B------:R-:W-:Y:S01]  /*9080*/  FMUL.FTZ R34, R0, R102 ;  /* 0x0000006600227220 */ /* 0x000fe20000410000 */
[----:B------:R-:W-:Y:S01]  /*9090*/  MOV R102, R59 ;  /* 0x0000003b00667202 */ /* 0x000fe20000000f00 */
[C---:B------:R-:W-:Y:S03]  /*90a0*/  HMMA.16816.F32.BF16 R16, R136.reuse, R22, R16 ;  /* 0x000000168810723c */ /* 0x040fe60000041810 */
[----:B------:R-:W-:Y:S01]  /*90b0*/  LDSM.16.MT88.4 R92, [R224+0x4900] ;  /* 0x00490000e05c783b */ /* 0x000fe20000004200 */
[C---:B------:R-:W-:Y:S02]  /*90c0*/  FMUL.FTZ R20, R3.reuse, R88 ;  /* 0x0000005803147220 */ /* 0x040fe40000410000 */
[----:B-1----:R-:W-:Y:S02]  /*90d0*/  FFMA.FTZ R2, R48, c[0x0][0x2d0], -R149 ;  /* 0x0000b40030027a23 */ /* 0x002fe40000010895 */
[C---:B------:R-:W-:Y:S02]  /*90e0*/  FMUL.FTZ R21, R3.reuse, R89 ;  /* 0x0000005903157220 */ /* 0x040fe40000410000 */
[----:B------:R1:W4:Y:S02]  /*90f0*/  MUFU.EX2 R247, R2 ;  /* 0x0000000200f77308 */ /* 0x0003240000000800 */
[C---:B------:R-:W-:Y:S02]  /*9100*/  FMUL.FTZ R22, R0.reuse, R90 ;  /* 0x0000005a00167220 */ /* 0x040fe40000410000 */
[C---:B------:R-:W-:Y:S02]  /*9110*/  FMUL.FTZ R23, R0.reuse, R91 ;  /* 0x0000005b00177220 */ /* 0x040fe40000410000 */
[----:B------:R-:W-:Y:S01]  /*9120*/  LDSM.16.MT88.4 R88, [R224+0x900] ;  /* 0x00090000e058783b */ /* 0x000fe20000004200 */
[C---:B------:R-:W-:Y:S02]  /*9130*/  FMUL.FTZ R35, R0.reuse, R103 ;  /* 0x0000006700237220 */ /* 0x040fe40000410000 */
[----:B------:R-:W-:Y:S02]  /*9140*/  IMAD.MOV.U32 R103, RZ, RZ, R58 ;  /* 0x000000ffff677224 */ /* 0x000fe400078e003a */
[C---:B------:R-:W-:Y:S03]  /*9150*/  HMMA.16816.F32.BF16 R20, R136.reuse, R28, R20 ;  /* 0x0000001c8814723c */ /* 0x040fe60000041814 */
[C---:B------:R-:W-:Y:S02]  /*9160*/  FMUL.FTZ R48, R3.reuse, R116 ;  /* 0x0000007403307220 */ /* 0x040fe40000410000 */
[C---:B------:R-:W-:Y:S02]  /*9170*/  FMUL.FTZ R59, R0.reuse, R127 ;  /* 0x0000007f003b7220 */ /* 0x040fe40000410000 */
[C---:B------:R-:W-:Y:S01]  /*9180*/  FMUL.FTZ R28, R3.reuse, R96 ;  /* 0x00000060031c7220 */ /* 0x040fe20000410000 */
[C---:B------:R-:W-:Y:S04]  /*9190*/  HMMA.16816.F32.BF16 R24, R136.reuse, R30, R24 ;  /* 0x0000001e8818723c */ /* 0x040fe80000041818 */
[----:B------:R-:W-:Y:S02]  /*91a0*/  FMUL.FTZ R29, R3, R97 ;  /* 0x00000061031d7220 */ /* 0x000fe40000410000 */
[--C-:B-1----:R-:W-:Y:S02]  /*91b0*/  FFMA.FTZ R2, R49, c[0x0][0x2d0], -R148.reuse ;  /* 0x0000b40031027a23 */ /* 0x102fe40000010894 */
[C---:B------:R-:W-:Y:S02]  /*91c0*/  FMUL.FTZ R30, R0.reuse, R98 ;  /* 0x00000062001e7220 */ /* 0x040fe40000410000 */
[----:B------:R1:W-:Y:S02]  /*91d0*/  MUFU.EX2 R244, R2 ;  /* 0x0000000200f47308 */ /* 0x0003e40000000800 */
[C---:B------:R-:W-:Y:S02]  /*91e0*/  FMUL.FTZ R31, R0.reuse, R99 ;  /* 0x00000063001f7220 */ /* 0x040fe40000410000 */
[----:B------:R-:W-:Y:S01]  /*91f0*/  LDSM.16.MT88.4 R96, [R224+0x5100] ;  /* 0x00510000e060783b */ /* 0x000fe20000004200 */
[C---:B------:R-:W-:Y:S02]  /*9200*/  FMUL.FTZ R49, R3.reuse, R117 ;  /* 0x0000007503317220 */ /* 0x040fe40000410000 */
[C---:B------:R-:W-:Y:S02]  /*9210*/  FMUL.FTZ R58, R0.reuse, R126 ;  /* 0x0000007e003a7220 */ /* 0x040fe40000410000 */
[C---:B------:R-:W-:Y:S03]  /*9220*/  HMMA.16816.F32.BF16 R28, R136.reuse, R36, R28 ;  /* 0x00000024881c723c */ /* 0x040fe6000004181c */
[C---:B------:R-:W-:Y:S01]  /*9230*/  FMUL.FTZ R40, R3.reuse, R108 ;  /* 0x0000006c03287220 */ /* 0x040fe20000410000 */
[----:B------:R-:W-:Y:S01]  /*9240*/  MOV R108, R60 ;  /* 0x0000003c006c7202 */ /* 0x000fe20000000f00 */
[C---:B------:R-:W-:Y:S01]  /*9250*/  FMUL.FTZ R41, R3.reuse, R109 ;  /* 0x0000006d03297220 */ /* 0x040fe20000410000 */
[----:B------:R-:W5:Y:S01]  /*9260*/  LDSM.16.MT88.4 R60, [R225+0x4100] ;  /* 0x00410000e13c783b */ /* 0x000f620000004200 */
[C---:B------:R-:W-:Y:S01]  /*9270*/  FMUL.FTZ R37, R3.reuse, R105 ;  /* 0x0000006903257220 */ /* 0x040fe20000410000 */
[C---:B------:R-:W-:Y:S04]  /*9280*/  HMMA.16816.F32.BF16 R32, R136.reuse, R38, R32 ;  /* 0x000000268820723c */ /* 0x040fe80000041820 */
[----:B------:R-:W-:Y:S01]  /*9290*/  MOV R105, R50 ;  /* 0x0000003200697202 */ /* 0x000fe20000000f00 */
[----:B------:R-:W-:Y:S02]  /*92a0*/  FMUL.FTZ R50, R0, R118 ;  /* 0x0000007600327220 */ /* 0x000fe40000410000 */
[----:B-1----:R-:W-:Y:S02]  /*92b0*/  FFMA.FTZ R2, R56, c[0x0][0x2d0], -R148 ;  /* 0x0000b40038027a23 */ /* 0x002fe40000010894 */
[C---:B------:R-:W-:Y:S02]  /*92c0*/  FMUL.FTZ R38, R0.reuse, R106 ;  /* 0x0000006a00267220 */ /* 0x040fe40000410000 */
[----:B------:R1:W-:Y:S01]  /*92d0*/  MUFU.EX2 R218, R2 ;  /* 0x0000000200da7308 */ /* 0x0003e20000000800 */
[----:B------:R-:W-:Y:S02]  /*92e0*/  IMAD.MOV.U32 R106, RZ, RZ, R51 ;  /* 0x000000ffff6a7224 */ /* 0x000fe400078e0033 */
[C---:B------:R-:W-:Y:S02]  /*92f0*/  FMUL.FTZ R51, R0.reuse, R119 ;  /* 0x0000007700337220 */ /* 0x040fe40000410000 */
[C---:B------:R-:W-:Y:S02]  /*9300*/  FMUL.FTZ R39, R0.reuse, R107 ;  /* 0x0000006b00277220 */ /* 0x040fe40000410000 */
[----:B------:R-:W-:Y:S02]  /*9310*/  IMAD.MOV.U32 R107, RZ, RZ, R205 ;  /* 0x000000ffff6b7224 */ /* 0x000fe400078e00cd */
[----:B------:R-:W-:Y:S02]  /*9320*/  IMAD.MOV.U32 R109, RZ, RZ, R42 ;  /* 0x000000ffff6d7224 */ /* 0x000fe400078e002a */
[C---:B------:R-:W-:Y:S01]  /*9330*/  FMUL.FTZ R42, R0.reuse, R110 ;  /* 0x0000006e002a7220 */ /* 0x040fe20000410000 */
[----:B------:R-:W-:Y:S01]  /*9340*/  MOV R110, R198 ;  /* 0x000000c6006e7202 */ /* 0x000fe20000000f00 */
[C---:B------:R-:W-:Y:S02]  /*9350*/  FMUL.FTZ R56, R3.reuse, R124 ;  /* 0x0000007c03387220 */ /* 0x040fe40000410000 */
[----:B------:R-:W-:Y:S02]  /*9360*/  FMUL.FTZ R36, R3, R104 ;  /* 0x0000006803247220 */ /* 0x000fe40000410000 */
[----:B------:R-:W-:Y:S02]  /*9370*/  IMAD.MOV.U32 R104, RZ, RZ, R43 ;  /* 0x000000ffff687224 */ /* 0x000fe400078e002b */
[C---:B------:R-:W-:Y:S02]  /*9380*/  FMUL.FTZ R43, R0.reuse, R111 ;  /* 0x0000006f002b7220 */ /* 0x040fe40000410000 */
[----:B------:R-:W-:Y:S01]  /*9390*/  IMAD.MOV.U32 R111, RZ, RZ, R196 ;  /* 0x000000ffff6f7224 */ /* 0x000fe200078e00c4 */
[C---:B--2---:R-:W-:Y:S03]  /*93a0*/  HMMA.16816.F32.BF16 R36, R136.reuse, R44, R36 ;  /* 0x0000002c8824723c */ /* 0x044fe60000041824 */
[--C-:B-1----:R-:W-:Y:S02]  /*93b0*/  FFMA.FTZ R2, R57, c[0x0][0x2d0], -R149.reuse ;  /* 0x0000b40039027a23 */ /* 0x102fe40000010895 */
[C---:B------:R-:W-:Y:S02]  /*93c0*/  FMUL.FTZ R57, R3.reuse, R125 ;  /* 0x0000007d03397220 */ /* 0x040fe40000410000 */
[----:B------:R1:W-:Y:S01]  /*93d0*/  MUFU.EX2 R119, R2 ;  /* 0x0000000200777308 */ /* 0x0003e20000000800 */
[C---:B------:R-:W-:Y:S04]  /*93e0*/  HMMA.16816.F32.BF16 R40, R136.reuse, R46, R40 ;  /* 0x0000002e8828723c */ /* 0x040fe80000041828 */
[----:B------:R-:W-:Y:S02]  /*93f0*/  IMAD.MOV.U32 R132, RZ, RZ, R188 ;  /* 0x000000ffff847224 */ /* 0x000fe400078e00bc */
[C---:B------:R-:W-:Y:S02]  /*9400*/  FMUL.FTZ R44, R3.reuse, R112 ;  /* 0x00000070032c7220 */ /* 0x040fe40000410000 */
[C---:B------:R-:W-:Y:S04]  /*9410*/  FMUL.FTZ R45, R3.reuse, R113 ;  /* 0x00000071032d7220 */ /* 0x040fe80000410000 */
[C---:B------:R-:W-:Y:S02]  /*9420*/  FMUL.FTZ R46, R0.reuse, R114 ;  /* 0x00000072002e7220 */ /* 0x040fe40000410000 */
[C---:B------:R-:W-:Y:S02]  /*9430*/  FMUL.FTZ R47, R0.reuse, R115 ;  /* 0x00000073002f7220 */ /* 0x040fe40000410000 */
[C---:B------:R-:W-:Y:S02]  /*9440*/  FMUL.FTZ R65, R3.reuse, R133 ;  /* 0x0000008503417220 */ /* 0x040fe40000410000 */
[C---:B------:R-:W-:Y:S02]  /*9450*/  FMUL.FTZ R66, R0.reuse, R134 ;  /* 0x0000008600427220 */ /* 0x040fe40000410000 */
[----:B------:R-:W-:Y:S01]  /*9460*/  FMUL.FTZ R67, R0, R135 ;  /* 0x0000008700437220 */ /* 0x000fe20000410000 */
[C---:B---3--:R-:W-:Y:S03]  /*9470*/  HMMA.16816.F32.BF16 R44, R136.reuse, R52, R44 ;  /* 0x00000034882c723c */ /* 0x048fe6000004182c */
[--C-:B-1----:R-:W-:Y:S01]  /*9480*/  FFMA.FTZ R2, R150, c[0x0][0x2d0], -R149.reuse ;  /* 0x0000b40096027a23 */ /* 0x102fe20000010895 */
[----:B------:R-:W-:Y:S03]  /*9490*/  MOV R150, R189 ;  /* 0x000000bd00967202 */ /* 0x000fe60000000f00 */
[----:B------:R1:W2:Y:S01]  /*94a0*/  MUFU.EX2 R118, R2 ;  /* 0x0000000200767308 */ /* 0x0002a20000000800 */
[C---:B------:R-:W-:Y:S04]  /*94b0*/  HMMA.16816.F32.BF16 R48, R136.reuse, R54, R48 ;  /* 0x000000368830723c */ /* 0x040fe80000041830 */
[C---:B------:R-:W-:Y:S02]  /*94c0*/  FMUL.FTZ R52, R3.reuse, R120 ;  /* 0x0000007803347220 */ /* 0x040fe40000410000 */
[----:B------:R-:W-:Y:S02]  /*94d0*/  FMUL.FTZ R53, R3, R121 ;  /* 0x0000007903357220 */ /* 0x000fe40000410000 */
[C---:B------:R-:W-:Y:S04]  /*94e0*/  FMUL.FTZ R54, R0.reuse, R122 ;  /* 0x0000007a00367220 */ /* 0x040fe80000410000 */
[C---:B------:R-:W-:Y:S02]  /*94f0*/  FMUL.FTZ R55, R0.reuse, R123 ;  /* 0x0000007b00377220 */ /* 0x040fe40000410000 */
[----:B------:R-:W-:Y:S05]  /*9500*/  IMAD.MOV.U32 R133, RZ, RZ, R150 ;  /* 0x000000ffff857224 */ /* 0x000fea00078e0096 */
[C---:B-----5:R-:W-:Y:S03]  /*9510*/  HMMA.16816.F32.BF16 R52, R136.reuse, R60, R52 ;  /* 0x0000003c8834723c */ /* 0x060fe60000041834 */
[--C-:B-1----:R-:W-:Y:S04]  /*9520*/  FFMA.FTZ R2, R151, c[0x0][0x2d0], -R148.reuse ;  /* 0x0000b40097027a23 */ /* 0x102fe80000010894 */
[C---:B------:R-:W-:Y:S01]  /*9530*/  FMUL.FTZ R60, R3.reuse, R128 ;  /* 0x00000080033c7220 */ /* 0x040fe20000410000 */
[C---:B------:R-:W-:Y:S01]  /*9540*/  HMMA.16816.F32.BF16 R56, R136.reuse, R62, R56 ;  /* 0x0000003e8838723c */ /* 0x040fe20000041838 */
[----:B------:R1:W-:Y:S03]  /*9550*/  MUFU.EX2 R117, R2 ;  /* 0x0000000200757308 */ /* 0x0003e60000000800 */
[----:B------:R-:W-:Y:S03]  /*9560*/  FMUL.FTZ R61, R3, R129 ;  /* 0x00000081033d7220 */ /* 0x000fe60000410000 */
[C---:B------:R-:W-:Y:S02]  /*9570*/  FMUL.FTZ R62, R0.reuse, R130 ;  /* 0x00000082003e7220 */ /* 0x040fe40000410000 */
[----:B------:R-:W-:Y:S07]  /*9580*/  FMUL.FTZ R63, R0, R131 ;  /* 0x00000083003f7220 */ /* 0x000fee0000410000 */
[C---:B------:R-:W-:Y:S07]  /*9590*/  HMMA.16816.F32.BF16 R60, R136.reuse, R72, R60 ;  /* 0x00000048883c723c */ /* 0x040fee000004183c */
[----:B------:R-:W-:Y:S01]  /*95a0*/  F2FP.BF16.PACK_AB R72, R252, R108 ;  /* 0x0000006cfc48723e */ /* 0x000fe200000010ff */
[----:B------:R-:W-:Y:S04]  /*95b0*/  HMMA.16816.F32.BF16 R64, R136, R74, R64 ;  /* 0x0000004a8840723c */ /* 0x000fe80000041840 */
[--C-:B-1----:R-:W-:Y:S01]  /*95c0*/  FFMA.FTZ R2, R152, c[0x0][0x2d0], -R148.reuse ;  /* 0x0000b40098027a23 */ /* 0x102fe20000010894 */
[----:B----4-:R-:W-:Y:S02]  /*95d0*/  F2FP.BF16.PACK_AB R73, R247, R248 ;  /* 0x000000f8f749723e */ /* 0x010fe400000010ff */
[----:B--2---:R-:W-:Y:S01]  /*95e0*/  F2FP.BF16.PACK_AB R75, R118, R119 ;  /* 0x00000077764b723e */ /* 0x004fe200000010ff */
[----:B------:R1:W2:Y:S01]  /*95f0*/  MUFU.EX2 R214, R2 ;  /* 0x0000000200d67308 */ /* 0x0002a20000000800 */
[----:B------:R-:W-:Y:S07]  /*9600*/  F2FP.BF16.PACK_AB R74, R218, R244 ;  /* 0x000000f4da4a723e */ /* 0x000fee00000010ff */
[C---:B------:R-:W-:Y:S08]  /*9610*/  HMMA.16816.F32.BF16 R4, R72.reuse, R76, R4 ;  /* 0x0000004c4804723c */ /* 0x040ff00000041804 */
[C---:B------:R-:W-:Y:S01]  /*9620*/  HMMA.16816.F32.BF16 R8, R72.reuse, R78, R8 ;  /* 0x0000004e4808723c */ /* 0x040fe20000041808 */
[----:B------:R-:W3:Y:S07]  /*9630*/  LDSM.16.MT88.4 R76, [R221+0x4900] ;  /* 0x00490000dd4c783b */ /* 0x000eee0000004200 */
[C---:B------:R-:W-:Y:S04]  /*9640*/  HMMA.16816.F32.BF16 R12, R72.reuse, R80, R12 ;  /* 0x00000050480c723c */ /* 0x040fe8000004180c */
[--C-:B-1----:R-:W-:Y:S04]  /*9650*/  FFMA.FTZ R2, R153, c[0x0][0x2d0], -R149.reuse ;  /* 0x0000b40099027a23 */ /* 0x102fe80000010895 */
[C---:B------:R-:W-:Y:S01]  /*9660*/  HMMA.16816.F32.BF16 R16, R72.reuse, R82, R16 ;  /* 0x000000524810723c */ /* 0x040fe20000041810 */
[----:B------:R1:W-:Y:S01]  /*9670*/  MUFU.EX2 R116, R2 ;  /* 0x0000000200747308 */ /* 0x0003e20000000800 */
[----:B------:R-:W4:Y:S06]  /*9680*/  LDSM.16.MT88.4 R80, [R222+0x4900] ;  /* 0x00490000de50783b */ /* 0x000f2c0000004200 */
[C---:B------:R-:W-:Y:S08]  /*9690*/  HMMA.16816.F32.BF16 R20, R72.reuse, R84, R20 ;  /* 0x000000544814723c */ /* 0x040ff00000041814 */
[C---:B------:R-:W-:Y:S01]  /*96a0*/  HMMA.16816.F32.BF16 R24, R72.reuse, R86, R24 ;  /* 0x000000564818723c */ /* 0x040fe20000041818 */
[----:B------:R-:W5:Y:S07]  /*96b0*/  LDSM.16.MT88.4 R84, [R225+0x4900] ;  /* 0x00490000e154783b */ /* 0x000f6e0000004200 */
[C---:B------:R-:W-:Y:S04]  /*96c0*/  HMMA.16816.F32.BF16 R28, R72.reuse, R88, R28 ;  /* 0x00000058481c723c */ /* 0x040fe8000004181c */
[--C-:B-1----:R-:W-:Y:S04]  /*96d0*/  FFMA.FTZ R2, R154, c[0x0][0x2d0], -R149.reuse ;  /* 0x0000b4009a027a23 */ /* 0x102fe80000010895 */
[C---:B------:R-:W-:Y:S01]  /*96e0*/  HMMA.16816.F32.BF16 R32, R72.reuse, R90, R32 ;  /* 0x0000005a4820723c */ /* 0x040fe20000041820 */
[----:B------:R1:W1:Y:S01]  /*96f0*/  MUFU.EX2 R213, R2 ;  /* 0x0000000200d57308 */ /* 0x0002620000000800 */
[----:B------:R-:W2:Y:S06]  /*9700*/  LDSM.16.MT88.4 R88, [R221+0x1100] ;  /* 0x00110000dd58783b */ /* 0x000eac0000004200 */
[C---:B---3--:R-:W-:Y:S08]  /*9710*/  HMMA.16816.F32.BF16 R36, R72.reuse, R76, R36 ;  /* 0x0000004c4824723c */ /* 0x048ff00000041824 */
[C---:B------:R-:W-:Y:S01]  /*9720*/  HMMA.16816.F32.BF16 R40, R72.reuse, R78, R40 ;  /* 0x0000004e4828723c */ /* 0x040fe20000041828 */
[----:B------:R-:W3:Y:S07]  /*9730*/  LDSM.16.MT88.4 R76, [R222+0x1100] ;  /* 0x00110000de4c783b */ /* 0x000eee0000004200 */
[C---:B----4-:R-:W-:Y:S04]  /*9740*/  HMMA.16816.F32.BF16 R44, R72.reuse, R80, R44 ;  /* 0x00000050482c723c */ /* 0x050fe8000004182c */
[--C-:B-1----:R-:W-:Y:S04]  /*9750*/  FFMA.FTZ R2, R155, c[0x0][0x2d0], -R148.reuse ;  /* 0x0000b4009b027a23 */ /* 0x102fe80000010894 */
[C---:B------:R-:W-:Y:S01]  /*9760*/  HMMA.16816.F32.BF16 R48, R72.reuse, R82, R48 ;  /* 0x000000524830723c */ /* 0x040fe20000041830 */
[----:B------:R1:W-:Y:S01]  /*9770*/  MUFU.EX2 R207, R2 ;  /* 0x0000000200cf7308 */ /* 0x0003e20000000800 */
[----:B------:R-:W4:Y:S06]  /*9780*/  LDSM.16.MT88.4 R80, [R225+0x1100] ;  /* 0x00110000e150783b */ /* 0x000f2c0000004200 */
[C---:B-----5:R-:W-:Y:S08]  /*9790*/  HMMA.16816.F32.BF16 R52, R72.reuse, R84, R52 ;  /* 0x000000544834723c */ /* 0x060ff00000041834 */
[C---:B------:R-:W-:Y:S01]  /*97a0*/  HMMA.16816.F32.BF16 R56, R72.reuse, R86, R56 ;  /* 0x000000564838723c */ /* 0x040fe20000041838 */
[----:B------:R-:W5:Y:S07]  /*97b0*/  LDSM.16.MT88.4 R84, [R224+0x1100] ;  /* 0x00110000e054783b */ /* 0x000f6e0000004200 */
[C---:B------:R-:W-:Y:S04]  /*97c0*/  HMMA.16816.F32.BF16 R60, R72.reuse, R92, R60 ;  /* 0x0000005c483c723c */ /* 0x040fe8000004183c */
[--C-:B-1----:R-:W-:Y:S04]  /*97d0*/  FFMA.FTZ R2, R156, c[0x0][0x2d0], -R148.reuse ;  /* 0x0000b4009c027a23 */ /* 0x102fe80000010894 */
[----:B------:R-:W-:Y:S01]  /*97e0*/  HMMA.16816.F32.BF16 R64, R72, R94, R64 ;  /* 0x0000005e4840723c */ /* 0x000fe20000041840 */
[----:B------:R1:W1:Y:S01]  /*97f0*/  MUFU.EX2 R205, R2 ;  /* 0x0000000200cd7308 */ /* 0x0002620000000800 */
[----:B------:R-:W-:Y:S05]  /*9800*/  LDSM.16.MT88.4 R92, [R225+0x5100] ;  /* 0x00510000e15c783b */ /* 0x000fea0000004200 */
[----:B--2---:R-:W-:Y:S02]  /*9810*/  F2FP.BF16.PACK_AB R72, R214, R117 ;  /* 0x00000075d648723e */ /* 0x004fe400000010ff */
[----:B------:R-:W-:Y:S03]  /*9820*/  F2FP.BF16.PACK_AB R73, R213, R116 ;  /* 0x00000074d549723e */ /* 0x000fe600000010ff */
[--C-:B-1----:R-:W-:Y:S01]  /*9830*/  FFMA.FTZ R2, R157, c[0x0][0x2d0], -R149.reuse ;  /* 0x0000b4009d027a23 */ /* 0x102fe20000010895 */
[----:B------:R-:W-:Y:S03]  /*9840*/  F2FP.BF16.PACK_AB R74, R205, R207 ;  /* 0x000000cfcd4a723e */ /* 0x000fe600000010ff */
[----:B------:R1:W-:Y:S02]  /*9850*/  MUFU.EX2 R127, R2 ;  /* 0x00000002007f7308 */ /* 0x0003e40000000800 */
        /* <DEDUP_REMOVED lines=8> */
[C---:B---3--:R-:W-:Y:S04]  /*98e0*/  HMMA.16816.F32.BF16 R12, R72.reuse, R76, R12 ;  /* 0x0000004c480c723c */ /* 0x048fe8000004180c */
        /* <DEDUP_REMOVED lines=11> */
[----:B------:R-:W5:Y:S06]  /*99a0*/  LDSM.16.MT88.4 R84, [R222+0x1900] ;  /* 0x00190000de54783b */ /* 0x000f6c0000004200 */
[C---:B--2---:R-:W-:Y:S08]  /*99b0*/  HMMA.16816.F32.BF16 R36, R72.reuse, R88, R36 ;  /* 0x000000584824723c */ /* 0x044ff00000041824 */
[C---:B------:R-:W-:Y:S01]  /*99c0*/  HMMA.16816.F32.BF16 R40, R72.reuse, R90, R40 ;  /* 0x0000005a4828723c */ /* 0x040fe20000041828 */
[----:B------:R-:W-:Y:S07]  /*99d0*/  LDSM.16.MT88.4 R88, [R224+0x1900] ;  /* 0x00190000e058783b */ /* 0x000fee0000004200 */
[C---:B---3--:R-:W-:Y:S04]  /*99e0*/  HMMA.16816.F32.BF16 R44, R72.reuse, R76, R44 ;  /* 0x0000004c482c723c */ /* 0x048fe8000004182c */
[--C-:B-1----:R-:W-:Y:S04]  /*99f0*/  FFMA.FTZ R2, R162, c[0x0][0x2d0], -R149.reuse ;  /* 0x0000b400a2027a23 */ /* 0x102fe80000010895 */
[C---:B------:R-:W-:Y:S01]  /*9a00*/  HMMA.16816.F32.BF16 R48, R72.reuse, R78, R48 ;  /* 0x0000004e4830723c */ /* 0x040fe20000041830 */
[----:B------:R1:W2:Y:S01]  /*9a10*/  MUFU.EX2 R196, R2 ;  /* 0x0000000200c47308 */ /* 0x0002a20000000800 */
[----:B------:R-:W3:Y:S06]  /*9a20*/  LDSM.16.MT88.4 R76, [R225+0x1900] ;  /* 0x00190000e14c783b */ /* 0x000eec0000004200 */
        /* <DEDUP_REMOVED lines=8> */
[----:B------:R-:W-:Y:S02]  /*9ab0*/  F2FP.BF16.PACK_AB R72, R198, R125 ;  /* 0x0000007dc648723e */ /* 0x000fe400000010ff */
[----:B--2---:R-:W-:Y:S03]  /*9ac0*/  F2FP.BF16.PACK_AB R73, R196, R124 ;  /* 0x0000007cc449723e */ /* 0x004fe600000010ff */
[----:B-1----:R-:W-:Y:S04]  /*9ad0*/  FFMA.FTZ R2, R164, c[0x0][0x2d0], -R148 ;  /* 0x0000b400a4027a23 */ /* 0x002fe80000010894 */
[----:B------:R1:W2:Y:S02]  /*9ae0*/  MUFU.EX2 R188, R2 ;  /* 0x0000000200bc7308 */ /* 0x0002a40000000800 */
[--C-:B-1----:R-:W-:Y:S01]  /*9af0*/  FFMA.FTZ R2, R165, c[0x0][0x2d0], -R149.reuse ;  /* 0x0000b400a5027a23 */ /* 0x102fe20000010895 */
[----:B--2---:R-:W-:Y:S01]  /*9b00*/  F2FP.BF16.PACK_AB R74, R188, R189 ;  /* 0x000000bdbc4a723e */ /* 0x004fe200000010ff */
[----:B------:R-:W-:Y:S06]  /*9b10*/  IMAD.MOV.U32 R165, RZ, RZ, R104 ;  /* 0x000000ffffa57224 */ /* 0x000fec00078e0068 */
[----:B------:R1:W-:Y:S02]  /*9b20*/  MUFU.EX2 R164, R2 ;  /* 0x0000000200a47308 */ /* 0x0003e40000000800 */
[--C-:B-1----:R-:W-:Y:S01]  /*9b30*/  FFMA.FTZ R2, R166, c[0x0][0x2d0], -R149.reuse ;  /* 0x0000b400a6027a23 */ /* 0x102fe20000010895 */
[----:B------:R-:W-:Y:S07]  /*9b40*/  MOV R166, R105 ;  /* 0x0000006900a67202 */ /* 0x000fee0000000f00 */
[----:B------:R1:W2:Y:S02]  /*9b50*/  MUFU.EX2 R163, R2 ;  /* 0x0000000200a37308 */ /* 0x0002a40000000800 */
[----:B-1----:R-:W-:Y:S01]  /*9b60*/  FFMA.FTZ R2, R167, c[0x0][0x2d0], -R148 ;  /* 0x0000b400a7027a23 */ /* 0x002fe20000010894 */
[----:B--2---:R-:W-:Y:S01]  /*9b70*/  F2FP.BF16.PACK_AB R75, R163, R164 ;  /* 0x000000a4a34b723e */ /* 0x004fe200000010ff */
[----:B------:R-:W-:Y:S06]  /*9b80*/  IMAD.MOV.U32 R167, RZ, RZ, R106 ;  /* 0x000000ffffa77224 */ /* 0x000fec00078e006a */
[----:B------:R1:W-:Y:S01]  /*9b90*/  MUFU.EX2 R161, R2 ;  /* 0x0000000200a17308 */ /* 0x0003e20000000800 */
[C---:B----4-:R-:W-:Y:S08]  /*9ba0*/  HMMA.16816.F32.BF16 R4, R72.reuse, R80, R4 ;  /* 0x000000504804723c */ /* 0x050ff00000041804 */
[C---:B------:R-:W-:Y:S01]  /*9bb0*/  HMMA.16816.F32.BF16 R8, R72.reuse, R82, R8 ;  /* 0x000000524808723c */ /* 0x040fe20000041808 */
[----:B------:R-:W2:Y:S07]  /*9bc0*/  LDSM.16.MT88.4 R80, [R221+0x5900] ;  /* 0x00590000dd50783b */ /* 0x000eae0000004200 */
[C---:B-----5:R-:W-:Y:S04]  /*9bd0*/  HMMA.16816.F32.BF16 R12, R72.reuse, R84, R12 ;  /* 0x00000054480c723c */ /* 0x060fe8000004180c */
[--C-:B-1----:R-:W-:Y:S04]  /*9be0*/  FFMA.FTZ R2, R168, c[0x0][0x2d0], -R148.reuse ;  /* 0x0000b400a8027a23 */ /* 0x102fe80000010894 */
[C---:B------:R-:W-:Y:S01]  /*9bf0*/  HMMA.16816.F32.BF16 R16, R72.reuse, R86, R16 ;  /* 0x000000564810723c */ /* 0x040fe20000041810 */
[----:B------:R1:W4:Y:S01]  /*9c00*/  MUFU.EX2 R162, R2 ;  /* 0x0000000200a27308 */ /* 0x0003220000000800 */
[----:B------:R-:W5:Y:S06]  /*9c10*/  LDSM.16.MT88.4 R84, [R222+0x5900] ;  /* 0x00590000de54783b */ /* 0x000f6c0000004200 */
[C---:B---3--:R-:W-:Y:S08]  /*9c20*/  HMMA.16816.F32.BF16 R20, R72.reuse, R76, R20 ;  /* 0x0000004c4814723c */ /* 0x048ff00000041814 */
[C---:B------:R-:W-:Y:S01]  /*9c30*/  HMMA.16816.F32.BF16 R24, R72.reuse, R78, R24 ;  /* 0x0000004e4818723c */ /* 0x040fe20000041818 */
[----:B------:R-:W3:Y:S07]  /*9c40*/  LDSM.16.MT88.4 R76, [R224+0x5900] ;  /* 0x00590000e04c783b */ /* 0x000eee0000004200 */
[C---:B------:R-:W-:Y:S04]  /*9c50*/  HMMA.16816.F32.BF16 R28, R72.reuse, R88, R28 ;  /* 0x00000058481c723c */ /* 0x040fe8000004181c */
[--C-:B-1----:R-:W-:Y:S04]  /*9c60*/  FFMA.FTZ R2, R169, c[0x0][0x2d0], -R149.reuse ;  /* 0x0000b400a9027a23 */ /* 0x102fe80000010895 */
[C---:B------:R-:W-:Y:S01]  /*9c70*/  HMMA.16816.F32.BF16 R32, R72.reuse, R90, R32 ;  /* 0x0000005a4820723c */ /* 0x040fe20000041820 */
[----:B------:R1:W-:Y:S01]  /*9c80*/  MUFU.EX2 R114, R2 ;  /* 0x0000000200727308 */ /* 0x0003e20000000800 */
[----:B------:R-:W3:Y:S06]  /*9c90*/  LDSM.16.MT88.4 R88, [R221+0x2100] ;  /* 0x00210000dd58783b */ /* 0x000eec0000004200 */
[C---:B--2---:R-:W-:Y:S08]  /*9ca0*/  HMMA.16816.F32.BF16 R36, R72.reuse, R80, R36 ;  /* 0x000000504824723c */ /* 0x044ff00000041824 */
[C---:B------:R-:W-:Y:S01]  /*9cb0*/  HMMA.16816.F32.BF16 R40, R72.reuse, R82, R40 ;  /* 0x000000524828723c */ /* 0x040fe20000041828 */
[----:B------:R-:W2:Y:S07]  /*9cc0*/  LDSM.16.MT88.4 R80, [R222+0x2100] ;  /* 0x00210000de50783b */ /* 0x000eae0000004200 */
[C---:B-----5:R-:W-:Y:S04]  /*9cd0*/  HMMA.16816.F32.BF16 R44, R72.reuse, R84, R44 ;  /* 0x00000054482c723c */ /* 0x060fe8000004182c */
[--C-:B-1----:R-:W-:Y:S02]  /*9ce0*/  FFMA.FTZ R2, R170, c[0x0][0x2d0], -R149.reuse ;  /* 0x0000b400aa027a23 */ /* 0x102fe40000010895 */
[----:B------:R-:W5:Y:S02]  /*9cf0*/  LDL.LU R170, [R1+0x18] ;  /* 0x0000180001aa7983 */ /* 0x000f640000300800 */
[C---:B------:R-:W-:Y:S01]  /*9d00*/  HMMA.16816.F32.BF16 R48, R72.reuse, R86, R48 ;  /* 0x000000564830723c */ /* 0x040fe20000041830 */
[----:B------:R1:W1:Y:S01]  /*9d10*/  MUFU.EX2 R115, R2 ;  /* 0x0000000200737308 */ /* 0x0002620000000800 */
[----:B------:R-:W-:Y:S06]  /*9d20*/  LDSM.16.MT88.4 R84, [R224+0x2100] ;  /* 0x00210000e054783b */ /* 0x000fec0000004200 */
[C---:B------:R-:W-:Y:S02]  /*9d30*/  HMMA.16816.F32.BF16 R52, R72.reuse, R92, R52 ;  /* 0x0000005c4834723c */ /* 0x040fe40000041834 */
[----:B------:R-:W5:Y:S06]  /*9d40*/  LDL.LU R168, [R1+0x1c] ;  /* 0x00001c0001a87983 */ /* 0x000f6c0000300800 */
[C---:B------:R-:W-:Y:S01]  /*9d50*/  HMMA.16816.F32.BF16 R56, R72.reuse, R94, R56 ;  /* 0x0000005e4838723c */ /* 0x040fe20000041838 */
[----:B------:R-:W-:Y:S07]  /*9d60*/  LDSM.16.MT88.4 R92, [R225+0x6100] ;  /* 0x00610000e15c783b */ /* 0x000fee0000004200 */
[C---:B---3--:R-:W-:Y:S04]  /*9d70*/  HMMA.16816.F32.BF16 R60, R72.reuse, R76, R60 ;  /* 0x0000004c483c723c */ /* 0x048fe8000004183c */
[--C-:B-1----:R-:W-:Y:S04]  /*9d80*/  FFMA.FTZ R2, R171, c[0x0][0x2d0], -R148.reuse ;  /* 0x0000b400ab027a23 */ /* 0x102fe80000010894 */
[----:B------:R-:W-:Y:S01]  /*9d90*/  HMMA.16816.F32.BF16 R64, R72, R78, R64 ;  /* 0x0000004e4840723c */ /* 0x000fe20000041840 */
[----:B------:R1:W-:Y:S01]  /*9da0*/  MUFU.EX2 R113, R2 ;  /* 0x0000000200717308 */ /* 0x0003e20000000800 */
[----:B------:R-:W3:Y:S05]  /*9db0*/  LDSM.16.MT88.4 R76, [R225+0x2100] ;  /* 0x00210000e14c783b */ /* 0x000eea0000004200 */
[----:B----4-:R-:W-:Y:S02]  /*9dc0*/  F2FP.BF16.PACK_AB R72, R162, R161 ;  /* 0x000000a1a248723e */ /* 0x010fe400000010ff */
[----:B------:R-:W-:Y:S03]  /*9dd0*/  F2FP.BF16.PACK_AB R73, R115, R114 ;  /* 0x000000727349723e */ /* 0x000fe600000010ff */
        /* <DEDUP_REMOVED lines=26> */
[C---:B----4-:R-:W-:Y:S08]  /*9f80*/  HMMA.16816.F32.BF16 R36, R72.reuse, R88, R36 ;  /* 0x000000584824723c */ /* 0x050ff00000041824 */
[C---:B------:R-:W-:Y:S01]  /*9f90*/  HMMA.16816.F32.BF16 R40, R72.reuse, R90, R40 ;  /* 0x0000005a4828723c */ /* 0x040fe20000041828 */
[----:B------:R-:W4:Y:S07]  /*9fa0*/  LDSM.16.MT88.4 R88, [R225+0x2900] ;  /* 0x00290000e158783b */ /* 0x000f2e0000004200 */
[C---:B--2---:R-:W-:Y:S04]  /*9fb0*/  HMMA.16816.F32.BF16 R44, R72.reuse, R80, R44 ;  /* 0x00000050482c723c */ /* 0x044fe8000004182c */
[--C-:B-1----:R-:W-:Y:S04]  /*9fc0*/  FFMA.FTZ R2, R203, c[0x0][0x2d0], -R149.reuse ;  /* 0x0000b400cb027a23 */ /* 0x102fe80000010895 */
[C---:B------:R-:W-:Y:S01]  /*9fd0*/  HMMA.16816.F32.BF16 R48, R72.reuse, R82, R48 ;  /* 0x000000524830723c */ /* 0x040fe20000041830 */
[----:B------:R1:W2:Y:S01]  /*9fe0*/  MUFU.EX2 R122, R2 ;  /* 0x00000002007a7308 */ /* 0x0002a20000000800 */
[----:B------:R-:W3:Y:S06]  /*9ff0*/  LDSM.16.MT88.4 R80, [R224+0x2900] ;  /* 0x00290000e050783b */ /* 0x000eec0000004200 */
[C---:B------:R-:W-:Y:S08]  /*a000*/  HMMA.16816.F32.BF16 R52, R72.reuse, R92, R52 ;  /* 0x0000005c4834723c */ /* 0x040ff00000041834 */
        /* <DEDUP_REMOVED lines=8> */
[----:B--2---:R-:W-:Y:S03]  /*a090*/  F2FP.BF16.PACK_AB R73, R122, R123 ;  /* 0x0000007b7a49723e */ /* 0x004fe600000010ff */
[--C-:B-1----:R-:W-:Y:S04]  /*a0a0*/  FFMA.FTZ R2, R206, c[0x0][0x2d0], -R148.reuse ;  /* 0x0000b400ce027a23 */ /* 0x102fe80000010894 */
[----:B------:R1:W2:Y:S02]  /*a0b0*/  MUFU.EX2 R156, R2 ;  /* 0x00000002009c7308 */ /* 0x0002a40000000800 */
[--C-:B-1----:R-:W-:Y:S01]  /*a0c0*/  FFMA.FTZ R2, R212, c[0x0][0x2d0], -R149.reuse ;  /* 0x0000b400d4027a23 */ /* 0x102fe20000010895 */
[----:B--2---:R-:W-:Y:S07]  /*a0d0*/  F2FP.BF16.PACK_AB R74, R156, R121 ;  /* 0x000000799c4a723e */ /* 0x004fee00000010ff */
        /* <DEDUP_REMOVED lines=13> */
[----:B------:R-:W2:Y:S06]  /*a1b0*/  LDSM.16.MT88.4 R84, [R225+0x6900] ;  /* 0x00690000e154783b */ /* 0x000eac0000004200 */
[C---:B----4-:R-:W-:Y:S08]  /*a1c0*/  HMMA.16816.F32.BF16 R20, R72.reuse, R88, R20 ;  /* 0x000000584814723c */ /* 0x050ff00000041814 */
[C---:B------:R-:W-:Y:S01]  /*a1d0*/  HMMA.16816.F32.BF16 R24, R72.reuse, R90, R24 ;  /* 0x0000005a4818723c */ /* 0x040fe20000041818 */
[----:B------:R-:W-:Y:S07]  /*a1e0*/  LDSM.16.MT88.4 R88, [R224+0x3100] ;  /* 0x00310000e058783b */ /* 0x000fee0000004200 */
[C---:B------:R-:W-:Y:S04]  /*a1f0*/  HMMA.16816.F32.BF16 R28, R72.reuse, R80, R28 ;  /* 0x00000050481c723c */ /* 0x040fe8000004181c */
[--C-:B-1----:R-:W-:Y:S04]  /*a200*/  FFMA.FTZ R2, R215, c[0x0][0x2d0], -R149.reuse ;  /* 0x0000b400d7027a23 */ /* 0x102fe80000010895 */
[C---:B------:R-:W-:Y:S01]  /*a210*/  HMMA.16816.F32.BF16 R32, R72.reuse, R82, R32 ;  /* 0x000000524820723c */ /* 0x040fe20000041820 */
[----:B------:R1:W-:Y:S01]  /*a220*/  MUFU.EX2 R131, R2 ;  /* 0x0000000200837308 */ /* 0x0003e20000000800 */
[----:B------:R-:W4:Y:S06]  /*a230*/  LDSM.16.MT88.4 R80, [R224+0x6900] ;  /* 0x00690000e050783b */ /* 0x000f2c0000004200 */
[C---:B------:R-:W-:Y:S08]  /*a240*/  HMMA.16816.F32.BF16 R36, R72.reuse, R92, R36 ;  /* 0x0000005c4824723c */ /* 0x040ff00000041824 */
[C---:B------:R-:W-:Y:S01]  /*a250*/  HMMA.16816.F32.BF16 R40, R72.reuse, R94, R40 ;  /* 0x0000005e4828723c */ /* 0x040fe20000041828 */
[----:B------:R-:W-:Y:S07]  /*a260*/  LDSM.16.MT88.4 R92, [R222+0x7100] ;  /* 0x00710000de5c783b */ /* 0x000fee0000004200 */
[C---:B--2---:R-:W-:Y:S04]  /*a270*/  HMMA.16816.F32.BF16 R44, R72.reuse, R76, R44 ;  /* 0x0000004c482c723c */ /* 0x044fe8000004182c */
[--C-:B-1----:R-:W-:Y:S04]  /*a280*/  FFMA.FTZ R2, R216, c[0x0][0x2d0], -R149.reuse ;  /* 0x0000b400d8027a23 */ /* 0x102fe80000010895 */
[C---:B------:R-:W-:Y:S01]  /*a290*/  HMMA.16816.F32.BF16 R48, R72.reuse, R78, R48 ;  /* 0x0000004e4830723c */ /* 0x040fe20000041830 */
[----:B------:R1:W2:Y:S01]  /*a2a0*/  MUFU.EX2 R130, R2 ;  /* 0x0000000200827308 */ /* 0x0002a20000000800 */
[----:B------:R-:W5:Y:S06]  /*a2b0*/  LDSM.16.MT88.4 R76, [R221+0x3100] ;  /* 0x00310000dd4c783b */ /* 0x000f6c0000004200 */
[C---:B------:R-:W-:Y:S08]  /*a2c0*/  HMMA.16816.F32.BF16 R52, R72.reuse, R84, R52 ;  /* 0x000000544834723c */ /* 0x040ff00000041834 */
        /* <DEDUP_REMOVED lines=8> */
[----:B--2---:R-:W-:Y:S03]  /*a350*/  F2FP.BF16.PACK_AB R73, R130, R131 ;  /* 0x000000838249723e */ /* 0x004fe600000010ff */
[--C-:B-1----:R-:W-:Y:S04]  /*a360*/  FFMA.FTZ R2, R250, c[0x0][0x2d0], -R148.reuse ;  /* 0x0000b400fa027a23 */ /* 0x102fe80000010894 */
[----:B------:R1:W2:Y:S02]  /*a370*/  MUFU.EX2 R152, R2 ;  /* 0x0000000200987308 */ /* 0x0002a40000000800 */
[--C-:B-1----:R-:W-:Y:S01]  /*a380*/  FFMA.FTZ R2, R217, c[0x0][0x2d0], -R149.reuse ;  /* 0x0000b400d9027a23 */ /* 0x102fe20000010895 */
[----:B--2---:R-:W-:Y:S07]  /*a390*/  F2FP.BF16.PACK_AB R74, R152, R129 ;  /* 0x00000081984a723e */ /* 0x004fee00000010ff */
[----:B------:R1:W-:Y:S02]  /*a3a0*/  MUFU.EX2 R128, R2 ;  /* 0x0000000200807308 */ /* 0x0003e40000000800 */
[----:B-1----:R-:W-:Y:S08]  /*a3b0*/  FFMA.FTZ R2, R245, c[0x0][0x2d0], -R149 ;  /* 0x0000b400f5027a23 */ /* 0x002ff00000010895 */
[----:B------:R1:W2:Y:S02]  /*a3c0*/  MUFU.EX2 R151, R2 ;  /* 0x0000000200977308 */ /* 0x0002a40000000800 */
[----:B-1----:R-:W-:Y:S01]  /*a3d0*/  FFMA.FTZ R2, R132, c[0x0][0x2d0], -R148 ;  /* 0x0000b40084027a23 */ /* 0x002fe20000010894 */
[----:B--2---:R-:W-:Y:S02]  /*a3e0*/  F2FP.BF16.PACK_AB R75, R151, R128 ;  /* 0x00000080974b723e */ /* 0x004fe400000010ff */
[----:B------:R-:W-:Y:S05]  /*a3f0*/  MOV R132, R110 ;  /* 0x0000006e00847202 */ /* 0x000fea0000000f00 */
[----:B------:R1:W-:Y:S01]  /*a400*/  MUFU.EX2 R150, R2 ;  /* 0x0000000200967308 */ /* 0x0003e20000000800 */
[----:B------:R-:W-:Y:S02]  /*a410*/  IMAD.MOV.U32 R110, RZ, RZ, R107 ;  /* 0x000000ffff6e7224 */ /* 0x000fe400078e006b */
[----:B------:R-:W-:Y:S01]  /*a420*/  IMAD.MOV.U32 R107, RZ, RZ, R102 ;  /* 0x000000ffff6b7224 */ /* 0x000fe200078e0066 */
[C---:B-----5:R-:W-:Y:S03]  /*a430*/  HMMA.16816.F32.BF16 R4, R72.reuse, R76, R4 ;  /* 0x0000004c4804723c */ /* 0x060fe60000041804 */
[----:B------:R-:W-:Y:S01]  /*a440*/  MOV R171, R110 ;  /* 0x0000006e00ab7202 */ /* 0x000fe20000000f00 */
[----:B------:R-:W-:Y:S02]  /*a450*/  IMAD.MOV.U32 R110, RZ, RZ, R107 ;  /* 0x000000ffff6e7224 */ /* 0x000fe400078e006b */
[----:B------:R-:W-:Y:S02]  /*a460*/  LDSM.16.MT88.4 R104, [R222+0x3900] ;  /* 0x00390000de68783b */ /* 0x000fe40000004200 */
[C---:B------:R-:W-:Y:S06]  /*a470*/  HMMA.16816.F32.BF16 R8, R72.reuse, R78, R8 ;  /* 0x0000004e4808723c */ /* 0x040fec0000041808 */
[----:B------:R-:W2:Y:S02]  /*a480*/  LDSM.16.MT88.4 R76, [R221+0x7100] ;  /* 0x00710000dd4c783b */ /* 0x000ea40000004200 */
[C---:B------:R-:W-:Y:S04]  /*a490*/  HMMA.16816.F32.BF16 R12, R72.reuse, R84, R12 ;  /* 0x00000054480c723c */ /* 0x040fe8000004180c */
[----:B-1----:R-:W-:Y:S02]  /*a4a0*/  FFMA.FTZ R2, R111, c[0x0][0x2d0], -R148 ;  /* 0x0000b4006f027a23 */ /* 0x002fe40000010894 */
[----:B------:R-:W-:Y:S01]  /*a4b0*/  IMAD.MOV.U32 R111, RZ, RZ, R109 ;  /* 0x000000ffff6f7224 */ /* 0x000fe200078e006d */
[----:B------:R-:W-:Y:S01]  /*a4c0*/  MOV R109, R103 ;  /* 0x00000067006d7202 */ /* 0x000fe20000000f00 */
[C---:B------:R-:W-:Y:S01]  /*a4d0*/  HMMA.16816.F32.BF16 R16, R72.reuse, R86, R16 ;  /* 0x000000564810723c */ /* 0x040fe20000041810 */
[----:B------:R1:W-:Y:S01]  /*a4e0*/  MUFU.EX2 R139, R2 ;  /* 0x00000002008b7308 */ /* 0x0003e20000000800 */
[----:B------:R-:W-:Y:S02]  /*a4f0*/  LDSM.16.MT88.4 R84, [R221+0x3900] ;  /* 0x00390000dd54783b */ /* 0x000fe40000004200 */
[----:B------:R-:W-:Y:S01]  /*a500*/  IMAD.MOV.U32 R169, RZ, RZ, R111 ;  /* 0x000000ffffa97224 */ /* 0x000fe200078e006f */
[----:B------:R-:W-:Y:S03]  /*a510*/  MOV R111, R70 ;  /* 0x00000046006f7202 */ /* 0x000fe60000000f00 */
[C---:B----4-:R-:W-:Y:S04]  /*a520*/  HMMA.16816.F32.BF16 R20, R72.reuse, R80, R20 ;  /* 0x000000504814723c */ /* 0x050fe80000041814 */
[----:B------:R-:W-:Y:S04]  /*a530*/  FFMA.FTZ R0, R0, R168, R169 ;  /* 0x000000a800007223 */ /* 0x000fe800000100a9 */
[C---:B------:R-:W-:Y:S04]  /*a540*/  HMMA.16816.F32.BF16 R24, R72.reuse, R82, R24 ;  /* 0x000000524818723c */ /* 0x040fe80000041818 */
[----:B------:R-:W-:Y:S04]  /*a550*/  FADD.FTZ R0, R166, R0 ;  /* 0x00000000a6007221 */ /* 0x000fe80000010000 */
[C---:B------:R-:W-:Y:S04]  /*a560*/  HMMA.16816.F32.BF16 R28, R72.reuse, R88, R28 ;  /* 0x00000058481c723c */ /* 0x040fe8000004181c */
[--C-:B-1----:R-:W-:Y:S02]  /*a570*/  FFMA.FTZ R2, R251, c[0x0][0x2d0], -R149.reuse ;  /* 0x0000b400fb027a23 */ /* 0x102fe40000010895 */
[----:B------:R-:W-:Y:S02]  /*a580*/  FADD.FTZ R0, R111, R0 ;  /* 0x000000006f007221 */ /* 0x000fe40000010000 */
[C---:B------:R-:W-:Y:S01]  /*a590*/  HMMA.16816.F32.BF16 R32, R72.reuse, R90, R32 ;  /* 0x0000005a4820723c */ /* 0x040fe20000041820 */
[----:B------:R1:W-:Y:S03]  /*a5a0*/  MUFU.EX2 R138, R2 ;  /* 0x00000002008a7308 */ /* 0x0003e60000000800 */
[----:B------:R-:W-:Y:S04]  /*a5b0*/  FADD.FTZ R0, R109, R0 ;  /* 0x000000006d007221 */ /* 0x000fe80000010000 */
[C---:B--2---:R-:W-:Y:S04]  /*a5c0*/  HMMA.16816.F32.BF16 R36, R72.reuse, R76, R36 ;  /* 0x0000004c4824723c */ /* 0x044fe80000041824 */
[----:B------:R-:W-:Y:S04]  /*a5d0*/  FADD.FTZ R0, R248, R0 ;  /* 0x00000000f8007221 */ /* 0x000fe80000010000 */
[C---:B------:R-:W-:Y:S04]  /*a5e0*/  HMMA.16816.F32.BF16 R40, R72.reuse, R78, R40 ;  /* 0x0000004e4828723c */ /* 0x040fe80000041828 */
[----:B------:R-:W-:Y:S04]  /*a5f0*/  FADD.FTZ R0, R247, R0 ;  /* 0x00000000f7007221 */ /* 0x000fe80000010000 */
[C---:B------:R-:W-:Y:S04]  /*a600*/  HMMA.16816.F32.BF16 R44, R72.reuse, R92, R44 ;  /* 0x0000005c482c723c */ /* 0x040fe8000004182c */
[--C-:B-1----:R-:W-:Y:S02]  /*a610*/  FFMA.FTZ R2, R101, c[0x0][0x2d0], -R149.reuse ;  /* 0x0000b40065027a23 */ /* 0x102fe40000010895 */
[----:B------:R-:W-:Y:S02]  /*a620*/  FADD.FTZ R0, R119, R0 ;  /* 0x0000000077007221 */ /* 0x000fe40000010000 */
[C---:B------:R-:W-:Y:S01]  /*a630*/  HMMA.16816.F32.BF16 R48, R72.reuse, R94, R48 ;  /* 0x0000005e4830723c */ /* 0x040fe20000041830 */
[----:B------:R1:W2:Y:S01]  /*a640*/  MUFU.EX2 R137, R2 ;  /* 0x0000000200897308 */ /* 0x0002a20000000800 */
[----:B------:R-:W-:Y:S02]  /*a650*/  LDSM.16.MT88.4 R92, [R225+0x3900] ;  /* 0x00390000e15c783b */ /* 0x000fe40000004200 */
[----:B------:R-:W-:Y:S04]  /*a660*/  FADD.FTZ R0, R118, R0 ;  /* 0x0000000076007221 */ /* 0x000fe80000010000 */
[C---:B------:R-:W-:Y:S04]  /*a670*/  HMMA.16816.F32.BF16 R52, R72.reuse, R96, R52 ;  /* 0x000000604834723c */ /* 0x040fe80000041834 */
[----:B------:R-:W-:Y:S04]  /*a680*/  FADD.FTZ R0, R116, R0 ;  /* 0x0000000074007221 */ /* 0x000fe80000010000 */
[C---:B------:R-:W-:Y:S04]  /*a690*/  HMMA.16816.F32.BF16 R56, R72.reuse, R98, R56 ;  /* 0x000000624838723c */ /* 0x040fe80000041838 */
[----:B------:R-:W-:Y:S04]  /*a6a0*/  FADD.FTZ R0, R213, R0 ;  /* 0x00000000d5007221 */ /* 0x000fe80000010000 */
[----:B------:R-:W-:Y:S04]  /*a6b0*/  FADD.FTZ R0, R127, R0 ;  /* 0x000000007f007221 */ /* 0x000fe80000010000 */
[--C-:B-1----:R-:W-:Y:S02]  /*a6c0*/  FFMA.FTZ R2, R100, c[0x0][0x2d0], -R148.reuse ;  /* 0x0000b40064027a23 */ /* 0x102fe40000010894 */
[----:B------:R-:W1:Y:S01]  /*a6d0*/  LDSM.16.MT88.4 R100, [R224+0x7100] ;  /* 0x00710000e064783b */ /* 0x000e620000004200 */
[----:B------:R-:W-:Y:S01]  /*a6e0*/  FFMA.FTZ R148, R133, c[0x0][0x2d0], -R148 ;  /* 0x0000b40085947a23 */ /* 0x000fe20000010894 */
[----:B------:R3:W-:Y:S01]  /*a6f0*/  MUFU.EX2 R136, R2 ;  /* 0x0000000200887308 */ /* 0x0007e20000000800 */
[----:B------:R-:W-:Y:S01]  /*a700*/  FADD.FTZ R0, R126, R0 ;  /* 0x000000007e007221 */ /* 0x000fe20000010000 */
[----:B--2---:R-:W-:Y:S03]  /*a710*/  F2FP.BF16.PACK_AB R133, R137, R138 ;  /* 0x0000008a8985723e */ /* 0x004fe600000010ff */
[----:B------:R-:W-:Y:S04]  /*a720*/  FADD.FTZ R0, R124, R0 ;  /* 0x000000007c007221 */ /* 0x000fe80000010000 */
[----:B------:R-:W-:Y:S01]  /*a730*/  FADD.FTZ R0, R196, R0 ;  /* 0x00000000c4007221 */ /* 0x000fe20000010000 */
[----:B------:R-:W2:Y:S03]  /*a740*/  MUFU.EX2 R148, R148 ;  /* 0x0000009400947308 */ /* 0x000ea60000000800 */
[----:B------:R-:W-:Y:S04]  /*a750*/  FADD.FTZ R0, R164, R0 ;  /* 0x00000000a4007221 */ /* 0x000fe80000010000 */
[----:B------:R-:W-:Y:S04]  /*a760*/  FADD.FTZ R0, R163, R0 ;  /* 0x00000000a3007221 */ /* 0x000fe80000010000 */
[----:B------:R-:W-:Y:S02]  /*a770*/  FADD.FTZ R0, R114, R0 ;  /* 0x0000000072007221 */ /* 0x000fe40000010000 */
[--C-:B---3--:R-:W-:Y:S01]  /*a780*/  FFMA.FTZ R2, R132, c[0x0][0x2d0], -R149.reuse ;  /* 0x0000b40084027a23 */ /* 0x108fe20000010895 */
[----:B------:R-:W-:Y:S01]  /*a790*/  F2FP.BF16.PACK_AB R132, R139, R150 ;  /* 0x000000968b84723e */ /* 0x000fe200000010ff */
[----:B------:R-:W-:Y:S02]  /*a7a0*/  FFMA.FTZ R149, R71, c[0x0][0x2d0], -R149 ;  /* 0x0000b40047957a23 */ /* 0x000fe40000010895 */
[----:B------:R3:W-:Y:S01]  /*a7b0*/  MUFU.EX2 R70, R2 ;  /* 0x0000000200467308 */ /* 0x0007e20000000800 */
[----:B------:R-:W-:Y:S04]  /*a7c0*/  FADD.FTZ R0, R115, R0 ;  /* 0x0000000073007221 */ /* 0x000fe80000010000 */
[----:B------:R-:W-:Y:S01]  /*a7d0*/  FADD.FTZ R0, R112, R0 ;  /* 0x0000000070007221 */ /* 0x000fe20000010000 */
[----:B--2---:R-:W-:Y:S03]  /*a7e0*/  F2FP.BF16.PACK_AB R134, R148, R136 ;  /* 0x000000889486723e */ /* 0x004fe600000010ff */
[----:B------:R-:W-:Y:S01]  /*a7f0*/  FADD.FTZ R0, R159, R0 ;  /* 0x000000009f007221 */ /* 0x000fe20000010000 */
[C---:B-1----:R-:W-:Y:S01]  /*a800*/  HMMA.16816.F32.BF16 R60, R72.reuse, R100, R60 ;  /* 0x00000064483c723c */ /* 0x042fe2000004183c */
[----:B------:R-:W1:Y:S02]  /*a810*/  MUFU.EX2 R149, R149 ;  /* 0x0000009500957308 */ /* 0x000e640000000800 */
[----:B------:R-:W-:Y:S04]  /*a820*/  FADD.FTZ R0, R123, R0 ;  /* 0x000000007b007221 */ /* 0x000fe80000010000 */
[----:B------:R-:W-:Y:S01]  /*a830*/  FADD.FTZ R0, R122, R0 ;  /* 0x000000007a007221 */ /* 0x000fe20000010000 */
[----:B------:R-:W-:Y:S01]  /*a840*/  HMMA.16816.F32.BF16 R64, R72, R102, R64 ;  /* 0x000000664840723c */ /* 0x000fe20000041840 */
[----:B------:R-:W2:Y:S03]  /*a850*/  LDSM.16.MT88.4 R100, [R224+0x3900] ;  /* 0x00390000e064783b */ /* 0x000ea60000004200 */
[----:B------:R-:W-:Y:S02]  /*a860*/  FADD.FTZ R0, R120, R0 ;  /* 0x0000000078007221 */ /* 0x000fe40000010000 */
[----:B---3--:R-:W-:Y:S02]  /*a870*/  FFMA.FTZ R2, R3, R170, R171 ;  /* 0x000000aa03027223 */ /* 0x008fe400000100ab */
[----:B------:R-:W-:Y:S04]  /*a880*/  FADD.FTZ R0, R155, R0 ;  /* 0x000000009b007221 */ /* 0x000fe80000010000 */
[----:B------:R-:W-:Y:S02]  /*a890*/  FADD.FTZ R2, R167, R2 ;  /* 0x00000002a7027221 */ /* 0x000fe40000010000 */
[----:B------:R-:W-:Y:S02]  /*a8a0*/  FADD.FTZ R0, R131, R0 ;  /* 0x0000000083007221 */ /* 0x000fe40000010000 */
[----:B------:R-:W-:Y:S01]  /*a8b0*/  FADD.FTZ R2, R165, R2 ;  /* 0x00000002a5027221 */ /* 0x000fe20000010000 */
[----:B-1----:R-:W-:Y:S01]  /*a8c0*/  F2FP.BF16.PACK_AB R135, R149, R70 ;  /* 0x000000469587723e */ /* 0x002fe200000010ff */
[----:B------:R-:W-:Y:S02]  /*a8d0*/  FADD.FTZ R0, R130, R0 ;  /* 0x0000000082007221 */ /* 0x000fe40000010000 */
[----:B------:R-:W-:Y:S02]  /*a8e0*/  FADD.FTZ R2, R110, R2 ;  /* 0x000000026e027221 */ /* 0x000fe40000010000 */
[----:B------:R-:W-:Y:S02]  /*a8f0*/  FADD.FTZ R0, R128, R0 ;  /* 0x0000000080007221 */ /* 0x000fe40000010000 */
[C---:B------:R-:W-:Y:S01]  /*a900*/  HMMA.16816.F32.BF16 R72, R132.reuse, R84, R4 ;  /* 0x000000548448723c */ /* 0x040fe20000041804 */
[----:B------:R-:W-:Y:S04]  /*a910*/  LDSM.16.MT88.4 R4, [R224+0x7900] ;  /* 0x00790000e004783b */ /* 0x000fe80000004200 */
[----:B------:R-:W-:Y:S02]  /*a920*/  FADD.FTZ R2, R108, R2 ;  /* 0x000000026c027221 */ /* 0x000fe40000010000 */
[----:B------:R-:W-:Y:S01]  /*a930*/  FADD.FTZ R0, R151, R0 ;  /* 0x0000000097007221 */ /* 0x000fe20000010000 */
        /* <DEDUP_REMOVED lines=8> */
[----:B------:R-:W-:Y:S04]  /*a9c0*/  FADD.FTZ R2, R218, R2 ;  /* 0x00000002da027221 */ /* 0x000fe80000010000 */
[C---:B------:R-:W-:Y:S04]  /*a9d0*/  HMMA.16816.F32.BF16 R88, R132.reuse, R92, R20 ;  /* 0x0000005c8458723c */ /* 0x040fe80000041814 */
[----:B------:R-:W-:Y:S02]  /*a9e0*/  FADD.FTZ R2, R117, R2 ;  /* 0x0000000275027221 */ /* 0x000fe40000010000 */
[----:B------:R-:W3:Y:S02]  /*a9f0*/  LDSM.16.MT88.4 R116, [R222+0x7900] ;  /* 0x00790000de74783b */ /* 0x000ee40000004200 */
[C---:B------:R-:W-:Y:S04]  /*aa00*/  HMMA.16816.F32.BF16 R92, R132.reuse, R94, R24 ;  /* 0x0000005e845c723c */ /* 0x040fe80000041818 */
[----:B------:R-:W-:Y:S04]  /*aa10*/  FADD.FTZ R2, R214, R2 ;  /* 0x00000002d6027221 */ /* 0x000fe80000010000 */
[C---:B--2---:R-:W-:Y:S04]  /*aa20*/  HMMA.16816.F32.BF16 R96, R132.reuse, R100, R28 ;  /* 0x000000648460723c */ /* 0x044fe8000004181c */
[----:B------:R-:W-:Y:S04]  /*aa30*/  FADD.FTZ R2, R207, R2 ;  /* 0x00000002cf027221 */ /* 0x000fe80000010000 */
[C---:B------:R-:W-:Y:S04]  /*aa40*/  HMMA.16816.F32.BF16 R100, R132.reuse, R102, R32 ;  /* 0x000000668464723c */ /* 0x040fe80000041820 */
[----:B------:R-:W-:Y:S04]  /*aa50*/  FADD.FTZ R2, R205, R2 ;  /* 0x00000002cd027221 */ /* 0x000fe80000010000 */
[C---:B-1----:R-:W-:Y:S04]  /*aa60*/  HMMA.16816.F32.BF16 R104, R132.reuse, R108, R36 ;  /* 0x0000006c8468723c */ /* 0x042fe80000041824 */
[----:B------:R-:W-:Y:S02]  /*aa70*/  FADD.FTZ R2, R125, R2 ;  /* 0x000000027d027221 */ /* 0x000fe40000010000 */
[----:B------:R-:W1:Y:S02]  /*aa80*/  LDSM.16.MT88.4 R124, [R225+0x7900] ;  /* 0x00790000e17c783b */ /* 0x000e640000004200 */
[C---:B------:R-:W-:Y:S04]  /*aa90*/  HMMA.16816.F32.BF16 R108, R132.reuse, R110, R40 ;  /* 0x0000006e846c723c */ /* 0x040fe80000041828 */
[----:B------:R-:W-:Y:S04]  /*aaa0*/  FADD.FTZ R2, R198, R2 ;  /* 0x00000002c6027221 */ /* 0x000fe80000010000 */
[----:B------:R-:W-:Y:S04]  /*aab0*/  FADD.FTZ R2, R189, R2 ;  /* 0x00000002bd027221 */ /* 0x000fe80000010000 */
[----:B------:R-:W-:Y:S04]  /*aac0*/  FADD.FTZ R2, R188, R2 ;  /* 0x00000002bc027221 */ /* 0x000fe80000010000 */
[----:B------:R-:W-:Y:S04]  /*aad0*/  FADD.FTZ R2, R161, R2 ;  /* 0x00000002a1027221 */ /* 0x000fe80000010000 */
[----:B------:R-:W-:Y:S04]  /*aae0*/  FADD.FTZ R2, R162, R2 ;  /* 0x00000002a2027221 */ /* 0x000fe80000010000 */
[----:B------:R-:W-:Y:S02]  /*aaf0*/  FADD.FTZ R2, R113, R2 ;  /* 0x0000000271027221 */ /* 0x000fe40000010000 */
[C---:B---3--:R-:W-:Y:S03]  /*ab00*/  HMMA.16816.F32.BF16 R112, R132.reuse, R116, R44 ;  /* 0x000000748470723c */ /* 0x048fe6000004182c */
        /* <DEDUP_REMOVED lines=15> */
[----:B------:R-:W-:Y:S04]  /*ac00*/  FADD.FTZ R0, R139, R2 ;  /* 0x000000028b007221 */ /* 0x000fe80000010000 */
[----:B------:R-:W-:Y:S04]  /*ac10*/  FADD.FTZ R2, R136, R0 ;  /* 0x0000000088027221 */ /* 0x000fe80000010000 */
[----:B------:R-:W-:Y:S02]  /*ac20*/  FADD.FTZ R2, R148, R2 ;  /* 0x0000000294027221 */ /* 0x000fe40000010000 */
[----:B------:R-:W-:Y:S01]  /*ac30*/  FADD.FTZ R0, R70, R3 ;  /* 0x0000000346007221 */ /* 0x000fe20000010000 */
[----:B------:R-:W-:Y:S01]  /*ac40*/  MOV R3, R69 ;  /* 0x0000004500037202 */ /* 0x000fe20000000f00 */
[----:B------:R-:W-:Y:S01]  /*ac50*/  IMAD.MOV.U32 R70, RZ, RZ, R68 ;  /* 0x000000ffff467224 */ /* 0x000fe200078e0044 */
[----:B------:R1:W-:Y:S01]  /*ac60*/  STL [R1+0x18], R2 ;  /* 0x0000180201007387 */ /* 0x0003e20000100800 */
[----:B------:R-:W-:Y:S05]  /*ac70*/  FADD.FTZ R0, R149, R0 ;  /* 0x0000000095007221 */ /* 0x000fea0000010000 */
[----:B------:R1:W-:Y:S01]  /*ac80*/  STL [R1+0x1c], R0 ;  /* 0x00001c0001007387 */ /* 0x0003e20000100800 */
[----:B------:R-:W-:-:S05]  /*ac90*/  @P0 BRA `(.L_x_503) ;  /* 0xffffb7c000000947 */ /* 0x000fca000383ffff */
.L_x_502:
[----:B------:R-:W-:-:S13]  /*aca0*/  ISETP.LE.AND P0, PT, RZ, UR25, PT ;  /* 0x00000019ff007c0c */ /* 0x000fda000bf03270 */
[----:B------:R-:W-:Y:S05]  /*acb0*/  @!P0 BRA `(.L_x_504) ;  /* 0x0000403000008947 */ /* 0x000fea0003800000 */
[----:B------:R-:W2:Y:S01]  /*acc0*/  LDL.64 R10, [R1+0x40] ;  /* 0x00004000010a7983 */ /* 0x000ea20000100a00 */
[----:B------:R-:W-:-:S03]  /*acd0*/  ULDC.64 UR4, c[0x0][0x1e0] ;  /* 0x0000780000047ab9 */ /* 0x000fc60000000a00 */
[----:B------:R-:W3:Y:S04]  /*ace0*/  LDL.64 R6, [R1+0x48] ;  /* 0x0000480001067983 */ /* 0x000ee80000100a00 */
[----:B------:R-:W4:Y:S04]  /*acf0*/  LDL.64 R8, [R1+0x30] ;  /* 0x0000300001087983 */ /* 0x000f280000100a00 */
[----:B------:R-:W5:Y:S01]  /*ad00*/  LDL.64 R4, [R1+0x38] ;  /* 0x0000380001047983 */ /* 0x000f620000100a00 */
[----:B------:R-:W-:Y:S01]  /*ad10*/  UIADD3 UR12, UP0, UR12, 0x80, URZ ;  /* 0x000000800c0c7890 */ /* 0x000fe2000ff1e03f */
[----:B------:R-:W-:Y:S01]  /*ad20*/  IMAD.MOV.U32 R71, RZ, RZ, R68 ;  /* 0x000000ffff477224 */ /* 0x000fe200078e0044 */
[----:B------:R-:W-:Y:S01]  /*ad30*/  USHF.L.U64.HI UR6, UR4, 0x6, UR5 ;  /* 0x0000000604067899 */ /* 0x000fe20008010205 */
[----:B------:R-:W-:Y:S01]  /*ad40*/  MOV R70, R69 ;  /* 0x0000004500467202 */ /* 0x000fe20000000f00 */
[----:B------:R-:W-:-:S02]  /*ad50*/  USHF.L.U32 UR7, UR4, 0x6, URZ ;  /* 0x0000000604077899 */ /* 0x000fc4000800063f */
[----:B------:R-:W-:Y:S02]  /*ad60*/  UMOV UR8, 0x7 ;  /* 0x0000000700087882 */ /* 0x000fe40000000000 */
[----:B------:R-:W-:Y:S02]  /*ad70*/  ULDC.64 UR4, c[0x0][0x208] ;  /* 0x0000820000047ab9 */ /* 0x000fe40000000a00 */
[----:B------:R-:W-:Y:S02]  /*ad80*/  USHF.L.U64.HI UR8, UR4, UR8, UR5 ;  /* 0x0000000804087299 */ /* 0x000fe40008010205 */
[----:B------:R-:W-:Y:S02]  /*ad90*/  USHF.L.U32 UR11, UR4, 0x7, URZ ;  /* 0x00000007040b7899 */ /* 0x000fe4000800063f */
[----:B------:R-:W-:Y:S01]  /*ada0*/  UIADD3.X UR9, URZ, UR9, URZ, UP0, !UPT ;  /* 0x000000093f097290 */ /* 0x000fe200087fe43f */
[----:B-12---:R-:W-:Y:S02]  /*adb0*/  IADD3 R0, P0, R10, 0x40, RZ ;  /* 0x000000400a007810 */ /* 0x006fe40007f1e0ff */
[----:B---3--:R-:W-:-:S03]  /*adc0*/  IADD3 R2, P1, R6, 0x40, RZ ;  /* 0x0000004006027810 */ /* 0x008fc60007f3e0ff */
[----:B------:R4:W-:Y:S02]  /*add0*/  STL [R1+0x2c], R0 ;  /* 0x00002c0001007387 */ /* 0x0009e40000100800 */
[----:B-----5:R-:W-:Y:S02]  /*ade0*/  IMAD.X R3, RZ, RZ, R5, P1 ;  /* 0x000000ffff037224 */ /* 0x020fe400008e0605 */
[----:B------:R-:W-:Y:S01]  /*adf0*/  IMAD.MOV.U32 R4, RZ, RZ, R6 ;  /* 0x000000ffff047224 */ /* 0x000fe200078e0006 */
[----:B----4-:R-:W-:-:S05]  /*ae00*/  IADD3.X R0, RZ, R9, RZ, P0, !PT ;  /* 0x00000009ff007210 */ /* 0x010fca00007fe4ff */
[----:B------:R1:W-:Y:S04]  /*ae10*/  STL [R1+0x28], R0 ;  /* 0x0000280001007387 */ /* 0x0003e80000100800 */
[----:B------:R1:W-:Y:S04]  /*ae20*/  STL.64 [R1+0x20], R2 ;  /* 0x0000200201007387 */ /* 0x0003e80000100a00 */
[----:B------:R1:W-:Y:S02]  /*ae30*/  STL.64 [R1+0x38], R4 ;  /* 0x0000380401007387 */ /* 0x0003e40000100a00 */
.L_x_505:
[----:B------:R-:W2:Y:S01]  /*ae40*/  LDL.64 R156, [R1+0x38] ;  /* 0x00003800019c7983 */ /* 0x000ea20000100a00 */
[----:B------:R-:W-:Y:S04]  /*ae50*/  DEPBAR.LE SB0, 0x0 ;  /* 0x000080000000791a */ /* 0x000fe80000000000 */
[----:B------:R-:W-:Y:S01]  /*ae60*/  USHF.R.S32.HI UR5, URZ, 0x1f, UR25 ;  /* 0x0000001f3f057899 */ /* 0x000fe20008011419 */
[----:B------:R-:W3:Y:S01]  /*ae70*/  LDL.64 R68, [R1+0x20] ;  /* 0x0000200001447983 */ /* 0x000ee20000100a00 */
[----:B------:R-:W-:Y:S01]  /*ae80*/  UIMAD UR4, UR8, UR25, URZ ;  /* 0x00000019080472a4 */ /* 0x000fe2000f8e023f */
[----:B-1----:R-:W-:Y:S01]  /*ae90*/  MOV R2, UR11 ;  /* 0x0000000b00027c02 */ /* 0x002fe20008000f00 */
[----:B------:R-:W-:Y:S02]  /*aea0*/  UISETP.GT.AND UP0, UPT, UR25, URZ, UPT ;  /* 0x0000003f1900728c */ /* 0x000fe4000bf04270 */
[----:B------:R-:W-:Y:S01]  /*aeb0*/  UIMAD UR4, UR5, UR11, UR4 ;  /* 0x0000000b050472a4 */ /* 0x000fe2000f8e0204 */
[----:B------:R-:W-:Y:S08]  /*aec0*/  BAR.SYNC.DEFER_BLOCKING 0x0 ;  /* 0x0000000000007b1d */ /* 0x000ff00000010000 */
        /* <DEDUP_REMOVED lines=17> */
[C---:B------:R-:W-:Y:S07]  /*afe0*/  HMMA.16816.F32.BF16 R28, R140.reuse, R32, RZ ;  /* 0x000000208c1c723c */ /* 0x040fee00000418ff */
[----:B------:R-:W-:Y:S01]  /*aff0*/  LDSM.16.M88.4 R160, [R238] ;  /* 0x00000000eea0783b */ /* 0x000fe20000000200 */
[C---:B------:R-:W-:Y:S07]  /*b000*/  HMMA.16816.F32.BF16 R32, R140.reuse, R34, RZ ;  /* 0x000000228c20723c */ /* 0x040fee00000418ff */
[----:B------:R-:W-:Y:S01]  /*b010*/  LDSM.16.M88.4 R164, [R237] ;  /* 0x00000000eda4783b */ /* 0x000fe20000000200 */
[C---:B------:R-:W-:Y:S07]  /*b020*/  HMMA.16816.F32.BF16 R36, R140.reuse, R40, RZ ;  /* 0x000000288c24723c */ /* 0x040fee00000418ff */
[----:B------:R-:W-:Y:S01]  /*b030*/  LDSM.16.M88.4 R168, [R236] ;  /* 0x00000000eca8783b */ /* 0x000fe20000000200 */
[C---:B------:R-:W-:Y:S08]  /*b040*/  HMMA.16816.F32.BF16 R40, R140.reuse, R42, RZ ;  /* 0x0000002a8c28723c */ /* 0x040ff000000418ff */
[C---:B-1----:R-:W-:Y:S08]  /*b050*/  HMMA.16816.F32.BF16 R44, R140.reuse, R48, RZ ;  /* 0x000000308c2c723c */ /* 0x042ff000000418ff */
[C---:B------:R-:W-:Y:S08]  /*b060*/  HMMA.16816.F32.BF16 R48, R140.reuse, R50, RZ ;  /* 0x000000328c30723c */ /* 0x040ff000000418ff */
[C---:B------:R-:W-:Y:S08]  /*b070*/  HMMA.16816.F32.BF16 R52, R140.reuse, R56, RZ ;  /* 0x000000388c34723c */ /* 0x040ff000000418ff */
[C---:B------:R-:W-:Y:S08]  /*b080*/  HMMA.16816.F32.BF16 R56, R140.reuse, R58, RZ ;  /* 0x0000003a8c38723c */ /* 0x040ff000000418ff */
[C---:B----4-:R-:W-:Y:S08]  /*b090*/  HMMA.16816.F32.BF16 R60, R140.reuse, R64, RZ ;  /* 0x000000408c3c723c */ /* 0x050ff000000418ff */
[----:B------:R-:W-:Y:S08]  /*b0a0*/  HMMA.16816.F32.BF16 R64, R140, R66, RZ ;  /* 0x000000428c40723c */ /* 0x000ff000000418ff */
[C---:B------:R-:W-:Y:S08]  /*b0b0*/  HMMA.16816.F32.BF16 R4, R144.reuse, R136, R4 ;  /* 0x000000889004723c */ /* 0x040ff00000041804 */
[C---:B------:R-:W-:Y:S08]  /*b0c0*/  HMMA.16816.F32.BF16 R8, R144.reuse, R138, R8 ;  /* 0x0000008a9008723c */ /* 0x040ff00000041808 */
[C---:B-----5:R-:W-:Y:S08]  /*b0d0*/  HMMA.16816.F32.BF16 R12, R144.reuse, R148, R12 ;  /* 0x00000094900c723c */ /* 0x060ff0000004180c */
[C---:B------:R-:W-:Y:S08]  /*b0e0*/  HMMA.16816.F32.BF16 R16, R144.reuse, R150, R16 ;  /* 0x000000969010723c */ /* 0x040ff00000041810 */
[C---:B------:R-:W-:Y:S08]  /*b0f0*/  HMMA.16816.F32.BF16 R20, R144.reuse, R152, R20 ;  /* 0x000000989014723c */ /* 0x040ff00000041814 */
[C---:B------:R-:W-:Y:S04]  /*b100*/  HMMA.16816.F32.BF16 R24, R144.reuse, R154, R24 ;  /* 0x0000009a9018723c */ /* 0x040fe80000041818 */
[C---:B--2---:R-:W-:Y:S02]  /*b110*/  IMAD.WIDE.U32 R136, R2.reuse, UR25, R156 ;  /* 0x0000001902887c25 */ /* 0x044fe4000f8e009c */
[----:B------:R-:W-:Y:S03]  /*b120*/  LDSM.16.M88.4 R156, [R239] ;  /* 0x00000000ef9c783b */ /* 0x000fe60000000200 */
[----:B------:R-:W-:Y:S03]  /*b130*/  IADD3 R0, R137, UR4, RZ ;  /* 0x0000000489007c10 */ /* 0x000fe6000fffe0ff */
[----:B---3--:R-:W-:Y:S01]  /*b140*/  IMAD.WIDE.U32 R2, R2, UR25, R68 ;  /* 0x0000001902027c25 */ /* 0x008fe2000f8e0044 */
[C---:B------:R-:W-:Y:S01]  /*b150*/  LEA R68, P1, R136.reuse, c[0x0][0x1f8], 0x1 ;  /* 0x00007e0088447a11 */ /* 0x040fe200078208ff */
[----:B------:R-:W-:Y:S03]  /*b160*/  UIADD3 UR25, UR25, -0x1, URZ ;  /* 0xffffffff19197890 */ /* 0x000fe6000fffe03f */
[----:B------:R-:W-:Y:S01]  /*b170*/  LEA.HI.X R69, R136, c[0x0][0x1fc], R0, 0x1, P1 ;  /* 0x00007f0088457a11 */ /* 0x000fe200008f0c00 */
[----:B------:R-:W-:Y:S01]  /*b180*/  @UP0 USHF.R.S32.HI UR13, URZ, 0x1f, UR25 ;  /* 0x0000001f3f0d0899 */ /* 0x000fe20008011419 */
[----:B------:R-:W1:Y:S01]  /*b190*/  LDSM.16.M88.4 R136, [R240] ;  /* 0x00000000f088783b */ /* 0x000e620000000200 */
[----:B------:R-:W-:Y:S01]  /*b1a0*/  IADD3 R3, R3, UR4, RZ ;  /* 0x0000000403037c10 */ /* 0x000fe2000fffe0ff */
[----:B------:R-:W-:Y:S01]  /*b1b0*/  ULDC.64 UR4, c[0x0][0x1e0] ;  /* 0x0000780000047ab9 */ /* 0x000fe20000000a00 */
[C---:B------:R-:W-:Y:S04]  /*b1c0*/  LEA R188, P0, R2.reuse, c[0x0][0x1f8], 0x1 ;  /* 0x00007e0002bc7a11 */ /* 0x040fe800078008ff */
[----:B------:R-:W-:Y:S01]  /*b1d0*/  LEA.HI.X R189, R2, c[0x0][0x1fc], R3, 0x1, P0 ;  /* 0x00007f0002bd7a11 */ /* 0x000fe200000f0c03 */
[----:B------:R-:W-:Y:S01]  /*b1e0*/  @!PT LDS RZ, [RZ] ;  /* 0x00000000fffff984 */ /* 0x000fe20000000800 */
[----:B------:R-:W-:Y:S01]  /*b1f0*/  @!PT LDS RZ, [RZ] ;  /* 0x00000000fffff984 */ /* 0x000fe20000000800 */
[----:B------:R-:W-:Y:S01]  /*b200*/  @!PT LDS RZ, [RZ] ;  /* 0x00000000fffff984 */ /* 0x000fe20000000800 */
[----:B------:R2:W-:Y:S01]  /*b210*/  LDGSTS.E.BYPASS.LTC128B.128 [R243+0x100], [R68.64], !P5 ;  /* 0x0010000044f37fae */ /* 0x0005e2000e901d52 */
[----:B------:R-:W-:Y:S01]  /*b220*/  IADD3 R2, P0, R68, UR10, RZ ;  /* 0x0000000a44027c10 */ /* 0x000fe2000ff1e0ff */
[----:B------:R-:W-:Y:S02]  /*b230*/  @UP0 UIMAD.WIDE.U32 UR20, UR25, UR4, URZ ;  /* 0x00000004191402a5 */ /* 0x000fe4000f8e003f */
[----:B------:R-:W-:Y:S01]  /*b240*/  @UP0 UIMAD UR13, UR13, UR4, URZ ;  /* 0x000000040d0d02a4 */ /* 0x000fe2000f8e023f */
[----:B------:R-:W-:Y:S01]  /*b250*/  IADD3.X R3, R69, UR14, RZ, P0, !PT ;  /* 0x0000000e45037c10 */ /* 0x000fe200087fe4ff */
[----:B------:R-:W-:Y:S01]  /*b260*/  @UP0 USHF.L.U32 UR4, UR20, 0x7, URZ ;  /* 0x0000000714040899 */ /* 0x000fe2000800063f */
[C---:B------:R-:W-:Y:S01]  /*b270*/  IADD3 R150, P2, R2.reuse, UR16, RZ ;  /* 0x0000001002967c10 */ /* 0x040fe2000ff5e0ff */
[----:B------:R3:W-:Y:S01]  /*b280*/  LDGSTS.E.BYPASS.LTC128B.128 [R243+0x4100], [R188.64], !P4 ;  /* 0x04100000bcf37fae */ /* 0x0007e2000e101d52 */
[----:B------:R-:W-:Y:S02]  /*b290*/  @UP0 UIMAD UR13, UR25, UR5, UR13 ;  /* 0x00000005190d02a4 */ /* 0x000fe4000f8e020d */
[C---:B------:R-:W-:Y:S02]  /*b2a0*/  IADD3.X R151, R3.reuse, UR15, RZ, P2, !PT ;  /* 0x0000000f03977c10 */ /* 0x040fe400097fe4ff */
[----:B------:R-:W-:Y:S03]  /*b2b0*/  @UP0 UIADD3 UR13, UR21, UR13, URZ ;  /* 0x0000000d150d0290 */ /* 0x000fe6000fffe03f */
[----:B------:R4:W-:Y:S01]  /*b2c0*/  LDGSTS.E.BYPASS.LTC128B.128 [R243+0x1100], [R2.64], !P5 ;  /* 0x0110000002f37fae */ /* 0x0009e2000e901d52 */
[----:B------:R-:W-:Y:S07]  /*b2d0*/  @UP0 USHF.L.U64.HI UR13, UR20, 0x7, UR13 ;  /* 0x00000007140d0899 */ /* 0x000fee000801020d */
[----:B------:R4:W-:Y:S01]  /*b2e0*/  LDGSTS.E.BYPASS.LTC128B.128 [R243+0x5100], [R2.64+0x80], !P4 ;  /* 0x0510008002f37fae */ /* 0x0009e2000e101d52 */
[----:B--2---:R-:W-:Y:S04]  /*b2f0*/  IADD3 R68, P0, R2, UR10, RZ ;  /* 0x0000000a02447c10 */ /* 0x004fe8000ff1e0ff */
[----:B------:R-:W-:Y:S01]  /*b300*/  IADD3.X R69, R3, UR14, RZ, P0, !PT ;  /* 0x0000000e03457c10 */ /* 0x000fe200087fe4ff */
[C---:B-1----:R-:W-:Y:S03]  /*b310*/  HMMA.16816.F32.BF16 R28, R144.reuse, R136, R28 ;  /* 0x00000088901c723c */ /* 0x042fe6000004181c */
[C---:B------:R-:W-:Y:S01]  /*b320*/  IADD3 R148, P1, R68.reuse, UR10, RZ ;  /* 0x0000000a44947c10 */ /* 0x040fe2000ff3e0ff */
[----:B------:R1:W-:Y:S03]  /*b330*/  LDGSTS.E.BYPASS.LTC128B.128 [R243+0x2100], [R68.64], !P5 ;  /* 0x0210000044f37fae */ /* 0x0003e6000e901d52 */
[C---:B------:R-:W-:Y:S01]  /*b340*/  IADD3.X R149, R69.reuse, UR14, RZ, P1, !PT ;  /* 0x0000000e45957c10 */ /* 0x040fe20008ffe4ff */
[C---:B------:R-:W-:Y:S04]  /*b350*/  HMMA.16816.F32.BF16 R32, R144.reuse, R138, R32 ;  /* 0x0000008a9020723c */ /* 0x040fe80000041820 */
[----:B------:R2:W-:Y:S04]  /*b360*/  LDGSTS.E.BYPASS.LTC128B.128 [R243+0x6100], [R150.64], !P4 ;  /* 0x0610000096f37fae */ /* 0x0005e8000e101d52 */
[C---:B------:R-:W-:Y:S04]  /*b370*/  HMMA.16816.F32.BF16 R36, R144.reuse, R156, R36 ;  /* 0x0000009c9024723c */ /* 0x040fe80000041824 */
[----:B------:R2:W-:Y:S01]  /*b380*/  LDGSTS.E.BYPASS.LTC128B.128 [R243+0x3100], [R148.64], !P5 ;  /* 0x0310000094f37fae */ /* 0x0005e2000e901d52 */
[----:B----4-:R-:W-:Y:S03]  /*b390*/  IADD3 R2, P0, R68, UR16, RZ ;  /* 0x0000001044027c10 */ /* 0x010fe6000ff1e0ff */
[C---:B------:R-:W-:Y:S04]  /*b3a0*/  HMMA.16816.F32.BF16 R40, R144.reuse, R158, R40 ;  /* 0x0000009e9028723c */ /* 0x040fe80000041828 */
[----:B------:R-:W-:Y:S02]  /*b3b0*/  IADD3.X R3, R69, UR15, RZ, P0, !PT ;  /* 0x0000000f45037c10 */ /* 0x000fe400087fe4ff */
[----:B------:R-:W-:Y:S02]  /*b3c0*/  PLOP3.LUT P0, PT, PT, PT, UP0, 0x80, 0x0 ;  /* 0x000000000000781c */ /* 0x000fe40003f0f008 */
[C---:B------:R-:W-:Y:S01]  /*b3d0*/  HMMA.16816.F32.BF16 R44, R144.reuse, R160, R44 ;  /* 0x000000a0902c723c */ /* 0x040fe2000004182c */
[----:B------:R4:W-:Y:S07]  /*b3e0*/  LDGSTS.E.BYPASS.LTC128B.128 [R243+0x7100], [R2.64], !P4 ;  /* 0x0710000002f37fae */ /* 0x0009ee000e101d52 */
[C---:B------:R-:W-:Y:S01]  /*b3f0*/  HMMA.16816.F32.BF16 R48, R144.reuse, R162, R48 ;  /* 0x000000a29030723c */ /* 0x040fe20000041830 */
[----:B------:R-:W-:Y:S07]  /*b400*/  LDSM.16.M88.4 R136, [R226+0x8900] ;  /* 0x00890000e288783b */ /* 0x000fee0000000200 */
[C---:B------:R-:W-:Y:S01]  /*b410*/  HMMA.16816.F32.BF16 R52, R144.reuse, R164, R52 ;  /* 0x000000a49034723c */ /* 0x040fe20000041834 */
[----:B--2---:R-:W2:Y:S07]  /*b420*/  LDSM.16.M88.4 R148, [R226+0x8100] ;  /* 0x00810000e294783b */ /* 0x004eae0000000200 */
[C---:B------:R-:W-:Y:S01]  /*b430*/  HMMA.16816.F32.BF16 R56, R144.reuse, R166, R56 ;  /* 0x000000a69038723c */ /* 0x040fe20000041838 */
[----:B------:R-:W0:Y:S07]  /*b440*/  LDGDEPBAR ;  /* 0x00000000000079af */ /* 0x000e2e0000000000 */
[C---:B------:R-:W-:Y:S01]  /*b450*/  HMMA.16816.F32.BF16 R60, R144.reuse, R168, R60 ;  /* 0x000000a8903c723c */ /* 0x040fe2000004183c */
[----:B------:R-:W5:Y:S07]  /*b460*/  LDSM.16.M88.4 R152, [R226+0x9100] ;  /* 0x00910000e298783b */ /* 0x000f6e0000000200 */
[----:B------:R-:W-:Y:S01]  /*b470*/  HMMA.16816.F32.BF16 R64, R144, R170, R64 ;  /* 0x000000aa9040723c */ /* 0x000fe20000041840 */
[----:B------:R-:W1:Y:S08]  /*b480*/  LDSM.16.M88.4 R156, [R226+0x9900] ;  /* 0x00990000e29c783b */ /* 0x000e700000000200 */
[----:B------:R-:W1:Y:S01]  /*b490*/  LDSM.16.M88.4 R160, [R226+0xa100] ;  /* 0x00a10000e2a0783b */ /* 0x000e620000000200 */
[C---:B--2---:R-:W-:Y:S07]  /*b4a0*/  HMMA.16816.F32.BF16 R4, R172.reuse, R148, R4 ;  /* 0x00000094ac04723c */ /* 0x044fee0000041804 */
[----:B------:R-:W-:Y:S01]  /*b4b0*/  LDSM.16.M88.4 R164, [R220+0xc100] ;  /* 0x00c10000dca4783b */ /* 0x000fe20000000200 */
[C---:B------:R-:W-:Y:S07]  /*b4c0*/  HMMA.16816.F32.BF16 R8, R172.reuse, R150, R8 ;  /* 0x00000096ac08723c */ /* 0x040fee0000041808 */
[----:B------:R-:W2:Y:S01]  /*b4d0*/  LDSM.16.M88.4 R148, [R226+0xa900] ;  /* 0x00a90000e294783b */ /* 0x000ea20000000200 */
[C---:B------:R-:W-:Y:S07]  /*b4e0*/  HMMA.16816.F32.BF16 R12, R172.reuse, R136, R12 ;  /* 0x00000088ac0c723c */ /* 0x040fee000004180c */
[----:B------:R-:W-:Y:S01]  /*b4f0*/  LDSM.16.M88.4 R168, [R233] ;  /* 0x00000000e9a8783b */ /* 0x000fe20000000200 */
[C---:B------:R-:W-:Y:S07]  /*b500*/  HMMA.16816.F32.BF16 R16, R172.reuse, R138, R16 ;  /* 0x0000008aac10723c */ /* 0x040fee0000041810 */
[----:B------:R-:W2:Y:S01]  /*b510*/  LDSM.16.M88.4 R136, [R226+0xb100] ;  /* 0x00b10000e288783b */ /* 0x000ea20000000200 */
[C---:B-----5:R-:W-:Y:S07]  /*b520*/  HMMA.16816.F32.BF16 R20, R172.reuse, R152, R20 ;  /* 0x00000098ac14723c */ /* 0x060fee0000041814 */
[----:B---3--:R-:W-:Y:S01]  /*b530*/  LDSM.16.M88.4 R188, [R226+0xd100] ;  /* 0x00d10000e2bc783b */ /* 0x008fe20000000200 */
[C---:B------:R-:W-:Y:S07]  /*b540*/  HMMA.16816.F32.BF16 R24, R172.reuse, R154, R24 ;  /* 0x0000009aac18723c */ /* 0x040fee0000041818 */
[----:B------:R-:W3:Y:S01]  /*b550*/  LDSM.16.M88.4 R152, [R226+0xb900] ;  /* 0x00b90000e298783b */ /* 0x000ee20000000200 */
[C---:B-1----:R-:W-:Y:S07]  /*b560*/  HMMA.16816.F32.BF16 R28, R172.reuse, R156, R28 ;  /* 0x0000009cac1c723c */ /* 0x042fee000004181c */
[----:B------:R-:W-:Y:S01]  /*b570*/  LDSM.16.M88.4 R196, [R226+0xd900] ;  /* 0x00d90000e2c4783b */ /* 0x000fe20000000200 */
[C---:B------:R-:W-:Y:S07]  /*b580*/  HMMA.16816.F32.BF16 R32, R172.reuse, R158, R32 ;  /* 0x0000009eac20723c */ /* 0x040fee0000041820 */
[----:B------:R-:W1:Y:S01]  /*b590*/  LDSM.16.M88.4 R156, [R223] ;  /* 0x00000000df9c783b */ /* 0x000e620000000200 */
[C---:B------:R-:W-:Y:S07]  /*b5a0*/  HMMA.16816.F32.BF16 R36, R172.reuse, R160, R36 ;  /* 0x000000a0ac24723c */ /* 0x040fee0000041824 */
[----:B------:R-:W-:Y:S01]  /*b5b0*/  LDSM.16.M88.4 R200, [R226+0xe900] ;  /* 0x00e90000e2c8783b */ /* 0x000fe20000000200 */
[C---:B------:R-:W-:Y:S07]  /*b5c0*/  HMMA.16816.F32.BF16 R40, R172.reuse, R162, R40 ;  /* 0x000000a2ac28723c */ /* 0x040fee0000041828 */
[----:B------:R-:W5:Y:S01]  /*b5d0*/  LDSM.16.M88.4 R160, [R223+0x800] ;  /* 0x00080000dfa0783b */ /* 0x000f620000000200 */
[C---:B--2---:R-:W-:Y:S07]  /*b5e0*/  HMMA.16816.F32.BF16 R44, R172.reuse, R148, R44 ;  /* 0x00000094ac2c723c */ /* 0x044fee000004182c */
[----:B------:R-:W-:Y:S01]  /*b5f0*/  LDSM.16.M88.4 R204, [R226+0xf100] ;  /* 0x00f10000e2cc783b */ /* 0x000fe20000000200 */
[C---:B------:R-:W-:Y:S07]  /*b600*/  HMMA.16816.F32.BF16 R48, R172.reuse, R150, R48 ;  /* 0x00000096ac30723c */ /* 0x040fee0000041830 */
[----:B------:R-:W2:Y:S01]  /*b610*/  LDSM.16.M88.4 R148, [R223+0x1000] ;  /* 0x00100000df94783b */ /* 0x000ea20000000200 */
[C---:B------:R-:W-:Y:S07]  /*b620*/  HMMA.16816.F32.BF16 R52, R172.reuse, R136, R52 ;  /* 0x00000088ac34723c */ /* 0x040fee0000041834 */
[----:B------:R-:W-:Y:S01]  /*b630*/  LDSM.16.M88.4 R212, [R226+0xf900] ;  /* 0x00f90000e2d4783b */ /* 0x000fe20000000200 */
[C---:B------:R-:W-:Y:S07]  /*b640*/  HMMA.16816.F32.BF16 R56, R172.reuse, R138, R56 ;  /* 0x0000008aac38723c */ /* 0x040fee0000041838 */
[----:B------:R-:W2:Y:S01]  /*b650*/  LDSM.16.M88.4 R136, [R223+0x1800] ;  /* 0x00180000df88783b */ /* 0x000ea20000000200 */
[C---:B---3--:R-:W-:Y:S07]  /*b660*/  HMMA.16816.F32.BF16 R60, R172.reuse, R152, R60 ;  /* 0x00000098ac3c723c */ /* 0x048fee000004183c */
[----:B------:R-:W-:Y:S01]  /*b670*/  LDSM.16.M88.4 R216, [R223+0x4000] ;  /* 0x00400000dfd8783b */ /* 0x000fe20000000200 */
[----:B------:R-:W-:Y:S07]  /*b680*/  HMMA.16816.F32.BF16 R64, R172, R154, R64 ;  /* 0x0000009aac40723c */ /* 0x000fee0000041840 */
[----:B------:R-:W3:Y:S01]  /*b690*/  LDSM.16.M88.4 R152, [R223+0x2000] ;  /* 0x00200000df98783b */ /* 0x000ee20000000200 */
        /* <DEDUP_REMOVED lines=17> */
[----:B------:R-:W-:Y:S07]  /*b7b0*/  LDSM.16.M88.4 R156, [R220+0xe100] ;  /* 0x00e10000dc9c783b */ /* 0x000fee0000000200 */
[C---:B-----5:R-:W-:Y:S08]  /*b7c0*/  HMMA.16816.F32.BF16 R52, R176.reuse, R160, R52 ;  /* 0x000000a0b034723c */ /* 0x060ff00000041834 */
[C---:B------:R-:W-:Y:S01]  /*b7d0*/  HMMA.16816.F32.BF16 R56, R176.reuse, R162, R56 ;  /* 0x000000a2b038723c */ /* 0x040fe20000041838 */
[----:B------:R-:W-:Y:S07]  /*b7e0*/  LDSM.16.M88.4 R160, [R220+0xe900] ;  /* 0x00e90000dca0783b */ /* 0x000fee0000000200 */
[C---:B--2---:R-:W-:Y:S08]  /*b7f0*/  HMMA.16816.F32.BF16 R60, R176.reuse, R148, R60 ;  /* 0x00000094b03c723c */ /* 0x044ff0000004183c */
[----:B------:R-:W-:Y:S01]  /*b800*/  HMMA.16816.F32.BF16 R64, R176, R150, R64 ;  /* 0x00000096b040723c */ /* 0x000fe20000041840 */
[----:B------:R-:W1:Y:S07]  /*b810*/  LDSM.16.M88.4 R148, [R220+0xd900] ;  /* 0x00d90000dc94783b */ /* 0x000e6e0000000200 */
[C---:B------:R-:W-:Y:S08]  /*b820*/  HMMA.16816.F32.BF16 R4, R180.reuse, R164, R4 ;  /* 0x000000a4b404723c */ /* 0x040ff00000041804 */
[C---:B------:R-:W-:Y:S01]  /*b830*/  HMMA.16816.F32.BF16 R8, R180.reuse, R166, R8 ;  /* 0x000000a6b408723c */ /* 0x040fe20000041808 */
[----:B------:R-:W-:Y:S07]  /*b840*/  LDSM.16.M88.4 R164, [R220+0xf900] ;  /* 0x00f90000dca4783b */ /* 0x000fee0000000200 */
[C---:B------:R-:W-:Y:S08]  /*b850*/  HMMA.16816.F32.BF16 R12, R180.reuse, R136, R12 ;  /* 0x00000088b40c723c */ /* 0x040ff0000004180c */
[C---:B------:R-:W-:Y:S01]  /*b860*/  HMMA.16816.F32.BF16 R16, R180.reuse, R138, R16 ;  /* 0x0000008ab410723c */ /* 0x040fe20000041810 */
[----:B------:R-:W2:Y:S07]  /*b870*/  LDSM.16.M88.4 R136, [R220+0xf100] ;  /* 0x00f10000dc88783b */ /* 0x000eae0000000200 */
[C---:B---3--:R-:W-:Y:S08]  /*b880*/  HMMA.16816.F32.BF16 R20, R180.reuse, R152, R20 ;  /* 0x00000098b414723c */ /* 0x048ff00000041814 */
[C---:B------:R-:W-:Y:S01]  /*b890*/  HMMA.16816.F32.BF16 R24, R180.reuse, R154, R24 ;  /* 0x0000009ab418723c */ /* 0x040fe20000041818 */
[----:B------:R-:W3:Y:S07]  /*b8a0*/  LDSM.16.M88.4 R152, [R235] ;  /* 0x00000000eb98783b */ /* 0x000eee0000000200 */
[C---:B-1----:R-:W-:Y:S08]  /*b8b0*/  HMMA.16816.F32.BF16 R28, R180.reuse, R148, R28 ;  /* 0x00000094b41c723c */ /* 0x042ff0000004181c */
[C---:B------:R-:W-:Y:S01]  /*b8c0*/  HMMA.16816.F32.BF16 R32, R180.reuse, R150, R32 ;  /* 0x00000096b420723c */ /* 0x040fe20000041820 */
[----:B------:R-:W1:Y:S07]  /*b8d0*/  LDSM.16.M88.4 R148, [R234] ;  /* 0x00000000ea94783b */ /* 0x000e6e0000000200 */
[C---:B------:R-:W-:Y:S08]  /*b8e0*/  HMMA.16816.F32.BF16 R36, R180.reuse, R156, R36 ;  /* 0x0000009cb424723c */ /* 0x040ff00000041824 */
[C---:B------:R-:W-:Y:S01]  /*b8f0*/  HMMA.16816.F32.BF16 R40, R180.reuse, R158, R40 ;  /* 0x0000009eb428723c */ /* 0x040fe20000041828 */
[----:B------:R-:W5:Y:S07]  /*b900*/  LDSM.16.M88.4 R156, [R232] ;  /* 0x00000000e89c783b */ /* 0x000f6e0000000200 */
[C---:B------:R-:W-:Y:S08]  /*b910*/  HMMA.16816.F32.BF16 R44, R180.reuse, R160, R44 ;  /* 0x000000a0b42c723c */ /* 0x040ff0000004182c */
[C---:B------:R-:W-:Y:S01]  /*b920*/  HMMA.16816.F32.BF16 R48, R180.reuse, R162, R48 ;  /* 0x000000a2b430723c */ /* 0x040fe20000041830 */
[----:B------:R-:W-:Y:S07]  /*b930*/  LDSM.16.M88.4 R160, [R228] ;  /* 0x00000000e4a0783b */ /* 0x000fee0000000200 */
[C---:B--2---:R-:W-:Y:S08]  /*b940*/  HMMA.16816.F32.BF16 R52, R180.reuse, R136, R52 ;  /* 0x00000088b434723c */ /* 0x044ff00000041834 */
[C---:B------:R-:W-:Y:S01]  /*b950*/  HMMA.16816.F32.BF16 R56, R180.reuse, R138, R56 ;  /* 0x0000008ab438723c */ /* 0x040fe20000041838 */
[----:B------:R-:W2:Y:S07]  /*b960*/  LDSM.16.M88.4 R136, [R231] ;  /* 0x00000000e788783b */ /* 0x000eae0000000200 */
[C---:B------:R-:W-:Y:S08]  /*b970*/  HMMA.16816.F32.BF16 R60, R180.reuse, R164, R60 ;  /* 0x000000a4b43c723c */ /* 0x040ff0000004183c */
[----:B------:R-:W-:Y:S01]  /*b980*/  HMMA.16816.F32.BF16 R64, R180, R166, R64 ;  /* 0x000000a6b440723c */ /* 0x000fe20000041840 */
[----:B------:R-:W-:Y:S07]  /*b990*/  LDSM.16.M88.4 R164, [R226+0xc100] ;  /* 0x00c10000e2a4783b */ /* 0x000fee0000000200 */
[C---:B---3--:R-:W-:Y:S08]  /*b9a0*/  HMMA.16816.F32.BF16 R4, R184.reuse, R152, R4 ;  /* 0x00000098b804723c */ /* 0x048ff00000041804 */
[C---:B------:R-:W-:Y:S01]  /*b9b0*/  HMMA.16816.F32.BF16 R8, R184.reuse, R154, R8 ;  /* 0x0000009ab808723c */ /* 0x040fe20000041808 */
[----:B------:R-:W-:Y:S07]  /*b9c0*/  LDSM.16.M88.4 R152, [R229] ;  /* 0x00000000e598783b */ /* 0x000fee0000000200 */
[C---:B-1----:R-:W-:Y:S08]  /*b9d0*/  HMMA.16816.F32.BF16 R12, R184.reuse, R148, R12 ;  /* 0x00000094b80c723c */ /* 0x042ff0000004180c */
[C---:B------:R-:W-:Y:S01]  /*b9e0*/  HMMA.16816.F32.BF16 R16, R184.reuse, R150, R16 ;  /* 0x00000096b810723c */ /* 0x040fe20000041810 */
[----:B------:R-:W1:Y:S07]  /*b9f0*/  LDSM.16.M88.4 R148, [R230] ;  /* 0x00000000e694783b */ /* 0x000e6e0000000200 */
        /* <DEDUP_REMOVED lines=33> */
[C---:B--2---:R-:W-:Y:S08]  /*bc10*/  HMMA.16816.F32.BF16 R12, R208.reuse, R136, R12 ;  /* 0x00000088d00c723c */ /* 0x044ff0000004180c */
        /* <DEDUP_REMOVED lines=13> */
[----:B------:R-:W4:Y:S01]  /*bcf0*/  MUFU.TANH R154, R6 ;  /* 0x00000006009a7308 */ /* 0x000f220000002400 */
[----:B------:R-:W-:Y:S02]  /*bd00*/  FMUL.FTZ R15, R15, c[0x0][0x320] ;  /* 0x0000c8000f0f7a20 */ /* 0x000fe40000410000 */
[----:B------:R-:W-:Y:S01]  /*bd10*/  FMUL.FTZ R16, R16, c[0x0][0x320] ;  /* 0x0000c80010107a20 */ /* 0x000fe20000410000 */
[----:B-1----:R-:W-:Y:S01]  /*bd20*/  FMNMX.FTZ R0, R150, R70, !PT ;  /* 0x0000004696007209 */ /* 0x002fe20007810000 */
[----:B------:R-:W-:Y:S02]  /*bd30*/  FMUL.FTZ R17, R17, c[0x0][0x320] ;  /* 0x0000c80011117a20 */ /* 0x000fe40000410000 */
[----:B------:R-:W-:Y:S02]  /*bd40*/  FMUL.FTZ R18, R18, c[0x0][0x320] ;  /* 0x0000c80012127a20 */ /* 0x000fe40000410000 */
[----:B------:R-:W-:Y:S01]  /*bd50*/  FMUL.FTZ R19, R19, c[0x0][0x320] ;  /* 0x0000c80013137a20 */ /* 0x000fe20000410000 */
[----:B------:R1:W3:Y:S01]  /*bd60*/  MUFU.TANH R155, R7 ;  /* 0x00000007009b7308 */ /* 0x0002e20000002400 */
[----:B------:R-:W-:Y:S01]  /*bd70*/  FMUL.FTZ R12, R12, c[0x0][0x320] ;  /* 0x0000c8000c0c7a20 */ /* 0x000fe20000410000 */
[----:B--2---:R-:W-:Y:S08]  /*bd80*/  FMNMX.FTZ R0, R149, R0, !PT ;  /* 0x0000000095007209 */ /* 0x004ff00007810000 */
[----:B------:R-:W2:Y:S01]  /*bd90*/  MUFU.TANH R151, R8 ;  /* 0x0000000800977308 */ /* 0x000ea20000002400 */
[----:B----4-:R-:W-:Y:S09]  /*bda0*/  FMNMX.FTZ R3, R154, R71, !PT ;  /* 0x000000479a037209 */ /* 0x010ff20007810000 */
[----:B------:R-:W4:Y:S01]  /*bdb0*/  MUFU.TANH R148, R9 ;  /* 0x0000000900947308 */ /* 0x000f220000002400 */
[----:B-1----:R-:W1:Y:S01]  /*bdc0*/  LDSM.16.M88.4 R4, [R223+0x5000] ;  /* 0x00500000df04783b */ /* 0x002e620000000200 */
[----:B---3--:R-:W-:Y:S08]  /*bdd0*/  FMNMX.FTZ R3, R155, R3, !PT ;  /* 0x000000039b037209 */ /* 0x008ff00007810000 */
[----:B------:R-:W3:Y:S01]  /*bde0*/  MUFU.TANH R152, R10 ;  /* 0x0000000a00987308 */ /* 0x000ee20000002400 */
[----:B--2---:R-:W-:Y:S09]  /*bdf0*/  FMNMX.FTZ R0, R151, R0, !PT ;  /* 0x0000000097007209 */ /* 0x004ff20007810000 */
[----:B------:R2:W5:Y:S01]  /*be00*/  MUFU.TANH R153, R11 ;  /* 0x0000000b00997308 */ /* 0x0005620000002400 */
[----:B----4-:R-:W-:Y:S09]  /*be10*/  FMNMX.FTZ R0, R148, R0, !PT ;  /* 0x0000000094007209 */ /* 0x010ff20007810000 */
[----:B------:R-:W4:Y:S01]  /*be20*/  MUFU.TANH R138, R12 ;  /* 0x0000000c008a7308 */ /* 0x000f220000002400 */
[----:B---3--:R-:W-:Y:S09]  /*be30*/  FMNMX.FTZ R3, R152, R3, !PT ;  /* 0x0000000398037209 */ /* 0x008ff20007810000 */
[----:B------:R3:W3:Y:S01]  /*be40*/  MUFU.TANH R139, R13 ;  /* 0x0000000d008b7308 */ /* 0x0006e20000002400 */
[----:B--2---:R-:W2:Y:S01]  /*be50*/  LDSM.16.M88.4 R8, [R223+0x5800] ;  /* 0x00580000df08783b */ /* 0x004ea20000000200 */
[C---:B-1----:R-:W-:Y:S03]  /*be60*/  HMMA.16816.F32.BF16 R20, R208.reuse, R4, R20 ;  /* 0x00000004d014723c */ /* 0x042fe60000041814 */
[----:B-----5:R-:W-:Y:S05]  /*be70*/  FMNMX.FTZ R3, R153, R3, !PT ;  /* 0x0000000399037209 */ /* 0x020fea0007810000 */
[----:B------:R-:W1:Y:S01]  /*be80*/  MUFU.TANH R156, R16 ;  /* 0x00000010009c7308 */ /* 0x000e620000002400 */
[C---:B------:R-:W-:Y:S01]  /*be90*/  HMMA.16816.F32.BF16 R24, R208.reuse, R6, R24 ;  /* 0x00000006d018723c */ /* 0x040fe20000041818 */
[----:B------:R-:W5:Y:S02]  /*bea0*/  LDSM.16.M88.4 R4, [R223+0x6000] ;  /* 0x00600000df04783b */ /* 0x000f640000000200 */
[----:B----4-:R-:W-:Y:S06]  /*beb0*/  FMNMX.FTZ R0, R138, R0, !PT ;  /* 0x000000008a007209 */ /* 0x010fec0007810000 */
[----:B------:R-:W4:Y:S01]  /*bec0*/  MUFU.TANH R158, R14 ;  /* 0x0000000e009e7308 */ /* 0x000f220000002400 */
[----:B---3--:R-:W3:Y:S02]  /*bed0*/  LDL R13, [R1+0x28] ;  /* 0x00002800010d7983 */ /* 0x008ee40000100800 */
[----:B------:R-:W-:Y:S03]  /*bee0*/  FMNMX.FTZ R0, R139, R0, !PT ;  /* 0x000000008b007209 */ /* 0x000fe60007810000 */
[----:B------:R-:W-:Y:S04]  /*bef0*/  FMUL.FTZ R20, R20, c[0x0][0x320] ;  /* 0x0000c80014147a20 */ /* 0x000fe80000410000 */
[----:B------:R-:W5:Y:S01]  /*bf00*/  MUFU.TANH R157, R17 ;  /* 0x00000011009d7308 */ /* 0x000f620000002400 */
[----:B------:R-:W-:Y:S02]  /*bf10*/  FMUL.FTZ R21, R21, c[0x0][0x320] ;  /* 0x0000c80015157a20 */ /* 0x000fe40000410000 */
        /* <DEDUP_REMOVED lines=9> */
[----:B----4-:R-:W-:Y:S03]  /*bfb0*/  FMNMX.FTZ R3, R158, R3, !PT ;  /* 0x000000039e037209 */ /* 0x010fe60007810000 */
[----:B------:R-:W2:Y:S02]  /*bfc0*/  MUFU.TANH R163, R20 ;  /* 0x0000001400a37308 */ /* 0x000ea40000002400 */
[C---:B------:R-:W-:Y:S01]  /*bfd0*/  HMMA.16816.F32.BF16 R32, R208.reuse, R10, R32 ;  /* 0x0000000ad020723c */ /* 0x040fe20000041820 */
[----:B------:R-:W4:Y:S03]  /*bfe0*/  LDSM.16.M88.4 R8, [R223+0x6800] ;  /* 0x00680000df08783b */ /* 0x000f260000000200 */
[----:B-----5:R-:W-:Y:S04]  /*bff0*/  FMNMX.FTZ R0, R157, R0, !PT ;  /* 0x000000009d007209 */ /* 0x020fe80007810000 */
[----:B------:R-:W5:Y:S01]  /*c000*/  MUFU.TANH R160, R18 ;  /* 0x0000001200a07308 */ /* 0x000f620000002400 */
[C---:B------:R-:W-:Y:S03]  /*c010*/  HMMA.16816.F32.BF16 R36, R208.reuse, R4, R36 ;  /* 0x00000004d024723c */ /* 0x040fe60000041824 */
[----:B-1----:R-:W-:Y:S04]  /*c020*/  FMNMX.FTZ R3, R161, R3, !PT ;  /* 0x00000003a1037209 */ /* 0x002fe80007810000 */
[----:B------:R-:W-:Y:S01]  /*c030*/  FMUL.FTZ R28, R28, c[0x0][0x320] ;  /* 0x0000c8001c1c7a20 */ /* 0x000fe20000410000 */
[C---:B------:R-:W-:Y:S01]  /*c040*/  HMMA.16816.F32.BF16 R40, R208.reuse, R6, R40 ;  /* 0x00000006d028723c */ /* 0x040fe20000041828 */
[----:B------:R-:W1:Y:S01]  /*c050*/  MUFU.TANH R168, R21 ;  /* 0x0000001500a87308 */ /* 0x000e620000002400 */
[----:B------:R-:W1:Y:S02]  /*c060*/  LDSM.16.M88.4 R4, [R223+0x7000] ;  /* 0x00700000df04783b */ /* 0x000e640000000200 */
[----:B------:R-:W-:Y:S01]  /*c070*/  FMUL.FTZ R29, R29, c[0x0][0x320] ;  /* 0x0000c8001d1d7a20 */ /* 0x000fe20000410000 */
[----:B--2---:R-:W-:Y:S01]  /*c080*/  FMNMX.FTZ R0, R163, R0, !PT ;  /* 0x00000000a3007209 */ /* 0x004fe20007810000 */
[----:B------:R-:W-:Y:S02]  /*c090*/  FMUL.FTZ R30, R30, c[0x0][0x320] ;  /* 0x0000c8001e1e7a20 */ /* 0x000fe40000410000 */
[----:B------:R-:W-:Y:S03]  /*c0a0*/  FMUL.FTZ R31, R31, c[0x0][0x320] ;  /* 0x0000c8001f1f7a20 */ /* 0x000fe60000410000 */
[----:B------:R-:W2:Y:S01]  /*c0b0*/  MUFU.TANH R162, R19 ;  /* 0x0000001300a27308 */ /* 0x000ea20000002400 */
[----:B------:R-:W-:Y:S02]  /*c0c0*/  FMUL.FTZ R33, R33, c[0x0][0x320] ;  /* 0x0000c80021217a20 */ /* 0x000fe40000410000 */
[----:B------:R-:W-:Y:S01]  /*c0d0*/  FMUL.FTZ R34, R34, c[0x0][0x320] ;  /* 0x0000c80022227a20 */ /* 0x000fe20000410000 */
[----:B-----5:R-:W-:Y:S01]  /*c0e0*/  FMNMX.FTZ R3, R160, R3, !PT ;  /* 0x00000003a0037209 */ /* 0x020fe20007810000 */
[----:B------:R-:W-:Y:S02]  /*c0f0*/  FMUL.FTZ R36, R36, c[0x0][0x320] ;  /* 0x0000c80024247a20 */ /* 0x000fe40000410000 */
[----:B------:R-:W-:Y:S02]  /*c100*/  FMUL.FTZ R37, R37, c[0x0][0x320] ;  /* 0x0000c80025257a20 */ /* 0x000fe40000410000 */
[----:B------:R-:W-:Y:S01]  /*c110*/  FMUL.FTZ R38, R38, c[0x0][0x320] ;  /* 0x0000c80026267a20 */ /* 0x000fe20000410000 */
[----:B------:R-:W5:Y:S01]  /*c120*/  MUFU.TANH R170, R24 ;  /* 0x0000001800aa7308 */ /* 0x000f620000002400 */
[----:B------:R-:W-:Y:S01]  /*c130*/  FMUL.FTZ R39, R39, c[0x0][0x320] ;  /* 0x0000c80027277a20 */ /* 0x000fe20000410000 */
[C---:B----4-:R-:W-:Y:S03]  /*c140*/  HMMA.16816.F32.BF16 R44, R208.reuse, R8, R44 ;  /* 0x00000008d02c723c */ /* 0x050fe6000004182c */
[----:B------:R-:W-:Y:S01]  /*c150*/  FMUL.FTZ R35, R35, c[0x0][0x320] ;  /* 0x0000c80023237a20 */ /* 0x000fe20000410000 */
[----:B-1----:R-:W-:Y:S01]  /*c160*/  FMNMX.FTZ R0, R168, R0, !PT ;  /* 0x00000000a8007209 */ /* 0x002fe20007810000 */
[----:B------:R-:W-:Y:S03]  /*c170*/  FMUL.FTZ R32, R32, c[0x0][0x320] ;  /* 0x0000c80020207a20 */ /* 0x000fe60000410000 */
[----:B------:R-:W1:Y:S01]  /*c180*/  MUFU.TANH R188, R22 ;  /* 0x0000001600bc7308 */ /* 0x000e620000002400 */
[C---:B------:R-:W-:Y:S03]  /*c190*/  HMMA.16816.F32.BF16 R48, R208.reuse, R10, R48 ;  /* 0x0000000ad030723c */ /* 0x040fe60000041830 */
[----:B------:R-:W-:Y:S01]  /*c1a0*/  FMUL.FTZ R41, R41, c[0x0][0x320] ;  /* 0x0000c80029297a20 */ /* 0x000fe20000410000 */
[----:B--2---:R-:W-:Y:S01]  /*c1b0*/  FMNMX.FTZ R3, R162, R3, !PT ;  /* 0x00000003a2037209 */ /* 0x004fe20007810000 */
[----:B------:R-:W-:Y:S02]  /*c1c0*/  FMUL.FTZ R42, R42, c[0x0][0x320] ;  /* 0x0000c8002a2a7a20 */ /* 0x000fe40000410000 */
[----:B------:R-:W-:Y:S02]  /*c1d0*/  FMUL.FTZ R43, R43, c[0x0][0x320] ;  /* 0x0000c8002b2b7a20 */ /* 0x000fe40000410000 */
[----:B------:R-:W2:Y:S01]  /*c1e0*/  MUFU.TANH R169, R25 ;  /* 0x0000001900a97308 */ /* 0x000ea20000002400 */
[C---:B------:R-:W-:Y:S03]  /*c1f0*/  HMMA.16816.F32.BF16 R52, R208.reuse, R4, R52 ;  /* 0x00000004d034723c */ /* 0x040fe60000041834 */
[----:B-----5:R-:W-:Y:S01]  /*c200*/  FMNMX.FTZ R0, R170, R0, !PT ;  /* 0x00000000aa007209 */ /* 0x020fe20007810000 */
[----:B------:R-:W-:Y:S02]  /*c210*/  FMUL.FTZ R40, R40, c[0x0][0x320] ;  /* 0x0000c80028287a20 */ /* 0x000fe40000410000 */
[----:B------:R-:W-:Y:S02]  /*c220*/  FMUL.FTZ R44, R44, c[0x0][0x320] ;  /* 0x0000c8002c2c7a20 */ /* 0x000fe40000410000 */
[C---:B------:R-:W-:Y:S01]  /*c230*/  HMMA.16816.F32.BF16 R56, R208.reuse, R6, R56 ;  /* 0x00000006d038723c */ /* 0x040fe20000041838 */
[----:B------:R-:W4:Y:S01]  /*c240*/  MUFU.TANH R189, R23 ;  /* 0x0000001700bd7308 */ /* 0x000f220000002400 */
[----:B------:R-:W5:Y:S01]  /*c250*/  LDSM.16.M88.4 R4, [R223+0x7800] ;  /* 0x00780000df04783b */ /* 0x000f620000000200 */
[----:B------:R-:W-:Y:S04]  /*c260*/  DEPBAR.LE SB0, 0x0 ;  /* 0x000080000000791a */ /* 0x000fe80000000000 */
[----:B------:R-:W-:Y:S01]  /*c270*/  FMUL.FTZ R45, R45, c[0x0][0x320] ;  /* 0x0000c8002d2d7a20 */ /* 0x000fe20000410000 */
[----:B-1----:R-:W-:Y:S01]  /*c280*/  FMNMX.FTZ R3, R188, R3, !PT ;  /* 0x00000003bc037209 */ /* 0x002fe20007810000 */
[----:B------:R-:W-:Y:S02]  /*c290*/  FMUL.FTZ R46, R46, c[0x0][0x320] ;  /* 0x0000c8002e2e7a20 */ /* 0x000fe40000410000 */
[----:B------:R-:W1:Y:S01]  /*c2a0*/  MUFU.TANH R191, R28 ;  /* 0x0000001c00bf7308 */ /* 0x000e620000002400 */
[----:B------:R-:W-:Y:S01]  /*c2b0*/  BAR.SYNC.DEFER_BLOCKING 0x0 ;  /* 0x0000000000007b1d */ /* 0x000fe20000010000 */
[----:B------:R-:W-:Y:S02]  /*c2c0*/  FMUL.FTZ R47, R47, c[0x0][0x320] ;  /* 0x0000c8002f2f7a20 */ /* 0x000fe40000410000 */
[----:B------:R-:W-:Y:S01]  /*c2d0*/  FMUL.FTZ R49, R49, c[0x0][0x320] ;  /* 0x0000c80031317a20 */ /* 0x000fe20000410000 */
[----:B--2---:R-:W-:Y:S01]  /*c2e0*/  FMNMX.FTZ R2, R169, R0, !PT ;  /* 0x00000000a9027209 */ /* 0x004fe20007810000 */
        /* <DEDUP_REMOVED lines=14> */
[----:B------:R-:W-:Y:S03]  /*c3d0*/  FMUL.FTZ R58, R58, c[0x0][0x320] ;  /* 0x0000c8003a3a7a20 */ /* 0x000fe60000410000 */
[----:B------:R-:W1:Y:S01]  /*c3e0*/  MUFU.TANH R201, R32 ;  /* 0x0000002000c97308 */ /* 0x000e620000002400 */
[C---:B-----5:R-:W-:Y:S01]  /*c3f0*/  HMMA.16816.F32.BF16 R60, R208.reuse, R4, R60 ;  /* 0x00000004d03c723c */ /* 0x060fe2000004183c */
[----:B------:R-:W5:Y:S04]  /*c400*/  LDL R5, [R1+0x2c] ;  /* 0x00002c0001057983 */ /* 0x000f680000100800 */
[----:B--2---:R-:W-:Y:S03]  /*c410*/  FMNMX.FTZ R3, R171, R0, !PT ;  /* 0x00000000ab037209 */ /* 0x004fe60007810000 */
[----:B------:R-:W-:Y:S01]  /*c420*/  HMMA.16816.F32.BF16 R64, R208, R6, R64 ;  /* 0x00000006d040723c */ /* 0x000fe20000041840 */
[----:B------:R-:W2:Y:S01]  /*c430*/  MUFU.TANH R202, R33 ;  /* 0x0000002100ca7308 */ /* 0x000ea20000002400 */
[----:B------:R-:W3:Y:S02]  /*c440*/  LDL.64 R6, [R1+0x40] ;  /* 0x0000400001067983 */ /* 0x000ee40000100a00 */
[----:B----4-:R-:W-:Y:S07]  /*c450*/  FMNMX.FTZ R0, R200, R2, !PT ;  /* 0x00000002c8007209 */ /* 0x010fee0007810000 */
[----:B------:R-:W4:Y:S01]  /*c460*/  MUFU.TANH R219, R36 ;  /* 0x0000002400db7308 */ /* 0x000f220000002400 */
[----:B-1----:R-:W-:Y:S04]  /*c470*/  FMNMX.FTZ R0, R201, R0, !PT ;  /* 0x00000000c9007209 */ /* 0x002fe80007810000 */
[----:B------:R-:W-:Y:S02]  /*c480*/  FMUL.FTZ R63, R63, c[0x0][0x320] ;  /* 0x0000c8003f3f7a20 */ /* 0x000fe40000410000 */
[----:B------:R-:W-:Y:S02]  /*c490*/  FMUL.FTZ R60, R60, c[0x0][0x320] ;  /* 0x0000c8003c3c7a20 */ /* 0x000fe40000410000 */
[----:B------:R-:W-:Y:S01]  /*c4a0*/  FMUL.FTZ R62, R62, c[0x0][0x320] ;  /* 0x0000c8003e3e7a20 */ /* 0x000fe20000410000 */
[----:B------:R-:W1:Y:S01]  /*c4b0*/  MUFU.TANH R245, R37 ;  /* 0x0000002500f57308 */ /* 0x000e620000002400 */
[----:B------:R-:W-:Y:S02]  /*c4c0*/  FMUL.FTZ R61, R61, c[0x0][0x320] ;  /* 0x0000c8003d3d7a20 */ /* 0x000fe40000410000 */
[----:B------:R-:W-:Y:S01]  /*c4d0*/  FMUL.FTZ R64, R64, c[0x0][0x320] ;  /* 0x0000c80040407a20 */ /* 0x000fe20000410000 */
[----:B--2---:R-:W-:Y:S01]  /*c4e0*/  FMNMX.FTZ R0, R202, R0, !PT ;  /* 0x00000000ca007209 */ /* 0x004fe20007810000 */
[----:B------:R-:W-:Y:S02]  /*c4f0*/  FMUL.FTZ R66, R66, c[0x0][0x320] ;  /* 0x0000c80042427a20 */ /* 0x000fe40000410000 */
[----:B------:R-:W-:Y:S03]  /*c500*/  FMUL.FTZ R65, R65, c[0x0][0x320] ;  /* 0x0000c80041417a20 */ /* 0x000fe60000410000 */
        /* <DEDUP_REMOVED lines=18> */
[----:B------:R-:W-:Y:S01]  /*c630*/  MUFU.TANH R8, R63 ;  /* 0x0000003f00087308 */ /* 0x000fe20000002400 */
[----:B----4-:R-:W-:Y:S09]  /*c640*/  FMNMX.FTZ R0, R167, R0, !PT ;  /* 0x00000000a7007209 */ /* 0x010ff20007810000 */
[----:B------:R1:W-:Y:S10]  /*c650*/  MUFU.TANH R11, R64 ;  /* 0x00000040000b7308 */ /* 0x0003f40000002400 */
[----:B------:R-:W2:Y:S10]  /*c660*/  MUFU.TANH R166, R56 ;  /* 0x0000003800a67308 */ /* 0x000eb40000002400 */
[----:B------:R-:W4:Y:S01]  /*c670*/  MUFU.TANH R190, R27 ;  /* 0x0000001b00be7308 */ /* 0x000f220000002400 */
[----:B-1----:R-:W-:Y:S09]  /*c680*/  MOV R64, R69 ;  /* 0x0000004500407202 */ /* 0x002ff20000000f00 */
[----:B------:R-:W1:Y:S01]  /*c690*/  MUFU.TANH R205, R30 ;  /* 0x0000001e00cd7308 */ /* 0x000e620000002400 */
[----:B--2---:R-:W-:Y:S01]  /*c6a0*/  FMNMX.FTZ R69, R166, R0, !PT ;  /* 0x00000000a6457209 */ /* 0x004fe20007810000 */
[----:B------:R-:W-:Y:S01]  /*c6b0*/  FMUL.FTZ R0, R67, c[0x0][0x320] ;  /* 0x0000c80043007a20 */ /* 0x000fe20000410000 */
[----:B------:R-:W-:Y:S02]  /*c6c0*/  MOV R67, R8 ;  /* 0x0000000800437202 */ /* 0x000fe40000000f00 */
[----:B------:R-:W2:Y:S05]  /*c6d0*/  LDL.64 R8, [R1+0x30] ;  /* 0x0000300001087983 */ /* 0x000eaa0000100a00 */
[----:B------:R-:W1:Y:S01]  /*c6e0*/  MUFU.TANH R213, R31 ;  /* 0x0000001f00d57308 */ /* 0x000e620000002400 */
[----:B----4-:R-:W-:Y:S09]  /*c6f0*/  FMNMX.FTZ R2, R190, R3, !PT ;  /* 0x00000003be027209 */ /* 0x010ff20007810000 */
[----:B------:R-:W4:Y:S01]  /*c700*/  MUFU.TANH R207, R34 ;  /* 0x0000002200cf7308 */ /* 0x000f220000002400 */
[----:B-1----:R-:W-:Y:S09]  /*c710*/  FMNMX.FTZ R2, R205, R2, !PT ;  /* 0x00000002cd027209 */ /* 0x002ff20007810000 */
[----:B------:R-:W1:Y:S01]  /*c720*/  MUFU.TANH R214, R35 ;  /* 0x0000002300d67308 */ /* 0x000e620000002400 */
[----:B------:R-:W-:Y:S09]  /*c730*/  FMNMX.FTZ R2, R213, R2, !PT ;  /* 0x00000002d5027209 */ /* 0x000ff20007810000 */
        /* <DEDUP_REMOVED lines=12> */
[----:B------:R-:W5:Y:S01]  /*c800*/  MUFU.TANH R196, R50 ;  /* 0x0000003200c47308 */ /* 0x000f620000002400 */
[----:B----4-:R-:W-:Y:S09]  /*c810*/  FMNMX.FTZ R2, R164, R2, !PT ;  /* 0x00000002a4027209 */ /* 0x010ff20007810000 */
[----:B------:R-:W4:Y:S01]  /*c820*/  MUFU.TANH R68, R51 ;  /* 0x0000003300447308 */ /* 0x000f220000002400 */
[----:B-1----:R-:W-:Y:S09]  /*c830*/  FMNMX.FTZ R2, R165, R2, !PT ;  /* 0x00000002a5027209 */ /* 0x002ff20007810000 */
[----:B------:R4:W1:Y:S01]  /*c840*/  MUFU.TANH R159, R57 ;  /* 0x00000039009f7308 */ /* 0x0008620000002400 */
[----:B-----5:R-:W-:Y:S09]  /*c850*/  FMNMX.FTZ R2, R196, R2, !PT ;  /* 0x00000002c4027209 */ /* 0x020ff20007810000 */
[----:B------:R-:W5:Y:S10]  /*c860*/  MUFU.TANH R203, R54 ;  /* 0x0000003600cb7308 */ /* 0x000f740000002400 */
[----:B------:R3:W-:Y:S01]  /*c870*/  MUFU.TANH R137, R0 ;  /* 0x0000000000897308 */ /* 0x0007e20000002400 */
[----:B----4-:R-:W-:Y:S02]  /*c880*/  MOV R57, R68 ;  /* 0x0000004400397202 */ /* 0x010fe40000000f00 */
[----:B-1----:R-:W-:Y:S02]  /*c890*/  FMNMX.FTZ R69, R159, R69, !PT ;  /* 0x000000459f457209 */ /* 0x002fe40007810000 */
[----:B------:R-:W-:Y:S05]  /*c8a0*/  FMNMX.FTZ R2, R57, R2, !PT ;  /* 0x0000000239027209 */ /* 0x000fea0007810000 */
[----:B------:R-:W1:Y:S01]  /*c8b0*/  MUFU.TANH R58, R58 ;  /* 0x0000003a003a7308 */ /* 0x000e620000002400 */
[----:B-----5:R-:W-:Y:S09]  /*c8c0*/  FMNMX.FTZ R2, R203, R2, !PT ;  /* 0x00000002cb027209 */ /* 0x020ff20007810000 */
[----:B------:R-:W4:Y:S01]  /*c8d0*/  MUFU.TANH R12, R59 ;  /* 0x0000003b000c7308 */ /* 0x000f220000002400 */
[----:B---3--:R-:W-:Y:S09]  /*c8e0*/  FMNMX.FTZ R0, R64, R2, !PT ;  /* 0x0000000240007209 */ /* 0x008ff20007810000 */
[----:B------:R-:W3:Y:S01]  /*c8f0*/  MUFU.TANH R198, R60 ;  /* 0x0000003c00c67308 */ /* 0x000ee20000002400 */
[----:B-1----:R-:W-:Y:S09]  /*c900*/  FMNMX.FTZ R0, R58, R0, !PT ;  /* 0x000000003a007209 */ /* 0x002ff20007810000 */
[----:B------:R-:W1:Y:S01]  /*c910*/  MUFU.TANH R59, R62 ;  /* 0x0000003e003b7308 */ /* 0x000e620000002400 */
[----:B----4-:R-:W-:Y:S09]  /*c920*/  FMNMX.FTZ R0, R12, R0, !PT ;  /* 0x000000000c007209 */ /* 0x010ff20007810000 */
[----:B------:R-:W4:Y:S01]  /*c930*/  MUFU.TANH R56, R61 ;  /* 0x0000003d00387308 */ /* 0x000f220000002400 */
[----:B---3--:R-:W-:Y:S09]  /*c940*/  FMNMX.FTZ R69, R198, R69, !PT ;  /* 0x00000045c6457209 */ /* 0x008ff20007810000 */
[----:B------:R-:W3:Y:S01]  /*c950*/  MUFU.TANH R136, R66 ;  /* 0x0000004200887308 */ /* 0x000ee20000002400 */
[----:B-1----:R-:W-:Y:S04]  /*c960*/  FMNMX.FTZ R0, R59, R0, !PT ;  /* 0x000000003b007209 */ /* 0x002fe80007810000 */
[----:B------:R-:W-:Y:S05]  /*c970*/  FMNMX.FTZ R0, R67, R0, !PT ;  /* 0x0000000043007209 */ /* 0x000fea0007810000 */
[----:B------:R-:W1:Y:S01]  /*c980*/  MUFU.TANH R65, R65 ;  /* 0x0000004100417308 */ /* 0x000e620000002400 */
[----:B----4-:R-:W-:Y:S04]  /*c990*/  FMNMX.FTZ R69, R56, R69, !PT ;  /* 0x0000004538457209 */ /* 0x010fe80007810000 */
[----:B------:R-:W-:Y:S02]  /*c9a0*/  FMNMX.FTZ R69, R11, R69, !PT ;  /* 0x000000450b457209 */ /* 0x000fe40007810000 */
[----:B---3--:R-:W-:Y:S02]  /*c9b0*/  FMNMX.FTZ R0, R136, R0, !PT ;  /* 0x0000000088007209 */ /* 0x008fe40007810000 */
[----:B------:R-:W-:Y:S02]  /*c9c0*/  MOV R66, R204 ;  /* 0x000000cc00427202 */ /* 0x000fe40000000f00 */
[----:B------:R-:W-:Y:S05]  /*c9d0*/  FMNMX.FTZ R0, R137, R0, !PT ;  /* 0x0000000089007209 */ /* 0x000fea0007810000 */
[----:B------:R-:W3:Y:S01]  /*c9e0*/  SHFL.BFLY PT, R2, R0, 0x2, 0x1f ;  /* 0x0c401f0000027f89 */ /* 0x000ee200000e0000 */
[----:B-1----:R-:W-:Y:S07]  /*c9f0*/  FMNMX.FTZ R69, R65, R69, !PT ;  /* 0x0000004541457209 */ /* 0x002fee0007810000 */
[----:B------:R-:W1:Y:S01]  /*ca00*/  SHFL.BFLY PT, R3, R69, 0x2, 0x1f ;  /* 0x0c401f0045037f89 */ /* 0x000e6200000e0000 */
[----:B---3--:R-:W-:Y:S02]  /*ca10*/  FMNMX.FTZ R0, R0, R2, !PT ;  /* 0x0000000200007209 */ /* 0x008fe40007810000 */
[----:B-1----:R-:W-:Y:S05]  /*ca20*/  FMNMX.FTZ R69, R69, R3, !PT ;  /* 0x0000000345457209 */ /* 0x002fea0007810000 */
[----:B------:R-:W1:Y:S08]  /*ca30*/  SHFL.BFLY PT, R3, R0, 0x1, 0x1f ;  /* 0x0c201f0000037f89 */ /* 0x000e7000000e0000 */
[----:B------:R-:W3:Y:S01]  /*ca40*/  SHFL.BFLY PT, R4, R69, 0x1, 0x1f ;  /* 0x0c201f0045047f89 */ /* 0x000ee200000e0000 */
[----:B-1----:R-:W-:Y:S05]  /*ca50*/  FMNMX.FTZ R68, R0, R3, !PT ;  /* 0x0000000300447209 */ /* 0x002fea0007810000 */
[----:B------:R-:W-:Y:S01]  /*ca60*/  FADD.FTZ R0, -R68, R71 ;  /* 0x0000004744007221 */ /* 0x000fe20000010100 */
[----:B---3--:R-:W-:Y:S03]  /*ca70*/  FMNMX.FTZ R69, R69, R4, !PT ;  /* 0x0000000445457209 */ /* 0x008fe60007810000 */
[----:B------:R-:W-:Y:S02]  /*ca80*/  FMUL.FTZ R0, R0, c[0x0][0x2d0] ;  /* 0x0000b40000007a20 */ /* 0x000fe40000410000 */
[C---:B------:R-:W-:Y:S02]  /*ca90*/  FMUL.FTZ R71, R69.reuse, c[0x0][0x2d0] ;  /* 0x0000b40045477a20 */ /* 0x040fe40000410000 */
[----:B------:R-:W-:Y:S01]  /*caa0*/  FADD.FTZ R2, -R69, R70 ;  /* 0x0000004645027221 */ /* 0x000fe20000010100 */
[----:B------:R-:W-:Y:S01]  /*cab0*/  MOV R70, R12 ;  /* 0x0000000c00467202 */ /* 0x000fe20000000f00 */
[--C-:B------:R-:W-:Y:S01]  /*cac0*/  FFMA.FTZ R3, R150, c[0x0][0x2d0], -R71.reuse ;  /* 0x0000b40096037a23 */ /* 0x100fe20000010847 */
[----:B------:R-:W-:Y:S01]  /*cad0*/  MOV R150, R11 ;  /* 0x0000000b00967202 */ /* 0x000fe20000000f00 */
[--C-:B------:R-:W-:Y:S01]  /*cae0*/  FFMA.FTZ R4, R149, c[0x0][0x2d0], -R71.reuse ;  /* 0x0000b40095047a23 */ /* 0x100fe20000010847 */
[----:B------:R-:W1:Y:S01]  /*caf0*/  MUFU.EX2 R0, R0 ;  /* 0x0000000000007308 */ /* 0x000e620000000800 */
[--C-:B------:R-:W-:Y:S01]  /*cb00*/  FFMA.FTZ R10, R151, c[0x0][0x2d0], -R71.reuse ;  /* 0x0000b400970a7a23 */ /* 0x100fe20000010847 */
[----:B------:R-:W-:Y:S01]  /*cb10*/  MOV R149, R203 ;  /* 0x000000cb00957202 */ /* 0x000fe20000000f00 */
[----:B------:R-:W-:Y:S01]  /*cb20*/  FMUL.FTZ R2, R2, c[0x0][0x2d0] ;  /* 0x0000b40002027a20 */ /* 0x000fe20000410000 */
[----:B------:R-:W-:Y:S01]  /*cb30*/  MOV R151, R159 ;  /* 0x0000009f00977202 */ /* 0x000fe20000000f00 */
[--C-:B------:R-:W-:Y:S01]  /*cb40*/  FFMA.FTZ R32, R138, c[0x0][0x2d0], -R71.reuse ;  /* 0x0000b4008a207a23 */ /* 0x100fe20000010847 */
[----:B------:R-:W-:Y:S01]  /*cb50*/  MOV R138, R59 ;  /* 0x0000003b008a7202 */ /* 0x000fe20000000f00 */
[--C-:B------:R-:W-:Y:S01]  /*cb60*/  FFMA.FTZ R40, R156, c[0x0][0x2d0], -R71.reuse ;  /* 0x0000b4009c287a23 */ /* 0x100fe20000010847 */
[----:B------:R-:W-:Y:S01]  /*cb70*/  MOV R156, R70 ;  /* 0x00000046009c7202 */ /* 0x000fe20000000f00 */
[----:B------:R-:W-:Y:S01]  /*cb80*/  FFMA.FTZ R70, R163, c[0x0][0x2d0], -R71 ;  /* 0x0000b400a3467a23 */ /* 0x000fe20000010847 */
[----:B------:R3:W-:Y:S10]  /*cb90*/  MUFU.EX2 R218, R3 ;  /* 0x0000000300da7308 */ /* 0x0007f40000000800 */
[----:B------:R4:W-:Y:S01]  /*cba0*/  MUFU.EX2 R217, R4 ;  /* 0x0000000400d97308 */ /* 0x0009e20000000800 */
[C---:B-1----:R-:W-:Y:S02]  /*cbb0*/  FMUL.FTZ R18, R0.reuse, R86 ;  /* 0x0000005600127220 */ /* 0x042fe40000410000 */
[C---:B------:R-:W-:Y:S02]  /*cbc0*/  FMUL.FTZ R19, R0.reuse, R87 ;  /* 0x0000005700137220 */ /* 0x040fe40000410000 */
[C---:B------:R-:W-:Y:S05]  /*cbd0*/  FMUL.FTZ R26, R0.reuse, R94 ;  /* 0x0000005e001a7220 */ /* 0x040fea0000410000 */
[----:B------:R1:W-:Y:S01]  /*cbe0*/  MUFU.EX2 R216, R10 ;  /* 0x0000000a00d87308 */ /* 0x0003e20000000800 */
[C---:B------:R-:W-:Y:S02]  /*cbf0*/  FMUL.FTZ R27, R0.reuse, R95 ;  /* 0x0000005f001b7220 */ /* 0x040fe40000410000 */
[----:B------:R-:W-:Y:S01]  /*cc00*/  FMUL.FTZ R34, R0, R102 ;  /* 0x0000006600227220 */ /* 0x000fe20000410000 */
[----:B---3--:R-:W-:Y:S01]  /*cc10*/  @P0 IADD3 R3, P1, R6, UR4, RZ ;  /* 0x0000000406030c10 */ /* 0x008fe2000ff3e0ff */
[C---:B------:R-:W-:Y:S02]  /*cc20*/  FMUL.FTZ R35, R0.reuse, R103 ;  /* 0x0000006700237220 */ /* 0x040fe40000410000 */
[C---:B------:R-:W-:Y:S01]  /*cc30*/  FMUL.FTZ R42, R0.reuse, R110 ;  /* 0x0000006e002a7220 */ /* 0x040fe20000410000 */
[----:B------:R-:W-:Y:S01]  /*cc40*/  @P0 LEA R6, P3, R3, c[0x0][0x1c8], 0x1 ;  /* 0x0000720003060a11 */ /* 0x000fe200078608ff */
[C---:B------:R-:W-:Y:S01]  /*cc50*/  FMUL.FTZ R43, R0.reuse, R111 ;  /* 0x0000006f002b7220 */ /* 0x040fe20000410000 */
[----:B------:R-:W3:Y:S01]  /*cc60*/  MUFU.EX2 R2, R2 ;  /* 0x0000000200027308 */ /* 0x000ee20000000800 */
[C---:B------:R-:W-:Y:S01]  /*cc70*/  FMUL.FTZ R51, R0.reuse, R119 ;  /* 0x0000007700337220 */ /* 0x040fe20000410000 */
[----:B------:R-:W-:Y:S01]  /*cc80*/  MOV R119, R196 ;  /* 0x000000c400777202 */ /* 0x000fe20000000f00 */
[C---:B------:R-:W-:Y:S01]  /*cc90*/  FMUL.FTZ R59, R0.reuse, R127 ;  /* 0x0000007f003b7220 */ /* 0x040fe20000410000 */
[----:B----4-:R-:W-:Y:S01]  /*cca0*/  @P0 IADD3 R4, P2, R5, UR4, RZ ;  /* 0x0000000405040c10 */ /* 0x010fe2000ff5e0ff */
[----:B------:R-:W-:Y:S01]  /*ccb0*/  FMUL.FTZ R50, R0, R118 ;  /* 0x0000007600327220 */ /* 0x000fe20000410000 */
[----:B--2---:R-:W-:Y:S02]  /*ccc0*/  @P0 IADD3.X R5, R9, UR13, RZ, P1, !PT ;  /* 0x0000000d09050c10 */ /* 0x004fe40008ffe4ff */
[----:B------:R-:W-:Y:S02]  /*ccd0*/  @P0 IADD3.X R9, R13, UR13, RZ, P2, !PT ;  /* 0x0000000d0d090c10 */ /* 0x000fe400097fe4ff */
[----:B------:R-:W-:Y:S01]  /*cce0*/  @P0 LEA.HI.X R7, R3, c[0x0][0x1cc], R5, 0x1, P3 ;  /* 0x0000730003070a11 */ /* 0x000fe200018f0c05 */
[----:B------:R-:W-:Y:S01]  /*ccf0*/  FFMA.FTZ R3, R148, c[0x0][0x2d0], -R71 ;  /* 0x0000b40094037a23 */ /* 0x000fe20000010847 */
[C---:B------:R-:W-:Y:S01]  /*cd00*/  @P0 LEA R8, P1, R4.reuse, c[0x0][0x1c8], 0x1 ;  /* 0x0000720004080a11 */ /* 0x040fe200078208ff */
[----:B------:R2:W-:Y:S01]  /*cd10*/  MUFU.EX2 R212, R32 ;  /* 0x0000002000d47308 */ /* 0x0005e20000000800 */
[----:B------:R-:W-:Y:S01]  /*cd20*/  MOV R148, R166 ;  /* 0x000000a600947202 */ /* 0x000fe20000000f00 */
[----:B------:R4:W-:Y:S01]  /*cd30*/  @P0 LDGSTS.E.BYPASS.LTC128B.128 [R243+0x8100], [R6.64], !P5 ;  /* 0x0810000006f30fae */ /* 0x0009e2000e901d52 */
[----:B------:R-:W-:Y:S02]  /*cd40*/  @P0 LEA.HI.X R9, R4, c[0x0][0x1cc], R9, 0x1, P1 ;  /* 0x0000730004090a11 */ /* 0x000fe400008f0c09 */
[----:B------:R-:W-:Y:S02]  /*cd50*/  @P0 IADD3 R4, P1, R6, UR7, RZ ;  /* 0x0000000706040c10 */ /* 0x000fe4000ff3e0ff */
[----:B------:R-:W-:Y:S02]  /*cd60*/  MOV R111, R57 ;  /* 0x00000039006f7202 */ /* 0x000fe40000000f00 */
[----:B------:R-:W-:Y:S01]  /*cd70*/  @P0 IADD3.X R5, R7, UR6, RZ, P1, !PT ;  /* 0x0000000607050c10 */ /* 0x000fe20008ffe4ff */
[----:B------:R5:W-:Y:S01]  /*cd80*/  MUFU.EX2 R215, R3 ;  /* 0x0000000300d77308 */ /* 0x000be20000000800 */
[----:B------:R5:W-:Y:S01]  /*cd90*/  @P0 LDGSTS.E.BYPASS.LTC128B.128 [R243+0xc100], [R8.64], !P4 ;  /* 0x0c10000008f30fae */ /* 0x000be2000e101d52 */
[----:B-1----:R-:W-:Y:S01]  /*cda0*/  @P0 IADD3 R10, P3, R4, UR12, RZ ;  /* 0x0000000c040a0c10 */ /* 0x002fe2000ff7e0ff */
[C---:B---3--:R-:W-:Y:S01]  /*cdb0*/  FMUL.FTZ R16, R2.reuse, R84 ;  /* 0x0000005402107220 */ /* 0x048fe20000410000 */
[----:B------:R-:W-:Y:S01]  /*cdc0*/  MOV R110, R149 ;  /* 0x00000095006e7202 */ /* 0x000fe20000000f00 */
[C---:B------:R-:W-:Y:S01]  /*cdd0*/  FMUL.FTZ R17, R2.reuse, R85 ;  /* 0x0000005502117220 */ /* 0x040fe20000410000 */
[----:B------:R-:W-:Y:S01]  /*cde0*/  @P0 IADD3.X R11, R5, UR9, RZ, P3, !PT ;  /* 0x00000009050b0c10 */ /* 0x000fe20009ffe4ff */
[C---:B------:R-:W-:Y:S01]  /*cdf0*/  FMUL.FTZ R24, R2.reuse, R92 ;  /* 0x0000005c02187220 */ /* 0x040fe20000410000 */
[----:B------:R-:W-:Y:S01]  /*ce00*/  MOV R149, R65 ;  /* 0x0000004100957202 */ /* 0x000fe20000000f00 */
[----:B------:R1:W-:Y:S01]  /*ce10*/  @P0 LDGSTS.E.BYPASS.LTC128B.128 [R243+0x9100], [R4.64], !P5 ;  /* 0x0910000004f30fae */ /* 0x0003e2000e901d52 */
[C---:B------:R-:W-:Y:S01]  /*ce20*/  FMUL.FTZ R25, R2.reuse, R93 ;  /* 0x0000005d02197220 */ /* 0x040fe20000410000 */
[----:B------:R3:W-:Y:S01]  /*ce30*/  MUFU.EX2 R204, R40 ;  /* 0x0000002800cc7308 */ /* 0x0007e20000000800 */
[C---:B------:R-:W-:Y:S02]  /*ce40*/  FMUL.FTZ R33, R2.reuse, R101 ;  /* 0x0000006502217220 */ /* 0x040fe40000410000 */
[C---:B--2---:R-:W-:Y:S02]  /*ce50*/  FMUL.FTZ R32, R2.reuse, R100 ;  /* 0x0000006402207220 */ /* 0x044fe40000410000 */
[C---:B------:R-:W-:Y:S01]  /*ce60*/  FMUL.FTZ R41, R2.reuse, R109 ;  /* 0x0000006d02297220 */ /* 0x040fe20000410000 */
[----:B------:R1:W-:Y:S01]  /*ce70*/  @P0 LDGSTS.E.BYPASS.LTC128B.128 [R243+0xd100], [R4.64+0x80], !P4 ;  /* 0x0d10008004f30fae */ /* 0x0003e2000e101d52 */
[----:B------:R-:W-:Y:S01]  /*ce80*/  FMUL.FTZ R57, R2, R125 ;  /* 0x0000007d02397220 */ /* 0x000fe20000410000 */
[----:B----4-:R-:W-:Y:S01]  /*ce90*/  @P0 IADD3 R6, P1, R4, UR7, RZ ;  /* 0x0000000704060c10 */ /* 0x010fe2000ff3e0ff */
[C---:B------:R-:W-:Y:S01]  /*cea0*/  FMUL.FTZ R49, R2.reuse, R117 ;  /* 0x0000007502317220 */ /* 0x040fe20000410000 */
[----:B------:R-:W-:Y:S01]  /*ceb0*/  MOV R109, R64 ;  /* 0x00000040006d7202 */ /* 0x000fe20000000f00 */
[----:B------:R-:W-:Y:S02]  /*cec0*/  FMUL.FTZ R64, R2, R132 ;  /* 0x0000008402407220 */ /* 0x000fe40000410000 */
[----:B-----5:R-:W-:Y:S02]  /*ced0*/  FMUL.FTZ R3, R68, c[0x0][0x2d0] ;  /* 0x0000b40044037a20 */ /* 0x020fe40000410000 */
[----:B------:R-:W-:Y:S02]  /*cee0*/  FMUL.FTZ R65, R2, R133 ;  /* 0x0000008502417220 */ /* 0x000fe40000410000 */
[--C-:B------:R-:W-:Y:S01]  /*cef0*/  FFMA.FTZ R7, R154, c[0x0][0x2d0], -R3.reuse ;  /* 0x0000b4009a077a23 */ /* 0x100fe20000010803 */
[----:B------:R-:W-:Y:S01]  /*cf00*/  MOV R154, R167 ;  /* 0x000000a7009a7202 */ /* 0x000fe20000000f00 */
[--C-:B------:R-:W-:Y:S01]  /*cf10*/  FFMA.FTZ R12, R155, c[0x0][0x2d0], -R3.reuse ;  /* 0x0000b4009b0c7a23 */ /* 0x100fe20000010803 */
[----:B------:R-:W-:Y:S01]  /*cf20*/  @P0 IADD3 R8, P2, R6, UR7, RZ ;  /* 0x0000000706080c10 */ /* 0x000fe2000ff5e0ff */
[----:B------:R2:W-:Y:S01]  /*cf30*/  MUFU.EX2 R167, R7 ;  /* 0x0000000700a77308 */ /* 0x0005e20000000800 */
[----:B------:R-:W-:Y:S01]  /*cf40*/  MOV R155, R164 ;  /* 0x000000a4009b7202 */ /* 0x000fe20000000f00 */
[--C-:B------:R-:W-:Y:S02]  /*cf50*/  FFMA.FTZ R48, R158, c[0x0][0x2d0], -R3.reuse ;  /* 0x0000b4009e307a23 */ /* 0x100fe40000010803 */
[----:B---3--:R-:W-:Y:S01]  /*cf60*/  FMUL.FTZ R40, R2, R108 ;  /* 0x0000006c02287220 */ /* 0x008fe20000410000 */
[----:B------:R-:W-:Y:S01]  /*cf70*/  MOV R108, R66 ;  /* 0x00000042006c7202 */ /* 0x000fe20000000f00 */
[----:B------:R-:W-:Y:S02]  /*cf80*/  FMUL.FTZ R66, R0, R134 ;  /* 0x0000008600427220 */ /* 0x000fe40000410000 */
[--C-:B------:R-:W-:Y:S02]  /*cf90*/  FFMA.FTZ R136, R136, c[0x0][0x2d0], -R3.reuse ;  /* 0x0000b40088887a23 */ /* 0x100fe40000010803 */
[----:B------:R-:W3:Y:S10]  /*cfa0*/  MUFU.EX2 R166, R12 ;  /* 0x0000000c00a67308 */ /* 0x000ef40000000800 */
[----:B------:R4:W-:Y:S01]  /*cfb0*/  MUFU.EX2 R159, R48 ;  /* 0x00000030009f7308 */ /* 0x0009e20000000800 */
[----:B--2---:R-:W-:Y:S02]  /*cfc0*/  @P0 IADD3.X R7, R5, UR6, RZ, P1, !PT ;  /* 0x0000000605070c10 */ /* 0x004fe40008ffe4ff */
[----:B-1----:R-:W-:Y:S02]  /*cfd0*/  @P0 IADD3 R4, P1, R6, UR12, RZ ;  /* 0x0000000c06040c10 */ /* 0x002fe4000ff3e0ff */
[C---:B------:R-:W-:Y:S01]  /*cfe0*/  @P0 IADD3.X R9, R7.reuse, UR6, RZ, P2, !PT ;  /* 0x0000000607090c10 */ /* 0x040fe200097fe4ff */
[----:B------:R1:W-:Y:S01]  /*cff0*/  @P0 LDGSTS.E.BYPASS.LTC128B.128 [R243+0xa100], [R6.64], !P5 ;  /* 0x0a10000006f30fae */ /* 0x0003e2000e901d52 */
[----:B------:R-:W-:Y:S03]  /*d000*/  @P0 IADD3.X R5, R7, UR9, RZ, P1, !PT ;  /* 0x0000000907050c10 */ /* 0x000fe60008ffe4ff */
[----:B------:R-:W-:Y:S04]  /*d010*/  MUFU.EX2 R136, R136 ;  /* 0x0000008800887308 */ /* 0x000fe80000000800 */
[----:B------:R2:W-:Y:S01]  /*d020*/  @P0 LDGSTS.E.BYPASS.LTC128B.128 [R243+0xe100], [R10.64], !P4 ;  /* 0x0e1000000af30fae */ /* 0x0005e2000e101d52 */
[----:B----4-:R-:W-:Y:S07]  /*d030*/  FMUL.FTZ R48, R2, R116 ;  /* 0x0000007402307220 */ /* 0x010fee0000410000 */
[----:B------:R4:W-:Y:S08]  /*d040*/  @P0 LDGSTS.E.BYPASS.LTC128B.128 [R243+0xb100], [R8.64], !P5 ;  /* 0x0b10000008f30fae */ /* 0x0009f0000e901d52 */
[----:B------:R5:W-:Y:S01]  /*d050*/  @P0 LDGSTS.E.BYPASS.LTC128B.128 [R243+0xf100], [R4.64], !P4 ;  /* 0x0f10000004f30fae */ /* 0x000be2000e101d52 */
[--C-:B-1----:R-:W-:Y:S01]  /*d060*/  FFMA.FTZ R6, R152, c[0x0][0x2d0], -R3.reuse ;  /* 0x0000b40098067a23 */ /* 0x102fe20000010803 */
[----:B------:R-:W-:Y:S01]  /*d070*/  MOV R152, R165 ;  /* 0x000000a500987202 */ /* 0x000fe20000000f00 */
[C---:B------:R-:W-:Y:S02]  /*d080*/  FMUL.FTZ R7, R0.reuse, R75 ;  /* 0x0000004b00077220 */ /* 0x040fe40000410000 */
[----:B------:R1:W-:Y:S03]  /*d090*/  MUFU.EX2 R165, R6 ;  /* 0x0000000600a57308 */ /* 0x0003e60000000800 */
[----:B------:R-:W1:Y:S01]  /*d0a0*/  LDSM.16.MT88.4 R12, [R221+0x100] ;  /* 0x00010000dd0c783b */ /* 0x000e620000004200 */
[C---:B--2---:R-:W-:Y:S02]  /*d0b0*/  FMUL.FTZ R10, R0.reuse, R78 ;  /* 0x0000004e000a7220 */ /* 0x044fe40000410000 */
[----:B------:R-:W-:Y:S05]  /*d0c0*/  FMUL.FTZ R11, R0, R79 ;  /* 0x0000004f000b7220 */ /* 0x000fea0000410000 */
[----:B------:R-:W2:Y:S01]  /*d0d0*/  LDSM.16.MT88.4 R20, [R222+0x100] ;  /* 0x00010000de14783b */ /* 0x000ea20000004200 */
[C---:B----4-:R-:W-:Y:S02]  /*d0e0*/  FMUL.FTZ R8, R2.reuse, R76 ;  /* 0x0000004c02087220 */ /* 0x050fe40000410000 */
[C---:B------:R-:W-:Y:S05]  /*d0f0*/  FMUL.FTZ R9, R2.reuse, R77 ;  /* 0x0000004d02097220 */ /* 0x040fea0000410000 */
[----:B------:R-:W4:Y:S01]  /*d100*/  LDSM.16.MT88.4 R28, [R225+0x100] ;  /* 0x00010000e11c783b */ /* 0x000f220000004200 */
[--C-:B-----5:R-:W-:Y:S01]  /*d110*/  FFMA.FTZ R4, R153, c[0x0][0x2d0], -R3.reuse ;  /* 0x0000b40099047a23 */ /* 0x120fe20000010803 */
[----:B------:R-:W-:Y:S01]  /*d120*/  MOV R153, R151 ;  /* 0x0000009700997202 */ /* 0x000fe20000000f00 */
[----:B------:R-:W-:Y:S01]  /*d130*/  FMUL.FTZ R5, R2, R73 ;  /* 0x0000004902057220 */ /* 0x000fe20000410000 */
[----:B---3--:R-:W-:Y:S01]  /*d140*/  F2FP.BF16.PACK_AB R73, R166, R167 ;  /* 0x000000a7a649723e */ /* 0x008fe200000010ff */
[----:B------:R3:W5:Y:S01]  /*d150*/  MUFU.EX2 R164, R4 ;  /* 0x0000000400a47308 */ /* 0x0007620000000800 */
[----:B-1----:R-:W-:Y:S01]  /*d160*/  FMUL.FTZ R6, R0, R74 ;  /* 0x0000004a00067220 */ /* 0x002fe20000410000 */
[----:B------:R-:W-:Y:S01]  /*d170*/  F2FP.BF16.PACK_AB R74, R215, R216 ;  /* 0x000000d8d74a723e */ /* 0x000fe200000010ff */
[----:B------:R-:W1:Y:S01]  /*d180*/  LDSM.16.MT88.4 R36, [R224+0x100] ;  /* 0x00010000e024783b */ /* 0x000e620000004200 */
[----:B------:R-:W-:Y:S01]  /*d190*/  MOV R151, R56 ;  /* 0x0000003800977202 */ /* 0x000fe20000000f00 */
[----:B------:R-:W-:Y:S01]  /*d1a0*/  FFMA.FTZ R56, R160, c[0x0][0x2d0], -R3 ;  /* 0x0000b400a0387a23 */ /* 0x000fe20000010803 */
[----:B------:R-:W-:Y:S04]  /*d1b0*/  MOV R160, R199 ;  /* 0x000000c700a07202 */ /* 0x000fe80000000f00 */
[----:B------:R2:W-:Y:S01]  /*d1c0*/  MUFU.EX2 R199, R70 ;  /* 0x0000004600c77308 */ /* 0x0005e20000000800 */
[----:B------:R-:W1:Y:S08]  /*d1d0*/  LDSM.16.MT88.4 R44, [R221+0x4100] ;  /* 0x00410000dd2c783b */ /* 0x000e700000004200 */
[----:B------:R-:W1:Y:S01]  /*d1e0*/  LDSM.16.MT88.4 R52, [R222+0x4100] ;  /* 0x00410000de34783b */ /* 0x000e620000004200 */
[----:B------:R4:W-:Y:S01]  /*d1f0*/  MUFU.EX2 R117, R56 ;  /* 0x0000003800757308 */ /* 0x0009e20000000800 */
[----:B---3--:R-:W-:Y:S01]  /*d200*/  FMUL.FTZ R4, R2, R72 ;  /* 0x0000004802047220 */ /* 0x008fe20000410000 */
[----:B------:R-:W-:Y:S02]  /*d210*/  F2FP.BF16.PACK_AB R72, R217, R218 ;  /* 0x000000dad948723e */ /* 0x000fe400000010ff */
[----:B-----5:R-:W-:Y:S03]  /*d220*/  F2FP.BF16.PACK_AB R75, R164, R165 ;  /* 0x000000a5a44b723e */ /* 0x020fe600000010ff */
[----:B------:R-:W3:Y:S04]  /*d230*/  LDSM.16.MT88.4 R60, [R225+0x4100] ;  /* 0x00410000e13c783b */ /* 0x000ee80000004200 */
[C---:B------:R-:W-:Y:S04]  /*d240*/  HMMA.16816.F32.BF16 R4, R72.reuse, R12, R4 ;  /* 0x0000000c4804723c */ /* 0x040fe80000041804 */
[----:B------:R-:W5:Y:S01]  /*d250*/  LDSM.16.MT88.4 R76, [R224+0x4100] ;  /* 0x00410000e04c783b */ /* 0x000f620000004200 */
[--C-:B--2---:R-:W-:Y:S02]  /*d260*/  FFMA.FTZ R70, R168, c[0x0][0x2d0], -R71.reuse ;  /* 0x0000b400a8467a23 */ /* 0x104fe40000010847 */
[C---:B------:R-:W-:Y:S01]  /*d270*/  FMUL.FTZ R12, R2.reuse, R80 ;  /* 0x00000050020c7220 */ /* 0x040fe20000410000 */
[C---:B------:R-:W-:Y:S04]  /*d280*/  HMMA.16816.F32.BF16 R8, R72.reuse, R14, R8 ;  /* 0x0000000e4808723c */ /* 0x040fe80000041808 */
[----:B------:R-:W-:Y:S01]  /*d290*/  LDSM.16.MT88.4 R84, [R222+0x900] ;  /* 0x00090000de54783b */ /* 0x000fe20000004200 */
[C---:B------:R-:W-:Y:S02]  /*d2a0*/  FMUL.FTZ R13, R2.reuse, R81 ;  /* 0x00000051020d7220 */ /* 0x040fe40000410000 */
[----:B----4-:R-:W-:Y:S02]  /*d2b0*/  FMUL.FTZ R56, R2, R124 ;  /* 0x0000007c02387220 */ /* 0x010fe40000410000 */
[C---:B------:R-:W-:Y:S03]  /*d2c0*/  FMUL.FTZ R14, R0.reuse, R82 ;  /* 0x00000052000e7220 */ /* 0x040fe60000410000 */
[----:B------:R-:W-:Y:S01]  /*d2d0*/  LDSM.16.MT88.4 R92, [R224+0x900] ;  /* 0x00090000e05c783b */ /* 0x000fe20000004200 */
[----:B------:R-:W-:Y:S07]  /*d2e0*/  FMUL.FTZ R15, R0, R83 ;  /* 0x00000053000f7220 */ /* 0x000fee0000410000 */
[----:B------:R-:W2:Y:S01]  /*d2f0*/  LDSM.16.MT88.4 R80, [R221+0x900] ;  /* 0x00090000dd50783b */ /* 0x000ea20000004200 */
[C---:B------:R-:W-:Y:S07]  /*d300*/  HMMA.16816.F32.BF16 R12, R72.reuse, R20, R12 ;  /* 0x00000014480c723c */ /* 0x040fee000004180c */
[----:B------:R-:W-:Y:S01]  /*d310*/  LDSM.16.MT88.4 R100, [R224+0x5100] ;  /* 0x00510000e064783b */ /* 0x000fe20000004200 */
[C---:B------:R-:W-:Y:S04]  /*d320*/  HMMA.16816.F32.BF16 R16, R72.reuse, R22, R16 ;  /* 0x000000164810723c */ /* 0x040fe80000041810 */
[C---:B------:R-:W-:Y:S02]  /*d330*/  FMUL.FTZ R20, R2.reuse, R88 ;  /* 0x0000005802147220 */ /* 0x040fe40000410000 */
[----:B------:R-:W-:Y:S01]  /*d340*/  FMUL.FTZ R21, R2, R89 ;  /* 0x0000005902157220 */ /* 0x000fe20000410000 */
[----:B------:R-:W0:Y:S01]  /*d350*/  LDGDEPBAR ;  /* 0x00000000000079af */ /* 0x000e220000000000 */
[C---:B------:R-:W-:Y:S04]  /*d360*/  FMUL.FTZ R22, R0.reuse, R90 ;  /* 0x0000005a00167220 */ /* 0x040fe80000410000 */
[----:B------:R-:W-:Y:S03]  /*d370*/  FMUL.FTZ R23, R0, R91 ;  /* 0x0000005b00177220 */ /* 0x000fe60000410000 */
[----:B------:R-:W4:Y:S04]  /*d380*/  LDSM.16.MT88.4 R88, [R225+0x900] ;  /* 0x00090000e158783b */ /* 0x000f280000004200 */
[C---:B------:R-:W-:Y:S07]  /*d390*/  HMMA.16816.F32.BF16 R20, R72.reuse, R28, R20 ;  /* 0x0000001c4814723c */ /* 0x040fee0000041814 */
[C---:B------:R-:W-:Y:S01]  /*d3a0*/  FMUL.FTZ R28, R2.reuse, R96 ;  /* 0x00000060021c7220 */ /* 0x040fe20000410000 */
[C---:B------:R-:W-:Y:S04]  /*d3b0*/  HMMA.16816.F32.BF16 R24, R72.reuse, R30, R24 ;  /* 0x0000001e4818723c */ /* 0x040fe80000041818 */
[----:B------:R-:W-:Y:S03]  /*d3c0*/  FMUL.FTZ R29, R2, R97 ;  /* 0x00000061021d7220 */ /* 0x000fe60000410000 */
[C---:B------:R-:W-:Y:S02]  /*d3d0*/  FMUL.FTZ R30, R0.reuse, R98 ;  /* 0x00000062001e7220 */ /* 0x040fe40000410000 */
[----:B------:R-:W-:Y:S02]  /*d3e0*/  FMUL.FTZ R31, R0, R99 ;  /* 0x00000063001f7220 */ /* 0x000fe40000410000 */
[----:B------:R-:W-:Y:S05]  /*d3f0*/  LDSM.16.MT88.4 R96, [R225+0x5100] ;  /* 0x00510000e160783b */ /* 0x000fea0000004200 */
[C---:B-1----:R-:W-:Y:S07]  /*d400*/  HMMA.16816.F32.BF16 R28, R72.reuse, R36, R28 ;  /* 0x00000024481c723c */ /* 0x042fee000004181c */
        /* <DEDUP_REMOVED lines=17> */
[C---:B-1----:R-:W-:Y:S07]  /*d520*/  FMUL.FTZ R44, R2.reuse, R112 ;  /* 0x00000070022c7220 */ /* 0x042fee0000410000 */
[C---:B------:R-:W-:Y:S07]  /*d530*/  HMMA.16816.F32.BF16 R44, R72.reuse, R52, R44 ;  /* 0x00000034482c723c */ /* 0x040fee000004182c */
[----:B------:R-:W-:Y:S01]  /*d540*/  FMUL.FTZ R53, R2, R121 ;  /* 0x0000007902357220 */ /* 0x000fe20000410000 */
[C---:B------:R-:W-:Y:S04]  /*d550*/  HMMA.16816.F32.BF16 R48, R72.reuse, R54, R48 ;  /* 0x000000364830723c */ /* 0x040fe80000041830 */
[----:B------:R-:W-:Y:S01]  /*d560*/  MOV R121, R155 ;  /* 0x0000009b00797202 */ /* 0x000fe20000000f00 */
[----:B------:R-:W-:Y:S01]  /*d570*/  FFMA.FTZ R52, R161, c[0x0][0x2d0], -R3 ;  /* 0x0000b400a1347a23 */ /* 0x000fe20000010803 */
[----:B------:R-:W-:Y:S01]  /*d580*/  MOV R155, R198 ;  /* 0x000000c6009b7202 */ /* 0x000fe20000000f00 */
[C---:B------:R-:W-:Y:S01]  /*d590*/  FMUL.FTZ R54, R0.reuse, R122 ;  /* 0x0000007a00367220 */ /* 0x040fe20000410000 */
[----:B------:R1:W-:Y:S01]  /*d5a0*/  MUFU.EX2 R198, R70 ;  /* 0x0000004600c67308 */ /* 0x0003e20000000800 */
[----:B------:R-:W-:Y:S03]  /*d5b0*/  MOV R161, R197 ;  /* 0x000000c500a17202 */ /* 0x000fe60000000f00 */
[----:B------:R-:W-:Y:S06]  /*d5c0*/  FMUL.FTZ R55, R0, R123 ;  /* 0x0000007b00377220 */ /* 0x000fec0000410000 */
[----:B------:R2:W2:Y:S01]  /*d5d0*/  MUFU.EX2 R118, R52 ;  /* 0x0000003400767308 */ /* 0x0004a20000000800 */
[----:B-1----:R-:W-:Y:S09]  /*d5e0*/  FFMA.FTZ R70, R170, c[0x0][0x2d0], -R71 ;  /* 0x0000b400aa467a23 */ /* 0x002ff20000010847 */
[----:B------:R1:W-:Y:S01]  /*d5f0*/  MUFU.EX2 R197, R70 ;  /* 0x0000004600c57308 */ /* 0x0003e20000000800 */
[----:B--2---:R-:W-:Y:S01]  /*d600*/  FMUL.FTZ R52, R2, R120 ;  /* 0x0000007802347220 */ /* 0x004fe20000410000 */
[----:B------:R-:W-:Y:S02]  /*d610*/  MOV R120, R152 ;  /* 0x0000009800787202 */ /* 0x000fe40000000f00 */
[----:B------:R-:W-:Y:S02]  /*d620*/  MOV R152, R154 ;  /* 0x0000009a00987202 */ /* 0x000fe40000000f00 */
[----:B------:R-:W-:Y:S02]  /*d630*/  MOV R154, R148 ;  /* 0x00000094009a7202 */ /* 0x000fe40000000f00 */
[C---:B---3--:R-:W-:Y:S03]  /*d640*/  HMMA.16816.F32.BF16 R52, R72.reuse, R60, R52 ;  /* 0x0000003c4834723c */ /* 0x048fe60000041834 */
[----:B------:R-:W-:Y:S01]  /*d650*/  MOV R148, R58 ;  /* 0x0000003a00947202 */ /* 0x000fe20000000f00 */
[----:B------:R-:W-:Y:S03]  /*d660*/  FMUL.FTZ R58, R0, R126 ;  /* 0x0000007e003a7220 */ /* 0x000fe60000410000 */
[----:B------:R-:W-:Y:S02]  /*d670*/  FFMA.FTZ R60, R162, c[0x0][0x2d0], -R3 ;  /* 0x0000b400a23c7a23 */ /* 0x000fe40000010803 */
[----:B------:R-:W-:Y:S02]  /*d680*/  FMUL.FTZ R61, R2, R129 ;  /* 0x00000081023d7220 */ /* 0x000fe40000410000 */
[C---:B------:R-:W-:Y:S01]  /*d690*/  HMMA.16816.F32.BF16 R56, R72.reuse, R62, R56 ;  /* 0x0000003e4838723c */ /* 0x040fe20000041838 */
[----:B------:R2:W3:Y:S02]  /*d6a0*/  MUFU.EX2 R116, R60 ;  /* 0x0000003c00747308 */ /* 0x0004e40000000800 */
[----:B-1----:R-:W-:Y:S04]  /*d6b0*/  FFMA.FTZ R70, R169, c[0x0][0x2d0], -R71 ;  /* 0x0000b400a9467a23 */ /* 0x002fe80000010847 */
[C---:B------:R-:W-:Y:S02]  /*d6c0*/  FMUL.FTZ R62, R0.reuse, R130 ;  /* 0x00000082003e7220 */ /* 0x040fe40000410000 */
[----:B------:R-:W-:Y:S02]  /*d6d0*/  FMUL.FTZ R63, R0, R131 ;  /* 0x00000083003f7220 */ /* 0x000fe40000410000 */
[----:B------:R1:W-:Y:S01]  /*d6e0*/  MUFU.EX2 R196, R70 ;  /* 0x0000004600c47308 */ /* 0x0003e20000000800 */
[----:B--2---:R-:W-:Y:S07]  /*d6f0*/  FMUL.FTZ R60, R2, R128 ;  /* 0x00000080023c7220 */ /* 0x004fee0000410000 */
[C---:B-----5:R-:W-:Y:S03]  /*d700*/  HMMA.16816.F32.BF16 R60, R72.reuse, R76, R60 ;  /* 0x0000004c483c723c */ /* 0x060fe6000004183c */
[--C-:B-1----:R-:W-:Y:S04]  /*d710*/  FFMA.FTZ R70, R188, c[0x0][0x2d0], -R3.reuse ;  /* 0x0000b400bc467a23 */ /* 0x102fe80000010803 */
[----:B------:R1:W-:Y:S01]  /*d720*/  MUFU.EX2 R127, R70 ;  /* 0x00000046007f7308 */ /* 0x0003e20000000800 */
[----:B------:R-:W-:Y:S01]  /*d730*/  HMMA.16816.F32.BF16 R64, R72, R78, R64 ;  /* 0x0000004e4840723c */ /* 0x000fe20000041840 */
[----:B------:R-:W2:Y:S06]  /*d740*/  LDSM.16.MT88.4 R76, [R221+0x4900] ;  /* 0x00490000dd4c783b */ /* 0x000eac0000004200 */
[----:B------:R-:W-:Y:S02]  /*d750*/  F2FP.BF16.PACK_AB R73, R118, R159 ;  /* 0x0000009f7649723e */ /* 0x000fe400000010ff */
[----:B---3--:R-:W-:Y:S03]  /*d760*/  F2FP.BF16.PACK_AB R75, R116, R117 ;  /* 0x00000075744b723e */ /* 0x008fe600000010ff */
[----:B------:R-:W-:Y:S02]  /*d770*/  F2FP.BF16.PACK_AB R72, R206, R212 ;  /* 0x000000d4ce48723e */ /* 0x000fe400000010ff */
[----:B------:R-:W-:Y:S07]  /*d780*/  F2FP.BF16.PACK_AB R74, R203, R204 ;  /* 0x000000cccb4a723e */ /* 0x000fee00000010ff */
[C---:B------:R-:W-:Y:S03]  /*d790*/  HMMA.16816.F32.BF16 R4, R72.reuse, R80, R4 ;  /* 0x000000504804723c */ /* 0x040fe60000041804 */
[--C-:B-1----:R-:W-:Y:S04]  /*d7a0*/  FFMA.FTZ R70, R189, c[0x0][0x2d0], -R3.reuse ;  /* 0x0000b400bd467a23 */ /* 0x102fe80000010803 */
[----:B------:R1:W3:Y:S01]  /*d7b0*/  MUFU.EX2 R126, R70 ;  /* 0x00000046007e7308 */ /* 0x0002e20000000800 */
[C---:B------:R-:W-:Y:S01]  /*d7c0*/  HMMA.16816.F32.BF16 R8, R72.reuse, R82, R8 ;  /* 0x000000524808723c */ /* 0x040fe20000041808 */
[----:B------:R-:W5:Y:S07]  /*d7d0*/  LDSM.16.MT88.4 R80, [R222+0x4900] ;  /* 0x00490000de50783b */ /* 0x000f6e0000004200 */
[C---:B------:R-:W-:Y:S08]  /*d7e0*/  HMMA.16816.F32.BF16 R12, R72.reuse, R84, R12 ;  /* 0x00000054480c723c */ /* 0x040ff0000004180c */
[C---:B------:R-:W-:Y:S01]  /*d7f0*/  HMMA.16816.F32.BF16 R16, R72.reuse, R86, R16 ;  /* 0x000000564810723c */ /* 0x040fe20000041810 */
[----:B------:R-:W3:Y:S03]  /*d800*/  LDSM.16.MT88.4 R84, [R225+0x4900] ;  /* 0x00490000e154783b */ /* 0x000ee60000004200 */
[--C-:B-1----:R-:W-:Y:S04]  /*d810*/  FFMA.FTZ R70, R171, c[0x0][0x2d0], -R3.reuse ;  /* 0x0000b400ab467a23 */ /* 0x102fe80000010803 */
[C---:B----4-:R-:W-:Y:S01]  /*d820*/  HMMA.16816.F32.BF16 R20, R72.reuse, R88, R20 ;  /* 0x000000584814723c */ /* 0x050fe20000041814 */
[----:B------:R1:W-:Y:S07]  /*d830*/  MUFU.EX2 R125, R70 ;  /* 0x00000046007d7308 */ /* 0x0003ee0000000800 */
[C---:B------:R-:W-:Y:S01]  /*d840*/  HMMA.16816.F32.BF16 R24, R72.reuse, R90, R24 ;  /* 0x0000005a4818723c */ /* 0x040fe20000041818 */
[----:B------:R-:W4:Y:S07]  /*d850*/  LDSM.16.MT88.4 R88, [R224+0x4900] ;  /* 0x00490000e058783b */ /* 0x000f2e0000004200 */
[C---:B------:R-:W-:Y:S08]  /*d860*/  HMMA.16816.F32.BF16 R28, R72.reuse, R92, R28 ;  /* 0x0000005c481c723c */ /* 0x040ff0000004181c */
[C---:B------:R-:W-:Y:S01]  /*d870*/  HMMA.16816.F32.BF16 R32, R72.reuse, R94, R32 ;  /* 0x0000005e4820723c */ /* 0x040fe20000041820 */
[----:B------:R-:W-:Y:S03]  /*d880*/  LDSM.16.MT88.4 R92, [R222+0x5100] ;  /* 0x00510000de5c783b */ /* 0x000fe60000004200 */
[----:B-1----:R-:W-:Y:S04]  /*d890*/  FFMA.FTZ R70, R190, c[0x0][0x2d0], -R3 ;  /* 0x0000b400be467a23 */ /* 0x002fe80000010803 */
[C---:B--2---:R-:W-:Y:S01]  /*d8a0*/  HMMA.16816.F32.BF16 R36, R72.reuse, R76, R36 ;  /* 0x0000004c4824723c */ /* 0x044fe20000041824 */
[----:B------:R1:W2:Y:S07]  /*d8b0*/  MUFU.EX2 R124, R70 ;  /* 0x00000046007c7308 */ /* 0x0002ae0000000800 */
[C---:B------:R-:W-:Y:S01]  /*d8c0*/  HMMA.16816.F32.BF16 R40, R72.reuse, R78, R40 ;  /* 0x0000004e4828723c */ /* 0x040fe20000041828 */
[----:B------:R-:W2:Y:S07]  /*d8d0*/  LDSM.16.MT88.4 R76, [R221+0x1100] ;  /* 0x00110000dd4c783b */ /* 0x000eae0000004200 */
[C---:B-----5:R-:W-:Y:S08]  /*d8e0*/  HMMA.16816.F32.BF16 R44, R72.reuse, R80, R44 ;  /* 0x00000050482c723c */ /* 0x060ff0000004182c */
[C---:B------:R-:W-:Y:S01]  /*d8f0*/  HMMA.16816.F32.BF16 R48, R72.reuse, R82, R48 ;  /* 0x000000524830723c */ /* 0x040fe20000041830 */
[----:B------:R-:W5:Y:S03]  /*d900*/  LDSM.16.MT88.4 R80, [R222+0x1100] ;  /* 0x00110000de50783b */ /* 0x000f660000004200 */
[--C-:B-1----:R-:W-:Y:S04]  /*d910*/  FFMA.FTZ R70, R191, c[0x0][0x2d0], -R71.reuse ;  /* 0x0000b400bf467a23 */ /* 0x102fe80000010847 */
[C---:B---3--:R-:W-:Y:S01]  /*d920*/  HMMA.16816.F32.BF16 R52, R72.reuse, R84, R52 ;  /* 0x000000544834723c */ /* 0x048fe20000041834 */
[----:B------:R1:W-:Y:S07]  /*d930*/  MUFU.EX2 R191, R70 ;  /* 0x0000004600bf7308 */ /* 0x0003ee0000000800 */
[C---:B------:R-:W-:Y:S01]  /*d940*/  HMMA.16816.F32.BF16 R56, R72.reuse, R86, R56 ;  /* 0x000000564838723c */ /* 0x040fe20000041838 */
[----:B------:R-:W3:Y:S07]  /*d950*/  LDSM.16.MT88.4 R84, [R225+0x1100] ;  /* 0x00110000e154783b */ /* 0x000eee0000004200 */
[C---:B----4-:R-:W-:Y:S08]  /*d960*/  HMMA.16816.F32.BF16 R60, R72.reuse, R88, R60 ;  /* 0x00000058483c723c */ /* 0x050ff0000004183c */
[----:B------:R-:W-:Y:S01]  /*d970*/  HMMA.16816.F32.BF16 R64, R72, R90, R64 ;  /* 0x0000005a4840723c */ /* 0x000fe20000041840 */
[----:B------:R-:W4:Y:S03]  /*d980*/  LDSM.16.MT88.4 R88, [R224+0x1100] ;  /* 0x00110000e058783b */ /* 0x000f260000004200 */
[--C-:B-1----:R-:W-:Y:S03]  /*d990*/  FFMA.FTZ R70, R200, c[0x0][0x2d0], -R71.reuse ;  /* 0x0000b400c8467a23 */ /* 0x102fe60000010847 */
[----:B------:R-:W-:Y:S01]  /*d9a0*/  F2FP.BF16.PACK_AB R73, R126, R127 ;  /* 0x0000007f7e49723e */ /* 0x000fe200000010ff */
[----:B------:R1:W1:Y:S01]  /*d9b0*/  MUFU.EX2 R189, R70 ;  /* 0x0000004600bd7308 */ /* 0x0002620000000800 */
[----:B--2---:R-:W-:Y:S03]  /*d9c0*/  F2FP.BF16.PACK_AB R75, R124, R125 ;  /* 0x0000007d7c4b723e */ /* 0x004fe600000010ff */
[----:B------:R-:W-:Y:S02]  /*d9d0*/  F2FP.BF16.PACK_AB R72, R198, R199 ;  /* 0x000000c7c648723e */ /* 0x000fe400000010ff */
[----:B------:R-:W-:Y:S07]  /*d9e0*/  F2FP.BF16.PACK_AB R74, R196, R197 ;  /* 0x000000c5c44a723e */ /* 0x000fee00000010ff */
        /* <DEDUP_REMOVED lines=8> */
[C---:B---3--:R-:W-:Y:S08]  /*da70*/  HMMA.16816.F32.BF16 R20, R72.reuse, R84, R20 ;  /* 0x000000544814723c */ /* 0x048ff00000041814 */
[C---:B------:R-:W-:Y:S01]  /*da80*/  HMMA.16816.F32.BF16 R24, R72.reuse, R86, R24 ;  /* 0x000000564818723c */ /* 0x040fe20000041818 */
[----:B------:R-:W3:Y:S03]  /*da90*/  LDSM.16.MT88.4 R84, [R225+0x1900] ;  /* 0x00190000e154783b */ /* 0x000ee60000004200 */
[----:B-1----:R-:W-:Y:S04]  /*daa0*/  FFMA.FTZ R70, R202, c[0x0][0x2d0], -R71 ;  /* 0x0000b400ca467a23 */ /* 0x002fe80000010847 */
[C---:B----4-:R-:W-:Y:S01]  /*dab0*/  HMMA.16816.F32.BF16 R28, R72.reuse, R88, R28 ;  /* 0x00000058481c723c */ /* 0x050fe2000004181c */
[----:B------:R1:W4:Y:S07]  /*dac0*/  MUFU.EX2 R188, R70 ;  /* 0x0000004600bc7308 */ /* 0x00032e0000000800 */
[C---:B------:R-:W-:Y:S01]  /*dad0*/  HMMA.16816.F32.BF16 R32, R72.reuse, R90, R32 ;  /* 0x0000005a4820723c */ /* 0x040fe20000041820 */
[----:B------:R-:W-:Y:S07]  /*dae0*/  LDSM.16.MT88.4 R88, [R222+0x5900] ;  /* 0x00590000de58783b */ /* 0x000fee0000004200 */
[C---:B--2---:R-:W-:Y:S08]  /*daf0*/  HMMA.16816.F32.BF16 R36, R72.reuse, R76, R36 ;  /* 0x0000004c4824723c */ /* 0x044ff00000041824 */
[C---:B------:R-:W-:Y:S01]  /*db00*/  HMMA.16816.F32.BF16 R40, R72.reuse, R78, R40 ;  /* 0x0000004e4828723c */ /* 0x040fe20000041828 */
[----:B------:R-:W2:Y:S03]  /*db10*/  LDSM.16.MT88.4 R76, [R224+0x1900] ;  /* 0x00190000e04c783b */ /* 0x000ea60000004200 */
[--C-:B-1----:R-:W-:Y:S04]  /*db20*/  FFMA.FTZ R70, R205, c[0x0][0x2d0], -R3.reuse ;  /* 0x0000b400cd467a23 */ /* 0x102fe80000010803 */
[C---:B------:R-:W-:Y:S01]  /*db30*/  HMMA.16816.F32.BF16 R44, R72.reuse, R92, R44 ;  /* 0x0000005c482c723c */ /* 0x040fe2000004182c */
[----:B------:R1:W-:Y:S07]  /*db40*/  MUFU.EX2 R158, R70 ;  /* 0x00000046009e7308 */ /* 0x0003ee0000000800 */
[C---:B------:R-:W-:Y:S01]  /*db50*/  HMMA.16816.F32.BF16 R48, R72.reuse, R94, R48 ;  /* 0x0000005e4830723c */ /* 0x040fe20000041830 */
[----:B------:R-:W-:Y:S07]  /*db60*/  LDSM.16.MT88.4 R92, [R222+0x6100] ;  /* 0x00610000de5c783b */ /* 0x000fee0000004200 */
[C---:B------:R-:W-:Y:S08]  /*db70*/  HMMA.16816.F32.BF16 R52, R72.reuse, R96, R52 ;  /* 0x000000604834723c */ /* 0x040ff00000041834 */
[C---:B------:R-:W-:Y:S01]  /*db80*/  HMMA.16816.F32.BF16 R56, R72.reuse, R98, R56 ;  /* 0x000000624838723c */ /* 0x040fe20000041838 */
[----:B------:R-:W-:Y:S03]  /*db90*/  LDSM.16.MT88.4 R96, [R225+0x6100] ;  /* 0x00610000e160783b */ /* 0x000fe60000004200 */
[--C-:B-1----:R-:W-:Y:S04]  /*dba0*/  FFMA.FTZ R70, R213, c[0x0][0x2d0], -R3.reuse ;  /* 0x0000b400d5467a23 */ /* 0x102fe80000010803 */
[C---:B------:R-:W-:Y:S01]  /*dbb0*/  HMMA.16816.F32.BF16 R60, R72.reuse, R100, R60 ;  /* 0x00000064483c723c */ /* 0x040fe2000004183c */
[----:B------:R1:W1:Y:S07]  /*dbc0*/  MUFU.EX2 R157, R70 ;  /* 0x00000046009d7308 */ /* 0x00026e0000000800 */
[----:B------:R-:W-:Y:S01]  /*dbd0*/  HMMA.16816.F32.BF16 R64, R72, R102, R64 ;  /* 0x000000664840723c */ /* 0x000fe20000041840 */
[----:B------:R-:W-:Y:S06]  /*dbe0*/  LDSM.16.MT88.4 R100, [R222+0x2900] ;  /* 0x00290000de64783b */ /* 0x000fec0000004200 */
[----:B------:R-:W-:Y:S02]  /*dbf0*/  F2FP.BF16.PACK_AB R72, R189, R191 ;  /* 0x000000bfbd48723e */ /* 0x000fe400000010ff */
[----:B----4-:R-:W-:Y:S03]  /*dc00*/  F2FP.BF16.PACK_AB R74, R188, R190 ;  /* 0x000000bebc4a723e */ /* 0x010fe600000010ff */
[--C-:B-1----:R-:W-:Y:S01]  /*dc10*/  FFMA.FTZ R70, R207, c[0x0][0x2d0], -R3.reuse ;  /* 0x0000b400cf467a23 */ /* 0x102fe20000010803 */
[----:B------:R-:W-:Y:S03]  /*dc20*/  F2FP.BF16.PACK_AB R73, R157, R158 ;  /* 0x0000009e9d49723e */ /* 0x000fe600000010ff */
[----:B------:R1:W-:Y:S02]  /*dc30*/  MUFU.EX2 R115, R70 ;  /* 0x0000004600737308 */ /* 0x0003e40000000800 */
[----:B-1----:R-:W-:Y:S08]  /*dc40*/  FFMA.FTZ R70, R214, c[0x0][0x2d0], -R3 ;  /* 0x0000b400d6467a23 */ /* 0x002ff00000010803 */
        /* <DEDUP_REMOVED lines=12> */
[C---:B---3--:R-:W-:Y:S08]  /*dd10*/  HMMA.16816.F32.BF16 R20, R72.reuse, R84, R20 ;  /* 0x000000544814723c */ /* 0x048ff00000041814 */
[C---:B------:R-:W-:Y:S01]  /*dd20*/  HMMA.16816.F32.BF16 R24, R72.reuse, R86, R24 ;  /* 0x000000564818723c */ /* 0x040fe20000041818 */
[----:B------:R-:W3:Y:S07]  /*dd30*/  LDSM.16.MT88.4 R84, [R225+0x5900] ;  /* 0x00590000e154783b */ /* 0x000eee0000004200 */
[C---:B--2---:R-:W-:Y:S04]  /*dd40*/  HMMA.16816.F32.BF16 R28, R72.reuse, R76, R28 ;  /* 0x0000004c481c723c */ /* 0x044fe8000004181c */
[--C-:B-1----:R-:W-:Y:S04]  /*dd50*/  FFMA.FTZ R70, R244, c[0x0][0x2d0], -R71.reuse ;  /* 0x0000b400f4467a23 */ /* 0x102fe80000010847 */
[C---:B------:R-:W-:Y:S01]  /*dd60*/  HMMA.16816.F32.BF16 R32, R72.reuse, R78, R32 ;  /* 0x0000004e4820723c */ /* 0x040fe20000041820 */
[----:B------:R1:W-:Y:S01]  /*dd70*/  MUFU.EX2 R169, R70 ;  /* 0x0000004600a97308 */ /* 0x0003e20000000800 */
[----:B------:R-:W2:Y:S06]  /*dd80*/  LDSM.16.MT88.4 R76, [R224+0x5900] ;  /* 0x00590000e04c783b */ /* 0x000eac0000004200 */
[C---:B----4-:R-:W-:Y:S08]  /*dd90*/  HMMA.16816.F32.BF16 R36, R72.reuse, R80, R36 ;  /* 0x000000504824723c */ /* 0x050ff00000041824 */
[C---:B------:R-:W-:Y:S01]  /*dda0*/  HMMA.16816.F32.BF16 R40, R72.reuse, R82, R40 ;  /* 0x000000524828723c */ /* 0x040fe20000041828 */
[----:B------:R-:W4:Y:S07]  /*ddb0*/  LDSM.16.MT88.4 R80, [R221+0x2100] ;  /* 0x00210000dd50783b */ /* 0x000f2e0000004200 */
[C---:B------:R-:W-:Y:S04]  /*ddc0*/  HMMA.16816.F32.BF16 R44, R72.reuse, R88, R44 ;  /* 0x00000058482c723c */ /* 0x040fe8000004182c */
[----:B-1----:R-:W-:Y:S04]  /*ddd0*/  FFMA.FTZ R70, R246, c[0x0][0x2d0], -R71 ;  /* 0x0000b400f6467a23 */ /* 0x002fe80000010847 */
[C---:B------:R-:W-:Y:S01]  /*dde0*/  HMMA.16816.F32.BF16 R48, R72.reuse, R90, R48 ;  /* 0x0000005a4830723c */ /* 0x040fe20000041830 */
[----:B------:R1:W1:Y:S01]  /*ddf0*/  MUFU.EX2 R168, R70 ;  /* 0x0000004600a87308 */ /* 0x0002620000000800 */
[----:B------:R-:W4:Y:S06]  /*de00*/  LDSM.16.MT88.4 R88, [R222+0x2100] ;  /* 0x00210000de58783b */ /* 0x000f2c0000004200 */
[C---:B---3--:R-:W-:Y:S08]  /*de10*/  HMMA.16816.F32.BF16 R52, R72.reuse, R84, R52 ;  /* 0x000000544834723c */ /* 0x048ff00000041834 */
[C---:B------:R-:W-:Y:S01]  /*de20*/  HMMA.16816.F32.BF16 R56, R72.reuse, R86, R56 ;  /* 0x000000564838723c */ /* 0x040fe20000041838 */
[----:B------:R-:W3:Y:S07]  /*de30*/  LDSM.16.MT88.4 R84, [R225+0x2100] ;  /* 0x00210000e154783b */ /* 0x000eee0000004200 */
        /* <DEDUP_REMOVED lines=17> */
[C---:B----4-:R-:W-:Y:S08]  /*df50*/  HMMA.16816.F32.BF16 R4, R72.reuse, R80, R4 ;  /* 0x000000504804723c */ /* 0x050ff00000041804 */
[C---:B------:R-:W-:Y:S01]  /*df60*/  HMMA.16816.F32.BF16 R8, R72.reuse, R82, R8 ;  /* 0x000000524808723c */ /* 0x040fe20000041808 */
[----:B------:R-:W4:Y:S07]  /*df70*/  LDSM.16.MT88.4 R80, [R221+0x6100] ;  /* 0x00610000dd50783b */ /* 0x000f2e0000004200 */
[C---:B------:R-:W-:Y:S04]  /*df80*/  HMMA.16816.F32.BF16 R12, R72.reuse, R88, R12 ;  /* 0x00000058480c723c */ /* 0x040fe8000004180c */
[--C-:B-1----:R-:W-:Y:S04]  /*df90*/  FFMA.FTZ R70, R252, c[0x0][0x2d0], -R71.reuse ;  /* 0x0000b400fc467a23 */ /* 0x102fe80000010847 */
[C---:B------:R-:W-:Y:S01]  /*dfa0*/  HMMA.16816.F32.BF16 R16, R72.reuse, R90, R16 ;  /* 0x0000005a4810723c */ /* 0x040fe20000041810 */
[----:B------:R1:W5:Y:S01]  /*dfb0*/  MUFU.EX2 R162, R70 ;  /* 0x0000004600a27308 */ /* 0x0003620000000800 */
[----:B------:R-:W5:Y:S06]  /*dfc0*/  LDSM.16.MT88.4 R88, [R224+0x6100] ;  /* 0x00610000e058783b */ /* 0x000f6c0000004200 */
        /* <DEDUP_REMOVED lines=37> */
[C---:B---3--:R-:W-:Y:S08]  /*e220*/  HMMA.16816.F32.BF16 R4, R72.reuse, R84, R4 ;  /* 0x000000544804723c */ /* 0x048ff00000041804 */
[C---:B------:R-:W-:Y:S01]  /*e230*/  HMMA.16816.F32.BF16 R8, R72.reuse, R86, R8 ;  /* 0x000000564808723c */ /* 0x040fe20000041808 */
[----:B------:R-:W3:Y:S07]  /*e240*/  LDSM.16.MT88.4 R84, [R221+0x6900] ;  /* 0x00690000dd54783b */ /* 0x000eee0000004200 */
[C---:B------:R-:W-:Y:S04]  /*e250*/  HMMA.16816.F32.BF16 R12, R72.reuse, R100, R12 ;  /* 0x00000064480c723c */ /* 0x040fe8000004180c */
[--C-:B-1----:R-:W-:Y:S01]  /*e260*/  FFMA.FTZ R70, R152, c[0x0][0x2d0], -R71.reuse ;  /* 0x0000b40098467a23 */ /* 0x102fe20000010847 */
[----:B------:R-:W-:Y:S03]  /*e270*/  MOV R152, R155 ;  /* 0x0000009b00987202 */ /* 0x000fe60000000f00 */
[C---:B------:R-:W-:Y:S01]  /*e280*/  HMMA.16816.F32.BF16 R16, R72.reuse, R102, R16 ;  /* 0x000000664810723c */ /* 0x040fe20000041810 */
[----:B------:R1:W5:Y:S01]  /*e290*/  MUFU.EX2 R155, R70 ;  /* 0x00000046009b7308 */ /* 0x0003620000000800 */
[----:B------:R-:W-:Y:S06]  /*e2a0*/  LDSM.16.MT88.4 R100, [R224+0x7100] ;  /* 0x00710000e064783b */ /* 0x000fec0000004200 */
[C---:B--2---:R-:W-:Y:S08]  /*e2b0*/  HMMA.16816.F32.BF16 R20, R72.reuse, R76, R20 ;  /* 0x0000004c4814723c */ /* 0x044ff00000041814 */
[C---:B------:R-:W-:Y:S01]  /*e2c0*/  HMMA.16816.F32.BF16 R24, R72.reuse, R78, R24 ;  /* 0x0000004e4818723c */ /* 0x040fe20000041818 */
[----:B------:R-:W2:Y:S07]  /*e2d0*/  LDSM.16.MT88.4 R76, [R225+0x6900] ;  /* 0x00690000e14c783b */ /* 0x000eae0000004200 */
[C---:B----4-:R-:W-:Y:S04]  /*e2e0*/  HMMA.16816.F32.BF16 R28, R72.reuse, R80, R28 ;  /* 0x00000050481c723c */ /* 0x050fe8000004181c */
[--C-:B-1----:R-:W-:Y:S04]  /*e2f0*/  FFMA.FTZ R70, R154, c[0x0][0x2d0], -R71.reuse ;  /* 0x0000b4009a467a23 */ /* 0x102fe80000010847 */
[C---:B------:R-:W-:Y:S01]  /*e300*/  HMMA.16816.F32.BF16 R32, R72.reuse, R82, R32 ;  /* 0x000000524820723c */ /* 0x040fe20000041820 */
[----:B------:R1:W-:Y:S01]  /*e310*/  MUFU.EX2 R154, R70 ;  /* 0x00000046009a7308 */ /* 0x0003e20000000800 */
[----:B------:R-:W4:Y:S06]  /*e320*/  LDSM.16.MT88.4 R80, [R224+0x6900] ;  /* 0x00690000e050783b */ /* 0x000f2c0000004200 */
        /* <DEDUP_REMOVED lines=11> */
[C---:B----4-:R-:W-:Y:S04]  /*e3e0*/  HMMA.16816.F32.BF16 R60, R72.reuse, R80, R60 ;  /* 0x00000050483c723c */ /* 0x050fe8000004183c */
[--C-:B-1----:R-:W-:Y:S01]  /*e3f0*/  FFMA.FTZ R70, R110, c[0x0][0x2d0], -R3.reuse ;  /* 0x0000b4006e467a23 */ /* 0x102fe20000010803 */
[----:B------:R-:W-:Y:S03]  /*e400*/  MOV R110, R139 ;  /* 0x0000008b006e7202 */ /* 0x000fe60000000f00 */
[----:B------:R-:W-:Y:S01]  /*e410*/  HMMA.16816.F32.BF16 R64, R72, R82, R64 ;  /* 0x000000524840723c */ /* 0x000fe20000041840 */
[----:B------:R1:W-:Y:S01]  /*e420*/  MUFU.EX2 R129, R70 ;  /* 0x0000004600817308 */ /* 0x0003e20000000800 */
[----:B------:R-:W4:Y:S05]  /*e430*/  LDSM.16.MT88.4 R80, [R225+0x3100] ;  /* 0x00310000e150783b */ /* 0x000f2a0000004200 */
[----:B-----5:R-:W-:Y:S02]  /*e440*/  F2FP.BF16.PACK_AB R72, R155, R156 ;  /* 0x0000009c9b48723e */ /* 0x020fe400000010ff */
[----:B------:R-:W-:Y:S03]  /*e450*/  F2FP.BF16.PACK_AB R74, R153, R154 ;  /* 0x0000009a994a723e */ /* 0x000fe600000010ff */
[--C-:B-1----:R-:W-:Y:S02]  /*e460*/  FFMA.FTZ R70, R109, c[0x0][0x2d0], -R3.reuse ;  /* 0x0000b4006d467a23 */ /* 0x102fe40000010803 */
[----:B------:R-:W5:Y:S02]  /*e470*/  LDL.LU R109, [R1+0x18] ;  /* 0x00001800016d7983 */ /* 0x000f640000300800 */
[----:B------:R1:W1:Y:S02]  /*e480*/  MUFU.EX2 R128, R70 ;  /* 0x0000004600807308 */ /* 0x0002640000000800 */
[--C-:B-1----:R-:W-:Y:S01]  /*e490*/  FFMA.FTZ R70, R148, c[0x0][0x2d0], -R3.reuse ;  /* 0x0000b40094467a23 */ /* 0x102fe20000010803 */
[----:B------:R-:W-:Y:S07]  /*e4a0*/  F2FP.BF16.PACK_AB R73, R128, R129 ;  /* 0x000000818049723e */ /* 0x000fee00000010ff */
[----:B------:R1:W-:Y:S02]  /*e4b0*/  MUFU.EX2 R148, R70 ;  /* 0x0000004600947308 */ /* 0x0003e40000000800 */
[----:B-1----:R-:W-:Y:S02]  /*e4c0*/  FFMA.FTZ R70, R108, c[0x0][0x2d0], -R3 ;  /* 0x0000b4006c467a23 */ /* 0x002fe40000010803 */
        /* <DEDUP_REMOVED lines=8> */
[C---:B--2---:R-:W-:Y:S04]  /*e550*/  HMMA.16816.F32.BF16 R12, R72.reuse, R76, R12 ;  /* 0x0000004c480c723c */ /* 0x044fe8000004180c */
[--C-:B-1----:R-:W-:Y:S04]  /*e560*/  FFMA.FTZ R70, R151, c[0x0][0x2d0], -R71.reuse ;  /* 0x0000b40097467a23 */ /* 0x102fe80000010847 */
[C---:B------:R-:W-:Y:S01]  /*e570*/  HMMA.16816.F32.BF16 R16, R72.reuse, R78, R16 ;  /* 0x0000004e4810723c */ /* 0x040fe20000041810 */
[----:B------:R1:W2:Y:S01]  /*e580*/  MUFU.EX2 R151, R70 ;  /* 0x0000004600977308 */ /* 0x0002a20000000800 */
[----:B------:R-:W3:Y:S06]  /*e590*/  LDSM.16.MT88.4 R76, [R221+0x3900] ;  /* 0x00390000dd4c783b */ /* 0x000eec0000004200 */
[C---:B----4-:R-:W-:Y:S08]  /*e5a0*/  HMMA.16816.F32.BF16 R20, R72.reuse, R80, R20 ;  /* 0x000000504814723c */ /* 0x050ff00000041814 */
[C---:B------:R-:W-:Y:S08]  /*e5b0*/  HMMA.16816.F32.BF16 R24, R72.reuse, R82, R24 ;  /* 0x000000524818723c */ /* 0x040ff00000041818 */
[C---:B------:R-:W-:Y:S04]  /*e5c0*/  HMMA.16816.F32.BF16 R28, R72.reuse, R88, R28 ;  /* 0x00000058481c723c */ /* 0x040fe8000004181c */
[--C-:B-1----:R-:W-:Y:S01]  /*e5d0*/  FFMA.FTZ R70, R150, c[0x0][0x2d0], -R71.reuse ;  /* 0x0000b40096467a23 */ /* 0x102fe20000010847 */
[----:B--2---:R-:W-:Y:S03]  /*e5e0*/  F2FP.BF16.PACK_AB R132, R151, R152 ;  /* 0x000000989784723e */ /* 0x004fe600000010ff */
        /* <DEDUP_REMOVED lines=13> */
[----:B--2---:R-:W-:Y:S03]  /*e6c0*/  F2FP.BF16.PACK_AB R134, R149, R150 ;  /* 0x000000969586723e */ /* 0x004fe600000010ff */
[----:B------:R-:W-:Y:S01]  /*e6d0*/  HMMA.16816.F32.BF16 R64, R72, R102, R64 ;  /* 0x000000664840723c */ /* 0x000fe20000041840 */
[----:B------:R1:W-:Y:S01]  /*e6e0*/  MUFU.EX2 R138, R70 ;  /* 0x00000046008a7308 */ /* 0x0003e20000000800 */
[----:B------:R-:W2:Y:S02]  /*e6f0*/  LDSM.16.MT88.4 R100, [R224+0x3900] ;  /* 0x00390000e064783b */ /* 0x000ea40000004200 */
[--C-:B-1----:R-:W-:Y:S02]  /*e700*/  FFMA.FTZ R70, R110, c[0x0][0x2d0], -R3.reuse ;  /* 0x0000b4006e467a23 */ /* 0x102fe40000010803 */
[----:B------:R-:W-:Y:S05]  /*e710*/  FFMA.FTZ R3, R137, c[0x0][0x2d0], -R3 ;  /* 0x0000b40089037a23 */ /* 0x000fea0000010803 */
[----:B------:R-:W1:Y:S10]  /*e720*/  MUFU.EX2 R71, R70 ;  /* 0x0000004600477308 */ /* 0x000e740000000800 */
[----:B------:R-:W4:Y:S01]  /*e730*/  MUFU.EX2 R70, R3 ;  /* 0x0000000300467308 */ /* 0x000f220000000800 */
[----:B-1----:R-:W-:Y:S02]  /*e740*/  F2FP.BF16.PACK_AB R133, R71, R138 ;  /* 0x0000008a4785723e */ /* 0x002fe400000010ff */
[----:B----4-:R-:W-:Y:S07]  /*e750*/  F2FP.BF16.PACK_AB R135, R70, R136 ;  /* 0x000000884687723e */ /* 0x010fee00000010ff */
[C---:B------:R-:W-:Y:S01]  /*e760*/  HMMA.16816.F32.BF16 R72, R132.reuse, R76, R4 ;  /* 0x0000004c8448723c */ /* 0x040fe20000041804 */
[----:B------:R-:W-:Y:S07]  /*e770*/  LDSM.16.MT88.4 R4, [R224+0x7900] ;  /* 0x00790000e004783b */ /* 0x000fee0000004200 */
[C---:B------:R-:W-:Y:S08]  /*e780*/  HMMA.16816.F32.BF16 R76, R132.reuse, R78, R8 ;  /* 0x0000004e844c723c */ /* 0x040ff00000041808 */
[C---:B------:R-:W-:Y:S04]  /*e790*/  HMMA.16816.F32.BF16 R80, R132.reuse, R104, R12 ;  /* 0x000000688450723c */ /* 0x040fe8000004180c */
[----:B-----5:R-:W-:Y:S04]  /*e7a0*/  FFMA.FTZ R2, R2, R109, R218 ;  /* 0x0000006d02027223 */ /* 0x020fe800000100da */
[----:B------:R-:W-:Y:S01]  /*e7b0*/  FADD.FTZ R2, R217, R2 ;  /* 0x00000002d9027221 */ /* 0x000fe20000010000 */
[C---:B------:R-:W-:Y:S03]  /*e7c0*/  HMMA.16816.F32.BF16 R84, R132.reuse, R106, R16 ;  /* 0x0000006a8454723c */ /* 0x040fe60000041810 */
[----:B------:R-:W-:Y:S04]  /*e7d0*/  FADD.FTZ R2, R216, R2 ;  /* 0x00000002d8027221 */ /* 0x000fe80000010000 */
[----:B------:R-:W-:Y:S01]  /*e7e0*/  FADD.FTZ R2, R215, R2 ;  /* 0x00000002d7027221 */ /* 0x000fe20000010000 */
[C---:B---3--:R-:W-:Y:S04]  /*e7f0*/  HMMA.16816.F32.BF16 R88, R132.reuse, R92, R20 ;  /* 0x0000005c8458723c */ /* 0x048fe80000041814 */
[----:B------:R-:W-:Y:S04]  /*e800*/  FADD.FTZ R2, R212, R2 ;  /* 0x00000002d4027221 */ /* 0x000fe80000010000 */
[----:B------:R-:W-:Y:S01]  /*e810*/  FADD.FTZ R2, R206, R2 ;  /* 0x00000002ce027221 */ /* 0x000fe20000010000 */
[C---:B------:R-:W-:Y:S03]  /*e820*/  HMMA.16816.F32.BF16 R92, R132.reuse, R94, R24 ;  /* 0x0000005e845c723c */ /* 0x040fe60000041818 */
[----:B------:R-:W-:Y:S04]  /*e830*/  FADD.FTZ R2, R204, R2 ;  /* 0x00000002cc027221 */ /* 0x000fe80000010000 */
[----:B------:R-:W-:Y:S01]  /*e840*/  FADD.FTZ R2, R203, R2 ;  /* 0x00000002cb027221 */ /* 0x000fe20000010000 */
[C---:B--2---:R-:W-:Y:S04]  /*e850*/  HMMA.16816.F32.BF16 R96, R132.reuse, R100, R28 ;  /* 0x000000648460723c */ /* 0x044fe8000004181c */
[----:B------:R-:W-:Y:S04]  /*e860*/  FADD.FTZ R2, R199, R2 ;  /* 0x00000002c7027221 */ /* 0x000fe80000010000 */
[----:B------:R-:W-:Y:S01]  /*e870*/  FADD.FTZ R2, R198, R2 ;  /* 0x00000002c6027221 */ /* 0x000fe20000010000 */
[C---:B------:R-:W-:Y:S03]  /*e880*/  HMMA.16816.F32.BF16 R100, R132.reuse, R102, R32 ;  /* 0x000000668464723c */ /* 0x040fe60000041820 */
[----:B------:R-:W-:Y:S04]  /*e890*/  FADD.FTZ R2, R197, R2 ;  /* 0x00000002c5027221 */ /* 0x000fe80000010000 */
[----:B------:R-:W-:Y:S05]  /*e8a0*/  FADD.FTZ R2, R196, R2 ;  /* 0x00000002c4027221 */ /* 0x000fea0000010000 */
[----:B------:R-:W-:Y:S04]  /*e8b0*/  FADD.FTZ R2, R191, R2 ;  /* 0x00000002bf027221 */ /* 0x000fe80000010000 */
[----:B------:R-:W-:Y:S02]  /*e8c0*/  FADD.FTZ R2, R189, R2 ;  /* 0x00000002bd027221 */ /* 0x000fe40000010000 */
[----:B------:R-:W-:Y:S02]  /*e8d0*/  FFMA.FTZ R0, R0, R108, R167 ;  /* 0x0000006c00007223 */ /* 0x000fe400000100a7 */
[----:B------:R-:W-:Y:S01]  /*e8e0*/  FADD.FTZ R2, R190, R2 ;  /* 0x00000002be027221 */ /* 0x000fe20000010000 */
[----:B------:R-:W1:Y:S01]  /*e8f0*/  LDSM.16.MT88.4 R108, [R221+0x7900] ;  /* 0x00790000dd6c783b */ /* 0x000e620000004200 */
        /* <DEDUP_REMOVED lines=13> */
[----:B------:R-:W-:Y:S01]  /*e9d0*/  FADD.FTZ R2, R162, R2 ;  /* 0x00000002a2027221 */ /* 0x000fe20000010000 */
[----:B------:R-:W2:Y:S01]  /*e9e0*/  LDSM.16.MT88.4 R116, [R222+0x7900] ;  /* 0x00790000de74783b */ /* 0x000ea20000004200 */
[----:B------:R-:W-:Y:S02]  /*e9f0*/  FADD.FTZ R0, R127, R0 ;  /* 0x000000007f007221 */ /* 0x000fe40000010000 */
[----:B------:R-:W-:Y:S02]  /*ea00*/  FADD.FTZ R2, R161, R2 ;  /* 0x00000002a1027221 */ /* 0x000fe40000010000 */
[----:B------:R-:W-:Y:S02]  /*ea10*/  FADD.FTZ R0, R126, R0 ;  /* 0x000000007e007221 */ /* 0x000fe40000010000 */
[----:B------:R-:W-:Y:S02]  /*ea20*/  FADD.FTZ R2, R160, R2 ;  /* 0x00000002a0027221 */ /* 0x000fe40000010000 */
[----:B------:R-:W-:Y:S02]  /*ea30*/  FADD.FTZ R0, R125, R0 ;  /* 0x000000007d007221 */ /* 0x000fe40000010000 */
[----:B------:R-:W-:Y:S01]  /*ea40*/  FADD.FTZ R2, R156, R2 ;  /* 0x000000029c027221 */ /* 0x000fe20000010000 */
[C---:B-1----:R-:W-:Y:S03]  /*ea50*/  HMMA.16816.F32.BF16 R104, R132.reuse, R108, R36 ;  /* 0x0000006c8468723c */ /* 0x042fe60000041824 */
[----:B------:R-:W-:Y:S02]  /*ea60*/  FADD.FTZ R0, R124, R0 ;  /* 0x000000007c007221 */ /* 0x000fe40000010000 */
[----:B------:R-:W1:Y:S01]  /*ea70*/  LDSM.16.MT88.4 R124, [R225+0x7900] ;  /* 0x00790000e17c783b */ /* 0x000e620000004200 */
[----:B------:R-:W-:Y:S02]  /*ea80*/  FADD.FTZ R2, R155, R2 ;  /* 0x000000029b027221 */ /* 0x000fe40000010000 */
[C---:B------:R-:W-:Y:S04]  /*ea90*/  HMMA.16816.F32.BF16 R108, R132.reuse, R110, R40 ;  /* 0x0000006e846c723c */ /* 0x040fe80000041828 */
[----:B------:R-:W-:Y:S02]  /*eaa0*/  FADD.FTZ R0, R158, R0 ;  /* 0x000000009e007221 */ /* 0x000fe40000010000 */
[----:B------:R-:W-:Y:S02]  /*eab0*/  FADD.FTZ R2, R154, R2 ;  /* 0x000000029a027221 */ /* 0x000fe40000010000 */
[----:B------:R-:W-:Y:S04]  /*eac0*/  FADD.FTZ R0, R157, R0 ;  /* 0x000000009d007221 */ /* 0x000fe80000010000 */
[----:B------:R-:W-:Y:S02]  /*ead0*/  FADD.FTZ R0, R115, R0 ;  /* 0x0000000073007221 */ /* 0x000fe40000010000 */
[----:B------:R-:W-:Y:S02]  /*eae0*/  FADD.FTZ R2, R153, R2 ;  /* 0x0000000299027221 */ /* 0x000fe40000010000 */
        /* <DEDUP_REMOVED lines=32> */
.L_x_504:
        /* <DEDUP_REMOVED lines=93> */
.L_x_500:
[----:B------:R-:W-:Y:S05]  /*f2c0*/  @P2 BRA `(.L_x_506) ;  /* 0x000012b000002947 */ /* 0x000fea0003800000 */
[----:B------:R-:W2:Y:S01]  /*f2d0*/  LDL R34, [R1+0x50] ;  /* 0x0000500001227983 */ /* 0x000ea20000100800 */
[----:B------:R-:W-:Y:S02]  /*f2e0*/  F2FP.BF16.PACK_AB R27, R27, R72 ;  /* 0x000000481b1b723e */ /* 0x000fe400000010ff */
[----:B------:R-:W-:Y:S01]  /*f2f0*/  F2FP.BF16.PACK_AB R75, R75, R74 ;  /* 0x0000004a4b4b723e */ /* 0x000fe200000010ff */
[----:B------:R-:W1:Y:S01]  /*f300*/  S2R R32, SR_TID.X ;  /* 0x0000000000207919 */ /* 0x000e620000002100 */
        /* <DEDUP_REMOVED lines=12> */
[----:B-1----:R-:W-:Y:S02]  /*f3d0*/  SHF.R.S32.HI R33, RZ, 0x1f, R32 ;  /* 0x0000001fff217819 */ /* 0x002fe40000011420 */
[----:B------:R-:W-:-:S02]  /*f3e0*/  F2FP.BF16.PACK_AB R24, R24, R100 ;  /* 0x000000641818723e */ /* 0x000fc400000010ff */
[CC--:B------:R-:W-:Y:S02]  /*f3f0*/  LEA.HI R2, R33.reuse, R32.reuse, RZ, 0x2 ;  /* 0x0000002021027211 */ /* 0x0c0fe400078f10ff */
[----:B------:R-:W-:Y:S02]  /*f400*/  LEA.HI R29, R33, R32, RZ, 0x5 ;  /* 0x00000020211d7211 */ /* 0x000fe400078f28ff */
[--C-:B------:R-:W-:Y:S02]  /*f410*/  SHF.R.S32.HI R4, RZ, 0x2, R2.reuse ;  /* 0x00000002ff047819 */ /* 0x100fe40000011402 */
[----:B------:R-:W-:Y:S02]  /*f420*/  SHF.R.S32.HI R0, RZ, 0x1f, R2 ;  /* 0x0000001fff007819 */ /* 0x000fe40000011402 */
[----:B------:R-:W-:Y:S02]  /*f430*/  SHF.R.S32.HI R28, RZ, 0x5, R29 ;  /* 0x00000005ff1c7819 */ /* 0x000fe4000001141d */
[----:B------:R-:W-:-:S02]  /*f440*/  LEA.HI R0, R0, R4, RZ, 0x3 ;  /* 0x0000000400007211 */ /* 0x000fc400078f18ff */
[----:B------:R-:W-:Y:S02]  /*f450*/  F2FP.BF16.PACK_AB R102, R103, R102 ;  /* 0x000000666766723e */ /* 0x000fe400000010ff */
[----:B------:R-:W-:Y:S02]  /*f460*/  LOP3.LUT R0, R0, 0xfffffff8, RZ, 0xc0, !PT ;  /* 0xfffffff800007812 */ /* 0x000fe400078ec0ff */
[----:B------:R-:W-:Y:S02]  /*f470*/  F2FP.BF16.PACK_AB R22, R22, R104 ;  /* 0x000000681616723e */ /* 0x000fe400000010ff */
[----:B------:R-:W-:Y:S01]  /*f480*/  F2FP.BF16.PACK_AB R107, R107, R106 ;  /* 0x0000006a6b6b723e */ /* 0x000fe200000010ff */
[----:B------:R-:W-:Y:S01]  /*f490*/  IMAD.IADD R4, R4, 0x1, -R0 ;  /* 0x0000000104047824 */ /* 0x000fe200078e0a00 */
[----:B------:R-:W-:Y:S02]  /*f4a0*/  LOP3.LUT R0, R2, 0xfffffffc, RZ, 0xc0, !PT ;  /* 0xfffffffc02007812 */ /* 0x000fe400078ec0ff */
[----:B------:R-:W-:Y:S01]  /*f4b0*/  F2FP.BF16.PACK_AB R21, R21, R108 ;  /* 0x0000006c1515723e */ /* 0x000fe200000010ff */
[C---:B------:R-:W-:Y:S01]  /*f4c0*/  IMAD.SHL.U32 R2, R4.reuse, 0x40, RZ ;  /* 0x0000004004027824 */ /* 0x040fe200078e00ff */
[----:B------:R-:W-:Y:S01]  /*f4d0*/  LOP3.LUT R3, R4, 0x1, RZ, 0xc0, !PT ;  /* 0x0000000104037812 */ /* 0x000fe200078ec0ff */
[----:B------:R-:W-:Y:S01]  /*f4e0*/  IMAD.IADD R23, R32, 0x1, -R0 ;  /* 0x0000000120177824 */ /* 0x000fe200078e0a00 */
[----:B------:R-:W-:-:S02]  /*f4f0*/  F2FP.BF16.PACK_AB R111, R111, R110 ;  /* 0x0000006e6f6f723e */ /* 0x000fc400000010ff */
[----:B------:R-:W-:Y:S01]  /*f500*/  LOP3.LUT R0, R2, 0x1c0, RZ, 0xc0, !PT ;  /* 0x000001c002007812 */ /* 0x000fe200078ec0ff */
[----:B------:R-:W-:Y:S01]  /*f510*/  IMAD R2, R28, 0x200, R23 ;  /* 0x000002001c027824 */ /* 0x000fe200078e0217 */
[----:B------:R-:W-:Y:S02]  /*f520*/  ISETP.NE.U32.AND P0, PT, R3, 0x1, PT ;  /* 0x000000010300780c */ /* 0x000fe40003f05070 */
[----:B------:R-:W-:Y:S02]  /*f530*/  LEA.HI R0, R0, R0, RZ, 0x1d ;  /* 0x0000000000007211 */ /* 0x000fe400078fe8ff */
[----:B------:R-:W-:Y:S01]  /*f540*/  R2P PR, R4, 0x6 ;  /* 0x0000000604007804 */ /* 0x000fe20000000000 */
[----:B------:R-:W-:Y:S01]  /*f550*/  IMAD.MOV.U32 R4, RZ, RZ, 0x20 ;  /* 0x00000020ff047424 */ /* 0x000fe200078e00ff */
[----:B------:R-:W-:Y:S01]  /*f560*/  F2FP.BF16.PACK_AB R20, R20, R112 ;  /* 0x000000701414723e */ /* 0x000fe200000010ff */
[----:B------:R-:W-:Y:S01]  /*f570*/  IMAD.U32 R0, R2, 0x2, R0 ;  /* 0x0000000202007824 */ /* 0x000fe200078e0000 */
[----:B------:R-:W-:-:S02]  /*f580*/  F2FP.BF16.PACK_AB R19, R19, R114 ;  /* 0x000000721313723e */ /* 0x000fc400000010ff */
[----:B------:R-:W-:Y:S01]  /*f590*/  SEL R4, R4, 0xffffffe0, !P1 ;  /* 0xffffffe004047807 */ /* 0x000fe20004800000 */
[----:B------:R-:W-:Y:S01]  /*f5a0*/  IMAD.SHL.U32 R0, R0, 0x2, RZ ;  /* 0x0000000200007824 */ /* 0x000fe200078e00ff */
[----:B------:R-:W-:Y:S01]  /*f5b0*/  BAR.SYNC.DEFER_BLOCKING 0x1, 0x100 ;  /* 0x0044000000007b1d */ /* 0x000fe20000010000 */
[----:B------:R-:W-:Y:S02]  /*f5c0*/  F2FP.BF16.PACK_AB R18, R18, R116 ;  /* 0x000000741212723e */ /* 0x000fe400000010ff */
[----:B------:R-:W-:Y:S02]  /*f5d0*/  F2FP.BF16.PACK_AB R17, R17, R118 ;  /* 0x000000761111723e */ /* 0x000fe400000010ff */
[C---:B------:R-:W-:Y:S02]  /*f5e0*/  IADD3 R3, R0.reuse, 0x80, RZ ;  /* 0x0000008000037810 */ /* 0x040fe40007ffe0ff */
[C---:B------:R-:W-:Y:S02]  /*f5f0*/  IADD3 R2, R0.reuse, 0x70, RZ ;  /* 0x0000007000027810 */ /* 0x040fe40007ffe0ff */
[----:B------:R-:W-:Y:S01]  /*f600*/  @P0 IADD3 R2, R3, 0x10, RZ ;  /* 0x0000001003020810 */ /* 0x000fe20007ffe0ff */
[----:B------:R-:W-:Y:S01]  /*f610*/  IMAD.IADD R3, R0, 0x1, R4 ;  /* 0x0000000100037824 */ /* 0x000fe200078e0204 */
[----:B------:R-:W-:-:S02]  /*f620*/  F2FP.BF16.PACK_AB R16, R16, R120 ;  /* 0x000000781010723e */ /* 0x000fc400000010ff */
[----:B------:R-:W-:Y:S01]  /*f630*/  F2FP.BF16.PACK_AB R13, R13, R122 ;  /* 0x0000007a0d0d723e */ /* 0x000fe200000010ff */
[----:B------:R-:W-:Y:S01]  /*f640*/  IMAD.IADD R4, R4, 0x1, R2 ;  /* 0x0000000104047824 */ /* 0x000fe200078e0202 */
[----:B------:R-:W-:Y:S02]  /*f650*/  F2FP.BF16.PACK_AB R12, R12, R124 ;  /* 0x0000007c0c0c723e */ /* 0x000fe400000010ff */
[----:B------:R-:W-:Y:S02]  /*f660*/  F2FP.BF16.PACK_AB R11, R11, R126 ;  /* 0x0000007e0b0b723e */ /* 0x000fe400000010ff */
[----:B------:R-:W-:Y:S02]  /*f670*/  F2FP.BF16.PACK_AB R9, R9, R128 ;  /* 0x000000800909723e */ /* 0x000fe400000010ff */
[----:B------:R-:W-:Y:S02]  /*f680*/  F2FP.BF16.PACK_AB R15, R15, R130 ;  /* 0x000000820f0f723e */ /* 0x000fe400000010ff */
[----:B------:R-:W-:Y:S01]  /*f690*/  F2FP.BF16.PACK_AB R14, R14, R132 ;  /* 0x000000840e0e723e */ /* 0x000fe200000010ff */
[----:B------:R1:W-:Y:S01]  /*f6a0*/  STS [R0+0x80], R27 ;  /* 0x0000801b00007388 */ /* 0x0003e20000000800 */
[----:B------:R-:W-:-:S02]  /*f6b0*/  F2FP.BF16.PACK_AB R10, R135, R134 ;  /* 0x00000086870a723e */ /* 0x000fc400000010ff */
[----:B------:R-:W-:Y:S01]  /*f6c0*/  ISETP.NE.U32.AND P0, PT, RZ, c[0x0][0x500], PT ;  /* 0x00014000ff007a0c */ /* 0x000fe20003f05070 */
[----:B------:R-:W-:Y:S01]  /*f6d0*/  STS [R0+0x480], R75 ;  /* 0x0004804b00007388 */ /* 0x000fe20000000800 */
[----:B------:R-:W-:Y:S02]  /*f6e0*/  ISETP.NE.U32.AND P1, PT, RZ, c[0x0][0x508], PT ;  /* 0x00014200ff007a0c */ /* 0x000fe40003f25070 */
        /* <DEDUP_REMOVED lines=53> */
.L_x_507:
[----:B---3--:R-:W-:Y:S01]  /*fa40*/  LOP3.LUT R0, R29, 0xffffffe0, RZ, 0xc0, !PT ;  /* 0xffffffe01d007812 */ /* 0x008fe200078ec0ff */
[----:B------:R-:W1:Y:S01]  /*fa50*/  S2R R13, SR_CTAID.Y ;  /* 0x00000000000d7919 */ /* 0x000e620000002600 */
[----:B------:R-:W-:Y:S01]  /*fa60*/  SHF.R.S32.HI R4, RZ, 0x1f, R28 ;  /* 0x0000001fff047819 */ /* 0x000fe2000001141c */
[----:B------:R-:W-:Y:S01]  /*fa70*/  IMAD.MOV.U32 R7, RZ, RZ, c[0x0][0x4e8] ;  /* 0x00013a00ff077624 */ /* 0x000fe200078e00ff */
[----:B------:R-:W-:Y:S01]  /*fa80*/  LEA.HI R16, R33, R32, RZ, 0x3 ;  /* 0x0000002021107211 */ /* 0x000fe200078f18ff */
[----:B------:R-:W-:Y:S01]  /*fa90*/  IMAD.IADD R0, R32, 0x1, -R0 ;  /* 0x0000000120007824 */ /* 0x000fe200078e0a00 */
[----:B------:R-:W2:Y:S01]  /*faa0*/  S2R R19, SR_CTAID.X ;  /* 0x0000000000137919 */ /* 0x000ea20000002500 */
[----:B------:R-:W-:Y:S01]  /*fab0*/  LEA.HI R4, R4, R28, RZ, 0x3 ;  /* 0x0000001c04047211 */ /* 0x000fe200078f18ff */
[----:B-----5:R-:W-:Y:S01]  /*fac0*/  IMAD R15, R15, c[0x0][0x4e8], RZ ;  /* 0x00013a000f0f7a24 */ /* 0x020fe200078e02ff */
[----:B------:R-:W-:Y:S01]  /*fad0*/  ISETP.NE.AND P1, PT, R7, 0x1, PT ;  /* 0x000000010700780c */ /* 0x000fe20003f25270 */
[----:B------:R-:W-:Y:S01]  /*fae0*/  BSSY B0, `(.L_x_508) ;  /* 0x0000079000007945 */ /* 0x000fe20003800000 */
[----:B------:R-:W-:-:S02]  /*faf0*/  SHF.R.S32.HI R6, RZ, 0x1f, R0 ;  /* 0x0000001fff067819 */ /* 0x000fc40000011400 */
[----:B------:R-:W-:Y:S02]  /*fb00*/  LOP3.LUT R5, R4, 0xffffff8, RZ, 0xc0, !PT ;  /* 0x0ffffff804057812 */ /* 0x000fe400078ec0ff */
[----:B------:R-:W-:Y:S02]  /*fb10*/  LEA.HI R4, R23, R23, RZ, 0x1 ;  /* 0x0000001717047211 */ /* 0x000fe400078f08ff */
[----:B------:R-:W-:Y:S02]  /*fb20*/  LEA.HI R6, R6, R0, RZ, 0x2 ;  /* 0x0000000006067211 */ /* 0x000fe400078f10ff */
[----:B------:R-:W-:Y:S02]  /*fb30*/  IADD3 R7, R28, -R5, RZ ;  /* 0x800000051c077210 */ /* 0x000fe40007ffe0ff */
[----:B------:R-:W-:Y:S02]  /*fb40*/  LOP3.LUT R4, R4, 0x1ffffffe, RZ, 0xc0, !PT ;  /* 0x1ffffffe04047812 */ /* 0x000fe400078ec0ff */
[----:B------:R-:W-:-:S02]  /*fb50*/  SHF.R.S32.HI R5, RZ, 0x2, R6 ;  /* 0x00000002ff057819 */ /* 0x000fc40000011406 */
[----:B------:R-:W-:Y:S01]  /*fb60*/  LOP3.LUT P2, RZ, R0, 0x3, RZ, 0xc0, !PT ;  /* 0x0000000300ff7812 */ /* 0x000fe2000784c0ff */
[----:B------:R-:W-:Y:S01]  /*fb70*/  IMAD R0, R3, c[0x0][0x3a0], RZ ;  /* 0x0000e80003007a24 */ /* 0x000fe200078e02ff */
[----:B------:R-:W-:Y:S01]  /*fb80*/  SEL R14, R34, RZ, !P0 ;  /* 0x000000ff220e7207 */ /* 0x000fe20004000000 */
[----:B------:R-:W-:Y:S01]  /*fb90*/  IMAD.IADD R8, R23, 0x1, -R4 ;  /* 0x0000000117087824 */ /* 0x000fe200078e0a04 */
[----:B------:R-:W-:Y:S01]  /*fba0*/  MOV R4, R2 ;  /* 0x0000000200047202 */ /* 0x000fe20000000f00 */
[----:B------:R-:W-:Y:S01]  /*fbb0*/  IMAD R17, R7, 0x10, R5 ;  /* 0x0000001007117824 */ /* 0x000fe200078e0205 */
[----:B-1----:R-:W-:Y:S01]  /*fbc0*/  SHF.R.S32.HI R7, RZ, 0x1f, R13 ;  /* 0x0000001fff077819 */ /* 0x002fe2000001140d */
[----:B------:R-:W-:Y:S01]  /*fbd0*/  IMAD R6, R2, c[0x0][0x3a4], R0 ;  /* 0x0000e90002067a24 */ /* 0x000fe200078e0200 */
[----:B------:R-:W-:Y:S01]  /*fbe0*/  LOP3.LUT R12, R16, 0xfffffff8, RZ, 0xc0, !PT ;  /* 0xfffffff8100c7812 */ /* 0x000fe200078ec0ff */
[----:B------:R-:W-:Y:S01]  /*fbf0*/  IMAD R0, R8, 0x8, R17 ;  /* 0x0000000808007824 */ /* 0x000fe200078e0211 */
[----:B------:R-:W-:Y:S01]  /*fc00*/  SHF.R.S32.HI R16, RZ, 0x3, R16 ;  /* 0x00000003ff107819 */ /* 0x000fe20000011410 */
[----:B------:R-:W-:Y:S01]  /*fc10*/  IMAD.MOV.U32 R5, RZ, RZ, R3 ;  /* 0x000000ffff057224 */ /* 0x000fe200078e0003 */
[----:B------:R-:W-:Y:S01]  /*fc20*/  LEA.HI R18, R33, R32, RZ, 0x6 ;  /* 0x0000002021127211 */ /* 0x000fe200078f30ff */
[----:B--2---:R-:W-:-:S02]  /*fc30*/  IMAD R8, R19, 0x80, R0 ;  /* 0x0000008013087824 */ /* 0x004fc400078e0200 */
[----:B------:R-:W-:-:S04]  /*fc40*/  IMAD.WIDE.U32 R2, R2, c[0x0][0x3a0], RZ ;  /* 0x0000e80002027a25 */ /* 0x000fc800078e00ff */
[----:B------:R-:W-:Y:S01]  /*fc50*/  IMAD.WIDE.U32 R10, R13, c[0x0][0x490], R4 ;  /* 0x000124000d0a7a25 */ /* 0x000fe200078e0004 */
[----:B------:R-:W-:Y:S02]  /*fc60*/  IADD3 R3, R3, R6, RZ ;  /* 0x0000000603037210 */ /* 0x000fe40007ffe0ff */
[----:B------:R-:W-:Y:S01]  /*fc70*/  SHF.R.S32.HI R6, RZ, 0x1f, R34 ;  /* 0x0000001fff067819 */ /* 0x000fe20000011422 */
[----:B------:R-:W-:Y:S02]  /*fc80*/  IMAD R4, R7, c[0x0][0x490], RZ ;  /* 0x0001240007047a24 */ /* 0x000fe400078e02ff */
[----:B------:R-:W-:-:S04]  /*fc90*/  @P1 IMAD.HI.U32 R9, R8, c[0x0][0x4ec], RZ ;  /* 0x00013b0008091a27 */ /* 0x000fc800078e00ff */
[----:B------:R-:W-:Y:S02]  /*fca0*/  IMAD R4, R13, c[0x0][0x494], R4 ;  /* 0x000125000d047a24 */ /* 0x000fe400078e0204 */
[----:B------:R-:W-:Y:S02]  /*fcb0*/  IMAD R7, R7, c[0x0][0x3e8], RZ ;  /* 0x0000fa0007077a24 */ /* 0x000fe400078e02ff */
[----:B------:R-:W-:Y:S01]  /*fcc0*/  IMAD.MOV.U32 R0, RZ, RZ, R8 ;  /* 0x000000ffff007224 */ /* 0x000fe200078e0008 */
[----:B------:R-:W-:Y:S01]  /*fcd0*/  @P1 SHF.R.U32.HI R0, RZ, c[0x0][0x4f0], R9 ;  /* 0x00013c00ff001a19 */ /* 0x000fe20000011609 */
[----:B------:R-:W-:Y:S01]  /*fce0*/  IMAD R7, R13, c[0x0][0x3ec], R7 ;  /* 0x0000fb000d077a24 */ /* 0x000fe200078e0207 */
[----:B------:R-:W-:Y:S01]  /*fcf0*/  IADD3 R5, R11, R4, RZ ;  /* 0x000000040b057210 */ /* 0x000fe20007ffe0ff */
        /* <DEDUP_REMOVED lines=37> */
[----:B------:R-:W-:Y:S01]  /*ff50*/  IADD3 R6, -R0, RZ, RZ ;  /* 0x000000ff00067210 */ /* 0x000fe20007ffe1ff */
[----:B------:R-:W-:Y:S01]  /*ff60*/  IMAD R5, R19, 0x80, R17 ;  /* 0x0000008013057824 */ /* 0x000fe200078e0211 */
[----:B------:R-:W-:Y:S01]  /*ff70*/  SHF.R.S32.HI R7, RZ, 0x1f, R0 ;  /* 0x0000001fff077819 */ /* 0x000fe20000011400 */
[----:B------:R-:W1:Y:S02]  /*ff80*/  SHFL.IDX PT, R11, R2, RZ, 0x1c1f ;  /* 0x001c1fff020b7589 */ /* 0x000e6400000e0000 */
[----:B------:R-:W-:Y:S01]  /*ff90*/  IMAD R6, R6, c[0x0][0x4e8], R13 ;  /* 0x00013a0006067a24 */ /* 0x000fe200078e020d */
[----:B------:R-:W-:Y:S01]  /*ffa0*/  ISETP.GE.OR P0, PT, R5, R15, P2 ;  /* 0x0000000f0500720c */ /* 0x000fe20001706670 */
[----:B------:R-:W-:Y:S01]  /*ffb0*/  SHFL.IDX PT, R8, R8, 0x1, 0x1c1f ;  /* 0x003c1f0008087f89 */ /* 0x000fe200000e0000 */
[----:B------:R-:W-:-:S03]  /*ffc0*/  IMAD R7, R7, c[0x0][0x3e0], RZ ;  /* 0x0000f80007077a24 */ /* 0x000fc600078e02ff */
[----:B------:R2:W3:Y:S01]  /*ffd0*/  SHFL.IDX PT, R9, R2, 0x1, 0x1c1f ;  /* 0x003c1f0002097f89 */ /* 0x0004e200000e0000 */
[----:B------:R-:W-:-:S07]  /*ffe0*/  IMAD R7, R0, c[0x0][0x3e4], R7 ;  /* 0x0000f90000077a24 */ /* 0x000fce00078e0207 */
[----:B-1----:R1:W-:Y:S01]  /*fff0*/  @!P0 ST.E [R10.64], R30 ;  /* 0x0000001e0a008985 */ /* 0x0023e2000c101912 */
[----:B--2---:R-:W-:Y:S02]  /*10000*/  MOV R2, R4 ;  /* 0x0000000400027202 */ /* 0x004fe40000000f00 */
[----:B------:R-:W-:-:S03]  /*10010*/  IADD3 R4, R5, 0x8, RZ ;  /* 0x0000000805047810 */ /* 0x000fc60007ffe0ff */
[----:B------:R-:W-:Y:S01]  /*10020*/  IMAD.WIDE.U32 R2, R0, c[0x0][0x3e0], R2 ;  /* 0x0000f80000027a25 */ /* 0x000fe200078e0002 */
[----:B------:R-:W-:Y:S02]  /*10030*/  SHF.R.S32.HI R0, RZ, 0x1f, R6 ;  /* 0x0000001fff007819 */ /* 0x000fe40000011406 */
[----:B------:R-:W-:Y:S01]  /*10040*/  ISETP.GE.OR P2, PT, R4, R15, P2 ;  /* 0x0000000f0400720c */ /* 0x000fe20001746670 */
[----:B------:R-:W-:Y:S02]  /*10050*/  IMAD.SHL.U32 R4, R18, 0x8, RZ ;  /* 0x0000000812047824 */ /* 0x000fe400078e00ff */
[----:B------:R-:W-:Y:S02]  /*10060*/  IMAD R0, R0, c[0x0][0x3d8], RZ ;  /* 0x0000f60000007a24 */ /* 0x000fe400078e02ff */
[----:B------:R-:W-:Y:S01]  /*10070*/  IMAD.IADD R3, R3, 0x1, R7 ;  /* 0x0000000103037824 */ /* 0x000fe200078e0207 */
[----:B------:R-:W-:Y:S01]  /*10080*/  LOP3.LUT R5, R14, 0x7ffffe00, R4, 0xf8, !PT ;  /* 0x7ffffe000e057812 */ /* 0x000fe200078ef804 */
[C---:B------:R-:W-:Y:S01]  /*10090*/  IMAD R4, R6.reuse, c[0x0][0x3dc], R0 ;  /* 0x0000f70006047a24 */ /* 0x040fe200078e0200 */
[----:B------:R-:W-:Y:S01]  /*100a0*/  LEA R7, R19, R16, 0x7 ;  /* 0x0000001013077211 */ /* 0x000fe200078e38ff */
[----:B------:R-:W-:Y:S01]  /*100b0*/  IMAD.WIDE.U32 R2, R6, c[0x0][0x3d8], R2 ;  /* 0x0000f60006027a25 */ /* 0x000fe200078e0002 */
[----:B------:R-:W-:-:S02]  /*100c0*/  SHF.L.U32 R0, R5, 0x1, RZ ;  /* 0x0000000105007819 */ /* 0x000fc400000006ff */
[----:B------:R-:W-:Y:S01]  /*100d0*/  IADD3 R6, R12, 0x40, RZ ;  /* 0x000000400c067810 */ /* 0x000fe20007ffe0ff */
[----:B---3--:R1:W-:Y:S01]  /*100e0*/  @!P2 ST.E [R8.64], R31 ;  /* 0x0000001f0800a985 */ /* 0x0083e2000c101912 */
[----:B------:R-:W-:Y:S01]  /*100f0*/  IMAD.IADD R3, R3, 0x1, R4 ;  /* 0x0000000103037824 */ /* 0x000fe200078e0204 */
[C---:B------:R-:W-:Y:S02]  /*10100*/  LEA R14, P0, R2.reuse, c[0x0][0x380], 0x1 ;  /* 0x0000e000020e7a11 */ /* 0x040fe400078008ff */
[----:B------:R1:W2:Y:S02]  /*10110*/  LDS.128 R24, [R0+0x1080] ;  /* 0x0010800000187984 */ /* 0x0002a40000000c00 */
[----:B------:R-:W-:Y:S02]  /*10120*/  LEA.HI.X R13, R2, c[0x0][0x384], R3, 0x1, P0 ;  /* 0x0000e100020d7a11 */ /* 0x000fe400000f0c03 */
        /* <DEDUP_REMOVED lines=20> */
.L_x_509:
[----:B------:R-:W-:Y:S05]  /*10270*/  BSYNC B0 ;  /* 0x0000000000007941 */ /* 0x000fea0003800000 */
.L_x_508:
        /* <DEDUP_REMOVED lines=15> */
.L_x_511:
[----:B------:R-:W-:Y:S05]  /*10370*/  BSYNC B0 ;  /* 0x0000000000007941 */ /* 0x000fea0003800000 */
.L_x_510:
        /* <DEDUP_REMOVED lines=15> */
.L_x_513:
[----:B------:R-:W-:Y:S05]  /*10470*/  BSYNC B0 ;  /* 0x0000000000007941 */ /* 0x000fea0003800000 */
.L_x_512:
        /* <DEDUP_REMOVED lines=16> */
.L_x_506:
        /* <DEDUP_REMOVED lines=19> */
.L_x_514:
        /* <DEDUP_REMOVED lines=15> */
[----:B------:R-:W-:Y:S02]  /*107a0*/  MOV R2, R4 ;  /* 0x0000000400027202 */ /* 0x000fe40000000f00 */
[----:B------:R-:W-:-:S13]  /*107b0*/  ISETP.NE.AND P0, PT, R0, 0x1, PT ;  /* 0x000000010000780c */ /* 0x000fda0003f05270 */
[----:B------:R-:W-:Y:S01]  /*107c0*/  @P0 IMAD.HI.U32 R7, R9, c[0x0][0x4ec], RZ ;  /* 0x00013b0009070a27 */ /* 0x000fe200078e00ff */
[----:B-1----:R-:W-:-:S03]  /*107d0*/  SHF.R.S32.HI R0, RZ, 0x1f, R8 ;  /* 0x0000001fff007819 */ /* 0x002fc60000011408 */
[----:B------:R-:W-:-:S04]  /*107e0*/  IMAD.WIDE.U32 R2, R8, c[0x0][0x490], R2 ;  /* 0x0001240008027a25 */ /* 0x000fc800078e0002 */
[----:B------:R-:W-:Y:S02]  /*107f0*/  IMAD R6, R0, c[0x0][0x490], RZ ;  /* 0x0001240000067a24 */ /* 0x000fe400078e02ff */
[----:B------:R-:W-:Y:S01]  /*10800*/  IMAD.MOV.U32 R0, RZ, RZ, R9 ;  /* 0x000000ffff007224 */ /* 0x000fe200078e0009 */
[----:B------:R-:W-:Y:S01]  /*10810*/  @P0 SHF.R.U32.HI R0, RZ, c[0x0][0x4f0], R7 ;  /* 0x00013c00ff000a19 */ /* 0x000fe20000011607 */
[----:B------:R-:W-:Y:S02]  /*10820*/  IMAD R6, R8, c[0x0][0x494], R6 ;  /* 0x0001250008067a24 */ /* 0x000fe400078e0206 */
[----:B------:R-:W-:Y:S01]  /*10830*/  IMAD R8, R11, c[0x0][0x498], RZ ;  /* 0x000126000b087a24 */ /* 0x000fe200078e02ff */
[----:B------:R-:W-:Y:S01]  /*10840*/  IADD3 R7, -R0, RZ, RZ ;  /* 0x000000ff00077210 */ /* 0x000fe20007ffe1ff */
[----:B------:R-:W-:Y:S02]  /*10850*/  IMAD.IADD R3, R6, 0x1, R3 ;  /* 0x0000000106037824 */ /* 0x000fe400078e0203 */
[----:B------:R-:W-:-:S02]  /*10860*/  IMAD R8, R10, c[0x0][0x49c], R8 ;  /* 0x000127000a087a24 */ /* 0x000fc400078e0208 */
[----:B------:R-:W-:Y:S01]  /*10870*/  IMAD R6, R7, c[0x0][0x4e8], R9 ;  /* 0x00013a0007067a24 */ /* 0x000fe200078e0209 */
[----:B------:R-:W-:Y:S01]  /*10880*/  SHF.R.S32.HI R9, RZ, 0x1f, R0 ;  /* 0x0000001fff097819 */ /* 0x000fe20000011400 */
[----:B------:R-:W-:-:S03]  /*10890*/  IMAD.WIDE.U32 R2, R10, c[0x0][0x498], R2 ;  /* 0x000126000a027a25 */ /* 0x000fc600078e0002 */
[----:B------:R-:W-:Y:S02]  /*108a0*/  SHF.R.S32.HI R7, RZ, 0x1f, R6 ;  /* 0x0000001fff077819 */ /* 0x000fe40000011406 */
[----:B------:R-:W-:-:S03]  /*108b0*/  IADD3 R2, P0, R0, R2, RZ ;  /* 0x0000000200027210 */ /* 0x000fc60007f1e0ff */
[----:B------:R-:W-:Y:S01]  /*108c0*/  IMAD R0, R7, c[0x0][0x488], RZ ;  /* 0x0001220007007a24 */ /* 0x000fe200078e02ff */
[----:B------:R-:W-:-:S03]  /*108d0*/  IADD3.X R3, R9, R3, R8, P0, !PT ;  /* 0x0000000309037210 */ /* 0x000fc600007fe408 */
[C---:B------:R-:W-:Y:S02]  /*108e0*/  IMAD R0, R6.reuse, c[0x0][0x48c], R0 ;  /* 0x0001230006007a24 */ /* 0x040fe400078e0200 */
[----:B------:R-:W-:-:S05]  /*108f0*/  IMAD.WIDE.U32 R2, R6, c[0x0][0x488], R2 ;  /* 0x0001220006027a25 */ /* 0x000fca00078e0002 */
[----:B------:R-:W-:Y:S02]  /*10900*/  IADD3 R0, R3, R0, RZ ;  /* 0x0000000003007210 */ /* 0x000fe40007ffe0ff */
[----:B------:R-:W-:-:S04]  /*10910*/  LEA R6, P0, R2, c[0x0][0x450], 0x2 ;  /* 0x0001140002067a11 */ /* 0x000fc800078010ff */
[----:B------:R-:W-:Y:S02]  /*10920*/  LEA.HI.X R7, R2, c[0x0][0x454], R0, 0x2, P0 ;  /* 0x0001150002077a11 */ /* 0x000fe400000f1400 */
[----:B------:R-:W-:-:S05]  /*10930*/  MOV R0, 0xff800000 ;  /* 0xff80000000007802 */ /* 0x000fca0000000f00 */
[----:B------:R1:W-:Y:S02]  /*10940*/  STG.E [R6.64], R0 ;  /* 0x0000000006007986 */ /* 0x0003e4000c101912 */
.L_x_516:
[----:B------:R-:W-:Y:S05]  /*10950*/  BSYNC B0 ;  /* 0x0000000000007941 */ /* 0x000fea0003800000 */
.L_x_515:
[----:B-1----:R-:W1:Y:S01]  /*10960*/  S2R R6, SR_CTAID.Y ;  /* 0x0000000000067919 */ /* 0x002e620000002600 */
[----:B------:R-:W-:Y:S01]  /*10970*/  IMAD R0, R5, c[0x0][0x3a0], RZ ;  /* 0x0000e80005007a24 */ /* 0x000fe200078e02ff */
[----:B------:R-:W-:Y:S01]  /*10980*/  SHF.R.S32.HI R5, RZ, 0x1f, R12 ;  /* 0x0000001fff057819 */ /* 0x000fe2000001140c */
[C---:B------:R-:W-:Y:S01]  /*10990*/  IMAD.WIDE.U32 R2, R4.reuse, c[0x0][0x3a0], RZ ;  /* 0x0000e80004027a25 */ /* 0x040fe200078e00ff */
[----:B------:R-:W2:Y:S01]  /*109a0*/  S2R R14, SR_CTAID.X ;  /* 0x00000000000e7919 */ /* 0x000ea20000002500 */
[----:B------:R-:W-:Y:S01]  /*109b0*/  MOV R8, c[0x0][0x4e8] ;  /* 0x00013a0000087a02 */ /* 0x000fe20000000f00 */
[----:B------:R-:W-:Y:S01]  /*109c0*/  BSSY B0, `(.L_x_517) ;  /* 0x0000035000007945 */ /* 0x000fe20003800000 */
[----:B------:R-:W-:Y:S01]  /*109d0*/  LEA.HI R5, R5, R12, RZ, 0x3 ;  /* 0x0000000c05057211 */ /* 0x000fe200078f18ff */
[----:B------:R-:W-:Y:S01]  /*109e0*/  IMAD R0, R4, c[0x0][0x3a4], R0 ;  /* 0x0000e90004007a24 */ /* 0x000fe200078e0200 */
[----:B------:R-:W-:Y:S02]  /*109f0*/  ISETP.NE.AND P0, PT, R8, 0x1, PT ;  /* 0x000000010800780c */ /* 0x000fe40003f05270 */
[----:B------:R-:W-:-:S02]  /*10a00*/  LOP3.LUT R4, R5, 0xfffffff8, RZ, 0xc0, !PT ;  /* 0xfffffff805047812 */ /* 0x000fc400078ec0ff */
[----:B------:R-:W-:Y:S02]  /*10a10*/  SHF.R.S32.HI R8, RZ, 0x3, R5 ;  /* 0x00000003ff087819 */ /* 0x000fe40000011405 */
[----:B------:R-:W-:Y:S01]  /*10a20*/  IADD3 R3, R3, R0, RZ ;  /* 0x0000000003037210 */ /* 0x000fe20007ffe0ff */
[----:B------:R-:W-:-:S05]  /*10a30*/  IMAD.IADD R12, R12, 0x1, -R4 ;  /* 0x000000010c0c7824 */ /* 0x000fca00078e0a04 */
[-C--:B------:R-:W-:Y:S02]  /*10a40*/  LEA R4, R12, R8.reuse, 0x5 ;  /* 0x000000080c047211 */ /* 0x080fe400078e28ff */
[----:B-1----:R-:W-:Y:S01]  /*10a50*/  SHF.R.S32.HI R7, RZ, 0x1f, R6 ;  /* 0x0000001fff077819 */ /* 0x002fe20000011406 */
[----:B------:R-:W-:Y:S01]  /*10a60*/  IMAD.WIDE.U32 R2, R6, c[0x0][0x3e8], R2 ;  /* 0x0000fa0006027a25 */ /* 0x000fe200078e0002 */
[----:B--2---:R-:W-:-:S03]  /*10a70*/  LEA R8, R14, R8, 0x7 ;  /* 0x000000080e087211 */ /* 0x004fc600078e38ff */
[----:B------:R-:W-:Y:S02]  /*10a80*/  IMAD R0, R7, c[0x0][0x3e8], RZ ;  /* 0x0000fa0007007a24 */ /* 0x000fe400078e02ff */
[----:B------:R-:W-:Y:S02]  /*10a90*/  IMAD R4, R14, 0x80, R4 ;  /* 0x000000800e047824 */ /* 0x000fe400078e0204 */
[----:B------:R-:W-:Y:S02]  /*10aa0*/  IMAD R0, R6, c[0x0][0x3ec], R0 ;  /* 0x0000fb0006007a24 */ /* 0x000fe400078e0200 */
[----:B------:R-:W-:-:S03]  /*10ab0*/  @P0 IMAD.HI.U32 R5, R4, c[0x0][0x4ec], RZ ;  /* 0x00013b0004050a27 */ /* 0x000fc600078e00ff */
[----:B------:R-:W-:Y:S01]  /*10ac0*/  IADD3 R3, R0, R3, RZ ;  /* 0x0000000300037210 */ /* 0x000fe20007ffe0ff */
[----:B------:R-:W-:Y:S01]  /*10ad0*/  IMAD R6, R11, c[0x0][0x3f0], RZ ;  /* 0x0000fc000b067a24 */ /* 0x000fe200078e02ff */
[----:B------:R-:W-:Y:S02]  /*10ae0*/  MOV R0, R4 ;  /* 0x0000000400007202 */ /* 0x000fe40000000f00 */
[----:B------:R-:W-:Y:S01]  /*10af0*/  @P0 SHF.R.U32.HI R0, RZ, c[0x0][0x4f0], R5 ;  /* 0x00013c00ff000a19 */ /* 0x000fe20000011605 */
[C---:B------:R-:W-:Y:S02]  /*10b00*/  IMAD R7, R10.reuse, c[0x0][0x3f4], R6 ;  /* 0x0000fd000a077a24 */ /* 0x040fe400078e0206 */
[----:B------:R-:W-:Y:S01]  /*10b10*/  IMAD.WIDE.U32 R2, R10, c[0x0][0x3f0], R2 ;  /* 0x0000fc000a027a25 */ /* 0x000fe200078e0002 */
[----:B------:R-:W-:-:S03]  /*10b20*/  SHF.R.S32.HI R6, RZ, 0x1f, R0 ;  /* 0x0000001fff067819 */ /* 0x000fc60000011400 */
[----:B------:R-:W-:Y:S01]  /*10b30*/  IMAD.MOV R5, RZ, RZ, -R0 ;  /* 0x000000ffff057224 */ /* 0x000fe200078e0a00 */
[----:B------:R-:W-:Y:S01]  /*10b40*/  IADD3 R3, R3, R7, RZ ;  /* 0x0000000703037210 */ /* 0x000fe20007ffe0ff */
[----:B------:R-:W-:Y:S02]  /*10b50*/  IMAD R6, R6, c[0x0][0x3e0], RZ ;  /* 0x0000f80006067a24 */ /* 0x000fe400078e02ff */
[----:B------:R-:W-:Y:S02]  /*10b60*/  IMAD R5, R5, c[0x0][0x4e8], R4 ;  /* 0x00013a0005057a24 */ /* 0x000fe400078e0204 */
[----:B------:R-:W-:-:S03]  /*10b70*/  IMAD.WIDE.U32 R2, R0, c[0x0][0x3e0], R2 ;  /* 0x0000f80000027a25 */ /* 0x000fc600078e0002 */
[----:B------:R-:W-:Y:S01]  /*10b80*/  SHF.R.S32.HI R4, RZ, 0x1f, R5 ;  /* 0x0000001fff047819 */ /* 0x000fe20000011405 */
[----:B------:R-:W-:Y:S02]  /*10b90*/  IMAD R0, R0, c[0x0][0x3e4], R6 ;  /* 0x0000f90000007a24 */ /* 0x000fe400078e0206 */
[----:B-----5:R-:W-:-:S03]  /*10ba0*/  IMAD R10, R13, c[0x0][0x4e8], RZ ;  /* 0x00013a000d0a7a24 */ /* 0x020fc600078e02ff */
[----:B------:R-:W-:Y:S01]  /*10bb0*/  IADD3 R3, R3, R0, RZ ;  /* 0x0000000003037210 */ /* 0x000fe20007ffe0ff */
[----:B------:R-:W-:-:S04]  /*10bc0*/  IMAD R0, R4, c[0x0][0x3d8], RZ ;  /* 0x0000f60004007a24 */ /* 0x000fc800078e02ff */
[C---:B------:R-:W-:Y:S02]  /*10bd0*/  IMAD R0, R5.reuse, c[0x0][0x3dc], R0 ;  /* 0x0000f70005007a24 */ /* 0x040fe400078e0200 */
[----:B------:R-:W-:-:S04]  /*10be0*/  IMAD.WIDE.U32 R2, R5, c[0x0][0x3d8], R2 ;  /* 0x0000f60005027a25 */ /* 0x000fc800078e0002 */
[----:B------:R-:W-:Y:S01]  /*10bf0*/  IMAD.IADD R0, R3, 0x1, R0 ;  /* 0x0000000103007824 */ /* 0x000fe200078e0200 */
[----:B------:R-:W-:-:S04]  /*10c00*/  LEA R11, P0, R2, c[0x0][0x380], 0x1 ;  /* 0x0000e000020b7a11 */ /* 0x000fc800078008ff */
        /* <DEDUP_REMOVED lines=16> */
.L_x_518:
[----:B------:R-:W-:Y:S05]  /*10d10*/  BSYNC B0 ;  /* 0x0000000000007941 */ /* 0x000fea0003800000 */
.L_x_517:
        /* <DEDUP_REMOVED lines=15> */
.L_x_520:
[----:B------:R-:W-:Y:S05]  /*10e10*/  BSYNC B0 ;  /* 0x0000000000007941 */ /* 0x000fea0003800000 */
.L_x_519:
        /* <DEDUP_REMOVED lines=15> */
.L_x_522:
[----:B------:R-:W-:Y:S05]  /*10f10*/  BSYNC B0 ;  /* 0x0000000000007941 */ /* 0x000fea0003800000 */
.L_x_521:
        /* <DEDUP_REMOVED lines=16> */
.L_x_523:
        /* <DEDUP_REMOVED lines=14> */
.L_x_1833:


//--------------------- .text._ZN7cutlass13device_kernelIN5flash19enable_sm80_to_sm89INS1_16FlashAttnFwdSm80INS1_25CollectiveMainloopFwdSm80ILi8ELi1ELb1EN4cute5tupleIJNS5_1CILi128EEES8_S8_EEELi128ENS_10bfloat16_tEfNS_4arch4Sm80ELb1ELb0ELb1ELb1ELb0ELb1ELb1ELb0EEENS1_21CollectiveEpilogueFwdIS9_NS6_IJNS7_ILi1EEESF_SF_EEESA_SC_Li256ELb1ELb1ELb0ELb0EEENS1_19SingleTileSchedulerILb1ELb0ELb1ELi128EEEEEEEEEvNT_6ParamsE --------------------------
	.section	.text._ZN7cutlass13device_kernelIN5flash19enable_sm80_to_sm89INS1_16FlashAttnFwdSm80INS1_25CollectiveMainloopFwdSm80ILi8ELi1ELb1EN4cute5tupleIJNS5_1CILi128EEES8_S8_EEELi128ENS_10bfloat16_tEfNS_4arch4Sm80ELb1ELb0ELb1ELb1ELb0ELb1ELb1ELb0EEENS1_21CollectiveEpilogueFwdIS9_NS6_IJNS7_ILi1EEESF_SF_EEESA_SC_Li256ELb1ELb1ELb0ELb0EEENS1_19SingleTileSchedulerILb1ELb0ELb1ELi128EEEEEEEEEvNT_6ParamsE,"ax",@progbits
	.sectioninfo	@"SHI_REGISTERS=255"
	.align	128
.text._ZN7cutlass13device_kernelIN5flash19enable_sm80_to_sm89INS1_16FlashAttnFwdSm80INS1_25CollectiveMainloopFwdSm80ILi8ELi1ELb1EN4cute5tupleIJNS5_1CILi128EEES8_S8_EEELi128ENS_10bfloat16_tEfNS_4arch4Sm80ELb1ELb0ELb1ELb1ELb0ELb1ELb1ELb0EEENS1_21CollectiveEpilogueFwdIS9_NS6_IJNS7_ILi1EEESF_SF_EEESA_SC_Li256ELb1ELb1ELb0ELb0EEENS1_19SingleTileSchedulerILb1ELb0ELb1ELi128EEEEEEEEEvNT_6ParamsE:
        .type           _ZN7cutlass13device_kernelIN5flash19enable_sm80_to_sm89INS1_16FlashAttnFwdSm80INS1_25CollectiveMainloopFwdSm80ILi8ELi1ELb1EN4cute5tupleIJNS5_1CILi128EEES8_S8_EEELi128ENS_10bfloat16_tEfNS_4arch4Sm80ELb1ELb0ELb1ELb1ELb0ELb1ELb1ELb0EEENS1_21CollectiveEpilogueFwdIS9_NS6_IJNS7_ILi1EEESF_SF_EEESA_SC_Li256ELb1ELb1ELb0ELb0EEENS1_19SingleTileSchedulerILb1ELb0ELb1ELi128EEEEEEEEEvNT_6ParamsE,@function
        .size           _ZN7cutlass13device_kernelIN5flash19enable_sm80_to_sm89INS1_16FlashAttnFwdSm80INS1_25CollectiveMainloopFwdSm80ILi8ELi1ELb1EN4cute5tupleIJNS5_1CILi128EEES8_S8_EEELi128ENS_10bfloat16_tEfNS_4arch4Sm80ELb1ELb0ELb1ELb1ELb0ELb1ELb1ELb0EEENS1_21CollectiveEpilogueFwdIS9_NS6_IJNS7_ILi1EEESF_SF_EEESA_SC_Li256ELb1ELb1ELb0ELb0EEENS1_19SingleTileSchedulerILb1ELb0ELb1ELi128EEEEEEEEEvNT_6ParamsE,(.L_x_1834 - _ZN7cutlass13device_kernelIN5flash19enable_sm80_to_sm89INS1_16FlashAttnFwdSm80INS1_25CollectiveMainloopFwdSm80ILi8ELi1ELb1EN4cute5tupleIJNS5_1CILi128EEES8_S8_EEELi128ENS_10bfloat16_tEfNS_4arch4Sm80ELb1ELb0ELb1ELb1ELb0ELb1ELb1ELb0EEENS1_21CollectiveEpilogueFwdIS9_NS6_IJNS7_ILi1EEESF_SF_EEESA_SC_Li256ELb1ELb1ELb0ELb0EEENS1_19SingleTileSchedulerILb1ELb0ELb1ELi128EEEEEEEEEvNT_6ParamsE)
        .other          _ZN7cutlass13device_kernelIN5flash19enable_sm80_to_sm89INS1_16FlashAttnFwdSm80INS1_25CollectiveMainloopFwdSm80ILi8ELi1ELb1EN4cute5tupleIJNS5_1CILi128EEES8_S8_EEELi128ENS_10bfloat16_tEfNS_4arch4Sm80ELb1ELb0ELb1ELb1ELb0ELb1ELb1ELb0EEENS1_21CollectiveEpilogueFwdIS9_NS6_IJNS7_ILi1EEESF_SF_EEESA_SC_Li256ELb1ELb1ELb0ELb0EEENS1_19SingleTileSchedulerILb1ELb0ELb1ELi128EEEEEEEEEvNT_6ParamsE,@"STO_CUDA_ENTRY STV_DEFAULT"
_ZN7cutlass13device_kernelIN5flash19enable_sm80_to_sm89INS1_16FlashAttnFwdSm80INS1_25CollectiveMainloopFwdSm80ILi8ELi1ELb1EN4cute5tupleIJNS5_1CILi128EEES8_S8_EEELi128ENS_10bfloat16_tEfNS_4arch4Sm80ELb1ELb0ELb1ELb1ELb0ELb1ELb1ELb0EEENS1_21CollectiveEpilogueFwdIS9_NS6_IJNS7_ILi1EEESF_SF_EEESA_SC_Li256ELb1ELb1ELb0ELb0EEENS1_19SingleTileSchedulerILb1ELb0ELb1ELi128EEEEEEEEEvNT_6ParamsE:
        /* <DEDUP_REMOVED lines=17> */
.L_x_525:
        /* <DEDUP_REMOVED lines=8> */
.L_x_527:
[----:B------:R-:W-:-:S04]  /*0190*/  MOV R0, c[0x0][0x54c] ;  /* 0x0001530000007a02 */ /* 0x000fc80000000f00 */
.L_x_526:
[----:B------:R-:W-:Y:S01]  /*01a0*/  USHF.L.U32 UR4, UR4, 0x7, URZ ;  /* 0x0000000704047899 */ /* 0x000fe2000800063f */
[----:B-----5:R-:W-:-:S05]  /*01b0*/  IMAD R0, R0, c[0x0][0x548], RZ ;  /* 0x0001520000007a24 */ /* 0x020fca00078e02ff */
[----:B------:R-:W-:-:S04]  /*01c0*/  MOV R12, UR4 ;  /* 0x00000004000c7c02 */ /* 0x000fc80008000f00 */
[----:B------:R-:W-:-:S04]  /*01d0*/  ISETP.GE.AND P0, PT, R12, R0, PT ;  /* 0x000000000c00720c */ /* 0x000fc80003f06270 */
[----:B------:R-:W-:-:S05]  /*01e0*/  SEL R0, R5, 0xffffffff, !P0 ;  /* 0xffffffff05007807 */ /* 0x000fca0004000000 */
[----:B------:R2:W-:Y:S01]  /*01f0*/  STL [R1+0x44], R0 ;  /* 0x0000440001007387 */ /* 0x0005e20000100800 */
[----:B------:R-:W-:Y:S05]  /*0200*/  BRA `(.L_x_528) ;  /* 0x0000014000007947 */ /* 0x000fea0003800000 */
.L_x_524:
[----:B------:R-:W-:-:S04]  /*0210*/  ISETP.NE.U32.AND P0, PT, RZ, c[0x0][0x568], PT ;  /* 0x00015a00ff007a0c */ /* 0x000fc80003f05070 */
[----:B------:R-:W-:-:S13]  /*0220*/  ISETP.NE.AND.EX P0, PT, RZ, c[0x0][0x56c], PT, P0 ;  /* 0x00015b00ff007a0c */ /* 0x000fda0003f05300 */
[----:B------:R-:W-:Y:S05]  /*0230*/  @!P0 BRA `(.L_x_529) ;  /* 0x0000002000008947 */ /* 0x000fea0003800000 */
[----:B------:R1:W5:Y:S01]  /*0240*/  LDG.E R0, [R2.64] ;  /* 0x0000000802007981 */ /* 0x000362000c1e1900 */
[----:B------:R-:W-:Y:S05]  /*0250*/  BRA `(.L_x_530) ;  /* 0x0000009000007947 */ /* 0x000fea0003800000 */
.L_x_529:
        /* <DEDUP_REMOVED lines=8> */
.L_x_531:
[----:B------:R-:W-:-:S04]  /*02e0*/  MOV R0, c[0x0][0x54c] ;  /* 0x0001530000007a02 */ /* 0x000fc80000000f00 */
.L_x_530:
[----:B------:R-:W-:Y:S01]  /*02f0*/  USHF.L.U32 UR4, UR4, 0x7, URZ ;  /* 0x0000000704047899 */ /* 0x000fe2000800063f */
[----:B-----5:R-:W-:-:S05]  /*0300*/  IMAD R0, R0, c[0x0][0x548], RZ ;  /* 0x0001520000007a24 */ /* 0x020fca00078e02ff */
[----:B------:R-:W-:-:S04]  /*0310*/  MOV R12, UR4 ;  /* 0x00000004000c7c02 */ /* 0x000fc80008000f00 */
[----:B------:R-:W-:-:S04]  /*0320*/  ISETP.GE.AND P0, PT, R12, R0, PT ;  /* 0x000000000c00720c */ /* 0x000fc80003f06270 */
[----:B------:R-:W-:-:S05]  /*0330*/  SEL R0, R5, 0xffffffff, !P0 ;  /* 0xffffffff05007807 */ /* 0x000fca0004000000 */
[----:B------:R2:W-:Y:S04]  /*0340*/  STL [R1+0x44], R0 ;  /* 0x0000440001007387 */ /* 0x0005e80000100800 */
.L_x_528:
[----:B------:R-:W3:Y:S02]  /*0350*/  LDL R18, [R1+0x44] ;  /* 0x0000440001127983 */ /* 0x000ee40000100800 */
[----:B---3--:R-:W-:-:S13]  /*0360*/  ISETP.GE.AND P0, PT, R18, RZ, PT ;  /* 0x000000ff1200720c */ /* 0x008fda0003f06270 */
[----:B------:R-:W-:Y:S05]  /*0370*/  @!P0 EXIT ;  /* 0x000000000000894d */ /* 0x000fea0003800000 */
[----:B------:R-:W-:Y:S01]  /*0380*/  ISETP.NE.U32.AND P0, PT, RZ, c[0x0][0x370], PT ;  /* 0x0000dc00ff007a0c */ /* 0x000fe20003f05070 */
[----:B--2---:R-:W-:Y:S01]  /*0390*/  IMAD.MOV.U32 R0, RZ, RZ, c[0x0][0x168] ;  /* 0x00005a00ff007624 */ /* 0x004fe200078e00ff */
[----:B------:R-:W-:Y:S01]  /*03a0*/  ISETP.NE.U32.AND P1, PT, RZ, c[0x0][0x360], PT ;  /* 0x0000d800ff007a0c */ /* 0x000fe20003f25070 */
[----:B------:R-:W-:Y:S01]  /*03b0*/  CS2R R180, SRZ ;  /* 0x0000000000b47805 */ /* 0x000fe2000001ff00 */
[----:B------:R-:W-:Y:S01]  /*03c0*/  ISETP.NE.AND.EX P2, PT, RZ, c[0x0][0x374], PT, P0 ;  /* 0x0000dd00ff007a0c */ /* 0x000fe20003f45300 */
[----:B------:R-:W-:Y:S01]  /*03d0*/  IMAD.MOV.U32 R173, RZ, RZ, RZ ;  /* 0x000000ffffad7224 */ /* 0x000fe200078e00ff */
[----:B------:R-:W-:Y:S01]  /*03e0*/  ISETP.NE.AND.EX P0, PT, RZ, c[0x0][0x364], PT, P1 ;  /* 0x0000d900ff007a0c */ /* 0x000fe20003f05310 */
[----:B------:R-:W-:Y:S01]  /*03f0*/  IMAD.MOV.U32 R13, RZ, RZ, RZ ;  /* 0x000000ffff0d7224 */ /* 0x000fe200078e00ff */
        /* <DEDUP_REMOVED lines=11> */
[----:B-1----:R-:W-:Y:S01]  /*04b0*/  IMAD.WIDE R2, R18, R14, c[0x0][0x358] ;  /* 0x0000d60012027625 */ /* 0x002fe200078e020e */
[----:B------:R1:W3:Y:S04]  /*04c0*/  @P0 LDG.E R0, [R8.64] ;  /* 0x0000000808000981 */ /* 0x0002e8000c1e1900 */
[----:B------:R2:W5:Y:S04]  /*04d0*/  @P1 LDG.E R173, [R6.64] ;  /* 0x0000000806ad1981 */ /* 0x000568000c1e1900 */
[----:B------:R2:W5:Y:S04]  /*04e0*/  @P5 LDG.E R181, [R4.64] ;  /* 0x0000000804b55981 */ /* 0x000568000c1e1900 */
[----:B------:R2:W5:Y:S04]  /*04f0*/  @P3 LDG.E R13, [R2.64] ;  /* 0x00000008020d3981 */ /* 0x000568000c1e1900 */
[----:B------:R-:W4:Y:S01]  /*0500*/  S2R R26, SR_CTAID.Y ;  /* 0x00000000001a7919 */ /* 0x000f220000002600 */
[----:B------:R-:W-:-:S02]  /*0510*/  IMAD.MOV.U32 R126, RZ, RZ, c[0x0][0x228] ;  /* 0x00008a00ff7e7624 */ /* 0x000fc400078e00ff */
[----:B-1----:R-:W-:Y:S01]  /*0520*/  IMAD.MOV.U32 R8, RZ, RZ, c[0x0][0x1d0] ;  /* 0x00007400ff087624 */ /* 0x002fe200078e00ff */
[----:B----4-:R-:W-:Y:S01]  /*0530*/  SHF.R.S32.HI R213, RZ, 0x1f, R26 ;  /* 0x0000001fffd57819 */ /* 0x010fe2000001141a */
[----:B---3--:R2:W-:Y:S01]  /*0540*/  STL [R1+0x34], R0 ;  /* 0x0000340001007387 */ /* 0x0085e20000100800 */
[----:B------:R-:W-:Y:S01]  /*0550*/  IMAD.MOV.U32 R9, RZ, RZ, R0 ;  /* 0x000000ffff097224 */ /* 0x000fe200078e0000 */
[----:B------:R-:W-:Y:S05]  /*0560*/  @P0 BRA `(.L_x_532) ;  /* 0x0000005000000947 */ /* 0x000fea0003800000 */
[----:B------:R-:W-:Y:S05]  /*0570*/  @!P1 BRA `(.L_x_532) ;  /* 0x0000004000009947 */ /* 0x000fea0003800000 */
[----:B--2---:R1:W2:Y:S04]  /*0580*/  LDG.E R0, [R6.64] ;  /* 0x0000000806007981 */ /* 0x0042a8000c1e1900 */
[----:B-1----:R-:W2:Y:S02]  /*0590*/  LDG.E R6, [R6.64+0x4] ;  /* 0x0000040806067981 */ /* 0x002ea4000c1e1900 */
[----:B--2---:R-:W-:-:S05]  /*05a0*/  IADD3 R9, -R0, R6, RZ ;  /* 0x0000000600097210 */ /* 0x004fca0007ffe1ff */
[----:B------:R1:W-:Y:S02]  /*05b0*/  STL [R1+0x34], R9 ;  /* 0x0000340901007387 */ /* 0x0003e40000100800 */
.L_x_532:
[----:B------:R-:W-:-:S04]  /*05c0*/  ISETP.NE.U32.AND P0, PT, RZ, c[0x0][0x368], PT ;  /* 0x0000da00ff007a0c */ /* 0x000fc80003f05070 */
[----:B------:R-:W-:-:S13]  /*05d0*/  ISETP.NE.AND.EX P0, PT, RZ, c[0x0][0x36c], PT, P0 ;  /* 0x0000db00ff007a0c */ /* 0x000fda0003f05300 */
[----:B------:R-:W-:Y:S05]  /*05e0*/  @!P0 BRA `(.L_x_533) ;  /* 0x0000003000008947 */ /* 0x000fea0003800000 */
[----:B--2---:R-:W-:-:S05]  /*05f0*/  IMAD.WIDE R4, R18, R14, c[0x0][0x368] ;  /* 0x0000da0012047625 */ /* 0x004fca00078e020e */
[----:B------:R2:W5:Y:S01]  /*0600*/  LDG.E R8, [R4.64] ;  /* 0x0000000804087981 */ /* 0x000562000c1e1900 */
[----:B------:R-:W-:Y:S05]  /*0610*/  BRA `(.L_x_534) ;  /* 0x0000004000007947 */ /* 0x000fea0003800000 */
.L_x_533:
[----:B------:R-:W-:Y:S05]  /*0620*/  @!P5 BRA `(.L_x_534) ;  /* 0x000000300000d947 */ /* 0x000fea0003800000 */
[----:B--2---:R2:W3:Y:S04]  /*0630*/  LDG.E R0, [R4.64] ;  /* 0x0000000804007981 */ /* 0x0044e8000c1e1900 */
[----:B--2---:R-:W3:Y:S02]  /*0640*/  LDG.E R4, [R4.64+0x4] ;  /* 0x0000040804047981 */ /* 0x004ee4000c1e1900 */
[----:B---3--:R-:W-:Y:S02]  /*0650*/  IADD3 R8, -R0, R4, RZ ;  /* 0x0000000400087210 */ /* 0x008fe40007ffe1ff */
.L_x_534:
[----:B--2---:R2:W3:Y:S04]  /*0660*/  @P3 LDG.E R4, [R2.64] ;  /* 0x0000000802043981 */ /* 0x0044e8000c1e1900 */
[----:B------:R2:W3:Y:S01]  /*0670*/  @P3 LDG.E R0, [R2.64+0x4] ;  /* 0x0000040802003981 */ /* 0x0004e2000c1e1900 */
[----:B------:R-:W-:Y:S01]  /*0680*/  ISETP.NE.U32.AND P0, PT, RZ, c[0x0][0x378], PT ;  /* 0x0000de00ff007a0c */ /* 0x000fe20003f05070 */
[----:B-----5:R-:W-:-:S03]  /*0690*/  IMAD.MOV.U32 R165, RZ, RZ, R8 ;  /* 0x000000ffffa57224 */ /* 0x020fc600078e0008 */
[----:B------:R-:W-:Y:S01]  /*06a0*/  ISETP.NE.AND.EX P0, PT, RZ, c[0x0][0x37c], PT, P0 ;  /* 0x0000df00ff007a0c */ /* 0x000fe20003f05300 */
[----:B------:R-:W-:-:S12]  /*06b0*/  IMAD.MOV.U32 R5, RZ, RZ, c[0x0][0x2c4] ;  /* 0x0000b100ff057624 */ /* 0x000fd800078e00ff */
[----:B--2---:R-:W-:-:S05]  /*06c0*/  @P0 IMAD.WIDE R2, R18, R14, c[0x0][0x378] ;  /* 0x0000de0012020625 */ /* 0x004fca00078e020e */
[----:B------:R2:W5:Y:S01]  /*06d0*/  @P0 LDG.E R165, [R2.64] ;  /* 0x0000000802a50981 */ /* 0x000562000c1e1900 */
[----:B------:R-:W-:Y:S01]  /*06e0*/  ISETP.NE.AND P0, PT, R5, 0x1, PT ;  /* 0x000000010500780c */ /* 0x000fe20003f05270 */
[----:B------:R-:W-:Y:S02]  /*06f0*/  IMAD.IADD R5, R8, 0x1, -R180 ;  /* 0x0000000108057824 */ /* 0x000fe400078e0ab4 */
[----:B--2---:R-:W-:-:S05]  /*0700*/  IMAD.MOV.U32 R2, RZ, RZ, R12 ;  /* 0x000000ffff027224 */ /* 0x004fca00078e000c */
[----:B------:R2:W-:Y:S01]  /*0710*/  STL [R1+0xc], R2 ;  /* 0x00000c0201007387 */ /* 0x0005e20000100800 */
[----:B---3--:R-:W-:-:S04]  /*0720*/  @P3 IMAD.IADD R126, R0, 0x1, -R4 ;  /* 0x00000001007e3824 */ /* 0x008fc800078e0a04 */
[----:B------:R-:W-:Y:S01]  /*0730*/  @P0 IADD3 R0, R2, 0x7f, RZ ;  /* 0x0000007f02000810 */ /* 0x000fe20007ffe0ff */
[----:B------:R-:W-:-:S04]  /*0740*/  IMAD.IADD R3, R5, 0x1, R126 ;  /* 0x0000000105037824 */ /* 0x000fc800078e027e */
[----:B--2---:R-:W-:Y:S01]  /*0750*/  @P0 IMAD.HI.U32 R2, R0, c[0x0][0x2c8], RZ ;  /* 0x0000b20000020a27 */ /* 0x004fe200078e00ff */
[----:B------:R-:W-:Y:S02]  /*0760*/  IADD3 R0, R12, 0x7f, RZ ;  /* 0x0000007f0c007810 */ /* 0x000fe40007ffe0ff */
[C---:B------:R-:W-:Y:S01]  /*0770*/  IADD3 R190, R3.reuse, 0x80, -R9 ;  /* 0x0000008003be7810 */ /* 0x040fe20007ffe809 */
[----:B------:R2:W-:Y:S01]  /*0780*/  STL [R1+0x28], R3 ;  /* 0x0000280301007387 */ /* 0x0005e20000100800 */
[----:B------:R-:W-:Y:S02]  /*0790*/  @P0 SHF.R.U32.HI R0, RZ, c[0x0][0x2cc], R2 ;  /* 0x0000b300ff000a19 */ /* 0x000fe40000011602 */
[----:B------:R-:W-:-:S03]  /*07a0*/  IADD3 R2, R3, 0x7f, RZ ;  /* 0x0000007f03027810 */ /* 0x000fc60007ffe0ff */
[----:B------:R-:W-:-:S05]  /*07b0*/  IMAD.IADD R0, R190, 0x1, R0 ;  /* 0x00000001be007824 */ /* 0x000fca00078e0200 */
[----:B------:R-:W-:-:S04]  /*07c0*/  SHF.R.S32.HI R4, RZ, 0x1f, R0 ;  /* 0x0000001fff047819 */ /* 0x000fc80000011400 */
[----:B------:R-:W-:-:S04]  /*07d0*/  LEA.HI R0, R4, R0, RZ, 0x7 ;  /* 0x0000000004007211 */ /* 0x000fc800078f38ff */
[----:B------:R-:W-:Y:S02]  /*07e0*/  SHF.R.S32.HI R0, RZ, 0x7, R0 ;  /* 0x00000007ff007819 */ /* 0x000fe40000011400 */
[----:B--2---:R-:W-:-:S04]  /*07f0*/  SHF.R.S32.HI R3, RZ, 0x1f, R2 ;  /* 0x0000001fff037819 */ /* 0x004fc80000011402 */
[----:B------:R-:W-:-:S04]  /*0800*/  LEA.HI R2, R3, R2, RZ, 0x7 ;  /* 0x0000000203027211 */ /* 0x000fc800078f38ff */
[----:B------:R-:W-:-:S04]  /*0810*/  SHF.R.S32.HI R189, RZ, 0x7, R2 ;  /* 0x00000007ffbd7819 */ /* 0x000fc80000011402 */
[----:B------:R-:W-:Y:S01]  /*0820*/  IMNMX R2, R189, R0, PT ;  /* 0x00000000bd027217 */ /* 0x000fe20003800200 */
[----:B------:R-:W-:-:S04]  /*0830*/  IMAD.MOV R0, RZ, RZ, -R5 ;  /* 0x000000ffff007224 */ /* 0x000fc800078e0a05 */
[----:B------:R-:W-:Y:S01]  /*0840*/  IMAD R3, R2, 0x80, -R5 ;  /* 0x0000008002037824 */ /* 0x000fe200078e0a05 */
        /* <DEDUP_REMOVED lines=11> */
[----:B------:R-:W-:-:S04]  /*0900*/  ISETP.NE.U32.AND P4, PT, RZ, c[0x0][0x340], PT ;  /* 0x0000d000ff007a0c */ /* 0x000fc80003f85070 */
[----:B------:R-:W-:-:S13]  /*0910*/  ISETP.NE.AND.EX P4, PT, RZ, c[0x0][0x344], PT, P4 ;  /* 0x0000d100ff007a0c */ /* 0x000fda0003f85340 */
[----:B------:R-:W-:-:S05]  /*0920*/  @P4 IMAD.WIDE R2, R18, R14, c[0x0][0x340] ;  /* 0x0000d00012024625 */ /* 0x000fca00078e020e */
[----:B------:R2:W3:Y:S01]  /*0930*/  @P4 LDG.E R16, [R2.64] ;  /* 0x0000000802104981 */ /* 0x0004e2000c1e1900 */
[----:B------:R-:W-:Y:S01]  /*0940*/  SHF.R.S32.HI R6, RZ, 0x1f, R211 ;  /* 0x0000001fff067819 */ /* 0x000fe200000114d3 */
[----:B------:R-:W-:Y:S01]  /*0950*/  IMAD.MOV.U32 R169, RZ, RZ, c[0x0][0x238] ;  /* 0x00008e00ffa97624 */ /* 0x000fe200078e00ff */
[----:B-1----:R-:W-:Y:S01]  /*0960*/  SHF.R.S32.HI R9, RZ, 0x1f, R18 ;  /* 0x0000001fff097819 */ /* 0x002fe20000011412 */
        /* <DEDUP_REMOVED lines=26> */
[----:B--2---:R-:W-:Y:S01]  /*0b10*/  IMAD.WIDE.U32 R2, R153, c[0x0][0x238], R32 ;  /* 0x00008e0099027a25 */ /* 0x004fe200078e0020 */
        /* <DEDUP_REMOVED lines=47> */
[----:B------:R-:W-:Y:S01]  /*0e10*/  @P2 LEA R0, P3, R169, R20, 0x5 ;  /* 0x00000014a9002211 */ /* 0x000fe200078628ff */
        /* <DEDUP_REMOVED lines=35> */
[----:B---3--:R-:W-:Y:S01]  /*1050*/  @P4 SHF.R.S32.HI R17, RZ, 0x1f, R16 ;  /* 0x0000001fff114819 */ /* 0x008fe20000011410 */
        /* <DEDUP_REMOVED lines=153> */
[CC--:B------:R-:W-:Y:S01]  /*19f0*/  SHF.L.U64.HI R192, R5.reuse, R194.reuse, c[0x0][0x1e4] ;  /* 0x0000790005c07619 */ /* 0x0c0fe200000102c2 */
        /* <DEDUP_REMOVED lines=56> */
.L_x_582:
        /* <DEDUP_REMOVED lines=50> */
.L_x_540:
[----:B------:R-:W-:Y:S05]  /*20a0*/  BSYNC B0 ;  /* 0x0000000000007941 */ /* 0x000fea0003800000 */
.L_x_539:
        /* <DEDUP_REMOVED lines=39> */
.L_x_542:
[----:B------:R-:W-:Y:S05]  /*2320*/  BSYNC B0 ;  /* 0x0000000000007941 */ /* 0x000fea0003800000 */
.L_x_541:
        /* <DEDUP_REMOVED lines=40> */
.L_x_544:
[----:B------:R-:W-:Y:S05]  /*25b0*/  BSYNC B0 ;  /* 0x0000000000007941 */ /* 0x000fea0003800000 */
.L_x_543:
        /* <DEDUP_REMOVED lines=38> */
.L_x_546:
[----:B------:R-:W-:Y:S05]  /*2820*/  BSYNC B0 ;  /* 0x0000000000007941 */ /* 0x000fea0003800000 */
.L_x_545:
        /* <DEDUP_REMOVED lines=74> */
.L_x_550:
[----:B------:R-:W-:Y:S05]  /*2cd0*/  BSYNC B0 ;  /* 0x0000000000007941 */ /* 0x000fea0003800000 */
.L_x_549:
        /* <DEDUP_REMOVED lines=59> */
.L_x_548:
[----:B------:R-:W-:Y:S05]  /*3090*/  BSYNC B1 ;  /* 0x0000000000017941 */ /* 0x000fea0003800000 */
.L_x_547:
        /* <DEDUP_REMOVED lines=62> */
.L_x_554:
[----:B------:R-:W-:Y:S05]  /*3480*/  BSYNC B0 ;  /* 0x0000000000007941 */ /* 0x000fea0003800000 */
.L_x_553:
        /* <DEDUP_REMOVED lines=59> */
.L_x_552:
[----:B------:R-:W-:Y:S05]  /*3840*/  BSYNC B1 ;  /* 0x0000000000017941 */ /* 0x000fea0003800000 */
.L_x_551:
        /* <DEDUP_REMOVED lines=62> */
.L_x_558:
[----:B------:R-:W-:Y:S05]  /*3c30*/  BSYNC B0 ;  /* 0x0000000000007941 */ /* 0x000fea0003800000 */
.L_x_557:
        /* <DEDUP_REMOVED lines=59> */
.L_x_556:
[----:B------:R-:W-:Y:S05]  /*3ff0*/  BSYNC B1 ;  /* 0x0000000000017941 */ /* 0x000fea0003800000 */
.L_x_555:
        /* <DEDUP_REMOVED lines=61> */
.L_x_561:
[----:B------:R-:W-:Y:S05]  /*43d0*/  BSYNC B0 ;  /* 0x0000000000007941 */ /* 0x000fea0003800000 */
.L_x_560:
        /* <DEDUP_REMOVED lines=60> */
.L_x_538:
        /* <DEDUP_REMOVED lines=224> */
.L_x_563:
[----:B---3--:R-:W-:Y:S05]  /*55a0*/  BSYNC B0 ;  /* 0x0000000000007941 */ /* 0x008fea0003800000 */
.L_x_562:
        /* <DEDUP_REMOVED lines=115> */
.L_x_565:
[----:B------:R-:W-:Y:S05]  /*5ce0*/  BSYNC B0 ;  /* 0x0000000000007941 */ /* 0x000fea0003800000 */
.L_x_564:
        /* <DEDUP_REMOVED lines=115> */
.L_x_567:
[----:B------:R-:W-:Y:S05]  /*6420*/  BSYNC B0 ;  /* 0x0000000000007941 */ /* 0x000fea0003800000 */
.L_x_566:
        /* <DEDUP_REMOVED lines=116> */
.L_x_537:
        /* <DEDUP_REMOVED lines=19> */
.L_x_569:
[----:B------:R-:W-:Y:S05]  /*6ca0*/  BSYNC B0 ;  /* 0x0000000000007941 */ /* 0x000fea0003800000 */
.L_x_568:
        /* <DEDUP_REMOVED lines=19> */
.L_x_571:
[----:B------:R-:W-:Y:S05]  /*6de0*/  BSYNC B0 ;  /* 0x0000000000007941 */ /* 0x000fea0003800000 */
.L_x_570:
        /* <DEDUP_REMOVED lines=19> */
.L_x_573:
[----:B------:R-:W-:Y:S05]  /*6f20*/  BSYNC B0 ;  /* 0x0000000000007941 */ /* 0x000fea0003800000 */
.L_x_572:
        /* <DEDUP_REMOVED lines=18> */
.L_x_559:
[----:B------:R-:W-:Y:S05]  /*7050*/  BSYNC B2 ;  /* 0x0000000000027941 */ /* 0x000fea0003800000 */
.L_x_536:
        /* <DEDUP_REMOVED lines=28> */
[C---:B------:R-:W-:Y:S04]  /*7220*/  @P2 LEA R6, P0, R2.reuse, c[0x0][0x250], 0x1 ;  /* 0x0000940002062a11 */ /* 0x040fe800078008ff */
[----:B------:R-:W-:Y:S01]  /*7230*/  @P2 LEA.HI.X R7, R2, c[0x0][0x254], R3, 0x1, P0 ;  /* 0x0000950002072a11 */ /* 0x000fe200000f0c03 */
[----:B------:R-:W-:Y:S01]  /*7240*/  @P1 IMAD.MOV.U32 R3, RZ, RZ, R112 ;  /* 0x000000ffff031224 */ /* 0x000fe200078e0070 */
[----:B------:R-:W-:Y:S02]  /*7250*/  ISETP.GE.AND P0, PT, R5, 0x61, PT ;  /* 0x000000610500780c */ /* 0x000fe40003f06270 */
[-C--:B------:R-:W-:Y:S05]  /*7260*/  @P1 MOV R2, R102.reuse ;  /* 0x0000006600021202 */ /* 0x080fea0000000f00 */
[C---:B------:R-:W-:Y:S06]  /*7270*/  @P1 IMAD.WIDE.U32 R2, R9.reuse, c[0x0][0x258], R2 ;  /* 0x0000960009021a25 */ /* 0x040fec00078e0002 */
        /* <DEDUP_REMOVED lines=16> */
[C---:B------:R-:W-:Y:S11]  /*7380*/  IADD3 R0, -R13.reuse, R126, RZ ;  /* 0x0000007e0d007210 */ /* 0x040ff60007ffe1ff */
        /* <DEDUP_REMOVED lines=32> */
.L_x_575:
[----:B-1----:R-:W-:Y:S05]  /*7590*/  BSYNC B0 ;  /* 0x0000000000007941 */ /* 0x002fea0003800000 */
.L_x_574:
        /* <DEDUP_REMOVED lines=19> */
.L_x_577:
[----:B------:R-:W-:Y:S05]  /*76d0*/  BSYNC B0 ;  /* 0x0000000000007941 */ /* 0x000fea0003800000 */
.L_x_576:
        /* <DEDUP_REMOVED lines=19> */
.L_x_579:
[----:B------:R-:W-:Y:S05]  /*7810*/  BSYNC B0 ;  /* 0x0000000000007941 */ /* 0x000fea0003800000 */
.L_x_578:
        /* <DEDUP_REMOVED lines=19> */
.L_x_581:
[----:B------:R-:W-:Y:S05]  /*7950*/  BSYNC B0 ;  /* 0x0000000000007941 */ /* 0x000fea0003800000 */
.L_x_580:
        /* <DEDUP_REMOVED lines=20> */
[C---:B------:R-:W-:Y:S04]  /*7aa0*/  @P0 IADD3 R4, P1, R6.reuse, R172, RZ ;  /* 0x000000ac06040210 */ /* 0x040fe80007f3e0ff */
[----:B------:R2:W-:Y:S01]  /*7ab0*/  @P0 LDGSTS.E.BYPASS.LTC128B.128 [R74+0x9100], [R6.64], !P4 ;  /* 0x09100000064a0fae */ /* 0x0005e2000e101d48 */
[C---:B------:R-:W-:Y:S01]  /*7ac0*/  @P0 IMAD.X R5, R7.reuse, 0x1, R169, P1 ;  /* 0x0000000107050824 */ /* 0x040fe200008e06a9 */
[----:B------:R-:W-:Y:S02]  /*7ad0*/  @P0 IADD3 R10, P1, R6, R130, RZ ;  /* 0x00000082060a0210 */ /* 0x000fe40007f3e0ff */
        /* <DEDUP_REMOVED lines=13> */
.L_x_535:
[----:B------:R-:W3:Y:S01]  /*7bb0*/  LDL.LU R28, [R1+0x40] ;  /* 0x00004000011c7983 */ /* 0x000ee20000300800 */
[----:B------:R-:W-:-:S03]  /*7bc0*/  IMAD.MOV.U32 R177, RZ, RZ, c[0x0][0x2c4] ;  /* 0x0000b100ffb17624 */ /* 0x000fc600078e00ff */
[----:B------:R-:W4:Y:S01]  /*7bd0*/  LDL R203, [R1+0xc] ;  /* 0x00000c0001cb7983 */ /* 0x000f220000100800 */
[----:B--2---:R-:W-:Y:S01]  /*7be0*/  IADD3 R5, R181, R180, RZ ;  /* 0x000000b4b5057210 */ /* 0x004fe20007ffe0ff */
[----:B------:R-:W-:Y:S01]  /*7bf0*/  CS2R R10, SRZ ;  /* 0x00000000000a7805 */ /* 0x000fe2000001ff00 */
[----:B------:R-:W-:Y:S01]  /*7c00*/  ISETP.NE.AND P3, PT, R177, 0x1, PT ;  /* 0x00000001b100780c */ /* 0x000fe20003f65270 */
[----:B------:R-:W-:Y:S01]  /*7c10*/  IMAD.MOV.U32 R134, RZ, RZ, RZ ;  /* 0x000000ffff867224 */ /* 0x000fe200078e00ff */
[----:B------:R-:W-:Y:S01]  /*7c20*/  PLOP3.LUT P2, PT, PT, PT, PT, 0x80, 0x0 ;  /* 0x000000000000781c */ /* 0x000fe20003f4f070 */
[----:B------:R-:W-:Y:S01]  /*7c30*/  CS2R R14, SRZ ;  /* 0x00000000000e7805 */ /* 0x000fe2000001ff00 */
[----:B------:R-:W-:Y:S01]  /*7c40*/  IMAD.MOV.U32 R132, RZ, RZ, RZ ;  /* 0x000000ffff847224 */ /* 0x000fe200078e00ff */
[----:B------:R-:W-:Y:S01]  /*7c50*/  MOV R130, RZ ;  /* 0x000000ff00827202 */ /* 0x000fe20000000f00 */
[----:B-1----:R-:W-:Y:S01]  /*7c60*/  CS2R R8, SRZ ;  /* 0x0000000000087805 */ /* 0x002fe2000001ff00 */
        /* <DEDUP_REMOVED lines=19> */
[----:B------:R-:W-:Y:S01]  /*7da0*/  CS2R R24, SRZ ;  /* 0x0000000000187805 */ /* 0x000fe2000001ff00 */
[----:B------:R-:W-:Y:S01]  /*7db0*/  IMAD.MOV.U32 R100, RZ, RZ, RZ ;  /* 0x000000ffff647224 */ /* 0x000fe200078e00ff */
        /* <DEDUP_REMOVED lines=17> */
[----:B---3--:R-:W-:-:S02]  /*7ed0*/  LOP3.LUT R28, R28, 0xffffffdf, RZ, 0xc0, !PT ;  /* 0xffffffdf1c1c7812 */ /* 0x008fc400078ec0ff */
[----:B----4-:R-:W-:Y:S02]  /*7ee0*/  IADD3 R0, R203, 0x7f, RZ ;  /* 0x0000007fcb007810 */ /* 0x010fe40007ffe0ff */
[----:B------:R-:W-:-:S03]  /*7ef0*/  @P3 LOP3.LUT R28, R28, 0x20, RZ, 0xfc, !PT ;  /* 0x000000201c1c3812 */ /* 0x000fc600078efcff */
[----:B------:R-:W-:Y:S02]  /*7f00*/  @P3 IMAD.HI.U32 R2, R0, c[0x0][0x2c8], RZ ;  /* 0x0000b20000023a27 */ /* 0x000fe400078e00ff */
[----:B------:R1:W-:Y:S03]  /*7f10*/  STL [R1+0x40], R28 ;  /* 0x0000401c01007387 */ /* 0x0003e60000100800 */
[----:B------:R-:W-:-:S05]  /*7f20*/  @P3 SHF.R.U32.HI R0, RZ, c[0x0][0x2cc], R2 ;  /* 0x0000b300ff003a19 */ /* 0x000fca0000011602 */
[----:B------:R-:W-:-:S05]  /*7f30*/  IMAD.IADD R0, R190, 0x1, R0 ;  /* 0x00000001be007824 */ /* 0x000fca00078e0200 */
[----:B------:R-:W-:-:S04]  /*7f40*/  SHF.R.S32.HI R2, RZ, 0x1f, R0 ;  /* 0x0000001fff027819 */ /* 0x000fc80000011400 */
[----:B------:R-:W-:-:S04]  /*7f50*/  LEA.HI R0, R2, R0, RZ, 0x7 ;  /* 0x0000000002007211 */ /* 0x000fc800078f38ff */
[----:B------:R-:W-:-:S04]  /*7f60*/  SHF.R.S32.HI R0, RZ, 0x7, R0 ;  /* 0x00000007ff007819 */ /* 0x000fc80000011400 */
[----:B------:R-:W-:-:S04]  /*7f70*/  IMNMX R236, R189, R0, PT ;  /* 0x00000000bdec7217 */ /* 0x000fc80003800200 */
[----:B------:R-:W-:-:S13]  /*7f80*/  ISETP.GE.AND P0, PT, R236, 0x1, PT ;  /* 0x00000001ec00780c */ /* 0x000fda0003f06270 */
[----:B------:R-:W-:Y:S05]  /*7f90*/  @!P0 BRA `(.L_x_583) ;  /* 0x0001395000008947 */ /* 0x000fea0003800000 */
[----:B-1----:R-:W2:Y:S01]  /*7fa0*/  LDL R22, [R1+0x44] ;  /* 0x0000440001167983 */ /* 0x002ea20000100800 */
[----:B------:R-:W-:-:S03]  /*7fb0*/  ISETP.NE.U32.AND P0, PT, RZ, c[0x0][0x340], PT ;  /* 0x0000d000ff007a0c */ /* 0x000fc60003f05070 */
[----:B------:R-:W3:Y:S01]  /*7fc0*/  LDL R201, [R1+0x28] ;  /* 0x0000280001c97983 */ /* 0x000ee20000100800 */
[----:B------:R-:W-:-:S03]  /*7fd0*/  ISETP.NE.AND.EX P2, PT, RZ, c[0x0][0x344], PT, P0 ;  /* 0x0000d100ff007a0c */ /* 0x000fc60003f45300 */
[----:B------:R-:W4:Y:S10]  /*7fe0*/  LDL R200, [R1+0x34] ;  /* 0x0000340001c87983 */ /* 0x000f340000100800 */
[----:B------:R-:W-:Y:S01]  /*7ff0*/  @P2 IMAD.MOV.U32 R2, RZ, RZ, 0x4 ;  /* 0x00000004ff022424 */ /* 0x000fe200078e00ff */
[----:B------:R-:W-:Y:S01]  /*8000*/  SHF.R.S32.HI R0, RZ, 0x1f, R173 ;  /* 0x0000001fff007819 */ /* 0x000fe200000114ad */
[----:B------:R-:W1:Y:S01]  /*8010*/  S2R R38, SR_CTAID.Y ;  /* 0x0000000000267919 */ /* 0x000e620000002600 */
[----:B------:R-:W-:-:S03]  /*8020*/  SHF.R.S32.HI R176, RZ, 0x1f, R211 ;  /* 0x0000001fffb07819 */ /* 0x000fc600000114d3 */
[----:B------:R-:W-:Y:S01]  /*8030*/  IMAD R0, R0, c[0x0][0x178], RZ ;  /* 0x00005e0000007a24 */ /* 0x000fe200078e02ff */
[----:B------:R-:W-:-:S03]  /*8040*/  LEA.HI R6, R176, R211, RZ, 0x3 ;  /* 0x000000d3b0067211 */ /* 0x000fc600078f18ff */
[----:B------:R-:W-:Y:S01]  /*8050*/  IMAD R0, R173, c[0x0][0x17c], R0 ;  /* 0x00005f00ad007a24 */ /* 0x000fe200078e0200 */
[----:B------:R-:W-:Y:S01]  /*8060*/  SHF.R.S32.HI R69, RZ, 0x3, R6 ;  /* 0x00000003ff457819 */ /* 0x000fe20000011406 */
[----:B------:R-:W-:Y:S01]  /*8070*/  IMAD R4, R213, c[0x0][0x1b8], RZ ;  /* 0x00006e00d5047a24 */ /* 0x000fe200078e02ff */
[----:B------:R-:W-:Y:S01]  /*8080*/  ISETP.NE.U32.AND P1, PT, RZ, c[0x0][0x348], PT ;  /* 0x0000d200ff007a0c */ /* 0x000fe20003f25070 */
[----:B--2---:R-:W-:-:S05]  /*8090*/  @P2 IMAD.WIDE R2, R22, R2, c[0x0][0x340] ;  /* 0x0000d00016022625 */ /* 0x004fca00078e0202 */
[----:B------:R2:W3:Y:S01]  /*80a0*/  @P2 LDG.E R12, [R2.64] ;  /* 0x00000008020c2981 */ /* 0x0004e2000c1e1900 */
[----:B-1----:R-:W-:Y:S01]  /*80b0*/  IMAD R4, R38, c[0x0][0x1bc], R4 ;  /* 0x00006f0026047a24 */ /* 0x002fe200078e0204 */
[----:B------:R-:W-:Y:S02]  /*80c0*/  SHF.R.S32.HI R11, RZ, 0x1f, R22 ;  /* 0x0000001fff0b7819 */ /* 0x000fe40000011416 */
[----:B------:R-:W-:Y:S01]  /*80d0*/  ISETP.NE.AND.EX P1, PT, RZ, c[0x0][0x34c], PT, P1 ;  /* 0x0000d300ff007a0c */ /* 0x000fe20003f25310 */
[----:B--2---:R-:W-:-:S04]  /*80e0*/  IMAD.WIDE.U32 R2, R173, c[0x0][0x178], RZ ;  /* 0x00005e00ad027a25 */ /* 0x004fc800078e00ff */
[----:B------:R-:W-:Y:S01]  /*80f0*/  IMAD.IADD R3, R3, 0x1, R0 ;  /* 0x0000000103037824 */ /* 0x000fe200078e0200 */
[----:B------:R-:W-:-:S05]  /*8100*/  LOP3.LUT R0, R6, 0xfffffff8, RZ, 0xc0, !PT ;  /* 0xfffffff806007812 */ /* 0x000fca00078ec0ff */
[----:B------:R-:W-:-:S04]  /*8110*/  IMAD.IADD R68, R211, 0x1, -R0 ;  /* 0x00000001d3447824 */ /* 0x000fc800078e0a00 */
[----:B------:R-:W-:Y:S02]  /*8120*/  IMAD R7, R68, 0x20, R69 ;  /* 0x0000002044077824 */ /* 0x000fe400078e0245 */
[----:B------:R-:W-:-:S04]  /*8130*/  IMAD.WIDE.U32 R2, R38, c[0x0][0x1b8], R2 ;  /* 0x00006e0026027a25 */ /* 0x000fc800078e0002 */
[----:B------:R-:W-:Y:S01]  /*8140*/  IMAD.IADD R7, R203, 0x1, R7 ;  /* 0x00000001cb077824 */ /* 0x000fe200078e0207 */
[----:B------:R-:W-:Y:S01]  /*8150*/  IADD3 R34, P0, R69, R5, RZ ;  /* 0x0000000545227210 */ /* 0x000fe20007f1e0ff */
[----:B------:R-:W-:Y:S01]  /*8160*/  IMAD.IADD R3, R3, 0x1, R4 ;  /* 0x0000000103037824 */ /* 0x000fe200078e0204 */
[----:B------:R-:W-:Y:S01]  /*8170*/  SHF.R.S32.HI R4, RZ, 0x1f, R5 ;  /* 0x0000001fff047819 */ /* 0x000fe20000011405 */
[----:B------:R-:W-:Y:S01]  /*8180*/  @P3 IMAD.HI.U32 R8, R7, c[0x0][0x2c8], RZ ;  /* 0x0000b20007083a27 */ /* 0x000fe200078e00ff */
[----:B------:R-:W-:Y:S02]  /*8190*/  SEL R5, R11, RZ, !P1 ;  /* 0x000000ff0b057207 */ /* 0x000fe40004800000 */
[----:B------:R-:W-:Y:S01]  /*81a0*/  SEL R0, R22, RZ, !P1 ;  /* 0x000000ff16007207 */ /* 0x000fe20004800000 */
[----:B------:R-:W-:Y:S01]  /*81b0*/  IMAD.MOV.U32 R6, RZ, RZ, R7 ;  /* 0x000000ffff067224 */ /* 0x000fe200078e0007 */
[----:B------:R-:W-:Y:S01]  /*81c0*/  LEA.HI.X.SX32 R37, R69, R4, 0x1, P0 ;  /* 0x0000000445257211 */ /* 0x000fe200000f0eff */
[----:B------:R-:W-:Y:S01]  /*81d0*/  IMAD R4, R5, c[0x0][0x1c0], RZ ;  /* 0x0000700005047a24 */ /* 0x000fe200078e02ff */
[----:B------:R-:W-:Y:S01]  /*81e0*/  @P3 SHF.R.U32.HI R6, RZ, c[0x0][0x2cc], R8 ;  /* 0x0000b300ff063a19 */ /* 0x000fe20000011608 */
[----:B------:R-:W-:-:S02]  /*81f0*/  IMAD.SHL.U32 R30, R68, 0x8, RZ ;  /* 0x00000008441e7824 */ /* 0x000fc400078e00ff */
[C---:B------:R-:W-:Y:S01]  /*8200*/  IMAD R4, R0.reuse, c[0x0][0x1c4], R4 ;  /* 0x0000710000047a24 */ /* 0x040fe200078e0204 */
[----:B------:R-:W-:Y:S01]  /*8210*/  SHF.R.S32.HI R8, RZ, 0x1f, R6 ;  /* 0x0000001fff087819 */ /* 0x000fe20000011406 */
[----:B------:R-:W-:-:S04]  /*8220*/  IMAD.WIDE.U32 R2, R0, c[0x0][0x1c0], R2 ;  /* 0x0000700000027a25 */ /* 0x000fc800078e0002 */
[----:B------:R-:W-:Y:S01]  /*8230*/  IMAD.MOV R0, RZ, RZ, -R6 ;  /* 0x000000ffff007224 */ /* 0x000fe200078e0a06 */
[----:B------:R-:W-:Y:S01]  /*8240*/  SHF.R.S32.HI R31, RZ, 0x1f, R30 ;  /* 0x0000001fff1f7819 */ /* 0x000fe2000001141e */
[----:B------:R-:W-:Y:S02]  /*8250*/  IMAD R9, R8, c[0x0][0x1b0], RZ ;  /* 0x00006c0008097a24 */ /* 0x000fe400078e02ff */
[----:B------:R-:W-:Y:S02]  /*8260*/  IMAD R5, R37, c[0x0][0x1e0], RZ ;  /* 0x0000780025057a24 */ /* 0x000fe400078e02ff */
[----:B------:R-:W-:Y:S02]  /*8270*/  IMAD R8, R0, c[0x0][0x2c4], R7 ;  /* 0x0000b10000087a24 */ /* 0x000fe400078e0207 */
[----:B------:R-:W-:Y:S02]  /*8280*/  IMAD.IADD R3, R3, 0x1, R4 ;  /* 0x0000000103037824 */ /* 0x000fe400078e0204 */
[C---:B------:R-:W-:Y:S01]  /*8290*/  IMAD R10, R34.reuse, c[0x0][0x1e4], R5 ;  /* 0x00007900220a7a24 */ /* 0x040fe200078e0205 */
[----:B------:R-:W-:Y:S01]  /*82a0*/  SHF.R.S32.HI R0, RZ, 0x1f, R8 ;  /* 0x0000001fff007819 */ /* 0x000fe20000011408 */
[----:B------:R-:W-:-:S04]  /*82b0*/  IMAD.WIDE.U32 R4, R34, c[0x0][0x1e0], R30 ;  /* 0x0000780022047a25 */ /* 0x000fc800078e001e */
[C---:B------:R-:W-:Y:S02]  /*82c0*/  IMAD R7, R6.reuse, c[0x0][0x1b4], R9 ;  /* 0x00006d0006077a24 */ /* 0x040fe400078e0209 */
[----:B------:R-:W-:-:S04]  /*82d0*/  IMAD.WIDE.U32 R2, R6, c[0x0][0x1b0], R2 ;  /* 0x00006c0006027a25 */ /* 0x000fc800078e0002 */
[----:B------:R-:W-:Y:S02]  /*82e0*/  IMAD.IADD R5, R5, 0x1, R10 ;  /* 0x0000000105057824 */ /* 0x000fe400078e020a */
[----:B------:R-:W-:Y:S02]  /*82f0*/  IMAD.IADD R3, R3, 0x1, R7 ;  /* 0x0000000103037824 */ /* 0x000fe400078e0207 */
[----:B------:R-:W-:Y:S02]  /*8300*/  IMAD R0, R0, c[0x0][0x1a8], RZ ;  /* 0x00006a0000007a24 */ /* 0x000fe400078e02ff */
[----:B------:R-:W-:Y:S01]  /*8310*/  IMAD.WIDE.U32 R6, R38, c[0x0][0x1e8], R4 ;  /* 0x00007a0026067a25 */ /* 0x000fe200078e0004 */
[----:B------:R-:W-:-:S03]  /*8320*/  ISETP.NE.U32.AND P1, PT, RZ, c[0x0][0x350], PT ;  /* 0x0000d400ff007a0c */ /* 0x000fc60003f25070 */
[C---:B------:R-:W-:Y:S02]  /*8330*/  IMAD R0, R8.reuse, c[0x0][0x1ac], R0 ;  /* 0x00006b0008007a24 */ /* 0x040fe400078e0200 */
[----:B------:R-:W-:Y:S01]  /*8340*/  IMAD.WIDE.U32 R4, R8, c[0x0][0x1a8], R2 ;  /* 0x00006a0008047a25 */ /* 0x000fe200078e0002 */
[----:B------:R-:W-:-:S03]  /*8350*/  ISETP.NE.AND.EX P1, PT, RZ, c[0x0][0x354], PT, P1 ;  /* 0x0000d500ff007a0c */ /* 0x000fc60003f25310 */
[----:B------:R-:W-:Y:S01]  /*8360*/  IMAD.IADD R0, R5, 0x1, R0 ;  /* 0x0000000105007824 */ /* 0x000fe200078e0200 */
[----:B------:R-:W-:Y:S01]  /*8370*/  LEA R24, P0, R4, c[0x0][0x160], 0x1 ;  /* 0x0000580004187a11 */ /* 0x000fe200078008ff */
[----:B------:R-:W-:Y:S01]  /*8380*/  IMAD R9, R213, c[0x0][0x1e8], RZ ;  /* 0x00007a00d5097a24 */ /* 0x000fe200078e02ff */
[----:B------:R-:W-:Y:S01]  /*8390*/  IADD3 R168, R236, -0x1, RZ ;  /* 0xffffffffeca87810 */ /* 0x000fe20007ffe0ff */
[----:B------:R-:W-:Y:S01]  /*83a0*/  IMAD.MOV.U32 R173, RZ, RZ, c[0x0][0x1e0] ;  /* 0x00007800ffad7624 */ /* 0x000fe200078e00ff */
[----:B------:R-:W-:Y:S01]  /*83b0*/  LEA.HI.X R23, R4, c[0x0][0x164], R0, 0x1, P0 ;  /* 0x0000590004177a11 */ /* 0x000fe200000f0c00 */
[----:B------:R-:W-:Y:S02]  /*83c0*/  IMAD.MOV.U32 R0, RZ, RZ, 0x7 ;  /* 0x00000007ff007424 */ /* 0x000fe400078e00ff */
[----:B------:R-:W-:-:S03]  /*83d0*/  IMAD R9, R38, c[0x0][0x1ec], R9 ;  /* 0x00007b0026097a24 */ /* 0x000fc600078e0209 */
[----:B------:R-:W-:Y:S01]  /*83e0*/  SHF.L.U64.HI R172, R173, R0, c[0x0][0x1e4] ;  /* 0x00007900adac7619 */ /* 0x000fe20000010200 */
[----:B------:R-:W-:Y:S01]  /*83f0*/  IMAD.IADD R7, R9, 0x1, R7 ;  /* 0x0000000109077824 */ /* 0x000fe200078e0207 */
[----:B------:R-:W-:Y:S01]  /*8400*/  SHF.R.S32.HI R84, RZ, 0x1f, R168 ;  /* 0x0000001fff547819 */ /* 0x000fe200000114a8 */
[C---:B------:R-:W-:Y:S02]  /*8410*/  IMAD.SHL.U32 R174, R173.reuse, 0x80, RZ ;  /* 0x00000080adae7824 */ /* 0x040fe400078e00ff */
[----:B------:R-:W-:Y:S02]  /*8420*/  IMAD.MOV.U32 R5, RZ, RZ, c[0x0][0x1e4] ;  /* 0x00007900ff057624 */ /* 0x000fe400078e00ff */
[----:B------:R-:W-:Y:S01]  /*8430*/  IMAD.WIDE.U32 R178, R173, 0x40, RZ ;  /* 0x00000040adb27825 */ /* 0x000fe200078e00ff */
[----:B------:R-:W1:Y:S03]  /*8440*/  SHFL.IDX PT, R8, R24, 0x1, 0x181f ;  /* 0x00381f0018087f89 */ /* 0x000e6600000e0000 */
[----:B------:R-:W-:-:S02]  /*8450*/  IMAD.MOV.U32 R117, RZ, RZ, R28 ;  /* 0x000000ffff757224 */ /* 0x000fc400078e001c */
[----:B----4-:R-:W-:Y:S02]  /*8460*/  IMAD R46, R200, c[0x0][0x2c4], RZ ;  /* 0x0000b100c82e7a24 */ /* 0x010fe400078e02ff */
[----:B------:R-:W-:Y:S01]  /*8470*/  IMAD.IADD R32, R203, 0x1, R69 ;  /* 0x00000001cb207824 */ /* 0x000fe200078e0245 */
[----:B------:R-:W2:Y:S04]  /*8480*/  SHFL.IDX PT, R14, R24, RZ, 0x181f ;  /* 0x00181fff180e7589 */ /* 0x000ea800000e0000 */
[----:B------:R-:W4:Y:S04]  /*8490*/  SHFL.IDX PT, R9, R23, 0x1, 0x181f ;  /* 0x00381f0017097f89 */ /* 0x000f2800000e0000 */
[----:B------:R-:W-:Y:S01]  /*84a0*/  BAR.SYNC.DEFER_BLOCKING 0x0 ;  /* 0x0000000000007b1d */ /* 0x000fe20000010000 */
[----:B------:R-:W-:-:S05]  /*84b0*/  ISETP.GE.AND P5, PT, R32, R46, PT ;  /* 0x0000002e2000720c */ /* 0x000fca0003fa6270 */
[----:B------:R-:W-:Y:S01]  /*84c0*/  SHFL.IDX PT, R15, R23, RZ, 0x181f ;  /* 0x00181fff170f7589 */ /* 0x000fe200000e0000 */
[----:B------:R-:W-:Y:S01]  /*84d0*/  IADD3 R33, R30, 0x40, RZ ;  /* 0x000000401e217810 */ /* 0x000fe20007ffe0ff */
[----:B------:R-:W-:-:S05]  /*84e0*/  IMAD.SHL.U32 R25, R69, 0x40, RZ ;  /* 0x0000004045197824 */ /* 0x000fca00078e00ff */
[----:B------:R-:W-:-:S04]  /*84f0*/  LOP3.LUT R25, R25, 0x1c0, RZ, 0xc0, !PT ;  /* 0x000001c019197812 */ /* 0x000fc800078ec0ff */
[----:B------:R-:W-:Y:S01]  /*8500*/  SHF.R.U32.HI R48, RZ, 0x3, R25 ;  /* 0x00000003ff307819 */ /* 0x000fe20000011619 */
[--C-:B---3--:R-:W-:Y:S01]  /*8510*/  @P2 IMAD.MOV.U32 R2, RZ, RZ, R12.reuse ;  /* 0x000000ffff022224 */ /* 0x108fe200078e000c */
[----:B------:R-:W-:Y:S01]  /*8520*/  @P2 SHF.R.S32.HI R3, RZ, 0x1f, R12 ;  /* 0x0000001fff032819 */ /* 0x000fe2000001140c */
[----:B------:R-:W-:Y:S02]  /*8530*/  @!P2 IMAD.MOV.U32 R2, RZ, RZ, R22 ;  /* 0x000000ffff02a224 */ /* 0x000fe400078e0016 */
[----:B------:R-:W-:-:S03]  /*8540*/  @!P2 IMAD.MOV.U32 R3, RZ, RZ, R11 ;  /* 0x000000ffff03a224 */ /* 0x000fc600078e000b */
[----:B------:R-:W-:Y:S01]  /*8550*/  SEL R36, R2, RZ, !P1 ;  /* 0x000000ff02247207 */ /* 0x000fe20004800000 */
[----:B------:R-:W-:Y:S01]  /*8560*/  IMAD.IADD R2, R201, 0x1, -R69 ;  /* 0x00000001c9027824 */ /* 0x000fe200078e0a45 */
[----:B------:R-:W-:-:S03]  /*8570*/  SEL R35, R3, RZ, !P1 ;  /* 0x000000ff03237207 */ /* 0x000fc60004800000 */
[----:B------:R-:W-:Y:S02]  /*8580*/  IMAD R22, R168, -0x80, R2 ;  /* 0xffffff80a8167824 */ /* 0x000fe400078e0202 */
[----:B------:R-:W-:Y:S02]  /*8590*/  IMAD R0, R35, c[0x0][0x1f0], RZ ;  /* 0x00007c0023007a24 */ /* 0x000fe400078e02ff */
[----:B------:R-:W-:Y:S01]  /*85a0*/  IMAD.WIDE.U32 R6, R36, c[0x0][0x1f0], R6 ;  /* 0x00007c0024067a25 */ /* 0x000fe200078e0006 */
[----:B------:R-:W-:-:S03]  /*85b0*/  ISETP.GE.AND P6, PT, R22, 0x1, PT ;  /* 0x000000011600780c */ /* 0x000fc60003fc6270 */
[----:B------:R-:W-:Y:S01]  /*85c0*/  IMAD R2, R36, c[0x0][0x1f4], R0 ;  /* 0x00007d0024027a24 */ /* 0x000fe200078e0200 */
[----:B------:R-:W-:Y:S01]  /*85d0*/  ISETP.GE.AND P2, PT, R22, 0x21, PT ;  /* 0x000000211600780c */ /* 0x000fe20003f46270 */
[----:B------:R-:W-:Y:S02]  /*85e0*/  IMAD R0, R172, R168, RZ ;  /* 0x000000a8ac007224 */ /* 0x000fe400078e02ff */
[----:B------:R-:W-:Y:S02]  /*85f0*/  IMAD.IADD R205, R7, 0x1, R2 ;  /* 0x0000000107cd7824 */ /* 0x000fe400078e0202 */
[----:B------:R-:W-:Y:S02]  /*8600*/  IMAD.MOV.U32 R204, RZ, RZ, R6 ;  /* 0x000000ffffcc7224 */ /* 0x000fe400078e0006 */
[-C--:B------:R-:W-:Y:S02]  /*8610*/  IMAD R0, R84, R174.reuse, R0 ;  /* 0x000000ae54007224 */ /* 0x080fe400078e0200 */
[----:B------:R-:W-:Y:S01]  /*8620*/  IMAD.WIDE.U32 R2, R168, R174, R204 ;  /* 0x000000aea8027225 */ /* 0x000fe200078e00cc */
[----:B------:R-:W-:-:S03]  /*8630*/  ISETP.GE.AND P4, PT, R22, 0x41, PT ;  /* 0x000000411600780c */ /* 0x000fc60003f86270 */
[----:B------:R-:W-:Y:S01]  /*8640*/  IMAD.IADD R3, R3, 0x1, R0 ;  /* 0x0000000103037824 */ /* 0x000fe200078e0200 */
[----:B------:R-:W-:-:S04]  /*8650*/  @P6 LEA R18, P0, R2, c[0x0][0x1c8], 0x1 ;  /* 0x0000720002126a11 */ /* 0x000fc800078008ff */
[----:B------:R-:W-:Y:S02]  /*8660*/  @P6 LEA.HI.X R19, R2, c[0x0][0x1cc], R3, 0x1, P0 ;  /* 0x0000730002136a11 */ /* 0x000fe400000f0c03 */
[C---:B------:R-:W-:Y:S02]  /*8670*/  @P2 LEA R0, P0, R173.reuse, R2, 0x5 ;  /* 0x00000002ad002211 */ /* 0x040fe400078028ff */
[----:B------:R-:W-:Y:S02]  /*8680*/  ISETP.GE.AND P3, PT, R22, 0x61, PT ;  /* 0x000000611600780c */ /* 0x000fe40003f66270 */
[----:B------:R-:W-:Y:S01]  /*8690*/  @P2 LEA.HI.X R4, R173, R3, R5, 0x5, P0 ;  /* 0x00000003ad042211 */ /* 0x000fe200000f2c05 */
[----:B------:R3:W-:Y:S01]  /*86a0*/  STL.64 [R1+0x58], R6 ;  /* 0x0000580601007387 */ /* 0x0007e20000100a00 */
[----:B------:R-:W-:-:S04]  /*86b0*/  @P2 LEA R20, P0, R0, c[0x0][0x1c8], 0x1 ;  /* 0x0000720000142a11 */ /* 0x000fc800078008ff */
[----:B------:R-:W-:Y:S02]  /*86c0*/  @P2 LEA.HI.X R21, R0, c[0x0][0x1cc], R4, 0x1, P0 ;  /* 0x0000730000152a11 */ /* 0x000fe400000f0c04 */
[----:B------:R-:W-:Y:S01]  /*86d0*/  @P4 IADD3 R0, P0, R2, R178, RZ ;  /* 0x000000b202004210 */ /* 0x000fe20007f1e0ff */
[----:B---3--:R-:W-:-:S04]  /*86e0*/  IMAD.SHL.U32 R6, R5, 0x40, RZ ;  /* 0x0000004005067824 */ /* 0x008fc800078e00ff */
[----:B------:R-:W-:Y:S02]  /*86f0*/  IMAD.IADD R202, R179, 0x1, R6 ;  /* 0x00000001b3ca7824 */ /* 0x000fe400078e0206 */
[----:B------:R-:W-:Y:S02]  /*8700*/  @P3 IMAD R5, R5, 0x60, RZ ;  /* 0x0000006005053824 */ /* 0x000fe400078e02ff */
[--C-:B------:R-:W-:Y:S01]  /*8710*/  @P4 IMAD.X R4, R202, 0x1, R3.reuse, P0 ;  /* 0x00000001ca044824 */ /* 0x100fe200000e0603 */
[----:B------:R-:W-:Y:S01]  /*8720*/  @P4 LEA R28, P0, R0, c[0x0][0x1c8], 0x1 ;  /* 0x00007200001c4a11 */ /* 0x000fe200078008ff */
[----:B------:R-:W-:-:S03]  /*8730*/  @P3 IMAD.WIDE.U32 R2, R173, 0x60, R2 ;  /* 0x00000060ad023825 */ /* 0x000fc600078e0002 */
[----:B------:R-:W-:Y:S01]  /*8740*/  @P4 LEA.HI.X R29, R0, c[0x0][0x1cc], R4, 0x1, P0 ;  /* 0x00007300001d4a11 */ /* 0x000fe200000f0c04 */
[----:B------:R-:W-:Y:S01]  /*8750*/  @P3 IMAD.IADD R0, R5, 0x1, R3 ;  /* 0x0000000105003824 */ /* 0x000fe200078e0203 */
[----:B------:R-:W-:Y:S01]  /*8760*/  @P3 LEA R26, P0, R2, c[0x0][0x1c8], 0x1 ;  /* 0x00007200021a3a11 */ /* 0x000fe200078008ff */
[----:B------:R-:W3:Y:S01]  /*8770*/  SHFL.IDX PT, R4, R24, 0x2, 0x181f ;  /* 0x00581f0018047f89 */ /* 0x000ee200000e0000 */
[----:B------:R-:W-:Y:S02]  /*8780*/  IADD3 R3, R32, 0x20, RZ ;  /* 0x0000002020037810 */ /* 0x000fe40007ffe0ff */
[----:B------:R-:W-:Y:S01]  /*8790*/  @P3 LEA.HI.X R27, R2, c[0x0][0x1cc], R0, 0x1, P0 ;  /* 0x00007300021b3a11 */ /* 0x000fe200000f0c00 */
[----:B------:R-:W3:Y:S01]  /*87a0*/  SHFL.IDX PT, R5, R23, 0x2, 0x181f ;  /* 0x00581f0017057f89 */ /* 0x000ee200000e0000 */
[----:B------:R-:W-:Y:S02]  /*87b0*/  IADD3 R0, R32, 0x40, RZ ;  /* 0x0000004020007810 */ /* 0x000fe40007ffe0ff */
[-C--:B------:R-:W-:Y:S01]  /*87c0*/  ISETP.GE.AND P3, PT, R3, R46.reuse, PT ;  /* 0x0000002e0300720c */ /* 0x080fe20003f66270 */
[----:B------:R3:W3:Y:S01]  /*87d0*/  SHFL.IDX PT, R2, R24, 0x3, 0x181f ;  /* 0x00781f0018027f89 */ /* 0x0006e200000e0000 */
[----:B------:R-:W-:-:S02]  /*87e0*/  ISETP.GE.AND P4, PT, R0, R46, PT ;  /* 0x0000002e0000720c */ /* 0x000fc40003f86270 */
[----:B------:R-:W-:Y:S01]  /*87f0*/  IADD3 R0, R32, 0x60, RZ ;  /* 0x0000006020007810 */ /* 0x000fe20007ffe0ff */
[----:B------:R3:W3:Y:S03]  /*8800*/  SHFL.IDX PT, R3, R23, 0x3, 0x181f ;  /* 0x00781f0017037f89 */ /* 0x0006e600000e0000 */
[----:B------:R-:W-:Y:S02]  /*8810*/  ISETP.GE.AND P6, PT, R0, R46, PT ;  /* 0x0000002e0000720c */ /* 0x000fe40003fc6270 */
[----:B------:R-:W-:-:S03]  /*8820*/  @!P5 SHF.R.S32.HI R0, RZ, 0x1f, R33 ;  /* 0x0000001fff00d819 */ /* 0x000fc60000011421 */
[----:B-1----:R-:W-:Y:S02]  /*8830*/  @!P3 LEA R12, P0, R30, R8, 0x1 ;  /* 0x000000081e0cb211 */ /* 0x002fe400078008ff */
[----:B------:R-:W-:Y:S02]  /*8840*/  @!P5 LEA.HI R0, R0, R33, RZ, 0x3 ;  /* 0x000000210000d211 */ /* 0x000fe400078f18ff */
[C---:B--2---:R-:W-:Y:S02]  /*8850*/  @!P5 LEA R16, P1, R30.reuse, R14, 0x1 ;  /* 0x0000000e1e10d211 */ /* 0x044fe400078208ff */
[----:B----4-:R-:W-:Y:S02]  /*8860*/  @!P3 LEA.HI.X R13, R30, R9, R31, 0x1, P0 ;  /* 0x000000091e0db211 */ /* 0x010fe400000f0c1f */
[----:B------:R-:W-:Y:S02]  /*8870*/  @!P5 LOP3.LUT R0, R0, 0xfffffff8, RZ, 0xc0, !PT ;  /* 0xfffffff80000d812 */ /* 0x000fe400078ec0ff */
[----:B---3--:R-:W-:-:S02]  /*8880*/  LEA.HI R24, R176, R211, RZ, 0x6 ;  /* 0x000000d3b0187211 */ /* 0x008fc400078f30ff */
[C---:B------:R-:W-:Y:S02]  /*8890*/  @!P4 LEA R10, P0, R30.reuse, R4, 0x1 ;  /* 0x000000041e0ac211 */ /* 0x040fe400078008ff */
[----:B------:R-:W-:Y:S01]  /*88a0*/  @!P5 LEA.HI.X R17, R30, R15, R31, 0x1, P1 ;  /* 0x0000000f1e11d211 */ /* 0x000fe200008f0c1f */
[----:B------:R-:W-:Y:S01]  /*88b0*/  IMAD.SHL.U32 R24, R24, 0x8, RZ ;  /* 0x0000000818187824 */ /* 0x000fe200078e00ff */
[----:B------:R-:W-:Y:S01]  /*88c0*/  @!P3 SHF.R.S32.HI R23, RZ, 0x1f, R33 ;  /* 0x0000001fff17b819 */ /* 0x000fe20000011421 */
[----:B------:R-:W-:Y:S01]  /*88d0*/  @!P5 IMAD.WIDE R14, R0, 0x2, R14 ;  /* 0x00000002000ed825 */ /* 0x000fe200078e020e */
[C---:B------:R-:W-:Y:S02]  /*88e0*/  @!P4 LEA.HI.X R11, R30.reuse, R5, R31, 0x1, P0 ;  /* 0x000000051e0bc211 */ /* 0x040fe400000f0c1f */
[----:B------:R-:W-:Y:S02]  /*88f0*/  @!P6 LEA R6, P0, R30, R2, 0x1 ;  /* 0x000000021e06e211 */ /* 0x000fe400078008ff */
[----:B------:R-:W-:-:S02]  /*8900*/  @!P4 SHF.R.S32.HI R0, RZ, 0x1f, R33 ;  /* 0x0000001fff00c819 */ /* 0x000fc40000011421 */
[----:B------:R-:W-:Y:S02]  /*8910*/  @!P3 LEA.HI R23, R23, R33, RZ, 0x3 ;  /* 0x000000211717b211 */ /* 0x000fe400078f18ff */
[----:B------:R-:W-:Y:S02]  /*8920*/  LOP3.LUT R44, R24, 0xfffffe00, RZ, 0xc0, !PT ;  /* 0xfffffe00182c7812 */ /* 0x000fe400078ec0ff */
[----:B------:R-:W-:Y:S02]  /*8930*/  LOP3.LUT R24, R25, 0x38, R30, 0xf8, !PT ;  /* 0x0000003819187812 */ /* 0x000fe400078ef81e */
[----:B------:R-:W-:Y:S02]  /*8940*/  @!P6 LEA.HI.X R7, R30, R3, R31, 0x1, P0 ;  /* 0x000000031e07e211 */ /* 0x000fe400000f0c1f */
[----:B------:R-:W-:Y:S02]  /*8950*/  @!P4 LEA.HI R0, R0, R33, RZ, 0x3 ;  /* 0x000000210000c211 */ /* 0x000fe400078f18ff */
[----:B------:R-:W-:-:S02]  /*8960*/  ISETP.GE.AND P1, PT, R30, c[0x0][0x198], PT ;  /* 0x000066001e007a0c */ /* 0x000fc40003f26270 */
[----:B------:R-:W-:Y:S02]  /*8970*/  ISETP.GE.AND P0, PT, R33, c[0x0][0x198], PT ;  /* 0x0000660021007a0c */ /* 0x000fe40003f06270 */
[----:B------:R-:W-:Y:S02]  /*8980*/  @!P3 LOP3.LUT R23, R23, 0xfffffff8, RZ, 0xc0, !PT ;  /* 0xfffffff81717b812 */ /* 0x000fe400078ec0ff */
[----:B------:R-:W-:Y:S02]  /*8990*/  LOP3.LUT R88, R44, R24, R48, 0xf6, !PT ;  /* 0x000000182c587212 */ /* 0x000fe400078ef630 */
[----:B------:R-:W-:Y:S01]  /*89a0*/  @!P4 LOP3.LUT R0, R0, 0xfffffff8, RZ, 0xc0, !PT ;  /* 0xfffffff80000c812 */ /* 0x000fe200078ec0ff */
[----:B------:R-:W-:-:S04]  /*89b0*/  @!P3 IMAD.WIDE R8, R23, 0x2, R8 ;  /* 0x000000021708b825 */ /* 0x000fc800078e0208 */
[----:B------:R-:W-:Y:S02]  /*89c0*/  @!P5 IMAD.SHL.U32 R23, R88, 0x2, RZ ;  /* 0x000000025817d824 */ /* 0x000fe400078e00ff */
[----:B------:R-:W-:-:S03]  /*89d0*/  @!P4 IMAD.WIDE R4, R0, 0x2, R4 ;  /* 0x000000020004c825 */ /* 0x000fc600078e0204 */
[----:B------:R1:W-:Y:S01]  /*89e0*/  @!P5 LDGSTS.E.BYPASS.LTC128B.128 [R23+0x100], [R16.64], !P1 ;  /* 0x001000001017dfae */ /* 0x0003e2000c901d48 */
[----:B------:R-:W-:-:S03]  /*89f0*/  @!P3 IMAD.SHL.U32 R0, R88, 0x2, RZ ;  /* 0x000000025800b824 */ /* 0x000fc600078e00ff */
[----:B------:R2:W-:Y:S04]  /*8a00*/  @!P5 LDGSTS.E.BYPASS.LTC128B.128 [R23+0x4100], [R14.64], !P0 ;  /* 0x041000000e17dfae */ /* 0x0005e8000c101d48 */
[----:B------:R3:W-:Y:S04]  /*8a10*/  @!P3 LDGSTS.E.BYPASS.LTC128B.128 [R0+0x1100], [R12.64], !P1 ;  /* 0x011000000c00bfae */ /* 0x0007e8000c901d48 */
[----:B------:R3:W-:Y:S01]  /*8a20*/  @!P3 LDGSTS.E.BYPASS.LTC128B.128 [R0+0x5100], [R8.64], !P0 ;  /* 0x051000000800bfae */ /* 0x0007e2000c101d48 */
[----:B------:R-:W-:Y:S02]  /*8a30*/  P2R R45, PR, RZ, 0x40 ;  /* 0x00000040ff2d7803 */ /* 0x000fe40000000000 */
[----:B---3--:R-:W-:-:S04]  /*8a40*/  @!P6 SHF.R.S32.HI R0, RZ, 0x1f, R33 ;  /* 0x0000001fff00e819 */ /* 0x008fc80000011421 */
[----:B------:R-:W-:Y:S01]  /*8a50*/  @!P6 LEA.HI R0, R0, R33, RZ, 0x3 ;  /* 0x000000210000e211 */ /* 0x000fe200078f18ff */
[----:B--2---:R-:W-:-:S03]  /*8a60*/  @!P4 IMAD.SHL.U32 R15, R88, 0x2, RZ ;  /* 0x00000002580fc824 */ /* 0x004fc600078e00ff */
[----:B------:R-:W-:Y:S01]  /*8a70*/  @!P6 LOP3.LUT R0, R0, 0xfffffff8, RZ, 0xc0, !PT ;  /* 0xfffffff80000e812 */ /* 0x000fe200078ec0ff */
[----:B------:R-:W-:Y:S01]  /*8a80*/  @!P6 IMAD.SHL.U32 R8, R88, 0x2, RZ ;  /* 0x000000025808e824 */ /* 0x000fe200078e00ff */
[----:B------:R-:W-:Y:S01]  /*8a90*/  P2R R14, PR, RZ, 0x20 ;  /* 0x00000020ff0e7803 */ /* 0x000fe20000000000 */
[----:B------:R2:W-:Y:S01]  /*8aa0*/  @!P4 LDGSTS.E.BYPASS.LTC128B.128 [R15+0x2100], [R10.64], !P1 ;  /* 0x021000000a0fcfae */ /* 0x0005e2000c901d48 */
[----:B------:R-:W-:Y:S01]  /*8ab0*/  ISETP.GE.AND P5, PT, R22, 0x1, PT ;  /* 0x000000011600780c */ /* 0x000fe20003fa6270 */
[----:B------:R-:W-:Y:S02]  /*8ac0*/  @!P6 IMAD.WIDE R2, R0, 0x2, R2 ;  /* 0x000000020002e825 */ /* 0x000fe400078e0202 */
[----:B------:R3:W-:Y:S04]  /*8ad0*/  @!P4 LDGSTS.E.BYPASS.LTC128B.128 [R15+0x6100], [R4.64], !P0 ;  /* 0x06100000040fcfae */ /* 0x0007e8000c101d48 */
[----:B------:R4:W-:Y:S04]  /*8ae0*/  @!P6 LDGSTS.E.BYPASS.LTC128B.128 [R8+0x3100], [R6.64], !P1 ;  /* 0x031000000608efae */ /* 0x0009e8000c901d48 */
[----:B------:R1:W-:Y:S01]  /*8af0*/  @!P6 LDGSTS.E.BYPASS.LTC128B.128 [R8+0x7100], [R2.64], !P0 ;  /* 0x071000000208efae */ /* 0x0003e2000c101d48 */
[----:B------:R-:W-:-:S02]  /*8b00*/  ISETP.GE.AND P6, PT, R30, c[0x0][0x1d4], PT ;  /* 0x000075001e007a0c */ /* 0x000fc40003fc6270 */
[----:B------:R-:W-:Y:S01]  /*8b10*/  ISETP.GE.AND P0, PT, R33, c[0x0][0x1d4], PT ;  /* 0x0000750021007a0c */ /* 0x000fe20003f06270 */
[----:B------:R-:W-:Y:S01]  /*8b20*/  @P5 IMAD.SHL.U32 R0, R88, 0x2, RZ ;  /* 0x0000000258005824 */ /* 0x000fe200078e00ff */
[----:B------:R-:W0:Y:S09]  /*8b30*/  LDGDEPBAR ;  /* 0x00000000000079af */ /* 0x000e320000000000 */
[----:B------:R1:W-:Y:S04]  /*8b40*/  @P5 LDGSTS.E.BYPASS.LTC128B.128 [R0+0x8100], [R18.64], !P6 ;  /* 0x0810000012005fae */ /* 0x0003e8000f101d48 */
[----:B------:R1:W-:Y:S01]  /*8b50*/  @P5 LDGSTS.E.BYPASS.LTC128B.128 [R0+0xc100], [R18.64+0x80], !P0 ;  /* 0x0c10008012005fae */ /* 0x0003e2000c101d48 */
[----:B---3--:R-:W-:Y:S01]  /*8b60*/  LEA.HI R5, R176, R211, RZ, 0x4 ;  /* 0x000000d3b0057211 */ /* 0x008fe200078f20ff */
[----:B-1----:R-:W-:-:S05]  /*8b70*/  @P2 IMAD.SHL.U32 R0, R88, 0x2, RZ ;  /* 0x0000000258002824 */ /* 0x002fca00078e00ff */
[----:B------:R1:W-:Y:S04]  /*8b80*/  @P2 LDGSTS.E.BYPASS.LTC128B.128 [R0+0x9100], [R20.64], !P6 ;  /* 0x0910000014002fae */ /* 0x0003e8000f101d48 */
[----:B------:R1:W-:Y:S01]  /*8b90*/  @P2 LDGSTS.E.BYPASS.LTC128B.128 [R0+0xd100], [R20.64+0x80], !P0 ;  /* 0x0d10008014002fae */ /* 0x0003e2000c101d48 */
[----:B------:R-:W-:Y:S02]  /*8ba0*/  ISETP.GE.AND P5, PT, R22, 0x41, PT ;  /* 0x000000411600780c */ /* 0x000fe40003fa6270 */
[----:B-1----:R-:W-:-:S05]  /*8bb0*/  LOP3.LUT R0, R5, 0xfffffff0, RZ, 0xc0, !PT ;  /* 0xfffffff005007812 */ /* 0x002fca00078ec0ff */
[----:B------:R-:W-:-:S05]  /*8bc0*/  IMAD.IADD R0, R211, 0x1, -R0 ;  /* 0x00000001d3007824 */ /* 0x000fca00078e0a00 */
[----:B------:R-:W-:-:S04]  /*8bd0*/  SHF.R.S32.HI R2, RZ, 0x1f, R0 ;  /* 0x0000001fff027819 */ /* 0x000fc80000011400 */
[----:B------:R-:W-:-:S04]  /*8be0*/  LEA.HI R9, R2, R0, RZ, 0x3 ;  /* 0x0000000002097211 */ /* 0x000fc800078f18ff */
[----:B------:R-:W-:-:S05]  /*8bf0*/  LOP3.LUT R2, R9, 0xfffffff8, RZ, 0xc0, !PT ;  /* 0xfffffff809027812 */ /* 0x000fca00078ec0ff */
[----:B----4-:R-:W-:Y:S02]  /*8c00*/  IMAD.IADD R8, R0, 0x1, -R2 ;  /* 0x0000000100087824 */ /* 0x010fe400078e0a02 */
[----:B------:R-:W-:-:S03]  /*8c10*/  IMAD.MOV.U32 R4, RZ, RZ, 0x10 ;  /* 0x00000010ff047424 */ /* 0x000fc600078e00ff */
[----:B------:R-:W-:-:S05]  /*8c20*/  R2P PR, R8, 0x6 ;  /* 0x0000000608007804 */ /* 0x000fca0000000000 */
[----:B------:R-:W-:Y:S02]  /*8c30*/  SEL R4, R4, 0xfffffff0, !P1 ;  /* 0xfffffff004047807 */ /* 0x000fe40004800000 */
[----:B------:R-:W-:Y:S01]  /*8c40*/  ISETP.GE.AND P1, PT, R22, 0x61, PT ;  /* 0x000000611600780c */ /* 0x000fe20003f26270 */
[----:B------:R-:W-:-:S05]  /*8c50*/  @P5 IMAD.SHL.U32 R0, R88, 0x2, RZ ;  /* 0x0000000258005824 */ /* 0x000fca00078e00ff */
[----:B------:R1:W-:Y:S04]  /*8c60*/  @P5 LDGSTS.E.BYPASS.LTC128B.128 [R0+0xa100], [R28.64], !P6 ;  /* 0x0a1000001c005fae */ /* 0x0003e8000f101d48 */
[----:B------:R1:W-:Y:S01]  /*8c70*/  @P5 LDGSTS.E.BYPASS.LTC128B.128 [R0+0xe100], [R28.64+0x80], !P0 ;  /* 0x0e1000801c005fae */ /* 0x0003e2000c101d48 */
[----:B------:R-:W-:-:S04]  /*8c80*/  SHF.R.S32.HI R3, RZ, 0x4, R5 ;  /* 0x00000004ff037819 */ /* 0x000fc80000011405 */
[----:B------:R-:W-:Y:S01]  /*8c90*/  LEA.HI R5, R5, R3, RZ, 0x1 ;  /* 0x0000000305057211 */ /* 0x000fe200078f08ff */
[----:B------:R-:W-:-:S03]  /*8ca0*/  IMAD.WIDE.U32 R6, R34, c[0x0][0x208], R30 ;  /* 0x0000820022067a25 */ /* 0x000fc600078e001e */
[----:B------:R-:W-:Y:S01]  /*8cb0*/  LOP3.LUT R5, R5, 0xfffffffe, RZ, 0xc0, !PT ;  /* 0xfffffffe05057812 */ /* 0x000fe200078ec0ff */
[----:B-1----:R-:W-:-:S05]  /*8cc0*/  @P1 IMAD.SHL.U32 R0, R88, 0x2, RZ ;  /* 0x0000000258001824 */ /* 0x002fca00078e00ff */
[----:B------:R1:W-:Y:S04]  /*8cd0*/  @P1 LDGSTS.E.BYPASS.LTC128B.128 [R0+0xb100], [R26.64], !P6 ;  /* 0x0b1000001a001fae */ /* 0x0003e8000f101d48 */
[----:B------:R1:W-:Y:S01]  /*8ce0*/  @P1 LDGSTS.E.BYPASS.LTC128B.128 [R0+0xf100], [R26.64+0x80], !P0 ;  /* 0x0f1000801a001fae */ /* 0x0003e2000c101d48 */
[----:B------:R-:W-:Y:S02]  /*8cf0*/  IMAD.IADD R81, R3, 0x1, -R5 ;  /* 0x0000000103517824 */ /* 0x000fe400078e0a05 */
[----:B--2---:R-:W-:Y:S01]  /*8d00*/  IMAD R10, R213, c[0x0][0x210], RZ ;  /* 0x00008400d50a7a24 */ /* 0x004fe200078e02ff */
[----:B------:R-:W-:Y:S01]  /*8d10*/  LOP3.LUT R117, R117, 0xfffffffe, RZ, 0xc0, !PT ;  /* 0xfffffffe75757812 */ /* 0x000fe200078ec0ff */
[----:B------:R-:W-:Y:S01]  /*8d20*/  IMAD.SHL.U32 R3, R81, 0x8, RZ ;  /* 0x0000000851037824 */ /* 0x000fe200078e00ff */
[----:B------:R2:W-:Y:S01]  /*8d30*/  STL.64 [R1+0x48], R204 ;  /* 0x000048cc01007387 */ /* 0x0005e20000100a00 */
[----:B-1----:R-:W-:-:S03]  /*8d40*/  IMAD R0, R37, c[0x0][0x208], RZ ;  /* 0x0000820025007a24 */ /* 0x002fc600078e02ff */
[----:B------:R-:W0:Y:S01]  /*8d50*/  LDGDEPBAR ;  /* 0x00000000000079af */ /* 0x000e220000000000 */
[----:B------:R-:W-:-:S04]  /*8d60*/  IMAD R0, R34, c[0x0][0x20c], R0 ;  /* 0x0000830022007a24 */ /* 0x000fc800078e0200 */
[----:B------:R-:W-:Y:S02]  /*8d70*/  IMAD.IADD R7, R7, 0x1, R0 ;  /* 0x0000000107077824 */ /* 0x000fe400078e0200 */
[----:B------:R-:W-:Y:S02]  /*8d80*/  IMAD.SHL.U32 R0, R8, 0x40, RZ ;  /* 0x0000004008007824 */ /* 0x000fe400078e00ff */
[----:B------:R-:W-:-:S03]  /*8d90*/  IMAD R8, R38, c[0x0][0x214], R10 ;  /* 0x0000850026087a24 */ /* 0x000fc600078e020a */
[----:B------:R-:W-:Y:S01]  /*8da0*/  LOP3.LUT R0, R0, 0x1c0, RZ, 0xc0, !PT ;  /* 0x000001c000007812 */ /* 0x000fe200078ec0ff */
[----:B------:R-:W-:-:S03]  /*8db0*/  IMAD.WIDE.U32 R6, R38, c[0x0][0x210], R6 ;  /* 0x0000840026067a25 */ /* 0x000fc600078e0006 */
[----:B------:R-:W-:Y:S01]  /*8dc0*/  LOP3.LUT R5, R0, 0x8, R3, 0xf8, !PT ;  /* 0x0000000800057812 */ /* 0x000fe200078ef803 */
[----:B------:R-:W-:Y:S01]  /*8dd0*/  IMAD.IADD R7, R8, 0x1, R7 ;  /* 0x0000000108077824 */ /* 0x000fe200078e0207 */
[----:B------:R-:W-:Y:S01]  /*8de0*/  SHF.R.U32.HI R3, RZ, 0x3, R0 ;  /* 0x00000003ff037819 */ /* 0x000fe20000011600 */
[----:B------:R-:W-:Y:S02]  /*8df0*/  IMAD R0, R35, c[0x0][0x218], RZ ;  /* 0x0000860023007a24 */ /* 0x000fe400078e02ff */
[----:B------:R-:W-:Y:S01]  /*8e00*/  IMAD.WIDE.U32 R92, R36, c[0x0][0x218], R6 ;  /* 0x00008600245c7a25 */ /* 0x000fe200078e0006 */
[----:B------:R-:W-:-:S03]  /*8e10*/  @P0 LOP3.LUT R117, R117, 0x1, RZ, 0xfc, !PT ;  /* 0x0000000175750812 */ /* 0x000fc600078efcff */
[----:B------:R-:W-:Y:S01]  /*8e20*/  IMAD R0, R36, c[0x0][0x21c], R0 ;  /* 0x0000870024007a24 */ /* 0x000fe200078e0200 */
[----:B------:R2:W-:Y:S03]  /*8e30*/  STL [R1+0x30], R202 ;  /* 0x000030ca01007387 */ /* 0x0005e60000100800 */
[----:B------:R-:W-:Y:S01]  /*8e40*/  IMAD.IADD R91, R93, 0x1, R0 ;  /* 0x000000015d5b7824 */ /* 0x000fe200078e0200 */
[----:B------:R2:W-:Y:S04]  /*8e50*/  STL [R1+0x40], R117 ;  /* 0x0000407501007387 */ /* 0x0005e80000100800 */
[----:B------:R2:W-:Y:S04]  /*8e60*/  STL.64 [R1+0x60], R92 ;  /* 0x0000605c01007387 */ /* 0x0005e80000100a00 */
[----:B------:R2:W-:Y:S01]  /*8e70*/  STL [R1+0x54], R91 ;  /* 0x0000545b01007387 */ /* 0x0005e20000100800 */
[----:B------:R-:W-:Y:S01]  /*8e80*/  ISETP.LT.AND P0, PT, RZ, c[0x0][0x27c], PT ;  /* 0x00009f00ff007a0c */ /* 0x000fe20003f01270 */
[----:B------:R-:W-:Y:S01]  /*8e90*/  IMAD.MOV.U32 R2, RZ, RZ, 0x20 ;  /* 0x00000020ff027424 */ /* 0x000fe200078e00ff */
[----:B------:R-:W-:Y:S01]  /*8ea0*/  LOP3.LUT R5, R5, R3, RZ, 0x3c, !PT ;  /* 0x0000000305057212 */ /* 0x000fe200078e3cff */
[----:B------:R-:W-:Y:S01]  /*8eb0*/  IMAD.SHL.U32 R3, R9, 0x40, RZ ;  /* 0x0000004009037824 */ /* 0x000fe200078e00ff */
[----:B------:R-:W-:-:S02]  /*8ec0*/  ISETP.NE.AND P5, PT, R14, RZ, PT ;  /* 0x000000ff0e00720c */ /* 0x000fc40003fa5270 */
[----:B------:R-:W-:Y:S02]  /*8ed0*/  SEL R2, R2, 0xffffffe0, !P2 ;  /* 0xffffffe002027807 */ /* 0x000fe40005000000 */
[----:B------:R-:W-:-:S05]  /*8ee0*/  LOP3.LUT R3, R5, 0xfffffe00, R3, 0xf8, !PT ;  /* 0xfffffe0005037812 */ /* 0x000fca00078ef803 */
[----:B------:R-:W-:Y:S05]  /*8ef0*/  @P0 BRA `(.L_x_584) ;  /* 0x0000002000000947 */ /* 0x000fea0003800000 */
[----:B------:R-:W-:-:S04]  /*8f00*/  DEPBAR.LE SB0, 0x1 ;  /* 0x000080400000791a */ /* 0x000fc80000000000 */
[----:B------:R-:W-:Y:S05]  /*8f10*/  BRA `(.L_x_585) ;  /* 0x00004ce000007947 */ /* 0x000fea0003800000 */
.L_x_584:
[----:B------:R-:W-:Y:S01]  /*8f20*/  ULDC.U8 UR4, c[0x0][0x298] ;  /* 0x0000a60000047ab9 */ /* 0x000fe20000000000 */
[----:B-----5:R-:W-:Y:S01]  /*8f30*/  SHF.R.S32.HI R0, RZ, 0x1f, R165 ;  /* 0x0000001fff007819 */ /* 0x020fe200000114a5 */
[C---:B------:R-:W-:Y:S01]  /*8f40*/  IMAD.WIDE.U32 R10, R165.reuse, c[0x0][0x280], RZ ;  /* 0x0000a000a50a7a25 */ /* 0x040fe200078e00ff */
[----:B------:R-:W-:Y:S01]  /*8f50*/  ISETP.NE.AND P0, PT, RZ, UR4, PT ;  /* 0x00000004ff007c0c */ /* 0x000fe2000bf05270 */
[----:B------:R-:W-:Y:S01]  /*8f60*/  BSSY B2, `(.L_x_585) ;  /* 0x00004c9000027945 */ /* 0x000fe20003800000 */
[----:B------:R-:W-:Y:S01]  /*8f70*/  SHF.L.U32 R47, R88, 0x1, RZ ;  /* 0x00000001582f7819 */ /* 0x000fe200000006ff */
[C---:B------:R-:W-:Y:S02]  /*8f80*/  IMAD R5, R0.reuse, c[0x0][0x280], RZ ;  /* 0x0000a00000057a24 */ /* 0x040fe400078e02ff */
[----:B------:R-:W-:Y:S02]  /*8f90*/  IMAD R0, R0, c[0x0][0x290], RZ ;  /* 0x0000a40000007a24 */ /* 0x000fe400078e02ff */
[----:B------:R-:W-:-:S02]  /*8fa0*/  IMAD R5, R165, c[0x0][0x284], R5 ;  /* 0x0000a100a5057a24 */ /* 0x000fc400078e0205 */
[C---:B------:R-:W-:Y:S01]  /*8fb0*/  IMAD R6, R165.reuse, c[0x0][0x294], R0 ;  /* 0x0000a500a5067a24 */ /* 0x040fe200078e0200 */
[----:B------:R-:W-:Y:S01]  /*8fc0*/  LEA R0, R68, R32, 0x5 ;  /* 0x0000002044007211 */ /* 0x000fe200078e28ff */
[----:B------:R-:W-:Y:S01]  /*8fd0*/  IMAD.WIDE.U32 R12, R165, c[0x0][0x290], RZ ;  /* 0x0000a400a50c7a25 */ /* 0x000fe200078e00ff */
[----:B------:R-:W-:-:S04]  /*8fe0*/  IADD3 R9, R5, R11, RZ ;  /* 0x0000000b05097210 */ /* 0x000fc80007ffe0ff */
[----:B------:R-:W-:Y:S01]  /*8ff0*/  IADD3 R7, R6, R13, RZ ;  /* 0x0000000d06077210 */ /* 0x000fe20007ffe0ff */
[----:B------:R-:W-:Y:S05]  /*9000*/  @!P0 BRA `(.L_x_586) ;  /* 0x000025a000008947 */ /* 0x000fea0003800000 */
[----:B------:R-:W-:Y:S01]  /*9010*/  ISETP.NE.AND P1, PT, R177, 0x1, PT ;  /* 0x00000001b100780c */ /* 0x000fe20003f25270 */
[----:B------:R-:W-:Y:S01]  /*9020*/  BSSY B0, `(.L_x_587) ;  /* 0x000002f000007945 */ /* 0x000fe20003800000 */
[----:B------:R-:W-:Y:S01]  /*9030*/  MOV R8, R10 ;  /* 0x0000000a00087202 */ /* 0x000fe20000000f00 */
[----:B------:R-:W-:Y:S01]  /*9040*/  IMAD.SHL.U32 R38, R68, 0x4, RZ ;  /* 0x0000000444267824 */ /* 0x000fe200078e00ff */
        /* <DEDUP_REMOVED lines=9> */
[C---:B------:R-:W-:Y:S01]  /*90e0*/  IMAD R6, R5.reuse, c[0x0][0x280], RZ ;  /* 0x0000a00005067a24 */ /* 0x040fe200078e02ff */
[----:B------:R-:W-:Y:S01]  /*90f0*/  LEA R25, P0, R8, c[0x0][0x270], 0x1 ;  /* 0x00009c0008197a11 */ /* 0x000fe200078008ff */
[----:B------:R-:W-:Y:S02]  /*9100*/  IMAD R5, R5, c[0x0][0x290], RZ ;  /* 0x0000a40005057a24 */ /* 0x000fe400078e02ff */
[----:B------:R-:W-:-:S05]  /*9110*/  IMAD R6, R0, c[0x0][0x284], R6 ;  /* 0x0000a10000067a24 */ /* 0x000fca00078e0206 */
[----:B------:R-:W-:-:S04]  /*9120*/  IADD3 R6, R9, R6, RZ ;  /* 0x0000000609067210 */ /* 0x000fc80007ffe0ff */
[----:B------:R-:W-:Y:S01]  /*9130*/  LEA.HI.X R24, R8, c[0x0][0x274], R6, 0x1, P0 ;  /* 0x00009d0008187a11 */ /* 0x000fe200000f0c06 */
[----:B------:R-:W-:Y:S01]  /*9140*/  IMAD.MOV.U32 R6, RZ, RZ, R12 ;  /* 0x000000ffff067224 */ /* 0x000fe200078e000c */
[----:B------:R1:W3:Y:S03]  /*9150*/  SHFL.IDX PT, R8, R25, RZ, 0x181f ;  /* 0x00181fff19087589 */ /* 0x0002e600000e0000 */
[C---:B------:R-:W-:Y:S01]  /*9160*/  IMAD.WIDE.U32 R6, R0.reuse, c[0x0][0x290], R6 ;  /* 0x0000a40000067a25 */ /* 0x040fe200078e0006 */
[----:B------:R1:W4:Y:S03]  /*9170*/  SHFL.IDX PT, R9, R24, RZ, 0x181f ;  /* 0x00181fff18097589 */ /* 0x00032600000e0000 */
[----:B------:R-:W-:Y:S01]  /*9180*/  IMAD R0, R0, c[0x0][0x294], R5 ;  /* 0x0000a50000007a24 */ /* 0x000fe200078e0205 */
[----:B------:R-:W-:-:S04]  /*9190*/  LEA R19, P0, R6, c[0x0][0x288], 0x1 ;  /* 0x0000a20006137a11 */ /* 0x000fc800078008ff */
[----:B------:R-:W-:-:S04]  /*91a0*/  IADD3 R0, R7, R0, RZ ;  /* 0x0000000007007210 */ /* 0x000fc80007ffe0ff */
[----:B------:R-:W-:Y:S02]  /*91b0*/  LEA.HI.X R18, R6, c[0x0][0x28c], R0, 0x1, P0 ;  /* 0x0000a30006127a11 */ /* 0x000fe400000f0c00 */
[----:B------:R1:W2:Y:S04]  /*91c0*/  SHFL.IDX PT, R6, R19, RZ, 0x181f ;  /* 0x00181fff13067589 */ /* 0x0002a800000e0000 */
[----:B------:R1:W1:Y:S01]  /*91d0*/  SHFL.IDX PT, R7, R18, RZ, 0x181f ;  /* 0x00181fff12077589 */ /* 0x00026200000e0000 */
[----:B------:R-:W-:Y:S05]  /*91e0*/  @P5 BRA `(.L_x_588) ;  /* 0x0000012000005947 */ /* 0x000fea0003800000 */
[C---:B------:R-:W-:Y:S01]  /*91f0*/  ISETP.GE.AND P0, PT, R38.reuse, c[0x0][0x27c], PT ;  /* 0x00009f0026007a0c */ /* 0x040fe20003f06270 */
[----:B------:R-:W-:Y:S01]  /*9200*/  CS2R R14, SRZ ;  /* 0x00000000000e7805 */ /* 0x000fe2000001ff00 */
[----:B------:R-:W-:Y:S01]  /*9210*/  CS2R R16, SRZ ;  /* 0x0000000000107805 */ /* 0x000fe2000001ff00 */
[----:B------:R-:W-:-:S10]  /*9220*/  IADD3 R5, R38, 0x20, RZ ;  /* 0x0000002026057810 */ /* 0x000fd40007ffe0ff */
[----:B---34-:R-:W-:-:S04]  /*9230*/  @!P0 IMAD.WIDE R12, R38, 0x2, R8 ;  /* 0x00000002260c8825 */ /* 0x018fc800078e0208 */
[----:B-12---:R-:W-:Y:S01]  /*9240*/  @!P0 IMAD.WIDE R10, R38, 0x2, R6 ;  /* 0x00000002260a8825 */ /* 0x006fe200078e0206 */
        /* <DEDUP_REMOVED lines=12> */
.L_x_588:
[----:B------:R-:W-:Y:S05]  /*9310*/  BSYNC B0 ;  /* 0x0000000000007941 */ /* 0x000fea0003800000 */
.L_x_587:
[----:B-1---5:R-:W-:Y:S01]  /*9320*/  IMAD.MOV.U32 R11, RZ, RZ, R20 ;  /* 0x000000ffff0b7224 */ /* 0x022fe200078e0014 */
[----:B------:R-:W-:Y:S01]  /*9330*/  MOV R5, R14 ;  /* 0x0000000e00057202 */ /* 0x000fe20000000f00 */
[----:B------:R-:W-:Y:S01]  /*9340*/  IMAD.MOV.U32 R10, RZ, RZ, R21 ;  /* 0x000000ffff0a7224 */ /* 0x000fe200078e0015 */
[----:B----4-:R1:W4:Y:S01]  /*9350*/  SHFL.IDX PT, R9, R24, 0x1, 0x181f ;  /* 0x00381f0018097f89 */ /* 0x01032200000e0000 */
[----:B------:R-:W-:Y:S01]  /*9360*/  IMAD.MOV.U32 R0, RZ, RZ, R15 ;  /* 0x000000ffff007224 */ /* 0x000fe200078e000f */
[----:B------:R-:W-:Y:S01]  /*9370*/  BSSY B0, `(.L_x_589) ;  /* 0x0000022000007945 */ /* 0x000fe20003800000 */
[----:B------:R-:W-:Y:S01]  /*9380*/  CS2R R26, SRZ ;  /* 0x00000000001a7805 */ /* 0x000fe2000001ff00 */
[----:B------:R-:W-:Y:S01]  /*9390*/  PRMT R56, R10, 0x5410, R11 ;  /* 0x000054100a387816 */ /* 0x000fe2000000000b */
[----:B------:R-:W-:Y:S01]  /*93a0*/  IMAD.MOV.U32 R11, RZ, RZ, R22 ;  /* 0x000000ffff0b7224 */ /* 0x000fe200078e0016 */
[----:B------:R-:W-:Y:S01]  /*93b0*/  PRMT R54, R0, 0x5410, R5 ;  /* 0x0000541000367816 */ /* 0x000fe20000000005 */
[----:B------:R-:W-:Y:S01]  /*93c0*/  IMAD.MOV.U32 R5, RZ, RZ, R16 ;  /* 0x000000ffff057224 */ /* 0x000fe200078e0010 */
[----:B------:R-:W-:Y:S01]  /*93d0*/  MOV R10, R23 ;  /* 0x00000017000a7202 */ /* 0x000fe20000000f00 */
[----:B---3--:R1:W3:Y:S01]  /*93e0*/  SHFL.IDX PT, R8, R25, 0x1, 0x181f ;  /* 0x00381f0019087f89 */ /* 0x0082e200000e0000 */
[----:B------:R-:W-:Y:S01]  /*93f0*/  MOV R0, R17 ;  /* 0x0000001100007202 */ /* 0x000fe20000000f00 */
[----:B------:R-:W-:Y:S01]  /*9400*/  CS2R R30, SRZ ;  /* 0x00000000001e7805 */ /* 0x000fe2000001ff00 */
[----:B------:R-:W-:Y:S01]  /*9410*/  PRMT R55, R10, 0x5410, R11 ;  /* 0x000054100a377816 */ /* 0x000fe2000000000b */
[----:B------:R1:W2:Y:S01]  /*9420*/  SHFL.IDX PT, R7, R18, 0x1, 0x181f ;  /* 0x00381f0012077f89 */ /* 0x0002a200000e0000 */
[----:B------:R-:W-:Y:S01]  /*9430*/  PRMT R39, R0, 0x5410, R5 ;  /* 0x0000541000277816 */ /* 0x000fe20000000005 */
[----:B------:R-:W-:-:S02]  /*9440*/  CS2R R28, SRZ ;  /* 0x00000000001c7805 */ /* 0x000fc4000001ff00 */
[----:B--2---:R1:W2:Y:S01]  /*9450*/  SHFL.IDX PT, R6, R19, 0x1, 0x181f ;  /* 0x00381f0013067f89 */ /* 0x0042a200000e0000 */
        /* <DEDUP_REMOVED lines=8> */
[----:B---34-:R-:W-:Y:S02]  /*94e0*/  @!P1 IMAD.WIDE R12, R38, 0x2, R8 ;  /* 0x00000002260c9825 */ /* 0x018fe400078e0208 */
[----:B------:R-:W-:-:S03]  /*94f0*/  @!P0 SHF.R.S32.HI R0, RZ, 0x1f, R5 ;  /* 0x0000001fff008819 */ /* 0x000fc60000011405 */
[----:B------:R3:W5:Y:S01]  /*9500*/  @!P1 LD.E.64 R26, [R12.64] ;  /* 0x000000080c1a9980 */ /* 0x000762000c101b00 */
[----:B------:R-:W-:-:S04]  /*9510*/  @!P0 LEA.HI R0, R0, R5, RZ, 0x2 ;  /* 0x0000000500008211 */ /* 0x000fc800078f10ff */
[----:B------:R-:W-:-:S05]  /*9520*/  @!P0 LOP3.LUT R0, R0, 0xfffffffc, RZ, 0xc0, !PT ;  /* 0xfffffffc00008812 */ /* 0x000fca00078ec0ff */
[----:B------:R-:W-:-:S04]  /*9530*/  @!P0 IMAD.WIDE R10, R0, 0x2, R8 ;  /* 0x00000002000a8825 */ /* 0x000fc800078e0208 */
[--C-:B--2---:R-:W-:Y:S01]  /*9540*/  @!P0 IMAD.WIDE R8, R0, 0x2, R6.reuse ;  /* 0x0000000200088825 */ /* 0x104fe200078e0206 */
[----:B------:R3:W5:Y:S03]  /*9550*/  @!P0 LD.E.64 R32, [R10.64] ;  /* 0x000000080a208980 */ /* 0x000766000c101b00 */
[----:B------:R-:W-:Y:S01]  /*9560*/  @!P1 IMAD.WIDE R6, R38, 0x2, R6 ;  /* 0x0000000226069825 */ /* 0x000fe200078e0206 */
[----:B------:R3:W5:Y:S04]  /*9570*/  @!P0 LD.E.64 R30, [R8.64] ;  /* 0x00000008081e8980 */ /* 0x000768000c101b00 */
[----:B------:R3:W5:Y:S02]  /*9580*/  @!P1 LD.E.64 R28, [R6.64] ;  /* 0x00000008061c9980 */ /* 0x000764000c101b00 */
.L_x_590:
[----:B------:R-:W-:Y:S05]  /*9590*/  BSYNC B0 ;  /* 0x0000000000007941 */ /* 0x000fea0003800000 */
.L_x_589:
[----:B---3-5:R-:W-:Y:S01]  /*95a0*/  IMAD.MOV.U32 R11, RZ, RZ, R32 ;  /* 0x000000ffff0b7224 */ /* 0x028fe200078e0020 */
        /* <DEDUP_REMOVED lines=11> */
[----:B------:R3:W1:Y:S01]  /*9660*/  SHFL.IDX PT, R8, R25, 0x2, 0x181f ;  /* 0x00581f0019087f89 */ /* 0x00066200000e0000 */
[----:B------:R-:W-:Y:S01]  /*9670*/  MOV R0, R29 ;  /* 0x0000001d00007202 */ /* 0x000fe20000000f00 */
[----:B------:R-:W-:Y:S01]  /*9680*/  CS2R R40, SRZ ;  /* 0x0000000000287805 */ /* 0x000fe2000001ff00 */
[----:B------:R-:W-:Y:S01]  /*9690*/  PRMT R59, R10, 0x5410, R11 ;  /* 0x000054100a3b7816 */ /* 0x000fe2000000000b */
[----:B------:R3:W2:Y:S01]  /*96a0*/  SHFL.IDX PT, R7, R18, 0x2, 0x181f ;  /* 0x00581f0012077f89 */ /* 0x0006a200000e0000 */
[----:B------:R-:W-:Y:S01]  /*96b0*/  PRMT R57, R0, 0x5410, R5 ;  /* 0x0000541000397816 */ /* 0x000fe20000000005 */
[----:B------:R-:W-:Y:S01]  /*96c0*/  CS2R R34, SRZ ;  /* 0x0000000000227805 */ /* 0x000fe2000001ff00 */
[----:B------:R-:W-:Y:S01]  /*96d0*/  CS2R R42, SRZ ;  /* 0x00000000002a7805 */ /* 0x000fe2000001ff00 */
[----:B--2---:R3:W2:Y:S01]  /*96e0*/  SHFL.IDX PT, R6, R19, 0x2, 0x181f ;  /* 0x00581f0013067f89 */ /* 0x0046a200000e0000 */
        /* <DEDUP_REMOVED lines=9> */
[----:B-1--4-:R-:W-:Y:S02]  /*9780*/  @!P1 IMAD.WIDE R12, R38, 0x2, R8 ;  /* 0x00000002260c9825 */ /* 0x012fe400078e0208 */
        /* <DEDUP_REMOVED lines=10> */
.L_x_592:
[----:B------:R-:W-:Y:S05]  /*9830*/  BSYNC B0 ;  /* 0x0000000000007941 */ /* 0x000fea0003800000 */
.L_x_591:
[----:B------:R-:W-:Y:S01]  /*9840*/  ISETP.NE.AND P0, PT, R45, RZ, PT ;  /* 0x000000ff2d00720c */ /* 0x000fe20003f05270 */
        /* <DEDUP_REMOVED lines=12> */
[----:B------:R1:W3:Y:S01]  /*9910*/  SHFL.IDX PT, R8, R25, 0x3, 0x181f ;  /* 0x00781f0019087f89 */ /* 0x0002e200000e0000 */
        /* <DEDUP_REMOVED lines=26> */
.L_x_594:
[----:B------:R-:W-:Y:S05]  /*9ac0*/  BSYNC B0 ;  /* 0x0000000000007941 */ /* 0x000fea0003800000 */
.L_x_593:
[----:B--23--:R-:W-:Y:S01]  /*9ad0*/  IADD3 R6, -R203, R46, RZ ;  /* 0x0000002ecb067210 */ /* 0x00cfe20007ffe1ff */
[----:B-----5:R-:W-:Y:S01]  /*9ae0*/  IMAD.MOV.U32 R0, RZ, RZ, R52 ;  /* 0x000000ffff007224 */ /* 0x020fe200078e0034 */
[----:B------:R-:W-:-:S04]  /*9af0*/  DEPBAR.LE SB0, 0x1 ;  /* 0x000080400000791a */ /* 0x000fc80000000000 */
[----:B-1----:R-:W-:Y:S01]  /*9b00*/  IMNMX R25, R6, 0x80, PT ;  /* 0x0000008006197817 */ /* 0x002fe20003800200 */
[----:B------:R-:W-:Y:S01]  /*9b10*/  IMAD.MOV.U32 R7, RZ, RZ, R53 ;  /* 0x000000ffff077224 */ /* 0x000fe200078e0035 */
[----:B------:R-:W-:Y:S01]  /*9b20*/  MOV R6, R51 ;  /* 0x0000003300067202 */ /* 0x000fe20000000f00 */
[----:B------:R-:W-:Y:S01]  /*9b30*/  IMAD.MOV.U32 R5, RZ, RZ, R44 ;  /* 0x000000ffff057224 */ /* 0x000fe200078e002c */
[----:B------:R-:W-:Y:S01]  /*9b40*/  BAR.SYNC.DEFER_BLOCKING 0x0 ;  /* 0x0000000000007b1d */ /* 0x000fe20000010000 */
[----:B------:R-:W-:Y:S02]  /*9b50*/  ISETP.GE.AND P0, PT, R69, R25, PT ;  /* 0x000000194500720c */ /* 0x000fe40003f06270 */
[----:B------:R-:W-:Y:S01]  /*9b60*/  PRMT R67, R7, 0x5410, R0 ;  /* 0x0000541007437816 */ /* 0x000fe20000000000 */
[----:B------:R-:W-:Y:S02]  /*9b70*/  IMAD.MOV.U32 R0, RZ, RZ, R45 ;  /* 0x000000ffff007224 */ /* 0x000fe400078e002d */
[----:B------:R-:W-:Y:S01]  /*9b80*/  IMAD.MOV.U32 R7, RZ, RZ, R50 ;  /* 0x000000ffff077224 */ /* 0x000fe200078e0032 */
[----:B------:R-:W-:Y:S02]  /*9b90*/  BSSY B1, `(.L_x_595) ;  /* 0x000006a000017945 */ /* 0x000fe40003800000 */
[----:B------:R-:W-:Y:S01]  /*9ba0*/  PRMT R65, R0, 0x5410, R5 ;  /* 0x0000541000417816 */ /* 0x000fe20000000005 */
[----:B------:R-:W-:Y:S01]  /*9bb0*/  IMAD.MOV.U32 R5, RZ, RZ, R48 ;  /* 0x000000ffff057224 */ /* 0x000fe200078e0030 */
[----:B------:R-:W-:-:S02]  /*9bc0*/  MOV R0, R49 ;  /* 0x0000003100007202 */ /* 0x000fc40000000f00 */
[----:B------:R-:W-:Y:S02]  /*9bd0*/  PRMT R66, R6, 0x5410, R7 ;  /* 0x0000541006427816 */ /* 0x000fe40000000007 */
[----:B------:R-:W-:Y:S01]  /*9be0*/  PRMT R46, R0, 0x5410, R5 ;  /* 0x00005410002e7816 */ /* 0x000fe20000000005 */
[----:B------:R-:W-:Y:S05]  /*9bf0*/  @P0 BRA `(.L_x_596) ;  /* 0x0000063000000947 */ /* 0x000fea0003800000 */
[----:B------:R-:W-:Y:S01]  /*9c00*/  ISETP.GE.AND P0, PT, R38, c[0x0][0x27c], PT ;  /* 0x00009f0026007a0c */ /* 0x000fe20003f06270 */
[----:B------:R-:W-:-:S12]  /*9c10*/  BSSY B0, `(.L_x_597) ;  /* 0x0000030000007945 */ /* 0x000fd80003800000 */
[----:B------:R-:W-:Y:S05]  /*9c20*/  @P0 BRA `(.L_x_598) ;  /* 0x000002e000000947 */ /* 0x000fea0003800000 */
[----:B----4-:R-:W1:Y:S01]  /*9c30*/  LDS.128 R8, [R47+0x100] ;  /* 0x000100002f087984 */ /* 0x010e620000000c00 */
[----:B------:R-:W-:Y:S02]  /*9c40*/  SHF.R.U64 R0, R14, 0x10, R15 ;  /* 0x000000100e007819 */ /* 0x000fe4000000120f */
[----:B------:R-:W-:Y:S02]  /*9c50*/  SHF.R.U32.HI R7, RZ, 0x10, R17 ;  /* 0x00000010ff077819 */ /* 0x000fe40000011611 */
[----:B------:R-:W-:Y:S02]  /*9c60*/  SHF.R.U32.HI R5, RZ, 0x10, R15 ;  /* 0x00000010ff057819 */ /* 0x000fe4000001160f */
[----:B------:R-:W-:Y:S02]  /*9c70*/  SHF.R.U64 R6, R16, 0x10, R17 ;  /* 0x0000001010067819 */ /* 0x000fe40000001211 */
[----:B------:R-:W-:Y:S02]  /*9c80*/  PRMT R14, R54, 0x5432, R0 ;  /* 0x00005432360e7816 */ /* 0x000fe40000000000 */
[----:B------:R-:W-:-:S02]  /*9c90*/  PRMT R0, R39, 0x5410, R7 ;  /* 0x0000541027007816 */ /* 0x000fc40000000007 */
[----:B------:R-:W-:Y:S02]  /*9ca0*/  PRMT R5, R54, 0x5410, R5 ;  /* 0x0000541036057816 */ /* 0x000fe40000000005 */
[----:B------:R-:W-:Y:S01]  /*9cb0*/  PRMT R13, R39, 0x5432, R6 ;  /* 0x00005432270d7816 */ /* 0x000fe20000000006 */
[C---:B------:R-:W-:Y:S01]  /*9cc0*/  IMAD.U32 R17, R0.reuse, 0x10000, RZ ;  /* 0x0001000000117824 */ /* 0x040fe200078e00ff */
[----:B------:R-:W-:Y:S01]  /*9cd0*/  LOP3.LUT R24, R0, 0xffff0000, RZ, 0xc0, !PT ;  /* 0xffff000000187812 */ /* 0x000fe200078ec0ff */
[C---:B------:R-:W-:Y:S01]  /*9ce0*/  IMAD.U32 R18, R5.reuse, 0x10000, RZ ;  /* 0x0001000005127824 */ /* 0x040fe200078e00ff */
[----:B------:R-:W-:Y:S02]  /*9cf0*/  LOP3.LUT R19, R5, 0xffff0000, RZ, 0xc0, !PT ;  /* 0xffff000005137812 */ /* 0x000fe400078ec0ff */
[C---:B-1----:R-:W-:Y:S01]  /*9d00*/  LOP3.LUT R6, R10.reuse, 0xffff0000, RZ, 0xc0, !PT ;  /* 0xffff00000a067812 */ /* 0x042fe200078ec0ff */
[----:B------:R-:W-:Y:S01]  /*9d10*/  IMAD.U32 R7, R10, 0x10000, RZ ;  /* 0x000100000a077824 */ /* 0x000fe200078e00ff */
[C---:B------:R-:W-:Y:S01]  /*9d20*/  LOP3.LUT R10, R11.reuse, 0xffff0000, RZ, 0xc0, !PT ;  /* 0xffff00000b0a7812 */ /* 0x040fe200078ec0ff */
[----:B------:R-:W-:Y:S01]  /*9d30*/  IMAD.U32 R12, R11, 0x10000, RZ ;  /* 0x000100000b0c7824 */ /* 0x000fe200078e00ff */
[----:B------:R-:W-:Y:S01]  /*9d40*/  SHF.L.U32 R15, R8, 0x10, RZ ;  /* 0x00000010080f7819 */ /* 0x000fe200000006ff */
[-C--:B------:R-:W-:Y:S01]  /*9d50*/  FMUL.FTZ R5, R6, R17.reuse ;  /* 0x0000001106057220 */ /* 0x080fe20000410000 */
[----:B------:R-:W-:Y:S01]  /*9d60*/  LOP3.LUT R11, R8, 0xffff0000, RZ, 0xc0, !PT ;  /* 0xffff0000080b7812 */ /* 0x000fe200078ec0ff */
[----:B------:R-:W-:Y:S01]  /*9d70*/  FMUL.FTZ R6, R6, R18 ;  /* 0x0000001206067220 */ /* 0x000fe20000410000 */
[C---:B------:R-:W-:Y:S01]  /*9d80*/  SHF.L.U32 R16, R9.reuse, 0x10, RZ ;  /* 0x0000001009107819 */ /* 0x040fe200000006ff */
[----:B------:R-:W-:Y:S01]  /*9d90*/  FMUL.FTZ R0, R10, R24 ;  /* 0x000000180a007220 */ /* 0x000fe20000410000 */
[----:B------:R-:W-:Y:S01]  /*9da0*/  LOP3.LUT R8, R9, 0xffff0000, RZ, 0xc0, !PT ;  /* 0xffff000009087812 */ /* 0x000fe200078ec0ff */
[C---:B------:R-:W-:Y:S01]  /*9db0*/  FFMA.FTZ R18, R7.reuse, R18, -R5 ;  /* 0x0000001207127223 */ /* 0x040fe20000010805 */
[C---:B------:R-:W-:Y:S01]  /*9dc0*/  SHF.L.U32 R9, R14.reuse, 0x10, RZ ;  /* 0x000000100e097819 */ /* 0x040fe200000006ff */
[----:B------:R-:W-:Y:S01]  /*9dd0*/  FFMA.FTZ R17, R7, R17, R6 ;  /* 0x0000001107117223 */ /* 0x000fe20000010006 */
[----:B------:R-:W-:Y:S01]  /*9de0*/  LOP3.LUT R14, R14, 0xffff0000, RZ, 0xc0, !PT ;  /* 0xffff00000e0e7812 */ /* 0x000fe200078ec0ff */
[----:B------:R-:W-:-:S02]  /*9df0*/  FMUL.FTZ R10, R10, R19 ;  /* 0x000000130a0a7220 */ /* 0x000fc40000410000 */
[----:B------:R-:W-:Y:S02]  /*9e00*/  FFMA.FTZ R7, R12, R19, -R0 ;  /* 0x000000130c077223 */ /* 0x000fe40000010800 */
[C---:B------:R-:W-:Y:S01]  /*9e10*/  IMAD.U32 R19, R13.reuse, 0x10000, RZ ;  /* 0x000100000d137824 */ /* 0x040fe200078e00ff */
[----:B------:R-:W-:Y:S01]  /*9e20*/  LOP3.LUT R13, R13, 0xffff0000, RZ, 0xc0, !PT ;  /* 0xffff00000d0d7812 */ /* 0x000fe200078ec0ff */
[C---:B------:R-:W-:Y:S02]  /*9e30*/  FMUL.FTZ R5, R11.reuse, R9 ;  /* 0x000000090b057220 */ /* 0x040fe40000410000 */
[----:B------:R-:W-:Y:S02]  /*9e40*/  FMUL.FTZ R6, R11, R19 ;  /* 0x000000130b067220 */ /* 0x000fe40000410000 */
[C---:B------:R-:W-:Y:S02]  /*9e50*/  FMUL.FTZ R0, R8.reuse, R13 ;  /* 0x0000000d08007220 */ /* 0x040fe40000410000 */
[----:B------:R-:W-:-:S02]  /*9e60*/  FMUL.FTZ R8, R8, R14 ;  /* 0x0000000e08087220 */ /* 0x000fc40000410000 */
[----:B------:R-:W-:Y:S02]  /*9e70*/  FFMA.FTZ R6, R15, R9, -R6 ;  /* 0x000000090f067223 */ /* 0x000fe40000010806 */
[----:B------:R-:W-:Y:S01]  /*9e80*/  FFMA.FTZ R12, R12, R24, R10 ;  /* 0x000000180c0c7223 */ /* 0x000fe2000001000a */
        /* <DEDUP_REMOVED lines=8> */
.L_x_598:
[----:B------:R-:W-:Y:S05]  /*9f10*/  BSYNC B0 ;  /* 0x0000000000007941 */ /* 0x000fea0003800000 */
.L_x_597:
[----:B------:R-:W-:-:S04]  /*9f20*/  IADD3 R0, R38, 0x20, RZ ;  /* 0x0000002026007810 */ /* 0x000fc80007ffe0ff */
[----:B------:R-:W-:-:S13]  /*9f30*/  ISETP.GE.AND P0, PT, R0, c[0x0][0x27c], PT ;  /* 0x00009f0000007a0c */ /* 0x000fda0003f06270 */
[----:B------:R-:W-:Y:S05]  /*9f40*/  @P0 BRA `(.L_x_596) ;  /* 0x000002e000000947 */ /* 0x000fea0003800000 */
[----:B-1--4-:R-:W1:Y:S01]  /*9f50*/  LDS.128 R8, [R47+0x4100] ;  /* 0x004100002f087984 */ /* 0x012e620000000c00 */
        /* <DEDUP_REMOVED lines=45> */
.L_x_596:
[----:B------:R-:W-:Y:S05]  /*a230*/  BSYNC B1 ;  /* 0x0000000000017941 */ /* 0x000fea0003800000 */
.L_x_595:
[----:B------:R-:W-:Y:S01]  /*a240*/  IADD3 R0, R69, 0x20, RZ ;  /* 0x0000002045007810 */ /* 0x000fe20007ffe0ff */
[----:B------:R-:W-:Y:S03]  /*a250*/  BSSY B1, `(.L_x_599) ;  /* 0x0000066000017945 */ /* 0x000fe60003800000 */
[----:B------:R-:W-:-:S13]  /*a260*/  ISETP.GE.AND P0, PT, R0, R25, PT ;  /* 0x000000190000720c */ /* 0x000fda0003f06270 */
[----:B------:R-:W-:Y:S05]  /*a270*/  @P0 BRA `(.L_x_600) ;  /* 0x0000063000000947 */ /* 0x000fea0003800000 */
[----:B------:R-:W-:Y:S01]  /*a280*/  ISETP.GE.AND P0, PT, R38, c[0x0][0x27c], PT ;  /* 0x00009f0026007a0c */ /* 0x000fe20003f06270 */
[----:B------:R-:W-:-:S12]  /*a290*/  BSSY B0, `(.L_x_601) ;  /* 0x0000030000007945 */ /* 0x000fd80003800000 */
        /* <DEDUP_REMOVED lines=47> */
.L_x_602:
[----:B------:R-:W-:Y:S05]  /*a590*/  BSYNC B0 ;  /* 0x0000000000007941 */ /* 0x000fea0003800000 */
.L_x_601:
        /* <DEDUP_REMOVED lines=49> */
.L_x_600:
[----:B------:R-:W-:Y:S05]  /*a8b0*/  BSYNC B1 ;  /* 0x0000000000017941 */ /* 0x000fea0003800000 */
.L_x_599:
        /* <DEDUP_REMOVED lines=53> */
.L_x_606:
[----:B------:R-:W-:Y:S05]  /*ac10*/  BSYNC B0 ;  /* 0x0000000000007941 */ /* 0x000fea0003800000 */
.L_x_605:
        /* <DEDUP_REMOVED lines=49> */
.L_x_604:
[----:B------:R-:W-:Y:S05]  /*af30*/  BSYNC B1 ;  /* 0x0000000000017941 */ /* 0x000fea0003800000 */
.L_x_603:
[----:B------:R-:W-:-:S04]  /*af40*/  IADD3 R0, R69, 0x60, RZ ;  /* 0x0000006045007810 */ /* 0x000fc80007ffe0ff */
        /* <DEDUP_REMOVED lines=51> */
.L_x_609:
[----:B------:R-:W-:Y:S05]  /*b280*/  BSYNC B0 ;  /* 0x0000000000007941 */ /* 0x000fea0003800000 */
.L_x_608:
        /* <DEDUP_REMOVED lines=48> */
[----:B------:R1:W-:Y:S01]  /*b590*/  STS.128 [R47+0x7100], R8 ;  /* 0x007100082f007388 */ /* 0x0003e20000000c00 */
[----:B------:R-:W-:Y:S05]  /*b5a0*/  BRA `(.L_x_607) ;  /* 0x0000264000007947 */ /* 0x000fea0003800000 */
.L_x_586:
        /* <DEDUP_REMOVED lines=8> */
[----:B------:R-:W-:Y:S01]  /*b630*/  IMAD R5, R6, c[0x0][0x280], RZ ;  /* 0x0000a00006057a24 */ /* 0x000fe200078e02ff */
[----:B------:R-:W-:-:S03]  /*b640*/  LEA R14, P0, R8, c[0x0][0x270], 0x1 ;  /* 0x00009c00080e7a11 */ /* 0x000fc600078008ff */
[----:B------:R-:W-:-:S04]  /*b650*/  IMAD R5, R0, c[0x0][0x284], R5 ;  /* 0x0000a10000057a24 */ /* 0x000fc800078e0205 */
[----:B------:R-:W-:-:S05]  /*b660*/  IMAD.IADD R5, R9, 0x1, R5 ;  /* 0x0000000109057824 */ /* 0x000fca00078e0205 */
[----:B------:R-:W-:Y:S01]  /*b670*/  LEA.HI.X R13, R8, c[0x0][0x274], R5, 0x1, P0 ;  /* 0x00009d00080d7a11 */ /* 0x000fe200000f0c05 */
[----:B------:R-:W-:Y:S01]  /*b680*/  IMAD R5, R6, c[0x0][0x290], RZ ;  /* 0x0000a40006057a24 */ /* 0x000fe200078e02ff */
[----:B------:R-:W1:Y:S01]  /*b690*/  SHFL.IDX PT, R8, R14, RZ, 0x181f ;  /* 0x00181fff0e087589 */ /* 0x000e6200000e0000 */
[----:B------:R-:W-:-:S04]  /*b6a0*/  IMAD.MOV.U32 R6, RZ, RZ, R12 ;  /* 0x000000ffff067224 */ /* 0x000fc800078e000c */
[----:B------:R-:W-:-:S04]  /*b6b0*/  IMAD.WIDE.U32 R6, R0, c[0x0][0x290], R6 ;  /* 0x0000a40000067a25 */ /* 0x000fc800078e0006 */
[----:B------:R-:W-:Y:S01]  /*b6c0*/  IMAD R0, R0, c[0x0][0x294], R5 ;  /* 0x0000a50000007a24 */ /* 0x000fe200078e0205 */
[C---:B------:R-:W-:Y:S01]  /*b6d0*/  LEA R12, P0, R6.reuse, c[0x0][0x288], 0x1 ;  /* 0x0000a200060c7a11 */ /* 0x040fe200078008ff */
[----:B------:R-:W3:Y:S03]  /*b6e0*/  SHFL.IDX PT, R5, R13, RZ, 0x181f ;  /* 0x00181fff0d057589 */ /* 0x000ee600000e0000 */
[----:B------:R-:W-:Y:S02]  /*b6f0*/  IADD3 R0, R7, R0, RZ ;  /* 0x0000000007007210 */ /* 0x000fe40007ffe0ff */
[----:B------:R-:W4:Y:S02]  /*b700*/  SHFL.IDX PT, R7, R12, RZ, 0x181f ;  /* 0x00181fff0c077589 */ /* 0x000f2400000e0000 */
[----:B------:R-:W-:Y:S02]  /*b710*/  LEA.HI.X R11, R6, c[0x0][0x28c], R0, 0x1, P0 ;  /* 0x0000a300060b7a11 */ /* 0x000fe400000f0c00 */
[----:B------:R-:W-:-:S13]  /*b720*/  ISETP.GE.OR P0, PT, R30, c[0x0][0x27c], P5 ;  /* 0x00009f001e007a0c */ /* 0x000fda0002f06670 */
[C---:B------:R-:W-:Y:S01]  /*b730*/  @!P0 IMAD.SHL.U32 R6, R30.reuse, 0x2, RZ ;  /* 0x000000021e068824 */ /* 0x040fe200078e00ff */
[----:B------:R-:W-:-:S04]  /*b740*/  @!P0 SHF.L.U64.HI R0, R30, 0x1, R31 ;  /* 0x000000011e008819 */ /* 0x000fc8000001021f */
[----:B-1----:R-:W-:-:S05]  /*b750*/  @!P0 IADD3 R8, P1, R8, R6, RZ ;  /* 0x0000000608088210 */ /* 0x002fca0007f3e0ff */
[--C-:B---3--:R-:W-:Y:S01]  /*b760*/  @!P0 IMAD.X R9, R5, 0x1, R0.reuse, P1 ;  /* 0x0000000105098824 */ /* 0x108fe200008e0600 */
[----:B----4-:R-:W-:Y:S01]  /*b770*/  @!P0 IADD3 R6, P1, R7, R6, RZ ;  /* 0x0000000607068210 */ /* 0x010fe20007f3e0ff */
[----:B------:R-:W1:Y:S04]  /*b780*/  SHFL.IDX PT, R5, R11, RZ, 0x181f ;  /* 0x00181fff0b057589 */ /* 0x000e6800000e0000 */
[----:B------:R3:W4:Y:S01]  /*b790*/  @!P0 LD.E.128 R16, [R8.64] ;  /* 0x0000000808108980 */ /* 0x000722000c101d00 */
[----:B------:R-:W-:Y:S01]  /*b7a0*/  CS2R R22, SRZ ;  /* 0x0000000000167805 */ /* 0x000fe2000001ff00 */
[----:B------:R-:W-:Y:S01]  /*b7b0*/  CS2R R20, SRZ ;  /* 0x0000000000147805 */ /* 0x000fe2000001ff00 */
[----:B-1----:R-:W-:-:S05]  /*b7c0*/  @!P0 IMAD.X R7, R5, 0x1, R0, P1 ;  /* 0x0000000105078824 */ /* 0x002fca00008e0600 */
[----:B------:R1:W5:Y:S01]  /*b7d0*/  @!P0 LD.E.128 R20, [R6.64] ;  /* 0x0000000806148980 */ /* 0x000362000c101d00 */
[----:B------:R-:W-:Y:S03]  /*b7e0*/  BSSY B0, `(.L_x_610) ;  /* 0x0000024000007945 */ /* 0x000fe60003800000 */
[----:B------:R2:W2:Y:S01]  /*b7f0*/  SHFL.IDX PT, R10, R12, 0x1, 0x181f ;  /* 0x00381f000c0a7f89 */ /* 0x0004a200000e0000 */
[----:B------:R-:W-:-:S03]  /*b800*/  ISETP.GE.AND P1, PT, R30, c[0x0][0x27c], PT ;  /* 0x00009f001e007a0c */ /* 0x000fc60003f26270 */
[----:B---3--:R3:W2:Y:S01]  /*b810*/  SHFL.IDX PT, R9, R13, 0x1, 0x181f ;  /* 0x00381f000d097f89 */ /* 0x0086a200000e0000 */
[----:B------:R-:W-:-:S03]  /*b820*/  CS2R R42, SRZ ;  /* 0x00000000002a7805 */ /* 0x000fc6000001ff00 */
[----:B------:R3:W2:Y:S01]  /*b830*/  SHFL.IDX PT, R15, R11, 0x1, 0x181f ;  /* 0x00381f000b0f7f89 */ /* 0x0006a200000e0000 */
[----:B------:R-:W-:Y:S01]  /*b840*/  CS2R R40, SRZ ;  /* 0x0000000000287805 */ /* 0x000fe2000001ff00 */
[----:B------:R-:W-:Y:S01]  /*b850*/  CS2R R38, SRZ ;  /* 0x0000000000267805 */ /* 0x000fe2000001ff00 */
[----:B------:R-:W-:Y:S01]  /*b860*/  CS2R R36, SRZ ;  /* 0x0000000000247805 */ /* 0x000fe2000001ff00 */
[----:B-1----:R3:W1:Y:S01]  /*b870*/  SHFL.IDX PT, R7, R14, 0x1, 0x181f ;  /* 0x00381f000e077f89 */ /* 0x00266200000e0000 */
[----:B----4-:R-:W-:Y:S01]  /*b880*/  MOV R0, R18 ;  /* 0x0000001200007202 */ /* 0x010fe20000000f00 */
[----:B------:R-:W-:Y:S01]  /*b890*/  IMAD.MOV.U32 R6, RZ, RZ, R16 ;  /* 0x000000ffff067224 */ /* 0x000fe200078e0010 */
[----:B------:R-:W-:Y:S02]  /*b8a0*/  MOV R5, R17 ;  /* 0x0000001100057202 */ /* 0x000fe40000000f00 */
[----:B------:R-:W-:Y:S01]  /*b8b0*/  PRMT R33, R0, 0x7610, R33 ;  /* 0x0000761000217816 */ /* 0x000fe20000000021 */
[----:B------:R-:W-:Y:S01]  /*b8c0*/  IMAD.MOV.U32 R0, RZ, RZ, R19 ;  /* 0x000000ffff007224 */ /* 0x000fe200078e0013 */
[----:B------:R-:W-:-:S04]  /*b8d0*/  PRMT R27, R5, 0x5410, R6 ;  /* 0x00005410051b7816 */ /* 0x000fc80000000006 */
[----:B------:R-:W-:Y:S01]  /*b8e0*/  PRMT R28, R0, 0x7610, R28 ;  /* 0x00007610001c7816 */ /* 0x000fe2000000001c */
[----:B-----5:R-:W-:Y:S02]  /*b8f0*/  IMAD.MOV.U32 R0, RZ, RZ, R22 ;  /* 0x000000ffff007224 */ /* 0x020fe400078e0016 */
[----:B------:R-:W-:Y:S01]  /*b900*/  IMAD.MOV.U32 R6, RZ, RZ, R23 ;  /* 0x000000ffff067224 */ /* 0x000fe200078e0017 */
[----:B------:R-:W-:-:S04]  /*b910*/  MOV R5, R20 ;  /* 0x0000001400057202 */ /* 0x000fc80000000f00 */
[----:B------:R-:W-:Y:S01]  /*b920*/  PRMT R29, R6, 0x5410, R0 ;  /* 0x00005410061d7816 */ /* 0x000fe20000000000 */
[----:B------:R-:W-:-:S05]  /*b930*/  IMAD.MOV.U32 R0, RZ, RZ, R21 ;  /* 0x000000ffff007224 */ /* 0x000fca00078e0015 */
[----:B------:R-:W-:Y:S01]  /*b940*/  PRMT R26, R0, 0x5410, R5 ;  /* 0x00005410001a7816 */ /* 0x000fe20000000005 */
[----:B------:R-:W-:Y:S05]  /*b950*/  @P3 BRA `(.L_x_611) ;  /* 0x000000c000003947 */ /* 0x000fea0003800000 */
[----:B-123--:R-:W-:Y:S01]  /*b960*/  CS2R R40, SRZ ;  /* 0x0000000000287805 */ /* 0x00efe2000001ff00 */
[----:B------:R-:W-:Y:S01]  /*b970*/  CS2R R38, SRZ ;  /* 0x0000000000267805 */ /* 0x000fe2000001ff00 */
[----:B------:R-:W-:Y:S01]  /*b980*/  CS2R R36, SRZ ;  /* 0x0000000000247805 */ /* 0x000fe2000001ff00 */
[----:B------:R-:W-:Y:S05]  /*b990*/  @P1 BRA `(.L_x_611) ;  /* 0x0000008000001947 */ /* 0x000fea0003800000 */
[C---:B------:R-:W-:Y:S01]  /*b9a0*/  IMAD.SHL.U32 R0, R30.reuse, 0x2, RZ ;  /* 0x000000021e007824 */ /* 0x040fe200078e00ff */
[----:B------:R-:W-:-:S04]  /*b9b0*/  SHF.L.U64.HI R5, R30, 0x1, R31 ;  /* 0x000000011e057819 */ /* 0x000fc8000001021f */
[----:B------:R-:W-:-:S05]  /*b9c0*/  IADD3 R8, P0, R7, R0, RZ ;  /* 0x0000000007087210 */ /* 0x000fca0007f1e0ff */
[----:B------:R-:W-:Y:S01]  /*b9d0*/  IMAD.X R9, R9, 0x1, R5, P0 ;  /* 0x0000000109097824 */ /* 0x000fe200000e0605 */
[----:B------:R-:W-:-:S04]  /*b9e0*/  IADD3 R6, P0, R10, R0, RZ ;  /* 0x000000000a067210 */ /* 0x000fc80007f1e0ff */
[----:B------:R1:W5:Y:S01]  /*b9f0*/  LD.E.128 R40, [R8.64] ;  /* 0x0000000808287980 */ /* 0x000362000c101d00 */
[----:B------:R-:W-:-:S05]  /*ba00*/  IMAD.X R7, R15, 0x1, R5, P0 ;  /* 0x000000010f077824 */ /* 0x000fca00000e0605 */
[----:B------:R1:W5:Y:S03]  /*ba10*/  LD.E.128 R36, [R6.64] ;  /* 0x0000000806247980 */ /* 0x000366000c101d00 */
.L_x_611:
[----:B-123--:R-:W-:Y:S05]  /*ba20*/  BSYNC B0 ;  /* 0x0000000000007941 */ /* 0x00efea0003800000 */
.L_x_610:
[----:B------:R-:W1:Y:S01]  /*ba30*/  SHFL.IDX PT, R5, R14, 0x2, 0x181f ;  /* 0x00581f000e057f89 */ /* 0x000e6200000e0000 */
[----:B------:R-:W-:Y:S01]  /*ba40*/  ISETP.GE.OR P0, PT, R30, c[0x0][0x27c], P4 ;  /* 0x00009f001e007a0c */ /* 0x000fe20002706670 */
[----:B------:R-:W-:Y:S01]  /*ba50*/  CS2R R58, SRZ ;  /* 0x00000000003a7805 */ /* 0x000fe2000001ff00 */
[----:B------:R-:W-:Y:S01]  /*ba60*/  CS2R R56, SRZ ;  /* 0x0000000000387805 */ /* 0x000fe2000001ff00 */
[----:B------:R-:W2:Y:S01]  /*ba70*/  SHFL.IDX PT, R9, R13, 0x2, 0x181f ;  /* 0x00581f000d097f89 */ /* 0x000ea200000e0000 */
[----:B------:R-:W-:-:S03]  /*ba80*/  ISETP.NE.AND P3, PT, R45, RZ, PT ;  /* 0x000000ff2d00720c */ /* 0x000fc60003f65270 */
[----:B------:R-:W3:Y:S04]  /*ba90*/  SHFL.IDX PT, R6, R12, 0x2, 0x181f ;  /* 0x00581f000c067f89 */ /* 0x000ee800000e0000 */
[----:B------:R-:W4:Y:S02]  /*baa0*/  SHFL.IDX PT, R10, R11, 0x2, 0x181f ;  /* 0x00581f000b0a7f89 */ /* 0x000f2400000e0000 */
[C---:B------:R-:W-:Y:S01]  /*bab0*/  @!P0 IMAD.SHL.U32 R0, R30.reuse, 0x2, RZ ;  /* 0x000000021e008824 */ /* 0x040fe200078e00ff */
[----:B------:R-:W-:-:S04]  /*bac0*/  @!P0 SHF.L.U64.HI R7, R30, 0x1, R31 ;  /* 0x000000011e078819 */ /* 0x000fc8000001021f */
[----:B-1----:R-:W-:-:S05]  /*bad0*/  @!P0 IADD3 R8, P2, R5, R0, RZ ;  /* 0x0000000005088210 */ /* 0x002fca0007f5e0ff */
[----:B--2---:R-:W-:Y:S01]  /*bae0*/  @!P0 IMAD.X R9, R9, 0x1, R7, P2 ;  /* 0x0000000109098824 */ /* 0x004fe200010e0607 */
[----:B---3--:R-:W-:Y:S01]  /*baf0*/  @!P0 IADD3 R6, P2, R6, R0, RZ ;  /* 0x0000000006068210 */ /* 0x008fe20007f5e0ff */
[----:B------:R-:W-:-:S03]  /*bb00*/  CS2R R54, SRZ ;  /* 0x0000000000367805 */ /* 0x000fc6000001ff00 */
[----:B------:R1:W2:Y:S01]  /*bb10*/  @!P0 LD.E.128 R56, [R8.64] ;  /* 0x0000000808388980 */ /* 0x0002a2000c101d00 */
[----:B------:R-:W-:Y:S01]  /*bb20*/  CS2R R52, SRZ ;  /* 0x0000000000347805 */ /* 0x000fe2000001ff00 */
[----:B----4-:R-:W-:-:S05]  /*bb30*/  @!P0 IMAD.X R7, R10, 0x1, R7, P2 ;  /* 0x000000010a078824 */ /* 0x010fca00010e0607 */
[----:B------:R3:W4:Y:S01]  /*bb40*/  @!P0 LD.E.128 R52, [R6.64] ;  /* 0x0000000806348980 */ /* 0x000722000c101d00 */
[----:B-----5:R-:W-:Y:S01]  /*bb50*/  IMAD.MOV.U32 R5, RZ, RZ, R40 ;  /* 0x000000ffff057224 */ /* 0x020fe200078e0028 */
[----:B------:R-:W-:Y:S01]  /*bb60*/  BSSY B0, `(.L_x_612) ;  /* 0x000002d000007945 */ /* 0x000fe20003800000 */
[----:B------:R-:W-:Y:S01]  /*bb70*/  IMAD.MOV.U32 R0, RZ, RZ, R41 ;  /* 0x000000ffff007224 */ /* 0x000fe200078e0029 */
[----:B------:R2:W2:Y:S01]  /*bb80*/  SHFL.IDX PT, R10, R13, 0x3, 0x181f ;  /* 0x00781f000d0a7f89 */ /* 0x0004a200000e0000 */
[----:B------:R-:W-:Y:S01]  /*bb90*/  CS2R R66, SRZ ;  /* 0x0000000000427805 */ /* 0x000fe2000001ff00 */
[----:B------:R-:W-:Y:S01]  /*bba0*/  CS2R R64, SRZ ;  /* 0x0000000000407805 */ /* 0x000fe2000001ff00 */
[----:B------:R-:W-:Y:S01]  /*bbb0*/  CS2R R62, SRZ ;  /* 0x00000000003e7805 */ /* 0x000fe2000001ff00 */
[----:B------:R-:W-:Y:S01]  /*bbc0*/  PRMT R70, R0, 0x5410, R5 ;  /* 0x0000541000467816 */ /* 0x000fe20000000005 */
[----:B------:R-:W-:Y:S01]  /*bbd0*/  IMAD.MOV.U32 R5, RZ, RZ, R36 ;  /* 0x000000ffff057224 */ /* 0x000fe200078e0024 */
[----:B------:R-:W2:Y:S01]  /*bbe0*/  SHFL.IDX PT, R11, R11, 0x3, 0x181f ;  /* 0x00781f000b0b7f89 */ /* 0x000ea200000e0000 */
[----:B------:R-:W-:Y:S01]  /*bbf0*/  IMAD.MOV.U32 R0, RZ, RZ, R37 ;  /* 0x000000ffff007224 */ /* 0x000fe200078e0025 */
[----:B------:R-:W-:-:S04]  /*bc00*/  CS2R R60, SRZ ;  /* 0x00000000003c7805 */ /* 0x000fc8000001ff00 */
[----:B------:R-:W-:Y:S01]  /*bc10*/  PRMT R51, R0, 0x5410, R5 ;  /* 0x0000541000337816 */ /* 0x000fe20000000005 */
[----:B-1----:R1:W1:Y:S04]  /*bc20*/  SHFL.IDX PT, R8, R14, 0x3, 0x181f ;  /* 0x00781f000e087f89 */ /* 0x00226800000e0000 */
[----:B------:R1:W1:Y:S01]  /*bc30*/  SHFL.IDX PT, R9, R12, 0x3, 0x181f ;  /* 0x00781f000c097f89 */ /* 0x00026200000e0000 */
[----:B---3--:R-:W-:Y:S01]  /*bc40*/  IMAD.MOV.U32 R7, RZ, RZ, R42 ;  /* 0x000000ffff077224 */ /* 0x008fe200078e002a */
[----:B------:R-:W-:-:S04]  /*bc50*/  MOV R6, R43 ;  /* 0x0000002b00067202 */ /* 0x000fc80000000f00 */
[----:B------:R-:W-:Y:S01]  /*bc60*/  PRMT R72, R6, 0x5410, R7 ;  /* 0x0000541006487816 */ /* 0x000fe20000000007 */
[----:B------:R-:W-:Y:S01]  /*bc70*/  IMAD.MOV.U32 R7, RZ, RZ, R38 ;  /* 0x000000ffff077224 */ /* 0x000fe200078e0026 */
[----:B------:R-:W-:-:S04]  /*bc80*/  MOV R6, R39 ;  /* 0x0000002700067202 */ /* 0x000fc80000000f00 */
[----:B------:R-:W-:Y:S01]  /*bc90*/  PRMT R71, R6, 0x5410, R7 ;  /* 0x0000541006477816 */ /* 0x000fe20000000007 */
[----:B--2---:R-:W-:Y:S01]  /*bca0*/  IMAD.MOV.U32 R7, RZ, RZ, R58 ;  /* 0x000000ffff077224 */ /* 0x004fe200078e003a */
[----:B------:R-:W-:Y:S01]  /*bcb0*/  MOV R6, R59 ;  /* 0x0000003b00067202 */ /* 0x000fe20000000f00 */
[----:B------:R-:W-:Y:S02]  /*bcc0*/  IMAD.MOV.U32 R5, RZ, RZ, R56 ;  /* 0x000000ffff057224 */ /* 0x000fe400078e0038 */
[----:B------:R-:W-:Y:S01]  /*bcd0*/  IMAD.MOV.U32 R0, RZ, RZ, R57 ;  /* 0x000000ffff007224 */ /* 0x000fe200078e0039 */
[----:B------:R-:W-:Y:S01]  /*bce0*/  PRMT R76, R6, 0x5410, R7 ;  /* 0x00005410064c7816 */ /* 0x000fe20000000007 */
[----:B----4-:R-:W-:-:S03]  /*bcf0*/  IMAD.MOV.U32 R7, RZ, RZ, R54 ;  /* 0x000000ffff077224 */ /* 0x010fc600078e0036 */
[----:B------:R-:W-:Y:S01]  /*bd00*/  PRMT R74, R0, 0x5410, R5 ;  /* 0x00005410004a7816 */ /* 0x000fe20000000005 */
[----:B------:R-:W-:Y:S01]  /*bd10*/  IMAD.MOV.U32 R5, RZ, RZ, R52 ;  /* 0x000000ffff057224 */ /* 0x000fe200078e0034 */
[----:B------:R-:W-:Y:S01]  /*bd20*/  MOV R6, R55 ;  /* 0x0000003700067202 */ /* 0x000fe20000000f00 */
[----:B------:R-:W-:-:S03]  /*bd30*/  IMAD.MOV.U32 R0, RZ, RZ, R53 ;  /* 0x000000ffff007224 */ /* 0x000fc600078e0035 */
[----:B------:R-:W-:Y:S02]  /*bd40*/  PRMT R75, R6, 0x5410, R7 ;  /* 0x00005410064b7816 */ /* 0x000fe40000000007 */
[----:B------:R-:W-:Y:S01]  /*bd50*/  PRMT R73, R0, 0x5410, R5 ;  /* 0x0000541000497816 */ /* 0x000fe20000000005 */
[----:B------:R-:W-:Y:S05]  /*bd60*/  @P3 BRA `(.L_x_613) ;  /* 0x000000c000003947 */ /* 0x000fea0003800000 */
[----:B-1----:R-:W-:Y:S01]  /*bd70*/  CS2R R64, SRZ ;  /* 0x0000000000407805 */ /* 0x002fe2000001ff00 */
        /* <DEDUP_REMOVED lines=8> */
[----:B------:R-:W-:-:S03]  /*be00*/  IMAD.X R7, R11, 0x1, R5, P0 ;  /* 0x000000010b077824 */ /* 0x000fc600000e0605 */
[----:B------:R1:W5:Y:S04]  /*be10*/  LD.E.128 R64, [R8.64] ;  /* 0x0000000808407980 */ /* 0x000368000c101d00 */
[----:B------:R1:W5:Y:S02]  /*be20*/  LD.E.128 R60, [R6.64] ;  /* 0x00000008063c7980 */ /* 0x000364000c101d00 */
.L_x_613:
[----:B-1----:R-:W-:Y:S05]  /*be30*/  BSYNC B0 ;  /* 0x0000000000007941 */ /* 0x002fea0003800000 */
.L_x_612:
[----:B------:R-:W-:Y:S01]  /*be40*/  IADD3 R6, -R203, R46, RZ ;  /* 0x0000002ecb067210 */ /* 0x000fe20007ffe1ff */
[----:B-----5:R-:W-:Y:S01]  /*be50*/  IMAD.MOV.U32 R0, RZ, RZ, R66 ;  /* 0x000000ffff007224 */ /* 0x020fe200078e0042 */
[----:B------:R-:W-:-:S04]  /*be60*/  DEPBAR.LE SB0, 0x1 ;  /* 0x000080400000791a */ /* 0x000fc80000000000 */
[----:B------:R-:W-:Y:S01]  /*be70*/  IMNMX R50, R6, 0x80, PT ;  /* 0x0000008006327817 */ /* 0x000fe20003800200 */
[----:B------:R-:W-:Y:S01]  /*be80*/  IMAD.MOV.U32 R7, RZ, RZ, R67 ;  /* 0x000000ffff077224 */ /* 0x000fe200078e0043 */
[----:B------:R-:W-:Y:S01]  /*be90*/  MOV R6, R63 ;  /* 0x0000003f00067202 */ /* 0x000fe20000000f00 */
[----:B------:R-:W-:Y:S01]  /*bea0*/  IMAD.MOV.U32 R5, RZ, RZ, R64 ;  /* 0x000000ffff057224 */ /* 0x000fe200078e0040 */
[----:B------:R-:W-:Y:S01]  /*beb0*/  BAR.SYNC.DEFER_BLOCKING 0x0 ;  /* 0x0000000000007b1d */ /* 0x000fe20000010000 */
[----:B------:R-:W-:Y:S02]  /*bec0*/  ISETP.GE.OR P0, PT, R69, R50, P1 ;  /* 0x000000324500720c */ /* 0x000fe40000f06670 */
        /* <DEDUP_REMOVED lines=10> */
[----:B------:R-:W-:Y:S01]  /*bf70*/  IMAD.MOV.U32 R0, RZ, RZ, c[0x0][0x27c] ;  /* 0x00009f00ff007624 */ /* 0x000fe200078e00ff */
[----:B------:R-:W1:Y:S01]  /*bf80*/  LDS.128 R12, [R47+0x100] ;  /* 0x000100002f0c7984 */ /* 0x000e620000000c00 */
[----:B------:R-:W-:Y:S02]  /*bf90*/  SHF.R.U64 R18, R18, 0x10, R19 ;  /* 0x0000001012127819 */ /* 0x000fe40000001213 */
[----:B------:R-:W-:Y:S02]  /*bfa0*/  SHF.R.U64 R24, R16, 0x10, R17 ;  /* 0x0000001010187819 */ /* 0x000fe40000001211 */
[----:B------:R-:W-:Y:S02]  /*bfb0*/  LEA.HI R0, R0, R68, RZ, 0x1d ;  /* 0x0000004400007211 */ /* 0x000fe400078fe8ff */
[----:B------:R-:W-:-:S02]  /*bfc0*/  PRMT R33, R33, 0x5410, R18 ;  /* 0x0000541021217816 */ /* 0x000fc40000000012 */
[----:B------:R-:W-:Y:S01]  /*bfd0*/  SHF.R.S32.HI R6, RZ, 0x1f, R0 ;  /* 0x0000001fff067819 */ /* 0x000fe20000011400 */
[----:B------:R-:W-:Y:S01]  /*bfe0*/  IMAD.SHL.U32 R5, R0, 0x8, RZ ;  /* 0x0000000800057824 */ /* 0x000fe200078e00ff */
[----:B------:R-:W-:Y:S02]  /*bff0*/  SHF.R.U32.HI R7, RZ, 0x10, R21 ;  /* 0x00000010ff077819 */ /* 0x000fe40000011615 */
[----:B------:R-:W-:Y:S02]  /*c000*/  LEA.HI R0, R6, R0, RZ, 0x3 ;  /* 0x0000000006007211 */ /* 0x000fe400078f18ff */
[----:B------:R-:W-:Y:S02]  /*c010*/  LOP3.LUT R5, R25, 0x38, R5, 0xf8, !PT ;  /* 0x0000003819057812 */ /* 0x000fe400078ef805 */
[----:B------:R-:W-:Y:S01]  /*c020*/  SHF.R.U64 R6, R20, 0x10, R21 ;  /* 0x0000001014067819 */ /* 0x000fe20000001215 */
[----:B------:R-:W-:Y:S01]  /*c030*/  IMAD.SHL.U32 R0, R0, 0x400, RZ ;  /* 0x0000040000007824 */ /* 0x000fe200078e00ff */
[----:B------:R-:W-:-:S02]  /*c040*/  LOP3.LUT R5, R5, R48, RZ, 0x3c, !PT ;  /* 0x0000003005057212 */ /* 0x000fc400078e3cff */
[----:B------:R-:W-:Y:S02]  /*c050*/  PRMT R18, R26, 0x5432, R6 ;  /* 0x000054321a127816 */ /* 0x000fe40000000006 */
[----:B------:R-:W-:Y:S02]  /*c060*/  LOP3.LUT R0, R0, 0x7fffe000, RZ, 0xc0, !PT ;  /* 0x7fffe00000007812 */ /* 0x000fe400078ec0ff */
[----:B------:R-:W-:Y:S01]  /*c070*/  SHF.R.U64 R16, R22, 0x10, R23 ;  /* 0x0000001016107819 */ /* 0x000fe20000001217 */
[----:B------:R-:W-:Y:S01]  /*c080*/  IMAD.U32 R35, R18, 0x10000, RZ ;  /* 0x0001000012237824 */ /* 0x000fe200078e00ff */
[----:B------:R-:W-:Y:S02]  /*c090*/  IADD3 R0, R5, R0, R44 ;  /* 0x0000000005007210 */ /* 0x000fe40007ffe02c */
[----:B------:R-:W-:Y:S02]  /*c0a0*/  SHF.R.U32.HI R5, RZ, 0x10, R19 ;  /* 0x00000010ff057819 */ /* 0x000fe40000011613 */
[----:B------:R-:W-:Y:S01]  /*c0b0*/  PRMT R19, R26, 0x5410, R7 ;  /* 0x000054101a137816 */ /* 0x000fe20000000007 */
[----:B------:R-:W-:Y:S01]  /*c0c0*/  IMAD.SHL.U32 R45, R0, 0x2, RZ ;  /* 0x00000002002d7824 */ /* 0x000fe200078e00ff */
[----:B------:R-:W-:-:S02]  /*c0d0*/  SHF.R.U32.HI R0, RZ, 0x10, R17 ;  /* 0x00000010ff007819 */ /* 0x000fc40000011611 */
[----:B------:R-:W-:Y:S01]  /*c0e0*/  SHF.R.U32.HI R17, RZ, 0x10, R23 ;  /* 0x00000010ff117819 */ /* 0x000fe20000011617 */
[----:B------:R-:W-:Y:S01]  /*c0f0*/  IMAD.U32 R49, R19, 0x10000, RZ ;  /* 0x0001000013317824 */ /* 0x000fe200078e00ff */
[----:B------:R-:W2:Y:S01]  /*c100*/  LDS.128 R8, [R45+0x100] ;  /* 0x000100002d087984 */ /* 0x000ea20000000c00 */
[C---:B------:R-:W-:Y:S02]  /*c110*/  PRMT R23, R27.reuse, 0x5432, R24 ;  /* 0x000054321b177816 */ /* 0x040fe40000000018 */
[----:B------:R-:W-:Y:S01]  /*c120*/  PRMT R22, R27, 0x5410, R0 ;  /* 0x000054101b167816 */ /* 0x000fe20000000000 */
[----:B-1----:R-:W-:Y:S01]  /*c130*/  IMAD.U32 R25, R14, 0x10000, RZ ;  /* 0x000100000e197824 */ /* 0x002fe200078e00ff */
[----:B------:R-:W-:Y:S01]  /*c140*/  PRMT R27, R29, 0x5432, R16 ;  /* 0x000054321d1b7816 */ /* 0x000fe20000000010 */
[C---:B------:R-:W-:Y:S01]  /*c150*/  IMAD.U32 R16, R12.reuse, 0x10000, RZ ;  /* 0x000100000c107824 */ /* 0x040fe200078e00ff */
[----:B------:R-:W-:Y:S01]  /*c160*/  LOP3.LUT R20, R12, 0xffff0000, RZ, 0xc0, !PT ;  /* 0xffff00000c147812 */ /* 0x000fe200078ec0ff */
[----:B------:R-:W-:Y:S01]  /*c170*/  IMAD.U32 R34, R23, 0x10000, RZ ;  /* 0x0001000017227824 */ /* 0x000fe200078e00ff */
[----:B------:R-:W-:-:S02]  /*c180*/  PRMT R26, R29, 0x5410, R17 ;  /* 0x000054101d1a7816 */ /* 0x000fc40000000011 */
[----:B------:R-:W-:Y:S02]  /*c190*/  PRMT R28, R28, 0x5410, R5 ;  /* 0x000054101c1c7816 */ /* 0x000fe40000000005 */
[C---:B------:R-:W-:Y:S02]  /*c1a0*/  SHF.L.U32 R17, R13.reuse, 0x10, RZ ;  /* 0x000000100d117819 */ /* 0x040fe400000006ff */
[----:B------:R-:W-:Y:S01]  /*c1b0*/  LOP3.LUT R21, R13, 0xffff0000, RZ, 0xc0, !PT ;  /* 0xffff00000d157812 */ /* 0x000fe200078ec0ff */
[C---:B------:R-:W-:Y:S01]  /*c1c0*/  IMAD.U32 R13, R15.reuse, 0x10000, RZ ;  /* 0x000100000f0d7824 */ /* 0x040fe200078e00ff */
[----:B------:R-:W-:Y:S02]  /*c1d0*/  LOP3.LUT R29, R15, 0xffff0000, RZ, 0xc0, !PT ;  /* 0xffff00000f1d7812 */ /* 0x000fe400078ec0ff */
[----:B------:R-:W-:Y:S02]  /*c1e0*/  LOP3.LUT R32, R14, 0xffff0000, RZ, 0xc0, !PT ;  /* 0xffff00000e207812 */ /* 0x000fe400078ec0ff */
[----:B------:R-:W-:Y:S01]  /*c1f0*/  LOP3.LUT R18, R18, 0xffff0000, RZ, 0xc0, !PT ;  /* 0xffff000012127812 */ /* 0x000fe200078ec0ff */
[C---:B--2---:R-:W-:Y:S01]  /*c200*/  IMAD.U32 R0, R8.reuse, 0x10000, RZ ;  /* 0x0001000008007824 */ /* 0x044fe200078e00ff */
[----:B------:R-:W-:Y:S01]  /*c210*/  LOP3.LUT R12, R8, 0xffff0000, RZ, 0xc0, !PT ;  /* 0xffff0000080c7812 */ /* 0x000fe200078ec0ff */
[----:B------:R-:W-:Y:S01]  /*c220*/  IMAD.U32 R6, R11, 0x10000, RZ ;  /* 0x000100000b067824 */ /* 0x000fe200078e00ff */
[----:B------:R-:W-:Y:S01]  /*c230*/  SHF.L.U32 R7, R9, 0x10, RZ ;  /* 0x0000001009077819 */ /* 0x000fe200000006ff */
[C---:B------:R-:W-:Y:S01]  /*c240*/  FMUL.FTZ R8, R0.reuse, R35 ;  /* 0x0000002300087220 */ /* 0x040fe20000410000 */
[----:B------:R-:W-:Y:S01]  /*c250*/  LOP3.LUT R15, R11, 0xffff0000, RZ, 0xc0, !PT ;  /* 0xffff00000b0f7812 */ /* 0x000fe200078ec0ff */
[-C--:B------:R-:W-:Y:S01]  /*c260*/  FMUL.FTZ R5, R0, R34.reuse ;  /* 0x0000002200057220 */ /* 0x080fe20000410000 */
[----:B------:R-:W-:Y:S01]  /*c270*/  SHF.L.U32 R14, R10, 0x10, RZ ;  /* 0x000000100a0e7819 */ /* 0x000fe200000006ff */
[----:B------:R-:W-:Y:S01]  /*c280*/  FFMA.FTZ R48, R16, R34, -R8 ;  /* 0x0000002210307223 */ /* 0x000fe20000010808 */
[----:B------:R-:W-:Y:S01]  /*c290*/  LOP3.LUT R24, R10, 0xffff0000, RZ, 0xc0, !PT ;  /* 0xffff00000a187812 */ /* 0x000fe200078ec0ff */
[----:B------:R-:W-:Y:S01]  /*c2a0*/  IMAD.U32 R11, R26, 0x10000, RZ ;  /* 0x000100001a0b7824 */ /* 0x000fe200078e00ff */
[----:B------:R-:W-:Y:S01]  /*c2b0*/  SHF.L.U32 R8, R28, 0x10, RZ ;  /* 0x000000101c087819 */ /* 0x000fe200000006ff */
[----:B------:R-:W-:Y:S01]  /*c2c0*/  IMAD.U32 R10, R22, 0x10000, RZ ;  /* 0x00010000160a7824 */ /* 0x000fe200078e00ff */
[----:B------:R-:W-:Y:S01]  /*c2d0*/  LOP3.LUT R9, R9, 0xffff0000, RZ, 0xc0, !PT ;  /* 0xffff000009097812 */ /* 0x000fe200078ec0ff */
[----:B------:R-:W-:-:S02]  /*c2e0*/  FMUL.FTZ R0, R7, R49 ;  /* 0x0000003107007220 */ /* 0x000fc40000410000 */
[----:B------:R-:W-:Y:S01]  /*c2f0*/  FFMA.FTZ R46, R16, R35, R5 ;  /* 0x00000023102e7223 */ /* 0x000fe20000010005 */
[----:B------:R-:W-:Y:S01]  /*c300*/  LOP3.LUT R16, R33, 0xffff0000, RZ, 0xc0, !PT ;  /* 0xffff000021107812 */ /* 0x000fe200078ec0ff */
[CC--:B------:R-:W-:Y:S02]  /*c310*/  FMUL.FTZ R5, R6.reuse, R11.reuse ;  /* 0x0000000b06057220 */ /* 0x0c0fe40000410000 */
[----:B------:R-:W-:Y:S02]  /*c320*/  FFMA.FTZ R44, R17, R10, -R0 ;  /* 0x0000000a112c7223 */ /* 0x000fe40000010800 */
[-C--:B------:R-:W-:Y:S02]  /*c330*/  FMUL.FTZ R0, R6, R8.reuse ;  /* 0x0000000806007220 */ /* 0x080fe40000410000 */
[----:B------:R-:W-:Y:S01]  /*c340*/  FFMA.FTZ R35, R13, R8, -R5 ;  /* 0x000000080d237223 */ /* 0x000fe20000010805 */
[----:B------:R-:W-:Y:S01]  /*c350*/  LOP3.LUT R5, R23, 0xffff0000, RZ, 0xc0, !PT ;  /* 0xffff000017057812 */ /* 0x000fe200078ec0ff */
[----:B------:R-:W-:Y:S01]  /*c360*/  FFMA.FTZ R23, R13, R11, R0 ;  /* 0x0000000b0d177223 */ /* 0x000fe20000010000 */
[----:B------:R-:W-:Y:S01]  /*c370*/  LOP3.LUT R11, R22, 0xffff0000, RZ, 0xc0, !PT ;  /* 0xffff0000160b7812 */ /* 0x000fe200078ec0ff */
[----:B------:R-:W-:-:S02]  /*c380*/  FMUL.FTZ R0, R12, R18 ;  /* 0x000000120c007220 */ /* 0x000fc40000410000 */
[----:B------:R-:W-:Y:S01]  /*c390*/  FMUL.FTZ R7, R7, R10 ;  /* 0x0000000a07077220 */ /* 0x000fe20000410000 */
[----:B------:R-:W-:Y:S01]  /*c3a0*/  LOP3.LUT R10, R19, 0xffff0000, RZ, 0xc0, !PT ;  /* 0xffff0000130a7812 */ /* 0x000fe200078ec0ff */
[-C--:B------:R-:W-:Y:S02]  /*c3b0*/  FMUL.FTZ R6, R12, R5.reuse ;  /* 0x000000050c067220 */ /* 0x080fe40000410000 */
[----:B------:R-:W-:Y:S02]  /*c3c0*/  FFMA.FTZ R12, R20, R5, -R0 ;  /* 0x00000005140c7223 */ /* 0x000fe40000010800 */
[----:B------:R-:W-:Y:S01]  /*c3d0*/  FFMA.FTZ R34, R17, R49, R7 ;  /* 0x0000003111227223 */ /* 0x000fe20000010007 */
[----:B------:R-:W-:Y:S01]  /*c3e0*/  LOP3.LUT R17, R26, 0xffff0000, RZ, 0xc0, !PT ;  /* 0xffff00001a117812 */ /* 0x000fe200078ec0ff */
[----:B------:R-:W-:Y:S01]  /*c3f0*/  FMUL.FTZ R0, R9, R11 ;  /* 0x0000000b09007220 */ /* 0x000fe20000410000 */
[----:B------:R-:W-:Y:S01]  /*c400*/  F2FP.BF16.PACK_AB R12, R12, R48 ;  /* 0x000000300c0c723e */ /* 0x000fe200000010ff */
[----:B------:R-:W-:-:S02]  /*c410*/  IMAD.U32 R19, R27, 0x10000, RZ ;  /* 0x000100001b137824 */ /* 0x000fc400078e00ff */
[----:B------:R-:W-:Y:S02]  /*c420*/  IMAD.U32 R7, R33, 0x10000, RZ ;  /* 0x0001000021077824 */ /* 0x000fe400078e00ff */
[----:B------:R-:W-:Y:S02]  /*c430*/  FMUL.FTZ R5, R9, R10 ;  /* 0x0000000a09057220 */ /* 0x000fe40000410000 */
[----:B------:R-:W-:Y:S01]  /*c440*/  FFMA.FTZ R8, R20, R18, R6 ;  /* 0x0000001214087223 */ /* 0x000fe20000010006 */
[----:B------:R-:W-:Y:S01]  /*c450*/  LOP3.LUT R18, R27, 0xffff0000, RZ, 0xc0, !PT ;  /* 0xffff00001b127812 */ /* 0x000fe200078ec0ff */
[C---:B------:R-:W-:Y:S02]  /*c460*/  FFMA.FTZ R9, R21.reuse, R10, R0 ;  /* 0x0000000a15097223 */ /* 0x040fe40000010000 */
[----:B------:R-:W-:Y:S01]  /*c470*/  FMUL.FTZ R6, R14, R19 ;  /* 0x000000130e067220 */ /* 0x000fe20000410000 */
[----:B------:R-:W-:Y:S01]  /*c480*/  F2FP.BF16.PACK_AB R8, R8, R46 ;  /* 0x0000002e0808723e */ /* 0x000fe200000010ff */
[----:B------:R-:W-:Y:S01]  /*c490*/  FMUL.FTZ R0, R14, R7 ;  /* 0x000000070e007220 */ /* 0x000fe20000410000 */
[----:B------:R-:W-:Y:S01]  /*c4a0*/  LOP3.LUT R14, R28, 0xffff0000, RZ, 0xc0, !PT ;  /* 0xffff00001c0e7812 */ /* 0x000fe200078ec0ff */
[----:B------:R-:W-:Y:S01]  /*c4b0*/  FFMA.FTZ R13, R21, R11, -R5 ;  /* 0x0000000b150d7223 */ /* 0x000fe20000010805 */
[----:B------:R-:W-:Y:S01]  /*c4c0*/  F2FP.BF16.PACK_AB R9, R9, R34 ;  /* 0x000000220909723e */ /* 0x000fe200000010ff */
[----:B------:R-:W-:-:S02]  /*c4d0*/  FFMA.FTZ R11, R25, R7, -R6 ;  /* 0x00000007190b7223 */ /* 0x000fc40000010806 */
[----:B------:R-:W-:Y:S01]  /*c4e0*/  FFMA.FTZ R10, R25, R19, R0 ;  /* 0x00000013190a7223 */ /* 0x000fe20000010000 */
[----:B------:R-:W-:Y:S01]  /*c4f0*/  F2FP.BF16.PACK_AB R13, R13, R44 ;  /* 0x0000002c0d0d723e */ /* 0x000fe200000010ff */
[C---:B------:R-:W-:Y:S02]  /*c500*/  FMUL.FTZ R7, R24.reuse, R18 ;  /* 0x0000001218077220 */ /* 0x040fe40000410000 */
[C---:B------:R-:W-:Y:S02]  /*c510*/  FMUL.FTZ R5, R15.reuse, R17 ;  /* 0x000000110f057220 */ /* 0x040fe40000410000 */
[----:B------:R-:W-:Y:S02]  /*c520*/  FMUL.FTZ R6, R24, R16 ;  /* 0x0000001018067220 */ /* 0x000fe40000410000 */
[----:B------:R-:W-:Y:S02]  /*c530*/  FMUL.FTZ R0, R15, R14 ;  /* 0x0000000e0f007220 */ /* 0x000fe40000410000 */
[----:B------:R-:W-:-:S02]  /*c540*/  FFMA.FTZ R7, R32, R16, -R7 ;  /* 0x0000001020077223 */ /* 0x000fc40000010807 */
[----:B------:R-:W-:Y:S02]  /*c550*/  FFMA.FTZ R5, R29, R14, -R5 ;  /* 0x0000000e1d057223 */ /* 0x000fe40000010805 */
[----:B------:R-:W-:Y:S01]  /*c560*/  FFMA.FTZ R6, R32, R18, R6 ;  /* 0x0000001220067223 */ /* 0x000fe20000010006 */
[----:B------:R-:W-:Y:S01]  /*c570*/  F2FP.BF16.PACK_AB R14, R7, R11 ;  /* 0x0000000b070e723e */ /* 0x000fe200000010ff */
[----:B------:R-:W-:Y:S01]  /*c580*/  FFMA.FTZ R0, R29, R17, R0 ;  /* 0x000000111d007223 */ /* 0x000fe20000010000 */
[----:B------:R-:W-:Y:S02]  /*c590*/  F2FP.BF16.PACK_AB R15, R5, R35 ;  /* 0x00000023050f723e */ /* 0x000fe400000010ff */
[----:B------:R-:W-:Y:S02]  /*c5a0*/  F2FP.BF16.PACK_AB R10, R6, R10 ;  /* 0x0000000a060a723e */ /* 0x000fe400000010ff */
[----:B------:R-:W-:Y:S01]  /*c5b0*/  F2FP.BF16.PACK_AB R11, R0, R23 ;  /* 0x00000017000b723e */ /* 0x000fe200000010ff */
[----:B------:R1:W-:Y:S04]  /*c5c0*/  STS.128 [R47+0x100], R12 ;  /* 0x0001000c2f007388 */ /* 0x0003e80000000c00 */
[----:B------:R1:W-:Y:S02]  /*c5d0*/  STS.128 [R45+0x100], R8 ;  /* 0x000100082d007388 */ /* 0x0003e40000000c00 */
.L_x_615:
[----:B------:R-:W-:Y:S05]  /*c5e0*/  BSYNC B0 ;  /* 0x0000000000007941 */ /* 0x000fea0003800000 */
.L_x_614:
[----:B------:R-:W-:Y:S01]  /*c5f0*/  IADD3 R0, R69, 0x20, RZ ;  /* 0x0000002045007810 */ /* 0x000fe20007ffe0ff */
        /* <DEDUP_REMOVED lines=9> */
[----:B-1----:R-:W-:Y:S01]  /*c690*/  SHF.R.S32.HI R10, RZ, 0x1f, R7 ;  /* 0x0000001fff0a7819 */ /* 0x002fe20000011407 */
[----:B------:R-:W-:Y:S01]  /*c6a0*/  IMAD.SHL.U32 R8, R7, 0x8, RZ ;  /* 0x0000000807087824 */ /* 0x000fe200078e00ff */
[----:B------:R-:W-:Y:S01]  /*c6b0*/  LOP3.LUT R0, R6, 0x1c0, RZ, 0xc0, !PT ;  /* 0x000001c006007812 */ /* 0x000fe200078ec0ff */
[----:B------:R-:W-:Y:S01]  /*c6c0*/  IMAD.SHL.U32 R6, R5, 0x40, RZ ;  /* 0x0000004005067824 */ /* 0x000fe200078e00ff */
[----:B------:R-:W-:-:S02]  /*c6d0*/  LEA.HI R7, R10, R7, RZ, 0x3 ;  /* 0x000000070a077211 */ /* 0x000fc400078f18ff */
[C---:B------:R-:W-:Y:S02]  /*c6e0*/  LOP3.LUT R9, R0.reuse, 0x38, R30, 0xf8, !PT ;  /* 0x0000003800097812 */ /* 0x040fe400078ef81e */
[----:B------:R-:W-:Y:S02]  /*c6f0*/  SHF.R.U32.HI R5, RZ, 0x3, R0 ;  /* 0x00000003ff057819 */ /* 0x000fe40000011600 */
[----:B------:R-:W-:Y:S01]  /*c700*/  LOP3.LUT R8, R0, 0x38, R8, 0xf8, !PT ;  /* 0x0000003800087812 */ /* 0x000fe200078ef808 */
[----:B------:R-:W-:Y:S01]  /*c710*/  IMAD.SHL.U32 R0, R7, 0x400, RZ ;  /* 0x0000040007007824 */ /* 0x000fe200078e00ff */
[----:B------:R-:W-:Y:S02]  /*c720*/  LOP3.LUT R6, R6, 0xfffffe00, RZ, 0xc0, !PT ;  /* 0xfffffe0006067812 */ /* 0x000fe400078ec0ff */
[----:B------:R-:W-:Y:S02]  /*c730*/  SHF.R.U64 R18, R38, 0x10, R39 ;  /* 0x0000001026127819 */ /* 0x000fe40000001227 */
[----:B------:R-:W-:-:S02]  /*c740*/  LOP3.LUT R9, R6, R9, R5, 0xf6, !PT ;  /* 0x0000000906097212 */ /* 0x000fc400078ef605 */
[----:B------:R-:W-:Y:S02]  /*c750*/  LOP3.LUT R5, R8, R5, RZ, 0x3c, !PT ;  /* 0x0000000508057212 */ /* 0x000fe400078e3cff */
[----:B------:R-:W-:Y:S01]  /*c760*/  LOP3.LUT R0, R0, 0x7fffe000, RZ, 0xc0, !PT ;  /* 0x7fffe00000007812 */ /* 0x000fe200078ec0ff */
[----:B------:R-:W-:Y:S01]  /*c770*/  IMAD.SHL.U32 R45, R9, 0x2, RZ ;  /* 0x00000002092d7824 */ /* 0x000fe200078e00ff */
[----:B------:R-:W-:Y:S02]  /*c780*/  SHF.R.U32.HI R17, RZ, 0x10, R37 ;  /* 0x00000010ff117819 */ /* 0x000fe40000011625 */
[----:B------:R-:W-:Y:S02]  /*c790*/  IADD3 R0, R5, R0, R6 ;  /* 0x0000000005007210 */ /* 0x000fe40007ffe006 */
[----:B------:R-:W1:Y:S01]  /*c7a0*/  LDS.128 R12, [R45+0x100] ;  /* 0x000100002d0c7984 */ /* 0x000e620000000c00 */
[--C-:B------:R-:W-:Y:S02]  /*c7b0*/  SHF.R.U32.HI R5, RZ, 0x10, R41.reuse ;  /* 0x00000010ff057819 */ /* 0x100fe40000011629 */
[----:B------:R-:W-:Y:S01]  /*c7c0*/  IMAD.SHL.U32 R44, R0, 0x2, RZ ;  /* 0x00000002002c7824 */ /* 0x000fe200078e00ff */
[----:B------:R-:W-:-:S02]  /*c7d0*/  SHF.R.U64 R0, R40, 0x10, R41 ;  /* 0x0000001028007819 */ /* 0x000fc40000001229 */
[----:B------:R-:W-:Y:S02]  /*c7e0*/  PRMT R24, R70, 0x5410, R5 ;  /* 0x0000541046187816 */ /* 0x000fe40000000005 */
[----:B------:R-:W2:Y:S01]  /*c7f0*/  LDS.128 R8, [R44+0x100] ;  /* 0x000100002c087984 */ /* 0x000ea20000000c00 */
[----:B------:R-:W-:Y:S02]  /*c800*/  PRMT R5, R51, 0x5432, R16 ;  /* 0x0000543233057816 */ /* 0x000fe40000000010 */
[----:B------:R-:W-:Y:S02]  /*c810*/  SHF.R.U64 R6, R42, 0x10, R43 ;  /* 0x000000102a067819 */ /* 0x000fe4000000122b */
[----:B------:R-:W-:Y:S01]  /*c820*/  PRMT R21, R70, 0x5432, R0 ;  /* 0x0000543246157816 */ /* 0x000fe20000000000 */
[----:B------:R-:W-:Y:S01]  /*c830*/  IMAD.U32 R34, R5, 0x10000, RZ ;  /* 0x0001000005227824 */ /* 0x000fe200078e00ff */
[----:B------:R-:W-:Y:S02]  /*c840*/  SHF.R.U32.HI R19, RZ, 0x10, R39 ;  /* 0x00000010ff137819 */ /* 0x000fe40000011627 */
[----:B------:R-:W-:-:S02]  /*c850*/  SHF.R.U32.HI R7, RZ, 0x10, R43 ;  /* 0x00000010ff077819 */ /* 0x000fc4000001162b */
[C---:B------:R-:W-:Y:S02]  /*c860*/  PRMT R29, R72.reuse, 0x5432, R6 ;  /* 0x00005432481d7816 */ /* 0x040fe40000000006 */
[----:B------:R-:W-:Y:S02]  /*c870*/  PRMT R27, R71, 0x5432, R18 ;  /* 0x00005432471b7816 */ /* 0x000fe40000000012 */
[----:B------:R-:W-:Y:S02]  /*c880*/  PRMT R20, R51, 0x5410, R17 ;  /* 0x0000541033147816 */ /* 0x000fe40000000011 */
[----:B------:R-:W-:Y:S02]  /*c890*/  PRMT R26, R71, 0x5410, R19 ;  /* 0x00005410471a7816 */ /* 0x000fe40000000013 */
[----:B------:R-:W-:Y:S02]  /*c8a0*/  LOP3.LUT R36, R5, 0xffff0000, RZ, 0xc0, !PT ;  /* 0xffff000005247812 */ /* 0x000fe400078ec0ff */
[----:B------:R-:W-:Y:S01]  /*c8b0*/  PRMT R28, R72, 0x5410, R7 ;  /* 0x00005410481c7816 */ /* 0x000fe20000000007 */
[C---:B-1----:R-:W-:Y:S01]  /*c8c0*/  IMAD.U32 R25, R14.reuse, 0x10000, RZ ;  /* 0x000100000e197824 */ /* 0x042fe200078e00ff */
[----:B------:R-:W-:Y:S01]  /*c8d0*/  LOP3.LUT R33, R14, 0xffff0000, RZ, 0xc0, !PT ;  /* 0xffff00000e217812 */ /* 0x000fe200078ec0ff */
[C---:B------:R-:W-:Y:S01]  /*c8e0*/  IMAD.U32 R16, R12.reuse, 0x10000, RZ ;  /* 0x000100000c107824 */ /* 0x040fe200078e00ff */
[----:B------:R-:W-:Y:S01]  /*c8f0*/  LOP3.LUT R18, R12, 0xffff0000, RZ, 0xc0, !PT ;  /* 0xffff00000c127812 */ /* 0x000fe200078ec0ff */
[----:B------:R-:W-:Y:S01]  /*c900*/  IMAD.U32 R14, R21, 0x10000, RZ ;  /* 0x00010000150e7824 */ /* 0x000fe200078e00ff */
[C---:B------:R-:W-:Y:S01]  /*c910*/  LOP3.LUT R22, R13.reuse, 0xffff0000, RZ, 0xc0, !PT ;  /* 0xffff00000d167812 */ /* 0x040fe200078ec0ff */
[----:B------:R-:W-:Y:S01]  /*c920*/  IMAD.U32 R17, R13, 0x10000, RZ ;  /* 0x000100000d117824 */ /* 0x000fe200078e00ff */
[C---:B------:R-:W-:Y:S01]  /*c930*/  LOP3.LUT R32, R15.reuse, 0xffff0000, RZ, 0xc0, !PT ;  /* 0xffff00000f207812 */ /* 0x040fe200078ec0ff */
[----:B--2---:R-:W-:Y:S01]  /*c940*/  IMAD.U32 R13, R10, 0x10000, RZ ;  /* 0x000100000a0d7824 */ /* 0x004fe200078e00ff */
[C---:B------:R-:W-:Y:S01]  /*c950*/  SHF.L.U32 R0, R8.reuse, 0x10, RZ ;  /* 0x0000001008007819 */ /* 0x040fe200000006ff */
[----:B------:R-:W-:Y:S01]  /*c960*/  IMAD.U32 R19, R15, 0x10000, RZ ;  /* 0x000100000f137824 */ /* 0x000fe200078e00ff */
[----:B------:R-:W-:Y:S01]  /*c970*/  LOP3.LUT R6, R8, 0xffff0000, RZ, 0xc0, !PT ;  /* 0xffff000008067812 */ /* 0x000fe200078ec0ff */
[C---:B------:R-:W-:Y:S01]  /*c980*/  IMAD.U32 R8, R9.reuse, 0x10000, RZ ;  /* 0x0001000009087824 */ /* 0x040fe200078e00ff */
[----:B------:R-:W-:Y:S01]  /*c990*/  LOP3.LUT R12, R9, 0xffff0000, RZ, 0xc0, !PT ;  /* 0xffff0000090c7812 */ /* 0x000fe200078ec0ff */
[----:B------:R-:W-:Y:S01]  /*c9a0*/  FMUL.FTZ R9, R0, R34 ;  /* 0x0000002200097220 */ /* 0x000fe20000410000 */
[----:B------:R-:W-:Y:S01]  /*c9b0*/  LOP3.LUT R23, R10, 0xffff0000, RZ, 0xc0, !PT ;  /* 0xffff00000a177812 */ /* 0x000fe200078ec0ff */
[----:B------:R-:W-:Y:S01]  /*c9c0*/  IMAD.U32 R7, R11, 0x10000, RZ ;  /* 0x000100000b077824 */ /* 0x000fe200078e00ff */
[----:B------:R-:W-:Y:S01]  /*c9d0*/  LOP3.LUT R10, R21, 0xffff0000, RZ, 0xc0, !PT ;  /* 0xffff0000150a7812 */ /* 0x000fe200078ec0ff */
[----:B------:R-:W-:Y:S01]  /*c9e0*/  FMUL.FTZ R5, R0, R14 ;  /* 0x0000000e00057220 */ /* 0x000fe20000410000 */
[----:B------:R-:W-:Y:S01]  /*c9f0*/  LOP3.LUT R15, R11, 0xffff0000, RZ, 0xc0, !PT ;  /* 0xffff00000b0f7812 */ /* 0x000fe200078ec0ff */
[----:B------:R-:W-:-:S02]  /*ca00*/  IMAD.U32 R11, R20, 0x10000, RZ ;  /* 0x00010000140b7824 */ /* 0x000fc400078e00ff */
[----:B------:R-:W-:Y:S01]  /*ca10*/  FFMA.FTZ R38, R16, R14, -R9 ;  /* 0x0000000e10267223 */ /* 0x000fe20000010809 */
[----:B------:R-:W-:Y:S01]  /*ca20*/  SHF.L.U32 R9, R24, 0x10, RZ ;  /* 0x0000001018097819 */ /* 0x000fe200000006ff */
[----:B------:R-:W-:Y:S02]  /*ca30*/  FMUL.FTZ R0, R6, R36 ;  /* 0x0000002406007220 */ /* 0x000fe40000410000 */
[----:B------:R-:W-:Y:S01]  /*ca40*/  FFMA.FTZ R37, R16, R34, R5 ;  /* 0x0000002210257223 */ /* 0x000fe20000010005 */
[----:B------:R-:W-:Y:S01]  /*ca50*/  LOP3.LUT R16, R27, 0xffff0000, RZ, 0xc0, !PT ;  /* 0xffff00001b107812 */ /* 0x000fe200078ec0ff */
[-C--:B------:R-:W-:Y:S02]  /*ca60*/  FMUL.FTZ R6, R6, R10.reuse ;  /* 0x0000000a06067220 */ /* 0x080fe40000410000 */
[----:B------:R-:W-:Y:S02]  /*ca70*/  FMUL.FTZ R5, R8, R11 ;  /* 0x0000000b08057220 */ /* 0x000fe40000410000 */
[----:B------:R-:W-:-:S02]  /*ca80*/  FFMA.FTZ R35, R18, R10, -R0 ;  /* 0x0000000a12237223 */ /* 0x000fc40000010800 */
[----:B------:R-:W-:Y:S02]  /*ca90*/  IMAD.U32 R14, R26, 0x10000, RZ ;  /* 0x000100001a0e7824 */ /* 0x000fe400078e00ff */
[-C--:B------:R-:W-:Y:S01]  /*caa0*/  FMUL.FTZ R0, R8, R9.reuse ;  /* 0x0000000908007220 */ /* 0x080fe20000410000 */
[----:B------:R-:W-:Y:S01]  /*cab0*/  LOP3.LUT R8, R24, 0xffff0000, RZ, 0xc0, !PT ;  /* 0xffff000018087812 */ /* 0x000fe200078ec0ff */
[----:B------:R-:W-:Y:S02]  /*cac0*/  FFMA.FTZ R34, R18, R36, R6 ;  /* 0x0000002412227223 */ /* 0x000fe40000010006 */
[C---:B------:R-:W-:Y:S01]  /*cad0*/  FFMA.FTZ R21, R17.reuse, R9, -R5 ;  /* 0x0000000911157223 */ /* 0x040fe20000010805 */
[----:B------:R-:W-:Y:S01]  /*cae0*/  LOP3.LUT R9, R20, 0xffff0000, RZ, 0xc0, !PT ;  /* 0xffff000014097812 */ /* 0x000fe200078ec0ff */
[----:B------:R-:W-:Y:S02]  /*caf0*/  IMAD.U32 R6, R28, 0x10000, RZ ;  /* 0x000100001c067824 */ /* 0x000fe400078e00ff */
[----:B------:R-:W-:-:S02]  /*cb00*/  FFMA.FTZ R18, R17, R11, R0 ;  /* 0x0000000b11127223 */ /* 0x000fc40000010000 */
[C---:B------:R-:W-:Y:S02]  /*cb10*/  FMUL.FTZ R5, R7.reuse, R14 ;  /* 0x0000000e07057220 */ /* 0x040fe40000410000 */
[-C--:B------:R-:W-:Y:S02]  /*cb20*/  FMUL.FTZ R0, R7, R6.reuse ;  /* 0x0000000607007220 */ /* 0x080fe40000410000 */
[----:B------:R-:W-:Y:S02]  /*cb30*/  IMAD.U32 R10, R27, 0x10000, RZ ;  /* 0x000100001b0a7824 */ /* 0x000fe400078e00ff */
[----:B------:R-:W-:Y:S02]  /*cb40*/  IMAD.U32 R11, R29, 0x10000, RZ ;  /* 0x000100001d0b7824 */ /* 0x000fe400078e00ff */
[----:B------:R-:W-:Y:S02]  /*cb50*/  FMUL.FTZ R7, R12, R9 ;  /* 0x000000090c077220 */ /* 0x000fe40000410000 */
[----:B------:R-:W-:-:S02]  /*cb60*/  FFMA.FTZ R17, R19, R6, -R5 ;  /* 0x0000000613117223 */ /* 0x000fc40000010805 */
[----:B------:R-:W-:Y:S02]  /*cb70*/  FFMA.FTZ R19, R19, R14, R0 ;  /* 0x0000000e13137223 */ /* 0x000fe40000010000 */
[C---:B------:R-:W-:Y:S02]  /*cb80*/  FMUL.FTZ R5, R13.reuse, R10 ;  /* 0x0000000a0d057220 */ /* 0x040fe40000410000 */
[-C--:B------:R-:W-:Y:S01]  /*cb90*/  FMUL.FTZ R0, R13, R11.reuse ;  /* 0x0000000b0d007220 */ /* 0x080fe20000410000 */
[----:B------:R-:W-:Y:S01]  /*cba0*/  LOP3.LUT R13, R26, 0xffff0000, RZ, 0xc0, !PT ;  /* 0xffff00001a0d7812 */ /* 0x000fe200078ec0ff */
[-C--:B------:R-:W-:Y:S01]  /*cbb0*/  FMUL.FTZ R6, R12, R8.reuse ;  /* 0x000000080c067220 */ /* 0x080fe20000410000 */
[----:B------:R-:W-:Y:S01]  /*cbc0*/  LOP3.LUT R12, R28, 0xffff0000, RZ, 0xc0, !PT ;  /* 0xffff00001c0c7812 */ /* 0x000fe200078ec0ff */
[----:B------:R-:W-:Y:S01]  /*cbd0*/  FFMA.FTZ R14, R22, R8, -R7 ;  /* 0x00000008160e7223 */ /* 0x000fe20000010807 */
[----:B------:R-:W-:Y:S01]  /*cbe0*/  LOP3.LUT R8, R29, 0xffff0000, RZ, 0xc0, !PT ;  /* 0xffff00001d087812 */ /* 0x000fe200078ec0ff */
[----:B------:R-:W-:-:S02]  /*cbf0*/  FFMA.FTZ R11, R25, R11, -R5 ;  /* 0x0000000b190b7223 */ /* 0x000fc40000010805 */
[----:B------:R-:W-:Y:S02]  /*cc00*/  FFMA.FTZ R9, R22, R9, R6 ;  /* 0x0000000916097223 */ /* 0x000fe40000010006 */
[----:B------:R-:W-:Y:S02]  /*cc10*/  FFMA.FTZ R10, R25, R10, R0 ;  /* 0x0000000a190a7223 */ /* 0x000fe40000010000 */
[----:B------:R-:W-:Y:S01]  /*cc20*/  FMUL.FTZ R7, R23, R16 ;  /* 0x0000001017077220 */ /* 0x000fe20000410000 */
[----:B------:R-:W-:Y:S01]  /*cc30*/  F2FP.BF16.PACK_AB R9, R9, R18 ;  /* 0x000000120909723e */ /* 0x000fe200000010ff */
[----:B------:R-:W-:Y:S02]  /*cc40*/  FMUL.FTZ R5, R15, R13 ;  /* 0x0000000d0f057220 */ /* 0x000fe40000410000 */
[----:B------:R-:W-:Y:S02]  /*cc50*/  FMUL.FTZ R6, R23, R8 ;  /* 0x0000000817067220 */ /* 0x000fe40000410000 */
[----:B------:R-:W-:-:S02]  /*cc60*/  FMUL.FTZ R0, R15, R12 ;  /* 0x0000000c0f007220 */ /* 0x000fc40000410000 */
[----:B------:R-:W-:Y:S01]  /*cc70*/  FFMA.FTZ R7, R33, R8, -R7 ;  /* 0x0000000821077223 */ /* 0x000fe20000010807 */
[----:B------:R-:W-:Y:S01]  /*cc80*/  F2FP.BF16.PACK_AB R8, R34, R37 ;  /* 0x000000252208723e */ /* 0x000fe200000010ff */
[C---:B------:R-:W-:Y:S01]  /*cc90*/  FFMA.FTZ R5, R32.reuse, R12, -R5 ;  /* 0x0000000c20057223 */ /* 0x040fe20000010805 */
[----:B------:R-:W-:Y:S01]  /*cca0*/  F2FP.BF16.PACK_AB R12, R35, R38 ;  /* 0x00000026230c723e */ /* 0x000fe200000010ff */
[----:B------:R-:W-:Y:S02]  /*ccb0*/  FFMA.FTZ R6, R33, R16, R6 ;  /* 0x0000001021067223 */ /* 0x000fe40000010006 */
[----:B------:R-:W-:Y:S01]  /*ccc0*/  FFMA.FTZ R0, R32, R13, R0 ;  /* 0x0000000d20007223 */ /* 0x000fe20000010000 */
[----:B------:R-:W-:Y:S02]  /*ccd0*/  F2FP.BF16.PACK_AB R13, R14, R21 ;  /* 0x000000150e0d723e */ /* 0x000fe400000010ff */
[----:B------:R-:W-:Y:S02]  /*cce0*/  F2FP.BF16.PACK_AB R14, R7, R11 ;  /* 0x0000000b070e723e */ /* 0x000fe400000010ff */
[----:B------:R-:W-:-:S02]  /*ccf0*/  F2FP.BF16.PACK_AB R15, R5, R17 ;  /* 0x00000011050f723e */ /* 0x000fc400000010ff */
[----:B------:R-:W-:Y:S02]  /*cd00*/  F2FP.BF16.PACK_AB R10, R6, R10 ;  /* 0x0000000a060a723e */ /* 0x000fe400000010ff */
[----:B------:R-:W-:Y:S01]  /*cd10*/  F2FP.BF16.PACK_AB R11, R0, R19 ;  /* 0x00000013000b723e */ /* 0x000fe200000010ff */
[----:B------:R1:W-:Y:S04]  /*cd20*/  STS.128 [R45+0x100], R12 ;  /* 0x0001000c2d007388 */ /* 0x0003e80000000c00 */
[----:B------:R1:W-:Y:S02]  /*cd30*/  STS.128 [R44+0x100], R8 ;  /* 0x000100082c007388 */ /* 0x0003e40000000c00 */
.L_x_617:
[----:B------:R-:W-:Y:S05]  /*cd40*/  BSYNC B0 ;  /* 0x0000000000007941 */ /* 0x000fea0003800000 */
.L_x_616:
        /* <DEDUP_REMOVED lines=75> */
[----:B------:R-:W-:Y:S01]  /*d200*/  FMUL.FTZ R0, R8, R9 ;  /* 0x0000000908007220 */ /* 0x000fe20000410000 */
        /* <DEDUP_REMOVED lines=41> */
.L_x_619:
[----:B------:R-:W-:Y:S05]  /*d4a0*/  BSYNC B0 ;  /* 0x0000000000007941 */ /* 0x000fea0003800000 */
.L_x_618:
[----:B------:R-:W-:-:S04]  /*d4b0*/  IADD3 R5, R69, 0x60, RZ ;  /* 0x0000006045057810 */ /* 0x000fc80007ffe0ff */
        /* <DEDUP_REMOVED lines=18> */
[----:B------:R-:W-:Y:S02]  /*d5e0*/  SHF.R.U32.HI R20, RZ, 0x10, R63 ;  /* 0x00000010ff147819 */ /* 0x000fe4000001163f */
        /* <DEDUP_REMOVED lines=10> */
[--C-:B------:R-:W-:Y:S02]  /*d690*/  SHF.R.U64 R6, R66, 0x10, R67.reuse ;  /* 0x0000001042067819 */ /* 0x100fe40000001243 */
[----:B------:R-:W2:Y:S01]  /*d6a0*/  LDS.128 R8, [R34+0x100] ;  /* 0x0001000022087984 */ /* 0x000ea20000000c00 */
[C---:B------:R-:W-:Y:S02]  /*d6b0*/  PRMT R19, R78.reuse, 0x5432, R0 ;  /* 0x000054324e137816 */ /* 0x040fe40000000000 */
[----:B------:R-:W-:Y:S02]  /*d6c0*/  PRMT R0, R77, 0x5432, R16 ;  /* 0x000054324d007816 */ /* 0x000fe40000000010 */
[----:B------:R-:W-:Y:S02]  /*d6d0*/  SHF.R.U32.HI R7, RZ, 0x10, R67 ;  /* 0x00000010ff077819 */ /* 0x000fe40000011643 */
[----:B------:R-:W-:Y:S02]  /*d6e0*/  PRMT R23, R78, 0x5410, R5 ;  /* 0x000054104e177816 */ /* 0x000fe40000000005 */
[----:B------:R-:W-:-:S02]  /*d6f0*/  PRMT R28, R79, 0x5410, R20 ;  /* 0x000054104f1c7816 */ /* 0x000fc40000000014 */
[----:B------:R-:W-:Y:S02]  /*d700*/  PRMT R29, R80, 0x5432, R6 ;  /* 0x00005432501d7816 */ /* 0x000fe40000000006 */
[----:B------:R-:W-:Y:S02]  /*d710*/  PRMT R21, R77, 0x5410, R17 ;  /* 0x000054104d157816 */ /* 0x000fe40000000011 */
[----:B------:R-:W-:Y:S02]  /*d720*/  SHF.R.U64 R18, R62, 0x10, R63 ;  /* 0x000000103e127819 */ /* 0x000fe4000000123f */
[----:B------:R-:W-:Y:S02]  /*d730*/  PRMT R30, R80, 0x5410, R7 ;  /* 0x00005410501e7816 */ /* 0x000fe40000000007 */
[----:B------:R-:W-:Y:S01]  /*d740*/  PRMT R26, R79, 0x5432, R18 ;  /* 0x000054324f1a7816 */ /* 0x000fe20000000012 */
[C---:B-1----:R-:W-:Y:S01]  /*d750*/  IMAD.U32 R20, R15.reuse, 0x10000, RZ ;  /* 0x000100000f147824 */ /* 0x042fe200078e00ff */
[----:B------:R-:W-:Y:S01]  /*d760*/  LOP3.LUT R31, R15, 0xffff0000, RZ, 0xc0, !PT ;  /* 0xffff00000f1f7812 */ /* 0x000fe200078ec0ff */
[----:B------:R-:W-:Y:S01]  /*d770*/  IMAD.U32 R15, R0, 0x10000, RZ ;  /* 0x00010000000f7824 */ /* 0x000fe200078e00ff */
[C---:B------:R-:W-:Y:S01]  /*d780*/  LOP3.LUT R17, R12.reuse, 0xffff0000, RZ, 0xc0, !PT ;  /* 0xffff00000c117812 */ /* 0x040fe200078ec0ff */
[----:B------:R-:W-:Y:S01]  /*d790*/  IMAD.U32 R16, R12, 0x10000, RZ ;  /* 0x000100000c107824 */ /* 0x000fe200078e00ff */
[C---:B------:R-:W-:Y:S01]  /*d7a0*/  LOP3.LUT R32, R14.reuse, 0xffff0000, RZ, 0xc0, !PT ;  /* 0xffff00000e207812 */ /* 0x040fe200078ec0ff */
[----:B------:R-:W-:Y:S01]  /*d7b0*/  IMAD.U32 R27, R14, 0x10000, RZ ;  /* 0x000100000e1b7824 */ /* 0x000fe200078e00ff */
[----:B------:R-:W-:Y:S01]  /*d7c0*/  LOP3.LUT R22, R13, 0xffff0000, RZ, 0xc0, !PT ;  /* 0xffff00000d167812 */ /* 0x000fe200078ec0ff */
        /* <DEDUP_REMOVED lines=10> */
[C---:B------:R-:W-:Y:S01]  /*d870*/  IMAD.U32 R13, R10.reuse, 0x10000, RZ ;  /* 0x000100000a0d7824 */ /* 0x040fe200078e00ff */
[----:B------:R-:W-:Y:S01]  /*d880*/  LOP3.LUT R19, R19, 0xffff0000, RZ, 0xc0, !PT ;  /* 0xffff000013137812 */ /* 0x000fe200078ec0ff */
[-C--:B------:R-:W-:Y:S01]  /*d890*/  FMUL.FTZ R5, R5, R14.reuse ;  /* 0x0000000e05057220 */ /* 0x080fe20000410000 */
[----:B------:R-:W-:Y:S01]  /*d8a0*/  LOP3.LUT R25, R10, 0xffff0000, RZ, 0xc0, !PT ;  /* 0xffff00000a197812 */ /* 0x000fe200078ec0ff */
[----:B------:R-:W-:Y:S01]  /*d8b0*/  FFMA.FTZ R37, R16, R14, -R9 ;  /* 0x0000000e10257223 */ /* 0x000fe20000010809 */
[----:B------:R-:W-:Y:S01]  /*d8c0*/  SHF.L.U32 R9, R23, 0x10, RZ ;  /* 0x0000001017097819 */ /* 0x000fe200000006ff */
[----:B------:R-:W-:-:S02]  /*d8d0*/  IMAD.U32 R10, R21, 0x10000, RZ ;  /* 0x00010000150a7824 */ /* 0x000fc400078e00ff */
[----:B------:R-:W-:Y:S02]  /*d8e0*/  FMUL.FTZ R0, R6, R11 ;  /* 0x0000000b06007220 */ /* 0x000fe40000410000 */
[----:B------:R-:W-:Y:S01]  /*d8f0*/  FFMA.FTZ R35, R16, R15, R5 ;  /* 0x0000000f10237223 */ /* 0x000fe20000010005 */
[----:B------:R-:W-:Y:S01]  /*d900*/  LOP3.LUT R15, R23, 0xffff0000, RZ, 0xc0, !PT ;  /* 0xffff0000170f7812 */ /* 0x000fe200078ec0ff */
[-C--:B------:R-:W-:Y:S02]  /*d910*/  FMUL.FTZ R6, R6, R19.reuse ;  /* 0x0000001306067220 */ /* 0x080fe40000410000 */
[----:B------:R-:W-:Y:S02]  /*d920*/  FFMA.FTZ R33, R17, R19, -R0 ;  /* 0x0000001311217223 */ /* 0x000fe40000010800 */
[----:B------:R-:W-:Y:S02]  /*d930*/  FMUL.FTZ R5, R8, R10 ;  /* 0x0000000a08057220 */ /* 0x000fe40000410000 */
[C---:B------:R-:W-:Y:S01]  /*d940*/  IMAD.U32 R14, R28.reuse, 0x10000, RZ ;  /* 0x000100001c0e7824 */ /* 0x040fe200078e00ff */
[----:B------:R-:W-:Y:S01]  /*d950*/  LOP3.LUT R28, R28, 0xffff0000, RZ, 0xc0, !PT ;  /* 0xffff00001c1c7812 */ /* 0x000fe200078ec0ff */
[----:B------:R-:W-:-:S02]  /*d960*/  FMUL.FTZ R0, R8, R9 ;  /* 0x0000000908007220 */ /* 0x000fc40000410000 */
[----:B------:R-:W-:Y:S01]  /*d970*/  FFMA.FTZ R19, R17, R11, R6 ;  /* 0x0000000b11137223 */ /* 0x000fe20000010006 */
[----:B------:R-:W-:Y:S01]  /*d980*/  LOP3.LUT R11, R21, 0xffff0000, RZ, 0xc0, !PT ;  /* 0xffff0000150b7812 */ /* 0x000fe200078ec0ff */
[----:B------:R-:W-:Y:S01]  /*d990*/  FFMA.FTZ R17, R18, R9, -R5 ;  /* 0x0000000912117223 */ /* 0x000fe20000010805 */
[----:B------:R-:W-:Y:S01]  /*d9a0*/  LOP3.LUT R9, R26, 0xffff0000, RZ, 0xc0, !PT ;  /* 0xffff00001a097812 */ /* 0x000fe200078ec0ff */
[----:B------:R-:W-:Y:S02]  /*d9b0*/  IMAD.U32 R6, R30, 0x10000, RZ ;  /* 0x000100001e067824 */ /* 0x000fe400078e00ff */
[----:B------:R-:W-:Y:S02]  /*d9c0*/  FFMA.FTZ R18, R18, R10, R0 ;  /* 0x0000000a12127223 */ /* 0x000fe40000010000 */
[----:B------:R-:W-:Y:S02]  /*d9d0*/  FMUL.FTZ R5, R7, R14 ;  /* 0x0000000e07057220 */ /* 0x000fe40000410000 */
[----:B------:R-:W-:-:S02]  /*d9e0*/  IMAD.U32 R10, R26, 0x10000, RZ ;  /* 0x000100001a0a7824 */ /* 0x000fc400078e00ff */
[-C--:B------:R-:W-:Y:S02]  /*d9f0*/  FMUL.FTZ R0, R7, R6.reuse ;  /* 0x0000000607007220 */ /* 0x080fe40000410000 */
[C---:B------:R-:W-:Y:S02]  /*da00*/  FFMA.FTZ R16, R20.reuse, R6, -R5 ;  /* 0x0000000614107223 */ /* 0x040fe40000010805 */
[----:B------:R-:W-:Y:S02]  /*da10*/  IMAD.U32 R8, R29, 0x10000, RZ ;  /* 0x000100001d087824 */ /* 0x000fe400078e00ff */
[----:B------:R-:W-:Y:S02]  /*da20*/  FMUL.FTZ R5, R13, R10 ;  /* 0x0000000a0d057220 */ /* 0x000fe40000410000 */
[----:B------:R-:W-:Y:S02]  /*da30*/  FFMA.FTZ R20, R20, R14, R0 ;  /* 0x0000000e14147223 */ /* 0x000fe40000010000 */
[----:B------:R-:W-:-:S02]  /*da40*/  FMUL.FTZ R7, R12, R11 ;  /* 0x0000000b0c077220 */ /* 0x000fc40000410000 */
[-C--:B------:R-:W-:Y:S01]  /*da50*/  FMUL.FTZ R6, R12, R15.reuse ;  /* 0x0000000f0c067220 */ /* 0x080fe20000410000 */
[----:B------:R-:W-:Y:S01]  /*da60*/  LOP3.LUT R12, R30, 0xffff0000, RZ, 0xc0, !PT ;  /* 0xffff00001e0c7812 */ /* 0x000fe200078ec0ff */
[-C--:B------:R-:W-:Y:S02]  /*da70*/  FMUL.FTZ R0, R13, R8.reuse ;  /* 0x000000080d007220 */ /* 0x080fe40000410000 */
[----:B------:R-:W-:Y:S01]  /*da80*/  FFMA.FTZ R14, R27, R8, -R5 ;  /* 0x000000081b0e7223 */ /* 0x000fe20000010805 */
[----:B------:R-:W-:Y:S01]  /*da90*/  LOP3.LUT R8, R29, 0xffff0000, RZ, 0xc0, !PT ;  /* 0xffff00001d087812 */ /* 0x000fe200078ec0ff */
[C---:B------:R-:W-:Y:S02]  /*daa0*/  FFMA.FTZ R15, R22.reuse, R15, -R7 ;  /* 0x0000000f160f7223 */ /* 0x040fe40000010807 */
[----:B------:R-:W-:Y:S02]  /*dab0*/  FFMA.FTZ R11, R22, R11, R6 ;  /* 0x0000000b160b7223 */ /* 0x000fe40000010006 */
[----:B------:R-:W-:Y:S01]  /*dac0*/  FFMA.FTZ R10, R27, R10, R0 ;  /* 0x0000000a1b0a7223 */ /* 0x000fe20000010000 */
[----:B------:R-:W-:Y:S01]  /*dad0*/  F2FP.BF16.PACK_AB R13, R15, R17 ;  /* 0x000000110f0d723e */ /* 0x000fe200000010ff */
[----:B------:R-:W-:-:S02]  /*dae0*/  FMUL.FTZ R7, R25, R9 ;  /* 0x0000000919077220 */ /* 0x000fc40000410000 */
[C---:B------:R-:W-:Y:S02]  /*daf0*/  FMUL.FTZ R5, R24.reuse, R28 ;  /* 0x0000001c18057220 */ /* 0x040fe40000410000 */
[----:B------:R-:W-:Y:S02]  /*db00*/  FMUL.FTZ R6, R25, R8 ;  /* 0x0000000819067220 */ /* 0x000fe40000410000 */
[----:B------:R-:W-:Y:S02]  /*db10*/  FMUL.FTZ R0, R24, R12 ;  /* 0x0000000c18007220 */ /* 0x000fe40000410000 */
[C---:B------:R-:W-:Y:S01]  /*db20*/  FFMA.FTZ R7, R32.reuse, R8, -R7 ;  /* 0x0000000820077223 */ /* 0x040fe20000010807 */
[----:B------:R-:W-:Y:S01]  /*db30*/  F2FP.BF16.PACK_AB R8, R19, R35 ;  /* 0x000000231308723e */ /* 0x000fe200000010ff */
[----:B------:R-:W-:Y:S01]  /*db40*/  FFMA.FTZ R5, R31, R12, -R5 ;  /* 0x0000000c1f057223 */ /* 0x000fe20000010805 */
[----:B------:R-:W-:Y:S01]  /*db50*/  F2FP.BF16.PACK_AB R12, R33, R37 ;  /* 0x00000025210c723e */ /* 0x000fe200000010ff */
[----:B------:R-:W-:Y:S01]  /*db60*/  FFMA.FTZ R6, R32, R9, R6 ;  /* 0x0000000920067223 */ /* 0x000fe20000010006 */
[----:B------:R-:W-:Y:S01]  /*db70*/  F2FP.BF16.PACK_AB R9, R11, R18 ;  /* 0x000000120b09723e */ /* 0x000fe200000010ff */
[----:B------:R-:W-:Y:S01]  /*db80*/  FFMA.FTZ R0, R31, R28, R0 ;  /* 0x0000001c1f007223 */ /* 0x000fe20000010000 */
[----:B------:R-:W-:-:S02]  /*db90*/  F2FP.BF16.PACK_AB R14, R7, R14 ;  /* 0x0000000e070e723e */ /* 0x000fc400000010ff */
[----:B------:R-:W-:Y:S02]  /*dba0*/  F2FP.BF16.PACK_AB R15, R5, R16 ;  /* 0x00000010050f723e */ /* 0x000fe400000010ff */
[----:B------:R-:W-:Y:S02]  /*dbb0*/  F2FP.BF16.PACK_AB R10, R6, R10 ;  /* 0x0000000a060a723e */ /* 0x000fe400000010ff */
[----:B------:R-:W-:Y:S01]  /*dbc0*/  F2FP.BF16.PACK_AB R11, R0, R20 ;  /* 0x00000014000b723e */ /* 0x000fe200000010ff */
[----:B------:R1:W-:Y:S04]  /*dbd0*/  STS.128 [R36+0x100], R12 ;  /* 0x0001000c24007388 */ /* 0x0003e80000000c00 */
[----:B------:R1:W-:Y:S02]  /*dbe0*/  STS.128 [R34+0x100], R8 ;  /* 0x0001000822007388 */ /* 0x0003e40000000c00 */
.L_x_607:
[----:B------:R-:W-:Y:S05]  /*dbf0*/  BSYNC B2 ;  /* 0x0000000000027941 */ /* 0x000fea0003800000 */
.L_x_585:
[----:B------:R-:W-:Y:S01]  /*dc00*/  LEA.HI R175, R176, R211, RZ, 0x5 ;  /* 0x000000d3b0af7211 */ /* 0x000fe200078f28ff */
[----:B------:R-:W-:Y:S01]  /*dc10*/  BAR.SYNC.DEFER_BLOCKING 0x0 ;  /* 0x0000000000007b1d */ /* 0x000fe20000010000 */
[C---:B------:R-:W-:Y:S01]  /*dc20*/  IMAD.SHL.U32 R0, R68.reuse, 0x40, RZ ;  /* 0x0000004044007824 */ /* 0x040fe200078e00ff */
[----:B------:R-:W-:Y:S01]  /*dc30*/  LOP3.LUT P0, RZ, R68, 0x2, RZ, 0xc0, !PT ;  /* 0x0000000244ff7812 */ /* 0x000fe2000780c0ff */
[----:B------:R-:W-:Y:S01]  /*dc40*/  IMAD.SHL.U32 R5, R69, 0x8, RZ ;  /* 0x0000000845057824 */ /* 0x000fe200078e00ff */
[----:B------:R-:W-:Y:S01]  /*dc50*/  SHF.R.S32.HI R171, RZ, 0x5, R175 ;  /* 0x00000005ffab7819 */ /* 0x000fe200000114af */
[----:B------:R-:W-:Y:S01]  /*dc60*/  IMAD.WIDE.U32 R6, R168, c[0x0][0x208], RZ ;  /* 0x00008200a8067a25 */ /* 0x000fe200078e00ff */
[----:B------:R-:W-:-:S02]  /*dc70*/  LOP3.LUT R0, R0, 0x1c0, RZ, 0xc0, !PT ;  /* 0x000001c000007812 */ /* 0x000fc400078ec0ff */
[----:B------:R-:W-:Y:S01]  /*dc80*/  LOP3.LUT P5, RZ, R117, 0x1, RZ, 0xc0, !PT ;  /* 0x0000000175ff7812 */ /* 0x000fe200078ac0ff */
[----:B------:R-:W-:Y:S01]  /*dc90*/  IMAD R184, R171, 0x400, R3 ;  /* 0x00000400abb87824 */ /* 0x000fe200078e0203 */
[----:B------:R-:W-:Y:S01]  /*dca0*/  LOP3.LUT R5, R0, 0x8, R5, 0xf8, !PT ;  /* 0x0000000800057812 */ /* 0x000fe200078ef805 */
[----:B------:R-:W-:Y:S01]  /*dcb0*/  IMAD.MOV.U32 R169, RZ, RZ, 0x6 ;  /* 0x00000006ffa97424 */ /* 0x000fe200078e00ff */
[----:B------:R-:W-:Y:S01]  /*dcc0*/  SHF.R.U32.HI R0, RZ, 0x3, R0 ;  /* 0x00000003ff007819 */ /* 0x000fe20000011600 */
[----:B------:R-:W-:Y:S01]  /*dcd0*/  IMAD R170, R168, -0x80, R201 ;  /* 0xffffff80a8aa7824 */ /* 0x000fe200078e02c9 */
[C---:B------:R-:W-:Y:S01]  /*dce0*/  LEA R192, R184.reuse, 0x100, 0x1 ;  /* 0x00000100b8c07811 */ /* 0x040fe200078e08ff */
[----:B------:R-:W-:Y:S01]  /*dcf0*/  IMAD.SHL.U32 R184, R184, 0x2, RZ ;  /* 0x00000002b8b87824 */ /* 0x000fe200078e00ff */
[----:B------:R-:W-:Y:S01]  /*dd00*/  LOP3.LUT R0, R5, R0, RZ, 0x3c, !PT ;  /* 0x0000000005007212 */ /* 0x000fe200078e3cff */
[----:B------:R-:W-:Y:S02]  /*dd10*/  IMAD.SHL.U32 R235, R88, 0x2, RZ ;  /* 0x0000000258eb7824 */ /* 0x000fe400078e00ff */
[----:B------:R-:W-:-:S02]  /*dd20*/  IMAD R188, R4, 0x2, R192 ;  /* 0x0000000204bc7824 */ /* 0x000fc400078e02c0 */
[C---:B------:R-:W-:Y:S02]  /*dd30*/  IMAD R192, R2.reuse, 0x2, R192 ;  /* 0x0000000202c07824 */ /* 0x040fe400078e02c0 */
[----:B------:R-:W-:Y:S01]  /*dd40*/  IMAD R196, R2, 0x2, R188 ;  /* 0x0000000202c47824 */ /* 0x000fe200078e02bc */
[----:B------:R-:W-:Y:S01]  /*dd50*/  LDSM.16.M88.4 R140, [R184+0x100] ;  /* 0x00010000b88c783b */ /* 0x000fe20000000200 */
[----:B------:R-:W-:-:S03]  /*dd60*/  IMAD R0, R81, 0x200, R0 ;  /* 0x0000020051007824 */ /* 0x000fc600078e0200 */
[----:B------:R-:W-:Y:S01]  /*dd70*/  LDSM.16.M88.4 R144, [R188] ;  /* 0x00000000bc90783b */ /* 0x000fe20000000200 */
[----:B------:R-:W-:-:S03]  /*dd80*/  IMAD.SHL.U32 R212, R0, 0x2, RZ ;  /* 0x0000000200d47824 */ /* 0x000fc600078e00ff */
[----:B------:R-:W-:Y:S02]  /*dd90*/  LDSM.16.M88.4 R160, [R192] ;  /* 0x00000000c0a0783b */ /* 0x000fe40000000200 */
[C---:B------:R-:W-:Y:S02]  /*dda0*/  IADD3 R0, R212.reuse, 0x8100, RZ ;  /* 0x00008100d4007810 */ /* 0x040fe40007ffe0ff */
[----:B------:R-:W-:Y:S01]  /*ddb0*/  LDSM.16.M88.4 R180, [R196] ;  /* 0x00000000c4b4783b */ /* 0x000fe20000000200 */
[----:B------:R-:W-:Y:S02]  /*ddc0*/  IADD3 R219, R212, 0x8120, RZ ;  /* 0x00008120d4db7810 */ /* 0x000fe40007ffe0ff */
[----:B------:R-:W-:Y:S01]  /*ddd0*/  @P0 IADD3 R219, R0, -0x20, RZ ;  /* 0xffffffe000db0810 */ /* 0x000fe20007ffe0ff */
[----:B------:R-:W-:Y:S01]  /*dde0*/  LDSM.16.M88.4 R184, [R184+0x4100] ;  /* 0x00410000b8b8783b */ /* 0x000fe20000000200 */
[----:B------:R-:W-:Y:S02]  /*ddf0*/  IMAD R0, R84, c[0x0][0x208], RZ ;  /* 0x0000820054007a24 */ /* 0x000fe400078e02ff */
[----:B------:R-:W-:Y:S01]  /*de00*/  IADD3 R234, R219, 0x800, RZ ;  /* 0x00000800dbea7810 */ /* 0x000fe20007ffe0ff */
[----:B------:R-:W-:Y:S01]  /*de10*/  LDSM.16.M88.4 R188, [R188+0x4000] ;  /* 0x00400000bcbc783b */ /* 0x000fe20000000200 */
[----:B------:R-:W-:Y:S01]  /*de20*/  IMAD R5, R168, c[0x0][0x20c], R0 ;  /* 0x00008300a8057a24 */ /* 0x000fe200078e0200 */
[----:B------:R-:W-:-:S02]  /*de30*/  LEA R0, P0, R6, R92, 0x7 ;  /* 0x0000005c06007211 */ /* 0x000fc400078038ff */
[----:B------:R-:W-:Y:S01]  /*de40*/  LDSM.16.M88.4 R192, [R192+0x4000] ;  /* 0x00400000c0c0783b */ /* 0x000fe20000000200 */
[----:B------:R-:W-:Y:S01]  /*de50*/  IMAD.IADD R5, R7, 0x1, R5 ;  /* 0x0000000107057824 */ /* 0x000fe200078e0205 */
[C---:B------:R-:W-:Y:S02]  /*de60*/  IADD3 R233, R219.reuse, 0x1000, RZ ;  /* 0x00001000dbe97810 */ /* 0x040fe40007ffe0ff */
[----:B------:R-:W-:Y:S01]  /*de70*/  LDSM.16.M88.4 R196, [R196+0x4000] ;  /* 0x00400000c4c4783b */ /* 0x000fe20000000200 */
[----:B------:R-:W-:Y:S02]  /*de80*/  IADD3 R232, R219, 0x1800, RZ ;  /* 0x00001800dbe87810 */ /* 0x000fe40007ffe0ff */
[----:B------:R-:W-:Y:S01]  /*de90*/  LEA.HI.X R7, R6, R91, R5, 0x7, P0 ;  /* 0x0000005b06077211 */ /* 0x000fe200000f3c05 */
[----:B------:R-:W-:Y:S01]  /*dea0*/  BAR.SYNC.DEFER_BLOCKING 0x0 ;  /* 0x0000000000007b1d */ /* 0x000fe20000010000 */
[----:B------:R-:W-:Y:S01]  /*deb0*/  IMAD.MOV.U32 R5, RZ, RZ, c[0x0][0x208] ;  /* 0x00008200ff057624 */ /* 0x000fe200078e00ff */
[----:B------:R-:W-:-:S02]  /*dec0*/  LEA R6, P0, R0, c[0x0][0x1f8], 0x1 ;  /* 0x00007e0000067a11 */ /* 0x000fc400078008ff */
[C---:B------:R-:W-:Y:S02]  /*ded0*/  IADD3 R231, R219.reuse, 0x2000, RZ ;  /* 0x00002000dbe77810 */ /* 0x040fe40007ffe0ff */
[----:B------:R-:W-:Y:S01]  /*dee0*/  LEA.HI.X R7, R0, c[0x0][0x1fc], R7, 0x1, P0 ;  /* 0x00007f0000077a11 */ /* 0x000fe200000f0c07 */
[----:B------:R-:W-:Y:S01]  /*def0*/  IMAD.IADD R0, R170, 0x1, -R69 ;  /* 0x00000001aa007824 */ /* 0x000fe200078e0a45 */
[C---:B------:R-:W-:Y:S02]  /*df00*/  IADD3 R230, R219.reuse, 0x2800, RZ ;  /* 0x00002800dbe67810 */ /* 0x040fe40007ffe0ff */
[C---:B------:R-:W-:Y:S02]  /*df10*/  IADD3 R229, R219.reuse, 0x3000, RZ ;  /* 0x00003000dbe57810 */ /* 0x040fe40007ffe0ff */
[----:B------:R-:W-:Y:S02]  /*df20*/  ISETP.LT.OR P4, PT, R0, 0x1, P6 ;  /* 0x000000010000780c */ /* 0x000fe40003781670 */
[----:B------:R-:W-:-:S02]  /*df30*/  IADD3 R228, R219, 0x3800, RZ ;  /* 0x00003800dbe47810 */ /* 0x000fc40007ffe0ff */
[C---:B------:R-:W-:Y:S02]  /*df40*/  IADD3 R227, R219.reuse, 0x4000, RZ ;  /* 0x00004000dbe37810 */ /* 0x040fe40007ffe0ff */
[C---:B------:R-:W-:Y:S02]  /*df50*/  IADD3 R226, R219.reuse, 0x4800, RZ ;  /* 0x00004800dbe27810 */ /* 0x040fe40007ffe0ff */
[C---:B------:R-:W-:Y:S02]  /*df60*/  IADD3 R225, R219.reuse, 0x5000, RZ ;  /* 0x00005000dbe17810 */ /* 0x040fe40007ffe0ff */
[----:B------:R-:W-:Y:S01]  /*df70*/  IADD3 R224, R219, 0x5800, RZ ;  /* 0x00005800dbe07810 */ /* 0x000fe20007ffe0ff */
[----:B------:R-:W-:-:S04]  /*df80*/  DEPBAR.LE SB0, 0x0 ;  /* 0x000080000000791a */ /* 0x000fc80000000000 */
[----:B------:R-:W-:Y:S01]  /*df90*/  BAR.SYNC.DEFER_BLOCKING 0x0 ;  /* 0x0000000000007b1d */ /* 0x000fe20000010000 */
[C---:B------:R-:W-:Y:S02]  /*dfa0*/  IADD3 R223, R219.reuse, 0x6000, RZ ;  /* 0x00006000dbdf7810 */ /* 0x040fe40007ffe0ff */
[C---:B------:R-:W-:Y:S02]  /*dfb0*/  IADD3 R222, R219.reuse, 0x6800, RZ ;  /* 0x00006800dbde7810 */ /* 0x040fe40007ffe0ff */
[C---:B------:R-:W-:Y:S02]  /*dfc0*/  IADD3 R221, R219.reuse, 0x7000, RZ ;  /* 0x00007000dbdd7810 */ /* 0x040fe40007ffe0ff */
[----:B------:R-:W-:Y:S01]  /*dfd0*/  IADD3 R220, R219, 0x7800, RZ ;  /* 0x00007800dbdc7810 */ /* 0x000fe20007ffe0ff */
[----:B------:R-:W3:Y:S04]  /*dfe0*/  LDSM.16.M88.4 R16, [R212+0x8900] ;  /* 0x00890000d410783b */ /* 0x000ee80000000200 */
[----:B-1----:R-:W1:Y:S04]  /*dff0*/  LDSM.16.M88.4 R12, [R212+0x9100] ;  /* 0x00910000d40c783b */ /* 0x002e680000000200 */
[----:B------:R-:W2:Y:S04]  /*e000*/  LDSM.16.M88.4 R24, [R212+0x9900] ;  /* 0x00990000d418783b */ /* 0x000ea80000000200 */
[----:B----4-:R-:W4:Y:S04]  /*e010*/  LDSM.16.M88.4 R8, [R212+0x8100] ;  /* 0x00810000d408783b */ /* 0x010f280000000200 */
[----:B------:R-:W1:Y:S04]  /*e020*/  LDSM.16.M88.4 R32, [R219+0x1800] ;  /* 0x00180000db20783b */ /* 0x000e680000000200 */
[----:B------:R-:W2:Y:S04]  /*e030*/  LDSM.16.M88.4 R52, [R212+0xa100] ;  /* 0x00a10000d434783b */ /* 0x000ea80000000200 */
[----:B------:R-:W2:Y:S04]  /*e040*/  LDSM.16.M88.4 R40, [R219+0x1000] ;  /* 0x00100000db28783b */ /* 0x000ea80000000200 */
[----:B------:R-:W2:Y:S04]  /*e050*/  LDSM.16.M88.4 R64, [R219+0x2000] ;  /* 0x00200000db40783b */ /* 0x000ea80000000200 */
[----:B------:R-:W2:Y:S04]  /*e060*/  LDSM.16.M88.4 R44, [R219+0x800] ;  /* 0x00080000db2c783b */ /* 0x000ea80000000200 */
[----:B------:R-:W4:Y:S01]  /*e070*/  LDSM.16.M88.4 R48, [R219] ;  /* 0x00000000db30783b */ /* 0x000f220000000200 */
[C---:B---3--:R-:W-:Y:S03]  /*e080*/  HMMA.16816.F32.BF16 R36, R140.reuse, R16, RZ ;  /* 0x000000108c24723c */ /* 0x048fe600000418ff */
[----:B------:R-:W3:Y:S05]  /*e090*/  LDSM.16.M88.4 R72, [R212+0xa900] ;  /* 0x00a90000d448783b */ /* 0x000eea0000000200 */
[C---:B------:R-:W-:Y:S08]  /*e0a0*/  HMMA.16816.F32.BF16 R28, R140.reuse, R18, RZ ;  /* 0x000000128c1c723c */ /* 0x040ff000000418ff */
[C---:B-1----:R-:W-:Y:S08]  /*e0b0*/  HMMA.16816.F32.BF16 R20, R140.reuse, R12, RZ ;  /* 0x0000000c8c14723c */ /* 0x042ff000000418ff */
[C---:B------:R-:W-:Y:S08]  /*e0c0*/  HMMA.16816.F32.BF16 R16, R140.reuse, R14, RZ ;  /* 0x0000000e8c10723c */ /* 0x040ff000000418ff */
[C---:B--2---:R-:W-:Y:S08]  /*e0d0*/  HMMA.16816.F32.BF16 R12, R140.reuse, R24, RZ ;  /* 0x000000188c0c723c */ /* 0x044ff000000418ff */
[C---:B----4-:R-:W-:Y:S08]  /*e0e0*/  HMMA.16816.F32.BF16 R60, R140.reuse, R8, RZ ;  /* 0x000000088c3c723c */ /* 0x050ff000000418ff */
[C---:B------:R-:W-:Y:S08]  /*e0f0*/  HMMA.16816.F32.BF16 R56, R140.reuse, R10, RZ ;  /* 0x0000000a8c38723c */ /* 0x040ff000000418ff */
[----:B------:R-:W-:Y:S08]  /*e100*/  HMMA.16816.F32.BF16 R8, R140, R26, RZ ;  /* 0x0000001a8c08723c */ /* 0x000ff000000418ff */
[----:B------:R-:W-:Y:S07]  /*e110*/  HMMA.16816.F32.BF16 R76, R144, R32, R12 ;  /* 0x00000020904c723c */ /* 0x000fee000004180c */
[C---:B------:R-:W-:Y:S01]  /*e120*/  IMAD.SHL.U32 R32, R5.reuse, 0x40, RZ ;  /* 0x0000004005207824 */ /* 0x040fe200078e00ff */
[C---:B------:R-:W-:Y:S08]  /*e130*/  HMMA.16816.F32.BF16 R24, R140.reuse, R52, RZ ;  /* 0x000000348c18723c */ /* 0x040ff000000418ff */
[----:B------:R-:W-:Y:S08]  /*e140*/  HMMA.16816.F32.BF16 R12, R140, R54, RZ ;  /* 0x000000368c0c723c */ /* 0x000ff000000418ff */
[C---:B------:R-:W-:Y:S07]  /*e150*/  HMMA.16816.F32.BF16 R100, R144.reuse, R42, R16 ;  /* 0x0000002a9064723c */ /* 0x040fee0000041810 */
[----:B------:R-:W-:Y:S01]  /*e160*/  SHF.L.U64.HI R19, R5, R169, c[0x0][0x20c] ;  /* 0x0000830005137619 */ /* 0x000fe200000102a9 */
[C---:B------:R-:W-:Y:S07]  /*e170*/  HMMA.16816.F32.BF16 R96, R144.reuse, R34, R8 ;  /* 0x000000229060723c */ /* 0x040fee0000041808 */
[----:B------:R-:W-:Y:S01]  /*e180*/  IADD3 R10, P0, R32, R6, RZ ;  /* 0x00000006200a7210 */ /* 0x000fe20007f1e0ff */
[----:B------:R-:W-:Y:S01]  /*e190*/  HMMA.16816.F32.BF16 R80, R144, R40, R20 ;  /* 0x000000289050723c */ /* 0x000fe20000041814 */
[----:B------:R-:W-:Y:S02]  /*e1a0*/  LDSM.16.M88.4 R40, [R219+0x2800] ;  /* 0x00280000db28783b */ /* 0x000fe40000000200 */
[----:B------:R-:W-:Y:S01]  /*e1b0*/  IADD3 R8, P1, R10, R32, RZ ;  /* 0x000000200a087210 */ /* 0x000fe20007f3e0ff */
[----:B------:R-:W-:Y:S01]  /*e1c0*/  IMAD.X R11, R19, 0x1, R7, P0 ;  /* 0x00000001130b7824 */ /* 0x000fe200000e0607 */
[----:B------:R-:W-:-:S03]  /*e1d0*/  IADD3 R5, P0, R32, 0x80, RZ ;  /* 0x0000008020057810 */ /* 0x000fc60007f1e0ff */
[----:B------:R-:W-:Y:S01]  /*e1e0*/  HMMA.16816.F32.BF16 R84, R144, R64, R24 ;  /* 0x000000409054723c */ /* 0x000fe20000041818 */
[----:B------:R-:W1:Y:S01]  /*e1f0*/  LDSM.16.M88.4 R24, [R212+0xb100] ;  /* 0x00b10000d418783b */ /* 0x000e620000000200 */
[--C-:B------:R-:W-:Y:S01]  /*e200*/  IMAD.X R9, R11, 0x1, R19.reuse, P1 ;  /* 0x000000010b097824 */ /* 0x100fe200008e0613 */
[----:B------:R-:W-:Y:S01]  /*e210*/  ISETP.LT.OR P1, PT, R0, 0x21, P6 ;  /* 0x000000210000780c */ /* 0x000fe20003721670 */
[----:B------:R-:W-:Y:S01]  /*e220*/  IMAD.X R18, RZ, RZ, R19, P0 ;  /* 0x000000ffff127224 */ /* 0x000fe200000e0613 */
[----:B------:R-:W-:-:S03]  /*e230*/  IADD3 R16, P0, R5, R10, RZ ;  /* 0x0000000a05107210 */ /* 0x000fc60007f1e0ff */
[----:B------:R-:W-:Y:S01]  /*e240*/  HMMA.16816.F32.BF16 R92, R144, R66, R12 ;  /* 0x00000042905c723c */ /* 0x000fe2000004180c */
[----:B------:R-:W-:Y:S01]  /*e250*/  STL [R1+0x2c], R18 ;  /* 0x00002c1201007387 */ /* 0x000fe20000100800 */
[----:B------:R-:W-:-:S05]  /*e260*/  IMAD.X R17, R18, 0x1, R11, P0 ;  /* 0x0000000112117824 */ /* 0x000fca00000e060b */
[----:B------:R-:W-:Y:S01]  /*e270*/  IADD3 R12, P3, P2, R32, 0x80, R6 ;  /* 0x00000080200c7810 */ /* 0x000fe20007a7e006 */
[C---:B------:R-:W-:Y:S01]  /*e280*/  HMMA.16816.F32.BF16 R104, R144.reuse, R46, R28 ;  /* 0x0000002e9068723c */ /* 0x040fe2000004181c */
[----:B------:R-:W2:Y:S01]  /*e290*/  LDSM.16.M88.4 R28, [R212+0xb900] ;  /* 0x00b90000d41c783b */ /* 0x000ea20000000200 */
[----:B------:R-:W-:Y:S02]  /*e2a0*/  IADD3 R14, P0, R8, R32, RZ ;  /* 0x00000020080e7210 */ /* 0x000fe40007f1e0ff */
[----:B------:R-:W-:Y:S02]  /*e2b0*/  IADD3.X R13, R19, RZ, R7, P3, P2 ;  /* 0x000000ff130d7210 */ /* 0x000fe40001fe4407 */
[C---:B------:R-:W-:Y:S01]  /*e2c0*/  ISETP.LT.OR P2, PT, R0.reuse, 0x1, P5 ;  /* 0x000000010000780c */ /* 0x040fe20002f41670 */
[----:B------:R-:W-:Y:S01]  /*e2d0*/  IMAD.X R15, R9, 0x1, R19, P0 ;  /* 0x00000001090f7824 */ /* 0x000fe200000e0613 */
[----:B------:R-:W-:Y:S01]  /*e2e0*/  ISETP.LT.OR P5, PT, R0, 0x21, P5 ;  /* 0x000000210000780c */ /* 0x000fe20002fa1670 */
[----:B------:R-:W-:Y:S01]  /*e2f0*/  HMMA.16816.F32.BF16 R112, R144, R48, R60 ;  /* 0x000000309070723c */ /* 0x000fe2000004183c */
[----:B------:R-:W-:-:S07]  /*e300*/  LOP3.LUT P3, RZ, R68, 0x4, RZ, 0xc0, !PT ;  /* 0x0000000444ff7812 */ /* 0x000fce000786c0ff */
[C---:B------:R-:W-:Y:S01]  /*e310*/  HMMA.16816.F32.BF16 R48, R144.reuse, R50, R56 ;  /* 0x000000329030723c */ /* 0x040fe20000041838 */
[----:B------:R-:W-:Y:S07]  /*e320*/  LDSM.16.M88.4 R56, [R219+0x3800] ;  /* 0x00380000db38783b */ /* 0x000fee0000000200 */
[----:B------:R-:W-:Y:S01]  /*e330*/  HMMA.16816.F32.BF16 R108, R144, R44, R36 ;  /* 0x0000002c906c723c */ /* 0x000fe20000041824 */
[----:B------:R-:W4:Y:S04]  /*e340*/  LDSM.16.M88.4 R44, [R219+0x3000] ;  /* 0x00300000db2c783b */ /* 0x000f280000000200 */
[----:B------:R-:W-:Y:S01]  /*e350*/  @!PT LDS RZ, [RZ] ;  /* 0x00000000fffff984 */ /* 0x000fe20000000800 */
[----:B------:R-:W-:Y:S01]  /*e360*/  @!PT LDS RZ, [RZ] ;  /* 0x00000000fffff984 */ /* 0x000fe20000000800 */
[----:B------:R-:W-:Y:S01]  /*e370*/  @!PT LDS RZ, [RZ] ;  /* 0x00000000fffff984 */ /* 0x000fe20000000800 */
[----:B------:R2:W-:Y:S01]  /*e380*/  LDGSTS.E.BYPASS.LTC128B.128 [R235+0x100], [R6.64], !P4 ;  /* 0x0010000006eb7fae */ /* 0x0005e2000e101d48 */
[----:B------:R-:W-:-:S02]  /*e390*/  ISETP.LT.OR P4, PT, R0, 0x41, P6 ;  /* 0x000000410000780c */ /* 0x000fc40003781670 */
[C---:B---3--:R-:W-:Y:S01]  /*e3a0*/  HMMA.16816.F32.BF16 R20, R140.reuse, R72, RZ ;  /* 0x000000488c14723c */ /* 0x048fe200000418ff */
[----:B------:R2:W-:Y:S04]  /*e3b0*/  LDGSTS.E.BYPASS.LTC128B.128 [R235+0x4100], [R6.64+0x80], !P2 ;  /* 0x0410008006eb7fae */ /* 0x0005e8000d101d48 */
[----:B------:R3:W-:Y:S01]  /*e3c0*/  LDGSTS.E.BYPASS.LTC128B.128 [R235+0x1100], [R10.64], !P1 ;  /* 0x011000000aeb7fae */ /* 0x0007e2000c901d48 */
[----:B------:R-:W-:Y:S02]  /*e3d0*/  ISETP.LT.OR P1, PT, R0, 0x61, P6 ;  /* 0x000000610000780c */ /* 0x000fe40003721670 */
[----:B-1----:R-:W-:Y:S01]  /*e3e0*/  HMMA.16816.F32.BF16 R36, R140, R24, RZ ;  /* 0x000000188c24723c */ /* 0x002fe200000418ff */
[----:B------:R1:W-:Y:S01]  /*e3f0*/  LDGSTS.E.BYPASS.LTC128B.128 [R235+0x5100], [R12.64], !P5 ;  /* 0x051000000ceb7fae */ /* 0x0003e2000e901d48 */
[----:B------:R-:W-:-:S03]  /*e400*/  LOP3.LUT P5, RZ, R117, 0x1, RZ, 0xc0, !PT ;  /* 0x0000000175ff7812 */ /* 0x000fc600078ac0ff */
[----:B------:R3:W-:Y:S01]  /*e410*/  LDGSTS.E.BYPASS.LTC128B.128 [R235+0x2100], [R8.64], !P4 ;  /* 0x0210000008eb7fae */ /* 0x0007e2000e101d48 */
[----:B------:R-:W-:Y:S02]  /*e420*/  ISETP.LT.OR P2, PT, R0, 0x41, P5 ;  /* 0x000000410000780c */ /* 0x000fe40002f41670 */
[----:B------:R-:W-:Y:S08]  /*e430*/  HMMA.16816.F32.BF16 R32, R140, R74, RZ ;  /* 0x0000004a8c20723c */ /* 0x000ff000000418ff */
[----:B------:R-:W-:Y:S03]  /*e440*/  HMMA.16816.F32.BF16 R88, R144, R40, R20 ;  /* 0x000000289058723c */ /* 0x000fe60000041814 */
[----:B------:R1:W-:Y:S01]  /*e450*/  LDGSTS.E.BYPASS.LTC128B.128 [R235+0x6100], [R16.64], !P2 ;  /* 0x0610000010eb7fae */ /* 0x0003e2000d101d48 */
[----:B--2---:R-:W-:-:S03]  /*e460*/  IADD3 R6, P0, R5, R8, RZ ;  /* 0x0000000805067210 */ /* 0x004fc60007f1e0ff */
[----:B------:R2:W-:Y:S01]  /*e470*/  LDGSTS.E.BYPASS.LTC128B.128 [R235+0x3100], [R14.64], !P1 ;  /* 0x031000000eeb7fae */ /* 0x0005e2000c901d48 */
[----:B------:R-:W-:Y:S01]  /*e480*/  HMMA.16816.F32.BF16 R20, R140, R26, RZ ;  /* 0x0000001a8c14723c */ /* 0x000fe200000418ff */
[----:B------:R-:W-:Y:S01]  /*e490*/  IMAD.X R7, R18, 0x1, R9, P0 ;  /* 0x0000000112077824 */ /* 0x000fe200000e0609 */
[----:B------:R-:W-:Y:S01]  /*e4a0*/  ISETP.LT.OR P0, PT, R0, 0x61, P5 ;  /* 0x000000610000780c */ /* 0x000fe20002f01670 */
[----:B------:R-:W-:-:S05]  /*e4b0*/  IMAD.MOV.U32 R0, RZ, RZ, 0x40 ;  /* 0x00000040ff007424 */ /* 0x000fca00078e00ff */
[----:B------:R-:W-:Y:S01]  /*e4c0*/  SEL R0, R0, 0xffffffc0, !P3 ;  /* 0xffffffc000007807 */ /* 0x000fe20005800000 */
[----:B---3--:R-:W-:Y:S04]  /*e4d0*/  HMMA.16816.F32.BF16 R8, R140, R30, RZ ;  /* 0x0000001e8c08723c */ /* 0x008fe800000418ff */
[----:B------:R-:W-:Y:S02]  /*e4e0*/  IMAD.IADD R218, R212, 0x1, R0 ;  /* 0x00000001d4da7824 */ /* 0x000fe400078e0200 */
[----:B------:R3:W-:Y:S01]  /*e4f0*/  LDGSTS.E.BYPASS.LTC128B.128 [R235+0x7100], [R6.64], !P0 ;  /* 0x0710000006eb7fae */ /* 0x0007e2000c101d48 */
[----:B------:R-:W-:Y:S01]  /*e500*/  IMAD.IADD R215, R0, 0x1, R219 ;  /* 0x0000000100d77824 */ /* 0x000fe200078e02db */
[C---:B------:R-:W-:Y:S01]  /*e510*/  HMMA.16816.F32.BF16 R72, R144.reuse, R42, R32 ;  /* 0x0000002a9048723c */ /* 0x040fe20000041820 */
[----:B------:R-:W-:Y:S01]  /*e520*/  ISETP.GE.AND P0, PT, R236, 0x2, PT ;  /* 0x00000002ec00780c */ /* 0x000fe20003f06270 */
[----:B------:R-:W3:Y:S04]  /*e530*/  LDSM.16.M88.4 R24, [R218+0x8100] ;  /* 0x00810000da18783b */ /* 0x000ee80000000200 */
[----:B------:R-:W-:Y:S02]  /*e540*/  LDSM.16.M88.4 R32, [R218+0x9100] ;  /* 0x00910000da20783b */ /* 0x000fe40000000200 */
[----:B----4-:R-:W-:Y:S02]  /*e550*/  HMMA.16816.F32.BF16 R68, R144, R44, R36 ;  /* 0x0000002c9044723c */ /* 0x010fe40000041824 */
[----:B-1----:R-:W-:Y:S04]  /*e560*/  LDSM.16.M88.4 R16, [R218+0x9900] ;  /* 0x00990000da10783b */ /* 0x002fe80000000200 */
[----:B------:R-:W0:Y:S02]  /*e570*/  LDGDEPBAR ;  /* 0x00000000000079af */ /* 0x000e240000000000 */
[----:B--2---:R-:W-:Y:S02]  /*e580*/  HMMA.16816.F32.BF16 R12, R140, R28, RZ ;  /* 0x0000001c8c0c723c */ /* 0x004fe400000418ff */
[----:B------:R-:W1:Y:S06]  /*e590*/  LDSM.16.M88.4 R28, [R218+0x8900] ;  /* 0x00890000da1c783b */ /* 0x000e6c0000000200 */
[C---:B------:R-:W-:Y:S01]  /*e5a0*/  HMMA.16816.F32.BF16 R64, R144.reuse, R46, R20 ;  /* 0x0000002e9040723c */ /* 0x040fe20000041814 */
[----:B------:R-:W-:Y:S11]  /*e5b0*/  LDSM.16.M88.4 R20, [R218+0xb100] ;  /* 0x00b10000da14783b */ /* 0x000ff60000000200 */
[----:B------:R-:W-:Y:S04]  /*e5c0*/  @!UPT UIADD3 URZ, URZ, URZ, URZ ;  /* 0x0000003f3f3ff290 */ /* 0x000fe8000fffe03f */
[C---:B------:R-:W-:Y:S01]  /*e5d0*/  HMMA.16816.F32.BF16 R60, R144.reuse, R56, R12 ;  /* 0x00000038903c723c */ /* 0x040fe2000004180c */
[----:B------:R-:W-:Y:S07]  /*e5e0*/  LDSM.16.M88.4 R12, [R218+0xa900] ;  /* 0x00a90000da0c783b */ /* 0x000fee0000000200 */
[----:B------:R-:W-:Y:S01]  /*e5f0*/  HMMA.16816.F32.BF16 R56, R144, R58, R8 ;  /* 0x0000003a9038723c */ /* 0x000fe20000041808 */
[----:B------:R-:W2:Y:S07]  /*e600*/  LDSM.16.M88.4 R8, [R218+0xa100] ;  /* 0x00a10000da08783b */ /* 0x000eae0000000200 */
[C---:B---3--:R-:W-:Y:S08]  /*e610*/  HMMA.16816.F32.BF16 R44, R160.reuse, R26, R48 ;  /* 0x0000001aa02c723c */ /* 0x048ff00000041830 */
[C---:B-1----:R-:W-:Y:S08]  /*e620*/  HMMA.16816.F32.BF16 R48, R160.reuse, R28, R108 ;  /* 0x0000001ca030723c */ /* 0x042ff0000004186c */
[C---:B------:R-:W-:Y:S01]  /*e630*/  HMMA.16816.F32.BF16 R40, R160.reuse, R30, R104 ;  /* 0x0000001ea028723c */ /* 0x040fe20000041868 */
[----:B------:R-:W1:Y:S07]  /*e640*/  LDSM.16.M88.4 R28, [R218+0xb900] ;  /* 0x00b90000da1c783b */ /* 0x000e6e0000000200 */
[C---:B------:R-:W-:Y:S08]  /*e650*/  HMMA.16816.F32.BF16 R36, R160.reuse, R32, R80 ;  /* 0x00000020a024723c */ /* 0x040ff00000041850 */
[C---:B------:R-:W-:Y:S01]  /*e660*/  HMMA.16816.F32.BF16 R52, R160.reuse, R24, R112 ;  /* 0x00000018a034723c */ /* 0x040fe20000041870 */
[----:B------:R-:W3:Y:S07]  /*e670*/  LDSM.16.M88.4 R24, [R215] ;  /* 0x00000000d718783b */ /* 0x000eee0000000200 */
[C---:B------:R-:W-:Y:S08]  /*e680*/  HMMA.16816.F32.BF16 R80, R160.reuse, R18, R96 ;  /* 0x00000012a050723c */ /* 0x040ff00000041860 */
[C---:B--2---:R-:W-:Y:S08]  /*e690*/  HMMA.16816.F32.BF16 R84, R160.reuse, R8, R84 ;  /* 0x00000008a054723c */ /* 0x044ff00000041854 */
[C---:B------:R-:W-:Y:S01]  /*e6a0*/  HMMA.16816.F32.BF16 R92, R160.reuse, R10, R92 ;  /* 0x0000000aa05c723c */ /* 0x040fe2000004185c */
[----:B------:R-:W2:Y:S07]  /*e6b0*/  LDSM.16.M88.4 R8, [R215+0x800] ;  /* 0x00080000d708783b */ /* 0x000eae0000000200 */
[C---:B------:R-:W-:Y:S08]  /*e6c0*/  HMMA.16816.F32.BF16 R32, R160.reuse, R34, R100 ;  /* 0x00000022a020723c */ /* 0x040ff00000041864 */
[C---:B------:R-:W-:Y:S01]  /*e6d0*/  HMMA.16816.F32.BF16 R76, R160.reuse, R16, R76 ;  /* 0x00000010a04c723c */ /* 0x040fe2000004184c */
[----:B------:R-:W4:Y:S07]  /*e6e0*/  LDSM.16.M88.4 R16, [R215+0x1000] ;  /* 0x00100000d710783b */ /* 0x000f2e0000000200 */
[C---:B------:R-:W-:Y:S08]  /*e6f0*/  HMMA.16816.F32.BF16 R96, R160.reuse, R12, R88 ;  /* 0x0000000ca060723c */ /* 0x040ff00000041858 */
[C---:B------:R-:W-:Y:S08]  /*e700*/  HMMA.16816.F32.BF16 R100, R160.reuse, R20, R68 ;  /* 0x00000014a064723c */ /* 0x040ff00000041844 */
[C---:B------:R-:W-:Y:S01]  /*e710*/  HMMA.16816.F32.BF16 R88, R160.reuse, R22, R64 ;  /* 0x00000016a058723c */ /* 0x040fe20000041840 */
[----:B------:R-:W4:Y:S07]  /*e720*/  LDSM.16.M88.4 R20, [R215+0x1800] ;  /* 0x00180000d714783b */ /* 0x000f2e0000000200 */
[C---:B------:R-:W-:Y:S01]  /*e730*/  HMMA.16816.F32.BF16 R108, R160.reuse, R14, R72 ;  /* 0x0000000ea06c723c */ /* 0x040fe20000041848 */
[----:B------:R-:W-:Y:S07]  /*e740*/  LDSM.16.M88.4 R12, [R215+0x3000] ;  /* 0x00300000d70c783b */ /* 0x000fee0000000200 */
[C---:B-1----:R-:W-:Y:S08]  /*e750*/  HMMA.16816.F32.BF16 R72, R160.reuse, R28, R60 ;  /* 0x0000001ca048723c */ /* 0x042ff0000004183c */
[----:B------:R-:W-:Y:S01]  /*e760*/  HMMA.16816.F32.BF16 R68, R160, R30, R56 ;  /* 0x0000001ea044723c */ /* 0x000fe20000041838 */
[----:B------:R-:W1:Y:S07]  /*e770*/  LDSM.16.M88.4 R28, [R215+0x2000] ;  /* 0x00200000d71c783b */ /* 0x000e6e0000000200 */
[C---:B---3--:R-:W-:Y:S08]  /*e780*/  HMMA.16816.F32.BF16 R64, R180.reuse, R24, R52 ;  /* 0x00000018b440723c */ /* 0x048ff00000041834 */
[C---:B--2---:R-:W-:Y:S08]  /*e790*/  HMMA.16816.F32.BF16 R56, R180.reuse, R8, R48 ;  /* 0x00000008b438723c */ /* 0x044ff00000041830 */
[C---:B------:R-:W-:Y:S01]  /*e7a0*/  HMMA.16816.F32.BF16 R52, R180.reuse, R10, R40 ;  /* 0x0000000ab434723c */ /* 0x040fe20000041828 */
[----:B------:R-:W-:Y:S07]  /*e7b0*/  LDSM.16.M88.4 R8, [R215+0x3800] ;  /* 0x00380000d708783b */ /* 0x000fee0000000200 */
[C---:B----4-:R-:W-:Y:S08]  /*e7c0*/  HMMA.16816.F32.BF16 R48, R180.reuse, R16, R36 ;  /* 0x00000010b430723c */ /* 0x050ff00000041824 */
[C---:B------:R-:W-:Y:S01]  /*e7d0*/  HMMA.16816.F32.BF16 R60, R180.reuse, R26, R44 ;  /* 0x0000001ab43c723c */ /* 0x040fe2000004182c */
[----:B------:R-:W2:Y:S07]  /*e7e0*/  LDSM.16.M88.4 R24, [R215+0x2800] ;  /* 0x00280000d718783b */ /* 0x000eae0000000200 */
[C---:B------:R-:W-:Y:S01]  /*e7f0*/  HMMA.16816.F32.BF16 R40, R180.reuse, R20, R76 ;  /* 0x00000014b428723c */ /* 0x040fe2000004184c */
[----:B------:R-:W-:Y:S07]  /*e800*/  LDSM.16.M88.4 R76, [R219+0x4800] ;  /* 0x00480000db4c783b */ /* 0x000fee0000000200 */
[C---:B------:R-:W-:Y:S01]  /*e810*/  HMMA.16816.F32.BF16 R36, R180.reuse, R22, R80 ;  /* 0x00000016b424723c */ /* 0x040fe20000041850 */
[----:B------:R-:W3:Y:S07]  /*e820*/  LDSM.16.M88.4 R20, [R212+0xc100] ;  /* 0x00c10000d414783b */ /* 0x000eee0000000200 */
[C---:B------:R-:W-:Y:S01]  /*e830*/  HMMA.16816.F32.BF16 R44, R180.reuse, R18, R32 ;  /* 0x00000012b42c723c */ /* 0x040fe20000041820 */
[----:B------:R-:W-:Y:S07]  /*e840*/  LDSM.16.M88.4 R16, [R212+0xd900] ;  /* 0x00d90000d410783b */ /* 0x000fee0000000200 */
[C---:B-1----:R-:W-:Y:S08]  /*e850*/  HMMA.16816.F32.BF16 R32, R180.reuse, R28, R84 ;  /* 0x0000001cb420723c */ /* 0x042ff00000041854 */
[C---:B------:R-:W-:Y:S01]  /*e860*/  HMMA.16816.F32.BF16 R92, R180.reuse, R30, R92 ;  /* 0x0000001eb45c723c */ /* 0x040fe2000004185c */
[----:B------:R-:W1:Y:S07]  /*e870*/  LDSM.16.M88.4 R28, [R212+0xc900] ;  /* 0x00c90000d41c783b */ /* 0x000e6e0000000200 */
[C---:B------:R-:W-:Y:S08]  /*e880*/  HMMA.16816.F32.BF16 R136, R180.reuse, R12, R100 ;  /* 0x0000000cb488723c */ /* 0x040ff00000041864 */
[C---:B------:R-:W-:Y:S01]  /*e890*/  HMMA.16816.F32.BF16 R132, R180.reuse, R14, R88 ;  /* 0x0000000eb484723c */ /* 0x040fe20000041858 */
[----:B------:R-:W4:Y:S07]  /*e8a0*/  LDSM.16.M88.4 R12, [R212+0xe100] ;  /* 0x00e10000d40c783b */ /* 0x000f2e0000000200 */
[C---:B--2---:R-:W-:Y:S08]  /*e8b0*/  HMMA.16816.F32.BF16 R96, R180.reuse, R24, R96 ;  /* 0x00000018b460723c */ /* 0x044ff00000041860 */
[----:B------:R-:W-:Y:S01]  /*e8c0*/  HMMA.16816.F32.BF16 R108, R180, R26, R108 ;  /* 0x0000001ab46c723c */ /* 0x000fe2000004186c */
[----:B------:R-:W2:Y:S07]  /*e8d0*/  LDSM.16.M88.4 R24, [R212+0xd100] ;  /* 0x00d10000d418783b */ /* 0x000eae0000000200 */
[----:B---3--:R-:W-:Y:S01]  /*e8e0*/  HMMA.16816.F32.BF16 R116, R184, R22, R60 ;  /* 0x00000016b874723c */ /* 0x008fe2000004183c */
[----:B------:R-:W3:Y:S07]  /*e8f0*/  LDSM.16.M88.4 R60, [R212+0xf100] ;  /* 0x00f10000d43c783b */ /* 0x000eee0000000200 */
[C---:B------:R-:W-:Y:S01]  /*e900*/  HMMA.16816.F32.BF16 R128, R180.reuse, R8, R72 ;  /* 0x00000008b480723c */ /* 0x040fe20000041848 */
[----:B------:R-:W-:Y:S07]  /*e910*/  LDSM.16.M88.4 R72, [R219+0x5000] ;  /* 0x00500000db48783b */ /* 0x000fee0000000200 */
[----:B------:R-:W-:Y:S01]  /*e920*/  HMMA.16816.F32.BF16 R124, R180, R10, R68 ;  /* 0x0000000ab47c723c */ /* 0x000fe20000041844 */
[----:B------:R-:W2:Y:S04]  /*e930*/  LDSM.16.M88.4 R8, [R212+0xe900] ;  /* 0x00e90000d408783b */ /* 0x000ea80000000200 */
[----:B------:R-:W-:Y:S03]  /*e940*/  LDSM.16.M88.4 R68, [R219+0x5800] ;  /* 0x00580000db44783b */ /* 0x000fe60000000200 */
[C---:B-1----:R-:W-:Y:S01]  /*e950*/  HMMA.16816.F32.BF16 R104, R184.reuse, R30, R52 ;  /* 0x0000001eb868723c */ /* 0x042fe20000041834 */
[----:B------:R-:W1:Y:S07]  /*e960*/  LDSM.16.M88.4 R52, [R212+0xf900] ;  /* 0x00f90000d434783b */ /* 0x000e6e0000000200 */
[C---:B------:R-:W-:Y:S01]  /*e970*/  HMMA.16816.F32.BF16 R112, R184.reuse, R28, R56 ;  /* 0x0000001cb870723c */ /* 0x040fe20000041838 */
[----:B------:R-:W1:Y:S04]  /*e980*/  LDSM.16.M88.4 R56, [R219+0x4000] ;  /* 0x00400000db38783b */ /* 0x000e680000000200 */
[----:B------:R-:W-:Y:S03]  /*e990*/  LDSM.16.M88.4 R28, [R219+0x7800] ;  /* 0x00780000db1c783b */ /* 0x000fe60000000200 */
[C---:B------:R-:W-:Y:S08]  /*e9a0*/  HMMA.16816.F32.BF16 R120, R184.reuse, R20, R64 ;  /* 0x00000014b878723c */ /* 0x040ff00000041840 */
[C---:B----4-:R-:W-:Y:S01]  /*e9b0*/  HMMA.16816.F32.BF16 R64, R184.reuse, R12, R32 ;  /* 0x0000000cb840723c */ /* 0x050fe20000041820 */
[----:B------:R-:W4:Y:S07]  /*e9c0*/  LDSM.16.M88.4 R32, [R219+0x7000] ;  /* 0x00700000db20783b */ /* 0x000f2e0000000200 */
[C---:B------:R-:W-:Y:S01]  /*e9d0*/  HMMA.16816.F32.BF16 R80, R184.reuse, R18, R36 ;  /* 0x00000012b850723c */ /* 0x040fe20000041824 */
[----:B------:R-:W1:Y:S07]  /*e9e0*/  LDSM.16.M88.4 R36, [R219+0x6800] ;  /* 0x00680000db24783b */ /* 0x000e6e0000000200 */
[C---:B------:R-:W-:Y:S08]  /*e9f0*/  HMMA.16816.F32.BF16 R84, R184.reuse, R16, R40 ;  /* 0x00000010b854723c */ /* 0x040ff00000041828 */
[C---:B--2---:R-:W-:Y:S08]  /*ea00*/  HMMA.16816.F32.BF16 R100, R184.reuse, R24, R48 ;  /* 0x00000018b864723c */ /* 0x044ff00000041830 */
[C---:B---3--:R-:W-:Y:S08]  /*ea10*/  HMMA.16816.F32.BF16 R16, R184.reuse, R62, R132 ;  /* 0x0000003eb810723c */ /* 0x048ff00000041884 */
[C---:B------:R-:W-:Y:S01]  /*ea20*/  HMMA.16816.F32.BF16 R88, R184.reuse, R26, R44 ;  /* 0x0000001ab858723c */ /* 0x040fe2000004182c */
[----:B------:R-:W2:Y:S07]  /*ea30*/  LDSM.16.M88.4 R44, [R219+0x6000] ;  /* 0x00600000db2c783b */ /* 0x000eae0000000200 */
[C---:B------:R-:W-:Y:S01]  /*ea40*/  HMMA.16816.F32.BF16 R48, R184.reuse, R14, R92 ;  /* 0x0000000eb830723c */ /* 0x040fe2000004185c */
[----:B------:R-:W3:Y:S07]  /*ea50*/  LDSM.16.M88.4 R92, [R218+0xc100] ;  /* 0x00c10000da5c783b */ /* 0x000eee0000000200 */
[C---:B------:R-:W-:Y:S08]  /*ea60*/  HMMA.16816.F32.BF16 R40, R184.reuse, R8, R96 ;  /* 0x00000008b828723c */ /* 0x040ff00000041860 */
[C---:B------:R-:W-:Y:S08]  /*ea70*/  HMMA.16816.F32.BF16 R24, R184.reuse, R10, R108 ;  /* 0x0000000ab818723c */ /* 0x040ff0000004186c */
[C---:B-1----:R-:W-:Y:S08]  /*ea80*/  HMMA.16816.F32.BF16 R12, R184.reuse, R52, R128 ;  /* 0x00000034b80c723c */ /* 0x042ff00000041880 */
[----:B------:R-:W-:Y:S08]  /*ea90*/  HMMA.16816.F32.BF16 R8, R184, R54, R124 ;  /* 0x00000036b808723c */ /* 0x000ff0000004187c */
[----:B------:R-:W-:Y:S08]  /*eaa0*/  HMMA.16816.F32.BF16 R52, R188, R56, R120 ;  /* 0x00000038bc34723c */ /* 0x000ff00000041878 */
[----:B------:R-:W-:Y:S01]  /*eab0*/  HMMA.16816.F32.BF16 R20, R184, R60, R136 ;  /* 0x0000003cb814723c */ /* 0x000fe20000041888 */
[----:B------:R-:W1:Y:S07]  /*eac0*/  LDSM.16.M88.4 R60, [R218+0xc900] ;  /* 0x00c90000da3c783b */ /* 0x000e6e0000000200 */
[C---:B------:R-:W-:Y:S01]  /*ead0*/  HMMA.16816.F32.BF16 R56, R188.reuse, R58, R116 ;  /* 0x0000003abc38723c */ /* 0x040fe20000041874 */
[----:B------:R-:W1:Y:S07]  /*eae0*/  LDSM.16.M88.4 R116, [R218+0xd100] ;  /* 0x00d10000da74783b */ /* 0x000e6e0000000200 */
[C---:B------:R-:W-:Y:S08]  /*eaf0*/  HMMA.16816.F32.BF16 R132, R188.reuse, R76, R112 ;  /* 0x0000004cbc84723c */ /* 0x040ff00000041870 */
[C---:B----4-:R-:W-:Y:S01]  /*eb00*/  HMMA.16816.F32.BF16 R112, R188.reuse, R34, R16 ;  /* 0x00000022bc70723c */ /* 0x050fe20000041810 */
[----:B------:R-:W4:Y:S07]  /*eb10*/  LDSM.16.M88.4 R16, [R218+0xd900] ;  /* 0x00d90000da10783b */ /* 0x000f2e0000000200 */
[C---:B------:R-:W-:Y:S08]  /*eb20*/  HMMA.16816.F32.BF16 R76, R188.reuse, R78, R104 ;  /* 0x0000004ebc4c723c */ /* 0x040ff00000041868 */
[C---:B------:R-:W-:Y:S01]  /*eb30*/  HMMA.16816.F32.BF16 R108, R188.reuse, R28, R12 ;  /* 0x0000001cbc6c723c */ /* 0x040fe2000004180c */
[----:B------:R-:W1:Y:S07]  /*eb40*/  LDSM.16.M88.4 R12, [R218+0xe100] ;  /* 0x00e10000da0c783b */ /* 0x000e6e0000000200 */
[C---:B------:R-:W-:Y:S01]  /*eb50*/  HMMA.16816.F32.BF16 R128, R188.reuse, R72, R100 ;  /* 0x00000048bc80723c */ /* 0x040fe20000041864 */
[----:B------:R-:W-:Y:S07]  /*eb60*/  LDSM.16.M88.4 R100, [R215+0x4000] ;  /* 0x00400000d764783b */ /* 0x000fee0000000200 */
[C---:B------:R-:W-:Y:S01]  /*eb70*/  HMMA.16816.F32.BF16 R120, R188.reuse, R38, R24 ;  /* 0x00000026bc78723c */ /* 0x040fe20000041818 */
[----:B------:R-:W-:Y:S07]  /*eb80*/  LDSM.16.M88.4 R24, [R218+0xf100] ;  /* 0x00f10000da18783b */ /* 0x000fee0000000200 */
[C---:B------:R-:W-:Y:S01]  /*eb90*/  HMMA.16816.F32.BF16 R104, R188.reuse, R30, R8 ;  /* 0x0000001ebc68723c */ /* 0x040fe20000041808 */
[----:B------:R-:W1:Y:S07]  /*eba0*/  LDSM.16.M88.4 R8, [R218+0xe900] ;  /* 0x00e90000da08783b */ /* 0x000e6e0000000200 */
[C---:B------:R-:W-:Y:S01]  /*ebb0*/  HMMA.16816.F32.BF16 R156, R188.reuse, R74, R88 ;  /* 0x0000004abc9c723c */ /* 0x040fe20000041858 */
[----:B------:R-:W-:Y:S07]  /*ebc0*/  LDSM.16.M88.4 R72, [R215+0x5800] ;  /* 0x00580000d748783b */ /* 0x000fee0000000200 */
[C---:B-----5:R-:W-:Y:S01]  /*ebd0*/  HMMA.16816.F32.BF16 R164, R188.reuse, R68, R84 ;  /* 0x00000044bca4723c */ /* 0x060fe20000041854 */
[----:B------:R-:W1:Y:S07]  /*ebe0*/  LDSM.16.M88.4 R84, [R218+0xf900] ;  /* 0x00f90000da54783b */ /* 0x000e6e0000000200 */
[C---:B------:R-:W-:Y:S01]  /*ebf0*/  HMMA.16816.F32.BF16 R152, R188.reuse, R70, R80 ;  /* 0x00000046bc98723c */ /* 0x040fe20000041850 */
[----:B------:R-:W1:Y:S07]  /*ec00*/  LDSM.16.M88.4 R68, [R215+0x6000] ;  /* 0x00600000d744783b */ /* 0x000e6e0000000200 */
[C---:B--2---:R-:W-:Y:S01]  /*ec10*/  HMMA.16816.F32.BF16 R148, R188.reuse, R44, R64 ;  /* 0x0000002cbc94723c */ /* 0x044fe20000041840 */
[----:B------:R-:W-:Y:S07]  /*ec20*/  LDSM.16.M88.4 R64, [R215+0x6800] ;  /* 0x00680000d740783b */ /* 0x000fee0000000200 */
[C---:B------:R-:W-:Y:S08]  /*ec30*/  HMMA.16816.F32.BF16 R136, R188.reuse, R46, R48 ;  /* 0x0000002ebc88723c */ /* 0x040ff00000041830 */
[C---:B------:R-:W-:Y:S08]  /*ec40*/  HMMA.16816.F32.BF16 R124, R188.reuse, R36, R40 ;  /* 0x00000024bc7c723c */ /* 0x040ff00000041828 */
[----:B------:R-:W-:Y:S08]  /*ec50*/  HMMA.16816.F32.BF16 R20, R188, R32, R20 ;  /* 0x00000020bc14723c */ /* 0x000ff00000041814 */
[C---:B---3--:R-:W-:Y:S08]  /*ec60*/  HMMA.16816.F32.BF16 R88, R192.reuse, R94, R56 ;  /* 0x0000005ec058723c */ /* 0x048ff00000041838 */
[C---:B------:R-:W-:Y:S01]  /*ec70*/  HMMA.16816.F32.BF16 R96, R192.reuse, R92, R52 ;  /* 0x0000005cc060723c */ /* 0x040fe20000041834 */
[----:B------:R-:W-:Y:S07]  /*ec80*/  LDSM.16.M88.4 R92, [R215+0x4800] ;  /* 0x00480000d75c783b */ /* 0x000fee0000000200 */
[C---:B-1----:R-:W-:Y:S08]  /*ec90*/  HMMA.16816.F32.BF16 R80, R192.reuse, R60, R132 ;  /* 0x0000003cc050723c */ /* 0x042ff00000041884 */
[C---:B------:R-:W-:Y:S01]  /*eca0*/  HMMA.16816.F32.BF16 R56, R192.reuse, R116, R128 ;  /* 0x00000074c038723c */ /* 0x040fe20000041880 */
[----:B------:R-:W1:Y:S07]  /*ecb0*/  LDSM.16.M88.4 R128, [R215+0x7000] ;  /* 0x00700000d780783b */ /* 0x000e6e0000000200 */
[C---:B------:R-:W-:Y:S01]  /*ecc0*/  HMMA.16816.F32.BF16 R60, R192.reuse, R62, R76 ;  /* 0x0000003ec03c723c */ /* 0x040fe2000004184c */
[----:B------:R-:W2:Y:S07]  /*ecd0*/  LDSM.16.M88.4 R76, [R215+0x5000] ;  /* 0x00500000d74c783b */ /* 0x000eae0000000200 */
[----:B------:R-:W-:Y:S01]  /*ece0*/  HMMA.16816.F32.BF16 R52, R192, R118, R156 ;  /* 0x00000076c034723c */ /* 0x000fe2000004189c */
[----:B------:R-:W3:Y:S01]  /*ecf0*/  LDSM.16.M88.4 R116, [R215+0x7800] ;  /* 0x00780000d774783b */ /* 0x000ee20000000200 */
[----:B------:R-:W-:-:S06]  /*ed00*/  DEPBAR.LE SB0, 0x0 ;  /* 0x000080000000791a */ /* 0x000fcc0000000000 */
[C---:B----4-:R-:W-:Y:S08]  /*ed10*/  HMMA.16816.F32.BF16 R48, R192.reuse, R16, R164 ;  /* 0x00000010c030723c */ /* 0x050ff000000418a4 */
        /* <DEDUP_REMOVED lines=17> */
[C---:B--2---:R-:W-:Y:S08]  /*ee30*/  HMMA.16816.F32.BF16 R56, R196.reuse, R76, R56 ;  /* 0x0000004cc438723c */ /* 0x044ff00000041838 */
[C---:B------:R-:W-:Y:S08]  /*ee40*/  HMMA.16816.F32.BF16 R52, R196.reuse, R78, R52 ;  /* 0x0000004ec434723c */ /* 0x040ff00000041834 */
[C---:B------:R-:W-:Y:S08]  /*ee50*/  HMMA.16816.F32.BF16 R36, R196.reuse, R70, R36 ;  /* 0x00000046c424723c */ /* 0x040ff00000041824 */
[C---:B------:R-:W-:Y:S08]  /*ee60*/  HMMA.16816.F32.BF16 R32, R196.reuse, R64, R32 ;  /* 0x00000040c420723c */ /* 0x040ff00000041820 */
[C---:B------:R-:W-:Y:S08]  /*ee70*/  HMMA.16816.F32.BF16 R28, R196.reuse, R66, R28 ;  /* 0x00000042c41c723c */ /* 0x040ff0000004181c */
[C---:B------:R-:W-:Y:S08]  /*ee80*/  HMMA.16816.F32.BF16 R16, R196.reuse, R130, R16 ;  /* 0x00000082c410723c */ /* 0x040ff00000041810 */
[C---:B---3--:R-:W-:Y:S08]  /*ee90*/  HMMA.16816.F32.BF16 R20, R196.reuse, R116, R12 ;  /* 0x00000074c414723c */ /* 0x048ff0000004180c */
[----:B------:R-:W-:Y:S01]  /*eea0*/  HMMA.16816.F32.BF16 R24, R196, R118, R8 ;  /* 0x00000076c418723c */ /* 0x000fe20000041808 */
[----:B------:R-:W-:Y:S06]  /*eeb0*/  BAR.SYNC.DEFER_BLOCKING 0x0 ;  /* 0x0000000000007b1d */ /* 0x000fec0000010000 */
[----:B------:R-:W-:Y:S09]  /*eec0*/  @!P0 BRA `(.L_x_620) ;  /* 0x0000023000008947 */ /* 0x000ff20003800000 */
[----:B------:R-:W-:Y:S01]  /*eed0*/  IADD3 R0, R236, -0x2, RZ ;  /* 0xfffffffeec007810 */ /* 0x000fe20007ffe0ff */
        /* <DEDUP_REMOVED lines=34> */
.L_x_620:
[----:B------:R-:W-:Y:S01]  /*f100*/  FMUL.FTZ R0, R89, c[0x0][0x320] ;  /* 0x0000c80059007a20 */ /* 0x000fe20000410000 */
[----:B---3--:R-:W-:Y:S01]  /*f110*/  LEA.HI R6, R176, R211, RZ, 0x2 ;  /* 0x000000d3b0067211 */ /* 0x008fe200078f10ff */
[----:B------:R-:W-:Y:S01]  /*f120*/  FMUL.FTZ R5, R82, c[0x0][0x320] ;  /* 0x0000c80052057a20 */ /* 0x000fe20000410000 */
[----:B------:R-:W-:Y:S01]  /*f130*/  SHF.R.S32.HI R8, RZ, 0x1f, R171 ;  /* 0x0000001fff087819 */ /* 0x000fe200000114ab */
[----:B------:R1:W-:Y:S01]  /*f140*/  MUFU.TANH R77, R0 ;  /* 0x00000000004d7308 */ /* 0x0003e20000002400 */
[----:B------:R-:W-:Y:S01]  /*f150*/  LOP3.LUT R6, R6, 0xfffffffc, RZ, 0xc0, !PT ;  /* 0xfffffffc06067812 */ /* 0x000fe200078ec0ff */
[----:B------:R-:W-:Y:S01]  /*f160*/  FMUL.FTZ R7, R22, c[0x0][0x320] ;  /* 0x0000c80016077a20 */ /* 0x000fe20000410000 */
[----:B------:R-:W-:Y:S01]  /*f170*/  LEA.HI R8, R8, R171, RZ, 0x3 ;  /* 0x000000ab08087211 */ /* 0x000fe200078f18ff */
[----:B------:R-:W-:Y:S01]  /*f180*/  FMUL.FTZ R15, R27, c[0x0][0x320] ;  /* 0x0000c8001b0f7a20 */ /* 0x000fe20000410000 */
[----:B------:R-:W-:Y:S01]  /*f190*/  ISETP.NE.AND P5, PT, R177, 0x1, PT ;  /* 0x00000001b100780c */ /* 0x000fe20003fa5270 */
[----:B------:R-:W-:Y:S01]  /*f1a0*/  IMAD.SHL.U32 R213, R3, 0x2, RZ ;  /* 0x0000000203d57824 */ /* 0x000fe200078e00ff */
[----:B------:R-:W-:Y:S01]  /*f1b0*/  LOP3.LUT R8, R8, 0xffffff8, RZ, 0xc0, !PT ;  /* 0x0ffffff808087812 */ /* 0x000fe200078ec0ff */
[----:B------:R-:W0:Y:S02]  /*f1c0*/  LDGDEPBAR ;  /* 0x00000000000079af */ /* 0x000e240000000000 */
[----:B------:R-:W-:Y:S01]  /*f1d0*/  MUFU.TANH R15, R15 ;  /* 0x0000000f000f7308 */ /* 0x000fe20000002400 */
[----:B------:R-:W-:-:S02]  /*f1e0*/  IMAD R217, R2, 0x2, R213 ;  /* 0x0000000202d97824 */ /* 0x000fc400078e02d5 */
[----:B------:R-:W-:Y:S02]  /*f1f0*/  IMAD.IADD R10, R171, 0x1, -R8 ;  /* 0x00000001ab0a7824 */ /* 0x000fe400078e0a08 */
[----:B------:R-:W-:Y:S02]  /*f200*/  IMAD R214, R4, 0x2, R213 ;  /* 0x0000000204d67824 */ /* 0x000fe400078e02d5 */
[----:B-1----:R-:W-:Y:S02]  /*f210*/  FMUL.FTZ R0, R80, c[0x0][0x320] ;  /* 0x0000c80050007a20 */ /* 0x002fe40000410000 */
[----:B------:R-:W-:Y:S02]  /*f220*/  IMAD R216, R2, 0x2, R214 ;  /* 0x0000000202d87824 */ /* 0x000fe400078e02d6 */
        /* <DEDUP_REMOVED lines=58> */
[----:B------:R1:W3:Y:S02]  /*f5d0*/  MUFU.TANH R11, R0 ;  /* 0x00000000000b7308 */ /* 0x0002e40000002400 */
[----:B-1----:R-:W-:-:S06]  /*f5e0*/  FMUL.FTZ R0, R44, c[0x0][0x320] ;  /* 0x0000c8002c007a20 */ /* 0x002fcc0000410000 */
[----:B------:R1:W-:Y:S08]  /*f5f0*/  MUFU.TANH R44, R5 ;  /* 0x00000005002c7308 */ /* 0x0003f00000002400 */
[----:B------:R4:W5:Y:S01]  /*f600*/  MUFU.TANH R25, R0 ;  /* 0x0000000000197308 */ /* 0x0009620000002400 */
[----:B-1----:R-:W-:Y:S02]  /*f610*/  IMAD.IADD R5, R211, 0x1, -R6 ;  /* 0x00000001d3057824 */ /* 0x002fe400078e0a06 */
[----:B----4-:R-:W-:-:S05]  /*f620*/  FMUL.FTZ R0, R75, c[0x0][0x320] ;  /* 0x0000c8004b007a20 */ /* 0x010fca0000410000 */
        /* <DEDUP_REMOVED lines=26> */
[----:B------:R-:W-:Y:S08]  /*f7d0*/  MUFU.TANH R31, R7 ;  /* 0x00000007001f7308 */ /* 0x000ff00000002400 */
        /* <DEDUP_REMOVED lines=14> */
[----:B------:R1:W4:Y:S02]  /*f8c0*/  MUFU.TANH R13, R0 ;  /* 0x00000000000d7308 */ /* 0x0003240000002400 */
[----:B-1----:R-:W-:-:S05]  /*f8d0*/  LOP3.LUT R0, R175, 0xffffffe0, RZ, 0xc0, !PT ;  /* 0xffffffe0af007812 */ /* 0x002fca00078ec0ff */
[----:B------:R-:W-:Y:S02]  /*f8e0*/  IMAD.IADD R0, R211, 0x1, -R0 ;  /* 0x00000001d3007824 */ /* 0x000fe400078e0a00 */
[----:B------:R-:W-:-:S03]  /*f8f0*/  IMAD.MOV.U32 R211, RZ, RZ, R200 ;  /* 0x000000ffffd37224 */ /* 0x000fc600078e00c8 */
[----:B------:R-:W-:-:S04]  /*f900*/  SHF.R.S32.HI R9, RZ, 0x1f, R0 ;  /* 0x0000001fff097819 */ /* 0x000fc80000011400 */
[----:B------:R-:W-:Y:S02]  /*f910*/  LEA.HI R6, R9, R0, RZ, 0x2 ;  /* 0x0000000009067211 */ /* 0x000fe400078f10ff */
[----:B------:R-:W-:Y:S02]  /*f920*/  LEA.HI R9, R5, R5, RZ, 0x1 ;  /* 0x0000000505097211 */ /* 0x000fe400078f08ff */
[----:B------:R-:W-:Y:S02]  /*f930*/  LEA.HI.SX32 R7, R6, R203, 0x1e ;  /* 0x000000cb06077211 */ /* 0x000fe400078ff2ff */
[----:B------:R-:W-:Y:S01]  /*f940*/  LOP3.LUT R8, R9, 0x1ffffffe, RZ, 0xc0, !PT ;  /* 0x1ffffffe09087812 */ /* 0x000fe200078ec0ff */
[----:B------:R-:W-:Y:S01]  /*f950*/  FMUL.FTZ R9, R23, c[0x0][0x320] ;  /* 0x0000c80017097a20 */ /* 0x000fe20000410000 */
[----:B------:R-:W-:Y:S02]  /*f960*/  LEA R7, R10, R7, 0x4 ;  /* 0x000000070a077211 */ /* 0x000fe400078e20ff */
[----:B------:R-:W-:Y:S01]  /*f970*/  LOP3.LUT R6, R6, 0x7ffffffc, RZ, 0xc0, !PT ;  /* 0x7ffffffc06067812 */ /* 0x000fe200078ec0ff */
[----:B------:R-:W-:Y:S01]  /*f980*/  IMAD.IADD R5, R5, 0x1, -R8 ;  /* 0x0000000105057824 */ /* 0x000fe200078e0a08 */
[----:B------:R1:W-:Y:S02]  /*f990*/  MUFU.TANH R22, R9 ;  /* 0x0000000900167308 */ /* 0x0003e40000002400 */
[----:B------:R-:W-:Y:S01]  /*f9a0*/  IADD3 R6, R0, -R6, RZ ;  /* 0x8000000600067210 */ /* 0x000fe20007ffe0ff */
[----:B------:R-:W-:-:S02]  /*f9b0*/  IMAD R7, R5, 0x8, R7 ;  /* 0x0000000805077824 */ /* 0x000fc400078e0207 */
[----:B------:R-:W-:Y:S02]  /*f9c0*/  FMUL.FTZ R5, R50, c[0x0][0x320] ;  /* 0x0000c80032057a20 */ /* 0x000fe40000410000 */
[----:B------:R-:W-:Y:S01]  /*f9d0*/  @P5 IMAD.HI.U32 R8, R7, c[0x0][0x2c8], RZ ;  /* 0x0000b20007085a27 */ /* 0x000fe200078e00ff */
[----:B------:R2:W-:Y:S01]  /*f9e0*/  STL [R1+0x18], R7 ;  /* 0x0000180701007387 */ /* 0x0005e20000100800 */
[----:B------:R3:W-:Y:S02]  /*f9f0*/  MUFU.TANH R18, R5 ;  /* 0x0000000500127308 */ /* 0x0007e40000002400 */
[----:B------:R-:W-:Y:S02]  /*fa00*/  FMUL.FTZ R0, R83, c[0x0][0x320] ;  /* 0x0000c80053007a20 */ /* 0x000fe40000410000 */
[----:B------:R-:W-:Y:S02]  /*fa10*/  IMAD.SHL.U32 R10, R6, 0x2, RZ ;  /* 0x00000002060a7824 */ /* 0x000fe400078e00ff */
[----:B-1----:R-:W-:-:S02]  /*fa20*/  IMAD.MOV.U32 R9, RZ, RZ, -0x80 ;  /* 0xffffff80ff097424 */ /* 0x002fc400078e00ff */
[----:B------:R-:W-:Y:S01]  /*fa30*/  MUFU.TANH R60, R0 ;  /* 0x00000000003c7308 */ /* 0x000fe20000002400 */
[----:B------:R-:W-:Y:S01]  /*fa40*/  IMAD.IADD R6, R170, 0x1, -R10 ;  /* 0x00000001aa067824 */ /* 0x000fe200078e0a0a */
[----:B------:R-:W-:Y:S01]  /*fa50*/  STL [R1+0x24], R10 ;  /* 0x0000240a01007387 */ /* 0x000fe20000100800 */
[----:B---3--:R-:W-:Y:S01]  /*fa60*/  IMAD.MOV.U32 R5, RZ, RZ, R7 ;  /* 0x000000ffff057224 */ /* 0x008fe200078e0007 */
[----:B------:R-:W-:-:S05]  /*fa70*/  @P5 SHF.R.U32.HI R5, RZ, c[0x0][0x2cc], R8 ;  /* 0x0000b300ff055a19 */ /* 0x000fca0000011608 */
[----:B------:R-:W1:Y:S01]  /*fa80*/  SHFL.IDX PT, R8, R5, RZ, 0x1c1f ;  /* 0x001c1fff05087589 */ /* 0x000e6200000e0000 */
[----:B--2---:R-:W-:-:S04]  /*fa90*/  FMUL.FTZ R7, R51, c[0x0][0x320] ;  /* 0x0000c80033077a20 */ /* 0x004fc80000410000 */
[----:B------:R2:W-:Y:S02]  /*faa0*/  MUFU.TANH R17, R7 ;  /* 0x0000000700117308 */ /* 0x0005e40000002400 */
[----:B--2---:R2:W3:Y:S02]  /*fab0*/  SHFL.IDX PT, R7, R5, 0x1, 0x1c1f ;  /* 0x003c1f0005077f89 */ /* 0x0044e400000e0000 */
[----:B--2---:R-:W-:-:S04]  /*fac0*/  FMUL.FTZ R5, R26, c[0x0][0x320] ;  /* 0x0000c8001a057a20 */ /* 0x004fc80000410000 */
[----:B------:R2:W-:Y:S02]  /*fad0*/  MUFU.TANH R19, R5 ;  /* 0x0000000500137308 */ /* 0x0005e40000002400 */
[----:B--2---:R-:W-:-:S05]  /*fae0*/  IMAD R5, R168, R9, 0x1 ;  /* 0x00000001a8057424 */ /* 0x004fca00078e0209 */
[----:B------:R-:W-:Y:S01]  /*faf0*/  IADD3 R0, -R10, R5, R201 ;  /* 0x000000050a007210 */ /* 0x000fe20007ffe1c9 */
[----:B------:R-:W-:-:S04]  /*fb00*/  FMUL.FTZ R5, R99, c[0x0][0x320] ;  /* 0x0000c80063057a20 */ /* 0x000fc80000410000 */
[----:B------:R-:W-:Y:S01]  /*fb10*/  IMAD.IADD R0, R0, 0x1, -R211 ;  /* 0x0000000100007824 */ /* 0x000fe200078e0ad3 */
[----:B------:R1:W2:Y:S03]  /*fb20*/  MUFU.TANH R12, R5 ;  /* 0x00000005000c7308 */ /* 0x0002a60000002400 */
[C---:B-1----:R-:W-:Y:S01]  /*fb30*/  IMAD.IADD R5, R0.reuse, 0x1, R8 ;  /* 0x0000000100057824 */ /* 0x042fe200078e0208 */
[----:B---3--:R-:W-:Y:S01]  /*fb40*/  IADD3 R0, R0, R7, RZ ;  /* 0x0000000700007210 */ /* 0x008fe20007ffe0ff */
[----:B------:R-:W-:Y:S02]  /*fb50*/  FMUL.FTZ R7, R74, c[0x0][0x320] ;  /* 0x0000c8004a077a20 */ /* 0x000fe40000410000 */
[----:B------:R-:W-:Y:S01]  /*fb60*/  FMUL.FTZ R8, R42, c[0x0][0x320] ;  /* 0x0000c8002a087a20 */ /* 0x000fe20000410000 */
[C---:B------:R-:W-:Y:S02]  /*fb70*/  IMNMX R5, R6.reuse, R5, PT ;  /* 0x0000000506057217 */ /* 0x040fe40003800200 */
[----:B------:R-:W-:-:S02]  /*fb80*/  IMNMX R0, R6, R0, PT ;  /* 0x0000000006007217 */ /* 0x000fc40003800200 */
[C---:B------:R-:W-:Y:S01]  /*fb90*/  ISETP.GT.AND P0, PT, R5.reuse, RZ, PT ;  /* 0x000000ff0500720c */ /* 0x040fe20003f04270 */
[----:B------:R1:W3:Y:S01]  /*fba0*/  MUFU.TANH R6, R7 ;  /* 0x0000000700067308 */ /* 0x0002e20000002400 */
[C---:B------:R-:W-:Y:S02]  /*fbb0*/  ISETP.GT.AND P1, PT, R5.reuse, 0x1, PT ;  /* 0x000000010500780c */ /* 0x040fe40003f24270 */
[C---:B------:R-:W-:Y:S02]  /*fbc0*/  ISETP.GT.AND P2, PT, R5.reuse, 0x8, PT ;  /* 0x000000080500780c */ /* 0x040fe40003f44270 */
[----:B------:R-:W-:Y:S02]  /*fbd0*/  FSEL R9, R16, -INF , P1 ;  /* 0xff80000010097808 */ /* 0x000fe40000800000 */
[----:B------:R-:W-:Y:S01]  /*fbe0*/  ISETP.GT.AND P1, PT, R5, 0x11, PT ;  /* 0x000000110500780c */ /* 0x000fe20003f24270 */
[----:B------:R4:W2:Y:S01]  /*fbf0*/  MUFU.TANH R16, R8 ;  /* 0x0000000800107308 */ /* 0x0008a20000002400 */
[----:B------:R-:W-:-:S02]  /*fc00*/  FSEL R10, R11, -INF , P2 ;  /* 0xff8000000b0a7808 */ /* 0x000fc40001000000 */
[----:B------:R-:W-:Y:S02]  /*fc10*/  ISETP.GT.AND P2, PT, R5, 0x18, PT ;  /* 0x000000180500780c */ /* 0x000fe40003f44270 */
[----:B------:R-:W-:Y:S02]  /*fc20*/  FSEL R29, R69, -INF , P1 ;  /* 0xff800000451d7808 */ /* 0x000fe40000800000 */
[----:B------:R-:W-:Y:S02]  /*fc30*/  ISETP.GT.AND P1, PT, R5, 0x21, PT ;  /* 0x000000210500780c */ /* 0x000fe40003f24270 */
[----:B-1----:R-:W-:Y:S02]  /*fc40*/  FSEL R7, R21, -INF , P0 ;  /* 0xff80000015077808 */ /* 0x002fe40000000000 */
[----:B------:R-:W-:Y:S02]  /*fc50*/  ISETP.GT.AND P0, PT, R5, 0x10, PT ;  /* 0x000000100500780c */ /* 0x000fe40003f04270 */
[----:B------:R-:W-:-:S02]  /*fc60*/  FSEL R30, R68, -INF , P2 ;  /* 0xff800000441e7808 */ /* 0x000fc40001000000 */
[----:B------:R-:W-:Y:S02]  /*fc70*/  FSEL R28, R76, -INF , P0 ;  /* 0xff8000004c1c7808 */ /* 0x000fe40000000000 */
[C---:B------:R-:W-:Y:S02]  /*fc80*/  ISETP.GT.AND P0, PT, R5.reuse, 0x20, PT ;  /* 0x000000200500780c */ /* 0x040fe40003f04270 */
[----:B------:R-:W-:Y:S02]  /*fc90*/  ISETP.GT.AND P2, PT, R5, 0x28, PT ;  /* 0x000000280500780c */ /* 0x000fe40003f44270 */
[----:B------:R-:W-:Y:S02]  /*fca0*/  FSEL R66, R66, -INF , P0 ;  /* 0xff80000042427808 */ /* 0x000fe40000000000 */
[----:B------:R-:W-:Y:S02]  /*fcb0*/  FSEL R67, R67, -INF , P1 ;  /* 0xff80000043437808 */ /* 0x000fe40000800000 */
[----:B------:R-:W-:-:S02]  /*fcc0*/  ISETP.GT.AND P0, PT, R5, 0x30, PT ;  /* 0x000000300500780c */ /* 0x000fc40003f04270 */
[C---:B------:R-:W-:Y:S02]  /*fcd0*/  ISETP.GT.AND P1, PT, R5.reuse, 0x31, PT ;  /* 0x000000310500780c */ /* 0x040fe40003f24270 */
[----:B------:R-:W-:Y:S02]  /*fce0*/  ISETP.GT.AND P3, PT, R5, 0x9, PT ;  /* 0x000000090500780c */ /* 0x000fe40003f64270 */
        /* <DEDUP_REMOVED lines=10> */
[----:B-----5:R-:W-:Y:S02]  /*fd90*/  FSEL R164, R25, -INF , P0 ;  /* 0xff80000019a47808 */ /* 0x020fe40000000000 */
        /* <DEDUP_REMOVED lines=20> */
[C---:B------:R-:W-:Y:S02]  /*fee0*/  ISETP.GT.AND P3, PT, R5.reuse, 0x49, PT ;  /* 0x000000490500780c */ /* 0x040fe40003f64270 */
[----:B------:R-:W-:Y:S02]  /*fef0*/  FSEL R241, R40, -INF , P2 ;  /* 0xff80000028f17808 */ /* 0x000fe40001000000 */
[----:B------:R-:W-:Y:S01]  /*ff00*/  ISETP.GT.AND P2, PT, R5, 0x78, PT ;  /* 0x000000780500780c */ /* 0x000fe20003f44270 */
[----:B------:R-:W-:Y:S01]  /*ff10*/  LDSM.16.MT88.4 R40, [R214+0x4100] ;  /* 0x00410000d628783b */ /* 0x000fe20000004200 */
[----:B------:R-:W-:-:S02]  /*ff20*/  FSEL R200, R36, -INF , P0 ;  /* 0xff80000024c87808 */ /* 0x000fc40000000000 */
[----:B------:R-:W-:Y:S02]  /*ff30*/  FSEL R170, R33, -INF , P1 ;  /* 0xff80000021aa7808 */ /* 0x000fe40000800000 */
[C---:B------:R-:W-:Y:S02]  /*ff40*/  ISETP.GT.AND P0, PT, R0.reuse, RZ, PT ;  /* 0x000000ff0000720c */ /* 0x040fe40003f04270 */
[----:B------:R-:W-:Y:S02]  /*ff50*/  ISETP.GT.AND P1, PT, R0, 0x1, PT ;  /* 0x000000010000780c */ /* 0x000fe40003f24270 */
[----:B------:R-:W-:Y:S02]  /*ff60*/  FSEL R167, R167, -INF , P3 ;  /* 0xff800000a7a77808 */ /* 0x000fe40001800000 */
[----:B------:R-:W-:Y:S02]  /*ff70*/  ISETP.GT.AND P3, PT, R5, 0x59, PT ;  /* 0x000000590500780c */ /* 0x000fe40003f64270 */
[----:B------:R-:W-:-:S02]  /*ff80*/  FMNMX.FTZ R69, R7, R9, !PT ;  /* 0x0000000907457209 */ /* 0x000fc40007810000 */
[----:B------:R-:W-:Y:S02]  /*ff90*/  FSEL R78, R32, -INF , P2 ;  /* 0xff800000204e7808 */ /* 0x000fe40001000000 */
[----:B------:R-:W-:Y:S02]  /*ffa0*/  ISETP.GT.AND P2, PT, R0, 0x8, PT ;  /* 0x000000080000780c */ /* 0x000fe40003f44270 */
[----:B----4-:R-:W-:Y:S02]  /*ffb0*/  FSEL R8, R13, -INF , P0 ;  /* 0xff8000000d087808 */ /* 0x010fe40000000000 */
[----:B--2---:R-:W-:Y:S02]  /*ffc0*/  FSEL R12, R12, -INF , P1 ;  /* 0xff8000000c0c7808 */ /* 0x004fe40000800000 */
[----:B------:R-:W-:Y:S02]  /*ffd0*/  FSEL R179, R49, -INF , P3 ;  /* 0xff80000031b37808 */ /* 0x000fe40001800000 */
[----:B------:R-:W-:-:S02]  /*ffe0*/  ISETP.GT.AND P3, PT, R5, 0x69, PT ;  /* 0x000000690500780c */ /* 0x000fc40003f64270 */
[----:B------:R-:W-:Y:S02]  /*fff0*/  FMNMX.FTZ R69, R10, R69, !PT ;  /* 0x000000450a457209 */ /* 0x000fe40007810000 */
[----:B------:R-:W-:Y:S02]  /*10000*/  ISETP.GT.AND P4, PT, R5, 0x79, PT ;  /* 0x000000790500780c */ /* 0x000fe40003f84270 */
        /* <DEDUP_REMOVED lines=34> */
[----:B------:R-:W-:Y:S01]  /*10230*/  FMNMX.FTZ R5, R96, R5, !PT ;  /* 0x0000000560057209 */ /* 0x000fe20007810000 */
[----:B------:R-:W-:Y:S01]  /*10240*/  LDSM.16.MT88.4 R24, [R213+0x100] ;  /* 0x00010000d518783b */ /* 0x000fe20000004200 */
        /* <DEDUP_REMOVED lines=14> */
[----:B---3--:R-:W-:Y:S02]  /*10330*/  FSEL R154, R6, -INF , P2 ;  /* 0xff800000069a7808 */ /* 0x008fe40001000000 */
        /* <DEDUP_REMOVED lines=15> */
[C---:B------:R-:W-:Y:S02]  /*10430*/  ISETP.GT.AND P2, PT, R0.reuse, 0x49, PT ;  /* 0x000000490000780c */ /* 0x040fe40003f44270 */
        /* <DEDUP_REMOVED lines=37> */
[----:B------:R-:W-:Y:S01]  /*10690*/  FMNMX.FTZ R5, R208, R5, !PT ;  /* 0x00000005d0057209 */ /* 0x000fe20007810000 */
[----:B------:R-:W-:Y:S01]  /*106a0*/  LDSM.16.MT88.4 R32, [R217+0x4100] ;  /* 0x00410000d920783b */ /* 0x000fe20000004200 */
        /* <DEDUP_REMOVED lines=8> */
[----:B------:R-:W-:Y:S02]  /*10730*/  FSEL R247, R72, -INF , P4 ;  /* 0xff80000048f77808 */ /* 0x000fe40002000000 */
[----:B------:R-:W-:Y:S02]  /*10740*/  FMNMX.FTZ R69, R78, R69, !PT ;  /* 0x000000454e457209 */ /* 0x000fe40007810000 */
[----:B------:R-:W-:Y:S02]  /*10750*/  ISETP.GT.AND P0, PT, R0, 0x79, PT ;  /* 0x000000790000780c */ /* 0x000fe40003f04270 */
[----:B------:R-:W-:Y:S02]  /*10760*/  FSEL R248, R19, -INF , P1 ;  /* 0xff80000013f87808 */ /* 0x000fe40000800000 */
[----:B------:R-:W-:Y:S01]  /*10770*/  FMNMX.FTZ R0, R249, R5, !PT ;  /* 0x00000005f9007209 */ /* 0x000fe20007810000 */
[----:B------:R-:W-:Y:S01]  /*10780*/  LDSM.16.MT88.4 R16, [R214+0x100] ;  /* 0x00010000d610783b */ /* 0x000fe20000004200 */
[----:B------:R-:W-:-:S02]  /*10790*/  FMNMX.FTZ R69, R247, R69, !PT ;  /* 0x00000045f7457209 */ /* 0x000fc40007810000 */
[----:B------:R-:W-:Y:S02]  /*107a0*/  FSEL R171, R15, -INF , P0 ;  /* 0xff8000000fab7808 */ /* 0x000fe40000000000 */
[----:B------:R-:W-:Y:S01]  /*107b0*/  FMNMX.FTZ R0, R248, R0, !PT ;  /* 0x00000000f8007209 */ /* 0x000fe20007810000 */
[----:B------:R-:W1:Y:S03]  /*107c0*/  SHFL.BFLY PT, R6, R69, 0x2, 0x1f ;  /* 0x0c401f0045067f89 */ /* 0x000e6600000e0000 */
        /* <DEDUP_REMOVED lines=14> */
[----:B------:R-:W-:Y:S01]  /*108b0*/  FFMA.FTZ R2, R28, c[0x0][0x2d0], -R5 ;  /* 0x0000b4001c027a23 */ /* 0x000fe20000010805 */
[----:B------:R-:W-:Y:S01]  /*108c0*/  FSEL R0, R0, RZ, P0 ;  /* 0x000000ff00007208 */ /* 0x000fe20000000000 */
[----:B------:R1:W-:Y:S04]  /*108d0*/  MUFU.EX2 R204, R6 ;  /* 0x0000000600cc7308 */ /* 0x0003e80000000800 */
[----:B------:R-:W-:-:S04]  /*108e0*/  FFMA.FTZ R3, R8, c[0x0][0x2d0], -R0 ;  /* 0x0000b40008037a23 */ /* 0x000fc80000010800 */
[----:B------:R2:W-:Y:S01]  /*108f0*/  MUFU.EX2 R92, R3 ;  /* 0x00000003005c7308 */ /* 0x0005e20000000800 */
[----:B-1----:R-:W-:-:S07]  /*10900*/  FFMA.FTZ R6, R9, c[0x0][0x2d0], -R5 ;  /* 0x0000b40009067a23 */ /* 0x002fce0000010805 */
[----:B------:R1:W-:Y:S01]  /*10910*/  MUFU.EX2 R168, R2 ;  /* 0x0000000200a87308 */ /* 0x0003e20000000800 */
[----:B--2---:R-:W-:-:S07]  /*10920*/  FFMA.FTZ R3, R12, c[0x0][0x2d0], -R0 ;  /* 0x0000b4000c037a23 */ /* 0x004fce0000010800 */
[----:B------:R2:W3:Y:S08]  /*10930*/  MUFU.EX2 R7, R6 ;  /* 0x0000000600077308 */ /* 0x0004f00000000800 */
[----:B------:R4:W5:Y:S01]  /*10940*/  MUFU.EX2 R178, R3 ;  /* 0x0000000300b27308 */ /* 0x0009620000000800 */
[--C-:B-1----:R-:W-:Y:S02]  /*10950*/  FFMA.FTZ R2, R29, c[0x0][0x2d0], -R5.reuse ;  /* 0x0000b4001d027a23 */ /* 0x102fe40000010805 */
[----:B--2---:R-:W-:-:S05]  /*10960*/  FFMA.FTZ R6, R10, c[0x0][0x2d0], -R5 ;  /* 0x0000b4000a067a23 */ /* 0x004fca0000010805 */
[----:B------:R1:W-:Y:S01]  /*10970*/  MUFU.EX2 R202, R2 ;  /* 0x0000000200ca7308 */ /* 0x0003e20000000800 */
[----:B---3--:R-:W-:Y:S01]  /*10980*/  F2FP.BF16.PACK_AB R8, R7, R204 ;  /* 0x000000cc0708723e */ /* 0x008fe200000010ff */
[----:B----4-:R-:W-:-:S06]  /*10990*/  FFMA.FTZ R3, R13, c[0x0][0x2d0], -R0 ;  /* 0x0000b4000d037a23 */ /* 0x010fcc0000010800 */
[----:B------:R2:W-:Y:S01]  /*109a0*/  MUFU.EX2 R23, R6 ;  /* 0x0000000600177308 */ /* 0x0005e20000000800 */
[----:B-----5:R-:W-:-:S07]  /*109b0*/  F2FP.BF16.PACK_AB R9, R178, R92 ;  /* 0x0000005cb209723e */ /* 0x020fce00000010ff */
[----:B------:R3:W-:Y:S01]  /*109c0*/  MUFU.EX2 R205, R3 ;  /* 0x0000000300cd7308 */ /* 0x0007e20000000800 */
[--C-:B-1----:R-:W-:Y:S02]  /*109d0*/  FFMA.FTZ R2, R30, c[0x0][0x2d0], -R5.reuse ;  /* 0x0000b4001e027a23 */ /* 0x102fe40000010805 */
[----:B------:R-:W-:Y:S01]  /*109e0*/  LDSM.16.MT88.4 R28, [R216+0x4100] ;  /* 0x00410000d81c783b */ /* 0x000fe20000004200 */
[----:B--2---:R-:W-:-:S04]  /*109f0*/  FFMA.FTZ R6, R11, c[0x0][0x2d0], -R5 ;  /* 0x0000b4000b067a23 */ /* 0x004fc80000010805 */
[----:B------:R1:W-:Y:S01]  /*10a00*/  MUFU.EX2 R210, R2 ;  /* 0x0000000200d27308 */ /* 0x0003e20000000800 */
[----:B---3--:R-:W-:-:S07]  /*10a10*/  FFMA.FTZ R3, R14, c[0x0][0x2d0], -R0 ;  /* 0x0000b4000e037a23 */ /* 0x008fce0000010800 */
[----:B------:R-:W2:Y:S01]  /*10a20*/  MUFU.EX2 R39, R6 ;  /* 0x0000000600277308 */ /* 0x000ea20000000800 */
[----:B------:R-:W3:Y:S07]  /*10a30*/  LDSM.16.MT88.4 R12, [R217+0x100] ;  /* 0x00010000d90c783b */ /* 0x000eee0000004200 */
[----:B------:R4:W5:Y:S01]  /*10a40*/  MUFU.EX2 R132, R3 ;  /* 0x0000000300847308 */ /* 0x0009620000000800 */
[----:B-1----:R-:W-:Y:S02]  /*10a50*/  FFMA.FTZ R2, R45, c[0x0][0x2d0], -R5 ;  /* 0x0000b4002d027a23 */ /* 0x002fe40000010805 */
[----:B--2---:R-:W-:-:S05]  /*10a60*/  IMAD.MOV.U32 R4, RZ, RZ, R39 ;  /* 0x000000ffff047224 */ /* 0x004fca00078e0027 */
[----:B------:R1:W-:Y:S01]  /*10a70*/  MUFU.EX2 R6, R2 ;  /* 0x0000000200067308 */ /* 0x0003e20000000800 */
[----:B------:R-:W-:Y:S01]  /*10a80*/  LDSM.16.MT88.4 R36, [R213+0x4100] ;  /* 0x00410000d524783b */ /* 0x000fe20000004200 */
[----:B----4-:R-:W-:-:S03]  /*10a90*/  MOV R3, R23 ;  /* 0x0000001700037202 */ /* 0x010fc60000000f00 */
[----:B------:R-:W2:Y:S01]  /*10aa0*/  LDSM.16.MT88.4 R20, [R216+0x100] ;  /* 0x00010000d814783b */ /* 0x000ea20000004200 */
[----:B-----5:R-:W-:Y:S02]  /*10ab0*/  F2FP.BF16.PACK_AB R11, R132, R205 ;  /* 0x000000cd840b723e */ /* 0x020fe400000010ff */
[----:B------:R-:W-:Y:S01]  /*10ac0*/  F2FP.BF16.PACK_AB R10, R4, R3 ;  /* 0x00000003040a723e */ /* 0x000fe200000010ff */
[----:B-1----:R-:W-:-:S06]  /*10ad0*/  FFMA.FTZ R2, R44, c[0x0][0x2d0], -R0 ;  /* 0x0000b4002c027a23 */ /* 0x002fcc0000010800 */
[C---:B------:R-:W-:Y:S01]  /*10ae0*/  HMMA.16816.F32.BF16 R80, R8.reuse, R16, RZ ;  /* 0x000000100850723c */ /* 0x040fe200000418ff */
[----:B------:R1:W-:Y:S07]  /*10af0*/  MUFU.EX2 R252, R2 ;  /* 0x0000000200fc7308 */ /* 0x0003ee0000000800 */
[C---:B---3--:R-:W-:Y:S08]  /*10b00*/  HMMA.16816.F32.BF16 R52, R8.reuse, R12, RZ ;  /* 0x0000000c0834723c */ /* 0x048ff000000418ff */
[----:B------:R-:W-:Y:S01]  /*10b10*/  HMMA.16816.F32.BF16 R56, R8, R14, RZ ;  /* 0x0000000e0838723c */ /* 0x000fe200000418ff */
[----:B------:R-:W3:Y:S01]  /*10b20*/  LDSM.16.MT88.4 R12, [R214+0x900] ;  /* 0x00090000d60c783b */ /* 0x000ee20000004200 */
[----:B-1----:R-:W-:-:S04]  /*10b30*/  FFMA.FTZ R2, R60, c[0x0][0x2d0], -R0 ;  /* 0x0000b4003c027a23 */ /* 0x002fc80000010800 */
[----:B------:R1:W4:Y:S02]  /*10b40*/  MUFU.EX2 R250, R2 ;  /* 0x0000000200fa7308 */ /* 0x0003240000000800 */
[C---:B------:R-:W-:Y:S01]  /*10b50*/  HMMA.16816.F32.BF16 R72, R8.reuse, R18, RZ ;  /* 0x000000120848723c */ /* 0x040fe200000418ff */
[----:B------:R-:W5:Y:S07]  /*10b60*/  LDSM.16.MT88.4 R16, [R213+0x900] ;  /* 0x00090000d510783b */ /* 0x000f6e0000004200 */
[----:B------:R-:W-:Y:S01]  /*10b70*/  HMMA.16816.F32.BF16 R88, R8, R24, RZ ;  /* 0x000000180858723c */ /* 0x000fe200000418ff */
[----:B-1----:R-:W-:-:S07]  /*10b80*/  FFMA.FTZ R2, R65, c[0x0][0x2d0], -R0 ;  /* 0x0000b40041027a23 */ /* 0x002fce0000010800 */
[----:B------:R-:W-:Y:S01]  /*10b90*/  HMMA.16816.F32.BF16 R84, R8, R26, RZ ;  /* 0x0000001a0854723c */ /* 0x000fe200000418ff */
[----:B------:R-:W1:Y:S01]  /*10ba0*/  LDSM.16.MT88.4 R24, [R217+0x900] ;  /* 0x00090000d918783b */ /* 0x000e620000004200 */
[----:B------:R3:W-:Y:S01]  /*10bb0*/  MUFU.EX2 R251, R2 ;  /* 0x0000000200fb7308 */ /* 0x0007e20000000800 */
[----:B------:R-:W-:-:S05]  /*10bc0*/  IMAD.MOV.U32 R65, RZ, RZ, R78 ;  /* 0x000000ffff417224 */ /* 0x000fca00078e004e */
[C---:B--2---:R-:W-:Y:S08]  /*10bd0*/  HMMA.16816.F32.BF16 R48, R8.reuse, R20, RZ ;  /* 0x000000140830723c */ /* 0x044ff000000418ff */
[----:B------:R-:W-:Y:S01]  /*10be0*/  HMMA.16816.F32.BF16 R44, R8, R22, RZ ;  /* 0x00000016082c723c */ /* 0x000fe200000418ff */
[----:B------:R-:W2:Y:S01]  /*10bf0*/  LDSM.16.MT88.4 R20, [R216+0x900] ;  /* 0x00090000d814783b */ /* 0x000ea20000004200 */
[----:B---3--:R-:W-:-:S02]  /*10c00*/  FFMA.FTZ R2, R64, c[0x0][0x2d0], -R0 ;  /* 0x0000b40040027a23 */ /* 0x008fc40000010800 */
[----:B------:R-:W-:-:S04]  /*10c10*/  IMAD.MOV.U32 R64, RZ, RZ, R92 ;  /* 0x000000ffff407224 */ /* 0x000fc800078e005c */
[----:B------:R-:W3:Y:S01]  /*10c20*/  MUFU.EX2 R2, R2 ;  /* 0x0000000200027308 */ /* 0x000ee20000000800 */
[C---:B------:R-:W-:Y:S08]  /*10c30*/  HMMA.16816.F32.BF16 R60, R8.reuse, R36, RZ ;  /* 0x00000024083c723c */ /* 0x040ff000000418ff */
[C---:B------:R-:W-:Y:S01]  /*10c40*/  HMMA.16816.F32.BF16 R76, R8.reuse, R38, RZ ;  /* 0x00000026084c723c */ /* 0x040fe200000418ff */
[----:B------:R-:W1:Y:S07]  /*10c50*/  LDSM.16.MT88.4 R36, [R214+0x4900] ;  /* 0x00490000d624783b */ /* 0x000e6e0000004200 */
[C---:B------:R-:W-:Y:S08]  /*10c60*/  HMMA.16816.F32.BF16 R104, R8.reuse, R40, RZ ;  /* 0x000000280868723c */ /* 0x040ff000000418ff */
[C---:B------:R-:W-:Y:S08]  /*10c70*/  HMMA.16816.F32.BF16 R100, R8.reuse, R42, RZ ;  /* 0x0000002a0864723c */ /* 0x040ff000000418ff */
[C---:B------:R-:W-:Y:S08]  /*10c80*/  HMMA.16816.F32.BF16 R112, R8.reuse, R32, RZ ;  /* 0x000000200870723c */ /* 0x040ff000000418ff */
[C---:B------:R-:W-:Y:S01]  /*10c90*/  HMMA.16816.F32.BF16 R120, R8.reuse, R34, RZ ;  /* 0x000000220878723c */ /* 0x040fe200000418ff */
[----:B------:R-:W-:Y:S07]  /*10ca0*/  LDSM.16.MT88.4 R32, [R213+0x1100] ;  /* 0x00110000d520783b */ /* 0x000fee0000004200 */
[C---:B------:R-:W-:Y:S08]  /*10cb0*/  HMMA.16816.F32.BF16 R128, R8.reuse, R28, RZ ;  /* 0x0000001c0880723c */ /* 0x040ff000000418ff */
[----:B------:R-:W-:Y:S01]  /*10cc0*/  HMMA.16816.F32.BF16 R116, R8, R30, RZ ;  /* 0x0000001e0874723c */ /* 0x000fe200000418ff */
[----:B------:R-:W1:Y:S06]  /*10cd0*/  LDSM.16.MT88.4 R28, [R213+0x4900] ;  /* 0x00490000d51c783b */ /* 0x000e6c0000004200 */
[----:B------:R-:W-:-:S02]  /*10ce0*/  F2FP.BF16.PACK_AB R8, R202, R168 ;  /* 0x000000a8ca08723e */ /* 0x000fc400000010ff */
[----:B----4-:R-:W-:Y:S02]  /*10cf0*/  F2FP.BF16.PACK_AB R9, R250, R252 ;  /* 0x000000fcfa09723e */ /* 0x010fe400000010ff */
[----:B------:R-:W-:Y:S02]  /*10d00*/  F2FP.BF16.PACK_AB R10, R6, R210 ;  /* 0x000000d2060a723e */ /* 0x000fe400000010ff */
[----:B---3--:R-:W-:-:S07]  /*10d10*/  F2FP.BF16.PACK_AB R11, R2, R251 ;  /* 0x000000fb020b723e */ /* 0x008fce00000010ff */
[C---:B------:R-:W-:Y:S07]  /*10d20*/  HMMA.16816.F32.BF16 R124, R8.reuse, R12, R80 ;  /* 0x0000000c087c723c */ /* 0x040fee0000041850 */
[----:B------:R-:W-:Y:S01]  /*10d30*/  IMAD.MOV.U32 R82, RZ, RZ, R2 ;  /* 0x000000ffff527224 */ /* 0x000fe200078e0002 */
[----:B-----5:R-:W-:Y:S01]  /*10d40*/  HMMA.16816.F32.BF16 R136, R8, R16, R88 ;  /* 0x000000100888723c */ /* 0x020fe20000041858 */
[----:B------:R-:W-:Y:S01]  /*10d50*/  FFMA.FTZ R2, R66, c[0x0][0x2d0], -R5 ;  /* 0x0000b40042027a23 */ /* 0x000fe20000010805 */
[----:B------:R-:W-:-:S03]  /*10d60*/  MOV R83, R236 ;  /* 0x000000ec00537202 */ /* 0x000fc60000000f00 */
[----:B------:R3:W-:Y:S03]  /*10d70*/  MUFU.EX2 R245, R2 ;  /* 0x0000000200f57308 */ /* 0x0007e60000000800 */
[C---:B------:R-:W-:Y:S01]  /*10d80*/  HMMA.16816.F32.BF16 R88, R8.reuse, R18, R84 ;  /* 0x000000120858723c */ /* 0x040fe20000041854 */
[----:B------:R-:W4:Y:S07]  /*10d90*/  LDSM.16.MT88.4 R16, [R217+0x4900] ;  /* 0x00490000d910783b */ /* 0x000f2e0000004200 */
[----:B------:R-:W-:Y:S01]  /*10da0*/  HMMA.16816.F32.BF16 R108, R8, R14, R72 ;  /* 0x0000000e086c723c */ /* 0x000fe20000041848 */
[----:B------:R-:W5:Y:S01]  /*10db0*/  LDSM.16.MT88.4 R12, [R216+0x4900] ;  /* 0x00490000d80c783b */ /* 0x000f620000004200 */
[----:B---3--:R-:W-:-:S06]  /*10dc0*/  FFMA.FTZ R2, R67, c[0x0][0x2d0], -R5 ;  /* 0x0000b40043027a23 */ /* 0x008fcc0000010805 */
[C---:B-1----:R-:W-:Y:S01]  /*10dd0*/  HMMA.16816.F32.BF16 R40, R8.reuse, R24, R52 ;  /* 0x000000180828723c */ /* 0x042fe20000041834 */
[----:B------:R1:W3:Y:S07]  /*10de0*/  MUFU.EX2 R244, R2 ;  /* 0x0000000200f47308 */ /* 0x0002ee0000000800 */
[C---:B------:R-:W-:Y:S01]  /*10df0*/  HMMA.16816.F32.BF16 R92, R8.reuse, R26, R56 ;  /* 0x0000001a085c723c */ /* 0x040fe20000041838 */
[----:B------:R-:W3:Y:S07]  /*10e00*/  LDSM.16.MT88.4 R24, [R217+0x1100] ;  /* 0x00110000d918783b */ /* 0x000eee0000004200 */
[----:B--2---:R-:W-:Y:S01]  /*10e10*/  HMMA.16816.F32.BF16 R84, R8, R20, R48 ;  /* 0x000000140854723c */ /* 0x004fe20000041830 */
[----:B-1----:R-:W-:-:S02]  /*10e20*/  FFMA.FTZ R2, R71, c[0x0][0x2d0], -R5 ;  /* 0x0000b40047027a23 */ /* 0x002fc40000010805 */
[----:B------:R-:W-:Y:S02]  /*10e30*/  IMAD.MOV.U32 R71, RZ, RZ, R132 ;  /* 0x000000ffff477224 */ /* 0x000fe400078e0084 */
[----:B------:R1:W-:Y:S03]  /*10e40*/  MUFU.EX2 R240, R2 ;  /* 0x0000000200f07308 */ /* 0x0003e60000000800 */
[C---:B------:R-:W-:Y:S01]  /*10e50*/  HMMA.16816.F32.BF16 R44, R8.reuse, R22, R44 ;  /* 0x00000016082c723c */ /* 0x040fe2000004182c */
[----:B------:R-:W2:Y:S07]  /*10e60*/  LDSM.16.MT88.4 R20, [R216+0x1100] ;  /* 0x00110000d814783b */ /* 0x000eae0000004200 */
[----:B------:R-:W-:Y:S01]  /*10e70*/  HMMA.16816.F32.BF16 R72, R8, R38, R100 ;  /* 0x000000260848723c */ /* 0x000fe20000041864 */
[----:B-1----:R-:W-:-:S06]  /*10e80*/  FFMA.FTZ R2, R99, c[0x0][0x2d0], -R5 ;  /* 0x0000b40063027a23 */ /* 0x002fcc0000010805 */
[----:B------:R-:W-:Y:S01]  /*10e90*/  IMAD.MOV.U32 R38, RZ, RZ, R210 ;  /* 0x000000ffff267224 */ /* 0x000fe200078e00d2 */
[----:B------:R-:W-:Y:S01]  /*10ea0*/  HMMA.16816.F32.BF16 R56, R8, R28, R60 ;  /* 0x0000001c0838723c */ /* 0x000fe2000004183c */
[----:B------:R1:W-:Y:S01]  /*10eb0*/  MUFU.EX2 R242, R2 ;  /* 0x0000000200f27308 */ /* 0x0003e20000000800 */
[----:B------:R-:W-:Y:S02]  /*10ec0*/  IMAD.MOV.U32 R103, RZ, RZ, R64 ;  /* 0x000000ffff677224 */ /* 0x000fe400078e0040 */
[----:B------:R-:W-:-:S04]  /*10ed0*/  IMAD.MOV.U32 R39, RZ, RZ, R65 ;  /* 0x000000ffff277224 */ /* 0x000fc800078e0041 */
[C---:B------:R-:W-:Y:S01]  /*10ee0*/  HMMA.16816.F32.BF16 R52, R8.reuse, R30, R76 ;  /* 0x0000001e0834723c */ /* 0x040fe2000004184c */
[----:B------:R-:W2:Y:S07]  /*10ef0*/  LDSM.16.MT88.4 R28, [R214+0x1100] ;  /* 0x00110000d61c783b */ /* 0x000eae0000004200 */
[C---:B------:R-:W-:Y:S01]  /*10f00*/  HMMA.16816.F32.BF16 R132, R8.reuse, R36, R104 ;  /* 0x000000240884723c */ /* 0x040fe20000041868 */
[----:B-1----:R-:W-:Y:S02]  /*10f10*/  FFMA.FTZ R2, R70, c[0x0][0x2d0], -R0 ;  /* 0x0000b40046027a23 */ /* 0x002fe40000010800 */
[----:B------:R-:W-:Y:S01]  /*10f20*/  IMAD.MOV.U32 R70, RZ, RZ, R170 ;  /* 0x000000ffff467224 */ /* 0x000fe200078e00aa */
[----:B------:R-:W-:Y:S01]  /*10f30*/  MOV R170, R211 ;  /* 0x000000d300aa7202 */ /* 0x000fe20000000f00 */
[----:B------:R1:W-:Y:S02]  /*10f40*/  MUFU.EX2 R237, R2 ;  /* 0x0000000200ed7308 */ /* 0x0003e40000000800 */
[----:B------:R-:W-:Y:S01]  /*10f50*/  IMAD.MOV.U32 R37, RZ, RZ, R82 ;  /* 0x000000ffff257224 */ /* 0x000fe200078e0052 */
[----:B----4-:R-:W-:Y:S01]  /*10f60*/  HMMA.16816.F32.BF16 R64, R8, R18, R120 ;  /* 0x000000120840723c */ /* 0x010fe20000041878 */
[----:B------:R-:W-:-:S06]  /*10f70*/  IMAD.MOV.U32 R36, RZ, RZ, R83 ;  /* 0x000000ffff247224 */ /* 0x000fcc00078e0053 */
[----:B------:R-:W-:Y:S01]  /*10f80*/  IMAD.MOV.U32 R123, RZ, RZ, R204 ;  /* 0x000000ffff7b7224 */ /* 0x000fe200078e00cc */
[----:B------:R-:W-:Y:S01]  /*10f90*/  HMMA.16816.F32.BF16 R80, R8, R16, R112 ;  /* 0x000000100850723c */ /* 0x000fe20000041870 */
[----:B------:R-:W-:Y:S01]  /*10fa0*/  IMAD.MOV.U32 R122, RZ, RZ, R203 ;  /* 0x000000ffff7a7224 */ /* 0x000fe200078e00cb */
[----:B------:R-:W-:Y:S01]  /*10fb0*/  LDSM.16.MT88.4 R16, [R216+0x5100] ;  /* 0x00510000d810783b */ /* 0x000fe20000004200 */
[----:B-1----:R-:W-:-:S05]  /*10fc0*/  FFMA.FTZ R2, R96, c[0x0][0x2d0], -R0 ;  /* 0x0000b40060027a23 */ /* 0x002fca0000010800 */
[C---:B-----5:R-:W-:Y:S01]  /*10fd0*/  HMMA.16816.F32.BF16 R60, R8.reuse, R12, R128 ;  /* 0x0000000c083c723c */ /* 0x060fe20000041880 */
[----:B------:R1:W4:Y:S07]  /*10fe0*/  MUFU.EX2 R236, R2 ;  /* 0x0000000200ec7308 */ /* 0x00032e0000000800 */
[----:B------:R-:W-:Y:S01]  /*10ff0*/  HMMA.16816.F32.BF16 R48, R8, R14, R116 ;  /* 0x0000000e0830723c */ /* 0x000fe20000041874 */
[----:B------:R-:W5:Y:S06]  /*11000*/  LDSM.16.MT88.4 R12, [R213+0x5100] ;  /* 0x00510000d50c783b */ /* 0x000f6c0000004200 */
[----:B---3--:R-:W-:Y:S01]  /*11010*/  F2FP.BF16.PACK_AB R8, R244, R245 ;  /* 0x000000f5f408723e */ /* 0x008fe200000010ff */
[----:B-1----:R-:W-:Y:S01]  /*11020*/  FFMA.FTZ R2, R98, c[0x0][0x2d0], -R0 ;  /* 0x0000b40062027a23 */ /* 0x002fe20000010800 */
[----:B----4-:R-:W-:-:S02]  /*11030*/  F2FP.BF16.PACK_AB R9, R236, R237 ;  /* 0x000000edec09723e */ /* 0x010fc400000010ff */
[----:B------:R-:W-:Y:S01]  /*11040*/  F2FP.BF16.PACK_AB R10, R242, R240 ;  /* 0x000000f0f20a723e */ /* 0x000fe200000010ff */
[----:B------:R1:W-:Y:S02]  /*11050*/  MUFU.EX2 R211, R2 ;  /* 0x0000000200d37308 */ /* 0x0003e40000000800 */
[----:B-1----:R-:W-:-:S06]  /*11060*/  FFMA.FTZ R2, R97, c[0x0][0x2d0], -R0 ;  /* 0x0000b40061027a23 */ /* 0x002fcc0000010800 */
[----:B------:R1:W3:Y:S02]  /*11070*/  MUFU.EX2 R210, R2 ;  /* 0x0000000200d27308 */ /* 0x0002e40000000800 */
[----:B-1----:R-:W-:Y:S01]  /*11080*/  FFMA.FTZ R2, R150, c[0x0][0x2d0], -R5 ;  /* 0x0000b40096027a23 */ /* 0x002fe20000010805 */
[----:B---3--:R-:W-:Y:S01]  /*11090*/  F2FP.BF16.PACK_AB R11, R210, R211 ;  /* 0x000000d3d20b723e */ /* 0x008fe200000010ff */
[----:B------:R-:W-:-:S04]  /*110a0*/  IMAD.MOV.U32 R150, RZ, RZ, R205 ;  /* 0x000000ffff967224 */ /* 0x000fc800078e00cd */
[----:B------:R1:W-:Y:S02]  /*110b0*/  MUFU.EX2 R205, R2 ;  /* 0x0000000200cd7308 */ /* 0x0003e40000000800 */
[C---:B------:R-:W-:Y:S08]  /*110c0*/  HMMA.16816.F32.BF16 R104, R8.reuse, R26, R92 ;  /* 0x0000001a0868723c */ /* 0x040ff0000004185c */
[----:B--2---:R-:W-:Y:S01]  /*110d0*/  HMMA.16816.F32.BF16 R92, R8, R20, R84 ;  /* 0x00000014085c723c */ /* 0x004fe20000041854 */
[----:B-1----:R-:W-:Y:S01]  /*110e0*/  FFMA.FTZ R2, R151, c[0x0][0x2d0], -R5 ;  /* 0x0000b40097027a23 */ /* 0x002fe20000010805 */
[----:B------:R-:W-:-:S03]  /*110f0*/  MOV R151, R103 ;  /* 0x0000006700977202 */ /* 0x000fc60000000f00 */
[----:B------:R1:W2:Y:S03]  /*11100*/  MUFU.EX2 R204, R2 ;  /* 0x0000000200cc7308 */ /* 0x0002a60000000800 */
[C---:B------:R-:W-:Y:S01]  /*11110*/  HMMA.16816.F32.BF16 R84, R8.reuse, R22, R44 ;  /* 0x000000160854723c */ /* 0x040fe2000004182c */
[----:B------:R-:W3:Y:S06]  /*11120*/  LDSM.16.MT88.4 R20, [R217+0x5100] ;  /* 0x00510000d914783b */ /* 0x000eec0000004200 */
[----:B------:R-:W-:Y:S01]  /*11130*/  IMAD.MOV.U32 R47, RZ, RZ, R36 ;  /* 0x000000ffff2f7224 */ /* 0x000fe200078e0024 */
[----:B------:R-:W-:Y:S01]  /*11140*/  HMMA.16816.F32.BF16 R96, R8, R24, R40 ;  /* 0x000000180860723c */ /* 0x000fe20000041828 */
[----:B------:R-:W4:Y:S04]  /*11150*/  LDSM.16.MT88.4 R40, [R214+0x5100] ;  /* 0x00510000d628783b */ /* 0x000f280000004200 */
[----:B------:R-:W-:Y:S01]  /*11160*/  LDSM.16.MT88.4 R24, [R216+0x1900] ;  /* 0x00190000d818783b */ /* 0x000fe20000004200 */
[----:B-1----:R-:W-:-:S02]  /*11170*/  FFMA.FTZ R2, R153, c[0x0][0x2d0], -R5 ;  /* 0x0000b40099027a23 */ /* 0x002fc40000010805 */
[C---:B------:R-:W-:Y:S01]  /*11180*/  HMMA.16816.F32.BF16 R76, R8.reuse, R32, R136 ;  /* 0x00000020084c723c */ /* 0x040fe20000041888 */
[----:B------:R-:W-:Y:S01]  /*11190*/  IMAD.MOV.U32 R153, RZ, RZ, R202 ;  /* 0x000000ffff997224 */ /* 0x000fe200078e00ca */
[----:B------:R1:W-:Y:S05]  /*111a0*/  MUFU.EX2 R203, R2 ;  /* 0x0000000200cb7308 */ /* 0x0003ea0000000800 */
[----:B------:R-:W-:Y:S01]  /*111b0*/  IMAD.MOV.U32 R139, RZ, RZ, R39 ;  /* 0x000000ffff8b7224 */ /* 0x000fe200078e0027 */
[----:B------:R-:W-:Y:S01]  /*111c0*/  HMMA.16816.F32.BF16 R88, R8, R34, R88 ;  /* 0x000000220858723c */ /* 0x000fe20000041858 */
[----:B------:R-:W-:Y:S01]  /*111d0*/  IMAD.MOV.U32 R136, RZ, RZ, R37 ;  /* 0x000000ffff887224 */ /* 0x000fe200078e0025 */
[----:B------:R-:W-:Y:S01]  /*111e0*/  LDSM.16.MT88.4 R32, [R214+0x1900] ;  /* 0x00190000d620783b */ /* 0x000fe20000004200 */
[----:B------:R-:W-:Y:S01]  /*111f0*/  IMAD.MOV.U32 R137, RZ, RZ, R71 ;  /* 0x000000ffff897224 */ /* 0x000fe200078e0047 */
[----:B------:R-:W-:Y:S01]  /*11200*/  MOV R138, R4 ;  /* 0x00000004008a7202 */ /* 0x000fe20000000f00 */
[----:B------:R-:W-:-:S03]  /*11210*/  IMAD.MOV.U32 R71, RZ, RZ, R200 ;  /* 0x000000ffff477224 */ /* 0x000fc600078e00c8 */
[C---:B------:R-:W-:Y:S01]  /*11220*/  HMMA.16816.F32.BF16 R116, R8.reuse, R28, R124 ;  /* 0x0000001c0874723c */ /* 0x040fe2000004187c */
[----:B-1----:R-:W-:Y:S02]  /*11230*/  FFMA.FTZ R2, R155, c[0x0][0x2d0], -R5 ;  /* 0x0000b4009b027a23 */ /* 0x002fe40000010805 */
[----:B------:R-:W-:Y:S02]  /*11240*/  IMAD.MOV.U32 R155, RZ, RZ, R123 ;  /* 0x000000ffff9b7224 */ /* 0x000fe400078e007b */
[----:B------:R1:W-:Y:S03]  /*11250*/  MUFU.EX2 R202, R2 ;  /* 0x0000000200ca7308 */ /* 0x0003e60000000800 */
[C---:B------:R-:W-:Y:S01]  /*11260*/  HMMA.16816.F32.BF16 R108, R8.reuse, R30, R108 ;  /* 0x0000001e086c723c */ /* 0x040fe2000004186c */
[----:B------:R-:W-:Y:S07]  /*11270*/  LDSM.16.MT88.4 R28, [R217+0x1900] ;  /* 0x00190000d91c783b */ /* 0x000fee0000004200 */
[----:B-----5:R-:W-:Y:S01]  /*11280*/  HMMA.16816.F32.BF16 R112, R8, R12, R56 ;  /* 0x0000000c0870723c */ /* 0x020fe20000041838 */
[----:B-1----:R-:W-:-:S07]  /*11290*/  FFMA.FTZ R2, R148, c[0x0][0x2d0], -R0 ;  /* 0x0000b40094027a23 */ /* 0x002fce0000010800 */
[C---:B---3--:R-:W-:Y:S01]  /*112a0*/  HMMA.16816.F32.BF16 R128, R8.reuse, R20, R80 ;  /* 0x000000140880723c */ /* 0x048fe20000041850 */
[----:B------:R-:W-:Y:S02]  /*112b0*/  IMAD.MOV.U32 R148, RZ, RZ, R201 ;  /* 0x000000ffff947224 */ /* 0x000fe400078e00c9 */
[----:B------:R1:W-:Y:S05]  /*112c0*/  MUFU.EX2 R201, R2 ;  /* 0x0000000200c97308 */ /* 0x0003ea0000000800 */
[C---:B------:R-:W-:Y:S01]  /*112d0*/  HMMA.16816.F32.BF16 R100, R8.reuse, R14, R52 ;  /* 0x0000000e0864723c */ /* 0x040fe20000041834 */
[----:B------:R-:W-:Y:S07]  /*112e0*/  LDSM.16.MT88.4 R12, [R213+0x5900] ;  /* 0x00590000d50c783b */ /* 0x000fee0000004200 */
[----:B----4-:R-:W-:Y:S01]  /*112f0*/  HMMA.16816.F32.BF16 R132, R8, R40, R132 ;  /* 0x000000280884723c */ /* 0x010fe20000041884 */
[----:B-1----:R-:W-:Y:S01]  /*11300*/  FFMA.FTZ R2, R149, c[0x0][0x2d0], -R0 ;  /* 0x0000b40095027a23 */ /* 0x002fe20000010800 */
[----:B------:R-:W-:-:S02]  /*11310*/  MOV R149, R38 ;  /* 0x0000002600957202 */ /* 0x000fc40000000f00 */
[----:B------:R-:W1:Y:S01]  /*11320*/  LDSM.16.MT88.4 R36, [R213+0x1900] ;  /* 0x00190000d524783b */ /* 0x000e620000004200 */
[----:B------:R3:W4:Y:S03]  /*11330*/  MUFU.EX2 R200, R2 ;  /* 0x0000000200c87308 */ /* 0x0007260000000800 */
[C---:B------:R-:W-:Y:S08]  /*11340*/  HMMA.16816.F32.BF16 R124, R8.reuse, R42, R72 ;  /* 0x0000002a087c723c */ /* 0x040ff00000041848 */
[----:B------:R-:W-:Y:S01]  /*11350*/  HMMA.16816.F32.BF16 R80, R8, R16, R60 ;  /* 0x000000100850723c */ /* 0x000fe2000004183c */
[----:B---3--:R-:W-:-:S07]  /*11360*/  FFMA.FTZ R2, R154, c[0x0][0x2d0], -R0 ;  /* 0x0000b4009a027a23 */ /* 0x008fce0000010800 */
[----:B------:R-:W-:Y:S01]  /*11370*/  HMMA.16816.F32.BF16 R56, R8, R18, R48 ;  /* 0x000000120838723c */ /* 0x000fe20000041830 */
[----:B------:R-:W-:Y:S01]  /*11380*/  IMAD.MOV.U32 R154, RZ, RZ, R178 ;  /* 0x000000ffff9a7224 */ /* 0x000fe200078e00b2 */
[----:B------:R-:W-:Y:S01]  /*11390*/  LDSM.16.MT88.4 R16, [R213+0x2100] ;  /* 0x00210000d510783b */ /* 0x000fe20000004200 */
[----:B------:R3:W-:Y:S02]  /*113a0*/  MUFU.EX2 R4, R2 ;  /* 0x0000000200047308 */ /* 0x0007e40000000800 */
[----:B---3--:R-:W-:Y:S02]  /*113b0*/  FFMA.FTZ R2, R152, c[0x0][0x2d0], -R0 ;  /* 0x0000b40098027a23 */ /* 0x008fe40000010800 */
[----:B------:R-:W-:-:S04]  /*113c0*/  IMAD.MOV.U32 R152, RZ, RZ, R122 ;  /* 0x000000ffff987224 */ /* 0x000fc800078e007a */
[----:B------:R-:W3:Y:S01]  /*113d0*/  MUFU.EX2 R178, R2 ;  /* 0x0000000200b27308 */ /* 0x000ee20000000800 */
[----:B------:R-:W-:Y:S01]  /*113e0*/  HMMA.16816.F32.BF16 R120, R8, R22, R64 ;  /* 0x000000160878723c */ /* 0x000fe20000041840 */
[----:B------:R-:W-:Y:S06]  /*113f0*/  LDSM.16.MT88.4 R20, [R216+0x5900] ;  /* 0x00590000d814783b */ /* 0x000fec0000004200 */
[----:B--2---:R-:W-:Y:S02]  /*11400*/  F2FP.BF16.PACK_AB R8, R204, R205 ;  /* 0x000000cdcc08723e */ /* 0x004fe400000010ff */
[----:B----4-:R-:W-:-:S02]  /*11410*/  F2FP.BF16.PACK_AB R9, R200, R201 ;  /* 0x000000c9c809723e */ /* 0x010fc400000010ff */
[----:B------:R-:W-:Y:S02]  /*11420*/  F2FP.BF16.PACK_AB R10, R202, R203 ;  /* 0x000000cbca0a723e */ /* 0x000fe400000010ff */
[----:B---3--:R-:W-:Y:S01]  /*11430*/  F2FP.BF16.PACK_AB R11, R178, R4 ;  /* 0x00000004b20b723e */ /* 0x008fe200000010ff */
[----:B------:R-:W-:-:S06]  /*11440*/  FFMA.FTZ R2, R164, c[0x0][0x2d0], -R5 ;  /* 0x0000b400a4027a23 */ /* 0x000fcc0000010805 */
[C---:B-1----:R-:W-:Y:S08]  /*11450*/  HMMA.16816.F32.BF16 R72, R8.reuse, R36, R76 ;  /* 0x000000240848723c */ /* 0x042ff0000004184c */
[C---:B------:R-:W-:Y:S08]  /*11460*/  HMMA.16816.F32.BF16 R64, R8.reuse, R38, R88 ;  /* 0x000000260840723c */ /* 0x040ff00000041858 */
[C---:B------:R-:W-:Y:S07]  /*11470*/  HMMA.16816.F32.BF16 R60, R8.reuse, R32, R116 ;  /* 0x00000020083c723c */ /* 0x040fee0000041874 */
[----:B------:R-:W-:Y:S01]  /*11480*/  IMAD.MOV.U32 R117, RZ, RZ, R137 ;  /* 0x000000ffff757224 */ /* 0x000fe200078e0089 */
[C---:B------:R-:W-:Y:S01]  /*11490*/  HMMA.16816.F32.BF16 R52, R8.reuse, R34, R108 ;  /* 0x000000220834723c */ /* 0x040fe2000004186c */
[----:B------:R-:W1:Y:S01]  /*114a0*/  LDSM.16.MT88.4 R32, [R214+0x5900] ;  /* 0x00590000d620783b */ /* 0x000e620000004200 */
[----:B------:R-:W-:Y:S01]  /*114b0*/  MOV R137, R171 ;  /* 0x000000ab00897202 */ /* 0x000fe20000000f00 */
[----:B------:R-:W-:Y:S01]  /*114c0*/  IMAD.MOV.U32 R118, RZ, RZ, R136 ;  /* 0x000000ffff767224 */ /* 0x000fe200078e0088 */
[----:B------:R2:W-:Y:S01]  /*114d0*/  MUFU.EX2 R171, R2 ;  /* 0x0000000200ab7308 */ /* 0x0005e20000000800 */
[----:B------:R-:W-:Y:S01]  /*114e0*/  IMAD.MOV.U32 R136, RZ, RZ, R170 ;  /* 0x000000ffff887224 */ /* 0x000fe200078e00aa */
[----:B------:R-:W-:Y:S01]  /*114f0*/  MOV R119, R47 ;  /* 0x0000002f00777202 */ /* 0x000fe20000000f00 */
[----:B------:R-:W-:Y:S01]  /*11500*/  IMAD.MOV.U32 R116, RZ, RZ, R138 ;  /* 0x000000ffff747224 */ /* 0x000fe200078e008a */
[----:B------:R-:W-:Y:S01]  /*11510*/  HMMA.16816.F32.BF16 R40, R8, R24, R92 ;  /* 0x000000180828723c */ /* 0x000fe2000004185c */
[----:B------:R-:W-:-:S07]  /*11520*/  IMAD.MOV.U32 R138, RZ, RZ, R168 ;  /* 0x000000ffff8a7224 */ /* 0x000fce00078e00a8 */
[----:B------:R-:W-:Y:S01]  /*11530*/  HMMA.16816.F32.BF16 R36, R8, R26, R84 ;  /* 0x0000001a0824723c */ /* 0x000fe20000041854 */
[----:B------:R-:W3:Y:S01]  /*11540*/  LDSM.16.MT88.4 R24, [R217+0x5900] ;  /* 0x00590000d918783b */ /* 0x000ee20000004200 */
[----:B--2---:R-:W-:-:S04]  /*11550*/  FFMA.FTZ R2, R165, c[0x0][0x2d0], -R5 ;  /* 0x0000b400a5027a23 */ /* 0x004fc80000010805 */
[----:B------:R2:W4:Y:S02]  /*11560*/  MUFU.EX2 R170, R2 ;  /* 0x0000000200aa7308 */ /* 0x0005240000000800 */
[C---:B------:R-:W-:Y:S08]  /*11570*/  HMMA.16816.F32.BF16 R76, R8.reuse, R12, R112 ;  /* 0x0000000c084c723c */ /* 0x040ff00000041870 */
[----:B------:R-:W-:Y:S01]  /*11580*/  HMMA.16816.F32.BF16 R84, R8, R14, R100 ;  /* 0x0000000e0854723c */ /* 0x000fe20000041864 */
[----:B------:R-:W5:Y:S01]  /*11590*/  LDSM.16.MT88.4 R12, [R214+0x2100] ;  /* 0x00210000d60c783b */ /* 0x000f620000004200 */
[----:B--2---:R-:W-:-:S06]  /*115a0*/  FFMA.FTZ R2, R166, c[0x0][0x2d0], -R5 ;  /* 0x0000b400a6027a23 */ /* 0x004fcc0000010805 */
[C---:B------:R-:W-:Y:S01]  /*115b0*/  HMMA.16816.F32.BF16 R44, R8.reuse, R28, R96 ;  /* 0x0000001c082c723c */ /* 0x040fe20000041860 */
[----:B------:R2:W-:Y:S07]  /*115c0*/  MUFU.EX2 R168, R2 ;  /* 0x0000000200a87308 */ /* 0x0005ee0000000800 */
[C---:B------:R-:W-:Y:S01]  /*115d0*/  HMMA.16816.F32.BF16 R48, R8.reuse, R30, R104 ;  /* 0x0000001e0830723c */ /* 0x040fe20000041868 */
[----:B------:R-:W4:Y:S07]  /*115e0*/  LDSM.16.MT88.4 R28, [R217+0x2100] ;  /* 0x00210000d91c783b */ /* 0x000f2e0000004200 */
[----:B-1----:R-:W-:Y:S01]  /*115f0*/  HMMA.16816.F32.BF16 R92, R8, R32, R132 ;  /* 0x00000020085c723c */ /* 0x002fe20000041884 */
[----:B--2---:R-:W-:-:S02]  /*11600*/  FFMA.FTZ R2, R167, c[0x0][0x2d0], -R5 ;  /* 0x0000b400a7027a23 */ /* 0x004fc40000010805 */
[----:B------:R-:W-:Y:S02]  /*11610*/  IMAD.MOV.U32 R167, RZ, RZ, R154 ;  /* 0x000000ffffa77224 */ /* 0x000fe400078e009a */
[----:B------:R1:W2:Y:S03]  /*11620*/  MUFU.EX2 R166, R2 ;  /* 0x0000000200a67308 */ /* 0x0002a60000000800 */
[----:B------:R-:W-:Y:S01]  /*11630*/  HMMA.16816.F32.BF16 R108, R8, R34, R124 ;  /* 0x00000022086c723c */ /* 0x000fe2000004187c */
[----:B------:R-:W2:Y:S01]  /*11640*/  LDSM.16.MT88.4 R32, [R216+0x2100] ;  /* 0x00210000d820783b */ /* 0x000ea20000004200 */
[----:B------:R-:W-:Y:S02]  /*11650*/  IMAD.MOV.U32 R154, RZ, RZ, R155 ;  /* 0x000000ffff9a7224 */ /* 0x000fe400078e009b */
[----:B------:R-:W-:Y:S02]  /*11660*/  IMAD.MOV.U32 R134, RZ, RZ, R116 ;  /* 0x000000ffff867224 */ /* 0x000fe400078e0074 */
[----:B------:R-:W-:-:S02]  /*11670*/  IMAD.MOV.U32 R116, RZ, RZ, R119 ;  /* 0x000000ffff747224 */ /* 0x000fc400078e0077 */
[C---:B---3--:R-:W-:Y:S01]  /*11680*/  HMMA.16816.F32.BF16 R128, R8.reuse, R24, R128 ;  /* 0x000000180880723c */ /* 0x048fe20000041880 */
[----:B------:R-:W-:Y:S02]  /*11690*/  IMAD.MOV.U32 R119, RZ, RZ, R148 ;  /* 0x000000ffff777224 */ /* 0x000fe400078e0094 */
[----:B------:R-:W-:Y:S02]  /*116a0*/  IMAD.MOV.U32 R148, RZ, RZ, R153 ;  /* 0x000000ffff947224 */ /* 0x000fe400078e0099 */
[----:B------:R-:W-:Y:S01]  /*116b0*/  IMAD.MOV.U32 R135, RZ, RZ, R117 ;  /* 0x000000ffff877224 */ /* 0x000fe200078e0075 */
[----:B------:R-:W-:Y:S01]  /*116c0*/  MOV R117, R152 ;  /* 0x0000009800757202 */ /* 0x000fe20000000f00 */
[--C-:B-1----:R-:W-:Y:S01]  /*116d0*/  FFMA.FTZ R2, R156, c[0x0][0x2d0], -R0.reuse ;  /* 0x0000b4009c027a23 */ /* 0x102fe20000010800 */
[C---:B------:R-:W-:Y:S01]  /*116e0*/  HMMA.16816.F32.BF16 R120, R8.reuse, R26, R120 ;  /* 0x0000001a0878723c */ /* 0x040fe20000041878 */
[----:B------:R-:W1:Y:S01]  /*116f0*/  LDSM.16.MT88.4 R24, [R213+0x6100] ;  /* 0x00610000d518783b */ /* 0x000e620000004200 */
[----:B------:R-:W-:Y:S01]  /*11700*/  IMAD.MOV.U32 R132, RZ, RZ, R119 ;  /* 0x000000ffff847224 */ /* 0x000fe200078e0077 */
[----:B------:R3:W-:Y:S05]  /*11710*/  MUFU.EX2 R165, R2 ;  /* 0x0000000200a57308 */ /* 0x0007ea0000000800 */
[C---:B------:R-:W-:Y:S08]  /*11720*/  HMMA.16816.F32.BF16 R112, R8.reuse, R20, R80 ;  /* 0x000000140870723c */ /* 0x040ff00000041850 */
[----:B------:R-:W-:Y:S01]  /*11730*/  HMMA.16816.F32.BF16 R100, R8, R22, R56 ;  /* 0x000000160864723c */ /* 0x000fe20000041838 */
[----:B------:R-:W1:Y:S01]  /*11740*/  LDSM.16.MT88.4 R20, [R214+0x6100] ;  /* 0x00610000d614783b */ /* 0x000e620000004200 */
[----:B---3--:R-:W-:-:S04]  /*11750*/  FFMA.FTZ R2, R157, c[0x0][0x2d0], -R0 ;  /* 0x0000b4009d027a23 */ /* 0x008fc80000010800 */
[----:B------:R3:W3:Y:S01]  /*11760*/  MUFU.EX2 R164, R2 ;  /* 0x0000000200a47308 */ /* 0x0006e20000000800 */
[----:B----4-:R-:W-:Y:S02]  /*11770*/  F2FP.BF16.PACK_AB R8, R170, R171 ;  /* 0x000000abaa08723e */ /* 0x010fe400000010ff */
[----:B--2---:R-:W-:Y:S01]  /*11780*/  F2FP.BF16.PACK_AB R10, R166, R168 ;  /* 0x000000a8a60a723e */ /* 0x004fe200000010ff */
[----:B---3--:R-:W-:Y:S01]  /*11790*/  FFMA.FTZ R2, R159, c[0x0][0x2d0], -R0 ;  /* 0x0000b4009f027a23 */ /* 0x008fe20000010800 */
[----:B------:R-:W-:Y:S01]  /*117a0*/  F2FP.BF16.PACK_AB R9, R164, R165 ;  /* 0x000000a5a409723e */ /* 0x000fe200000010ff */
[----:B------:R-:W-:Y:S02]  /*117b0*/  IMAD.MOV.U32 R159, RZ, RZ, R148 ;  /* 0x000000ffff9f7224 */ /* 0x000fe400078e0094 */
[----:B------:R2:W-:Y:S02]  /*117c0*/  MUFU.EX2 R157, R2 ;  /* 0x00000002009d7308 */ /* 0x0005e40000000800 */
[----:B--2---:R-:W-:Y:S01]  /*117d0*/  FFMA.FTZ R2, R158, c[0x0][0x2d0], -R0 ;  /* 0x0000b4009e027a23 */ /* 0x004fe20000010800 */
[----:B------:R-:W-:-:S05]  /*117e0*/  MOV R158, R136 ;  /* 0x00000088009e7202 */ /* 0x000fca0000000f00 */
[----:B------:R2:W3:Y:S02]  /*117f0*/  MUFU.EX2 R156, R2 ;  /* 0x00000002009c7308 */ /* 0x0004e40000000800 */
[----:B--2---:R-:W-:Y:S01]  /*11800*/  FFMA.FTZ R2, R175, c[0x0][0x2d0], -R5 ;  /* 0x0000b400af027a23 */ /* 0x004fe20000010805 */
[----:B---3--:R-:W-:Y:S01]  /*11810*/  F2FP.BF16.PACK_AB R11, R156, R157 ;  /* 0x0000009d9c0b723e */ /* 0x008fe200000010ff */
[----:B------:R-:W-:-:S04]  /*11820*/  IMAD.MOV.U32 R175, RZ, RZ, R137 ;  /* 0x000000ffffaf7224 */ /* 0x000fc800078e0089 */
[----:B------:R2:W-:Y:S02]  /*11830*/  MUFU.EX2 R155, R2 ;  /* 0x00000002009b7308 */ /* 0x0005e40000000800 */
[C---:B------:R-:W-:Y:S08]  /*11840*/  HMMA.16816.F32.BF16 R104, R8.reuse, R16, R72 ;  /* 0x000000100868723c */ /* 0x040ff00000041848 */
[----:B------:R-:W-:Y:S01]  /*11850*/  HMMA.16816.F32.BF16 R96, R8, R18, R64 ;  /* 0x000000120860723c */ /* 0x000fe20000041840 */
[----:B------:R-:W3:Y:S01]  /*11860*/  LDSM.16.MT88.4 R16, [R217+0x6100] ;  /* 0x00610000d910783b */ /* 0x000ee20000004200 */
[----:B--2---:R-:W-:-:S02]  /*11870*/  FFMA.FTZ R2, R176, c[0x0][0x2d0], -R5 ;  /* 0x0000b400b0027a23 */ /* 0x004fc40000010805 */
[----:B------:R-:W-:Y:S02]  /*11880*/  IMAD.MOV.U32 R176, RZ, RZ, R154 ;  /* 0x000000ffffb07224 */ /* 0x000fe400078e009a */
[----:B------:R2:W4:Y:S02]  /*11890*/  MUFU.EX2 R154, R2 ;  /* 0x00000002009a7308 */ /* 0x0005240000000800 */
[C---:B-----5:R-:W-:Y:S08]  /*118a0*/  HMMA.16816.F32.BF16 R88, R8.reuse, R12, R60 ;  /* 0x0000000c0858723c */ /* 0x060ff0000004183c */
[----:B------:R-:W-:Y:S01]  /*118b0*/  HMMA.16816.F32.BF16 R80, R8, R14, R52 ;  /* 0x0000000e0850723c */ /* 0x000fe20000041834 */
[----:B------:R-:W5:Y:S01]  /*118c0*/  LDSM.16.MT88.4 R12, [R216+0x6100] ;  /* 0x00610000d80c783b */ /* 0x000f620000004200 */
[----:B--2---:R-:W-:-:S06]  /*118d0*/  FFMA.FTZ R2, R177, c[0x0][0x2d0], -R5 ;  /* 0x0000b400b1027a23 */ /* 0x004fcc0000010805 */
[----:B------:R-:W-:Y:S01]  /*118e0*/  HMMA.16816.F32.BF16 R72, R8, R28, R44 ;  /* 0x0000001c0848723c */ /* 0x000fe2000004182c */
[----:B------:R-:W-:Y:S01]  /*118f0*/  MOV R177, R167 ;  /* 0x000000a700b17202 */ /* 0x000fe20000000f00 */
[----:B------:R-:W-:Y:S01]  /*11900*/  IMAD.MOV.U32 R167, RZ, RZ, R118 ;  /* 0x000000ffffa77224 */ /* 0x000fe200078e0076 */
[----:B------:R2:W-:Y:S01]  /*11910*/  MUFU.EX2 R153, R2 ;  /* 0x0000000200997308 */ /* 0x0005e20000000800 */
[----:B------:R-:W-:-:S04]  /*11920*/  IMAD.MOV.U32 R118, RZ, RZ, R149 ;  /* 0x000000ffff767224 */ /* 0x000fc800078e0095 */
[----:B------:R-:W-:Y:S01]  /*11930*/  HMMA.16816.F32.BF16 R64, R8, R30, R48 ;  /* 0x0000001e0840723c */ /* 0x000fe20000041830 */
[----:B------:R-:W-:Y:S01]  /*11940*/  LDSM.16.MT88.4 R28, [R214+0x2900] ;  /* 0x00290000d61c783b */ /* 0x000fe20000004200 */
[----:B------:R-:W-:-:S06]  /*11950*/  IMAD.MOV.U32 R133, RZ, RZ, R118 ;  /* 0x000000ffff857224 */ /* 0x000fcc00078e0076 */
[C---:B------:R-:W-:Y:S01]  /*11960*/  HMMA.16816.F32.BF16 R60, R8.reuse, R32, R40 ;  /* 0x00000020083c723c */ /* 0x040fe20000041828 */
[----:B--2---:R-:W-:Y:S02]  /*11970*/  FFMA.FTZ R2, R179, c[0x0][0x2d0], -R5 ;  /* 0x0000b400b3027a23 */ /* 0x004fe40000010805 */
[----:B------:R-:W-:Y:S02]  /*11980*/  IMAD.MOV.U32 R179, RZ, RZ, R151 ;  /* 0x000000ffffb37224 */ /* 0x000fe400078e0097 */
[----:B------:R2:W-:Y:S03]  /*11990*/  MUFU.EX2 R152, R2 ;  /* 0x0000000200987308 */ /* 0x0005e60000000800 */
[C---:B------:R-:W-:Y:S01]  /*119a0*/  HMMA.16816.F32.BF16 R52, R8.reuse, R34, R36 ;  /* 0x000000220834723c */ /* 0x040fe20000041824 */
[----:B------:R-:W4:Y:S07]  /*119b0*/  LDSM.16.MT88.4 R32, [R213+0x2900] ;  /* 0x00290000d520783b */ /* 0x000f2e0000004200 */
[----:B-1----:R-:W-:Y:S01]  /*119c0*/  HMMA.16816.F32.BF16 R44, R8, R24, R76 ;  /* 0x00000018082c723c */ /* 0x002fe2000004184c */
[----:B--2---:R-:W-:-:S07]  /*119d0*/  FFMA.FTZ R2, R169, c[0x0][0x2d0], -R0 ;  /* 0x0000b400a9027a23 */ /* 0x004fce0000010800 */
[C---:B------:R-:W-:Y:S01]  /*119e0*/  HMMA.16816.F32.BF16 R48, R8.reuse, R26, R84 ;  /* 0x0000001a0830723c */ /* 0x040fe20000041854 */
[----:B------:R-:W1:Y:S01]  /*119f0*/  LDSM.16.MT88.4 R24, [R217+0x2900] ;  /* 0x00290000d918783b */ /* 0x000e620000004200 */
[----:B------:R-:W-:Y:S01]  /*11a00*/  MOV R169, R150 ;  /* 0x0000009600a97202 */ /* 0x000fe20000000f00 */
[----:B------:R2:W-:Y:S05]  /*11a10*/  MUFU.EX2 R151, R2 ;  /* 0x0000000200977308 */ /* 0x0005ea0000000800 */
[C---:B------:R-:W-:Y:S08]  /*11a20*/  HMMA.16816.F32.BF16 R36, R8.reuse, R22, R108 ;  /* 0x000000160824723c */ /* 0x040ff0000004186c */
[----:B---3--:R-:W-:Y:S01]  /*11a30*/  HMMA.16816.F32.BF16 R76, R8, R18, R120 ;  /* 0x00000012084c723c */ /* 0x008fe20000041878 */
[----:B--2---:R-:W-:-:S02]  /*11a40*/  FFMA.FTZ R2, R173, c[0x0][0x2d0], -R0 ;  /* 0x0000b400ad027a23 */ /* 0x004fc40000010800 */
[----:B------:R-:W-:Y:S02]  /*11a50*/  IMAD.MOV.U32 R173, RZ, RZ, R138 ;  /* 0x000000ffffad7224 */ /* 0x000fe400078e008a */
[----:B------:R2:W3:Y:S03]  /*11a60*/  MUFU.EX2 R150, R2 ;  /* 0x0000000200967308 */ /* 0x0004e60000000800 */
[C---:B------:R-:W-:Y:S01]  /*11a70*/  HMMA.16816.F32.BF16 R40, R8.reuse, R20, R92 ;  /* 0x000000140828723c */ /* 0x040fe2000004185c */
[----:B------:R-:W1:Y:S07]  /*11a80*/  LDSM.16.MT88.4 R20, [R216+0x2900] ;  /* 0x00290000d814783b */ /* 0x000e6e0000004200 */
[----:B------:R-:W-:Y:S01]  /*11a90*/  HMMA.16816.F32.BF16 R56, R8, R16, R128 ;  /* 0x000000100838723c */ /* 0x000fe20000041880 */
[----:B------:R-:W-:Y:S01]  /*11aa0*/  LDSM.16.MT88.4 R16, [R214+0x6900] ;  /* 0x00690000d610783b */ /* 0x000fe20000004200 */
[----:B--2---:R-:W-:-:S06]  /*11ab0*/  FFMA.FTZ R2, R172, c[0x0][0x2d0], -R0 ;  /* 0x0000b400ac027a23 */ /* 0x004fcc0000010800 */
[----:B-----5:R-:W-:Y:S01]  /*11ac0*/  HMMA.16816.F32.BF16 R120, R8, R12, R112 ;  /* 0x0000000c0878723c */ /* 0x020fe20000041870 */
[----:B------:R-:W-:Y:S01]  /*11ad0*/  IMAD.MOV.U32 R172, RZ, RZ, R135 ;  /* 0x000000ffffac7224 */ /* 0x000fe200078e0087 */
[----:B------:R2:W-:Y:S01]  /*11ae0*/  MUFU.EX2 R149, R2 ;  /* 0x0000000200957308 */ /* 0x0005e20000000800 */
[----:B------:R-:W-:Y:S02]  /*11af0*/  IMAD.MOV.U32 R135, RZ, RZ, R167 ;  /* 0x000000ffff877224 */ /* 0x000fe400078e00a7 */
[----:B------:R-:W-:-:S03]  /*11b00*/  IMAD.MOV.U32 R167, RZ, RZ, R116 ;  /* 0x000000ffffa77224 */ /* 0x000fc600078e0074 */
[----:B------:R-:W-:Y:S01]  /*11b10*/  HMMA.16816.F32.BF16 R108, R8, R14, R100 ;  /* 0x0000000e086c723c */ /* 0x000fe20000041864 */
[----:B------:R-:W5:Y:S01]  /*11b20*/  LDSM.16.MT88.4 R12, [R213+0x6900] ;  /* 0x00690000d50c783b */ /* 0x000f620000004200 */
[----:B------:R-:W-:-:S05]  /*11b30*/  IMAD.MOV.U32 R131, RZ, RZ, R71 ;  /* 0x000000ffff837224 */ /* 0x000fca00078e0047 */
[----:B----4-:R-:W-:Y:S02]  /*11b40*/  F2FP.BF16.PACK_AB R8, R154, R155 ;  /* 0x0000009b9a08723e */ /* 0x010fe400000010ff */
[----:B---3--:R-:W-:Y:S01]  /*11b50*/  F2FP.BF16.PACK_AB R9, R150, R151 ;  /* 0x000000979609723e */ /* 0x008fe200000010ff */
[----:B--2---:R-:W-:Y:S01]  /*11b60*/  FFMA.FTZ R2, R174, c[0x0][0x2d0], -R0 ;  /* 0x0000b400ae027a23 */ /* 0x004fe20000010800 */
[----:B------:R-:W-:Y:S01]  /*11b70*/  F2FP.BF16.PACK_AB R10, R152, R153 ;  /* 0x00000099980a723e */ /* 0x000fe200000010ff */
[----:B------:R-:W-:Y:S01]  /*11b80*/  IMAD.MOV.U32 R174, RZ, RZ, R134 ;  /* 0x000000ffffae7224 */ /* 0x000fe200078e0086 */
[----:B------:R-:W-:Y:S01]  /*11b90*/  MOV R134, R117 ;  /* 0x0000007500867202 */ /* 0x000fe20000000f00 */
[----:B------:R-:W2:Y:S02]  /*11ba0*/  MUFU.EX2 R148, R2 ;  /* 0x0000000200947308 */ /* 0x000ea40000000800 */
[----:B--2---:R-:W-:Y:S01]  /*11bb0*/  F2FP.BF16.PACK_AB R11, R148, R149 ;  /* 0x00000095940b723e */ /* 0x004fe200000010ff */
[----:B------:R-:W-:-:S02]  /*11bc0*/  FFMA.FTZ R2, R238, c[0x0][0x2d0], -R5 ;  /* 0x0000b400ee027a23 */ /* 0x000fc40000010805 */
[----:B------:R-:W-:-:S03]  /*11bd0*/  IMAD.MOV.U32 R238, RZ, RZ, R139 ;  /* 0x000000ffffee7224 */ /* 0x000fc600078e008b */
[----:B------:R2:W-:Y:S01]  /*11be0*/  MUFU.EX2 R139, R2 ;  /* 0x00000002008b7308 */ /* 0x0005e20000000800 */
[C---:B------:R-:W-:Y:S08]  /*11bf0*/  HMMA.16816.F32.BF16 R124, R8.reuse, R34, R96 ;  /* 0x00000022087c723c */ /* 0x040ff00000041860 */
[----:B-1----:R-:W-:Y:S01]  /*11c00*/  HMMA.16816.F32.BF16 R96, R8, R24, R72 ;  /* 0x000000180860723c */ /* 0x002fe20000041848 */
[----:B--2---:R-:W-:Y:S01]  /*11c10*/  FFMA.FTZ R2, R239, c[0x0][0x2d0], -R5 ;  /* 0x0000b400ef027a23 */ /* 0x004fe20000010805 */
[----:B------:R-:W-:-:S06]  /*11c20*/  MOV R239, R70 ;  /* 0x0000004600ef7202 */ /* 0x000fcc0000000f00 */
[C---:B------:R-:W-:Y:S01]  /*11c30*/  HMMA.16816.F32.BF16 R100, R8.reuse, R26, R64 ;  /* 0x0000001a0864723c */ /* 0x040fe20000041840 */
[----:B------:R-:W1:Y:S01]  /*11c40*/  LDSM.16.MT88.4 R24, [R217+0x6900] ;  /* 0x00690000d918783b */ /* 0x000e620000004200 */
[----:B------:R2:W3:Y:S06]  /*11c50*/  MUFU.EX2 R138, R2 ;  /* 0x00000002008a7308 */ /* 0x0004ec0000000800 */
[C---:B------:R-:W-:Y:S01]  /*11c60*/  HMMA.16816.F32.BF16 R116, R8.reuse, R32, R104 ;  /* 0x000000200874723c */ /* 0x040fe20000041868 */
[----:B------:R-:W4:Y:S07]  /*11c70*/  LDSM.16.MT88.4 R32, [R216+0x6900] ;  /* 0x00690000d820783b */ /* 0x000f2e0000004200 */
[----:B------:R-:W-:Y:S01]  /*11c80*/  HMMA.16816.F32.BF16 R112, R8, R28, R88 ;  /* 0x0000001c0870723c */ /* 0x000fe20000041858 */
[----:B--2---:R-:W-:Y:S01]  /*11c90*/  FFMA.FTZ R2, R241, c[0x0][0x2d0], -R5 ;  /* 0x0000b400f1027a23 */ /* 0x004fe20000010805 */
[----:B------:R-:W-:Y:S01]  /*11ca0*/  MOV R241, R177 ;  /* 0x000000b100f17202 */ /* 0x000fe20000000f00 */
[----:B------:R-:W-:-:S02]  /*11cb0*/  IMAD.MOV.U32 R177, RZ, RZ, R6 ;  /* 0x000000ffffb17224 */ /* 0x000fc400078e0006 */
[----:B------:R2:W-:Y:S03]  /*11cc0*/  MUFU.EX2 R137, R2 ;  /* 0x0000000200897308 */ /* 0x0005e60000000800 */
[C---:B------:R-:W-:Y:S08]  /*11cd0*/  HMMA.16816.F32.BF16 R88, R8.reuse, R22, R52 ;  /* 0x000000160858723c */ /* 0x040ff00000041834 */
[----:B-----5:R-:W-:Y:S01]  /*11ce0*/  HMMA.16816.F32.BF16 R64, R8, R14, R48 ;  /* 0x0000000e0840723c */ /* 0x020fe20000041830 */
[----:B--2---:R-:W-:-:S07]  /*11cf0*/  FFMA.FTZ R2, R243, c[0x0][0x2d0], -R5 ;  /* 0x0000b400f3027a23 */ /* 0x004fce0000010805 */
[C---:B------:R-:W-:Y:S01]  /*11d00*/  HMMA.16816.F32.BF16 R84, R8.reuse, R12, R44 ;  /* 0x0000000c0854723c */ /* 0x040fe2000004182c */
[----:B------:R-:W-:Y:S01]  /*11d10*/  IMAD.MOV.U32 R243, RZ, RZ, R176 ;  /* 0x000000fffff37224 */ /* 0x000fe200078e00b0 */
[----:B------:R2:W-:Y:S01]  /*11d20*/  MUFU.EX2 R136, R2 ;  /* 0x0000000200887308 */ /* 0x0005e20000000800 */
[----:B------:R-:W-:Y:S01]  /*11d30*/  MOV R176, R135 ;  /* 0x0000008700b07202 */ /* 0x000fe20000000f00 */
[----:B------:R-:W-:Y:S04]  /*11d40*/  LDSM.16.MT88.4 R12, [R216+0x3100] ;  /* 0x00310000d80c783b */ /* 0x000fe80000004200 */
[C---:B-1----:R-:W-:Y:S08]  /*11d50*/  HMMA.16816.F32.BF16 R48, R8.reuse, R24, R56 ;  /* 0x000000180830723c */ /* 0x042ff00000041838 */
[----:B------:R-:W-:Y:S01]  /*11d60*/  HMMA.16816.F32.BF16 R52, R8, R26, R76 ;  /* 0x0000001a0834723c */ /* 0x000fe2000004184c */
[----:B------:R-:W1:Y:S01]  /*11d70*/  LDSM.16.MT88.4 R24, [R213+0x7100] ;  /* 0x00710000d518783b */ /* 0x000e620000004200 */
[----:B--2---:R-:W-:-:S02]  /*11d80*/  FFMA.FTZ R2, R206, c[0x0][0x2d0], -R0 ;  /* 0x0000b400ce027a23 */ /* 0x004fc40000010800 */
[----:B------:R-:W-:Y:S01]  /*11d90*/  IMAD.MOV.U32 R206, RZ, RZ, R7 ;  /* 0x000000ffffce7224 */ /* 0x000fe200078e0007 */
[----:B------:R-:W-:Y:S01]  /*11da0*/  LDSM.16.MT88.4 R76, [R213+0x3900] ;  /* 0x00390000d54c783b */ /* 0x000fe20000004200 */
[----:B------:R2:W-:Y:S02]  /*11db0*/  MUFU.EX2 R71, R2 ;  /* 0x0000000200477308 */ /* 0x0005e40000000800 */
[C---:B------:R-:W-:Y:S01]  /*11dc0*/  HMMA.16816.F32.BF16 R92, R8.reuse, R20, R60 ;  /* 0x00000014085c723c */ /* 0x040fe2000004183c */
[----:B------:R-:W5:Y:S07]  /*11dd0*/  LDSM.16.MT88.4 R20, [R214+0x3100] ;  /* 0x00310000d614783b */ /* 0x000f6e0000004200 */
[----:B------:R-:W-:Y:S01]  /*11de0*/  HMMA.16816.F32.BF16 R60, R8, R16, R40 ;  /* 0x00000010083c723c */ /* 0x000fe20000041828 */
[----:B--2---:R-:W-:-:S07]  /*11df0*/  FFMA.FTZ R2, R207, c[0x0][0x2d0], -R0 ;  /* 0x0000b400cf027a23 */ /* 0x004fce0000010800 */
[C---:B------:R-:W-:Y:S01]  /*11e00*/  HMMA.16816.F32.BF16 R40, R8.reuse, R18, R36 ;  /* 0x000000120828723c */ /* 0x040fe20000041824 */
[----:B------:R-:W2:Y:S01]  /*11e10*/  LDSM.16.MT88.4 R16, [R217+0x3100] ;  /* 0x00310000d910783b */ /* 0x000ea20000004200 */
[----:B------:R1:W1:Y:S06]  /*11e20*/  MUFU.EX2 R70, R2 ;  /* 0x0000000200467308 */ /* 0x00026c0000000800 */
[C---:B------:R-:W-:Y:S01]  /*11e30*/  HMMA.16816.F32.BF16 R104, R8.reuse, R30, R80 ;  /* 0x0000001e0868723c */ /* 0x040fe20000041850 */
[----:B------:R-:W2:Y:S07]  /*11e40*/  LDSM.16.MT88.4 R28, [R213+0x3100] ;  /* 0x00310000d51c783b */ /* 0x000eae0000004200 */
[----:B----4-:R-:W-:Y:S01]  /*11e50*/  HMMA.16816.F32.BF16 R44, R8, R32, R120 ;  /* 0x00000020082c723c */ /* 0x010fe20000041878 */
[----:B-1----:R-:W-:-:S04]  /*11e60*/  FFMA.FTZ R2, R208, c[0x0][0x2d0], -R0 ;  /* 0x0000b400d0027a23 */ /* 0x002fc80000010800 */
[----:B------:R1:W-:Y:S03]  /*11e70*/  MUFU.EX2 R59, R2 ;  /* 0x00000002003b7308 */ /* 0x0003e60000000800 */
[----:B------:R-:W-:Y:S01]  /*11e80*/  HMMA.16816.F32.BF16 R36, R8, R34, R108 ;  /* 0x000000220824723c */ /* 0x000fe2000004186c */
[----:B------:R-:W4:Y:S04]  /*11e90*/  LDSM.16.MT88.4 R32, [R214+0x7100] ;  /* 0x00710000d620783b */ /* 0x000f280000004200 */
[----:B------:R-:W-:Y:S02]  /*11ea0*/  LDSM.16.MT88.4 R108, [R213+0x7900] ;  /* 0x00790000d56c783b */ /* 0x000fe40000004200 */
[----:B---3--:R-:W-:-:S02]  /*11eb0*/  F2FP.BF16.PACK_AB R8, R138, R139 ;  /* 0x0000008b8a08723e */ /* 0x008fc400000010ff */
[----:B------:R-:W-:Y:S02]  /*11ec0*/  F2FP.BF16.PACK_AB R9, R70, R71 ;  /* 0x000000474609723e */ /* 0x000fe400000010ff */
[----:B------:R-:W-:Y:S01]  /*11ed0*/  F2FP.BF16.PACK_AB R10, R136, R137 ;  /* 0x00000089880a723e */ /* 0x000fe200000010ff */
[----:B-1----:R-:W-:-:S04]  /*11ee0*/  FFMA.FTZ R2, R209, c[0x0][0x2d0], -R0 ;  /* 0x0000b400d1027a23 */ /* 0x002fc80000010800 */
[----:B------:R1:W3:Y:S02]  /*11ef0*/  MUFU.EX2 R58, R2 ;  /* 0x00000002003a7308 */ /* 0x0002e40000000800 */
[----:B-1----:R-:W-:Y:S01]  /*11f00*/  FFMA.FTZ R2, R131, c[0x0][0x2d0], -R5 ;  /* 0x0000b40083027a23 */ /* 0x002fe20000010805 */
[----:B---3--:R-:W-:-:S05]  /*11f10*/  F2FP.BF16.PACK_AB R11, R58, R59 ;  /* 0x0000003b3a0b723e */ /* 0x008fca00000010ff */
[----:B------:R1:W-:Y:S02]  /*11f20*/  MUFU.EX2 R57, R2 ;  /* 0x0000000200397308 */ /* 0x0003e40000000800 */
[C---:B------:R-:W-:Y:S08]  /*11f30*/  HMMA.16816.F32.BF16 R64, R8.reuse, R26, R64 ;  /* 0x0000001a0840723c */ /* 0x040ff00000041840 */
[----:B------:R-:W-:Y:S01]  /*11f40*/  HMMA.16816.F32.BF16 R128, R8, R24, R84 ;  /* 0x000000180880723c */ /* 0x000fe20000041854 */
[----:B------:R-:W-:Y:S01]  /*11f50*/  LDSM.16.MT88.4 R84, [R214+0x3900] ;  /* 0x00390000d654783b */ /* 0x000fe20000004200 */
[----:B-1----:R-:W-:-:S02]  /*11f60*/  FFMA.FTZ R2, R239, c[0x0][0x2d0], -R5 ;  /* 0x0000b400ef027a23 */ /* 0x002fc40000010805 */
[----:B------:R-:W-:Y:S02]  /*11f70*/  IMAD.MOV.U32 R239, RZ, RZ, R179 ;  /* 0x000000ffffef7224 */ /* 0x000fe400078e00b3 */
[----:B------:R1:W-:Y:S01]  /*11f80*/  MUFU.EX2 R56, R2 ;  /* 0x0000000200387308 */ /* 0x0003e20000000800 */
[----:B------:R-:W-:Y:S01]  /*11f90*/  IMAD.MOV.U32 R179, RZ, RZ, R133 ;  /* 0x000000ffffb37224 */ /* 0x000fe200078e0085 */
[C---:B-----5:R-:W-:Y:S08]  /*11fa0*/  HMMA.16816.F32.BF16 R80, R8.reuse, R20, R112 ;  /* 0x000000140850723c */ /* 0x060ff00000041870 */
[----:B------:R-:W-:Y:S01]  /*11fb0*/  HMMA.16816.F32.BF16 R20, R8, R22, R104 ;  /* 0x000000160814723c */ /* 0x000fe20000041868 */
[----:B-1----:R-:W-:-:S02]  /*11fc0*/  FFMA.FTZ R2, R238, c[0x0][0x2d0], -R5 ;  /* 0x0000b400ee027a23 */ /* 0x002fc40000010805 */
[----:B------:R-:W-:Y:S01]  /*11fd0*/  IMAD.MOV.U32 R238, RZ, RZ, R169 ;  /* 0x000000ffffee7224 */ /* 0x000fe200078e00a9 */
[----:B------:R-:W-:Y:S01]  /*11fe0*/  MOV R169, R159 ;  /* 0x0000009f00a97202 */ /* 0x000fe20000000f00 */
[----:B------:R1:W-:Y:S03]  /*11ff0*/  MUFU.EX2 R27, R2 ;  /* 0x00000002001b7308 */ /* 0x0003e60000000800 */
[----:B--2---:R-:W-:Y:S01]  /*12000*/  HMMA.16816.F32.BF16 R96, R8, R16, R96 ;  /* 0x000000100860723c */ /* 0x004fe20000041860 */
[----:B------:R-:W-:-:S07]  /*12010*/  IMAD.MOV.U32 R159, RZ, RZ, R134 ;  /* 0x000000ffff9f7224 */ /* 0x000fce00078e0086 */
[C---:B------:R-:W-:Y:S01]  /*12020*/  HMMA.16816.F32.BF16 R104, R8.reuse, R18, R100 ;  /* 0x000000120868723c */ /* 0x040fe20000041864 */
[----:B------:R-:W2:Y:S04]  /*12030*/  LDSM.16.MT88.4 R16, [R217+0x7100] ;  /* 0x00710000d910783b */ /* 0x000ea80000004200 */
[----:B------:R-:W-:Y:S01]  /*12040*/  LDSM.16.MT88.4 R100, [R216+0x3900] ;  /* 0x00390000d864783b */ /* 0x000fe20000004200 */
[----:B-1----:R-:W-:Y:S02]  /*12050*/  FFMA.FTZ R2, R247, c[0x0][0x2d0], -R5 ;  /* 0x0000b400f7027a23 */ /* 0x002fe40000010805 */
[C---:B------:R-:W-:Y:S01]  /*12060*/  HMMA.16816.F32.BF16 R112, R8.reuse, R12, R92 ;  /* 0x0000000c0870723c */ /* 0x040fe2000004185c */
[----:B------:R-:W-:Y:S01]  /*12070*/  LDSM.16.MT88.4 R92, [R217+0x3900] ;  /* 0x00390000d95c783b */ /* 0x000fe20000004200 */
[----:B------:R1:W3:Y:S06]  /*12080*/  MUFU.EX2 R26, R2 ;  /* 0x00000002001a7308 */ /* 0x0002ec0000000800 */
[C---:B------:R-:W-:Y:S01]  /*12090*/  HMMA.16816.F32.BF16 R120, R8.reuse, R14, R88 ;  /* 0x0000000e0878723c */ /* 0x040fe20000041858 */
[----:B------:R-:W5:Y:S07]  /*120a0*/  LDSM.16.MT88.4 R12, [R216+0x7100] ;  /* 0x00710000d80c783b */ /* 0x000f6e0000004200 */
[----:B------:R-:W-:Y:S01]  /*120b0*/  HMMA.16816.F32.BF16 R72, R8, R28, R116 ;  /* 0x0000001c0848723c */ /* 0x000fe20000041874 */
[----:B------:R-:W5:Y:S01]  /*120c0*/  LDSM.16.MT88.4 R116, [R214+0x7900] ;  /* 0x00790000d674783b */ /* 0x000f620000004200 */
[----:B-1----:R-:W-:Y:S01]  /*120d0*/  FFMA.FTZ R2, R246, c[0x0][0x2d0], -R0 ;  /* 0x0000b400f6027a23 */ /* 0x002fe20000010800 */
[----:B---3--:R-:W-:-:S03]  /*120e0*/  F2FP.BF16.PACK_AB R134, R26, R27 ;  /* 0x0000001b1a86723e */ /* 0x008fc600000010ff */
[----:B------:R1:W-:Y:S02]  /*120f0*/  MUFU.EX2 R25, R2 ;  /* 0x0000000200197308 */ /* 0x0003e40000000800 */
[C---:B------:R-:W-:Y:S01]  /*12100*/  HMMA.16816.F32.BF16 R28, R8.reuse, R30, R124 ;  /* 0x0000001e081c723c */ /* 0x040fe2000004187c */
[----:B------:R-:W3:Y:S07]  /*12110*/  LDSM.16.MT88.4 R124, [R217+0x7900] ;  /* 0x00790000d97c783b */ /* 0x000eee0000004200 */
[----:B----4-:R-:W-:Y:S01]  /*12120*/  HMMA.16816.F32.BF16 R60, R8, R32, R60 ;  /* 0x00000020083c723c */ /* 0x010fe2000004183c */
[----:B-1----:R-:W-:-:S07]  /*12130*/  FFMA.FTZ R2, R249, c[0x0][0x2d0], -R0 ;  /* 0x0000b400f9027a23 */ /* 0x002fce0000010800 */
[C---:B------:R-:W-:Y:S01]  /*12140*/  HMMA.16816.F32.BF16 R40, R8.reuse, R34, R40 ;  /* 0x000000220828723c */ /* 0x040fe20000041828 */
[----:B------:R1:W4:Y:S07]  /*12150*/  MUFU.EX2 R24, R2 ;  /* 0x0000000200187308 */ /* 0x00032e0000000800 */
[C---:B--2---:R-:W-:Y:S08]  /*12160*/  HMMA.16816.F32.BF16 R48, R8.reuse, R16, R48 ;  /* 0x000000100830723c */ /* 0x044ff00000041830 */
[----:B------:R-:W-:Y:S01]  /*12170*/  HMMA.16816.F32.BF16 R52, R8, R18, R52 ;  /* 0x000000120834723c */ /* 0x000fe20000041834 */
[--C-:B-1----:R-:W-:Y:S01]  /*12180*/  FFMA.FTZ R2, R248, c[0x0][0x2d0], -R0.reuse ;  /* 0x0000b400f8027a23 */ /* 0x102fe20000010800 */
[----:B----4-:R-:W-:Y:S01]  /*12190*/  F2FP.BF16.PACK_AB R133, R24, R25 ;  /* 0x000000191885723e */ /* 0x010fe200000010ff */
[----:B------:R-:W-:-:S02]  /*121a0*/  FFMA.FTZ R0, R175, c[0x0][0x2d0], -R0 ;  /* 0x0000b400af007a23 */ /* 0x000fc40000010800 */
[----:B------:R1:W-:Y:S01]  /*121b0*/  MUFU.EX2 R7, R2 ;  /* 0x0000000200077308 */ /* 0x0003e20000000800 */
[----:B------:R-:W-:Y:S02]  /*121c0*/  IMAD.MOV.U32 R175, RZ, RZ, R158 ;  /* 0x000000ffffaf7224 */ /* 0x000fe400078e009e */
[----:B-----5:R-:W-:Y:S01]  /*121d0*/  HMMA.16816.F32.BF16 R44, R8, R12, R44 ;  /* 0x0000000c082c723c */ /* 0x020fe2000004182c */
[----:B------:R-:W-:Y:S01]  /*121e0*/  IMAD.MOV.U32 R158, RZ, RZ, R132 ;  /* 0x000000ffff9e7224 */ /* 0x000fe200078e0084 */
[----:B------:R-:W-:-:S03]  /*121f0*/  F2FP.BF16.PACK_AB R132, R56, R57 ;  /* 0x000000393884723e */ /* 0x000fc600000010ff */
[----:B------:R2:W4:Y:S03]  /*12200*/  MUFU.EX2 R6, R0 ;  /* 0x0000000000067308 */ /* 0x0005260000000800 */
[----:B------:R-:W-:Y:S01]  /*12210*/  HMMA.16816.F32.BF16 R36, R8, R14, R36 ;  /* 0x0000000e0824723c */ /* 0x000fe20000041824 */
[----:B------:R-:W5:Y:S01]  /*12220*/  LDSM.16.MT88.4 R8, [R216+0x7900] ;  /* 0x00790000d808783b */ /* 0x000f620000004200 */
[----:B-1----:R-:W-:-:S04]  /*12230*/  FADD.FTZ R2, R243, R206 ;  /* 0x000000cef3027221 */ /* 0x002fc80000010000 */
[----:B------:R-:W-:Y:S02]  /*12240*/  FADD.FTZ R3, R3, R2 ;  /* 0x0000000203037221 */ /* 0x000fe40000010000 */
[----:B--2---:R-:W-:Y:S01]  /*12250*/  FADD.FTZ R0, R239, R241 ;  /* 0x000000f1ef007221 */ /* 0x004fe20000010000 */
[----:B----4-:R-:W-:-:S03]  /*12260*/  F2FP.BF16.PACK_AB R135, R6, R7 ;  /* 0x000000070687723e */ /* 0x010fc600000010ff */
        /* <DEDUP_REMOVED lines=18> */
[----:B------:R-:W-:Y:S01]  /*12390*/  IADD3 R236, R167, -0x2, RZ ;  /* 0xfffffffea7ec7810 */ /* 0x000fe20007ffe0ff */
[----:B------:R-:W-:Y:S01]  /*123a0*/  FADD.FTZ R0, R240, R0 ;  /* 0x00000000f0007221 */ /* 0x000fe20000010000 */
[----:B------:R-:W-:Y:S01]  /*123b0*/  HMMA.16816.F32.BF16 R100, R132, R102, R120 ;  /* 0x000000668464723c */ /* 0x000fe20000041878 */
[----:B------:R-:W-:Y:S02]  /*123c0*/  FADD.FTZ R2, R211, R2 ;  /* 0x00000002d3027221 */ /* 0x000fe40000010000 */
[----:B------:R-:W-:-:S02]  /*123d0*/  FADD.FTZ R0, R242, R0 ;  /* 0x00000000f2007221 */ /* 0x000fc40000010000 */
[----:B------:R-:W-:Y:S02]  /*123e0*/  FADD.FTZ R2, R210, R2 ;  /* 0x00000002d2027221 */ /* 0x000fe40000010000 */
        /* <DEDUP_REMOVED lines=8> */
[----:B------:R-:W-:Y:S01]  /*12470*/  FADD.FTZ R0, R202, R0 ;  /* 0x00000000ca007221 */ /* 0x000fe20000010000 */
[----:B------:R-:W1:Y:S01]  /*12480*/  @P5 S2R R4, SR_CTAID.X ;  /* 0x0000000000045919 */ /* 0x000e620000002500 */
        /* <DEDUP_REMOVED lines=12> */
[----:B---3--:R-:W-:Y:S01]  /*12550*/  HMMA.16816.F32.BF16 R120, R132, R124, R48 ;  /* 0x0000007c8478723c */ /* 0x008fe20000041830 */
[----:B------:R-:W-:-:S02]  /*12560*/  FADD.FTZ R2, R151, R2 ;  /* 0x0000000297027221 */ /* 0x000fc40000010000 */
[----:B------:R-:W-:Y:S02]  /*12570*/  FADD.FTZ R3, R154, R0 ;  /* 0x000000009a037221 */ /* 0x000fe40000010000 */
[----:B-1----:R-:W-:Y:S02]  /*12580*/  @P5 IMAD.SHL.U32 R0, R4, 0x80, RZ ;  /* 0x0000008004005824 */ /* 0x002fe400078e00ff */
[----:B------:R-:W-:Y:S01]  /*12590*/  FADD.FTZ R2, R150, R2 ;  /* 0x0000000296027221 */ /* 0x000fe20000010000 */
[----:B------:R-:W-:Y:S01]  /*125a0*/  HMMA.16816.F32.BF16 R76, R132, R78, R28 ;  /* 0x0000004e844c723c */ /* 0x000fe2000004181c */
[----:B------:R-:W-:Y:S02]  /*125b0*/  FADD.FTZ R3, R153, R3 ;  /* 0x0000000399037221 */ /* 0x000fe40000010000 */
[----:B------:R-:W-:-:S04]  /*125c0*/  @P5 IMAD.HI.U32 R0, R0, c[0x0][0x2c8], RZ ;  /* 0x0000b20000005a27 */ /* 0x000fc800078e00ff */
[----:B------:R-:W-:Y:S01]  /*125d0*/  FADD.FTZ R2, R149, R2 ;  /* 0x0000000295027221 */ /* 0x000fe20000010000 */
[----:B------:R-:W-:Y:S01]  /*125e0*/  @P5 SHF.R.U32.HI R159, RZ, c[0x0][0x2cc], R0 ;  /* 0x0000b300ff9f5a19 */ /* 0x000fe20000011600 */
[----:B------:R-:W-:Y:S01]  /*125f0*/  FADD.FTZ R3, R152, R3 ;  /* 0x0000000398037221 */ /* 0x000fe20000010000 */
[C---:B------:R-:W-:Y:S01]  /*12600*/  HMMA.16816.F32.BF16 R84, R132.reuse, R86, R20 ;  /* 0x000000568454723c */ /* 0x040fe20000041814 */
[----:B------:R-:W-:Y:S01]  /*12610*/  FADD.FTZ R2, R148, R2 ;  /* 0x0000000294027221 */ /* 0x000fe20000010000 */
[----:B------:R-:W-:Y:S01]  /*12620*/  IADD3 R0, R159, R158, -R175 ;  /* 0x0000009e9f007210 */ /* 0x000fe20007ffe8af */
[----:B------:R-:W-:Y:S02]  /*12630*/  FADD.FTZ R3, R139, R3 ;  /* 0x000000038b037221 */ /* 0x000fe40000010000 */
[----:B------:R-:W-:Y:S01]  /*12640*/  FADD.FTZ R5, R71, R2 ;  /* 0x0000000247057221 */ /* 0x000fe20000010000 */
[----:B------:R-:W-:Y:S01]  /*12650*/  SHF.R.S32.HI R2, RZ, 0x1f, R0 ;  /* 0x0000001fff027819 */ /* 0x000fe20000011400 */
[----:B------:R-:W-:Y:S01]  /*12660*/  FADD.FTZ R4, R138, R3 ;  /* 0x000000038a047221 */ /* 0x000fe20000010000 */
[----:B------:R-:W-:Y:S01]  /*12670*/  HMMA.16816.F32.BF16 R108, R132, R110, R64 ;  /* 0x0000006e846c723c */ /* 0x000fe20000041840 */
[----:B------:R-:W-:-:S02]  /*12680*/  FADD.FTZ R3, R70, R5 ;  /* 0x0000000546037221 */ /* 0x000fc40000010000 */
        /* <DEDUP_REMOVED lines=19> */
[C---:B-----5:R-:W-:Y:S02]  /*127c0*/  HMMA.16816.F32.BF16 R128, R132.reuse, R8, R44 ;  /* 0x000000088480723c */ /* 0x060fe4000004182c */
[----:B------:R1:W-:Y:S04]  /*127d0*/  STL [R1+0x20], R0 ;  /* 0x0000200001007387 */ /* 0x0003e80000100800 */
[----:B------:R1:W-:Y:S02]  /*127e0*/  STL [R1+0x1c], R2 ;  /* 0x00001c0201007387 */ /* 0x0003e40000100800 */
[----:B------:R-:W-:Y:S01]  /*127f0*/  HMMA.16816.F32.BF16 R132, R132, R10, R36 ;  /* 0x0000000a8484723c */ /* 0x000fe20000041824 */
[----:B------:R-:W-:Y:S07]  /*12800*/  @!P0 BRA `(.L_x_621) ;  /* 0x00004a2000008947 */ /* 0x000fee0003800000 */
[----:B------:R-:W2:Y:S04]  /*12810*/  LDL.64 R174, [R1+0x60] ;  /* 0x0000600001ae7983 */ /* 0x000ea80000100a00 */
[----:B------:R-:W3:Y:S04]  /*12820*/  LDL.64 R172, [R1+0x58] ;  /* 0x0000580001ac7983 */ /* 0x000ee80000100a00 */
[----:B------:R-:W4:Y:S04]  /*12830*/  LDL R167, [R1+0x18] ;  /* 0x0000180001a77983 */ /* 0x000f280000100800 */
[----:B------:R-:W5:Y:S04]  /*12840*/  LDL.64 R158, [R1+0x48] ;  /* 0x00004800019e7983 */ /* 0x000f680000100a00 */
[----:B------:R-:W5:Y:S01]  /*12850*/  LDL.64 R176, [R1+0x50] ;  /* 0x0000500001b07983 */ /* 0x000f620000100a00 */
[----:B------:R-:W-:Y:S01]  /*12860*/  IMAD.MOV.U32 R70, RZ, RZ, R68 ;  /* 0x000000ffff467224 */ /* 0x000fe200078e0044 */
[----:B-1----:R-:W-:Y:S01]  /*12870*/  MOV R3, R69 ;  /* 0x0000004500037202 */ /* 0x002fe20000000f00 */
[----:B------:R-:W-:Y:S01]  /*12880*/  IMAD.MOV.U32 R200, RZ, RZ, R236 ;  /* 0x000000ffffc87224 */ /* 0x000fe200078e00ec */
[----:B--2---:R-:W-:-:S02]  /*12890*/  IADD3 R2, P1, R174, 0x40, RZ ;  /* 0x00000040ae027810 */ /* 0x004fc40007f3e0ff */
[----:B---3--:R-:W-:-:S03]  /*128a0*/  IADD3 R0, P0, R172, 0x40, RZ ;  /* 0x00000040ac007810 */ /* 0x008fc60007f1e0ff */
[----:B------:R5:W-:Y:S01]  /*128b0*/  STL [R1+0x10], R2 ;  /* 0x0000100201007387 */ /* 0x000be20000100800 */
[----:B----4-:R-:W-:-:S03]  /*128c0*/  @P5 IMAD.HI.U32 R4, R167, c[0x0][0x2c8], RZ ;  /* 0x0000b200a7045a27 */ /* 0x010fc600078e00ff */
[----:B------:R1:W-:Y:S04]  /*128d0*/  STL [R1+0x8], R0 ;  /* 0x0000080001007387 */ /* 0x0003e80000100800 */
[----:B------:R2:W-:Y:S01]  /*128e0*/  @P5 STL [R1+0x14], R4 ;  /* 0x0000140401005387 */ /* 0x0005e20000100800 */
[----:B-----5:R-:W-:Y:S01]  /*128f0*/  IADD3.X R2, RZ, R177, RZ, P1, !PT ;  /* 0x000000b1ff027210 */ /* 0x020fe20000ffe4ff */
[----:B-1----:R-:W-:-:S05]  /*12900*/  IMAD.X R0, RZ, RZ, R159, P0 ;  /* 0x000000ffff007224 */ /* 0x002fca00000e069f */
[----:B------:R2:W-:Y:S04]  /*12910*/  STL [R1+0x4], R0 ;  /* 0x0000040001007387 */ /* 0x0005e80000100800 */
[----:B------:R2:W-:Y:S02]  /*12920*/  STL [R1+0xc], R2 ;  /* 0x00000c0201007387 */ /* 0x0005e40000100800 */
.L_x_622:
[----:B------:R-:W3:Y:S01]  /*12930*/  LDL.64 R170, [R1+0x60] ;  /* 0x0000600001aa7983 */ /* 0x000ee20000100a00 */
[----:B------:R-:W-:Y:S04]  /*12940*/  DEPBAR.LE SB0, 0x0 ;  /* 0x000080000000791a */ /* 0x000fe80000000000 */
[C---:B------:R-:W-:Y:S01]  /*12950*/  ISETP.GE.AND P0, PT, R200.reuse, RZ, PT ;  /* 0x000000ffc800720c */ /* 0x040fe20003f06270 */
[----:B------:R-:W4:Y:S01]  /*12960*/  LDL R164, [R1+0x10] ;  /* 0x0000100001a47983 */ /* 0x000f220000100800 */
[----:B------:R-:W-:Y:S02]  /*12970*/  MOV R169, 0x6 ;  /* 0x0000000600a97802 */ /* 0x000fe40000000f00 */
[----:B------:R-:W-:Y:S01]  /*12980*/  MOV R205, 0xffffff80 ;  /* 0xffffff8000cd7802 */ /* 0x000fe20000000f00 */
[----:B------:R-:W5:Y:S01]  /*12990*/  LDL.64 R166, [R1+0x50] ;  /* 0x0000500001a67983 */ /* 0x000f620000100a00 */
[----:B------:R-:W-:Y:S02]  /*129a0*/  MOV R239, c[0x0][0x1e0] ;  /* 0x0000780000ef7a02 */ /* 0x000fe40000000f00 */
[C---:B------:R-:W-:Y:S03]  /*129b0*/  IADD3 R236, R200.reuse, -0x1, RZ ;  /* 0xffffffffc8ec7810 */ /* 0x040fe60007ffe0ff */
[----:B--2---:R-:W2:Y:S02]  /*129c0*/  LDL R203, [R1+0x40] ;  /* 0x0000400001cb7983 */ /* 0x004ea40000100800 */
[----:B------:R-:W-:Y:S01]  /*129d0*/  @P0 SHF.R.S32.HI R0, RZ, 0x1f, R200 ;  /* 0x0000001fff000819 */ /* 0x000fe200000114c8 */
[----:B------:R-:W-:Y:S01]  /*129e0*/  @P0 IMAD.WIDE.U32 R68, R200, c[0x0][0x208], RZ ;  /* 0x00008200c8440a25 */ /* 0x000fe200078e00ff */
[----:B------:R-:W2:Y:S03]  /*129f0*/  LDL R168, [R1+0xc] ;  /* 0x00000c0001a87983 */ /* 0x000ea60000100800 */
[----:B------:R-:W-:Y:S01]  /*12a00*/  @P0 IMAD R0, R0, c[0x0][0x208], RZ ;  /* 0x0000820000000a24 */ /* 0x000fe200078e02ff */
[----:B------:R-:W2:Y:S01]  /*12a10*/  LDL R71, [R1+0x2c] ;  /* 0x00002c0001477983 */ /* 0x000ea20000100800 */
[----:B------:R-:W-:Y:S02]  /*12a20*/  @P0 IMAD.SHL.U32 R2, R68, 0x80, RZ ;  /* 0x0000008044020824 */ /* 0x000fe400078e00ff */
[----:B------:R-:W-:Y:S01]  /*12a30*/  @P0 IMAD R0, R200, c[0x0][0x20c], R0 ;  /* 0x00008300c8000a24 */ /* 0x000fe200078e0200 */
[----:B------:R-:W-:Y:S03]  /*12a40*/  BAR.SYNC.DEFER_BLOCKING 0x0 ;  /* 0x0000000000007b1d */ /* 0x000fe60000010000 */
[----:B------:R-:W-:Y:S05]  /*12a50*/  @P0 IMAD.IADD R69, R69, 0x1, R0 ;  /* 0x0000000145450824 */ /* 0x000fea00078e0200 */
[----:B------:R-:W-:Y:S01]  /*12a60*/  @P0 SHF.L.U64.HI R68, R68, 0x7, R69 ;  /* 0x0000000744440819 */ /* 0x000fe20000010245 */
[----:B------:R-:W1:Y:S08]  /*12a70*/  LDSM.16.M88.4 R8, [R212+0x8100] ;  /* 0x00810000d408783b */ /* 0x000e700000000200 */
[----:B------:R-:W1:Y:S08]  /*12a80*/  LDSM.16.M88.4 R16, [R212+0x8900] ;  /* 0x00890000d410783b */ /* 0x000e700000000200 */
[----:B------:R-:W1:Y:S08]  /*12a90*/  LDSM.16.M88.4 R24, [R212+0x9100] ;  /* 0x00910000d418783b */ /* 0x000e700000000200 */
[----:B------:R-:W2:Y:S04]  /*12aa0*/  LDL R201, [R1+0x34] ;  /* 0x0000340001c97983 */ /* 0x000ea80000100800 */
        /* <DEDUP_REMOVED lines=15> */
[----:B------:R-:W1:Y:S02]  /*12ba0*/  LDSM.16.M88.4 R156, [R232] ;  /* 0x00000000e89c783b */ /* 0x000e640000000200 */
[C---:B------:R-:W-:Y:S06]  /*12bb0*/  HMMA.16816.F32.BF16 R32, R140.reuse, R34, RZ ;  /* 0x000000228c20723c */ /* 0x040fec00000418ff */
[----:B------:R-:W2:Y:S02]  /*12bc0*/  LDL R204, [R1+0x24] ;  /* 0x0000240001cc7983 */ /* 0x000ea40000100800 */
[C---:B------:R-:W-:Y:S02]  /*12bd0*/  HMMA.16816.F32.BF16 R36, R140.reuse, R40, RZ ;  /* 0x000000288c24723c */ /* 0x040fe400000418ff */
[----:B------:R-:W2:Y:S06]  /*12be0*/  LDL R202, [R1+0x28] ;  /* 0x0000280001ca7983 */ /* 0x000eac0000100800 */
        /* <DEDUP_REMOVED lines=12> */
[----:B------:R-:W3:Y:S07]  /*12cb0*/  LDSM.16.M88.4 R148, [R230] ;  /* 0x00000000e694783b */ /* 0x000eee0000000200 */
[C---:B------:R-:W-:Y:S08]  /*12cc0*/  HMMA.16816.F32.BF16 R20, R144.reuse, R152, R20 ;  /* 0x000000989014723c */ /* 0x040ff00000041814 */
[C---:B------:R-:W-:Y:S01]  /*12cd0*/  HMMA.16816.F32.BF16 R24, R144.reuse, R154, R24 ;  /* 0x0000009a9018723c */ /* 0x040fe20000041818 */
[----:B------:R-:W4:Y:S07]  /*12ce0*/  LDSM.16.M88.4 R152, [R229] ;  /* 0x00000000e598783b */ /* 0x000f2e0000000200 */
[C---:B------:R-:W-:Y:S08]  /*12cf0*/  HMMA.16816.F32.BF16 R28, R144.reuse, R156, R28 ;  /* 0x0000009c901c723c */ /* 0x040ff0000004181c */
[C---:B------:R-:W-:Y:S01]  /*12d00*/  HMMA.16816.F32.BF16 R32, R144.reuse, R158, R32 ;  /* 0x0000009e9020723c */ /* 0x040fe20000041820 */
[----:B------:R-:W2:Y:S07]  /*12d10*/  LDSM.16.M88.4 R156, [R228] ;  /* 0x00000000e49c783b */ /* 0x000eae0000000200 */
[C---:B-1----:R-:W-:Y:S08]  /*12d20*/  HMMA.16816.F32.BF16 R36, R144.reuse, R136, R36 ;  /* 0x000000889024723c */ /* 0x042ff00000041824 */
[C---:B------:R-:W-:Y:S08]  /*12d30*/  HMMA.16816.F32.BF16 R40, R144.reuse, R138, R40 ;  /* 0x0000008a9028723c */ /* 0x040ff00000041828 */
[C---:B---3--:R-:W-:Y:S01]  /*12d40*/  HMMA.16816.F32.BF16 R44, R144.reuse, R148, R44 ;  /* 0x00000094902c723c */ /* 0x048fe2000004182c */
[----:B------:R-:W-:Y:S03]  /*12d50*/  MOV R171, c[0x0][0x208] ;  /* 0x0000820000ab7a02 */ /* 0x000fe60000000f00 */
[C---:B------:R-:W-:Y:S02]  /*12d60*/  @P0 IADD3 R0, P1, R2.reuse, R170, RZ ;  /* 0x000000aa02000210 */ /* 0x040fe40007f3e0ff */
[----:B----4-:R-:W-:Y:S01]  /*12d70*/  @P0 IADD3 R2, P2, R2, R164, RZ ;  /* 0x000000a402020210 */ /* 0x010fe20007f5e0ff */
[----:B------:R-:W-:Y:S01]  /*12d80*/  IMAD.SHL.U32 R171, R171, 0x40, RZ ;  /* 0x00000040abab7824 */ /* 0x000fe200078e00ff */
[C---:B------:R-:W-:Y:S04]  /*12d90*/  HMMA.16816.F32.BF16 R48, R144.reuse, R150, R48 ;  /* 0x000000969030723c */ /* 0x040fe80000041830 */
[----:B------:R-:W-:Y:S02]  /*12da0*/  @P0 LEA R164, P3, R0, c[0x0][0x1f8], 0x1 ;  /* 0x00007e0000a40a11 */ /* 0x000fe400078608ff */
[C---:B-----5:R-:W-:Y:S02]  /*12db0*/  @P0 IADD3.X R69, R68.reuse, R167, RZ, P1, !PT ;  /* 0x000000a744450210 */ /* 0x060fe40000ffe4ff */
[C---:B------:R-:W-:Y:S03]  /*12dc0*/  HMMA.16816.F32.BF16 R52, R144.reuse, R152, R52 ;  /* 0x000000989034723c */ /* 0x040fe60000041834 */
[----:B--2---:R-:W-:Y:S01]  /*12dd0*/  LOP3.LUT P4, RZ, R203, 0x1, RZ, 0xc0, !PT ;  /* 0x00000001cbff7812 */ /* 0x004fe2000788c0ff */
[----:B------:R-:W-:Y:S01]  /*12de0*/  @P0 IMAD.X R68, R68, 0x1, R168, P2 ;  /* 0x0000000144440824 */ /* 0x000fe200010e06a8 */
[----:B------:R-:W-:Y:S01]  /*12df0*/  @P0 LEA.HI.X R165, R0, c[0x0][0x1fc], R69, 0x1, P3 ;  /* 0x00007f0000a50a11 */ /* 0x000fe200018f0c45 */
[----:B------:R-:W-:Y:S01]  /*12e00*/  IMAD.MOV.U32 R168, RZ, RZ, c[0x0][0x208] ;  /* 0x00008200ffa87624 */ /* 0x000fe200078e00ff */
[C---:B------:R-:W-:Y:S01]  /*12e10*/  @P0 LEA R166, P1, R2.reuse, c[0x0][0x1f8], 0x1 ;  /* 0x00007e0002a60a11 */ /* 0x040fe200078208ff */
[C---:B------:R-:W-:Y:S01]  /*12e20*/  HMMA.16816.F32.BF16 R56, R144.reuse, R154, R56 ;  /* 0x0000009a9038723c */ /* 0x040fe20000041838 */
[----:B------:R-:W-:Y:S01]  /*12e30*/  IMAD.MOV.U32 R0, RZ, RZ, c[0x0][0x2c4] ;  /* 0x0000b100ff007624 */ /* 0x000fe200078e00ff */
[----:B------:R-:W-:Y:S01]  /*12e40*/  @!PT LDS RZ, [RZ] ;  /* 0x00000000fffff984 */ /* 0x000fe20000000800 */
[----:B------:R-:W-:Y:S01]  /*12e50*/  @!PT LDS RZ, [RZ] ;  /* 0x00000000fffff984 */ /* 0x000fe20000000800 */
[----:B------:R-:W-:Y:S01]  /*12e60*/  @!PT LDS RZ, [RZ] ;  /* 0x00000000fffff984 */ /* 0x000fe20000000800 */
[----:B------:R1:W-:Y:S02]  /*12e70*/  @P0 LDGSTS.E.BYPASS.LTC128B.128 [R235+0x100], [R164.64], !P6 ;  /* 0x00100000a4eb0fae */ /* 0x0003e4000f101d48 */
[----:B------:R-:W-:Y:S02]  /*12e80*/  @P0 LEA.HI.X R167, R2, c[0x0][0x1fc], R68, 0x1, P1 ;  /* 0x00007f0002a70a11 */ /* 0x000fe400008f0c44 */
[----:B------:R-:W-:Y:S02]  /*12e90*/  SHF.L.U64.HI R168, R168, R169, c[0x0][0x20c] ;  /* 0x00008300a8a87619 */ /* 0x000fe400000102a9 */
[C---:B------:R-:W-:Y:S02]  /*12ea0*/  HMMA.16816.F32.BF16 R60, R144.reuse, R156, R60 ;  /* 0x0000009c903c723c */ /* 0x040fe4000004183c */
[----:B------:R2:W-:Y:S02]  /*12eb0*/  @P0 LDGSTS.E.BYPASS.LTC128B.128 [R235+0x4100], [R166.64], !P4 ;  /* 0x04100000a6eb0fae */ /* 0x0005e4000e101d48 */
[-C--:B------:R-:W-:Y:S02]  /*12ec0*/  @P0 IADD3 R68, P1, R164, R171.reuse, RZ ;  /* 0x000000aba4440210 */ /* 0x080fe40007f3e0ff */
[----:B------:R-:W-:Y:S02]  /*12ed0*/  IADD3 R170, R171, 0x80, RZ ;  /* 0x00000080abaa7810 */ /* 0x000fe40007ffe0ff */
[----:B------:R-:W-:Y:S02]  /*12ee0*/  HMMA.16816.F32.BF16 R64, R144, R158, R64 ;  /* 0x0000009e9040723c */ /* 0x000fe40000041840 */
[----:B------:R-:W3:Y:S02]  /*12ef0*/  LDL R2, [R1+0x14] ;  /* 0x0000140001027983 */ /* 0x000ee40000100800 */
[----:B------:R-:W-:Y:S02]  /*12f00*/  @P0 IADD3.X R69, R165, R168, RZ, P1, !PT ;  /* 0x000000a8a5450210 */ /* 0x000fe40000ffe4ff */
[CC--:B------:R-:W-:Y:S03]  /*12f10*/  @P0 IADD3 R136, P1, R68.reuse, R171.reuse, RZ ;  /* 0x000000ab44880210 */ /* 0x0c0fe60007f3e0ff */
[----:B------:R4:W-:Y:S03]  /*12f20*/  @P0 LDGSTS.E.BYPASS.LTC128B.128 [R235+0x1100], [R68.64], !P6 ;  /* 0x0110000044eb0fae */ /* 0x0009e6000f101d48 */
[C-C-:B------:R-:W-:Y:S01]  /*12f30*/  @P0 IMAD.X R137, R69.reuse, 0x1, R168.reuse, P1 ;  /* 0x0000000145890824 */ /* 0x140fe200008e06a8 */
[-C--:B-1----:R-:W-:Y:S02]  /*12f40*/  @P0 IADD3 R164, P3, R68, R170.reuse, RZ ;  /* 0x000000aa44a40210 */ /* 0x082fe40007f7e0ff */
[C---:B------:R-:W-:Y:S02]  /*12f50*/  @P0 IADD3 R138, P2, R136.reuse, R171, RZ ;  /* 0x000000ab888a0210 */ /* 0x040fe40007f5e0ff */
[----:B------:R4:W-:Y:S01]  /*12f60*/  @P0 LDGSTS.E.BYPASS.LTC128B.128 [R235+0x5100], [R68.64+0x80], !P4 ;  /* 0x0510008044eb0fae */ /* 0x0009e2000e101d48 */
[-C--:B------:R-:W-:Y:S02]  /*12f70*/  @P0 IADD3.X R165, R69, R71.reuse, RZ, P3, !PT ;  /* 0x0000004745a50210 */ /* 0x080fe40001ffe4ff */
[C---:B------:R-:W-:Y:S05]  /*12f80*/  @P0 IMAD.X R139, R137.reuse, 0x1, R168, P2 ;  /* 0x00000001898b0824 */ /* 0x040fea00010e06a8 */
[----:B------:R1:W-:Y:S08]  /*12f90*/  @P0 LDGSTS.E.BYPASS.LTC128B.128 [R235+0x2100], [R136.64], !P6 ;  /* 0x0210000088eb0fae */ /* 0x0003f0000f101d48 */
[----:B------:R2:W-:Y:S08]  /*12fa0*/  @P0 LDGSTS.E.BYPASS.LTC128B.128 [R235+0x6100], [R164.64], !P4 ;  /* 0x06100000a4eb0fae */ /* 0x0005f0000e101d48 */
[----:B------:R1:W-:Y:S01]  /*12fb0*/  @P0 LDGSTS.E.BYPASS.LTC128B.128 [R235+0x3100], [R138.64], !P6 ;  /* 0x031000008aeb0fae */ /* 0x0003e2000f101d48 */
[----:B----4-:R-:W-:Y:S04]  /*12fc0*/  @P0 IADD3 R68, P1, R136, R170, RZ ;  /* 0x000000aa88440210 */ /* 0x010fe80007f3e0ff */
[----:B------:R-:W-:Y:S02]  /*12fd0*/  @P0 IADD3.X R69, R137, R71, RZ, P1, !PT ;  /* 0x0000004789450210 */ /* 0x000fe40000ffe4ff */
[----:B------:R-:W-:Y:S02]  /*12fe0*/  ISETP.NE.AND P1, PT, R0, 0x1, PT ;  /* 0x000000010000780c */ /* 0x000fe40003f25270 */
[----:B------:R4:W3:Y:S04]  /*12ff0*/  LDL R0, [R1+0x18] ;  /* 0x0000180001007983 */ /* 0x0008e80000100800 */
[----:B------:R5:W-:Y:S08]  /*13000*/  @P0 LDGSTS.E.BYPASS.LTC128B.128 [R235+0x7100], [R68.64], !P4 ;  /* 0x0710000044eb0fae */ /* 0x000bf0000e101d48 */
[----:B------:R-:W-:Y:S08]  /*13010*/  LDSM.16.M88.4 R148, [R218+0x8900] ;  /* 0x00890000da94783b */ /* 0x000ff00000000200 */
[----:B-1----:R-:W1:Y:S08]  /*13020*/  LDSM.16.M88.4 R136, [R218+0x8100] ;  /* 0x00810000da88783b */ /* 0x002e700000000200 */
[----:B--2---:R-:W2:Y:S08]  /*13030*/  LDSM.16.M88.4 R164, [R218+0x9100] ;  /* 0x00910000daa4783b */ /* 0x004eb00000000200 */
[----:B------:R-:W0:Y:S08]  /*13040*/  LDGDEPBAR ;  /* 0x00000000000079af */ /* 0x000e300000000000 */
[----:B------:R-:W2:Y:S08]  /*13050*/  LDSM.16.M88.4 R168, [R218+0x9900] ;  /* 0x00990000daa8783b */ /* 0x000eb00000000200 */
[----:B------:R-:W2:Y:S01]  /*13060*/  LDSM.16.M88.4 R172, [R218+0xa100] ;  /* 0x00a10000daac783b */ /* 0x000ea20000000200 */
        /* <DEDUP_REMOVED lines=8> */
[C---:B--2---:R-:W-:Y:S07]  /*130f0*/  HMMA.16816.F32.BF16 R20, R160.reuse, R164, R20 ;  /* 0x000000a4a014723c */ /* 0x044fee0000041814 */
[----:B------:R-:W2:Y:S01]  /*13100*/  LDSM.16.M88.4 R148, [R215+0x800] ;  /* 0x00080000d794783b */ /* 0x000ea20000000200 */
[C---:B------:R-:W-:Y:S07]  /*13110*/  HMMA.16816.F32.BF16 R24, R160.reuse, R166, R24 ;  /* 0x000000a6a018723c */ /* 0x040fee0000041818 */
[----:B------:R-:W-:Y:S01]  /*13120*/  LDSM.16.M88.4 R164, [R215+0x1800] ;  /* 0x00180000d7a4783b */ /* 0x000fe20000000200 */
        /* <DEDUP_REMOVED lines=8> */
[----:B------:R-:W-:Y:S07]  /*131b0*/  LDSM.16.M88.4 R176, [R215+0x3000] ;  /* 0x00300000d7b0783b */ /* 0x000fee0000000200 */
[C---:B------:R-:W-:Y:S08]  /*131c0*/  HMMA.16816.F32.BF16 R52, R160.reuse, R152, R52 ;  /* 0x00000098a034723c */ /* 0x040ff00000041834 */
[C---:B------:R-:W-:Y:S01]  /*131d0*/  HMMA.16816.F32.BF16 R56, R160.reuse, R154, R56 ;  /* 0x0000009aa038723c */ /* 0x040fe20000041838 */
[----:B------:R-:W1:Y:S07]  /*131e0*/  LDSM.16.M88.4 R152, [R215+0x1000] ;  /* 0x00100000d798783b */ /* 0x000e6e0000000200 */
[C---:B------:R-:W-:Y:S08]  /*131f0*/  HMMA.16816.F32.BF16 R60, R160.reuse, R156, R60 ;  /* 0x0000009ca03c723c */ /* 0x040ff0000004183c */
[----:B------:R-:W-:Y:S01]  /*13200*/  HMMA.16816.F32.BF16 R64, R160, R158, R64 ;  /* 0x0000009ea040723c */ /* 0x000fe20000041840 */
[----:B------:R-:W3:Y:S07]  /*13210*/  LDSM.16.M88.4 R156, [R215+0x3800] ;  /* 0x00380000d79c783b */ /* 0x000eee0000000200 */
        /* <DEDUP_REMOVED lines=21> */
[C---:B---3--:R-:W-:Y:S04]  /*13370*/  HMMA.16816.F32.BF16 R60, R180.reuse, R156, R60 ;  /* 0x0000009cb43c723c */ /* 0x048fe8000004183c */
[----:B------:R-:W-:Y:S04]  /*13380*/  @P1 SHF.R.U32.HI R0, RZ, c[0x0][0x2cc], R2 ;  /* 0x0000b300ff001a19 */ /* 0x000fe80000011602 */
[----:B------:R-:W-:Y:S01]  /*13390*/  HMMA.16816.F32.BF16 R64, R180, R158, R64 ;  /* 0x0000009eb440723c */ /* 0x000fe20000041840 */
[----:B------:R-:W3:Y:S07]  /*133a0*/  LDSM.16.M88.4 R156, [R212+0xf900] ;  /* 0x00f90000d49c783b */ /* 0x000eee0000000200 */
[C---:B------:R-:W-:Y:S01]  /*133b0*/  HMMA.16816.F32.BF16 R4, R184.reuse, R136, R4 ;  /* 0x00000088b804723c */ /* 0x040fe20000041804 */
[----:B------:R-:W-:Y:S07]  /*133c0*/  SHFL.IDX PT, R2, R0, RZ, 0x1c1f ;  /* 0x001c1fff00027589 */ /* 0x000fee00000e0000 */
[C---:B------:R-:W-:Y:S01]  /*133d0*/  HMMA.16816.F32.BF16 R8, R184.reuse, R138, R8 ;  /* 0x0000008ab808723c */ /* 0x040fe20000041808 */
[----:B------:R-:W3:Y:S07]  /*133e0*/  LDSM.16.M88.4 R136, [R227] ;  /* 0x00000000e388783b */ /* 0x000eee0000000200 */
[C---:B--2---:R-:W-:Y:S08]  /*133f0*/  HMMA.16816.F32.BF16 R12, R184.reuse, R148, R12 ;  /* 0x00000094b80c723c */ /* 0x044ff0000004180c */
[C---:B------:R-:W-:Y:S01]  /*13400*/  HMMA.16816.F32.BF16 R16, R184.reuse, R150, R16 ;  /* 0x00000096b810723c */ /* 0x040fe20000041810 */
[----:B------:R-:W2:Y:S07]  /*13410*/  LDSM.16.M88.4 R148, [R226] ;  /* 0x00000000e294783b */ /* 0x000eae0000000200 */
[C---:B-1----:R-:W-:Y:S08]  /*13420*/  HMMA.16816.F32.BF16 R20, R184.reuse, R152, R20 ;  /* 0x00000098b814723c */ /* 0x042ff00000041814 */
[C---:B------:R-:W-:Y:S01]  /*13430*/  HMMA.16816.F32.BF16 R24, R184.reuse, R154, R24 ;  /* 0x0000009ab818723c */ /* 0x040fe20000041818 */
[----:B------:R-:W1:Y:S07]  /*13440*/  LDSM.16.M88.4 R152, [R225] ;  /* 0x00000000e198783b */ /* 0x000e6e0000000200 */
[C---:B------:R-:W-:Y:S08]  /*13450*/  HMMA.16816.F32.BF16 R28, R184.reuse, R164, R28 ;  /* 0x000000a4b81c723c */ /* 0x040ff0000004181c */
[C---:B------:R-:W-:Y:S01]  /*13460*/  HMMA.16816.F32.BF16 R32, R184.reuse, R166, R32 ;  /* 0x000000a6b820723c */ /* 0x040fe20000041820 */
[----:B------:R-:W-:Y:S07]  /*13470*/  LDSM.16.M88.4 R164, [R223] ;  /* 0x00000000dfa4783b */ /* 0x000fee0000000200 */
        /* <DEDUP_REMOVED lines=14> */
[----:B------:R-:W4:Y:S07]  /*13560*/  LDSM.16.M88.4 R136, [R218+0xc100] ;  /* 0x00c10000da88783b */ /* 0x000f2e0000000200 */
        /* <DEDUP_REMOVED lines=20> */
[----:B------:R-:W3:Y:S07]  /*136b0*/  LDSM.16.M88.4 R176, [R218+0xf900] ;  /* 0x00f90000dab0783b */ /* 0x000eee0000000200 */
        /* <DEDUP_REMOVED lines=37> */
[----:B------:R-:W-:Y:S02]  /*13910*/  FMUL.FTZ R19, R19, c[0x0][0x320] ;  /* 0x0000c80013137a20 */ /* 0x000fe40000410000 */
[----:B------:R-:W-:Y:S02]  /*13920*/  FMUL.FTZ R16, R16, c[0x0][0x320] ;  /* 0x0000c80010107a20 */ /* 0x000fe40000410000 */
[----:B------:R-:W-:Y:S01]  /*13930*/  FMUL.FTZ R17, R17, c[0x0][0x320] ;  /* 0x0000c80011117a20 */ /* 0x000fe20000410000 */
[----:B------:R3:W-:Y:S01]  /*13940*/  MUFU.TANH R154, R7 ;  /* 0x00000007009a7308 */ /* 0x0007e20000002400 */
[----:B------:R-:W-:Y:S09]  /*13950*/  FMUL.FTZ R18, R18, c[0x0][0x320] ;  /* 0x0000c80012127a20 */ /* 0x000ff20000410000 */
[----:B-----5:R-:W-:Y:S10]  /*13960*/  MUFU.TANH R68, R18 ;  /* 0x0000001200447308 */ /* 0x020ff40000002400 */
[----:B------:R-:W-:Y:S01]  /*13970*/  MUFU.TANH R153, R8 ;  /* 0x0000000800997308 */ /* 0x000fe20000002400 */
[----:B---3--:R-:W3:Y:S09]  /*13980*/  LDSM.16.M88.4 R4, [R215+0x5000] ;  /* 0x00500000d704783b */ /* 0x008ef20000000200 */
[----:B------:R-:W-:Y:S10]  /*13990*/  MUFU.TANH R69, R17 ;  /* 0x0000001100457308 */ /* 0x000ff40000002400 */
[----:B------:R-:W-:Y:S10]  /*139a0*/  MUFU.TANH R152, R9 ;  /* 0x0000000900987308 */ /* 0x000ff40000002400 */
[----:B------:R-:W-:Y:S10]  /*139b0*/  MUFU.TANH R149, R10 ;  /* 0x0000000a00957308 */ /* 0x000ff40000002400 */
[----:B------:R4:W5:Y:S01]  /*139c0*/  MUFU.TANH R148, R11 ;  /* 0x0000000b00947308 */ /* 0x0009620000002400 */
[C---:B---3--:R-:W-:Y:S09]  /*139d0*/  HMMA.16816.F32.BF16 R20, R196.reuse, R4, R20 ;  /* 0x00000004c414723c */ /* 0x048ff20000041814 */
[----:B------:R-:W-:Y:S01]  /*139e0*/  MUFU.TANH R139, R12 ;  /* 0x0000000c008b7308 */ /* 0x000fe20000002400 */
[C---:B------:R-:W-:Y:S01]  /*139f0*/  HMMA.16816.F32.BF16 R24, R196.reuse, R6, R24 ;  /* 0x00000006c418723c */ /* 0x040fe20000041818 */
[----:B------:R-:W-:Y:S08]  /*13a00*/  LDSM.16.M88.4 R4, [R215+0x6000] ;  /* 0x00600000d704783b */ /* 0x000ff00000000200 */
[----:B------:R-:W-:Y:S01]  /*13a10*/  MUFU.TANH R138, R13 ;  /* 0x0000000d008a7308 */ /* 0x000fe20000002400 */
[----:B----4-:R-:W3:Y:S04]  /*13a20*/  LDSM.16.M88.4 R8, [R215+0x5800] ;  /* 0x00580000d708783b */ /* 0x010ee80000000200 */
[----:B------:R-:W-:Y:S05]  /*13a30*/  FMUL.FTZ R20, R20, c[0x0][0x320] ;  /* 0x0000c80014147a20 */ /* 0x000fea0000410000 */
[----:B------:R-:W-:Y:S01]  /*13a40*/  MUFU.TANH R137, R14 ;  /* 0x0000000e00897308 */ /* 0x000fe20000002400 */
        /* <DEDUP_REMOVED lines=8> */
[----:B------:R1:W-:Y:S10]  /*13ad0*/  MUFU.TANH R71, R16 ;  /* 0x0000001000477308 */ /* 0x0003f40000002400 */
[----:B------:R-:W1:Y:S01]  /*13ae0*/  MUFU.TANH R150, R19 ;  /* 0x0000001300967308 */ /* 0x000e620000002400 */
[C---:B---3--:R-:W-:Y:S01]  /*13af0*/  HMMA.16816.F32.BF16 R28, R196.reuse, R8, R28 ;  /* 0x00000008c41c723c */ /* 0x048fe2000004181c */
[----:B----4-:R-:W-:Y:S08]  /*13b00*/  LDSM.16.M88.4 R12, [R215+0x7800] ;  /* 0x00780000d70c783b */ /* 0x010ff00000000200 */
[----:B------:R-:W-:Y:S01]  /*13b10*/  MUFU.TANH R151, R20 ;  /* 0x0000001400977308 */ /* 0x000fe20000002400 */
[C---:B------:R-:W-:Y:S01]  /*13b20*/  HMMA.16816.F32.BF16 R32, R196.reuse, R10, R32 ;  /* 0x0000000ac420723c */ /* 0x040fe20000041820 */
[----:B------:R-:W3:Y:S08]  /*13b30*/  LDSM.16.M88.4 R8, [R215+0x6800] ;  /* 0x00680000d708783b */ /* 0x000ef00000000200 */
[----:B------:R-:W4:Y:S01]  /*13b40*/  MUFU.TANH R23, R23 ;  /* 0x0000001700177308 */ /* 0x000f220000002400 */
[C---:B------:R-:W-:Y:S04]  /*13b50*/  HMMA.16816.F32.BF16 R36, R196.reuse, R4, R36 ;  /* 0x00000004c424723c */ /* 0x040fe80000041824 */
[----:B------:R-:W-:Y:S04]  /*13b60*/  FMUL.FTZ R31, R31, c[0x0][0x320] ;  /* 0x0000c8001f1f7a20 */ /* 0x000fe80000410000 */
[C---:B------:R-:W-:Y:S01]  /*13b70*/  HMMA.16816.F32.BF16 R40, R196.reuse, R6, R40 ;  /* 0x00000006c428723c */ /* 0x040fe20000041828 */
[----:B------:R-:W1:Y:S01]  /*13b80*/  MUFU.TANH R21, R21 ;  /* 0x0000001500157308 */ /* 0x000e620000002400 */
[----:B------:R-:W1:Y:S01]  /*13b90*/  LDSM.16.M88.4 R4, [R215+0x7000] ;  /* 0x00700000d704783b */ /* 0x000e620000000200 */
[----:B------:R-:W-:Y:S04]  /*13ba0*/  DEPBAR.LE SB0, 0x0 ;  /* 0x000080000000791a */ /* 0x000fe80000000000 */
        /* <DEDUP_REMOVED lines=9> */
[----:B------:R-:W-:Y:S01]  /*13c40*/  FMUL.FTZ R37, R37, c[0x0][0x320] ;  /* 0x0000c80025257a20 */ /* 0x000fe20000410000 */
[C---:B---3--:R-:W-:Y:S01]  /*13c50*/  HMMA.16816.F32.BF16 R44, R196.reuse, R8, R44 ;  /* 0x00000008c42c723c */ /* 0x048fe2000004182c */
[----:B------:R3:W2:Y:S04]  /*13c60*/  SHFL.IDX PT, R8, R0, 0x1, 0x1c1f ;  /* 0x003c1f0000087f89 */ /* 0x0006a800000e0000 */
[----:B------:R-:W-:Y:S03]  /*13c70*/  FMUL.FTZ R40, R40, c[0x0][0x320] ;  /* 0x0000c80028287a20 */ /* 0x000fe60000410000 */
[----:B------:R-:W2:Y:S01]  /*13c80*/  MUFU.TANH R27, R27 ;  /* 0x0000001b001b7308 */ /* 0x000ea20000002400 */
[C---:B------:R-:W-:Y:S03]  /*13c90*/  HMMA.16816.F32.BF16 R48, R196.reuse, R10, R48 ;  /* 0x0000000ac430723c */ /* 0x040fe60000041830 */
[----:B------:R-:W-:Y:S02]  /*13ca0*/  FMUL.FTZ R41, R41, c[0x0][0x320] ;  /* 0x0000c80029297a20 */ /* 0x000fe40000410000 */
[----:B------:R-:W-:Y:S02]  /*13cb0*/  FMUL.FTZ R38, R38, c[0x0][0x320] ;  /* 0x0000c80026267a20 */ /* 0x000fe40000410000 */
[----:B------:R-:W-:Y:S02]  /*13cc0*/  FMUL.FTZ R43, R43, c[0x0][0x320] ;  /* 0x0000c8002b2b7a20 */ /* 0x000fe40000410000 */
[----:B------:R-:W-:Y:S01]  /*13cd0*/  MUFU.TANH R19, R40 ;  /* 0x0000002800137308 */ /* 0x000fe20000002400 */
[C---:B-1----:R-:W-:Y:S03]  /*13ce0*/  HMMA.16816.F32.BF16 R52, R196.reuse, R4, R52 ;  /* 0x00000004c434723c */ /* 0x042fe60000041834 */
[----:B------:R-:W-:Y:S02]  /*13cf0*/  FMUL.FTZ R33, R33, c[0x0][0x320] ;  /* 0x0000c80021217a20 */ /* 0x000fe40000410000 */
[----:B------:R-:W-:Y:S02]  /*13d00*/  FMUL.FTZ R42, R42, c[0x0][0x320] ;  /* 0x0000c8002a2a7a20 */ /* 0x000fe40000410000 */
[----:B---3--:R-:W-:Y:S01]  /*13d10*/  IMAD R0, R200, R205, 0x1 ;  /* 0x00000001c8007424 */ /* 0x008fe200078e02cd */
[C---:B------:R-:W-:Y:S01]  /*13d20*/  HMMA.16816.F32.BF16 R56, R196.reuse, R6, R56 ;  /* 0x00000006c438723c */ /* 0x040fe20000041838 */
[----:B------:R-:W-:Y:S03]  /*13d30*/  MUFU.TANH R20, R41 ;  /* 0x0000002900147308 */ /* 0x000fe60000002400 */
[----:B------:R-:W-:Y:S01]  /*13d40*/  IADD3 R0, R202, R0, -R204 ;  /* 0x00000000ca007210 */ /* 0x000fe20007ffe8cc */
[----:B------:R-:W-:Y:S02]  /*13d50*/  FMUL.FTZ R35, R35, c[0x0][0x320] ;  /* 0x0000c80023237a20 */ /* 0x000fe40000410000 */
[----:B------:R-:W-:Y:S01]  /*13d60*/  FMUL.FTZ R48, R48, c[0x0][0x320] ;  /* 0x0000c80030307a20 */ /* 0x000fe20000410000 */
[C---:B------:R-:W-:Y:S03]  /*13d70*/  HMMA.16816.F32.BF16 R60, R196.reuse, R12, R60 ;  /* 0x0000000cc43c723c */ /* 0x040fe6000004183c */
[----:B------:R-:W-:Y:S01]  /*13d80*/  MUFU.TANH R43, R43 ;  /* 0x0000002b002b7308 */ /* 0x000fe20000002400 */
[----:B------:R-:W-:Y:S02]  /*13d90*/  FMUL.FTZ R49, R49, c[0x0][0x320] ;  /* 0x0000c80031317a20 */ /* 0x000fe40000410000 */
[----:B------:R-:W-:Y:S02]  /*13da0*/  FMUL.FTZ R45, R45, c[0x0][0x320] ;  /* 0x0000c8002d2d7a20 */ /* 0x000fe40000410000 */
[----:B------:R-:W-:Y:S04]  /*13db0*/  HMMA.16816.F32.BF16 R64, R196, R14, R64 ;  /* 0x0000000ec440723c */ /* 0x000fe80000041840 */
[----:B------:R-:W-:Y:S01]  /*13dc0*/  FMUL.FTZ R46, R46, c[0x0][0x320] ;  /* 0x0000c8002e2e7a20 */ /* 0x000fe20000410000 */
[----:B------:R1:W-:Y:S01]  /*13dd0*/  MUFU.TANH R6, R48 ;  /* 0x0000003000067308 */ /* 0x0003e20000002400 */
[----:B------:R-:W-:Y:S02]  /*13de0*/  IMAD.IADD R0, R0, 0x1, -R201 ;  /* 0x0000000100007824 */ /* 0x000fe400078e0ac9 */
[----:B------:R-:W-:Y:S04]  /*13df0*/  FMUL.FTZ R10, R57, c[0x0][0x320] ;  /* 0x0000c800390a7a20 */ /* 0x000fe80000410000 */
[----:B------:R-:W-:Y:S01]  /*13e00*/  FMUL.FTZ R5, R56, c[0x0][0x320] ;  /* 0x0000c80038057a20 */ /* 0x000fe20000410000 */
[C---:B------:R-:W-:Y:S01]  /*13e10*/  IADD3 R2, R0.reuse, R2, RZ ;  /* 0x0000000200027210 */ /* 0x040fe20007ffe0ff */
[----:B--2---:R-:W-:Y:S01]  /*13e20*/  IMAD.IADD R0, R0, 0x1, R8 ;  /* 0x0000000100007824 */ /* 0x004fe200078e0208 */
        /* <DEDUP_REMOVED lines=8> */
[----:B------:R-:W-:Y:S01]  /*13eb0*/  ISETP.GT.AND P1, PT, R0, 0x9, PT ;  /* 0x000000090000780c */ /* 0x000fe20003f24270 */
[----:B------:R-:W-:Y:S01]  /*13ec0*/  FMUL.FTZ R54, R54, c[0x0][0x320] ;  /* 0x0000c80036367a20 */ /* 0x000fe20000410000 */
[----:B------:R-:W3:Y:S01]  /*13ed0*/  MUFU.TANH R24, R24 ;  /* 0x0000001800187308 */ /* 0x000ee20000002400 */
[----:B------:R-:W-:Y:S01]  /*13ee0*/  ISETP.GT.AND P2, PT, R2, RZ, PT ;  /* 0x000000ff0200720c */ /* 0x000fe20003f44270 */
        /* <DEDUP_REMOVED lines=8> */
[----:B------:R-:W2:Y:S01]  /*13f70*/  MUFU.TANH R31, R31 ;  /* 0x0000001f001f7308 */ /* 0x000ea20000002400 */
[----:B------:R-:W-:Y:S01]  /*13f80*/  ISETP.GT.AND P2, PT, R2, 0x9, PT ;  /* 0x000000090200780c */ /* 0x000fe20003f44270 */
[----:B------:R-:W-:Y:S01]  /*13f90*/  FMUL.FTZ R61, R61, c[0x0][0x320] ;  /* 0x0000c8003d3d7a20 */ /* 0x000fe20000410000 */
[----:B-----5:R-:W-:Y:S01]  /*13fa0*/  FSEL R18, R148, -INF , P1 ;  /* 0xff80000094127808 */ /* 0x020fe20000800000 */
[----:B------:R-:W-:Y:S01]  /*13fb0*/  FMUL.FTZ R64, R64, c[0x0][0x320] ;  /* 0x0000c80040407a20 */ /* 0x000fe20000410000 */
[----:B------:R-:W-:Y:S01]  /*13fc0*/  ISETP.GT.AND P1, PT, R0, 0x11, PT ;  /* 0x000000110000780c */ /* 0x000fe20003f24270 */
[----:B------:R-:W-:Y:S01]  /*13fd0*/  FMUL.FTZ R65, R65, c[0x0][0x320] ;  /* 0x0000c80041417a20 */ /* 0x000fe20000410000 */
[----:B------:R-:W-:Y:S01]  /*13fe0*/  FSEL R16, R154, -INF , P3 ;  /* 0xff8000009a107808 */ /* 0x000fe20001800000 */
[----:B------:R-:W-:Y:S01]  /*13ff0*/  FMUL.FTZ R55, R55, c[0x0][0x320] ;  /* 0x0000c80037377a20 */ /* 0x000fe20000410000 */
[----:B------:R-:W-:Y:S01]  /*14000*/  ISETP.GT.AND P3, PT, R2, 0x10, PT ;  /* 0x000000100200780c */ /* 0x000fe20003f64270 */
[----:B------:R-:W5:Y:S01]  /*14010*/  MUFU.TANH R25, R25 ;  /* 0x0000001900197308 */ /* 0x000f620000002400 */
[----:B------:R-:W-:Y:S01]  /*14020*/  FSEL R12, R152, -INF , P2 ;  /* 0xff800000980c7808 */ /* 0x000fe20001000000 */
[----:B------:R-:W-:Y:S01]  /*14030*/  FMUL.FTZ R58, R58, c[0x0][0x320] ;  /* 0x0000c8003a3a7a20 */ /* 0x000fe20000410000 */
[----:B-1----:R-:W-:Y:S01]  /*14040*/  FSEL R48, R136, -INF , P1 ;  /* 0xff80000088307808 */ /* 0x002fe20000800000 */
[----:B------:R-:W-:Y:S01]  /*14050*/  FMUL.FTZ R59, R59, c[0x0][0x320] ;  /* 0x0000c8003b3b7a20 */ /* 0x000fe20000410000 */
[----:B------:R-:W-:Y:S01]  /*14060*/  ISETP.GT.AND P1, PT, R0, 0x19, PT ;  /* 0x000000190000780c */ /* 0x000fe20003f24270 */
[----:B------:R-:W-:Y:S01]  /*14070*/  FMUL.FTZ R62, R62, c[0x0][0x320] ;  /* 0x0000c8003e3e7a20 */ /* 0x000fe20000410000 */
[----:B------:R-:W-:Y:S01]  /*14080*/  FSEL R17, R149, -INF , P0 ;  /* 0xff80000095117808 */ /* 0x000fe20000000000 */
[----:B------:R-:W-:Y:S01]  /*14090*/  FMUL.FTZ R63, R63, c[0x0][0x320] ;  /* 0x0000c8003f3f7a20 */ /* 0x000fe20000410000 */
[----:B------:R-:W-:Y:S01]  /*140a0*/  ISETP.GT.AND P0, PT, R0, 0x10, PT ;  /* 0x000000100000780c */ /* 0x000fe20003f04270 */
[----:B------:R-:W1:Y:S01]  /*140b0*/  MUFU.TANH R26, R26 ;  /* 0x0000001a001a7308 */ /* 0x000e620000002400 */
[C---:B------:R-:W-:Y:S01]  /*140c0*/  ISETP.GT.AND P2, PT, R2.reuse, 0x11, PT ;  /* 0x000000110200780c */ /* 0x040fe20003f44270 */
[----:B------:R-:W-:Y:S01]  /*140d0*/  FMUL.FTZ R67, R67, c[0x0][0x320] ;  /* 0x0000c80043437a20 */ /* 0x000fe20000410000 */
[----:B------:R-:W-:Y:S02]  /*140e0*/  FSEL R32, R139, -INF , P3 ;  /* 0xff8000008b207808 */ /* 0x000fe40001800000 */
[----:B------:R-:W-:Y:S02]  /*140f0*/  ISETP.GT.AND P3, PT, R2, 0x18, PT ;  /* 0x000000180200780c */ /* 0x000fe40003f64270 */
[----:B------:R-:W-:Y:S02]  /*14100*/  FSEL R40, R138, -INF , P2 ;  /* 0xff8000008a287808 */ /* 0x000fe40001000000 */
[----:B------:R-:W-:Y:S01]  /*14110*/  ISETP.GT.AND P2, PT, R2, 0x19, PT ;  /* 0x000000190200780c */ /* 0x000fe20003f44270 */
[----:B------:R-:W1:Y:S01]  /*14120*/  MUFU.TANH R28, R28 ;  /* 0x0000001c001c7308 */ /* 0x000e620000002400 */
[----:B------:R-:W-:Y:S02]  /*14130*/  FSEL R41, R137, -INF , P0 ;  /* 0xff80000089297808 */ /* 0x000fe40000000000 */
[----:B------:R-:W-:Y:S02]  /*14140*/  ISETP.GT.AND P0, PT, R0, 0x18, PT ;  /* 0x000000180000780c */ /* 0x000fe40003f04270 */
[----:B------:R-:W-:Y:S02]  /*14150*/  FSEL R150, R150, -INF , P1 ;  /* 0xff80000096967808 */ /* 0x000fe40000800000 */
[----:B------:R-:W-:Y:S02]  /*14160*/  ISETP.GT.AND P1, PT, R0, 0x21, PT ;  /* 0x000000210000780c */ /* 0x000fe40003f24270 */
[----:B--2---:R-:W-:Y:S01]  /*14170*/  FSEL R49, R71, -INF , P3 ;  /* 0xff80000047317808 */ /* 0x004fe20001800000 */
[----:B------:R-:W2:Y:S01]  /*14180*/  MUFU.TANH R29, R29 ;  /* 0x0000001d001d7308 */ /* 0x000ea20000002400 */
[----:B------:R-:W-:Y:S02]  /*14190*/  ISETP.GT.AND P3, PT, R2, 0x20, PT ;  /* 0x000000200200780c */ /* 0x000fe40003f64270 */
[----:B----4-:R-:W-:Y:S02]  /*141a0*/  FSEL R154, R23, -INF , P1 ;  /* 0xff800000179a7808 */ /* 0x010fe40000800000 */
[----:B------:R-:W-:Y:S02]  /*141b0*/  ISETP.GT.AND P1, PT, R0, 0x29, PT ;  /* 0x000000290000780c */ /* 0x000fe40003f24270 */
[C---:B------:R-:W-:Y:S02]  /*141c0*/  ISETP.GT.AND P4, PT, R2.reuse, 0x8, PT ;  /* 0x000000080200780c */ /* 0x040fe40003f84270 */
[----:B------:R-:W-:Y:S01]  /*141d0*/  FSEL R56, R69, -INF , P2 ;  /* 0xff80000045387808 */ /* 0x000fe20001000000 */
[----:B------:R-:W4:Y:S01]  /*141e0*/  MUFU.TANH R30, R30 ;  /* 0x0000001e001e7308 */ /* 0x000f220000002400 */
[----:B------:R-:W-:Y:S02]  /*141f0*/  ISETP.GT.AND P2, PT, R2, 0x21, PT ;  /* 0x000000210200780c */ /* 0x000fe40003f44270 */
[----:B------:R-:W-:Y:S02]  /*14200*/  FSEL R57, R68, -INF , P0 ;  /* 0xff80000044397808 */ /* 0x000fe40000000000 */
[----:B------:R-:W-:Y:S02]  /*14210*/  ISETP.GT.AND P0, PT, R0, 0x20, PT ;  /* 0x000000200000780c */ /* 0x000fe40003f04270 */
[----:B------:R-:W-:Y:S02]  /*14220*/  FSEL R151, R151, -INF , P3 ;  /* 0xff80000097977808 */ /* 0x000fe40001800000 */
[----:B------:R-:W-:Y:S01]  /*14230*/  ISETP.GT.AND P3, PT, R2, 0x28, PT ;  /* 0x000000280200780c */ /* 0x000fe20003f64270 */
[----:B------:R-:W1:Y:S01]  /*14240*/  MUFU.TANH R35, R35 ;  /* 0x0000002300237308 */ /* 0x000e620000002400 */
[----:B------:R-:W-:Y:S02]  /*14250*/  FSEL R152, R21, -INF , P2 ;  /* 0xff80000015987808 */ /* 0x000fe40001000000 */
[----:B------:R-:W-:Y:S02]  /*14260*/  FSEL R9, R153, -INF , P4 ;  /* 0xff80000099097808 */ /* 0x000fe40002000000 */
[----:B------:R-:W-:Y:S02]  /*14270*/  FSEL R153, R22, -INF , P0 ;  /* 0xff80000016997808 */ /* 0x000fe40000000000 */
[C---:B------:R-:W-:Y:S02]  /*14280*/  ISETP.GT.AND P0, PT, R0.reuse, 0x28, PT ;  /* 0x000000280000780c */ /* 0x040fe40003f04270 */
[----:B------:R-:W-:Y:S01]  /*14290*/  FSEL R158, R27, -INF , P1 ;  /* 0xff8000001b9e7808 */ /* 0x000fe20000800000 */
[----:B------:R-:W2:Y:S01]  /*142a0*/  MUFU.TANH R39, R39 ;  /* 0x0000002700277308 */ /* 0x000ea20000002400 */
[----:B------:R-:W-:Y:S02]  /*142b0*/  ISETP.GT.AND P1, PT, R0, 0x31, PT ;  /* 0x000000310000780c */ /* 0x000fe40003f24270 */
[----:B------:R-:W-:Y:S02]  /*142c0*/  ISETP.GT.AND P2, PT, R2, 0x29, PT ;  /* 0x000000290200780c */ /* 0x000fe40003f44270 */
[----:B---3--:R-:W-:Y:S02]  /*142d0*/  FSEL R155, R24, -INF , P3 ;  /* 0xff800000189b7808 */ /* 0x008fe40001800000 */
[C---:B------:R-:W-:Y:S02]  /*142e0*/  ISETP.GT.AND P3, PT, R2.reuse, 0x30, PT ;  /* 0x000000300200780c */ /* 0x040fe40003f64270 */
[----:B------:R-:W-:Y:S01]  /*142f0*/  FSEL R166, R31, -INF , P1 ;  /* 0xff8000001fa67808 */ /* 0x000fe20000800000 */
[----:B------:R-:W3:Y:S01]  /*14300*/  MUFU.TANH R33, R33 ;  /* 0x0000002100217308 */ /* 0x000ee20000002400 */
[----:B-----5:R-:W-:Y:S02]  /*14310*/  FSEL R156, R25, -INF , P2 ;  /* 0xff800000199c7808 */ /* 0x020fe40001000000 */
[----:B------:R-:W-:Y:S02]  /*14320*/  ISETP.GT.AND P2, PT, R2, 0x31, PT ;  /* 0x000000310200780c */ /* 0x000fe40003f44270 */
[----:B-1----:R-:W-:Y:S02]  /*14330*/  FSEL R157, R26, -INF , P0 ;  /* 0xff8000001a9d7808 */ /* 0x002fe40000000000 */
[C---:B------:R-:W-:Y:S02]  /*14340*/  ISETP.GT.AND P0, PT, R0.reuse, 0x30, PT ;  /* 0x000000300000780c */ /* 0x040fe40003f04270 */
[----:B------:R-:W-:Y:S01]  /*14350*/  ISETP.GT.AND P1, PT, R0, 0x39, PT ;  /* 0x000000390000780c */ /* 0x000fe20003f24270 */
[----:B------:R-:W1:Y:S01]  /*14360*/  MUFU.TANH R34, R34 ;  /* 0x0000002200227308 */ /* 0x000e620000002400 */
[----:B------:R-:W-:Y:S02]  /*14370*/  FSEL R159, R28, -INF , P3 ;  /* 0xff8000001c9f7808 */ /* 0x000fe40001800000 */
[----:B------:R-:W-:Y:S02]  /*14380*/  ISETP.GT.AND P3, PT, R2, 0x38, PT ;  /* 0x000000380200780c */ /* 0x000fe40003f64270 */
[----:B--2---:R-:W-:Y:S02]  /*14390*/  FSEL R164, R29, -INF , P2 ;  /* 0xff8000001da47808 */ /* 0x004fe40001000000 */
[----:B----4-:R-:W-:Y:S02]  /*143a0*/  FSEL R165, R30, -INF , P0 ;  /* 0xff8000001ea57808 */ /* 0x010fe40000000000 */
[----:B------:R-:W-:Y:S01]  /*143b0*/  ISETP.GT.AND P0, PT, R0, 0x38, PT ;  /* 0x000000380000780c */ /* 0x000fe20003f04270 */
[----:B------:R-:W2:Y:S01]  /*143c0*/  MUFU.TANH R36, R36 ;  /* 0x0000002400247308 */ /* 0x000ea20000002400 */
[----:B------:R-:W-:Y:S02]  /*143d0*/  ISETP.GT.AND P2, PT, R2, 0x39, PT ;  /* 0x000000390200780c */ /* 0x000fe40003f44270 */
[----:B------:R-:W-:Y:S02]  /*143e0*/  FSEL R170, R35, -INF , P1 ;  /* 0xff80000023aa7808 */ /* 0x000fe40000800000 */
[----:B------:R-:W-:Y:S02]  /*143f0*/  ISETP.GT.AND P1, PT, R0, 0x41, PT ;  /* 0x000000410000780c */ /* 0x000fe40003f24270 */
[----:B------:R-:W-:Y:S02]  /*14400*/  FSEL R167, R167, -INF , P3 ;  /* 0xff800000a7a77808 */ /* 0x000fe40001800000 */
[----:B------:R-:W-:Y:S01]  /*14410*/  ISETP.GT.AND P3, PT, R2, 0x40, PT ;  /* 0x000000400200780c */ /* 0x000fe20003f64270 */
[----:B------:R-:W4:Y:S01]  /*14420*/  MUFU.TANH R37, R37 ;  /* 0x0000002500257308 */ /* 0x000f220000002400 */
[----:B------:R-:W-:Y:S02]  /*14430*/  FSEL R175, R39, -INF , P1 ;  /* 0xff80000027af7808 */ /* 0x000fe40000800000 */
[----:B------:R-:W-:Y:S02]  /*14440*/  ISETP.GT.AND P1, PT, R0, 0x49, PT ;  /* 0x000000490000780c */ /* 0x000fe40003f24270 */
[----:B---3--:R-:W-:Y:S02]  /*14450*/  FSEL R168, R33, -INF , P2 ;  /* 0xff80000021a87808 */ /* 0x008fe40001000000 */
[----:B------:R-:W-:Y:S02]  /*14460*/  ISETP.GT.AND P2, PT, R2, 0x41, PT ;  /* 0x000000410200780c */ /* 0x000fe40003f44270 */
[----:B-1----:R-:W-:Y:S01]  /*14470*/  FSEL R169, R34, -INF , P0 ;  /* 0xff80000022a97808 */ /* 0x002fe20000000000 */
[----:B------:R-:W1:Y:S01]  /*14480*/  MUFU.TANH R38, R38 ;  /* 0x0000002600267308 */ /* 0x000e620000002400 */
[----:B------:R-:W-:Y:S02]  /*14490*/  ISETP.GT.AND P0, PT, R0, 0x40, PT ;  /* 0x000000400000780c */ /* 0x000fe40003f04270 */
[----:B------:R-:W-:Y:S02]  /*144a0*/  FSEL R201, R43, -INF , P1 ;  /* 0xff8000002bc97808 */ /* 0x000fe40000800000 */
[----:B--2---:R-:W-:Y:S02]  /*144b0*/  FSEL R171, R36, -INF , P3 ;  /* 0xff80000024ab7808 */ /* 0x004fe40001800000 */
[----:B------:R-:W-:Y:S02]  /*144c0*/  ISETP.GT.AND P3, PT, R2, 0x48, PT ;  /* 0x000000480200780c */ /* 0x000fe40003f64270 */
[----:B------:R-:W-:Y:S01]  /*144d0*/  ISETP.GT.AND P1, PT, R0, 0x58, PT ;  /* 0x000000580000780c */ /* 0x000fe20003f24270 */
[----:B------:R-:W2:Y:S01]  /*144e0*/  MUFU.TANH R42, R42 ;  /* 0x0000002a002a7308 */ /* 0x000ea20000002400 */
[----:B------:R-:W-:Y:S02]  /*144f0*/  FSEL R177, R19, -INF , P3 ;  /* 0xff80000013b17808 */ /* 0x000fe40001800000 */
[C---:B------:R-:W-:Y:S01]  /*14500*/  ISETP.GT.AND P3, PT, R2.reuse, 0x51, PT ;  /* 0x000000510200780c */ /* 0x040fe20003f64270 */
[----:B------:R-:W3:Y:S01]  /*14510*/  LDL R19, [R1+0x30] ;  /* 0x0000300001137983 */ /* 0x000ee20000100800 */
[----:B----4-:R-:W-:Y:S02]  /*14520*/  FSEL R173, R37, -INF , P2 ;  /* 0xff80000025ad7808 */ /* 0x010fe40001000000 */
[----:B------:R-:W-:Y:S02]  /*14530*/  ISETP.GT.AND P2, PT, R2, 0x49, PT ;  /* 0x000000490200780c */ /* 0x000fe40003f44270 */
[----:B------:R-:W-:Y:S01]  /*14540*/  FMNMX.FTZ R4, R7, R3, !PT ;  /* 0x0000000307047209 */ /* 0x000fe20007810000 */
[----:B------:R-:W4:Y:S01]  /*14550*/  MUFU.TANH R50, R50 ;  /* 0x0000003200327308 */ /* 0x000f220000002400 */
[----:B------:R-:W-:Y:S02]  /*14560*/  FSEL R178, R20, -INF , P2 ;  /* 0xff80000014b27808 */ /* 0x000fe40001000000 */
[----:B------:R-:W5:Y:S01]  /*14570*/  LDL.64 R20, [R1+0x58] ;  /* 0x0000580001147983 */ /* 0x000f620000100a00 */
[----:B-1----:R-:W-:Y:S02]  /*14580*/  FSEL R174, R38, -INF , P0 ;  /* 0xff80000026ae7808 */ /* 0x002fe40000000000 */
[----:B------:R-:W-:Y:S02]  /*14590*/  ISETP.GT.AND P0, PT, R0, 0x48, PT ;  /* 0x000000480000780c */ /* 0x000fe40003f04270 */
[----:B------:R-:W-:Y:S02]  /*145a0*/  FMNMX.FTZ R4, R8, R4, !PT ;  /* 0x0000000408047209 */ /* 0x000fe40007810000 */
[----:B------:R-:W1:Y:S01]  /*145b0*/  MUFU.TANH R45, R45 ;  /* 0x0000002d002d7308 */ /* 0x000e620000002400 */
[----:B------:R-:W-:Y:S02]  /*145c0*/  ISETP.GT.AND P4, PT, R2, 0x50, PT ;  /* 0x000000500200780c */ /* 0x000fe40003f84270 */
[----:B------:R-:W-:Y:S02]  /*145d0*/  FMNMX.FTZ R4, R9, R4, !PT ;  /* 0x0000000409047209 */ /* 0x000fe40007810000 */
[----:B--2---:R-:W-:Y:S02]  /*145e0*/  FSEL R179, R42, -INF , P0 ;  /* 0xff8000002ab37808 */ /* 0x004fe40000000000 */
[----:B------:R-:W-:Y:S02]  /*145f0*/  ISETP.GT.AND P0, PT, R0, 0x50, PT ;  /* 0x000000500000780c */ /* 0x000fe40003f04270 */
[----:B------:R-:W-:Y:S01]  /*14600*/  FMNMX.FTZ R4, R12, R4, !PT ;  /* 0x000000040c047209 */ /* 0x000fe20007810000 */
[----:B------:R-:W2:Y:S01]  /*14610*/  MUFU.TANH R46, R46 ;  /* 0x0000002e002e7308 */ /* 0x000ea20000002400 */
[----:B------:R-:W-:Y:S02]  /*14620*/  ISETP.GT.AND P2, PT, R0, 0x51, PT ;  /* 0x000000510000780c */ /* 0x000fe40003f44270 */
[----:B------:R-:W-:Y:S02]  /*14630*/  FMNMX.FTZ R4, R32, R4, !PT ;  /* 0x0000000420047209 */ /* 0x000fe40007810000 */
[----:B----4-:R-:W-:Y:S02]  /*14640*/  FSEL R210, R50, -INF , P1 ;  /* 0xff80000032d27808 */ /* 0x010fe40000800000 */
[----:B------:R-:W-:Y:S02]  /*14650*/  ISETP.GT.AND P1, PT, R2, 0x68, PT ;  /* 0x000000680200780c */ /* 0x000fe40003f24270 */
[----:B------:R-:W-:Y:S01]  /*14660*/  FMNMX.FTZ R4, R40, R4, !PT ;  /* 0x0000000428047209 */ /* 0x000fe20007810000 */
[----:B------:R-:W4:Y:S01]  /*14670*/  MUFU.TANH R14, R5 ;  /* 0x00000005000e7308 */ /* 0x000f220000002400 */
[C---:B------:R-:W-:Y:S02]  /*14680*/  ISETP.GT.AND P5, PT, R2.reuse, 0x70, PT ;  /* 0x000000700200780c */ /* 0x040fe40003fa4270 */
[----:B------:R-:W-:Y:S02]  /*14690*/  FMNMX.FTZ R4, R49, R4, !PT ;  /* 0x0000000431047209 */ /* 0x000fe40007810000 */
[----:B-1----:R-:W-:Y:S02]  /*146a0*/  FSEL R204, R45, -INF , P3 ;  /* 0xff8000002dcc7808 */ /* 0x002fe40001800000 */
[----:B------:R-:W-:Y:S02]  /*146b0*/  ISETP.GT.AND P3, PT, R2, 0x59, PT ;  /* 0x000000590200780c */ /* 0x000fe40003f64270 */
[----:B------:R-:W-:Y:S01]  /*146c0*/  FMNMX.FTZ R4, R56, R4, !PT ;  /* 0x0000000438047209 */ /* 0x000fe20007810000 */
[----:B------:R-:W1:Y:S01]  /*146d0*/  MUFU.TANH R51, R51 ;  /* 0x0000003300337308 */ /* 0x000e620000002400 */
[----:B------:R-:W-:Y:S02]  /*146e0*/  FSEL R208, R11, -INF , P3 ;  /* 0xff8000000bd07808 */ /* 0x000fe40001800000 */
[----:B------:R-:W3:Y:S01]  /*146f0*/  LDL R11, [R1+0x8] ;  /* 0x00000800010b7983 */ /* 0x000ee20000100800 */
[----:B--2---:R-:W-:Y:S02]  /*14700*/  FSEL R207, R46, -INF , P0 ;  /* 0xff8000002ecf7808 */ /* 0x004fe40000000000 */
[----:B------:R-:W-:Y:S02]  /*14710*/  ISETP.GT.AND P0, PT, R0, 0x59, PT ;  /* 0x000000590000780c */ /* 0x000fe40003f04270 */
[----:B------:R-:W-:Y:S02]  /*14720*/  FMNMX.FTZ R4, R151, R4, !PT ;  /* 0x0000000497047209 */ /* 0x000fe40007810000 */
[----:B------:R-:W2:Y:S01]  /*14730*/  MUFU.TANH R10, R10 ;  /* 0x0000000a000a7308 */ /* 0x000ea20000002400 */
[----:B------:R-:W-:Y:S02]  /*14740*/  ISETP.GT.AND P3, PT, R2, 0x78, PT ;  /* 0x000000780200780c */ /* 0x000fe40003f64270 */
[----:B------:R-:W-:Y:S02]  /*14750*/  FMNMX.FTZ R4, R152, R4, !PT ;  /* 0x0000000498047209 */ /* 0x000fe40007810000 */
[----:B----4-:R-:W-:Y:S02]  /*14760*/  FSEL R249, R14, -INF , P1 ;  /* 0xff8000000ef97808 */ /* 0x010fe40000800000 */
[----:B------:R-:W4:Y:S01]  /*14770*/  LDL.64 R14, [R1+0x48] ;  /* 0x00004800010e7983 */ /* 0x000f220000100a00 */
[----:B------:R-:W-:Y:S02]  /*14780*/  FMNMX.FTZ R4, R155, R4, !PT ;  /* 0x000000049b047209 */ /* 0x000fe40007810000 */
[----:B------:R-:W-:Y:S01]  /*14790*/  FMNMX.FTZ R5, R13, R70, !PT ;  /* 0x000000460d057209 */ /* 0x000fe20007810000 */
[----:B------:R-:W2:Y:S01]  /*147a0*/  MUFU.TANH R44, R44 ;  /* 0x0000002c002c7308 */ /* 0x000ea20000002400 */
[----:B------:R-:W-:Y:S02]  /*147b0*/  FMNMX.FTZ R4, R156, R4, !PT ;  /* 0x000000049c047209 */ /* 0x000fe40007810000 */
[----:B-1----:R-:W-:Y:S02]  /*147c0*/  FSEL R237, R51, -INF , P0 ;  /* 0xff80000033ed7808 */ /* 0x002fe40000000000 */
[----:B------:R-:W-:Y:S02]  /*147d0*/  ISETP.GT.AND P0, PT, R2, 0x69, PT ;  /* 0x000000690200780c */ /* 0x000fe40003f04270 */
[----:B------:R-:W-:Y:S02]  /*147e0*/  FMNMX.FTZ R5, R16, R5, !PT ;  /* 0x0000000510057209 */ /* 0x000fe40007810000 */
[----:B------:R-:W-:Y:S01]  /*147f0*/  FMNMX.FTZ R4, R159, R4, !PT ;  /* 0x000000049f047209 */ /* 0x000fe20007810000 */
[----:B------:R-:W1:Y:S01]  /*14800*/  MUFU.TANH R47, R47 ;  /* 0x0000002f002f7308 */ /* 0x000e620000002400 */
[----:B------:R-:W-:Y:S02]  /*14810*/  FMNMX.FTZ R5, R17, R5, !PT ;  /* 0x0000000511057209 */ /* 0x000fe40007810000 */
[----:B--2---:R-:W-:Y:S02]  /*14820*/  FSEL R252, R10, -INF , P0 ;  /* 0xff8000000afc7808 */ /* 0x004fe40000000000 */
[----:B------:R-:W2:Y:S01]  /*14830*/  LDL R10, [R1+0x4] ;  /* 0x00000400010a7983 */ /* 0x000ea20000100800 */
[----:B------:R-:W-:Y:S02]  /*14840*/  FMNMX.FTZ R4, R164, R4, !PT ;  /* 0x00000004a4047209 */ /* 0x000fe40007810000 */
[----:B------:R-:W-:Y:S02]  /*14850*/  FMNMX.FTZ R5, R18, R5, !PT ;  /* 0x0000000512057209 */ /* 0x000fe40007810000 */
[----:B------:R-:W-:Y:S01]  /*14860*/  FMNMX.FTZ R4, R167, R4, !PT ;  /* 0x00000004a7047209 */ /* 0x000fe20007810000 */
[----:B------:R-:W1:Y:S01]  /*14870*/  MUFU.TANH R52, R52 ;  /* 0x0000003400347308 */ /* 0x000e620000002400 */
[----:B------:R-:W-:Y:S02]  /*14880*/  FMNMX.FTZ R5, R41, R5, !PT ;  /* 0x0000000529057209 */ /* 0x000fe40007810000 */
[----:B------:R-:W-:Y:S02]  /*14890*/  FMNMX.FTZ R4, R168, R4, !PT ;  /* 0x00000004a8047209 */ /* 0x000fe40007810000 */
        /* <DEDUP_REMOVED lines=8> */
[----:B------:R-:W-:Y:S01]  /*14920*/  FSEL R202, R44, -INF , P4 ;  /* 0xff8000002cca7808 */ /* 0x000fe20002000000 */
[----:B------:R-:W1:Y:S01]  /*14930*/  MUFU.TANH R60, R60 ;  /* 0x0000003c003c7308 */ /* 0x000e620000002400 */
[----:B------:R-:W-:Y:S02]  /*14940*/  FMNMX.FTZ R4, R178, R4, !PT ;  /* 0x00000004b2047209 */ /* 0x000fe40007810000 */
[----:B------:R-:W-:Y:S02]  /*14950*/  FMNMX.FTZ R5, R154, R5, !PT ;  /* 0x000000059a057209 */ /* 0x000fe40007810000 */
[----:B------:R-:W-:Y:S02]  /*14960*/  ISETP.GT.AND P4, PT, R2, 0x58, PT ;  /* 0x000000580200780c */ /* 0x000fe40003f84270 */
[----:B------:R-:W-:Y:S02]  /*14970*/  FMNMX.FTZ R4, R202, R4, !PT ;  /* 0x00000004ca047209 */ /* 0x000fe40007810000 */
[----:B------:R-:W-:Y:S01]  /*14980*/  FMNMX.FTZ R5, R157, R5, !PT ;  /* 0x000000059d057209 */ /* 0x000fe20007810000 */
[----:B------:R-:W1:Y:S01]  /*14990*/  MUFU.TANH R61, R61 ;  /* 0x0000003d003d7308 */ /* 0x000e620000002400 */
[----:B------:R-:W-:Y:S02]  /*149a0*/  FSEL R209, R6, -INF , P4 ;  /* 0xff80000006d17808 */ /* 0x000fe40002000000 */
[----:B------:R-:W-:Y:S02]  /*149b0*/  FMNMX.FTZ R4, R204, R4, !PT ;  /* 0x00000004cc047209 */ /* 0x000fe40007810000 */
[----:B------:R-:W-:Y:S02]  /*149c0*/  FMNMX.FTZ R5, R158, R5, !PT ;  /* 0x000000059e057209 */ /* 0x000fe40007810000 */
[----:B------:R-:W-:Y:S02]  /*149d0*/  ISETP.GT.AND P4, PT, R2, 0x60, PT ;  /* 0x000000600200780c */ /* 0x000fe40003f84270 */
[----:B------:R-:W-:Y:S01]  /*149e0*/  FMNMX.FTZ R4, R209, R4, !PT ;  /* 0x00000004d1047209 */ /* 0x000fe20007810000 */
[----:B------:R-:W1:Y:S01]  /*149f0*/  MUFU.TANH R64, R64 ;  /* 0x0000004000407308 */ /* 0x000e620000002400 */
[----:B------:R-:W-:Y:S02]  /*14a00*/  FMNMX.FTZ R5, R165, R5, !PT ;  /* 0x00000005a5057209 */ /* 0x000fe40007810000 */
[----:B-1----:R-:W-:Y:S02]  /*14a10*/  FSEL R206, R47, -INF , P2 ;  /* 0xff8000002fce7808 */ /* 0x002fe40001000000 */
[----:B------:R-:W-:Y:S02]  /*14a20*/  FSEL R245, R52, -INF , P4 ;  /* 0xff80000034f57808 */ /* 0x000fe40002000000 */
[----:B------:R-:W-:Y:S02]  /*14a30*/  ISETP.GT.AND P2, PT, R2, 0x61, PT ;  /* 0x000000610200780c */ /* 0x000fe40003f44270 */
[----:B------:R-:W-:Y:S01]  /*14a40*/  FMNMX.FTZ R4, R208, R4, !PT ;  /* 0x00000004d0047209 */ /* 0x000fe20007810000 */
[----:B------:R-:W1:Y:S01]  /*14a50*/  MUFU.TANH R65, R65 ;  /* 0x0000004100417308 */ /* 0x000e620000002400 */
[----:B------:R-:W-:Y:S02]  /*14a60*/  FMNMX.FTZ R5, R166, R5, !PT ;  /* 0x00000005a6057209 */ /* 0x000fe40007810000 */
[----:B------:R-:W-:Y:S02]  /*14a70*/  FSEL R247, R53, -INF , P2 ;  /* 0xff80000035f77808 */ /* 0x000fe40001000000 */
[----:B------:R-:W-:Y:S02]  /*14a80*/  FMNMX.FTZ R69, R245, R4, !PT ;  /* 0x00000004f5457209 */ /* 0x000fe40007810000 */
[----:B------:R-:W-:Y:S02]  /*14a90*/  FMNMX.FTZ R5, R169, R5, !PT ;  /* 0x00000005a9057209 */ /* 0x000fe40007810000 */
[----:B------:R-:W-:Y:S01]  /*14aa0*/  FMNMX.FTZ R69, R247, R69, !PT ;  /* 0x00000045f7457209 */ /* 0x000fe20007810000 */
[----:B------:R-:W1:Y:S01]  /*14ab0*/  MUFU.TANH R54, R54 ;  /* 0x0000003600367308 */ /* 0x000e620000002400 */
[----:B------:R-:W-:Y:S02]  /*14ac0*/  FMNMX.FTZ R5, R170, R5, !PT ;  /* 0x00000005aa057209 */ /* 0x000fe40007810000 */
[----:B------:R-:W-:Y:S02]  /*14ad0*/  FMNMX.FTZ R69, R249, R69, !PT ;  /* 0x00000045f9457209 */ /* 0x000fe40007810000 */
[----:B------:R-:W-:Y:S02]  /*14ae0*/  FMNMX.FTZ R5, R174, R5, !PT ;  /* 0x00000005ae057209 */ /* 0x000fe40007810000 */
[----:B------:R-:W-:Y:S02]  /*14af0*/  FSEL R172, R60, -INF , P5 ;  /* 0xff8000003cac7808 */ /* 0x000fe40002800000 */
[----:B------:R-:W-:Y:S01]  /*14b00*/  ISETP.GT.AND P4, PT, R2, 0x71, PT ;  /* 0x000000710200780c */ /* 0x000fe20003f84270 */
[----:B------:R-:W1:Y:S01]  /*14b10*/  MUFU.TANH R55, R55 ;  /* 0x0000003700377308 */ /* 0x000e620000002400 */
[----:B------:R-:W-:Y:S02]  /*14b20*/  FMNMX.FTZ R69, R252, R69, !PT ;  /* 0x00000045fc457209 */ /* 0x000fe40007810000 */
[----:B------:R-:W-:Y:S02]  /*14b30*/  ISETP.GT.AND P2, PT, R2, 0x79, PT ;  /* 0x000000790200780c */ /* 0x000fe40003f44270 */
[----:B------:R-:W-:Y:S01]  /*14b40*/  FMNMX.FTZ R2, R175, R5, !PT ;  /* 0x00000005af027209 */ /* 0x000fe20007810000 */
[----:B------:R-:W-:Y:S01]  /*14b50*/  FMUL.FTZ R5, R66, c[0x0][0x320] ;  /* 0x0000c80042057a20 */ /* 0x000fe20000410000 */
[----:B------:R-:W-:Y:S02]  /*14b60*/  FSEL R176, R61, -INF , P4 ;  /* 0xff8000003db07808 */ /* 0x000fe40002000000 */
[----:B------:R-:W-:Y:S01]  /*14b70*/  FMNMX.FTZ R69, R172, R69, !PT ;  /* 0x00000045ac457209 */ /* 0x000fe20007810000 */
[----:B------:R-:W1:Y:S01]  /*14b80*/  MUFU.TANH R58, R58 ;  /* 0x0000003a003a7308 */ /* 0x000e620000002400 */
[----:B------:R-:W-:Y:S02]  /*14b90*/  FMNMX.FTZ R2, R179, R2, !PT ;  /* 0x00000002b3027209 */ /* 0x000fe40007810000 */
[----:B------:R-:W-:Y:S02]  /*14ba0*/  LOP3.LUT P5, RZ, R203, 0x1, RZ, 0xc0, !PT ;  /* 0x00000001cbff7812 */ /* 0x000fe400078ac0ff */
[----:B------:R-:W-:Y:S02]  /*14bb0*/  FSEL R203, R64, -INF , P3 ;  /* 0xff80000040cb7808 */ /* 0x000fe40001800000 */
[----:B------:R-:W-:Y:S02]  /*14bc0*/  FMNMX.FTZ R69, R176, R69, !PT ;  /* 0x00000045b0457209 */ /* 0x000fe40007810000 */
[----:B------:R-:W-:Y:S01]  /*14bd0*/  FMNMX.FTZ R2, R201, R2, !PT ;  /* 0x00000002c9027209 */ /* 0x000fe20007810000 */
[----:B------:R-:W1:Y:S02]  /*14be0*/  MUFU.TANH R59, R59 ;  /* 0x0000003b003b7308 */ /* 0x000e640000002400 */
[----:B-1----:R-:W-:Y:S02]  /*14bf0*/  FSEL R205, R65, -INF , P2 ;  /* 0xff80000041cd7808 */ /* 0x002fe40001000000 */
[----:B------:R-:W-:Y:S02]  /*14c00*/  FMNMX.FTZ R69, R203, R69, !PT ;  /* 0x00000045cb457209 */ /* 0x000fe40007810000 */
[----:B------:R-:W-:Y:S02]  /*14c10*/  FMNMX.FTZ R2, R207, R2, !PT ;  /* 0x00000002cf027209 */ /* 0x000fe40007810000 */
[----:B------:R-:W-:Y:S02]  /*14c20*/  FMNMX.FTZ R69, R205, R69, !PT ;  /* 0x00000045cd457209 */ /* 0x000fe40007810000 */
[----:B------:R-:W-:Y:S01]  /*14c30*/  FMNMX.FTZ R2, R206, R2, !PT ;  /* 0x00000002ce027209 */ /* 0x000fe20007810000 */
[----:B------:R-:W1:Y:S01]  /*14c40*/  MUFU.TANH R62, R62 ;  /* 0x0000003e003e7308 */ /* 0x000e620000002400 */
[----:B------:R-:W-:Y:S01]  /*14c50*/  ISETP.GT.AND P1, PT, R0, 0x60, PT ;  /* 0x000000600000780c */ /* 0x000fe20003f24270 */
[----:B------:R-:W1:Y:S01]  /*14c60*/  SHFL.BFLY PT, R4, R69, 0x2, 0x1f ;  /* 0x0c401f0045047f89 */ /* 0x000e6200000e0000 */
[----:B------:R-:W-:Y:S02]  /*14c70*/  FMNMX.FTZ R2, R210, R2, !PT ;  /* 0x00000002d2027209 */ /* 0x000fe40007810000 */
[----:B------:R-:W-:Y:S02]  /*14c80*/  FSEL R238, R54, -INF , P1 ;  /* 0xff80000036ee7808 */ /* 0x000fe40000800000 */
[C---:B------:R-:W-:Y:S02]  /*14c90*/  ISETP.GT.AND P0, PT, R0.reuse, 0x61, PT ;  /* 0x000000610000780c */ /* 0x040fe40003f04270 */
[----:B------:R-:W-:Y:S01]  /*14ca0*/  FMNMX.FTZ R2, R237, R2, !PT ;  /* 0x00000002ed027209 */ /* 0x000fe20007810000 */
[----:B------:R-:W1:Y:S01]  /*14cb0*/  MUFU.TANH R63, R63 ;  /* 0x0000003f003f7308 */ /* 0x000e620000002400 */
[----:B------:R-:W-:Y:S02]  /*14cc0*/  FSEL R240, R55, -INF , P0 ;  /* 0xff80000037f07808 */ /* 0x000fe40000000000 */
[----:B------:R-:W-:Y:S02]  /*14cd0*/  ISETP.GT.AND P3, PT, R0, 0x68, PT ;  /* 0x000000680000780c */ /* 0x000fe40003f64270 */
[----:B------:R-:W-:Y:S02]  /*14ce0*/  FMNMX.FTZ R2, R238, R2, !PT ;  /* 0x00000002ee027209 */ /* 0x000fe40007810000 */
[----:B------:R-:W-:Y:S02]  /*14cf0*/  ISETP.GT.AND P0, PT, R0, 0x69, PT ;  /* 0x000000690000780c */ /* 0x000fe40003f04270 */
[----:B------:R-:W-:Y:S01]  /*14d00*/  FSEL R242, R58, -INF , P3 ;  /* 0xff8000003af27808 */ /* 0x000fe20001800000 */
[----:B------:R-:W1:Y:S01]  /*14d10*/  MUFU.TANH R5, R5 ;  /* 0x0000000500057308 */ /* 0x000e620000002400 */
[----:B------:R-:W-:Y:S02]  /*14d20*/  FMNMX.FTZ R2, R240, R2, !PT ;  /* 0x00000002f0027209 */ /* 0x000fe40007810000 */
[----:B------:R-:W-:Y:S02]  /*14d30*/  ISETP.GT.AND P1, PT, R0, 0x70, PT ;  /* 0x000000700000780c */ /* 0x000fe40003f24270 */
[----:B------:R-:W-:Y:S02]  /*14d40*/  FSEL R246, R59, -INF , P0 ;  /* 0xff8000003bf67808 */ /* 0x000fe40000000000 */
[----:B------:R-:W-:Y:S02]  /*14d50*/  FMNMX.FTZ R2, R242, R2, !PT ;  /* 0x00000002f2027209 */ /* 0x000fe40007810000 */
[----:B-1----:R-:W-:Y:S01]  /*14d60*/  FSEL R211, R62, -INF , P1 ;  /* 0xff8000003ed37808 */ /* 0x002fe20000800000 */
[----:B------:R-:W1:Y:S01]  /*14d70*/  MUFU.TANH R71, R67 ;  /* 0x0000004300477308 */ /* 0x000e620000002400 */
[----:B------:R-:W-:Y:S02]  /*14d80*/  ISETP.GT.AND P0, PT, R0, 0x71, PT ;  /* 0x000000710000780c */ /* 0x000fe40003f04270 */
[----:B------:R-:W-:Y:S02]  /*14d90*/  FMNMX.FTZ R2, R246, R2, !PT ;  /* 0x00000002f6027209 */ /* 0x000fe40007810000 */
[----:B------:R-:W-:Y:S02]  /*14da0*/  FMNMX.FTZ R69, R69, R4, !PT ;  /* 0x0000000445457209 */ /* 0x000fe40007810000 */
[----:B------:R-:W-:Y:S02]  /*14db0*/  FSEL R63, R63, -INF , P0 ;  /* 0xff8000003f3f7808 */ /* 0x000fe40000000000 */
[C---:B------:R-:W-:Y:S01]  /*14dc0*/  ISETP.GT.AND P1, PT, R0.reuse, 0x78, PT ;  /* 0x000000780000780c */ /* 0x040fe20003f24270 */
[----:B------:R-:W1:Y:S01]  /*14dd0*/  SHFL.BFLY PT, R4, R69, 0x1, 0x1f ;  /* 0x0c201f0045047f89 */ /* 0x000e6200000e0000 */
[----:B------:R-:W-:Y:S02]  /*14de0*/  FMNMX.FTZ R2, R211, R2, !PT ;  /* 0x00000002d3027209 */ /* 0x000fe40007810000 */
[----:B------:R-:W-:Y:S02]  /*14df0*/  ISETP.GT.AND P0, PT, R0, 0x79, PT ;  /* 0x000000790000780c */ /* 0x000fe40003f04270 */
[----:B------:R-:W-:Y:S02]  /*14e00*/  FMNMX.FTZ R0, R63, R2, !PT ;  /* 0x000000023f007209 */ /* 0x000fe40007810000 */
[----:B------:R-:W-:Y:S02]  /*14e10*/  FSEL R251, R5, -INF , P1 ;  /* 0xff80000005fb7808 */ /* 0x000fe40000800000 */
[----:B------:R-:W-:Y:S02]  /*14e20*/  ISETP.GE.AND P2, PT, R200, 0x1, PT ;  /* 0x00000001c800780c */ /* 0x000fe40003f46270 */
[----:B------:R-:W-:Y:S02]  /*14e30*/  FMNMX.FTZ R0, R251, R0, !PT ;  /* 0x00000000fb007209 */ /* 0x000fe40007810000 */
[----:B-1----:R-:W-:Y:S04]  /*14e40*/  FSEL R71, R71, -INF , P0 ;  /* 0xff80000047477808 */ /* 0x002fe80000000000 */
[----:B------:R-:W-:Y:S05]  /*14e50*/  FMNMX.FTZ R0, R71, R0, !PT ;  /* 0x0000000047007209 */ /* 0x000fea0007810000 */
[----:B------:R-:W-:Y:S01]  /*14e60*/  @P2 SHF.R.S32.HI R6, RZ, 0x1f, R236 ;  /* 0x0000001fff062819 */ /* 0x000fe200000114ec */
[----:B------:R-:W1:Y:S01]  /*14e70*/  SHFL.BFLY PT, R2, R0, 0x2, 0x1f ;  /* 0x0c401f0000027f89 */ /* 0x000e6200000e0000 */
[----:B------:R-:W-:Y:S01]  /*14e80*/  FMNMX.FTZ R69, R69, R4, !PT ;  /* 0x0000000445457209 */ /* 0x000fe20007810000 */
[----:B------:R-:W-:Y:S03]  /*14e90*/  @P2 IMAD.WIDE.U32 R4, R236, c[0x0][0x1e0], RZ ;  /* 0x00007800ec042a25 */ /* 0x000fe600078e00ff */
[C---:B------:R-:W-:Y:S01]  /*14ea0*/  FSETP.NEU.FTZ.AND P1, PT, R69.reuse, -INF , PT ;  /* 0xff8000004500780b */ /* 0x040fe20003f3d000 */
[----:B------:R-:W-:Y:S02]  /*14eb0*/  FMUL.FTZ R149, R69, c[0x0][0x2d0] ;  /* 0x0000b40045957a20 */ /* 0x000fe40000410000 */
[----:B------:R-:W-:Y:S03]  /*14ec0*/  @P2 IMAD R6, R6, c[0x0][0x1e0], RZ ;  /* 0x0000780006062a24 */ /* 0x000fe600078e02ff */
[----:B------:R-:W-:Y:S01]  /*14ed0*/  FSEL R149, R149, RZ, P1 ;  /* 0x000000ff95957208 */ /* 0x000fe20000800000 */
[----:B------:R-:W-:Y:S04]  /*14ee0*/  @P2 IMAD R6, R236, c[0x0][0x1e4], R6 ;  /* 0x00007900ec062a24 */ /* 0x000fe800078e0206 */
[----:B------:R-:W-:Y:S01]  /*14ef0*/  FFMA.FTZ R7, R7, c[0x0][0x2d0], -R149 ;  /* 0x0000b40007077a23 */ /* 0x000fe20000010895 */
[----:B------:R-:W-:Y:S01]  /*14f00*/  @P2 IADD3 R5, R5, R6, RZ ;  /* 0x0000000605052210 */ /* 0x000fe20007ffe0ff */
[C---:B------:R-:W-:Y:S02]  /*14f10*/  @P2 IMAD.SHL.U32 R6, R4.reuse, 0x80, RZ ;  /* 0x0000008004062824 */ /* 0x040fe400078e00ff */
[----:B------:R5:W-:Y:S01]  /*14f20*/  MUFU.EX2 R248, R7 ;  /* 0x0000000700f87308 */ /* 0x000be20000000800 */
[----:B------:R-:W-:Y:S02]  /*14f30*/  @P2 SHF.L.U64.HI R4, R4, 0x7, R5 ;  /* 0x0000000704042819 */ /* 0x000fe40000010205 */
[----:B-1----:R-:W-:Y:S05]  /*14f40*/  FMNMX.FTZ R0, R0, R2, !PT ;  /* 0x0000000200007209 */ /* 0x002fea0007810000 */
[----:B------:R-:W1:Y:S01]  /*14f50*/  SHFL.BFLY PT, R2, R0, 0x1, 0x1f ;  /* 0x0c201f0000027f89 */ /* 0x000e6200000e0000 */
[--C-:B-----5:R-:W-:Y:S04]  /*14f60*/  FFMA.FTZ R7, R8, c[0x0][0x2d0], -R149.reuse ;  /* 0x0000b40008077a23 */ /* 0x120fe80000010895 */
[----:B------:R-:W5:Y:S01]  /*14f70*/  MUFU.EX2 R43, R7 ;  /* 0x00000007002b7308 */ /* 0x000f620000000800 */
[----:B-1----:R-:W-:Y:S02]  /*14f80*/  FMNMX.FTZ R68, R0, R2, !PT ;  /* 0x0000000200447209 */ /* 0x002fe40007810000 */
[----:B------:R-:W-:Y:S03]  /*14f90*/  @P2 IADD3 R5, P3, R6, R20, RZ ;  /* 0x0000001406052210 */ /* 0x000fe60007f7e0ff */
[----:B------:R-:W-:Y:S02]  /*14fa0*/  FMUL.FTZ R148, R68, c[0x0][0x2d0] ;  /* 0x0000b40044947a20 */ /* 0x000fe40000410000 */
[----:B------:R-:W-:Y:S01]  /*14fb0*/  IMAD.MOV.U32 R20, RZ, RZ, 0x6 ;  /* 0x00000006ff147424 */ /* 0x000fe200078e00ff */
[----:B-----5:R-:W-:Y:S02]  /*14fc0*/  F2FP.BF16.PACK_AB R136, R43, R248 ;  /* 0x000000f82b88723e */ /* 0x020fe400000010ff */
[----:B---3--:R-:W-:Y:S01]  /*14fd0*/  @P2 IADD3 R0, P0, R6, R11, RZ ;  /* 0x0000000b06002210 */ /* 0x008fe20007f1e0ff */
[--C-:B------:R-:W-:Y:S04]  /*14fe0*/  FFMA.FTZ R6, R9, c[0x0][0x2d0], -R149.reuse ;  /* 0x0000b40009067a23 */ /* 0x100fe80000010895 */
[----:B------:R-:W-:Y:S01]  /*14ff0*/  MUFU.EX2 R51, R6 ;  /* 0x0000000600337308 */ /* 0x000fe20000000800 */
[----:B----4-:R-:W-:Y:S01]  /*15000*/  @P2 IADD3.X R2, R4, R15, RZ, P3, !PT ;  /* 0x0000000f04022210 */ /* 0x010fe20001ffe4ff */
[----:B------:R-:W-:Y:S01]  /*15010*/  IMAD.SHL.U32 R14, R239, 0x40, RZ ;  /* 0x00000040ef0e7824 */ /* 0x000fe200078e00ff */
[C---:B------:R-:W-:Y:S02]  /*15020*/  @P2 LEA R8, P3, R5.reuse, c[0x0][0x1c8], 0x1 ;  /* 0x0000720005082a11 */ /* 0x040fe400078608ff */
[----:B------:R-:W-:Y:S02]  /*15030*/  MOV R15, c[0x0][0x1e0] ;  /* 0x00007800000f7a02 */ /* 0x000fe40000000f00 */
[----:B------:R-:W-:Y:S01]  /*15040*/  @P2 LEA.HI.X R9, R5, c[0x0][0x1cc], R2, 0x1, P3 ;  /* 0x0000730005092a11 */ /* 0x000fe200018f0c02 */
[----:B------:R-:W-:Y:S04]  /*15050*/  FFMA.FTZ R2, R12, c[0x0][0x2d0], -R149 ;  /* 0x0000b4000c027a23 */ /* 0x000fe80000010895 */
[----:B------:R1:W-:Y:S01]  /*15060*/  @P2 LDGSTS.E.BYPASS.LTC128B.128 [R235+0x8100], [R8.64], !P6 ;  /* 0x0810000008eb2fae */ /* 0x0003e2000f101d48 */
[----:B------:R-:W3:Y:S01]  /*15070*/  MUFU.EX2 R59, R2 ;  /* 0x00000002003b7308 */ /* 0x000ee20000000800 */
[----:B--2---:R-:W-:Y:S01]  /*15080*/  @P2 IMAD.X R4, R4, 0x1, R10, P0 ;  /* 0x0000000104042824 */ /* 0x004fe200000e060a */
[C---:B------:R-:W-:Y:S04]  /*15090*/  @P2 LEA R10, P0, R0.reuse, c[0x0][0x1c8], 0x1 ;  /* 0x00007200000a2a11 */ /* 0x040fe800078008ff */
[----:B------:R-:W-:Y:S02]  /*150a0*/  @P2 LEA.HI.X R11, R0, c[0x0][0x1cc], R4, 0x1, P0 ;  /* 0x00007300000b2a11 */ /* 0x000fe400000f0c04 */
[----:B------:R-:W-:Y:S02]  /*150b0*/  FSETP.NEU.FTZ.AND P0, PT, R68, -INF , PT ;  /* 0xff8000004400780b */ /* 0x000fe40003f1d000 */
[----:B------:R-:W-:Y:S01]  /*150c0*/  @P2 IADD3 R0, P3, R14, 0x80, RZ ;  /* 0x000000800e002810 */ /* 0x000fe20007f7e0ff */
[----:B------:R2:W-:Y:S01]  /*150d0*/  @P2 LDGSTS.E.BYPASS.LTC128B.128 [R235+0xc100], [R10.64], !P5 ;  /* 0x0c1000000aeb2fae */ /* 0x0005e2000e901d48 */
[----:B------:R-:W-:Y:S02]  /*150e0*/  FSEL R148, R148, RZ, P0 ;  /* 0x000000ff94947208 */ /* 0x000fe40000000000 */
[C---:B------:R-:W-:Y:S02]  /*150f0*/  @P2 SHF.L.U32 R14, R15.reuse, 0x6, RZ ;  /* 0x000000060f0e2819 */ /* 0x040fe400000006ff */
[----:B------:R-:W-:Y:S01]  /*15100*/  @P2 SHF.L.U64.HI R15, R15, R20, c[0x0][0x1e4] ;  /* 0x000079000f0f2619 */ /* 0x000fe20000010214 */
[--C-:B------:R-:W-:Y:S01]  /*15110*/  FFMA.FTZ R5, R13, c[0x0][0x2d0], -R148.reuse ;  /* 0x0000b4000d057a23 */ /* 0x100fe20000010894 */
[----:B---3--:R-:W-:Y:S01]  /*15120*/  F2FP.BF16.PACK_AB R138, R59, R51 ;  /* 0x000000333b8a723e */ /* 0x008fe200000010ff */
[--C-:B------:R-:W-:Y:S02]  /*15130*/  FFMA.FTZ R13, R16, c[0x0][0x2d0], -R148.reuse ;  /* 0x0000b400100d7a23 */ /* 0x100fe40000010894 */
[----:B------:R3:W-:Y:S01]  /*15140*/  MUFU.EX2 R42, R5 ;  /* 0x00000005002a7308 */ /* 0x0007e20000000800 */
[----:B------:R-:W-:Y:S01]  /*15150*/  @P2 IMAD.X R2, RZ, RZ, R19, P3 ;  /* 0x000000ffff022224 */ /* 0x000fe200018e0613 */
[-C--:B------:R-:W-:Y:S01]  /*15160*/  @P2 IADD3 R4, P3, R8, R14.reuse, RZ ;  /* 0x0000000e08042210 */ /* 0x080fe20007f7e0ff */
[--C-:B-1----:R-:W-:Y:S07]  /*15170*/  FFMA.FTZ R8, R17, c[0x0][0x2d0], -R148.reuse ;  /* 0x0000b40011087a23 */ /* 0x102fee0000010894 */
[----:B------:R-:W1:Y:S10]  /*15180*/  MUFU.EX2 R50, R13 ;  /* 0x0000000d00327308 */ /* 0x000e740000000800 */
[----:B------:R4:W-:Y:S01]  /*15190*/  MUFU.EX2 R58, R8 ;  /* 0x00000008003a7308 */ /* 0x0009e20000000800 */
[----:B---3--:R-:W-:Y:S02]  /*151a0*/  @P2 IADD3.X R5, R9, R15, RZ, P3, !PT ;  /* 0x0000000f09052210 */ /* 0x008fe40001ffe4ff */
[C---:B------:R-:W-:Y:S03]  /*151b0*/  @P2 IADD3 R6, P3, R4.reuse, R14, RZ ;  /* 0x0000000e04062210 */ /* 0x040fe60007f7e0ff */
[----:B------:R3:W-:Y:S02]  /*151c0*/  @P2 LDGSTS.E.BYPASS.LTC128B.128 [R235+0x9100], [R4.64], !P6 ;  /* 0x0910000004eb2fae */ /* 0x0007e4000f101d48 */
[C-C-:B------:R-:W-:Y:S01]  /*151d0*/  @P2 IMAD.X R7, R5.reuse, 0x1, R15.reuse, P3 ;  /* 0x0000000105072824 */ /* 0x140fe200018e060f */
[----:B------:R-:W-:Y:S02]  /*151e0*/  @P2 IADD3 R12, P3, R4, R0, RZ ;  /* 0x00000000040c2210 */ /* 0x000fe40007f7e0ff */
[----:B-1----:R-:W-:Y:S02]  /*151f0*/  F2FP.BF16.PACK_AB R137, R50, R42 ;  /* 0x0000002a3289723e */ /* 0x002fe400000010ff */
[----:B------:R-:W-:Y:S01]  /*15200*/  @P2 IADD3.X R13, R5, R2, RZ, P3, !PT ;  /* 0x00000002050d2210 */ /* 0x000fe20001ffe4ff */
[----:B------:R3:W-:Y:S01]  /*15210*/  @P2 LDGSTS.E.BYPASS.LTC128B.128 [R235+0xd100], [R4.64+0x80], !P5 ;  /* 0x0d10008004eb2fae */ /* 0x0007e2000e901d48 */
[C---:B------:R-:W-:Y:S05]  /*15220*/  @P2 IADD3 R14, P3, R6.reuse, R14, RZ ;  /* 0x0000000e060e2210 */ /* 0x040fea0007f7e0ff */
[----:B------:R-:W-:Y:S01]  /*15230*/  @P2 IMAD.X R15, R7, 0x1, R15, P3 ;  /* 0x00000001070f2824 */ /* 0x000fe200018e060f */
[----:B----4-:R-:W-:Y:S01]  /*15240*/  @P2 IADD3 R8, P3, R6, R0, RZ ;  /* 0x0000000006082210 */ /* 0x010fe20007f7e0ff */
[----:B------:R1:W-:Y:S01]  /*15250*/  @P2 LDGSTS.E.BYPASS.LTC128B.128 [R235+0xa100], [R6.64], !P6 ;  /* 0x0a10000006eb2fae */ /* 0x0003e2000f101d48 */
[----:B------:R-:W-:Y:S02]  /*15260*/  FSEL R0, R69, RZ, P1 ;  /* 0x000000ff45007208 */ /* 0x000fe40000800000 */
[----:B------:R-:W-:Y:S02]  /*15270*/  @P2 IADD3.X R9, R7, R2, RZ, P3, !PT ;  /* 0x0000000207092210 */ /* 0x000fe40001ffe4ff */
[----:B------:R-:W-:Y:S01]  /*15280*/  FSEL R2, R68, RZ, P0 ;  /* 0x000000ff44027208 */ /* 0x000fe20000000000 */
[----:B------:R-:W-:Y:S02]  /*15290*/  FADD.FTZ R0, -R0, R3 ;  /* 0x0000000300007221 */ /* 0x000fe40000010100 */
[----:B------:R4:W-:Y:S02]  /*152a0*/  @P2 LDGSTS.E.BYPASS.LTC128B.128 [R235+0xe100], [R12.64], !P5 ;  /* 0x0e1000000ceb2fae */ /* 0x0009e4000e901d48 */
[----:B------:R-:W-:Y:S04]  /*152b0*/  FMUL.FTZ R0, R0, c[0x0][0x2d0] ;  /* 0x0000b40000007a20 */ /* 0x000fe80000410000 */
[----:B------:R5:W1:Y:S02]  /*152c0*/  MUFU.EX2 R3, R0 ;  /* 0x0000000000037308 */ /* 0x000a640000000800 */
[----:B------:R4:W-:Y:S01]  /*152d0*/  @P2 LDGSTS.E.BYPASS.LTC128B.128 [R235+0xb100], [R14.64], !P6 ;  /* 0x0b1000000eeb2fae */ /* 0x0009e2000f101d48 */
[----:B---3--:R-:W-:Y:S07]  /*152e0*/  FFMA.FTZ R4, R18, c[0x0][0x2d0], -R148 ;  /* 0x0000b40012047a23 */ /* 0x008fee0000010894 */
[----:B------:R3:W-:Y:S01]  /*152f0*/  @P2 LDGSTS.E.BYPASS.LTC128B.128 [R235+0xf100], [R8.64], !P5 ;  /* 0x0f10000008eb2fae */ /* 0x0007e2000e901d48 */
[----:B------:R-:W2:Y:S07]  /*15300*/  MUFU.EX2 R60, R4 ;  /* 0x00000004003c7308 */ /* 0x000eae0000000800 */
[----:B------:R-:W-:Y:S01]  /*15310*/  LDSM.16.MT88.4 R20, [R214+0x100] ;  /* 0x00010000d614783b */ /* 0x000fe20000004200 */
[----:B-----5:R-:W-:Y:S01]  /*15320*/  FADD.FTZ R0, -R2, R70 ;  /* 0x0000004602007221 */ /* 0x020fe20000010100 */
[----:B------:R-:W-:Y:S01]  /*15330*/  MOV R70, R63 ;  /* 0x0000003f00467202 */ /* 0x000fe20000000f00 */
[--C-:B------:R-:W-:Y:S05]  /*15340*/  FFMA.FTZ R2, R32, c[0x0][0x2d0], -R149.reuse ;  /* 0x0000b40020027a23 */ /* 0x100fea0000010895 */
[----:B------:R-:W-:Y:S01]  /*15350*/  LDSM.16.MT88.4 R28, [R217+0x100] ;  /* 0x00010000d91c783b */ /* 0x000fe20000004200 */
[----:B------:R-:W-:Y:S01]  /*15360*/  FMUL.FTZ R0, R0, c[0x0][0x2d0] ;  /* 0x0000b40000007a20 */ /* 0x000fe20000410000 */
[----:B------:R5:W5:Y:S01]  /*15370*/  MUFU.EX2 R61, R2 ;  /* 0x00000002003d7308 */ /* 0x000b620000000800 */
[C---:B-1----:R-:W-:Y:S02]  /*15380*/  FMUL.FTZ R5, R3.reuse, R73 ;  /* 0x0000004903057220 */ /* 0x042fe40000410000 */
[C---:B------:R-:W-:Y:S01]  /*15390*/  FMUL.FTZ R32, R3.reuse, R100 ;  /* 0x0000006403207220 */ /* 0x040fe20000410000 */
[----:B------:R-:W-:Y:S02]  /*153a0*/  MOV R100, R211 ;  /* 0x000000d300647202 */ /* 0x000fe40000000f00 */
[----:B----4-:R-:W1:Y:S01]  /*153b0*/  LDSM.16.MT88.4 R12, [R213+0x100] ;  /* 0x00010000d50c783b */ /* 0x010e620000004200 */
[----:B--2---:R-:W-:Y:S01]  /*153c0*/  F2FP.BF16.PACK_AB R139, R60, R58 ;  /* 0x0000003a3c8b723e */ /* 0x004fe200000010ff */
[C---:B------:R-:W-:Y:S02]  /*153d0*/  FMUL.FTZ R4, R3.reuse, R72 ;  /* 0x0000004803047220 */ /* 0x040fe40000410000 */
[C---:B---3--:R-:W-:Y:S01]  /*153e0*/  FMUL.FTZ R8, R3.reuse, R76 ;  /* 0x0000004c03087220 */ /* 0x048fe20000410000 */
[----:B------:R-:W2:Y:S01]  /*153f0*/  MUFU.EX2 R0, R0 ;  /* 0x0000000000007308 */ /* 0x000ea20000000800 */
[C---:B------:R-:W-:Y:S02]  /*15400*/  FMUL.FTZ R9, R3.reuse, R77 ;  /* 0x0000004d03097220 */ /* 0x040fe40000410000 */
[C---:B------:R-:W-:Y:S01]  /*15410*/  FMUL.FTZ R16, R3.reuse, R84 ;  /* 0x0000005403107220 */ /* 0x040fe20000410000 */
[----:B------:R-:W3:Y:S01]  /*15420*/  LDSM.16.MT88.4 R36, [R216+0x100] ;  /* 0x00010000d824783b */ /* 0x000ee20000004200 */
[C---:B------:R-:W-:Y:S01]  /*15430*/  FMUL.FTZ R17, R3.reuse, R85 ;  /* 0x0000005503117220 */ /* 0x040fe20000410000 */
[----:B------:R-:W-:Y:S01]  /*15440*/  MOV R85, R59 ;  /* 0x0000003b00557202 */ /* 0x000fe20000000f00 */
[C---:B------:R-:W-:Y:S02]  /*15450*/  FMUL.FTZ R24, R3.reuse, R92 ;  /* 0x0000005c03187220 */ /* 0x040fe40000410000 */
[C---:B------:R-:W-:Y:S02]  /*15460*/  FMUL.FTZ R25, R3.reuse, R93 ;  /* 0x0000005d03197220 */ /* 0x040fe40000410000 */
[C---:B------:R-:W-:Y:S01]  /*15470*/  FMUL.FTZ R33, R3.reuse, R101 ;  /* 0x0000006503217220 */ /* 0x040fe20000410000 */
[----:B------:R-:W4:Y:S01]  /*15480*/  LDSM.16.MT88.4 R44, [R213+0x4100] ;  /* 0x00410000d52c783b */ /* 0x000f220000004200 */
[----:B------:R-:W-:Y:S02]  /*15490*/  IMAD.MOV.U32 R84, RZ, RZ, R60 ;  /* 0x000000ffff547224 */ /* 0x000fe400078e003c */
[----:B-----5:R-:W-:Y:S02]  /*154a0*/  FFMA.FTZ R2, R40, c[0x0][0x2d0], -R149 ;  /* 0x0000b40028027a23 */ /* 0x020fe40000010895 */
[C---:B------:R-:W-:Y:S02]  /*154b0*/  FMUL.FTZ R40, R3.reuse, R108 ;  /* 0x0000006c03287220 */ /* 0x040fe40000410000 */
[----:B------:R5:W3:Y:S01]  /*154c0*/  MUFU.EX2 R250, R2 ;  /* 0x0000000200fa7308 */ /* 0x000ae20000000800 */
[----:B------:R-:W3:Y:S01]  /*154d0*/  LDSM.16.MT88.4 R52, [R214+0x4100] ;  /* 0x00410000d634783b */ /* 0x000ee20000004200 */
[----:B------:R-:W-:Y:S02]  /*154e0*/  IMAD.MOV.U32 R108, RZ, RZ, R61 ;  /* 0x000000ffff6c7224 */ /* 0x000fe400078e003d */
[----:B------:R-:W-:Y:S02]  /*154f0*/  FMUL.FTZ R64, R3, R132 ;  /* 0x0000008403407220 */ /* 0x000fe40000410000 */
[C---:B--2---:R-:W-:Y:S02]  /*15500*/  FMUL.FTZ R6, R0.reuse, R74 ;  /* 0x0000004a00067220 */ /* 0x044fe40000410000 */
[C---:B------:R-:W-:Y:S01]  /*15510*/  FMUL.FTZ R7, R0.reuse, R75 ;  /* 0x0000004b00077220 */ /* 0x040fe20000410000 */
[----:B------:R-:W2:Y:S01]  /*15520*/  LDSM.16.MT88.4 R60, [R217+0x4100] ;  /* 0x00410000d93c783b */ /* 0x000ea20000004200 */
[C---:B------:R-:W-:Y:S02]  /*15530*/  FMUL.FTZ R10, R0.reuse, R78 ;  /* 0x0000004e000a7220 */ /* 0x040fe40000410000 */
[C---:B------:R-:W-:Y:S02]  /*15540*/  FMUL.FTZ R11, R0.reuse, R79 ;  /* 0x0000004f000b7220 */ /* 0x040fe40000410000 */
[C---:B------:R-:W-:Y:S01]  /*15550*/  FMUL.FTZ R26, R0.reuse, R94 ;  /* 0x0000005e001a7220 */ /* 0x040fe20000410000 */
[C---:B-1----:R-:W-:Y:S02]  /*15560*/  HMMA.16816.F32.BF16 R4, R136.reuse, R12, R4 ;  /* 0x0000000c8804723c */ /* 0x042fe40000041804 */
[----:B------:R-:W1:Y:S03]  /*15570*/  LDSM.16.MT88.4 R72, [R216+0x4100] ;  /* 0x00410000d848783b */ /* 0x000e660000004200 */
[C---:B------:R-:W-:Y:S01]  /*15580*/  FMUL.FTZ R19, R0.reuse, R87 ;  /* 0x0000005700137220 */ /* 0x040fe20000410000 */
[----:B------:R-:W-:Y:S01]  /*15590*/  MOV R87, R51 ;  /* 0x0000003300577202 */ /* 0x000fe20000000f00 */
[C---:B------:R-:W-:Y:S01]  /*155a0*/  FMUL.FTZ R51, R0.reuse, R119 ;  /* 0x0000007700337220 */ /* 0x040fe20000410000 */
[C---:B------:R-:W-:Y:S02]  /*155b0*/  HMMA.16816.F32.BF16 R8, R136.reuse, R14, R8 ;  /* 0x0000000e8808723c */ /* 0x040fe40000041808 */
[----:B------:R-:W1:Y:S02]  /*155c0*/  LDSM.16.MT88.4 R76, [R213+0x900] ;  /* 0x00090000d54c783b */ /* 0x000e640000004200 */
[----:B-----5:R-:W-:Y:S02]  /*155d0*/  FFMA.FTZ R2, R41, c[0x0][0x2d0], -R148 ;  /* 0x0000b40029027a23 */ /* 0x020fe40000010894 */
[C---:B------:R-:W-:Y:S02]  /*155e0*/  FMUL.FTZ R12, R3.reuse, R80 ;  /* 0x00000050030c7220 */ /* 0x040fe40000410000 */
[----:B------:R5:W-:Y:S01]  /*155f0*/  MUFU.EX2 R244, R2 ;  /* 0x0000000200f47308 */ /* 0x000be20000000800 */
[C---:B------:R-:W-:Y:S01]  /*15600*/  FMUL.FTZ R13, R3.reuse, R81 ;  /* 0x00000051030d7220 */ /* 0x040fe20000410000 */
[----:B------:R-:W0:Y:S02]  /*15610*/  LDGDEPBAR ;  /* 0x00000000000079af */ /* 0x000e240000000000 */
[C---:B------:R-:W-:Y:S02]  /*15620*/  FMUL.FTZ R14, R0.reuse, R82 ;  /* 0x00000052000e7220 */ /* 0x040fe40000410000 */
[C---:B------:R-:W-:Y:S02]  /*15630*/  FMUL.FTZ R15, R0.reuse, R83 ;  /* 0x00000053000f7220 */ /* 0x040fe40000410000 */
[C---:B------:R-:W-:Y:S02]  /*15640*/  FMUL.FTZ R27, R0.reuse, R95 ;  /* 0x0000005f001b7220 */ /* 0x040fe40000410000 */
[----:B------:R-:W1:Y:S01]  /*15650*/  LDSM.16.MT88.4 R80, [R214+0x900] ;  /* 0x00090000d650783b */ /* 0x000e620000004200 */
[----:B------:R-:W-:Y:S02]  /*15660*/  IMAD.MOV.U32 R132, RZ, RZ, R87 ;  /* 0x000000ffff847224 */ /* 0x000fe400078e0057 */
[C---:B------:R-:W-:Y:S03]  /*15670*/  HMMA.16816.F32.BF16 R12, R136.reuse, R20, R12 ;  /* 0x00000014880c723c */ /* 0x040fe6000004180c */
[----:B------:R-:W-:Y:S02]  /*15680*/  FMUL.FTZ R35, R0, R103 ;  /* 0x0000006700237220 */ /* 0x000fe40000410000 */
[----:B------:R-:W-:Y:S01]  /*15690*/  IMAD.MOV.U32 R103, RZ, RZ, R205 ;  /* 0x000000ffff677224 */ /* 0x000fe200078e00cd */
[----:B------:R-:W-:Y:S01]  /*156a0*/  LDSM.16.MT88.4 R92, [R217+0x4900] ;  /* 0x00490000d95c783b */ /* 0x000fe20000004200 */
[C---:B------:R-:W-:Y:S02]  /*156b0*/  FMUL.FTZ R20, R3.reuse, R88 ;  /* 0x0000005803147220 */ /* 0x040fe40000410000 */
[----:B------:R-:W-:Y:S03]  /*156c0*/  IMAD.MOV.U32 R88, RZ, RZ, R50 ;  /* 0x000000ffff587224 */ /* 0x000fe600078e0032 */
[----:B-----5:R-:W-:Y:S02]  /*156d0*/  FFMA.FTZ R2, R48, c[0x0][0x2d0], -R148 ;  /* 0x0000b40030027a23 */ /* 0x020fe40000010894 */
[C---:B------:R-:W-:Y:S02]  /*156e0*/  FMUL.FTZ R50, R0.reuse, R118 ;  /* 0x0000007600327220 */ /* 0x040fe40000410000 */
[----:B------:R5:W1:Y:S01]  /*156f0*/  MUFU.EX2 R243, R2 ;  /* 0x0000000200f37308 */ /* 0x000a620000000800 */
[C---:B------:R-:W-:Y:S02]  /*15700*/  FMUL.FTZ R48, R3.reuse, R116 ;  /* 0x0000007403307220 */ /* 0x040fe40000410000 */
[C---:B------:R-:W-:Y:S02]  /*15710*/  FMUL.FTZ R18, R0.reuse, R86 ;  /* 0x0000005600127220 */ /* 0x040fe40000410000 */
[----:B------:R-:W-:Y:S01]  /*15720*/  FMUL.FTZ R34, R0, R102 ;  /* 0x0000006600227220 */ /* 0x000fe20000410000 */
[----:B------:R-:W-:Y:S01]  /*15730*/  MOV R102, R203 ;  /* 0x000000cb00667202 */ /* 0x000fe20000000f00 */
[----:B------:R-:W-:Y:S02]  /*15740*/  IMAD.MOV.U32 R86, RZ, RZ, R58 ;  /* 0x000000ffff567224 */ /* 0x000fe400078e003a */
[----:B------:R-:W-:Y:S01]  /*15750*/  FFMA.FTZ R100, R100, c[0x0][0x2d0], -R148 ;  /* 0x0000b40064647a23 */ /* 0x000fe20000010894 */
[C---:B------:R-:W-:Y:S03]  /*15760*/  HMMA.16816.F32.BF16 R16, R136.reuse, R22, R16 ;  /* 0x000000168810723c */ /* 0x040fe60000041810 */
[----:B------:R-:W-:Y:S01]  /*15770*/  FMUL.FTZ R21, R3, R89 ;  /* 0x0000005903157220 */ /* 0x000fe20000410000 */
[----:B------:R-:W-:Y:S01]  /*15780*/  MOV R89, R43 ;  /* 0x0000002b00597202 */ /* 0x000fe20000000f00 */
[C---:B------:R-:W-:Y:S02]  /*15790*/  FMUL.FTZ R59, R0.reuse, R127 ;  /* 0x0000007f003b7220 */ /* 0x040fe40000410000 */
[C---:B------:R-:W-:Y:S02]  /*157a0*/  FMUL.FTZ R23, R0.reuse, R91 ;  /* 0x0000005b00177220 */ /* 0x040fe40000410000 */
[----:B------:R-:W-:Y:S03]  /*157b0*/  FMUL.FTZ R22, R0, R90 ;  /* 0x0000005a00167220 */ /* 0x000fe60000410000 */
[----:B------:R-:W-:Y:S02]  /*157c0*/  IMAD.MOV.U32 R90, RZ, RZ, R42 ;  /* 0x000000ffff5a7224 */ /* 0x000fe400078e002a */
[--C-:B-----5:R-:W-:Y:S02]  /*157d0*/  FFMA.FTZ R2, R49, c[0x0][0x2d0], -R149.reuse ;  /* 0x0000b40031027a23 */ /* 0x120fe40000010895 */
[C---:B------:R-:W-:Y:S02]  /*157e0*/  HMMA.16816.F32.BF16 R20, R136.reuse, R28, R20 ;  /* 0x0000001c8814723c */ /* 0x040fe40000041814 */
[----:B------:R5:W-:Y:S01]  /*157f0*/  MUFU.EX2 R241, R2 ;  /* 0x0000000200f17308 */ /* 0x000be20000000800 */
[C---:B------:R-:W-:Y:S02]  /*15800*/  FMUL.FTZ R49, R3.reuse, R117 ;  /* 0x0000007503317220 */ /* 0x040fe40000410000 */
[--C-:B------:R-:W-:Y:S02]  /*15810*/  FFMA.FTZ R102, R102, c[0x0][0x2d0], -R149.reuse ;  /* 0x0000b40066667a23 */ /* 0x100fe40000010895 */
[C---:B------:R-:W-:Y:S01]  /*15820*/  FMUL.FTZ R28, R3.reuse, R96 ;  /* 0x00000060031c7220 */ /* 0x040fe20000410000 */
[C---:B------:R-:W-:Y:S04]  /*15830*/  HMMA.16816.F32.BF16 R24, R136.reuse, R30, R24 ;  /* 0x0000001e8818723c */ /* 0x040fe80000041818 */
[C---:B------:R-:W-:Y:S02]  /*15840*/  FMUL.FTZ R29, R3.reuse, R97 ;  /* 0x00000061031d7220 */ /* 0x040fe40000410000 */
[C---:B------:R-:W-:Y:S02]  /*15850*/  FMUL.FTZ R58, R0.reuse, R126 ;  /* 0x0000007e003a7220 */ /* 0x040fe40000410000 */
[C---:B------:R-:W-:Y:S04]  /*15860*/  FMUL.FTZ R30, R0.reuse, R98 ;  /* 0x00000062001e7220 */ /* 0x040fe80000410000 */
[C---:B------:R-:W-:Y:S02]  /*15870*/  FMUL.FTZ R31, R0.reuse, R99 ;  /* 0x00000063001f7220 */ /* 0x040fe40000410000 */
[----:B------:R-:W-:Y:S01]  /*15880*/  LDSM.16.MT88.4 R96, [R214+0x1100] ;  /* 0x00110000d660783b */ /* 0x000fe20000004200 */
[C---:B------:R-:W-:Y:S01]  /*15890*/  FMUL.FTZ R41, R3.reuse, R109 ;  /* 0x0000006d03297220 */ /* 0x040fe20000410000 */
[----:B------:R-:W-:Y:S01]  /*158a0*/  MOV R109, R84 ;  /* 0x00000054006d7202 */ /* 0x000fe20000000f00 */
[----:B------:R-:W-:Y:S02]  /*158b0*/  FMUL.FTZ R42, R0, R110 ;  /* 0x0000006e002a7220 */ /* 0x000fe40000410000 */
[C---:B---3--:R-:W-:Y:S03]  /*158c0*/  HMMA.16816.F32.BF16 R28, R136.reuse, R36, R28 ;  /* 0x00000024881c723c */ /* 0x048fe6000004181c */
[----:B-----5:R-:W-:Y:S02]  /*158d0*/  FFMA.FTZ R2, R56, c[0x0][0x2d0], -R149 ;  /* 0x0000b40038027a23 */ /* 0x020fe40000010895 */
[----:B------:R-:W-:Y:S02]  /*158e0*/  IMAD.MOV.U32 R110, RZ, RZ, R85 ;  /* 0x000000ffff6e7224 */ /* 0x000fe400078e0055 */
[----:B------:R3:W-:Y:S01]  /*158f0*/  MUFU.EX2 R239, R2 ;  /* 0x0000000200ef7308 */ /* 0x0007e20000000800 */
[C---:B------:R-:W-:Y:S04]  /*15900*/  HMMA.16816.F32.BF16 R32, R136.reuse, R38, R32 ;  /* 0x000000268820723c */ /* 0x040fe80000041820 */
[C---:B------:R-:W-:Y:S02]  /*15910*/  FMUL.FTZ R36, R3.reuse, R104 ;  /* 0x0000006803247220 */ /* 0x040fe40000410000 */
[C---:B------:R-:W-:Y:S01]  /*15920*/  FMUL.FTZ R37, R3.reuse, R105 ;  /* 0x0000006903257220 */ /* 0x040fe20000410000 */
[----:B------:R-:W5:Y:S01]  /*15930*/  LDL.LU R104, [R1+0x1c] ;  /* 0x00001c0001687983 */ /* 0x000f620000300800 */
[C---:B------:R-:W-:Y:S04]  /*15940*/  FMUL.FTZ R38, R0.reuse, R106 ;  /* 0x0000006a00267220 */ /* 0x040fe80000410000 */
[C---:B------:R-:W-:Y:S02]  /*15950*/  FMUL.FTZ R39, R0.reuse, R107 ;  /* 0x0000006b00277220 */ /* 0x040fe40000410000 */
[C---:B------:R-:W-:Y:S01]  /*15960*/  FMUL.FTZ R43, R0.reuse, R111 ;  /* 0x0000006f002b7220 */ /* 0x040fe20000410000 */
[----:B------:R-:W-:Y:S01]  /*15970*/  MOV R111, R86 ;  /* 0x00000056006f7202 */ /* 0x000fe20000000f00 */
[C---:B------:R-:W-:Y:S01]  /*15980*/  FMUL.FTZ R56, R3.reuse, R124 ;  /* 0x0000007c03387220 */ /* 0x040fe20000410000 */
[----:B------:R-:W1:Y:S01]  /*15990*/  LDSM.16.MT88.4 R84, [R217+0x900] ;  /* 0x00090000d954783b */ /* 0x000e620000004200 */
[----:B------:R-:W-:Y:S01]  /*159a0*/  FMUL.FTZ R65, R3, R133 ;  /* 0x0000008503417220 */ /* 0x000fe20000410000 */
[C---:B----4-:R-:W-:Y:S03]  /*159b0*/  HMMA.16816.F32.BF16 R36, R136.reuse, R44, R36 ;  /* 0x0000002c8824723c */ /* 0x050fe60000041824 */
[----:B------:R-:W-:Y:S01]  /*159c0*/  MOV R133, R88 ;  /* 0x0000005800857202 */ /* 0x000fe20000000f00 */
[----:B---3--:R-:W-:Y:S02]  /*159d0*/  FFMA.FTZ R2, R57, c[0x0][0x2d0], -R148 ;  /* 0x0000b40039027a23 */ /* 0x008fe40000010894 */
[C---:B------:R-:W-:Y:S02]  /*159e0*/  FMUL.FTZ R57, R3.reuse, R125 ;  /* 0x0000007d03397220 */ /* 0x040fe40000410000 */
[C---:B------:R-:W-:Y:S01]  /*159f0*/  HMMA.16816.F32.BF16 R40, R136.reuse, R46, R40 ;  /* 0x0000002e8828723c */ /* 0x040fe20000041828 */
[----:B------:R3:W-:Y:S03]  /*15a00*/  MUFU.EX2 R119, R2 ;  /* 0x0000000200777308 */ /* 0x0007e60000000800 */
[C---:B------:R-:W-:Y:S02]  /*15a10*/  FMUL.FTZ R44, R3.reuse, R112 ;  /* 0x00000070032c7220 */ /* 0x040fe40000410000 */
[C---:B------:R-:W-:Y:S02]  /*15a20*/  FMUL.FTZ R45, R3.reuse, R113 ;  /* 0x00000071032d7220 */ /* 0x040fe40000410000 */
[C---:B------:R-:W-:Y:S04]  /*15a30*/  FMUL.FTZ R46, R0.reuse, R114 ;  /* 0x00000072002e7220 */ /* 0x040fe80000410000 */
[C---:B------:R-:W-:Y:S02]  /*15a40*/  FMUL.FTZ R47, R0.reuse, R115 ;  /* 0x00000073002f7220 */ /* 0x040fe40000410000 */
[C---:B------:R-:W-:Y:S02]  /*15a50*/  FMUL.FTZ R66, R0.reuse, R134 ;  /* 0x0000008600427220 */ /* 0x040fe40000410000 */
[----:B------:R-:W-:Y:S02]  /*15a60*/  IMAD.MOV.U32 R134, RZ, RZ, R89 ;  /* 0x000000ffff867224 */ /* 0x000fe400078e0059 */
[----:B------:R-:W-:Y:S01]  /*15a70*/  FMUL.FTZ R67, R0, R135 ;  /* 0x0000008700437220 */ /* 0x000fe20000410000 */
[C---:B------:R-:W-:Y:S03]  /*15a80*/  HMMA.16816.F32.BF16 R44, R136.reuse, R52, R44 ;  /* 0x00000034882c723c */ /* 0x040fe6000004182c */
[----:B------:R-:W-:Y:S01]  /*15a90*/  MOV R135, R90 ;  /* 0x0000005a00877202 */ /* 0x000fe20000000f00 */
[----:B------:R-:W-:Y:S01]  /*15aa0*/  IMAD.MOV.U32 R101, RZ, RZ, R70 ;  /* 0x000000ffff657224 */ /* 0x000fe200078e0046 */
[----:B------:R-:W4:Y:S01]  /*15ab0*/  LDSM.16.MT88.4 R88, [R216+0x900] ;  /* 0x00090000d858783b */ /* 0x000f220000004200 */
[--C-:B---3--:R-:W-:Y:S02]  /*15ac0*/  FFMA.FTZ R2, R150, c[0x0][0x2d0], -R148.reuse ;  /* 0x0000b40096027a23 */ /* 0x108fe40000010894 */
[C---:B------:R-:W-:Y:S02]  /*15ad0*/  HMMA.16816.F32.BF16 R48, R136.reuse, R54, R48 ;  /* 0x000000368830723c */ /* 0x040fe40000041830 */
[----:B------:R3:W1:Y:S02]  /*15ae0*/  MUFU.EX2 R118, R2 ;  /* 0x0000000200767308 */ /* 0x0006640000000800 */
[C---:B------:R-:W-:Y:S02]  /*15af0*/  FMUL.FTZ R52, R3.reuse, R120 ;  /* 0x0000007803347220 */ /* 0x040fe40000410000 */
[----:B------:R-:W-:Y:S02]  /*15b00*/  FMUL.FTZ R53, R3, R121 ;  /* 0x0000007903357220 */ /* 0x000fe40000410000 */
[C---:B------:R-:W-:Y:S04]  /*15b10*/  FMUL.FTZ R54, R0.reuse, R122 ;  /* 0x0000007a00367220 */ /* 0x040fe80000410000 */
[C---:B------:R-:W-:Y:S02]  /*15b20*/  FMUL.FTZ R55, R0.reuse, R123 ;  /* 0x0000007b00377220 */ /* 0x040fe40000410000 */
[----:B------:R-:W-:Y:S02]  /*15b30*/  FFMA.FTZ R101, R101, c[0x0][0x2d0], -R148 ;  /* 0x0000b40065657a23 */ /* 0x000fe40000010894 */
[----:B------:R-:W-:Y:S02]  /*15b40*/  FFMA.FTZ R70, R167, c[0x0][0x2d0], -R149 ;  /* 0x0000b400a7467a23 */ /* 0x000fe40000010895 */
[----:B------:R-:W-:Y:S01]  /*15b50*/  IMAD.MOV.U32 R167, RZ, RZ, R135 ;  /* 0x000000ffffa77224 */ /* 0x000fe200078e0087 */
[C---:B--2---:R-:W-:Y:S01]  /*15b60*/  HMMA.16816.F32.BF16 R52, R136.reuse, R60, R52 ;  /* 0x0000003c8834723c */ /* 0x044fe20000041834 */
[----:B------:R-:W2:Y:S01]  /*15b70*/  LDL.LU R135, [R1+0x20] ;  /* 0x0000200001877983 */ /* 0x000ea20000300800 */
[----:B------:R-:W-:Y:S01]  /*15b80*/  MUFU.EX2 R106, R70 ;  /* 0x00000046006a7308 */ /* 0x000fe20000000800 */
[--C-:B---3--:R-:W-:Y:S05]  /*15b90*/  FFMA.FTZ R2, R151, c[0x0][0x2d0], -R149.reuse ;  /* 0x0000b40097027a23 */ /* 0x108fea0000010895 */
[C---:B------:R-:W-:Y:S04]  /*15ba0*/  HMMA.16816.F32.BF16 R56, R136.reuse, R62, R56 ;  /* 0x0000003e8838723c */ /* 0x040fe80000041838 */
[----:B------:R3:W-:Y:S01]  /*15bb0*/  MUFU.EX2 R117, R2 ;  /* 0x0000000200757308 */ /* 0x0007e20000000800 */
[C---:B------:R-:W-:Y:S02]  /*15bc0*/  FMUL.FTZ R60, R3.reuse, R128 ;  /* 0x00000080033c7220 */ /* 0x040fe40000410000 */
[----:B------:R-:W-:Y:S02]  /*15bd0*/  FMUL.FTZ R61, R3, R129 ;  /* 0x00000081033d7220 */ /* 0x000fe40000410000 */
[C---:B------:R-:W-:Y:S03]  /*15be0*/  FMUL.FTZ R62, R0.reuse, R130 ;  /* 0x00000082003e7220 */ /* 0x040fe60000410000 */
[----:B------:R-:W-:Y:S07]  /*15bf0*/  FMUL.FTZ R63, R0, R131 ;  /* 0x00000083003f7220 */ /* 0x000fee0000410000 */
[C---:B-1----:R-:W-:Y:S07]  /*15c00*/  HMMA.16816.F32.BF16 R60, R136.reuse, R72, R60 ;  /* 0x00000048883c723c */ /* 0x042fee000004183c */
[----:B------:R-:W-:Y:S01]  /*15c10*/  F2FP.BF16.PACK_AB R72, R250, R108 ;  /* 0x0000006cfa48723e */ /* 0x000fe200000010ff */
[----:B------:R-:W-:Y:S01]  /*15c20*/  HMMA.16816.F32.BF16 R64, R136, R74, R64 ;  /* 0x0000004a8840723c */ /* 0x000fe20000041840 */
[----:B------:R-:W-:Y:S03]  /*15c30*/  MUFU.EX2 R136, R101 ;  /* 0x0000006500887308 */ /* 0x000fe60000000800 */
[--C-:B---3--:R-:W-:Y:S01]  /*15c40*/  FFMA.FTZ R2, R152, c[0x0][0x2d0], -R149.reuse ;  /* 0x0000b40098027a23 */ /* 0x108fe20000010895 */
[----:B------:R-:W-:Y:S02]  /*15c50*/  F2FP.BF16.PACK_AB R73, R243, R244 ;  /* 0x000000f4f349723e */ /* 0x000fe400000010ff */
[----:B------:R-:W-:Y:S01]  /*15c60*/  IMAD.MOV.U32 R138, RZ, RZ, R176 ;  /* 0x000000ffff8a7224 */ /* 0x000fe200078e00b0 */
[----:B------:R-:W-:Y:S03]  /*15c70*/  MOV R137, R172 ;  /* 0x000000ac00897202 */ /* 0x000fe60000000f00 */
[----:B------:R1:W3:Y:S01]  /*15c80*/  MUFU.EX2 R211, R2 ;  /* 0x0000000200d37308 */ /* 0x0002e20000000800 */
[----:B------:R-:W-:Y:S01]  /*15c90*/  F2FP.BF16.PACK_AB R75, R118, R119 ;  /* 0x00000077764b723e */ /* 0x000fe200000010ff */
[--C-:B------:R-:W-:Y:S01]  /*15ca0*/  FFMA.FTZ R70, R138, c[0x0][0x2d0], -R149.reuse ;  /* 0x0000b4008a467a23 */ /* 0x100fe20000010895 */
[----:B------:R-:W-:Y:S07]  /*15cb0*/  F2FP.BF16.PACK_AB R74, R239, R241 ;  /* 0x000000f1ef4a723e */ /* 0x000fee00000010ff */
[C---:B------:R-:W-:Y:S08]  /*15cc0*/  HMMA.16816.F32.BF16 R4, R72.reuse, R76, R4 ;  /* 0x0000004c4804723c */ /* 0x040ff00000041804 */
[C---:B------:R-:W-:Y:S01]  /*15cd0*/  HMMA.16816.F32.BF16 R8, R72.reuse, R78, R8 ;  /* 0x0000004e4808723c */ /* 0x040fe20000041808 */
[----:B------:R-:W3:Y:S03]  /*15ce0*/  LDSM.16.MT88.4 R76, [R213+0x4900] ;  /* 0x00490000d54c783b */ /* 0x000ee60000004200 */
[--C-:B-1----:R-:W-:Y:S04]  /*15cf0*/  FFMA.FTZ R2, R153, c[0x0][0x2d0], -R148.reuse ;  /* 0x0000b40099027a23 */ /* 0x102fe80000010894 */
[C---:B------:R-:W-:Y:S01]  /*15d00*/  HMMA.16816.F32.BF16 R12, R72.reuse, R80, R12 ;  /* 0x00000050480c723c */ /* 0x040fe2000004180c */
[----:B------:R1:W-:Y:S07]  /*15d10*/  MUFU.EX2 R116, R2 ;  /* 0x0000000200747308 */ /* 0x0003ee0000000800 */
[C---:B------:R-:W-:Y:S01]  /*15d20*/  HMMA.16816.F32.BF16 R16, R72.reuse, R82, R16 ;  /* 0x000000524810723c */ /* 0x040fe20000041810 */
[----:B------:R-:W3:Y:S07]  /*15d30*/  LDSM.16.MT88.4 R80, [R214+0x4900] ;  /* 0x00490000d650783b */ /* 0x000eee0000004200 */
[C---:B------:R-:W-:Y:S08]  /*15d40*/  HMMA.16816.F32.BF16 R20, R72.reuse, R84, R20 ;  /* 0x000000544814723c */ /* 0x040ff00000041814 */
[C---:B------:R-:W-:Y:S01]  /*15d50*/  HMMA.16816.F32.BF16 R24, R72.reuse, R86, R24 ;  /* 0x000000564818723c */ /* 0x040fe20000041818 */
[----:B------:R-:W3:Y:S03]  /*15d60*/  LDSM.16.MT88.4 R84, [R216+0x4900] ;  /* 0x00490000d854783b */ /* 0x000ee60000004200 */
[--C-:B-1----:R-:W-:Y:S04]  /*15d70*/  FFMA.FTZ R2, R154, c[0x0][0x2d0], -R148.reuse ;  /* 0x0000b4009a027a23 */ /* 0x102fe80000010894 */
[C---:B----4-:R-:W-:Y:S01]  /*15d80*/  HMMA.16816.F32.BF16 R28, R72.reuse, R88, R28 ;  /* 0x00000058481c723c */ /* 0x050fe2000004181c */
[----:B------:R1:W4:Y:S07]  /*15d90*/  MUFU.EX2 R205, R2 ;  /* 0x0000000200cd7308 */ /* 0x00032e0000000800 */
[C---:B------:R-:W-:Y:S01]  /*15da0*/  HMMA.16816.F32.BF16 R32, R72.reuse, R90, R32 ;  /* 0x0000005a4820723c */ /* 0x040fe20000041820 */
[----:B------:R-:W4:Y:S07]  /*15db0*/  LDSM.16.MT88.4 R88, [R213+0x1100] ;  /* 0x00110000d558783b */ /* 0x000f2e0000004200 */
[C---:B---3--:R-:W-:Y:S08]  /*15dc0*/  HMMA.16816.F32.BF16 R36, R72.reuse, R76, R36 ;  /* 0x0000004c4824723c */ /* 0x048ff00000041824 */
[C---:B------:R-:W-:Y:S01]  /*15dd0*/  HMMA.16816.F32.BF16 R40, R72.reuse, R78, R40 ;  /* 0x0000004e4828723c */ /* 0x040fe20000041828 */
[----:B------:R-:W3:Y:S03]  /*15de0*/  LDSM.16.MT88.4 R76, [R217+0x1100] ;  /* 0x00110000d94c783b */ /* 0x000ee60000004200 */
[--C-:B-1----:R-:W-:Y:S04]  /*15df0*/  FFMA.FTZ R2, R155, c[0x0][0x2d0], -R149.reuse ;  /* 0x0000b4009b027a23 */ /* 0x102fe80000010895 */
[C---:B------:R-:W-:Y:S01]  /*15e00*/  HMMA.16816.F32.BF16 R44, R72.reuse, R80, R44 ;  /* 0x00000050482c723c */ /* 0x040fe2000004182c */
[----:B------:R1:W-:Y:S07]  /*15e10*/  MUFU.EX2 R203, R2 ;  /* 0x0000000200cb7308 */ /* 0x0003ee0000000800 */
[C---:B------:R-:W-:Y:S01]  /*15e20*/  HMMA.16816.F32.BF16 R48, R72.reuse, R82, R48 ;  /* 0x000000524830723c */ /* 0x040fe20000041830 */
[----:B------:R-:W2:Y:S07]  /*15e30*/  LDSM.16.MT88.4 R80, [R216+0x1100] ;  /* 0x00110000d850783b */ /* 0x000eae0000004200 */
[C---:B------:R-:W-:Y:S08]  /*15e40*/  HMMA.16816.F32.BF16 R52, R72.reuse, R92, R52 ;  /* 0x0000005c4834723c */ /* 0x040ff00000041834 */
[C---:B------:R-:W-:Y:S01]  /*15e50*/  HMMA.16816.F32.BF16 R56, R72.reuse, R94, R56 ;  /* 0x0000005e4838723c */ /* 0x040fe20000041838 */
[----:B------:R-:W-:Y:S03]  /*15e60*/  LDSM.16.MT88.4 R92, [R216+0x5900] ;  /* 0x00590000d85c783b */ /* 0x000fe60000004200 */
[--C-:B-1----:R-:W-:Y:S04]  /*15e70*/  FFMA.FTZ R2, R156, c[0x0][0x2d0], -R149.reuse ;  /* 0x0000b4009c027a23 */ /* 0x102fe80000010895 */
[C---:B------:R-:W-:Y:S01]  /*15e80*/  HMMA.16816.F32.BF16 R60, R72.reuse, R84, R60 ;  /* 0x00000054483c723c */ /* 0x040fe2000004183c */
[----:B------:R1:W1:Y:S07]  /*15e90*/  MUFU.EX2 R127, R2 ;  /* 0x00000002007f7308 */ /* 0x00026e0000000800 */
[----:B------:R-:W-:Y:S01]  /*15ea0*/  HMMA.16816.F32.BF16 R64, R72, R86, R64 ;  /* 0x000000564840723c */ /* 0x000fe20000041840 */
[----:B------:R-:W2:Y:S06]  /*15eb0*/  LDSM.16.MT88.4 R84, [R213+0x5100] ;  /* 0x00510000d554783b */ /* 0x000eac0000004200 */
[----:B------:R-:W-:Y:S02]  /*15ec0*/  F2FP.BF16.PACK_AB R72, R211, R117 ;  /* 0x00000075d348723e */ /* 0x000fe400000010ff */
[----:B----4-:R-:W-:Y:S03]  /*15ed0*/  F2FP.BF16.PACK_AB R73, R205, R116 ;  /* 0x00000074cd49723e */ /* 0x010fe600000010ff */
[--C-:B-1----:R-:W-:Y:S01]  /*15ee0*/  FFMA.FTZ R2, R157, c[0x0][0x2d0], -R148.reuse ;  /* 0x0000b4009d027a23 */ /* 0x102fe20000010894 */
[----:B------:R-:W-:Y:S03]  /*15ef0*/  F2FP.BF16.PACK_AB R74, R127, R203 ;  /* 0x000000cb7f4a723e */ /* 0x000fe600000010ff */
[----:B------:R1:W-:Y:S02]  /*15f00*/  MUFU.EX2 R126, R2 ;  /* 0x00000002007e7308 */ /* 0x0003e40000000800 */
[----:B-1----:R-:W-:Y:S08]  /*15f10*/  FFMA.FTZ R2, R158, c[0x0][0x2d0], -R148 ;  /* 0x0000b4009e027a23 */ /* 0x002ff00000010894 */
[----:B------:R1:W4:Y:S01]  /*15f20*/  MUFU.EX2 R125, R2 ;  /* 0x00000002007d7308 */ /* 0x0003220000000800 */
[----:B-----5:R-:W-:Y:S09]  /*15f30*/  FFMA.FTZ R104, R3, R104, R248 ;  /* 0x0000006803687223 */ /* 0x020ff200000100f8 */
[----:B------:R-:W5:Y:S01]  /*15f40*/  MUFU.EX2 R3, R100 ;  /* 0x0000006400037308 */ /* 0x000f620000000800 */
[--C-:B-1----:R-:W-:Y:S01]  /*15f50*/  FFMA.FTZ R2, R159, c[0x0][0x2d0], -R149.reuse ;  /* 0x0000b4009f027a23 */ /* 0x102fe20000010895 */
[----:B----4-:R-:W-:Y:S08]  /*15f60*/  F2FP.BF16.PACK_AB R75, R125, R126 ;  /* 0x0000007e7d4b723e */ /* 0x010ff000000010ff */
[----:B------:R1:W-:Y:S01]  /*15f70*/  MUFU.EX2 R124, R2 ;  /* 0x00000002007c7308 */ /* 0x0003e20000000800 */
[C---:B------:R-:W-:Y:S08]  /*15f80*/  HMMA.16816.F32.BF16 R4, R72.reuse, R88, R4 ;  /* 0x000000584804723c */ /* 0x040ff00000041804 */
[C---:B------:R-:W-:Y:S01]  /*15f90*/  HMMA.16816.F32.BF16 R8, R72.reuse, R90, R8 ;  /* 0x0000005a4808723c */ /* 0x040fe20000041808 */
[----:B------:R-:W4:Y:S07]  /*15fa0*/  LDSM.16.MT88.4 R88, [R214+0x5100] ;  /* 0x00510000d658783b */ /* 0x000f2e0000004200 */
[C---:B------:R-:W-:Y:S04]  /*15fb0*/  HMMA.16816.F32.BF16 R12, R72.reuse, R96, R12 ;  /* 0x00000060480c723c */ /* 0x040fe8000004180c */
[----:B-1----:R-:W-:Y:S04]  /*15fc0*/  FFMA.FTZ R2, R164, c[0x0][0x2d0], -R149 ;  /* 0x0000b400a4027a23 */ /* 0x002fe80000010895 */
[C---:B------:R-:W-:Y:S01]  /*15fd0*/  HMMA.16816.F32.BF16 R16, R72.reuse, R98, R16 ;  /* 0x000000624810723c */ /* 0x040fe20000041810 */
[----:B------:R1:W1:Y:S01]  /*15fe0*/  MUFU.EX2 R176, R2 ;  /* 0x0000000200b07308 */ /* 0x0002620000000800 */
[----:B------:R-:W-:Y:S06]  /*15ff0*/  LDSM.16.MT88.4 R96, [R214+0x2100] ;  /* 0x00210000d660783b */ /* 0x000fec0000004200 */
[C---:B---3--:R-:W-:Y:S08]  /*16000*/  HMMA.16816.F32.BF16 R20, R72.reuse, R76, R20 ;  /* 0x0000004c4814723c */ /* 0x048ff00000041814 */
[C---:B------:R-:W-:Y:S01]  /*16010*/  HMMA.16816.F32.BF16 R24, R72.reuse, R78, R24 ;  /* 0x0000004e4818723c */ /* 0x040fe20000041818 */
[----:B------:R-:W3:Y:S03]  /*16020*/  LDSM.16.MT88.4 R76, [R217+0x5100] ;  /* 0x00510000d94c783b */ /* 0x000ee60000004200 */
[----:B--2---:R-:W-:Y:S04]  /*16030*/  FFMA.FTZ R0, R0, R135, R167 ;  /* 0x0000008700007223 */ /* 0x004fe800000100a7 */
[C---:B------:R-:W-:Y:S04]  /*16040*/  HMMA.16816.F32.BF16 R28, R72.reuse, R80, R28 ;  /* 0x00000050481c723c */ /* 0x040fe8000004181c */
[----:B-1----:R-:W-:Y:S02]  /*16050*/  FFMA.FTZ R2, R165, c[0x0][0x2d0], -R148 ;  /* 0x0000b400a5027a23 */ /* 0x002fe40000010894 */
[----:B------:R-:W-:Y:S01]  /*16060*/  FADD.FTZ R0, R133, R0 ;  /* 0x0000000085007221 */ /* 0x000fe20000010000 */
[----:B-----5:R-:W-:Y:S01]  /*16070*/  F2FP.BF16.PACK_AB R133, R136, R3 ;  /* 0x000000038885723e */ /* 0x020fe200000010ff */
[C---:B------:R-:W-:Y:S01]  /*16080*/  HMMA.16816.F32.BF16 R32, R72.reuse, R82, R32 ;  /* 0x000000524820723c */ /* 0x040fe20000041820 */
[----:B------:R1:W-:Y:S01]  /*16090*/  MUFU.EX2 R107, R2 ;  /* 0x00000002006b7308 */ /* 0x0003e20000000800 */
[----:B------:R-:W2:Y:S02]  /*160a0*/  LDSM.16.MT88.4 R80, [R216+0x5100] ;  /* 0x00510000d850783b */ /* 0x000ea40000004200 */
[----:B------:R-:W-:Y:S04]  /*160b0*/  FADD.FTZ R0, R111, R0 ;  /* 0x000000006f007221 */ /* 0x000fe80000010000 */
[C---:B------:R-:W-:Y:S04]  /*160c0*/  HMMA.16816.F32.BF16 R36, R72.reuse, R84, R36 ;  /* 0x000000544824723c */ /* 0x040fe80000041824 */
[----:B------:R-:W-:Y:S04]  /*160d0*/  FADD.FTZ R0, R109, R0 ;  /* 0x000000006d007221 */ /* 0x000fe80000010000 */
[C---:B------:R-:W-:Y:S01]  /*160e0*/  HMMA.16816.F32.BF16 R40, R72.reuse, R86, R40 ;  /* 0x000000564828723c */ /* 0x040fe20000041828 */
[----:B------:R-:W5:Y:S03]  /*160f0*/  LDSM.16.MT88.4 R84, [R213+0x1900] ;  /* 0x00190000d554783b */ /* 0x000f660000004200 */
[----:B------:R-:W-:Y:S04]  /*16100*/  FADD.FTZ R0, R244, R0 ;  /* 0x00000000f4007221 */ /* 0x000fe80000010000 */
[C---:B----4-:R-:W-:Y:S04]  /*16110*/  HMMA.16816.F32.BF16 R44, R72.reuse, R88, R44 ;  /* 0x00000058482c723c */ /* 0x050fe8000004182c */
[----:B-1----:R-:W-:Y:S02]  /*16120*/  FFMA.FTZ R2, R166, c[0x0][0x2d0], -R148 ;  /* 0x0000b400a6027a23 */ /* 0x002fe40000010894 */
[----:B------:R-:W-:Y:S02]  /*16130*/  FADD.FTZ R0, R243, R0 ;  /* 0x00000000f3007221 */ /* 0x000fe40000010000 */
[C---:B------:R-:W-:Y:S01]  /*16140*/  HMMA.16816.F32.BF16 R48, R72.reuse, R90, R48 ;  /* 0x0000005a4830723c */ /* 0x040fe20000041830 */
[----:B------:R1:W4:Y:S01]  /*16150*/  MUFU.EX2 R172, R2 ;  /* 0x0000000200ac7308 */ /* 0x0003220000000800 */
[----:B------:R-:W5:Y:S02]  /*16160*/  LDSM.16.MT88.4 R88, [R214+0x1900] ;  /* 0x00190000d658783b */ /* 0x000f640000004200 */
[----:B------:R-:W-:Y:S04]  /*16170*/  FADD.FTZ R0, R119, R0 ;  /* 0x0000000077007221 */ /* 0x000fe80000010000 */
[C---:B---3--:R-:W-:Y:S04]  /*16180*/  HMMA.16816.F32.BF16 R52, R72.reuse, R76, R52 ;  /* 0x0000004c4834723c */ /* 0x048fe80000041834 */
[----:B------:R-:W-:Y:S04]  /*16190*/  FADD.FTZ R0, R118, R0 ;  /* 0x0000000076007221 */ /* 0x000fe80000010000 */
[C---:B------:R-:W-:Y:S01]  /*161a0*/  HMMA.16816.F32.BF16 R56, R72.reuse, R78, R56 ;  /* 0x0000004e4838723c */ /* 0x040fe20000041838 */
[----:B------:R-:W3:Y:S03]  /*161b0*/  LDSM.16.MT88.4 R76, [R217+0x1900] ;  /* 0x00190000d94c783b */ /* 0x000ee60000004200 */
[----:B------:R-:W-:Y:S04]  /*161c0*/  FADD.FTZ R0, R116, R0 ;  /* 0x0000000074007221 */ /* 0x000fe80000010000 */
[C---:B--2---:R-:W-:Y:S04]  /*161d0*/  HMMA.16816.F32.BF16 R60, R72.reuse, R80, R60 ;  /* 0x00000050483c723c */ /* 0x044fe8000004183c */
[--C-:B-1----:R-:W-:Y:S02]  /*161e0*/  FFMA.FTZ R2, R168, c[0x0][0x2d0], -R149.reuse ;  /* 0x0000b400a8027a23 */ /* 0x102fe40000010895 */
[----:B------:R-:W-:Y:S02]  /*161f0*/  FADD.FTZ R0, R205, R0 ;  /* 0x00000000cd007221 */ /* 0x000fe40000010000 */
[----:B------:R-:W-:Y:S01]  /*16200*/  HMMA.16816.F32.BF16 R64, R72, R82, R64 ;  /* 0x000000524840723c */ /* 0x000fe20000041840 */
[----:B------:R1:W2:Y:S01]  /*16210*/  MUFU.EX2 R166, R2 ;  /* 0x0000000200a67308 */ /* 0x0002a20000000800 */
[----:B------:R-:W3:Y:S02]  /*16220*/  LDSM.16.MT88.4 R80, [R216+0x1900] ;  /* 0x00190000d850783b */ /* 0x000ee40000004200 */
[----:B------:R-:W-:Y:S03]  /*16230*/  FADD.FTZ R0, R126, R0 ;  /* 0x000000007e007221 */ /* 0x000fe60000010000 */
[----:B------:R-:W-:Y:S01]  /*16240*/  F2FP.BF16.PACK_AB R72, R176, R124 ;  /* 0x0000007cb048723e */ /* 0x000fe200000010ff */
[----:B------:R-:W-:Y:S01]  /*16250*/  FADD.FTZ R0, R125, R0 ;  /* 0x000000007d007221 */ /* 0x000fe20000010000 */
[C---:B----4-:R-:W-:Y:S03]  /*16260*/  F2FP.BF16.PACK_AB R73, R172.reuse, R107 ;  /* 0x0000006bac49723e */ /* 0x050fe600000010ff */
[----:B------:R-:W-:Y:S04]  /*16270*/  FADD.FTZ R0, R107, R0 ;  /* 0x000000006b007221 */ /* 0x000fe80000010000 */
[----:B------:R-:W-:Y:S02]  /*16280*/  FADD.FTZ R0, R172, R0 ;  /* 0x00000000ac007221 */ /* 0x000fe40000010000 */
[--C-:B-1----:R-:W-:Y:S01]  /*16290*/  FFMA.FTZ R2, R169, c[0x0][0x2d0], -R148.reuse ;  /* 0x0000b400a9027a23 */ /* 0x102fe20000010894 */
[----:B--2---:R-:W-:Y:S03]  /*162a0*/  F2FP.BF16.PACK_AB R74, R166, R106 ;  /* 0x0000006aa64a723e */ /* 0x004fe600000010ff */
[----:B------:R1:W2:Y:S02]  /*162b0*/  MUFU.EX2 R105, R2 ;  /* 0x0000000200697308 */ /* 0x0002a40000000800 */
[----:B-1----:R-:W-:Y:S02]  /*162c0*/  FFMA.FTZ R2, R170, c[0x0][0x2d0], -R148 ;  /* 0x0000b400aa027a23 */ /* 0x002fe40000010894 */
[----:B--2---:R-:W-:Y:S06]  /*162d0*/  FADD.FTZ R0, R105, R0 ;  /* 0x0000000069007221 */ /* 0x004fec0000010000 */
[----:B------:R1:W2:Y:S02]  /*162e0*/  MUFU.EX2 R165, R2 ;  /* 0x0000000200a57308 */ /* 0x0002a40000000800 */
[--C-:B-1----:R-:W-:Y:S01]  /*162f0*/  FFMA.FTZ R2, R171, c[0x0][0x2d0], -R149.reuse ;  /* 0x0000b400ab027a23 */ /* 0x102fe20000010895 */
[C---:B--2---:R-:W-:Y:S01]  /*16300*/  F2FP.BF16.PACK_AB R75, R165.reuse, R105 ;  /* 0x00000069a54b723e */ /* 0x044fe200000010ff */
[----:B------:R-:W-:Y:S06]  /*16310*/  FADD.FTZ R0, R165, R0 ;  /* 0x00000000a5007221 */ /* 0x000fec0000010000 */
[----:B------:R1:W-:Y:S01]  /*16320*/  MUFU.EX2 R159, R2 ;  /* 0x00000002009f7308 */ /* 0x0003e20000000800 */
[C---:B-----5:R-:W-:Y:S08]  /*16330*/  HMMA.16816.F32.BF16 R4, R72.reuse, R84, R4 ;  /* 0x000000544804723c */ /* 0x060ff00000041804 */
[C---:B------:R-:W-:Y:S01]  /*16340*/  HMMA.16816.F32.BF16 R8, R72.reuse, R86, R8 ;  /* 0x000000564808723c */ /* 0x040fe20000041808 */
[----:B------:R-:W2:Y:S07]  /*16350*/  LDSM.16.MT88.4 R84, [R213+0x5900] ;  /* 0x00590000d554783b */ /* 0x000eae0000004200 */
[C---:B------:R-:W-:Y:S04]  /*16360*/  HMMA.16816.F32.BF16 R12, R72.reuse, R88, R12 ;  /* 0x00000058480c723c */ /* 0x040fe8000004180c */
        /* <DEDUP_REMOVED lines=8> */
[--C-:B-1----:R-:W-:Y:S04]  /*163f0*/  FFMA.FTZ R2, R174, c[0x0][0x2d0], -R148.reuse ;  /* 0x0000b400ae027a23 */ /* 0x102fe80000010894 */
[C---:B------:R-:W-:Y:S01]  /*16400*/  HMMA.16816.F32.BF16 R32, R72.reuse, R82, R32 ;  /* 0x000000524820723c */ /* 0x040fe20000041820 */
[----:B------:R1:W5:Y:S01]  /*16410*/  MUFU.EX2 R115, R2 ;  /* 0x0000000200737308 */ /* 0x0003620000000800 */
[----:B------:R-:W3:Y:S06]  /*16420*/  LDSM.16.MT88.4 R80, [R213+0x2100] ;  /* 0x00210000d550783b */ /* 0x000eec0000004200 */
[C---:B--2---:R-:W-:Y:S08]  /*16430*/  HMMA.16816.F32.BF16 R36, R72.reuse, R84, R36 ;  /* 0x000000544824723c */ /* 0x044ff00000041824 */
[C---:B------:R-:W-:Y:S01]  /*16440*/  HMMA.16816.F32.BF16 R40, R72.reuse, R86, R40 ;  /* 0x000000564828723c */ /* 0x040fe20000041828 */
[----:B------:R-:W2:Y:S07]  /*16450*/  LDSM.16.MT88.4 R84, [R217+0x2100] ;  /* 0x00210000d954783b */ /* 0x000eae0000004200 */
[C---:B----4-:R-:W-:Y:S04]  /*16460*/  HMMA.16816.F32.BF16 R44, R72.reuse, R88, R44 ;  /* 0x00000058482c723c */ /* 0x050fe8000004182c */
[----:B-1----:R-:W-:Y:S02]  /*16470*/  FFMA.FTZ R2, R175, c[0x0][0x2d0], -R148 ;  /* 0x0000b400af027a23 */ /* 0x002fe40000010894 */
[----:B-----5:R-:W-:Y:S02]  /*16480*/  FADD.FTZ R0, R115, R0 ;  /* 0x0000000073007221 */ /* 0x020fe40000010000 */
[C---:B------:R-:W-:Y:S01]  /*16490*/  HMMA.16816.F32.BF16 R48, R72.reuse, R90, R48 ;  /* 0x0000005a4830723c */ /* 0x040fe20000041830 */
[----:B------:R1:W4:Y:S01]  /*164a0*/  MUFU.EX2 R114, R2 ;  /* 0x0000000200727308 */ /* 0x0003220000000800 */
[----:B------:R-:W-:Y:S06]  /*164b0*/  LDSM.16.MT88.4 R88, [R214+0x6100] ;  /* 0x00610000d658783b */ /* 0x000fec0000004200 */
[C---:B---3--:R-:W-:Y:S08]  /*164c0*/  HMMA.16816.F32.BF16 R52, R72.reuse, R76, R52 ;  /* 0x0000004c4834723c */ /* 0x048ff00000041834 */
[C---:B------:R-:W-:Y:S01]  /*164d0*/  HMMA.16816.F32.BF16 R56, R72.reuse, R78, R56 ;  /* 0x0000004e4838723c */ /* 0x040fe20000041838 */
[----:B------:R-:W3:Y:S07]  /*164e0*/  LDSM.16.MT88.4 R76, [R216+0x2100] ;  /* 0x00210000d84c783b */ /* 0x000eee0000004200 */
[C---:B------:R-:W-:Y:S04]  /*164f0*/  HMMA.16816.F32.BF16 R60, R72.reuse, R92, R60 ;  /* 0x0000005c483c723c */ /* 0x040fe8000004183c */
[--C-:B-1----:R-:W-:Y:S02]  /*16500*/  FFMA.FTZ R2, R177, c[0x0][0x2d0], -R149.reuse ;  /* 0x0000b400b1027a23 */ /* 0x102fe40000010895 */
[----:B----4-:R-:W-:Y:S02]  /*16510*/  FADD.FTZ R0, R114, R0 ;  /* 0x0000000072007221 */ /* 0x010fe40000010000 */
[----:B------:R-:W-:Y:S01]  /*16520*/  HMMA.16816.F32.BF16 R64, R72, R94, R64 ;  /* 0x0000005e4840723c */ /* 0x000fe20000041840 */
[----:B------:R1:W-:Y:S01]  /*16530*/  MUFU.EX2 R113, R2 ;  /* 0x0000000200717308 */ /* 0x0003e20000000800 */
[----:B------:R-:W-:Y:S05]  /*16540*/  LDSM.16.MT88.4 R92, [R216+0x6100] ;  /* 0x00610000d85c783b */ /* 0x000fea0000004200 */
[----:B------:R-:W-:Y:S02]  /*16550*/  F2FP.BF16.PACK_AB R72, R164, R159 ;  /* 0x0000009fa448723e */ /* 0x000fe400000010ff */
[----:B------:R-:W-:Y:S03]  /*16560*/  F2FP.BF16.PACK_AB R73, R114, R115 ;  /* 0x000000737249723e */ /* 0x000fe600000010ff */
[--C-:B-1----:R-:W-:Y:S04]  /*16570*/  FFMA.FTZ R2, R178, c[0x0][0x2d0], -R149.reuse ;  /* 0x0000b400b2027a23 */ /* 0x102fe80000010895 */
[----:B------:R1:W4:Y:S02]  /*16580*/  MUFU.EX2 R158, R2 ;  /* 0x00000002009e7308 */ /* 0x0003240000000800 */
[--C-:B-1----:R-:W-:Y:S01]  /*16590*/  FFMA.FTZ R2, R179, c[0x0][0x2d0], -R148.reuse ;  /* 0x0000b400b3027a23 */ /* 0x102fe20000010894 */
[----:B----4-:R-:W-:Y:S07]  /*165a0*/  F2FP.BF16.PACK_AB R74, R158, R113 ;  /* 0x000000719e4a723e */ /* 0x010fee00000010ff */
[----:B------:R1:W4:Y:S02]  /*165b0*/  MUFU.EX2 R112, R2 ;  /* 0x0000000200707308 */ /* 0x0003240000000800 */
[----:B-1----:R-:W-:Y:S02]  /*165c0*/  FFMA.FTZ R2, R201, c[0x0][0x2d0], -R148 ;  /* 0x0000b400c9027a23 */ /* 0x002fe40000010894 */
[----:B----4-:R-:W-:Y:S06]  /*165d0*/  FADD.FTZ R0, R112, R0 ;  /* 0x0000000070007221 */ /* 0x010fec0000010000 */
[----:B------:R1:W4:Y:S02]  /*165e0*/  MUFU.EX2 R157, R2 ;  /* 0x00000002009d7308 */ /* 0x0003240000000800 */
[--C-:B-1----:R-:W-:Y:S01]  /*165f0*/  FFMA.FTZ R2, R202, c[0x0][0x2d0], -R149.reuse ;  /* 0x0000b400ca027a23 */ /* 0x102fe20000010895 */
[C---:B----4-:R-:W-:Y:S01]  /*16600*/  F2FP.BF16.PACK_AB R75, R157.reuse, R112 ;  /* 0x000000709d4b723e */ /* 0x050fe200000010ff */
[----:B------:R-:W-:Y:S06]  /*16610*/  FADD.FTZ R0, R157, R0 ;  /* 0x000000009d007221 */ /* 0x000fec0000010000 */
[----:B------:R1:W-:Y:S01]  /*16620*/  MUFU.EX2 R156, R2 ;  /* 0x00000002009c7308 */ /* 0x0003e20000000800 */
[C---:B------:R-:W-:Y:S08]  /*16630*/  HMMA.16816.F32.BF16 R4, R72.reuse, R80, R4 ;  /* 0x000000504804723c */ /* 0x040ff00000041804 */
[C---:B------:R-:W-:Y:S01]  /*16640*/  HMMA.16816.F32.BF16 R8, R72.reuse, R82, R8 ;  /* 0x000000524808723c */ /* 0x040fe20000041808 */
[----:B------:R-:W4:Y:S07]  /*16650*/  LDSM.16.MT88.4 R80, [R213+0x6100] ;  /* 0x00610000d550783b */ /* 0x000f2e0000004200 */
[C---:B------:R-:W-:Y:S04]  /*16660*/  HMMA.16816.F32.BF16 R12, R72.reuse, R96, R12 ;  /* 0x00000060480c723c */ /* 0x040fe8000004180c */
[--C-:B-1----:R-:W-:Y:S04]  /*16670*/  FFMA.FTZ R2, R204, c[0x0][0x2d0], -R149.reuse ;  /* 0x0000b400cc027a23 */ /* 0x102fe80000010895 */
[C---:B------:R-:W-:Y:S01]  /*16680*/  HMMA.16816.F32.BF16 R16, R72.reuse, R98, R16 ;  /* 0x000000624810723c */ /* 0x040fe20000041810 */
[----:B------:R1:W-:Y:S01]  /*16690*/  MUFU.EX2 R155, R2 ;  /* 0x00000002009b7308 */ /* 0x0003e20000000800 */
[----:B------:R-:W-:Y:S06]  /*166a0*/  LDSM.16.MT88.4 R96, [R217+0x2900] ;  /* 0x00290000d960783b */ /* 0x000fec0000004200 */
[C---:B--2---:R-:W-:Y:S08]  /*166b0*/  HMMA.16816.F32.BF16 R20, R72.reuse, R84, R20 ;  /* 0x000000544814723c */ /* 0x044ff00000041814 */
[C---:B------:R-:W-:Y:S01]  /*166c0*/  HMMA.16816.F32.BF16 R24, R72.reuse, R86, R24 ;  /* 0x000000564818723c */ /* 0x040fe20000041818 */
[----:B------:R-:W2:Y:S07]  /*166d0*/  LDSM.16.MT88.4 R84, [R217+0x6100] ;  /* 0x00610000d954783b */ /* 0x000eae0000004200 */
[C---:B---3--:R-:W-:Y:S04]  /*166e0*/  HMMA.16816.F32.BF16 R28, R72.reuse, R76, R28 ;  /* 0x0000004c481c723c */ /* 0x048fe8000004181c */
[--C-:B-1----:R-:W-:Y:S04]  /*166f0*/  FFMA.FTZ R2, R207, c[0x0][0x2d0], -R148.reuse ;  /* 0x0000b400cf027a23 */ /* 0x102fe80000010894 */
[C---:B------:R-:W-:Y:S01]  /*16700*/  HMMA.16816.F32.BF16 R32, R72.reuse, R78, R32 ;  /* 0x0000004e4820723c */ /* 0x040fe20000041820 */
[----:B------:R1:W3:Y:S01]  /*16710*/  MUFU.EX2 R123, R2 ;  /* 0x00000002007b7308 */ /* 0x0002e20000000800 */
[----:B------:R-:W5:Y:S06]  /*16720*/  LDSM.16.MT88.4 R76, [R213+0x2900] ;  /* 0x00290000d54c783b */ /* 0x000f6c0000004200 */
[C---:B----4-:R-:W-:Y:S08]  /*16730*/  HMMA.16816.F32.BF16 R36, R72.reuse, R80, R36 ;  /* 0x000000504824723c */ /* 0x050ff00000041824 */
[C---:B------:R-:W-:Y:S01]  /*16740*/  HMMA.16816.F32.BF16 R40, R72.reuse, R82, R40 ;  /* 0x000000524828723c */ /* 0x040fe20000041828 */
[----:B------:R-:W4:Y:S07]  /*16750*/  LDSM.16.MT88.4 R80, [R214+0x2900] ;  /* 0x00290000d650783b */ /* 0x000f2e0000004200 */
[C---:B------:R-:W-:Y:S04]  /*16760*/  HMMA.16816.F32.BF16 R44, R72.reuse, R88, R44 ;  /* 0x00000058482c723c */ /* 0x040fe8000004182c */
[----:B-1----:R-:W-:Y:S02]  /*16770*/  FFMA.FTZ R2, R206, c[0x0][0x2d0], -R148 ;  /* 0x0000b400ce027a23 */ /* 0x002fe40000010894 */
[----:B---3--:R-:W-:Y:S02]  /*16780*/  FADD.FTZ R0, R123, R0 ;  /* 0x000000007b007221 */ /* 0x008fe40000010000 */
[C---:B------:R-:W-:Y:S01]  /*16790*/  HMMA.16816.F32.BF16 R48, R72.reuse, R90, R48 ;  /* 0x0000005a4830723c */ /* 0x040fe20000041830 */
[----:B------:R1:W3:Y:S01]  /*167a0*/  MUFU.EX2 R122, R2 ;  /* 0x00000002007a7308 */ /* 0x0002e20000000800 */
[----:B------:R-:W-:Y:S06]  /*167b0*/  LDSM.16.MT88.4 R88, [R213+0x6900] ;  /* 0x00690000d558783b */ /* 0x000fec0000004200 */
[C---:B--2---:R-:W-:Y:S08]  /*167c0*/  HMMA.16816.F32.BF16 R52, R72.reuse, R84, R52 ;  /* 0x000000544834723c */ /* 0x044ff00000041834 */
[C---:B------:R-:W-:Y:S01]  /*167d0*/  HMMA.16816.F32.BF16 R56, R72.reuse, R86, R56 ;  /* 0x000000564838723c */ /* 0x040fe20000041838 */
[----:B------:R-:W2:Y:S07]  /*167e0*/  LDSM.16.MT88.4 R84, [R216+0x2900] ;  /* 0x00290000d854783b */ /* 0x000eae0000004200 */
[C---:B------:R-:W-:Y:S04]  /*167f0*/  HMMA.16816.F32.BF16 R60, R72.reuse, R92, R60 ;  /* 0x0000005c483c723c */ /* 0x040fe8000004183c */
[--C-:B-1----:R-:W-:Y:S02]  /*16800*/  FFMA.FTZ R2, R209, c[0x0][0x2d0], -R149.reuse ;  /* 0x0000b400d1027a23 */ /* 0x102fe40000010895 */
[C---:B---3--:R-:W-:Y:S02]  /*16810*/  FADD.FTZ R0, R122.reuse, R0 ;  /* 0x000000007a007221 */ /* 0x048fe40000010000 */
        /* <DEDUP_REMOVED lines=9> */
[----:B------:R1:W3:Y:S02]  /*168b0*/  MUFU.EX2 R120, R2 ;  /* 0x0000000200787308 */ /* 0x0002e40000000800 */
[----:B-1----:R-:W-:Y:S02]  /*168c0*/  FFMA.FTZ R2, R237, c[0x0][0x2d0], -R148 ;  /* 0x0000b400ed027a23 */ /* 0x002fe40000010894 */
[----:B---3--:R-:W-:Y:S06]  /*168d0*/  FADD.FTZ R0, R120, R0 ;  /* 0x0000000078007221 */ /* 0x008fec0000010000 */
[----:B------:R1:W3:Y:S02]  /*168e0*/  MUFU.EX2 R153, R2 ;  /* 0x0000000200997308 */ /* 0x0002e40000000800 */
[--C-:B-1----:R-:W-:Y:S01]  /*168f0*/  FFMA.FTZ R2, R245, c[0x0][0x2d0], -R149.reuse ;  /* 0x0000b400f5027a23 */ /* 0x102fe20000010895 */
[C---:B---3--:R-:W-:Y:S01]  /*16900*/  F2FP.BF16.PACK_AB R75, R153.reuse, R120 ;  /* 0x00000078994b723e */ /* 0x048fe200000010ff */
[----:B------:R-:W-:Y:S06]  /*16910*/  FADD.FTZ R0, R153, R0 ;  /* 0x0000000099007221 */ /* 0x000fec0000010000 */
[----:B------:R1:W-:Y:S01]  /*16920*/  MUFU.EX2 R152, R2 ;  /* 0x0000000200987308 */ /* 0x0003e20000000800 */
[C---:B-----5:R-:W-:Y:S08]  /*16930*/  HMMA.16816.F32.BF16 R4, R72.reuse, R76, R4 ;  /* 0x0000004c4804723c */ /* 0x060ff00000041804 */
[C---:B------:R-:W-:Y:S01]  /*16940*/  HMMA.16816.F32.BF16 R8, R72.reuse, R78, R8 ;  /* 0x0000004e4808723c */ /* 0x040fe20000041808 */
[----:B------:R-:W3:Y:S07]  /*16950*/  LDSM.16.MT88.4 R76, [R214+0x6900] ;  /* 0x00690000d64c783b */ /* 0x000eee0000004200 */
[C---:B----4-:R-:W-:Y:S04]  /*16960*/  HMMA.16816.F32.BF16 R12, R72.reuse, R80, R12 ;  /* 0x00000050480c723c */ /* 0x050fe8000004180c */
        /* <DEDUP_REMOVED lines=14> */
[----:B------:R-:W-:Y:S07]  /*16a50*/  LDSM.16.MT88.4 R88, [R217+0x3100] ;  /* 0x00310000d958783b */ /* 0x000fee0000004200 */
[C---:B---3--:R-:W-:Y:S04]  /*16a60*/  HMMA.16816.F32.BF16 R44, R72.reuse, R76, R44 ;  /* 0x0000004c482c723c */ /* 0x048fe8000004182c */
[----:B-1----:R-:W-:Y:S02]  /*16a70*/  FFMA.FTZ R2, R240, c[0x0][0x2d0], -R148 ;  /* 0x0000b400f0027a23 */ /* 0x002fe40000010894 */
[----:B--2---:R-:W-:Y:S02]  /*16a80*/  FADD.FTZ R0, R131, R0 ;  /* 0x0000000083007221 */ /* 0x004fe40000010000 */
[C---:B------:R-:W-:Y:S01]  /*16a90*/  HMMA.16816.F32.BF16 R48, R72.reuse, R78, R48 ;  /* 0x0000004e4830723c */ /* 0x040fe20000041830 */
[----:B------:R1:W2:Y:S01]  /*16aa0*/  MUFU.EX2 R130, R2 ;  /* 0x0000000200827308 */ /* 0x0002a20000000800 */
[----:B------:R-:W3:Y:S06]  /*16ab0*/  LDSM.16.MT88.4 R76, [R213+0x3100] ;  /* 0x00310000d54c783b */ /* 0x000eec0000004200 */
[C---:B----4-:R-:W-:Y:S08]  /*16ac0*/  HMMA.16816.F32.BF16 R52, R72.reuse, R80, R52 ;  /* 0x000000504834723c */ /* 0x050ff00000041834 */
[C---:B------:R-:W-:Y:S01]  /*16ad0*/  HMMA.16816.F32.BF16 R56, R72.reuse, R82, R56 ;  /* 0x000000524838723c */ /* 0x040fe20000041838 */
[----:B------:R-:W4:Y:S07]  /*16ae0*/  LDSM.16.MT88.4 R80, [R214+0x3100] ;  /* 0x00310000d650783b */ /* 0x000f2e0000004200 */
[C---:B-----5:R-:W-:Y:S04]  /*16af0*/  HMMA.16816.F32.BF16 R60, R72.reuse, R84, R60 ;  /* 0x00000054483c723c */ /* 0x060fe8000004183c */
[--C-:B-1----:R-:W-:Y:S02]  /*16b00*/  FFMA.FTZ R2, R249, c[0x0][0x2d0], -R149.reuse ;  /* 0x0000b400f9027a23 */ /* 0x102fe40000010895 */
[C---:B--2---:R-:W-:Y:S02]  /*16b10*/  FADD.FTZ R0, R130.reuse, R0 ;  /* 0x0000000082007221 */ /* 0x044fe40000010000 */
[----:B------:R-:W-:Y:S01]  /*16b20*/  HMMA.16816.F32.BF16 R64, R72, R86, R64 ;  /* 0x000000564840723c */ /* 0x000fe20000041840 */
[----:B------:R1:W-:Y:S01]  /*16b30*/  MUFU.EX2 R129, R2 ;  /* 0x0000000200817308 */ /* 0x0003e20000000800 */
[----:B------:R-:W2:Y:S05]  /*16b40*/  LDSM.16.MT88.4 R84, [R213+0x7100] ;  /* 0x00710000d554783b */ /* 0x000eaa0000004200 */
[----:B------:R-:W-:Y:S02]  /*16b50*/  F2FP.BF16.PACK_AB R72, R151, R152 ;  /* 0x000000989748723e */ /* 0x000fe400000010ff */
[----:B------:R-:W-:Y:S03]  /*16b60*/  F2FP.BF16.PACK_AB R73, R130, R131 ;  /* 0x000000838249723e */ /* 0x000fe600000010ff */
[--C-:B-1----:R-:W-:Y:S04]  /*16b70*/  FFMA.FTZ R2, R252, c[0x0][0x2d0], -R149.reuse ;  /* 0x0000b400fc027a23 */ /* 0x102fe80000010895 */
[----:B------:R1:W5:Y:S02]  /*16b80*/  MUFU.EX2 R150, R2 ;  /* 0x0000000200967308 */ /* 0x0003640000000800 */
[--C-:B-1----:R-:W-:Y:S01]  /*16b90*/  FFMA.FTZ R2, R242, c[0x0][0x2d0], -R148.reuse ;  /* 0x0000b400f2027a23 */ /* 0x102fe20000010894 */
[----:B-----5:R-:W-:Y:S07]  /*16ba0*/  F2FP.BF16.PACK_AB R74, R150, R129 ;  /* 0x00000081964a723e */ /* 0x020fee00000010ff */
[----:B------:R1:W5:Y:S02]  /*16bb0*/  MUFU.EX2 R128, R2 ;  /* 0x0000000200807308 */ /* 0x0003640000000800 */
[----:B-1----:R-:W-:Y:S02]  /*16bc0*/  FFMA.FTZ R2, R246, c[0x0][0x2d0], -R148 ;  /* 0x0000b400f6027a23 */ /* 0x002fe40000010894 */
[----:B-----5:R-:W-:Y:S06]  /*16bd0*/  FADD.FTZ R0, R128, R0 ;  /* 0x0000000080007221 */ /* 0x020fec0000010000 */
[----:B------:R-:W1:Y:S02]  /*16be0*/  MUFU.EX2 R139, R2 ;  /* 0x00000002008b7308 */ /* 0x000e640000000800 */
[----:B-1----:R-:W-:Y:S01]  /*16bf0*/  F2FP.BF16.PACK_AB R75, R139, R128 ;  /* 0x000000808b4b723e */ /* 0x002fe200000010ff */
[--C-:B------:R-:W-:Y:S02]  /*16c00*/  FFMA.FTZ R2, R137, c[0x0][0x2d0], -R149.reuse ;  /* 0x0000b40089027a23 */ /* 0x100fe40000010895 */
[----:B------:R-:W-:Y:S05]  /*16c10*/  FFMA.FTZ R149, R103, c[0x0][0x2d0], -R149 ;  /* 0x0000b40067957a23 */ /* 0x000fea0000010895 */
[----:B------:R-:W-:Y:S01]  /*16c20*/  MUFU.EX2 R137, R70 ;  /* 0x0000004600897308 */ /* 0x000fe20000000800 */
[--C-:B------:R-:W-:Y:S01]  /*16c30*/  FFMA.FTZ R103, R251, c[0x0][0x2d0], -R148.reuse ;  /* 0x0000b400fb677a23 */ /* 0x100fe20000010894 */
[C---:B---3--:R-:W-:Y:S03]  /*16c40*/  HMMA.16816.F32.BF16 R4, R72.reuse, R76, R4 ;  /* 0x0000004c4804723c */ /* 0x048fe60000041804 */
[----:B------:R-:W-:Y:S02]  /*16c50*/  FFMA.FTZ R148, R71, c[0x0][0x2d0], -R148 ;  /* 0x0000b40047947a23 */ /* 0x000fe40000010894 */
[----:B------:R-:W-:Y:S03]  /*16c60*/  FADD.FTZ R0, R139, R0 ;  /* 0x000000008b007221 */ /* 0x000fe60000010000 */
[----:B------:R-:W-:Y:S01]  /*16c70*/  MUFU.EX2 R71, R102 ;  /* 0x0000006600477308 */ /* 0x000fe20000000800 */
[C---:B------:R-:W-:Y:S01]  /*16c80*/  HMMA.16816.F32.BF16 R8, R72.reuse, R78, R8 ;  /* 0x0000004e4808723c */ /* 0x040fe20000041808 */
[----:B------:R-:W1:Y:S02]  /*16c90*/  LDSM.16.MT88.4 R76, [R217+0x7100] ;  /* 0x00710000d94c783b */ /* 0x000e640000004200 */
[----:B------:R-:W-:Y:S05]  /*16ca0*/  FADD.FTZ R3, R3, R0 ;  /* 0x0000000003037221 */ /* 0x000fea0000010000 */
[C---:B----4-:R-:W-:Y:S01]  /*16cb0*/  HMMA.16816.F32.BF16 R12, R72.reuse, R80, R12 ;  /* 0x00000050480c723c */ /* 0x050fe2000004180c */
[----:B------:R3:W-:Y:S03]  /*16cc0*/  MUFU.EX2 R70, R103 ;  /* 0x0000006700467308 */ /* 0x0007e60000000800 */
[----:B------:R-:W-:Y:S04]  /*16cd0*/  FADD.FTZ R3, R136, R3 ;  /* 0x0000000388037221 */ /* 0x000fe80000010000 */
[C---:B------:R-:W-:Y:S01]  /*16ce0*/  HMMA.16816.F32.BF16 R16, R72.reuse, R82, R16 ;  /* 0x000000524810723c */ /* 0x040fe20000041810 */
[----:B------:R-:W4:Y:S02]  /*16cf0*/  LDSM.16.MT88.4 R80, [R216+0x7100] ;  /* 0x00710000d850783b */ /* 0x000f240000004200 */
[----:B------:R-:W-:Y:S05]  /*16d00*/  MUFU.EX2 R149, R149 ;  /* 0x0000009500957308 */ /* 0x000fea0000000800 */
[C---:B------:R-:W-:Y:S05]  /*16d10*/  HMMA.16816.F32.BF16 R20, R72.reuse, R88, R20 ;  /* 0x000000584814723c */ /* 0x040fea0000041814 */
[----:B------:R-:W5:Y:S03]  /*16d20*/  MUFU.EX2 R148, R148 ;  /* 0x0000009400947308 */ /* 0x000f660000000800 */
[C---:B------:R-:W-:Y:S01]  /*16d30*/  HMMA.16816.F32.BF16 R24, R72.reuse, R90, R24 ;  /* 0x0000005a4818723c */ /* 0x040fe20000041818 */
[----:B------:R-:W-:Y:S06]  /*16d40*/  LDSM.16.MT88.4 R88, [R214+0x3900] ;  /* 0x00390000d658783b */ /* 0x000fec0000004200 */
[----:B------:R1:W1:Y:S01]  /*16d50*/  MUFU.EX2 R138, R2 ;  /* 0x00000002008a7308 */ /* 0x0002620000000800 */
[C---:B------:R-:W-:Y:S01]  /*16d60*/  HMMA.16816.F32.BF16 R28, R72.reuse, R92, R28 ;  /* 0x0000005c481c723c */ /* 0x040fe2000004181c */
[----:B---3--:R-:W-:Y:S07]  /*16d70*/  LDSM.16.MT88.4 R100, [R216+0x3900] ;  /* 0x00390000d864783b */ /* 0x008fee0000004200 */
[C---:B------:R-:W-:Y:S01]  /*16d80*/  HMMA.16816.F32.BF16 R32, R72.reuse, R94, R32 ;  /* 0x0000005e4820723c */ /* 0x040fe20000041820 */
[----:B------:R-:W-:Y:S03]  /*16d90*/  LDSM.16.MT88.4 R92, [R217+0x3900] ;  /* 0x00390000d95c783b */ /* 0x000fe60000004200 */
[----:B-----5:R-:W-:Y:S04]  /*16da0*/  F2FP.BF16.PACK_AB R135, R148, R70 ;  /* 0x000000469487723e */ /* 0x020fe800000010ff */
[C---:B--2---:R-:W-:Y:S04]  /*16db0*/  HMMA.16816.F32.BF16 R36, R72.reuse, R84, R36 ;  /* 0x000000544824723c */ /* 0x044fe80000041824 */
[----:B-1----:R-:W-:Y:S04]  /*16dc0*/  FADD.FTZ R2, R134, R104 ;  /* 0x0000006886027221 */ /* 0x002fe80000010000 */
[C---:B------:R-:W-:Y:S01]  /*16dd0*/  HMMA.16816.F32.BF16 R40, R72.reuse, R86, R40 ;  /* 0x000000564828723c */ /* 0x040fe20000041828 */
[----:B------:R-:W1:Y:S03]  /*16de0*/  LDSM.16.MT88.4 R84, [R213+0x3900] ;  /* 0x00390000d554783b */ /* 0x000e660000004200 */
[----:B------:R-:W-:Y:S01]  /*16df0*/  FADD.FTZ R2, R132, R2 ;  /* 0x0000000284027221 */ /* 0x000fe20000010000 */
[----:B------:R-:W-:Y:S02]  /*16e00*/  F2FP.BF16.PACK_AB R132, R137, R138 ;  /* 0x0000008a8984723e */ /* 0x000fe400000010ff */
[----:B------:R-:W-:Y:S01]  /*16e10*/  F2FP.BF16.PACK_AB R134, R149, R71 ;  /* 0x000000479586723e */ /* 0x000fe200000010ff */
[C---:B------:R-:W-:Y:S04]  /*16e20*/  HMMA.16816.F32.BF16 R44, R72.reuse, R96, R44 ;  /* 0x00000060482c723c */ /* 0x040fe8000004182c */
[----:B------:R-:W-:Y:S04]  /*16e30*/  FADD.FTZ R2, R110, R2 ;  /* 0x000000026e027221 */ /* 0x000fe80000010000 */
[C---:B------:R-:W-:Y:S04]  /*16e40*/  HMMA.16816.F32.BF16 R48, R72.reuse, R98, R48 ;  /* 0x000000624830723c */ /* 0x040fe80000041830 */
[----:B------:R-:W-:Y:S02]  /*16e50*/  FADD.FTZ R2, R108, R2 ;  /* 0x000000026c027221 */ /* 0x000fe40000010000 */
[----:B------:R-:W2:Y:S02]  /*16e60*/  LDSM.16.MT88.4 R108, [R213+0x7900] ;  /* 0x00790000d56c783b */ /* 0x000ea40000004200 */
[C---:B------:R-:W-:Y:S04]  /*16e70*/  HMMA.16816.F32.BF16 R52, R72.reuse, R76, R52 ;  /* 0x0000004c4834723c */ /* 0x040fe80000041834 */
[----:B------:R-:W-:Y:S04]  /*16e80*/  FADD.FTZ R2, R250, R2 ;  /* 0x00000002fa027221 */ /* 0x000fe80000010000 */
[C---:B------:R-:W-:Y:S04]  /*16e90*/  HMMA.16816.F32.BF16 R56, R72.reuse, R78, R56 ;  /* 0x0000004e4838723c */ /* 0x040fe80000041838 */
[----:B------:R-:W-:Y:S04]  /*16ea0*/  FADD.FTZ R2, R241, R2 ;  /* 0x00000002f1027221 */ /* 0x000fe80000010000 */
[C---:B----4-:R-:W-:Y:S04]  /*16eb0*/  HMMA.16816.F32.BF16 R60, R72.reuse, R80, R60 ;  /* 0x00000050483c723c */ /* 0x050fe8000004183c */
[----:B------:R-:W-:Y:S04]  /*16ec0*/  FADD.FTZ R2, R239, R2 ;  /* 0x00000002ef027221 */ /* 0x000fe80000010000 */
[----:B------:R-:W-:Y:S04]  /*16ed0*/  HMMA.16816.F32.BF16 R64, R72, R82, R64 ;  /* 0x000000524840723c */ /* 0x000fe80000041840 */
[----:B------:R-:W-:Y:S02]  /*16ee0*/  FADD.FTZ R2, R117, R2 ;  /* 0x0000000275027221 */ /* 0x000fe40000010000 */
[----:B------:R-:W3:Y:S02]  /*16ef0*/  LDSM.16.MT88.4 R116, [R214+0x7900] ;  /* 0x00790000d674783b */ /* 0x000ee40000004200 */
[C---:B-1----:R-:W-:Y:S05]  /*16f00*/  HMMA.16816.F32.BF16 R72, R132.reuse, R84, R4 ;  /* 0x000000548448723c */ /* 0x042fea0000041804 */
[----:B------:R-:W-:Y:S01]  /*16f10*/  FADD.FTZ R2, R211, R2 ;  /* 0x00000002d3027221 */ /* 0x000fe20000010000 */
[----:B------:R-:W-:Y:S02]  /*16f20*/  LDSM.16.MT88.4 R4, [R216+0x7900] ;  /* 0x00790000d804783b */ /* 0x000fe40000004200 */
[C---:B------:R-:W-:Y:S04]  /*16f30*/  HMMA.16816.F32.BF16 R76, R132.reuse, R86, R8 ;  /* 0x00000056844c723c */ /* 0x040fe80000041808 */
[----:B------:R-:W-:Y:S02]  /*16f40*/  FADD.FTZ R2, R203, R2 ;  /* 0x00000002cb027221 */ /* 0x000fe40000010000 */
[----:B------:R-:W4:Y:S02]  /*16f50*/  LDL R8, [R1] ;  /* 0x0000000001087983 */ /* 0x000f240000100800 */
[C---:B------:R-:W-:Y:S04]  /*16f60*/  HMMA.16816.F32.BF16 R80, R132.reuse, R88, R12 ;  /* 0x000000588450723c */ /* 0x040fe8000004180c */
[----:B------:R-:W-:Y:S04]  /*16f70*/  FADD.FTZ R2, R127, R2 ;  /* 0x000000027f027221 */ /* 0x000fe80000010000 */
[C---:B------:R-:W-:Y:S04]  /*16f80*/  HMMA.16816.F32.BF16 R84, R132.reuse, R90, R16 ;  /* 0x0000005a8454723c */ /* 0x040fe80000041810 */
[----:B------:R-:W-:Y:S02]  /*16f90*/  FADD.FTZ R2, R124, R2 ;  /* 0x000000027c027221 */ /* 0x000fe40000010000 */
[----:B------:R-:W1:Y:S02]  /*16fa0*/  LDSM.16.MT88.4 R124, [R217+0x7900] ;  /* 0x00790000d97c783b */ /* 0x000e640000004200 */
[C---:B------:R-:W-:Y:S04]  /*16fb0*/  HMMA.16816.F32.BF16 R88, R132.reuse, R92, R20 ;  /* 0x0000005c8458723c */ /* 0x040fe80000041814 */
[----:B------:R-:W-:Y:S04]  /*16fc0*/  FADD.FTZ R2, R176, R2 ;  /* 0x00000002b0027221 */ /* 0x000fe80000010000 */
[C---:B------:R-:W-:Y:S04]  /*16fd0*/  HMMA.16816.F32.BF16 R92, R132.reuse, R94, R24 ;  /* 0x0000005e845c723c */ /* 0x040fe80000041818 */
[----:B------:R-:W-:Y:S04]  /*16fe0*/  FADD.FTZ R2, R106, R2 ;  /* 0x000000026a027221 */ /* 0x000fe80000010000 */
[C---:B------:R-:W-:Y:S04]  /*16ff0*/  HMMA.16816.F32.BF16 R96, R132.reuse, R100, R28 ;  /* 0x000000648460723c */ /* 0x040fe8000004181c */
[----:B------:R-:W-:Y:S04]  /*17000*/  FADD.FTZ R2, R166, R2 ;  /* 0x00000002a6027221 */ /* 0x000fe80000010000 */
[C---:B------:R-:W-:Y:S04]  /*17010*/  HMMA.16816.F32.BF16 R100, R132.reuse, R102, R32 ;  /* 0x000000668464723c */ /* 0x040fe80000041820 */
[----:B------:R-:W-:Y:S04]  /*17020*/  FADD.FTZ R2, R159, R2 ;  /* 0x000000029f027221 */ /* 0x000fe80000010000 */
[C---:B--2---:R-:W-:Y:S04]  /*17030*/  HMMA.16816.F32.BF16 R104, R132.reuse, R108, R36 ;  /* 0x0000006c8468723c */ /* 0x044fe80000041824 */
[----:B------:R-:W-:Y:S04]  /*17040*/  FADD.FTZ R2, R164, R2 ;  /* 0x00000002a4027221 */ /* 0x000fe80000010000 */
[C---:B------:R-:W-:Y:S04]  /*17050*/  HMMA.16816.F32.BF16 R108, R132.reuse, R110, R40 ;  /* 0x0000006e846c723c */ /* 0x040fe80000041828 */
[----:B------:R-:W-:Y:S04]  /*17060*/  FADD.FTZ R2, R113, R2 ;  /* 0x0000000271027221 */ /* 0x000fe80000010000 */
[C---:B---3--:R-:W-:Y:S04]  /*17070*/  HMMA.16816.F32.BF16 R112, R132.reuse, R116, R44 ;  /* 0x000000748470723c */ /* 0x048fe8000004182c */
[----:B------:R-:W-:Y:S04]  /*17080*/  FADD.FTZ R2, R158, R2 ;  /* 0x000000029e027221 */ /* 0x000fe80000010000 */
[C---:B------:R-:W-:Y:S04]  /*17090*/  HMMA.16816.F32.BF16 R116, R132.reuse, R118, R48 ;  /* 0x000000768474723c */ /* 0x040fe80000041830 */
[----:B------:R-:W-:Y:S04]  /*170a0*/  FADD.FTZ R2, R156, R2 ;  /* 0x000000029c027221 */ /* 0x000fe80000010000 */
        /* <DEDUP_REMOVED lines=21> */
[----:B----4-:R-:W-:Y:S02]  /*17200*/  ISETP.GT.AND P0, PT, R200, R8, PT ;  /* 0x00000008c800720c */ /* 0x010fe40003f04270 */
[----:B------:R-:W-:Y:S11]  /*17210*/  MOV R200, R236 ;  /* 0x000000ec00c87202 */ /* 0x000ff60000000f00 */
[----:B-1----:R-:W-:-:S05]  /*17220*/  @P0 BRA `(.L_x_622) ;  /* 0xffffb70000000947 */ /* 0x002fca000383ffff */
.L_x_621:
[----:B------:R-:W-:-:S13]  /*17230*/  ISETP.GE.AND P0, PT, R236, RZ, PT ;  /* 0x000000ffec00720c */ /* 0x000fda0003f06270 */
[----:B------:R-:W-:Y:S05]  /*17240*/  @!P0 BRA `(.L_x_623) ;  /* 0x000040d000008947 */ /* 0x000fea0003800000 */
[----:B------:R-:W2:Y:S01]  /*17250*/  LDL.64 R10, [R1+0x48] ;  /* 0x00004800010a7983 */ /* 0x000ea20000100a00 */
[----:B------:R-:W-:Y:S02]  /*17260*/  UMOV UR6, 0x6 ;  /* 0x0000000600067882 */ /* 0x000fe40000000000 */
[----:B------:R-:W-:Y:S01]  /*17270*/  ULDC.64 UR4, c[0x0][0x1e0] ;  /* 0x0000780000047ab9 */ /* 0x000fe20000000a00 */
[----:B-1----:R-:W2:Y:S04]  /*17280*/  LDL.LU R2, [R1+0x30] ;  /* 0x0000300001027983 */ /* 0x002ea80000300800 */
[----:B------:R-:W3:Y:S04]  /*17290*/  LDL.64 R8, [R1+0x58] ;  /* 0x0000580001087983 */ /* 0x000ee80000100a00 */
[----:B------:R-:W4:Y:S04]  /*172a0*/  LDL.LU.64 R6, [R1+0x60] ;  /* 0x0000600001067983 */ /* 0x000f280000300a00 */
[----:B------:R-:W5:Y:S01]  /*172b0*/  LDL.LU.64 R4, [R1+0x50] ;  /* 0x0000500001047983 */ /* 0x000f620000300a00 */
[----:B------:R-:W-:Y:S01]  /*172c0*/  IMAD.MOV.U32 R0, RZ, RZ, c[0x0][0x1e0] ;  /* 0x00007800ff007624 */ /* 0x000fe200078e00ff */
[----:B------:R-:W-:Y:S01]  /*172d0*/  USHF.L.U64.HI UR6, UR4, UR6, UR5 ;  /* 0x0000000604067299 */ /* 0x000fe20008010205 */
[----:B------:R-:W-:Y:S01]  /*172e0*/  MOV R71, R68 ;  /* 0x0000004400477202 */ /* 0x000fe20000000f00 */
[----:B------:R-:W-:Y:S01]  /*172f0*/  USHF.L.U32 UR10, UR4, 0x6, URZ ;  /* 0x00000006040a7899 */ /* 0x000fe2000800063f */
[----:B------:R-:W-:Y:S01]  /*17300*/  IMAD.SHL.U32 R0, R0, 0x40, RZ ;  /* 0x0000004000007824 */ /* 0x000fe200078e00ff */
[----:B------:R-:W-:Y:S01]  /*17310*/  UMOV UR7, 0x7 ;  /* 0x0000000700077882 */ /* 0x000fe20000000000 */
[----:B------:R-:W-:Y:S01]  /*17320*/  IMAD.MOV.U32 R70, RZ, RZ, R69 ;  /* 0x000000ffff467224 */ /* 0x000fe200078e0045 */
[----:B------:R-:W-:-:S02]  /*17330*/  ULDC.64 UR4, c[0x0][0x208] ;  /* 0x0000820000047ab9 */ /* 0x000fc40000000a00 */
[----:B------:R-:W-:Y:S01]  /*17340*/  IADD3 R0, P0, R0, 0x80, RZ ;  /* 0x0000008000007810 */ /* 0x000fe20007f1e0ff */
[----:B------:R-:W-:Y:S02]  /*17350*/  USHF.L.U64.HI UR5, UR4, UR7, UR5 ;  /* 0x0000000704057299 */ /* 0x000fe40008010205 */
[----:B------:R-:W-:Y:S02]  /*17360*/  USHF.L.U32 UR4, UR4, 0x7, URZ ;  /* 0x0000000704047899 */ /* 0x000fe4000800063f */
[----:B------:R1:W-:Y:S01]  /*17370*/  STL [R1+0x28], R0 ;  /* 0x0000280001007387 */ /* 0x0003e20000100800 */
[----:B--2---:R-:W-:Y:S02]  /*17380*/  IADD3.X R10, RZ, R2, RZ, P0, !PT ;  /* 0x00000002ff0a7210 */ /* 0x004fe400007fe4ff */
[----:B---3--:R-:W-:Y:S02]  /*17390*/  IADD3 RZ, P1, R8, 0x40, RZ ;  /* 0x0000004008ff7810 */ /* 0x008fe40007f3e0ff */
[----:B----4-:R-:W-:-:S03]  /*173a0*/  IADD3 R2, P0, R6, 0x40, RZ ;  /* 0x0000004006027810 */ /* 0x010fc60007f1e0ff */
[----:B-1----:R-:W-:Y:S01]  /*173b0*/  IMAD.X R0, RZ, RZ, R11, P1 ;  /* 0x000000ffff007224 */ /* 0x002fe200008e060b */
[----:B-----5:R-:W-:Y:S01]  /*173c0*/  MOV R4, R6 ;  /* 0x0000000600047202 */ /* 0x020fe20000000f00 */
[----:B------:R-:W-:-:S03]  /*173d0*/  IMAD.X R3, RZ, RZ, R5, P0 ;  /* 0x000000ffff037224 */ /* 0x000fc600000e0605 */
[----:B------:R1:W-:Y:S04]  /*173e0*/  STL [R1+0x3c], R0 ;  /* 0x00003c0001007387 */ /* 0x0003e80000100800 */
[----:B------:R2:W-:Y:S01]  /*173f0*/  STL [R1+0x24], R10 ;  /* 0x0000240a01007387 */ /* 0x0005e20000100800 */
[----:B-1----:R-:W-:-:S05]  /*17400*/  IADD3 R0, R8, 0x40, RZ ;  /* 0x0000004008007810 */ /* 0x002fca0007ffe0ff */
[----:B------:R2:W-:Y:S04]  /*17410*/  STL [R1+0x38], R0 ;  /* 0x0000380001007387 */ /* 0x0005e80000100800 */
[----:B------:R2:W-:Y:S04]  /*17420*/  STL.64 [R1+0x50], R4 ;  /* 0x0000500401007387 */ /* 0x0005e80000100a00 */
[----:B------:R2:W-:Y:S02]  /*17430*/  STL.64 [R1+0x30], R2 ;  /* 0x0000300201007387 */ /* 0x0005e40000100a00 */
.L_x_624:
[----:B-12---:R-:W2:Y:S01]  /*17440*/  LDL R0, [R1+0x40] ;  /* 0x0000400001007983 */ /* 0x006ea20000100800 */
[----:B------:R-:W-:Y:S04]  /*17450*/  DEPBAR.LE SB0, 0x0 ;  /* 0x000080000000791a */ /* 0x000fe80000000000 */
[----:B------:R-:W3:Y:S01]  /*17460*/  LDL.64 R156, [R1+0x50] ;  /* 0x00005000019c7983 */ /* 0x000ee20000100a00 */
[----:B------:R-:W-:Y:S02]  /*17470*/  SHF.R.S32.HI R68, RZ, 0x1f, R236 ;  /* 0x0000001fff447819 */ /* 0x000fe400000114ec */
[----:B------:R-:W-:Y:S02]  /*17480*/  MOV R202, c[0x0][0x208] ;  /* 0x0000820000ca7a02 */ /* 0x000fe40000000f00 */
[----:B------:R-:W-:Y:S01]  /*17490*/  MOV R200, 0x6 ;  /* 0x0000000600c87802 */ /* 0x000fe20000000f00 */
[----:B------:R-:W4:Y:S01]  /*174a0*/  LDL.64 R2, [R1+0x30] ;  /* 0x0000300001027983 */ /* 0x000f220000100a00 */
[----:B------:R-:W-:Y:S02]  /*174b0*/  SHF.L.U32 R202, R202, 0x6, RZ ;  /* 0x00000006caca7819 */ /* 0x000fe400000006ff */
[----:B------:R-:W-:Y:S02]  /*174c0*/  MOV R179, c[0x0][0x208] ;  /* 0x0000820000b37a02 */ /* 0x000fe40000000f00 */
[----:B------:R-:W-:Y:S01]  /*174d0*/  IADD3 R201, R202, 0x80, RZ ;  /* 0x00000080cac97810 */ /* 0x000fe20007ffe0ff */
[----:B------:R-:W5:Y:S01]  /*174e0*/  LDL R178, [R1+0x2c] ;  /* 0x00002c0001b27983 */ /* 0x000f620000100800 */
[----:B------:R-:W-:Y:S03]  /*174f0*/  SHF.L.U64.HI R179, R179, R200, c[0x0][0x20c] ;  /* 0x00008300b3b37619 */ /* 0x000fe600000102c8 */
[----:B------:R-:W-:Y:S08]  /*17500*/  BAR.SYNC.DEFER_BLOCKING 0x0 ;  /* 0x0000000000007b1d */ /* 0x000ff00000010000 */
        /* <DEDUP_REMOVED lines=21> */
[C---:B------:R-:W-:Y:S06]  /*17660*/  HMMA.16816.F32.BF16 R36, R140.reuse, R40, RZ ;  /* 0x000000288c24723c */ /* 0x040fec00000418ff */
[----:B------:R-:W-:Y:S02]  /*17670*/  LDSM.16.M88.4 R172, [R228] ;  /* 0x00000000e4ac783b */ /* 0x000fe40000000200 */
        /* <DEDUP_REMOVED lines=8> */
[C---:B------:R-:W-:Y:S08]  /*17700*/  HMMA.16816.F32.BF16 R8, R144.reuse, R138, R8 ;  /* 0x0000008a9008723c */ /* 0x040ff00000041808 */
[C---:B------:R-:W-:Y:S08]  /*17710*/  HMMA.16816.F32.BF16 R12, R144.reuse, R148, R12 ;  /* 0x00000094900c723c */ /* 0x040ff0000004180c */
[C---:B------:R-:W-:Y:S08]  /*17720*/  HMMA.16816.F32.BF16 R16, R144.reuse, R150, R16 ;  /* 0x000000969010723c */ /* 0x040ff00000041810 */
[C---:B------:R-:W-:Y:S08]  /*17730*/  HMMA.16816.F32.BF16 R20, R144.reuse, R152, R20 ;  /* 0x000000989014723c */ /* 0x040ff00000041814 */
[C---:B------:R-:W-:Y:S03]  /*17740*/  HMMA.16816.F32.BF16 R24, R144.reuse, R154, R24 ;  /* 0x0000009a9018723c */ /* 0x040fe60000041818 */
[----:B--2---:R-:W-:Y:S01]  /*17750*/  LOP3.LUT P4, RZ, R0, 0x1, RZ, 0xc0, !PT ;  /* 0x0000000100ff7812 */ /* 0x004fe2000788c0ff */
[C---:B------:R-:W-:Y:S02]  /*17760*/  IMAD R0, R236.reuse, UR5, RZ ;  /* 0x00000005ec007c24 */ /* 0x040fe4000f8e02ff */
[----:B---3--:R-:W-:Y:S02]  /*17770*/  IMAD.WIDE.U32 R136, R236, UR4, R156 ;  /* 0x00000004ec887c25 */ /* 0x008fe4000f8e009c */
[----:B------:R-:W-:Y:S04]  /*17780*/  LDSM.16.M88.4 R156, [R231] ;  /* 0x00000000e79c783b */ /* 0x000fe80000000200 */
[----:B------:R-:W-:Y:S01]  /*17790*/  IMAD R0, R68, UR4, R0 ;  /* 0x0000000444007c24 */ /* 0x000fe2000f8e0200 */
[----:B------:R-:W-:Y:S01]  /*177a0*/  LEA R68, P1, R136, c[0x0][0x1f8], 0x1 ;  /* 0x00007e0088447a11 */ /* 0x000fe200078208ff */
[----:B----4-:R-:W-:Y:S03]  /*177b0*/  IMAD.WIDE.U32 R2, R236, UR4, R2 ;  /* 0x00000004ec027c25 */ /* 0x010fe6000f8e0002 */
[----:B------:R-:W-:Y:S02]  /*177c0*/  IADD3 R69, R137, R0, RZ ;  /* 0x0000000089457210 */ /* 0x000fe40007ffe0ff */
[----:B------:R-:W-:Y:S02]  /*177d0*/  LEA R176, P0, R2, c[0x0][0x1f8], 0x1 ;  /* 0x00007e0002b07a11 */ /* 0x000fe400078008ff */
[----:B------:R-:W-:Y:S02]  /*177e0*/  LEA.HI.X R69, R136, c[0x0][0x1fc], R69, 0x1, P1 ;  /* 0x00007f0088457a11 */ /* 0x000fe400008f0c45 */
[----:B------:R-:W1:Y:S01]  /*177f0*/  LDSM.16.M88.4 R136, [R232] ;  /* 0x00000000e888783b */ /* 0x000e620000000200 */
[----:B------:R-:W-:Y:S04]  /*17800*/  IADD3 R0, R0, R3, RZ ;  /* 0x0000000300007210 */ /* 0x000fe80007ffe0ff */
[----:B------:R-:W-:Y:S02]  /*17810*/  LEA.HI.X R177, R2, c[0x0][0x1fc], R0, 0x1, P0 ;  /* 0x00007f0002b17a11 */ /* 0x000fe400000f0c00 */
[----:B------:R-:W-:Y:S01]  /*17820*/  IADD3 R2, P0, R68, R202, RZ ;  /* 0x000000ca44027210 */ /* 0x000fe20007f1e0ff */
[----:B------:R-:W-:Y:S01]  /*17830*/  @!PT LDS RZ, [RZ] ;  /* 0x00000000fffff984 */ /* 0x000fe20000000800 */
[----:B------:R-:W-:Y:S01]  /*17840*/  @!PT LDS RZ, [RZ] ;  /* 0x00000000fffff984 */ /* 0x000fe20000000800 */
[----:B------:R-:W-:Y:S01]  /*17850*/  @!PT LDS RZ, [RZ] ;  /* 0x00000000fffff984 */ /* 0x000fe20000000800 */
[----:B------:R2:W-:Y:S03]  /*17860*/  LDGSTS.E.BYPASS.LTC128B.128 [R235+0x100], [R68.64], !P6 ;  /* 0x0010000044eb7fae */ /* 0x0005e6000f101d48 */
[----:B------:R-:W-:Y:S02]  /*17870*/  IADD3.X R3, R69, R179, RZ, P0, !PT ;  /* 0x000000b345037210 */ /* 0x000fe400007fe4ff */
[C---:B------:R-:W-:Y:S03]  /*17880*/  IADD3 R150, P2, R2.reuse, R201, RZ ;  /* 0x000000c902967210 */ /* 0x040fe60007f5e0ff */
[----:B------:R3:W-:Y:S01]  /*17890*/  LDGSTS.E.BYPASS.LTC128B.128 [R235+0x4100], [R176.64], !P4 ;  /* 0x04100000b0eb7fae */ /* 0x0007e2000e101d48 */
[C---:B-----5:R-:W-:Y:S07]  /*178a0*/  IADD3.X R151, R3.reuse, R178, RZ, P2, !PT ;  /* 0x000000b203977210 */ /* 0x060fee00017fe4ff */
[----:B------:R4:W-:Y:S08]  /*178b0*/  LDGSTS.E.BYPASS.LTC128B.128 [R235+0x1100], [R2.64], !P6 ;  /* 0x0110000002eb7fae */ /* 0x0009f0000f101d48 */
[----:B------:R4:W-:Y:S01]  /*178c0*/  LDGSTS.E.BYPASS.LTC128B.128 [R235+0x5100], [R2.64+0x80], !P4 ;  /* 0x0510008002eb7fae */ /* 0x0009e2000e101d48 */
[-C--:B--2---:R-:W-:Y:S04]  /*178d0*/  IADD3 R68, P0, R2, R202.reuse, RZ ;  /* 0x000000ca02447210 */ /* 0x084fe80007f1e0ff */
[-C--:B------:R-:W-:Y:S01]  /*178e0*/  IADD3.X R69, R3, R179.reuse, RZ, P0, !PT ;  /* 0x000000b303457210 */ /* 0x080fe200007fe4ff */
[C---:B-1----:R-:W-:Y:S03]  /*178f0*/  HMMA.16816.F32.BF16 R28, R144.reuse, R136, R28 ;  /* 0x00000088901c723c */ /* 0x042fe6000004181c */
[C---:B------:R-:W-:Y:S01]  /*17900*/  IADD3 R148, P1, R68.reuse, R202, RZ ;  /* 0x000000ca44947210 */ /* 0x040fe20007f3e0ff */
[----:B------:R1:W-:Y:S03]  /*17910*/  LDGSTS.E.BYPASS.LTC128B.128 [R235+0x2100], [R68.64], !P6 ;  /* 0x0210000044eb7fae */ /* 0x0003e6000f101d48 */
[C---:B------:R-:W-:Y:S01]  /*17920*/  IADD3.X R149, R69.reuse, R179, RZ, P1, !PT ;  /* 0x000000b345957210 */ /* 0x040fe20000ffe4ff */
[C---:B------:R-:W-:Y:S04]  /*17930*/  HMMA.16816.F32.BF16 R32, R144.reuse, R138, R32 ;  /* 0x0000008a9020723c */ /* 0x040fe80000041820 */
[----:B------:R2:W-:Y:S04]  /*17940*/  LDGSTS.E.BYPASS.LTC128B.128 [R235+0x6100], [R150.64], !P4 ;  /* 0x0610000096eb7fae */ /* 0x0005e8000e101d48 */
[C---:B------:R-:W-:Y:S04]  /*17950*/  HMMA.16816.F32.BF16 R36, R144.reuse, R156, R36 ;  /* 0x0000009c9024723c */ /* 0x040fe80000041824 */
[----:B------:R2:W-:Y:S01]  /*17960*/  LDGSTS.E.BYPASS.LTC128B.128 [R235+0x3100], [R148.64], !P6 ;  /* 0x0310000094eb7fae */ /* 0x0005e2000f101d48 */
[----:B----4-:R-:W-:Y:S03]  /*17970*/  IADD3 R2, P0, R68, R201, RZ ;  /* 0x000000c944027210 */ /* 0x010fe60007f1e0ff */
        /* <DEDUP_REMOVED lines=26> */
[----:B---3--:R-:W-:Y:S01]  /*17b20*/  LDSM.16.M88.4 R176, [R224] ;  /* 0x00000000e0b0783b */ /* 0x008fe20000000200 */
[C---:B------:R-:W-:Y:S07]  /*17b30*/  HMMA.16816.F32.BF16 R24, R160.reuse, R154, R24 ;  /* 0x0000009aa018723c */ /* 0x040fee0000041818 */
[----:B------:R-:W3:Y:S01]  /*17b40*/  LDSM.16.M88.4 R152, [R218+0xb900] ;  /* 0x00b90000da98783b */ /* 0x000ee20000000200 */
[C---:B-1----:R-:W-:Y:S07]  /*17b50*/  HMMA.16816.F32.BF16 R28, R160.reuse, R156, R28 ;  /* 0x0000009ca01c723c */ /* 0x042fee000004181c */
[----:B------:R-:W-:Y:S01]  /*17b60*/  LDSM.16.M88.4 R200, [R223] ;  /* 0x00000000dfc8783b */ /* 0x000fe20000000200 */
        /* <DEDUP_REMOVED lines=10> */
[C---:B------:R-:W-:Y:S08]  /*17c10*/  HMMA.16816.F32.BF16 R52, R160.reuse, R136, R52 ;  /* 0x00000088a034723c */ /* 0x040ff00000041834 */
[C---:B------:R-:W-:Y:S01]  /*17c20*/  HMMA.16816.F32.BF16 R56, R160.reuse, R138, R56 ;  /* 0x0000008aa038723c */ /* 0x040fe20000041838 */
[----:B------:R-:W2:Y:S07]  /*17c30*/  LDSM.16.M88.4 R136, [R215+0x1800] ;  /* 0x00180000d788783b */ /* 0x000eae0000000200 */
[C---:B---3--:R-:W-:Y:S08]  /*17c40*/  HMMA.16816.F32.BF16 R60, R160.reuse, R152, R60 ;  /* 0x00000098a03c723c */ /* 0x048ff0000004183c */
[----:B------:R-:W-:Y:S01]  /*17c50*/  HMMA.16816.F32.BF16 R64, R160, R154, R64 ;  /* 0x0000009aa040723c */ /* 0x000fe20000041840 */
[----:B------:R-:W3:Y:S07]  /*17c60*/  LDSM.16.M88.4 R152, [R215+0x2000] ;  /* 0x00200000d798783b */ /* 0x000eee0000000200 */
        /* <DEDUP_REMOVED lines=50> */
[----:B------:R-:W-:Y:S07]  /*17f90*/  LDSM.16.M88.4 R152, [R218+0xc100] ;  /* 0x00c10000da98783b */ /* 0x000fee0000000200 */
[C---:B-1----:R-:W-:Y:S08]  /*17fa0*/  HMMA.16816.F32.BF16 R12, R188.reuse, R148, R12 ;  /* 0x00000094bc0c723c */ /* 0x042ff0000004180c */
[C---:B------:R-:W-:Y:S01]  /*17fb0*/  HMMA.16816.F32.BF16 R16, R188.reuse, R150, R16 ;  /* 0x00000096bc10723c */ /* 0x040fe20000041810 */
[----:B------:R-:W1:Y:S07]  /*17fc0*/  LDSM.16.M88.4 R148, [R220] ;  /* 0x00000000dc94783b */ /* 0x000e6e0000000200 */
        /* <DEDUP_REMOVED lines=8> */
[----:B------:R-:W-:Y:S07]  /*18050*/  LDSM.16.M88.4 R200, [R218+0xf100] ;  /* 0x00f10000dac8783b */ /* 0x000fee0000000200 */
[C---:B-----5:R-:W-:Y:S08]  /*18060*/  HMMA.16816.F32.BF16 R44, R188.reuse, R156, R44 ;  /* 0x0000009cbc2c723c */ /* 0x060ff0000004182c */
[C---:B------:R-:W-:Y:S01]  /*18070*/  HMMA.16816.F32.BF16 R48, R188.reuse, R158, R48 ;  /* 0x0000009ebc30723c */ /* 0x040fe20000041830 */
[----:B------:R-:W5:Y:S07]  /*18080*/  LDSM.16.M88.4 R156, [R218+0xe100] ;  /* 0x00e10000da9c783b */ /* 0x000f6e0000000200 */
[C---:B--2---:R-:W-:Y:S08]  /*18090*/  HMMA.16816.F32.BF16 R52, R188.reuse, R136, R52 ;  /* 0x00000088bc34723c */ /* 0x044ff00000041834 */
[C---:B------:R-:W-:Y:S01]  /*180a0*/  HMMA.16816.F32.BF16 R56, R188.reuse, R138, R56 ;  /* 0x0000008abc38723c */ /* 0x040fe20000041838 */
[----:B------:R-:W2:Y:S07]  /*180b0*/  LDSM.16.M88.4 R136, [R215+0x4800] ;  /* 0x00480000d788783b */ /* 0x000eae0000000200 */
[C---:B-1----:R-:W-:Y:S08]  /*180c0*/  HMMA.16816.F32.BF16 R60, R188.reuse, R148, R60 ;  /* 0x00000094bc3c723c */ /* 0x042ff0000004183c */
[----:B------:R-:W-:Y:S08]  /*180d0*/  HMMA.16816.F32.BF16 R64, R188, R150, R64 ;  /* 0x00000096bc40723c */ /* 0x000ff00000041840 */
[C---:B------:R-:W-:Y:S08]  /*180e0*/  HMMA.16816.F32.BF16 R4, R192.reuse, R152, R4 ;  /* 0x00000098c004723c */ /* 0x040ff00000041804 */
[C---:B------:R-:W-:Y:S08]  /*180f0*/  HMMA.16816.F32.BF16 R8, R192.reuse, R154, R8 ;  /* 0x0000009ac008723c */ /* 0x040ff00000041808 */
        /* <DEDUP_REMOVED lines=31> */
[----:B------:R-:W-:Y:S02]  /*182f0*/  FMUL.FTZ R15, R15, c[0x0][0x320] ;  /* 0x0000c8000f0f7a20 */ /* 0x000fe40000410000 */
[----:B------:R-:W-:Y:S01]  /*18300*/  FMUL.FTZ R13, R13, c[0x0][0x320] ;  /* 0x0000c8000d0d7a20 */ /* 0x000fe20000410000 */
[----:B-1----:R-:W-:Y:S01]  /*18310*/  FMNMX.FTZ R0, R149, R70, !PT ;  /* 0x0000004695007209 */ /* 0x002fe20007810000 */
[----:B------:R-:W-:Y:S02]  /*18320*/  FMUL.FTZ R17, R17, c[0x0][0x320] ;  /* 0x0000c80011117a20 */ /* 0x000fe40000410000 */
[----:B------:R-:W-:Y:S02]  /*18330*/  FMUL.FTZ R18, R18, c[0x0][0x320] ;  /* 0x0000c80012127a20 */ /* 0x000fe40000410000 */
[----:B------:R-:W-:Y:S01]  /*18340*/  FMUL.FTZ R19, R19, c[0x0][0x320] ;  /* 0x0000c80013137a20 */ /* 0x000fe20000410000 */
[----:B------:R-:W4:Y:S01]  /*18350*/  MUFU.TANH R154, R6 ;  /* 0x00000006009a7308 */ /* 0x000f220000002400 */
[----:B------:R-:W-:Y:S01]  /*18360*/  FMUL.FTZ R16, R16, c[0x0][0x320] ;  /* 0x0000c80010107a20 */ /* 0x000fe20000410000 */
[----:B--2---:R-:W-:Y:S08]  /*18370*/  FMNMX.FTZ R0, R150, R0, !PT ;  /* 0x0000000096007209 */ /* 0x004ff00007810000 */
[----:B------:R1:W2:Y:S01]  /*18380*/  MUFU.TANH R155, R7 ;  /* 0x00000007009b7308 */ /* 0x0002a20000002400 */
[----:B---3--:R-:W3:Y:S09]  /*18390*/  LDL R12, [R1+0x28] ;  /* 0x00002800010c7983 */ /* 0x008ef20000100800 */
[----:B------:R-:W5:Y:S01]  /*183a0*/  MUFU.TANH R151, R8 ;  /* 0x0000000800977308 */ /* 0x000f620000002400 */
[----:B----4-:R-:W-:Y:S09]  /*183b0*/  FMNMX.FTZ R3, R154, R71, !PT ;  /* 0x000000479a037209 */ /* 0x010ff20007810000 */
[----:B------:R-:W4:Y:S01]  /*183c0*/  MUFU.TANH R148, R9 ;  /* 0x0000000900947308 */ /* 0x000f220000002400 */
[----:B-1----:R-:W1:Y:S01]  /*183d0*/  LDSM.16.M88.4 R4, [R215+0x5000] ;  /* 0x00500000d704783b */ /* 0x002e620000000200 */
[----:B--2---:R-:W-:Y:S08]  /*183e0*/  FMNMX.FTZ R3, R155, R3, !PT ;  /* 0x000000039b037209 */ /* 0x004ff00007810000 */
[----:B------:R-:W2:Y:S01]  /*183f0*/  MUFU.TANH R152, R10 ;  /* 0x0000000a00987308 */ /* 0x000ea20000002400 */
[----:B-----5:R-:W-:Y:S09]  /*18400*/  FMNMX.FTZ R0, R151, R0, !PT ;  /* 0x0000000097007209 */ /* 0x020ff20007810000 */
[----:B------:R5:W1:Y:S01]  /*18410*/  MUFU.TANH R153, R11 ;  /* 0x0000000b00997308 */ /* 0x000a620000002400 */
[----:B----4-:R-:W-:Y:S04]  /*18420*/  FMNMX.FTZ R0, R148, R0, !PT ;  /* 0x0000000094007209 */ /* 0x010fe80007810000 */
[----:B------:R-:W-:Y:S05]  /*18430*/  FMNMX.FTZ R0, R138, R0, !PT ;  /* 0x000000008a007209 */ /* 0x000fea0007810000 */
[----:B------:R-:W4:Y:S01]  /*18440*/  MUFU.TANH R158, R14 ;  /* 0x0000000e009e7308 */ /* 0x000f220000002400 */
[----:B--2---:R-:W-:Y:S09]  /*18450*/  FMNMX.FTZ R3, R152, R3, !PT ;  /* 0x0000000398037209 */ /* 0x004ff20007810000 */
[----:B------:R2:W2:Y:S01]  /*18460*/  MUFU.TANH R165, R15 ;  /* 0x0000000f00a57308 */ /* 0x0004a20000002400 */
[----:B-----5:R-:W5:Y:S01]  /*18470*/  LDSM.16.M88.4 R8, [R215+0x5800] ;  /* 0x00580000d708783b */ /* 0x020f620000000200 */
[C---:B-1----:R-:W-:Y:S03]  /*18480*/  HMMA.16816.F32.BF16 R20, R196.reuse, R4, R20 ;  /* 0x00000004c414723c */ /* 0x042fe60000041814 */
[----:B------:R-:W-:Y:S05]  /*18490*/  FMNMX.FTZ R3, R153, R3, !PT ;  /* 0x0000000399037209 */ /* 0x000fea0007810000 */
[----:B------:R1:W1:Y:S01]  /*184a0*/  MUFU.TANH R139, R13 ;  /* 0x0000000d008b7308 */ /* 0x0002620000002400 */
[C---:B------:R-:W-:Y:S01]  /*184b0*/  HMMA.16816.F32.BF16 R24, R196.reuse, R6, R24 ;  /* 0x00000006c418723c */ /* 0x040fe20000041818 */
[----:B------:R-:W5:Y:S02]  /*184c0*/  LDSM.16.M88.4 R4, [R215+0x6000] ;  /* 0x00600000d704783b */ /* 0x000f640000000200 */
[----:B----4-:R-:W-:Y:S06]  /*184d0*/  FMNMX.FTZ R3, R158, R3, !PT ;  /* 0x000000039e037209 */ /* 0x010fec0007810000 */
[----:B------:R-:W4:Y:S01]  /*184e0*/  MUFU.TANH R156, R16 ;  /* 0x00000010009c7308 */ /* 0x000f220000002400 */
[----:B--2---:R-:W2:Y:S02]  /*184f0*/  LDL.64 R14, [R1+0x58] ;  /* 0x00005800010e7983 */ /* 0x004ea40000100a00 */
[----:B------:R-:W-:Y:S03]  /*18500*/  FMNMX.FTZ R3, R165, R3, !PT ;  /* 0x00000003a5037209 */ /* 0x000fe60007810000 */
[----:B------:R-:W-:Y:S04]  /*18510*/  FMUL.FTZ R20, R20, c[0x0][0x320] ;  /* 0x0000c80014147a20 */ /* 0x000fe80000410000 */
[----:B------:R-:W5:Y:S01]  /*18520*/  MUFU.TANH R157, R17 ;  /* 0x00000011009d7308 */ /* 0x000f620000002400 */
[----:B------:R-:W-:Y:S02]  /*18530*/  FMUL.FTZ R21, R21, c[0x0][0x320] ;  /* 0x0000c80015157a20 */ /* 0x000fe40000410000 */
[----:B------:R-:W-:Y:S01]  /*18540*/  FMUL.FTZ R22, R22, c[0x0][0x320] ;  /* 0x0000c80016167a20 */ /* 0x000fe20000410000 */
[----:B-1----:R-:W2:Y:S01]  /*18550*/  LDL R13, [R1+0x24] ;  /* 0x00002400010d7983 */ /* 0x002ea20000100800 */
[----:B------:R-:W-:Y:S01]  /*18560*/  FMUL.FTZ R23, R23, c[0x0][0x320] ;  /* 0x0000c80017177a20 */ /* 0x000fe20000410000 */
[----:B------:R-:W-:Y:S01]  /*18570*/  FMNMX.FTZ R0, R139, R0, !PT ;  /* 0x000000008b007209 */ /* 0x000fe20007810000 */
[----:B------:R-:W-:Y:S02]  /*18580*/  FMUL.FTZ R24, R24, c[0x0][0x320] ;  /* 0x0000c80018187a20 */ /* 0x000fe40000410000 */
[----:B------:R-:W-:Y:S01]  /*18590*/  FMUL.FTZ R25, R25, c[0x0][0x320] ;  /* 0x0000c80019197a20 */ /* 0x000fe20000410000 */
[----:B------:R-:W1:Y:S01]  /*185a0*/  MUFU.TANH R167, R20 ;  /* 0x0000001400a77308 */ /* 0x000e620000002400 */
[----:B------:R-:W-:Y:S02]  /*185b0*/  FMUL.FTZ R26, R26, c[0x0][0x320] ;  /* 0x0000c8001a1a7a20 */ /* 0x000fe40000410000 */
[----:B------:R-:W-:Y:S01]  /*185c0*/  FMUL.FTZ R27, R27, c[0x0][0x320] ;  /* 0x0000c8001b1b7a20 */ /* 0x000fe20000410000 */
[C---:B-----5:R-:W-:Y:S03]  /*185d0*/  HMMA.16816.F32.BF16 R28, R196.reuse, R8, R28 ;  /* 0x00000008c41c723c */ /* 0x060fe6000004181c */
[----:B----4-:R-:W-:Y:S03]  /*185e0*/  FMNMX.FTZ R0, R156, R0, !PT ;  /* 0x000000009c007209 */ /* 0x010fe60007810000 */
[----:B------:R-:W4:Y:S02]  /*185f0*/  MUFU.TANH R164, R18 ;  /* 0x0000001200a47308 */ /* 0x000f240000002400 */
[C---:B------:R-:W-:Y:S01]  /*18600*/  HMMA.16816.F32.BF16 R32, R196.reuse, R10, R32 ;  /* 0x0000000ac420723c */ /* 0x040fe20000041820 */
[----:B------:R-:W5:Y:S03]  /*18610*/  LDSM.16.M88.4 R8, [R215+0x6800] ;  /* 0x00680000d708783b */ /* 0x000f660000000200 */
[----:B------:R-:W-:Y:S04]  /*18620*/  FMNMX.FTZ R0, R157, R0, !PT ;  /* 0x000000009d007209 */ /* 0x000fe80007810000 */
        /* <DEDUP_REMOVED lines=8> */
[----:B----4-:R-:W-:Y:S01]  /*186b0*/  FMNMX.FTZ R3, R164, R3, !PT ;  /* 0x00000003a4037209 */ /* 0x010fe20007810000 */
[----:B------:R-:W-:Y:S02]  /*186c0*/  FMUL.FTZ R30, R30, c[0x0][0x320] ;  /* 0x0000c8001e1e7a20 */ /* 0x000fe40000410000 */
[----:B------:R-:W-:Y:S03]  /*186d0*/  FMUL.FTZ R31, R31, c[0x0][0x320] ;  /* 0x0000c8001f1f7a20 */ /* 0x000fe60000410000 */
[----:B------:R-:W4:Y:S01]  /*186e0*/  MUFU.TANH R174, R24 ;  /* 0x0000001800ae7308 */ /* 0x000f220000002400 */
        /* <DEDUP_REMOVED lines=8> */
[C---:B------:R-:W-:Y:S01]  /*18770*/  HMMA.16816.F32.BF16 R44, R196.reuse, R8, R44 ;  /* 0x00000008c42c723c */ /* 0x040fe2000004182c */
[----:B------:R-:W2:Y:S02]  /*18780*/  LDL.64 R8, [R1+0x48] ;  /* 0x0000480001087983 */ /* 0x000ea40000100a00 */
[----:B------:R-:W-:Y:S01]  /*18790*/  FMUL.FTZ R35, R35, c[0x0][0x320] ;  /* 0x0000c80023237a20 */ /* 0x000fe20000410000 */
[----:B-1----:R-:W-:Y:S01]  /*187a0*/  FMNMX.FTZ R3, R166, R3, !PT ;  /* 0x00000003a6037209 */ /* 0x002fe20007810000 */
[----:B------:R-:W-:Y:S03]  /*187b0*/  FMUL.FTZ R32, R32, c[0x0][0x320] ;  /* 0x0000c80020207a20 */ /* 0x000fe60000410000 */
[----:B------:R-:W-:Y:S01]  /*187c0*/  MUFU.TANH R173, R25 ;  /* 0x0000001900ad7308 */ /* 0x000fe20000002400 */
[C---:B------:R-:W-:Y:S01]  /*187d0*/  HMMA.16816.F32.BF16 R48, R196.reuse, R10, R48 ;  /* 0x0000000ac430723c */ /* 0x040fe20000041830 */
[----:B------:R-:W2:Y:S02]  /*187e0*/  LDL R11, [R1+0x38] ;  /* 0x00003800010b7983 */ /* 0x000ea40000100800 */
[----:B------:R-:W-:Y:S02]  /*187f0*/  FMUL.FTZ R40, R40, c[0x0][0x320] ;  /* 0x0000c80028287a20 */ /* 0x000fe40000410000 */
[----:B------:R-:W2:Y:S01]  /*18800*/  LDL R10, [R1+0x3c] ;  /* 0x00003c00010a7983 */ /* 0x000ea20000100800 */
[----:B------:R-:W-:Y:S01]  /*18810*/  FMUL.FTZ R41, R41, c[0x0][0x320] ;  /* 0x0000c80029297a20 */ /* 0x000fe20000410000 */
[----:B----4-:R-:W-:Y:S01]  /*18820*/  FMNMX.FTZ R0, R174, R0, !PT ;  /* 0x00000000ae007209 */ /* 0x010fe20007810000 */
        /* <DEDUP_REMOVED lines=28> */
[----:B------:R-:W-:Y:S03]  /*189f0*/  FMUL.FTZ R56, R56, c[0x0][0x320] ;  /* 0x0000c80038387a20 */ /* 0x000fe60000410000 */
[----:B------:R-:W-:Y:S01]  /*18a00*/  MUFU.TANH R242, R49 ;  /* 0x0000003100f27308 */ /* 0x000fe20000002400 */
[C---:B-1----:R-:W-:Y:S08]  /*18a10*/  HMMA.16816.F32.BF16 R60, R196.reuse, R4, R60 ;  /* 0x00000004c43c723c */ /* 0x042ff0000004183c */
[----:B------:R-:W-:Y:S01]  /*18a20*/  HMMA.16816.F32.BF16 R64, R196, R6, R64 ;  /* 0x00000006c440723c */ /* 0x000fe20000041840 */
[----:B------:R-:W1:Y:S10]  /*18a30*/  MUFU.TANH R204, R29 ;  /* 0x0000001d00cc7308 */ /* 0x000e740000002400 */
[----:B------:R-:W5:Y:S05]  /*18a40*/  MUFU.TANH R205, R32 ;  /* 0x0000002000cd7308 */ /* 0x000f6a0000002400 */
[----:B------:R-:W-:Y:S02]  /*18a50*/  FMUL.FTZ R60, R60, c[0x0][0x320] ;  /* 0x0000c8003c3c7a20 */ /* 0x000fe40000410000 */
[----:B------:R-:W-:Y:S02]  /*18a60*/  FMUL.FTZ R61, R61, c[0x0][0x320] ;  /* 0x0000c8003d3d7a20 */ /* 0x000fe40000410000 */
[----:B------:R-:W-:Y:S01]  /*18a70*/  FMUL.FTZ R62, R62, c[0x0][0x320] ;  /* 0x0000c8003e3e7a20 */ /* 0x000fe20000410000 */
[----:B------:R4:W-:Y:S01]  /*18a80*/  MUFU.TANH R48, R60 ;  /* 0x0000003c00307308 */ /* 0x0009e20000002400 */
[----:B------:R-:W-:Y:S02]  /*18a90*/  FMUL.FTZ R63, R63, c[0x0][0x320] ;  /* 0x0000c8003f3f7a20 */ /* 0x000fe40000410000 */
[----:B------:R-:W-:Y:S02]  /*18aa0*/  FMUL.FTZ R64, R64, c[0x0][0x320] ;  /* 0x0000c80040407a20 */ /* 0x000fe40000410000 */
[----:B------:R-:W-:Y:S02]  /*18ab0*/  FMUL.FTZ R66, R66, c[0x0][0x320] ;  /* 0x0000c80042427a20 */ /* 0x000fe40000410000 */
[----:B------:R-:W-:Y:S03]  /*18ac0*/  FMUL.FTZ R65, R65, c[0x0][0x320] ;  /* 0x0000c80041417a20 */ /* 0x000fe60000410000 */
[----:B------:R-:W1:Y:S10]  /*18ad0*/  MUFU.TANH R206, R33 ;  /* 0x0000002100ce7308 */ /* 0x000e740000002400 */
[----:B------:R-:W5:Y:S01]  /*18ae0*/  MUFU.TANH R244, R36 ;  /* 0x0000002400f47308 */ /* 0x000f620000002400 */
[----:B----4-:R-:W-:Y:S02]  /*18af0*/  MOV R60, R2 ;  /* 0x00000002003c7202 */ /* 0x010fe40000000f00 */
[----:B------:R-:W-:Y:S02]  /*18b00*/  FMNMX.FTZ R2, R173, R0, !PT ;  /* 0x00000000ad027209 */ /* 0x000fe40007810000 */
[----:B------:R-:W-:Y:S05]  /*18b10*/  FMNMX.FTZ R0, R177, R3, !PT ;  /* 0x00000003b1007209 */ /* 0x000fea0007810000 */
[----:B------:R-:W4:Y:S01]  /*18b20*/  MUFU.TANH R246, R37 ;  /* 0x0000002500f67308 */ /* 0x000f220000002400 */
[----:B------:R-:W-:Y:S02]  /*18b30*/  FMNMX.FTZ R2, R179, R2, !PT ;  /* 0x00000002b3027209 */ /* 0x000fe40007810000 */
[----:B------:R-:W-:Y:S02]  /*18b40*/  FMNMX.FTZ R3, R175, R0, !PT ;  /* 0x00000000af037209 */ /* 0x000fe40007810000 */
[----:B-1----:R-:W-:Y:S04]  /*18b50*/  FMNMX.FTZ R0, R204, R2, !PT ;  /* 0x00000002cc007209 */ /* 0x002fe80007810000 */
[----:B-----5:R-:W-:Y:S01]  /*18b60*/  FMNMX.FTZ R0, R205, R0, !PT ;  /* 0x00000000cd007209 */ /* 0x020fe20007810000 */
[----:B------:R-:W1:Y:S03]  /*18b70*/  MUFU.TANH R245, R40 ;  /* 0x0000002800f57308 */ /* 0x000e660000002400 */
[----:B------:R-:W-:Y:S04]  /*18b80*/  FMNMX.FTZ R0, R206, R0, !PT ;  /* 0x00000000ce007209 */ /* 0x000fe80007810000 */
[----:B------:R-:W-:Y:S03]  /*18b90*/  FMNMX.FTZ R0, R244, R0, !PT ;  /* 0x00000000f4007209 */ /* 0x000fe60007810000 */
[----:B------:R-:W5:Y:S01]  /*18ba0*/  MUFU.TANH R178, R27 ;  /* 0x0000001b00b27308 */ /* 0x000f620000002400 */
[----:B----4-:R-:W-:Y:S09]  /*18bb0*/  FMNMX.FTZ R0, R246, R0, !PT ;  /* 0x00000000f6007209 */ /* 0x010ff20007810000 */
[----:B------:R-:W4:Y:S01]  /*18bc0*/  MUFU.TANH R247, R41 ;  /* 0x0000002900f77308 */ /* 0x000f220000002400 */
[----:B-1----:R-:W-:Y:S09]  /*18bd0*/  FMNMX.FTZ R0, R245, R0, !PT ;  /* 0x00000000f5007209 */ /* 0x002ff20007810000 */
[----:B------:R-:W1:Y:S01]  /*18be0*/  MUFU.TANH R210, R30 ;  /* 0x0000001e00d27308 */ /* 0x000e620000002400 */
[----:B-----5:R-:W-:Y:S09]  /*18bf0*/  FMNMX.FTZ R2, R178, R3, !PT ;  /* 0x00000003b2027209 */ /* 0x020ff20007810000 */
        /* <DEDUP_REMOVED lines=8> */
[----:B------:R-:W-:Y:S01]  /*18c80*/  MUFU.TANH R251, R43 ;  /* 0x0000002b00fb7308 */ /* 0x000fe20000002400 */
[----:B-1----:R-:W-:Y:S04]  /*18c90*/  FMNMX.FTZ R0, R201, R0, !PT ;  /* 0x00000000c9007209 */ /* 0x002fe80007810000 */
[----:B------:R-:W-:Y:S05]  /*18ca0*/  FMNMX.FTZ R0, R202, R0, !PT ;  /* 0x00000000ca007209 */ /* 0x000fea0007810000 */
[----:B------:R1:W-:Y:S01]  /*18cb0*/  MUFU.TANH R43, R58 ;  /* 0x0000003a002b7308 */ /* 0x0003e20000002400 */
[----:B-----5:R-:W-:Y:S09]  /*18cc0*/  FMNMX.FTZ R2, R237, R2, !PT ;  /* 0x00000002ed027209 */ /* 0x020ff20007810000 */
[----:B------:R-:W-:Y:S10]  /*18cd0*/  MUFU.TANH R241, R52 ;  /* 0x0000003400f17308 */ /* 0x000ff40000002400 */
[----:B------:R-:W4:Y:S01]  /*18ce0*/  MUFU.TANH R239, R35 ;  /* 0x0000002300ef7308 */ /* 0x000f220000002400 */
[----:B-1----:R-:W-:Y:S04]  /*18cf0*/  MOV R58, R242 ;  /* 0x000000f2003a7202 */ /* 0x002fe80000000f00 */
[----:B------:R-:W-:Y:S05]  /*18d00*/  FMNMX.FTZ R0, R58, R0, !PT ;  /* 0x000000003a007209 */ /* 0x000fea0007810000 */
[----:B------:R1:W-:Y:S10]  /*18d10*/  MUFU.TANH R169, R56 ;  /* 0x0000003800a97308 */ /* 0x0003f40000002400 */
[----:B------:R-:W5:Y:S01]  /*18d20*/  MUFU.TANH R249, R38 ;  /* 0x0000002600f97308 */ /* 0x000f620000002400 */
[----:B----4-:R-:W-:Y:S09]  /*18d30*/  FMNMX.FTZ R2, R239, R2, !PT ;  /* 0x00000002ef027209 */ /* 0x010ff20007810000 */
[----:B------:R-:W4:Y:S01]  /*18d40*/  MUFU.TANH R250, R39 ;  /* 0x0000002700fa7308 */ /* 0x000f220000002400 */
[----:B-1----:R-:W-:Y:S04]  /*18d50*/  MOV R56, R241 ;  /* 0x000000f100387202 */ /* 0x002fe80000000f00 */
[----:B------:R-:W-:Y:S05]  /*18d60*/  FMNMX.FTZ R0, R56, R0, !PT ;  /* 0x0000000038007209 */ /* 0x000fea0007810000 */
[----:B------:R-:W1:Y:S01]  /*18d70*/  MUFU.TANH R209, R53 ;  /* 0x0000003500d17308 */ /* 0x000e620000002400 */
[----:B-----5:R-:W-:Y:S09]  /*18d80*/  FMNMX.FTZ R2, R249, R2, !PT ;  /* 0x00000002f9027209 */ /* 0x020ff20007810000 */
[----:B------:R-:W5:Y:S01]  /*18d90*/  MUFU.TANH R248, R42 ;  /* 0x0000002a00f87308 */ /* 0x000f620000002400 */
[----:B----4-:R-:W-:Y:S09]  /*18da0*/  FMNMX.FTZ R2, R250, R2, !PT ;  /* 0x00000002fa027209 */ /* 0x010ff20007810000 */
[----:B------:R-:W4:Y:S01]  /*18db0*/  MUFU.TANH R200, R46 ;  /* 0x0000002e00c87308 */ /* 0x000f220000002400 */
[----:B-1----:R-:W-:Y:S04]  /*18dc0*/  FMNMX.FTZ R0, R209, R0, !PT ;  /* 0x00000000d1007209 */ /* 0x002fe80007810000 */
[----:B------:R-:W-:Y:S01]  /*18dd0*/  FMNMX.FTZ R69, R169, R0, !PT ;  /* 0x00000000a9457209 */ /* 0x000fe20007810000 */
[----:B------:R-:W-:Y:S04]  /*18de0*/  FMUL.FTZ R0, R67, c[0x0][0x320] ;  /* 0x0000c80043007a20 */ /* 0x000fe80000410000 */
[----:B------:R-:W1:Y:S01]  /*18df0*/  MUFU.TANH R203, R47 ;  /* 0x0000002f00cb7308 */ /* 0x000e620000002400 */
[----:B-----5:R-:W-:Y:S04]  /*18e00*/  FMNMX.FTZ R2, R248, R2, !PT ;  /* 0x00000002f8027209 */ /* 0x020fe80007810000 */
[----:B------:R-:W-:Y:S05]  /*18e10*/  FMNMX.FTZ R2, R251, R2, !PT ;  /* 0x00000002fb027209 */ /* 0x000fea0007810000 */
[----:B------:R-:W5:Y:S01]  /*18e20*/  MUFU.TANH R243, R50 ;  /* 0x0000003200f37308 */ /* 0x000f620000002400 */
[----:B----4-:R-:W-:Y:S09]  /*18e30*/  FMNMX.FTZ R2, R200, R2, !PT ;  /* 0x00000002c8027209 */ /* 0x010ff20007810000 */
[----:B------:R5:W4:Y:S01]  /*18e40*/  MUFU.TANH R168, R57 ;  /* 0x0000003900a87308 */ /* 0x000b220000002400 */
[----:B-1----:R-:W-:Y:S09]  /*18e50*/  FMNMX.FTZ R2, R203, R2, !PT ;  /* 0x00000002cb027209 */ /* 0x002ff20007810000 */
[----:B------:R-:W-:Y:S10]  /*18e60*/  MUFU.TANH R240, R54 ;  /* 0x0000003600f07308 */ /* 0x000ff40000002400 */
[----:B------:R-:W1:Y:S01]  /*18e70*/  MUFU.TANH R159, R51 ;  /* 0x00000033009f7308 */ /* 0x000e620000002400 */
[----:B-----5:R-:W-:Y:S02]  /*18e80*/  MOV R57, R243 ;  /* 0x000000f300397202 */ /* 0x020fe40000000f00 */
[----:B----4-:R-:W-:Y:S02]  /*18e90*/  FMNMX.FTZ R69, R168, R69, !PT ;  /* 0x00000045a8457209 */ /* 0x010fe40007810000 */
[----:B------:R-:W-:Y:S05]  /*18ea0*/  FMNMX.FTZ R2, R57, R2, !PT ;  /* 0x0000000239027209 */ /* 0x000fea0007810000 */
[----:B------:R4:W5:Y:S01]  /*18eb0*/  MUFU.TANH R49, R61 ;  /* 0x0000003d00317308 */ /* 0x0009620000002400 */
[----:B------:R-:W-:Y:S09]  /*18ec0*/  FMNMX.FTZ R69, R48, R69, !PT ;  /* 0x0000004530457209 */ /* 0x000ff20007810000 */
[----:B------:R-:W2:Y:S01]  /*18ed0*/  MUFU.TANH R207, R55 ;  /* 0x0000003700cf7308 */ /* 0x000ea20000002400 */
[----:B-1----:R-:W-:Y:S09]  /*18ee0*/  FMNMX.FTZ R2, R159, R2, !PT ;  /* 0x000000029f027209 */ /* 0x002ff20007810000 */
[----:B------:R2:W-:Y:S01]  /*18ef0*/  MUFU.TANH R137, R0 ;  /* 0x0000000000897308 */ /* 0x0005e20000002400 */
[----:B----4-:R-:W-:Y:S02]  /*18f00*/  MOV R61, R240 ;  /* 0x000000f0003d7202 */ /* 0x010fe40000000f00 */
[----:B-----5:R-:W-:Y:S02]  /*18f10*/  FMNMX.FTZ R69, R49, R69, !PT ;  /* 0x0000004531457209 */ /* 0x020fe40007810000 */
[----:B------:R-:W-:Y:S05]  /*18f20*/  FMNMX.FTZ R2, R61, R2, !PT ;  /* 0x000000023d027209 */ /* 0x000fea0007810000 */
[----:B------:R-:W1:Y:S10]  /*18f30*/  MUFU.TANH R50, R62 ;  /* 0x0000003e00327308 */ /* 0x000e740000002400 */
[----:B------:R-:W4:Y:S01]  /*18f40*/  MUFU.TANH R59, R63 ;  /* 0x0000003f003b7308 */ /* 0x000f220000002400 */
[----:B--2---:R-:W-:Y:S04]  /*18f50*/  FMNMX.FTZ R0, R207, R2, !PT ;  /* 0x00000002cf007209 */ /* 0x004fe80007810000 */
[----:B------:R-:W-:Y:S05]  /*18f60*/  FMNMX.FTZ R0, R43, R0, !PT ;  /* 0x000000002b007209 */ /* 0x000fea0007810000 */
[----:B------:R-:W2:Y:S01]  /*18f70*/  MUFU.TANH R16, R64 ;  /* 0x0000004000107308 */ /* 0x000ea20000002400 */
[----:B------:R-:W-:Y:S04]  /*18f80*/  FMNMX.FTZ R0, R60, R0, !PT ;  /* 0x000000003c007209 */ /* 0x000fe80007810000 */
[----:B-1----:R-:W-:Y:S05]  /*18f90*/  FMNMX.FTZ R0, R50, R0, !PT ;  /* 0x0000000032007209 */ /* 0x002fea0007810000 */
[----:B------:R-:W1:Y:S01]  /*18fa0*/  MUFU.TANH R136, R66 ;  /* 0x0000004200887308 */ /* 0x000e620000002400 */
[----:B----4-:R-:W-:Y:S09]  /*18fb0*/  FMNMX.FTZ R0, R59, R0, !PT ;  /* 0x000000003b007209 */ /* 0x010ff20007810000 */
[----:B------:R-:W4:Y:S01]  /*18fc0*/  MUFU.TANH R51, R65 ;  /* 0x0000004100337308 */ /* 0x000f220000002400 */
[----:B--2---:R-:W-:Y:S02]  /*18fd0*/  FMNMX.FTZ R69, R16, R69, !PT ;  /* 0x0000004510457209 */ /* 0x004fe40007810000 */
[----:B-1----:R-:W-:Y:S04]  /*18fe0*/  FMNMX.FTZ R0, R136, R0, !PT ;  /* 0x0000000088007209 */ /* 0x002fe80007810000 */
[----:B------:R-:W-:Y:S05]  /*18ff0*/  FMNMX.FTZ R0, R137, R0, !PT ;  /* 0x0000000089007209 */ /* 0x000fea0007810000 */
[----:B------:R-:W1:Y:S01]  /*19000*/  SHFL.BFLY PT, R2, R0, 0x2, 0x1f ;  /* 0x0c401f0000027f89 */ /* 0x000e6200000e0000 */
[----:B----4-:R-:W-:Y:S07]  /*19010*/  FMNMX.FTZ R69, R51, R69, !PT ;  /* 0x0000004533457209 */ /* 0x010fee0007810000 */
[----:B------:R-:W2:Y:S01]  /*19020*/  SHFL.BFLY PT, R3, R69, 0x2, 0x1f ;  /* 0x0c401f0045037f89 */ /* 0x000ea200000e0000 */
[----:B-1----:R-:W-:Y:S02]  /*19030*/  FMNMX.FTZ R0, R0, R2, !PT ;  /* 0x0000000200007209 */ /* 0x002fe40007810000 */
[----:B--2---:R-:W-:Y:S05]  /*19040*/  FMNMX.FTZ R69, R69, R3, !PT ;  /* 0x0000000345457209 */ /* 0x004fea0007810000 */
[----:B------:R-:W1:Y:S08]  /*19050*/  SHFL.BFLY PT, R3, R0, 0x1, 0x1f ;  /* 0x0c201f0000037f89 */ /* 0x000e7000000e0000 */
[----:B------:R-:W2:Y:S01]  /*19060*/  SHFL.BFLY PT, R4, R69, 0x1, 0x1f ;  /* 0x0c201f0045047f89 */ /* 0x000ea200000e0000 */
[----:B-1----:R-:W-:Y:S02]  /*19070*/  FMNMX.FTZ R68, R0, R3, !PT ;  /* 0x0000000300447209 */ /* 0x002fe40007810000 */
[----:B------:R-:W-:Y:S03]  /*19080*/  @P0 SHF.R.S32.HI R3, RZ, 0x1f, R236 ;  /* 0x0000001fff030819 */ /* 0x000fe600000114ec */
[----:B------:R-:W-:Y:S02]  /*19090*/  FADD.FTZ R0, -R68, R71 ;  /* 0x0000004744007221 */ /* 0x000fe40000010100 */
[----:B------:R-:W-:Y:S01]  /*190a0*/  @P0 IMAD R3, R3, c[0x0][0x1e0], RZ ;  /* 0x0000780003030a24 */ /* 0x000fe200078e02ff */
[----:B--2---:R-:W-:Y:S01]  /*190b0*/  FMNMX.FTZ R69, R69, R4, !PT ;  /* 0x0000000445457209 */ /* 0x004fe20007810000 */
[C---:B------:R-:W-:Y:S04]  /*190c0*/  @P0 IMAD.WIDE.U32 R4, R236.reuse, c[0x0][0x1e0], RZ ;  /* 0x00007800ec040a25 */ /* 0x040fe800078e00ff */
[----:B------:R-:W-:Y:S02]  /*190d0*/  FMUL.FTZ R71, R69, c[0x0][0x2d0] ;  /* 0x0000b40045477a20 */ /* 0x000fe40000410000 */
[----:B------:R-:W-:Y:S02]  /*190e0*/  @P0 IMAD R3, R236, c[0x0][0x1e4], R3 ;  /* 0x00007900ec030a24 */ /* 0x000fe400078e0203 */
[----:B------:R-:W-:Y:S01]  /*190f0*/  FFMA.FTZ R6, R149, c[0x0][0x2d0], -R71 ;  /* 0x0000b40095067a23 */ /* 0x000fe20000010847 */
[----:B------:R-:W-:Y:S01]  /*19100*/  MOV R149, R51 ;  /* 0x0000003300957202 */ /* 0x000fe20000000f00 */
[----:B------:R-:W-:Y:S01]  /*19110*/  FADD.FTZ R2, -R69, R70 ;  /* 0x0000004645027221 */ /* 0x000fe20000010100 */
[----:B------:R-:W-:Y:S01]  /*19120*/  @P0 IADD3 R5, R5, R3, RZ ;  /* 0x0000000305050210 */ /* 0x000fe20007ffe0ff */
[----:B------:R1:W-:Y:S01]  /*19130*/  MUFU.EX2 R243, R6 ;  /* 0x0000000600f37308 */ /* 0x0003e20000000800 */
[----:B------:R-:W-:Y:S01]  /*19140*/  @P0 SHF.L.U32 R3, R4, 0x7, RZ ;  /* 0x0000000704030819 */ /* 0x000fe200000006ff */
[----:B------:R-:W-:Y:S01]  /*19150*/  FMUL.FTZ R2, R2, c[0x0][0x2d0] ;  /* 0x0000b40002027a20 */ /* 0x000fe20000410000 */
[----:B------:R-:W-:Y:S01]  /*19160*/  @P0 SHF.L.U64.HI R4, R4, 0x7, R5 ;  /* 0x0000000704040819 */ /* 0x000fe20000010205 */
[----:B------:R-:W-:Y:S01]  /*19170*/  FMUL.FTZ R0, R0, c[0x0][0x2d0] ;  /* 0x0000b40000007a20 */ /* 0x000fe20000410000 */
[C---:B------:R-:W-:Y:S01]  /*19180*/  @P0 IADD3 R5, P1, R3.reuse, R14, RZ ;  /* 0x0000000e03050210 */ /* 0x040fe20007f3e0ff */
[--C-:B------:R-:W-:Y:S01]  /*19190*/  FFMA.FTZ R32, R138, c[0x0][0x2d0], -R71.reuse ;  /* 0x0000b4008a207a23 */ /* 0x100fe20000010847 */
[----:B------:R-:W-:Y:S01]  /*191a0*/  @P0 IADD3 R3, P2, R3, R11, RZ ;  /* 0x0000000b03030210 */ /* 0x000fe20007f5e0ff */
[--C-:B------:R-:W-:Y:S01]  /*191b0*/  FFMA.FTZ R40, R156, c[0x0][0x2d0], -R71.reuse ;  /* 0x0000b4009c287a23 */ /* 0x100fe20000010847 */
[C---:B------:R-:W-:Y:S01]  /*191c0*/  @P0 IADD3.X R7, R4.reuse, R9, RZ, P1, !PT ;  /* 0x0000000904070210 */ /* 0x040fe20000ffe4ff */
[--C-:B------:R-:W-:Y:S01]  /*191d0*/  FFMA.FTZ R9, R151, c[0x0][0x2d0], -R71.reuse ;  /* 0x0000b40097097a23 */ /* 0x100fe20000010847 */
[----:B------:R-:W-:Y:S01]  /*191e0*/  @P0 LEA R8, P1, R3, c[0x0][0x1c8], 0x1 ;  /* 0x0000720003080a11 */ /* 0x000fe200078208ff */
[----:B------:R-:W2:Y:S01]  /*191f0*/  MUFU.EX2 R2, R2 ;  /* 0x0000000200027308 */ /* 0x000ea20000000800 */
[----:B------:R-:W-:Y:S01]  /*19200*/  @P0 IADD3.X R4, R4, R10, RZ, P2, !PT ;  /* 0x0000000a04040210 */ /* 0x000fe200017fe4ff */
[--C-:B------:R-:W-:Y:S01]  /*19210*/  FFMA.FTZ R70, R167, c[0x0][0x2d0], -R71.reuse ;  /* 0x0000b400a7467a23 */ /* 0x100fe20000010847 */
[----:B------:R-:W-:Y:S02]  /*19220*/  MOV R138, R50 ;  /* 0x00000032008a7202 */ /* 0x000fe40000000f00 */
[----:B------:R-:W-:Y:S02]  /*19230*/  MOV R156, R60 ;  /* 0x0000003c009c7202 */ /* 0x000fe40000000f00 */
[----:B------:R-:W-:Y:S03]  /*19240*/  MOV R151, R49 ;  /* 0x0000003100977202 */ /* 0x000fe60000000f00 */
[----:B------:R4:W-:Y:S01]  /*19250*/  MUFU.EX2 R241, R9 ;  /* 0x0000000900f17308 */ /* 0x0009e20000000800 */
[--C-:B-1----:R-:W-:Y:S01]  /*19260*/  FFMA.FTZ R6, R150, c[0x0][0x2d0], -R71.reuse ;  /* 0x0000b40096067a23 */ /* 0x102fe20000010847 */
[----:B------:R-:W-:Y:S08]  /*19270*/  MOV R150, R16 ;  /* 0x0000001000967202 */ /* 0x000ff00000000f00 */
[----:B------:R1:W-:Y:S01]  /*19280*/  MUFU.EX2 R242, R6 ;  /* 0x0000000600f27308 */ /* 0x0003e20000000800 */
[C---:B--2---:R-:W-:Y:S02]  /*19290*/  FMUL.FTZ R16, R2.reuse, R84 ;  /* 0x0000005402107220 */ /* 0x044fe40000410000 */
[C---:B------:R-:W-:Y:S02]  /*192a0*/  FMUL.FTZ R17, R2.reuse, R85 ;  /* 0x0000005502117220 */ /* 0x040fe40000410000 */
[C---:B------:R-:W-:Y:S05]  /*192b0*/  FMUL.FTZ R24, R2.reuse, R92 ;  /* 0x0000005c02187220 */ /* 0x040fea0000410000 */
[----:B------:R-:W2:Y:S01]  /*192c0*/  MUFU.EX2 R0, R0 ;  /* 0x0000000000007308 */ /* 0x000ea20000000800 */
[C---:B------:R-:W-:Y:S02]  /*192d0*/  FMUL.FTZ R25, R2.reuse, R93 ;  /* 0x0000005d02197220 */ /* 0x040fe40000410000 */
[----:B------:R-:W-:Y:S01]  /*192e0*/  FMUL.FTZ R33, R2, R101 ;  /* 0x0000006502217220 */ /* 0x000fe20000410000 */
[----:B----4-:R-:W-:Y:S01]  /*192f0*/  @P0 LEA.HI.X R9, R3, c[0x0][0x1cc], R4, 0x1, P1 ;  /* 0x0000730003090a11 */ /* 0x010fe200008f0c04 */
[----:B------:R-:W-:Y:S01]  /*19300*/  FFMA.FTZ R3, R148, c[0x0][0x2d0], -R71 ;  /* 0x0000b40094037a23 */ /* 0x000fe20000010847 */
[----:B------:R-:W-:Y:S01]  /*19310*/  MOV R148, R43 ;  /* 0x0000002b00947202 */ /* 0x000fe20000000f00 */
[C---:B------:R-:W-:Y:S01]  /*19320*/  FMUL.FTZ R41, R2.reuse, R109 ;  /* 0x0000006d02297220 */ /* 0x040fe20000410000 */
[----:B------:R-:W-:Y:S01]  /*19330*/  MOV R109, R207 ;  /* 0x000000cf006d7202 */ /* 0x000fe20000000f00 */
[C---:B------:R-:W-:Y:S01]  /*19340*/  FMUL.FTZ R49, R2.reuse, R117 ;  /* 0x0000007502317220 */ /* 0x040fe20000410000 */
[----:B------:R4:W-:Y:S01]  /*19350*/  MUFU.EX2 R240, R3 ;  /* 0x0000000300f07308 */ /* 0x0009e20000000800 */
[C---:B------:R-:W-:Y:S02]  /*19360*/  FMUL.FTZ R64, R2.reuse, R132 ;  /* 0x0000008402407220 */ /* 0x040fe40000410000 */
[----:B------:R-:W-:Y:S01]  /*19370*/  FMUL.FTZ R65, R2, R133 ;  /* 0x0000008502417220 */ /* 0x000fe20000410000 */
[C---:B-1----:R-:W-:Y:S04]  /*19380*/  @P0 LEA R6, P3, R5.reuse, c[0x0][0x1c8], 0x1 ;  /* 0x0000720005060a11 */ /* 0x042fe800078608ff */
[----:B------:R-:W-:Y:S02]  /*19390*/  @P0 LEA.HI.X R7, R5, c[0x0][0x1cc], R7, 0x1, P3 ;  /* 0x0000730005070a11 */ /* 0x000fe400018f0c07 */
[----:B------:R-:W-:Y:S01]  /*193a0*/  @P0 IADD3 R4, P1, R6, UR10, RZ ;  /* 0x0000000a06040c10 */ /* 0x000fe2000ff3e0ff */
[----:B------:R1:W-:Y:S02]  /*193b0*/  MUFU.EX2 R211, R32 ;  /* 0x0000002000d37308 */ /* 0x0003e40000000800 */
[----:B------:R5:W-:Y:S01]  /*193c0*/  @P0 LDGSTS.E.BYPASS.LTC128B.128 [R235+0x8100], [R6.64], !P6 ;  /* 0x0810000006eb0fae */ /* 0x000be2000f101d48 */
[----:B------:R-:W-:Y:S01]  /*193d0*/  @P0 IADD3.X R5, R7, UR6, RZ, P1, !PT ;  /* 0x0000000607050c10 */ /* 0x000fe20008ffe4ff */
[----:B--2---:R-:W-:Y:S01]  /*193e0*/  FMUL.FTZ R18, R0, R86 ;  /* 0x0000005600127220 */ /* 0x004fe20000410000 */
[----:B---3--:R-:W-:Y:S01]  /*193f0*/  @P0 IADD3 R10, P3, R4, R12, RZ ;  /* 0x0000000c040a0210 */ /* 0x008fe20007f7e0ff */
[C---:B------:R-:W-:Y:S02]  /*19400*/  FMUL.FTZ R19, R0.reuse, R87 ;  /* 0x0000005700137220 */ /* 0x040fe40000410000 */
[C---:B------:R-:W-:Y:S01]  /*19410*/  FMUL.FTZ R26, R0.reuse, R94 ;  /* 0x0000005e001a7220 */ /* 0x040fe20000410000 */
[C---:B------:R-:W-:Y:S01]  /*19420*/  @P0 IADD3.X R11, R5.reuse, R13, RZ, P3, !PT ;  /* 0x0000000d050b0210 */ /* 0x040fe20001ffe4ff */
[----:B------:R2:W-:Y:S01]  /*19430*/  @P0 LDGSTS.E.BYPASS.LTC128B.128 [R235+0xc100], [R8.64], !P4 ;  /* 0x0c10000008eb0fae */ /* 0x0005e2000e101d48 */
[----:B------:R-:W-:Y:S01]  /*19440*/  FMUL.FTZ R27, R0, R95 ;  /* 0x0000005f001b7220 */ /* 0x000fe20000410000 */
[----:B------:R3:W-:Y:S01]  /*19450*/  MUFU.EX2 R208, R40 ;  /* 0x0000002800d07308 */ /* 0x0007e20000000800 */
[----:B----4-:R-:W-:Y:S02]  /*19460*/  FMUL.FTZ R3, R68, c[0x0][0x2d0] ;  /* 0x0000b40044037a20 */ /* 0x010fe40000410000 */
[C---:B------:R-:W-:Y:S02]  /*19470*/  FMUL.FTZ R34, R0.reuse, R102 ;  /* 0x0000006600227220 */ /* 0x040fe40000410000 */
[C---:B------:R-:W-:Y:S01]  /*19480*/  FMUL.FTZ R35, R0.reuse, R103 ;  /* 0x0000006700237220 */ /* 0x040fe20000410000 */
[----:B------:R4:W-:Y:S01]  /*19490*/  @P0 LDGSTS.E.BYPASS.LTC128B.128 [R235+0x9100], [R4.64], !P6 ;  /* 0x0910000004eb0fae */ /* 0x0009e2000f101d48 */
[C---:B------:R-:W-:Y:S01]  /*194a0*/  FMUL.FTZ R42, R0.reuse, R110 ;  /* 0x0000006e002a7220 */ /* 0x040fe20000410000 */
[----:B------:R-:W-:Y:S01]  /*194b0*/  MOV R110, R61 ;  /* 0x0000003d006e7202 */ /* 0x000fe20000000f00 */
[C---:B------:R-:W-:Y:S01]  /*194c0*/  FMUL.FTZ R43, R0.reuse, R111 ;  /* 0x0000006f002b7220 */ /* 0x040fe20000410000 */
[----:B------:R-:W-:Y:S01]  /*194d0*/  MOV R111, R159 ;  /* 0x0000009f006f7202 */ /* 0x000fe20000000f00 */
[----:B------:R-:W-:Y:S02]  /*194e0*/  FMUL.FTZ R50, R0, R118 ;  /* 0x0000007600327220 */ /* 0x000fe40000410000 */
[----:B-1----:R-:W-:Y:S01]  /*194f0*/  FMUL.FTZ R32, R2, R100 ;  /* 0x0000006402207220 */ /* 0x002fe20000410000 */
[----:B------:R4:W-:Y:S01]  /*19500*/  @P0 LDGSTS.E.BYPASS.LTC128B.128 [R235+0xd100], [R4.64+0x80], !P4 ;  /* 0x0d10008004eb0fae */ /* 0x0009e2000e101d48 */
[----:B------:R-:W-:Y:S01]  /*19510*/  FMUL.FTZ R51, R0, R119 ;  /* 0x0000007700337220 */ /* 0x000fe20000410000 */
[----:B------:R-:W-:Y:S01]  /*19520*/  MOV R119, R57 ;  /* 0x0000003900777202 */ /* 0x000fe20000000f00 */
[--C-:B-----5:R-:W-:Y:S01]  /*19530*/  FFMA.FTZ R7, R154, c[0x0][0x2d0], -R3.reuse ;  /* 0x0000b4009a077a23 */ /* 0x120fe20000010803 */
[----:B------:R-:W-:Y:S01]  /*19540*/  @P0 IADD3 R6, P1, R4, UR10, RZ ;  /* 0x0000000a04060c10 */ /* 0x000fe2000ff3e0ff */
[----:B------:R-:W-:Y:S01]  /*19550*/  FMUL.FTZ R57, R2, R125 ;  /* 0x0000007d02397220 */ /* 0x000fe20000410000 */
[----:B------:R-:W-:Y:S01]  /*19560*/  MOV R154, R169 ;  /* 0x000000a9009a7202 */ /* 0x000fe20000000f00 */
[----:B------:R1:W-:Y:S01]  /*19570*/  MUFU.EX2 R171, R7 ;  /* 0x0000000700ab7308 */ /* 0x0003e20000000800 */
[----:B------:R-:W-:Y:S02]  /*19580*/  FMUL.FTZ R66, R0, R134 ;  /* 0x0000008600427220 */ /* 0x000fe40000410000 */
[----:B---3--:R-:W-:Y:S01]  /*19590*/  FMUL.FTZ R40, R2, R108 ;  /* 0x0000006c02287220 */ /* 0x008fe20000410000 */
[----:B--2---:R-:W-:Y:S01]  /*195a0*/  @P0 IADD3 R8, P2, R6, UR10, RZ ;  /* 0x0000000a06080c10 */ /* 0x004fe2000ff5e0ff */
[----:B------:R-:W-:Y:S01]  /*195b0*/  FMUL.FTZ R67, R0, R135 ;  /* 0x0000008700437220 */ /* 0x000fe20000410000 */
[----:B------:R-:W-:Y:S01]  /*195c0*/  MOV R108, R56 ;  /* 0x00000038006c7202 */ /* 0x000fe20000000f00 */
[--C-:B------:R-:W-:Y:S01]  /*195d0*/  FFMA.FTZ R56, R164, c[0x0][0x2d0], -R3.reuse ;  /* 0x0000b400a4387a23 */ /* 0x100fe20000010803 */
[----:B------:R-:W-:Y:S01]  /*195e0*/  MOV R164, R58 ;  /* 0x0000003a00a47202 */ /* 0x000fe20000000f00 */
[----:B------:R-:W-:Y:S02]  /*195f0*/  FMUL.FTZ R58, R0, R126 ;  /* 0x0000007e003a7220 */ /* 0x000fe40000410000 */
[----:B------:R2:W-:Y:S01]  /*19600*/  MUFU.EX2 R117, R56 ;  /* 0x0000003800757308 */ /* 0x0005e20000000800 */
[--C-:B------:R-:W-:Y:S09]  /*19610*/  FFMA.FTZ R136, R136, c[0x0][0x2d0], -R3.reuse ;  /* 0x0000b40088887a23 */ /* 0x100ff20000010803 */
[----:B------:R-:W-:Y:S01]  /*19620*/  MUFU.EX2 R136, R136 ;  /* 0x0000008800887308 */ /* 0x000fe20000000800 */
[----:B-1----:R-:W-:Y:S02]  /*19630*/  @P0 IADD3.X R7, R5, UR6, RZ, P1, !PT ;  /* 0x0000000605070c10 */ /* 0x002fe40008ffe4ff */
[----:B----4-:R-:W-:Y:S01]  /*19640*/  @P0 IADD3 R4, P1, R6, R12, RZ ;  /* 0x0000000c06040210 */ /* 0x010fe20007f3e0ff */
[--C-:B------:R-:W-:Y:S01]  /*19650*/  FFMA.FTZ R12, R155, c[0x0][0x2d0], -R3.reuse ;  /* 0x0000b4009b0c7a23 */ /* 0x100fe20000010803 */
[C---:B------:R-:W-:Y:S01]  /*19660*/  @P0 IADD3.X R9, R7.reuse, UR6, RZ, P2, !PT ;  /* 0x0000000607090c10 */ /* 0x040fe200097fe4ff */
[----:B------:R1:W-:Y:S01]  /*19670*/  @P0 LDGSTS.E.BYPASS.LTC128B.128 [R235+0xa100], [R6.64], !P6 ;  /* 0x0a10000006eb0fae */ /* 0x0003e2000f101d48 */
[----:B------:R-:W-:Y:S03]  /*19680*/  @P0 IADD3.X R5, R7, R13, RZ, P1, !PT ;  /* 0x0000000d07050210 */ /* 0x000fe60000ffe4ff */
[----:B------:R3:W4:Y:S01]  /*19690*/  MUFU.EX2 R170, R12 ;  /* 0x0000000c00aa7308 */ /* 0x0007220000000800 */
[----:B------:R-:W-:Y:S01]  /*196a0*/  MOV R155, R48 ;  /* 0x00000030009b7202 */ /* 0x000fe20000000f00 */
[--C-:B------:R-:W-:Y:S02]  /*196b0*/  FFMA.FTZ R48, R158, c[0x0][0x2d0], -R3.reuse ;  /* 0x0000b4009e307a23 */ /* 0x100fe40000010803 */
[----:B--2---:R-:W-:Y:S01]  /*196c0*/  FMUL.FTZ R56, R2, R124 ;  /* 0x0000007c02387220 */ /* 0x004fe20000410000 */
[----:B------:R2:W-:Y:S05]  /*196d0*/  @P0 LDGSTS.E.BYPASS.LTC128B.128 [R235+0xe100], [R10.64], !P4 ;  /* 0x0e1000000aeb0fae */ /* 0x0005ea000e101d48 */
[----:B------:R5:W-:Y:S03]  /*196e0*/  MUFU.EX2 R159, R48 ;  /* 0x00000030009f7308 */ /* 0x000be60000000800 */
[----:B------:R4:W-:Y:S08]  /*196f0*/  @P0 LDGSTS.E.BYPASS.LTC128B.128 [R235+0xb100], [R8.64], !P6 ;  /* 0x0b10000008eb0fae */ /* 0x0009f0000f101d48 */
[----:B------:R4:W-:Y:S01]  /*19700*/  @P0 LDGSTS.E.BYPASS.LTC128B.128 [R235+0xf100], [R4.64], !P4 ;  /* 0x0f10000004eb0fae */ /* 0x0009e2000e101d48 */
[--C-:B-1----:R-:W-:Y:S01]  /*19710*/  FFMA.FTZ R6, R152, c[0x0][0x2d0], -R3.reuse ;  /* 0x0000b40098067a23 */ /* 0x102fe20000010803 */
[----:B------:R-:W-:Y:S01]  /*19720*/  MOV R152, R209 ;  /* 0x000000d100987202 */ /* 0x000fe20000000f00 */
[C---:B------:R-:W-:Y:S02]  /*19730*/  FMUL.FTZ R7, R0.reuse, R75 ;  /* 0x0000004b00077220 */ /* 0x040fe40000410000 */
[----:B------:R1:W-:Y:S03]  /*19740*/  MUFU.EX2 R169, R6 ;  /* 0x0000000600a97308 */ /* 0x0003e60000000800 */
[----:B---3--:R-:W3:Y:S01]  /*19750*/  LDSM.16.MT88.4 R12, [R213+0x100] ;  /* 0x00010000d50c783b */ /* 0x008ee20000004200 */
[C---:B--2---:R-:W-:Y:S02]  /*19760*/  FMUL.FTZ R10, R0.reuse, R78 ;  /* 0x0000004e000a7220 */ /* 0x044fe40000410000 */
[----:B------:R-:W-:Y:S02]  /*19770*/  FMUL.FTZ R11, R0, R79 ;  /* 0x0000004f000b7220 */ /* 0x000fe40000410000 */
[C---:B-----5:R-:W-:Y:S03]  /*19780*/  FMUL.FTZ R48, R2.reuse, R116 ;  /* 0x0000007402307220 */ /* 0x060fe60000410000 */
[----:B------:R-:W2:Y:S01]  /*19790*/  LDSM.16.MT88.4 R20, [R214+0x100] ;  /* 0x00010000d614783b */ /* 0x000ea20000004200 */
[C---:B----4-:R-:W-:Y:S02]  /*197a0*/  FMUL.FTZ R8, R2.reuse, R76 ;  /* 0x0000004c02087220 */ /* 0x050fe40000410000 */
[C---:B------:R-:W-:Y:S05]  /*197b0*/  FMUL.FTZ R9, R2.reuse, R77 ;  /* 0x0000004d02097220 */ /* 0x040fea0000410000 */
[----:B------:R-:W4:Y:S01]  /*197c0*/  LDSM.16.MT88.4 R28, [R217+0x100] ;  /* 0x00010000d91c783b */ /* 0x000f220000004200 */
[----:B------:R-:W-:Y:S01]  /*197d0*/  FFMA.FTZ R4, R153, c[0x0][0x2d0], -R3 ;  /* 0x0000b40099047a23 */ /* 0x000fe20000010803 */
[----:B------:R-:W-:Y:S01]  /*197e0*/  MOV R153, R168 ;  /* 0x000000a800997202 */ /* 0x000fe20000000f00 */
[----:B------:R-:W-:Y:S01]  /*197f0*/  FMUL.FTZ R5, R2, R73 ;  /* 0x0000004902057220 */ /* 0x000fe20000410000 */
[----:B------:R-:W-:Y:S01]  /*19800*/  F2FP.BF16.PACK_AB R73, R170, R171 ;  /* 0x000000abaa49723e */ /* 0x000fe200000010ff */
[----:B------:R5:W2:Y:S01]  /*19810*/  MUFU.EX2 R168, R4 ;  /* 0x0000000400a87308 */ /* 0x000aa20000000800 */
[----:B-1----:R-:W-:Y:S01]  /*19820*/  FMUL.FTZ R6, R0, R74 ;  /* 0x0000004a00067220 */ /* 0x002fe20000410000 */
[----:B------:R-:W-:Y:S01]  /*19830*/  F2FP.BF16.PACK_AB R74, R240, R241 ;  /* 0x000000f1f04a723e */ /* 0x000fe200000010ff */
[----:B------:R-:W1:Y:S08]  /*19840*/  LDSM.16.MT88.4 R36, [R216+0x100] ;  /* 0x00010000d824783b */ /* 0x000e700000004200 */
[----:B------:R-:W1:Y:S08]  /*19850*/  LDSM.16.MT88.4 R44, [R213+0x4100] ;  /* 0x00410000d52c783b */ /* 0x000e700000004200 */
[----:B------:R-:W1:Y:S01]  /*19860*/  LDSM.16.MT88.4 R52, [R214+0x4100] ;  /* 0x00410000d634783b */ /* 0x000e620000004200 */
[----:B-----5:R-:W-:Y:S01]  /*19870*/  FMUL.FTZ R4, R2, R72 ;  /* 0x0000004802047220 */ /* 0x020fe20000410000 */
[----:B------:R-:W-:Y:S02]  /*19880*/  F2FP.BF16.PACK_AB R72, R242, R243 ;  /* 0x000000f3f248723e */ /* 0x000fe400000010ff */
[----:B--2---:R-:W-:Y:S04]  /*19890*/  F2FP.BF16.PACK_AB R75, R168, R169 ;  /* 0x000000a9a84b723e */ /* 0x004fe800000010ff */
[----:B------:R-:W2:Y:S03]  /*198a0*/  LDSM.16.MT88.4 R60, [R217+0x4100] ;  /* 0x00410000d93c783b */ /* 0x000ea60000004200 */
[C---:B---3--:R-:W-:Y:S05]  /*198b0*/  HMMA.16816.F32.BF16 R4, R72.reuse, R12, R4 ;  /* 0x0000000c4804723c */ /* 0x048fea0000041804 */
[----:B------:R-:W3:Y:S02]  /*198c0*/  LDSM.16.MT88.4 R76, [R216+0x4100] ;  /* 0x00410000d84c783b */ /* 0x000ee40000004200 */
[C---:B------:R-:W-:Y:S01]  /*198d0*/  FMUL.FTZ R12, R2.reuse, R80 ;  /* 0x00000050020c7220 */ /* 0x040fe20000410000 */
[C---:B------:R-:W-:Y:S05]  /*198e0*/  HMMA.16816.F32.BF16 R8, R72.reuse, R14, R8 ;  /* 0x0000000e4808723c */ /* 0x040fea0000041808 */
[----:B------:R-:W-:Y:S01]  /*198f0*/  LDSM.16.MT88.4 R84, [R214+0x900] ;  /* 0x00090000d654783b */ /* 0x000fe20000004200 */
[----:B------:R-:W-:Y:S02]  /*19900*/  FMUL.FTZ R13, R2, R81 ;  /* 0x00000051020d7220 */ /* 0x000fe40000410000 */
[C---:B------:R-:W-:Y:S04]  /*19910*/  FMUL.FTZ R14, R0.reuse, R82 ;  /* 0x00000052000e7220 */ /* 0x040fe80000410000 */
[----:B------:R-:W-:Y:S01]  /*19920*/  FMUL.FTZ R15, R0, R83 ;  /* 0x00000053000f7220 */ /* 0x000fe20000410000 */
[----:B------:R-:W-:Y:S06]  /*19930*/  LDSM.16.MT88.4 R92, [R216+0x900] ;  /* 0x00090000d85c783b */ /* 0x000fec0000004200 */
[C---:B------:R-:W-:Y:S02]  /*19940*/  HMMA.16816.F32.BF16 R12, R72.reuse, R20, R12 ;  /* 0x00000014480c723c */ /* 0x040fe4000004180c */
[----:B------:R-:W5:Y:S05]  /*19950*/  LDSM.16.MT88.4 R80, [R213+0x900] ;  /* 0x00090000d550783b */ /* 0x000f6a0000004200 */
[C---:B------:R-:W-:Y:S01]  /*19960*/  FMUL.FTZ R20, R2.reuse, R88 ;  /* 0x0000005802147220 */ /* 0x040fe20000410000 */
[C---:B------:R-:W-:Y:S02]  /*19970*/  HMMA.16816.F32.BF16 R16, R72.reuse, R22, R16 ;  /* 0x000000164810723c */ /* 0x040fe40000041810 */
[----:B------:R-:W-:Y:S02]  /*19980*/  LDSM.16.MT88.4 R100, [R216+0x5100] ;  /* 0x00510000d864783b */ /* 0x000fe40000004200 */
[----:B------:R-:W-:Y:S03]  /*19990*/  FMUL.FTZ R21, R2, R89 ;  /* 0x0000005902157220 */ /* 0x000fe60000410000 */
[C---:B------:R-:W-:Y:S02]  /*199a0*/  FMUL.FTZ R22, R0.reuse, R90 ;  /* 0x0000005a00167220 */ /* 0x040fe40000410000 */
[----:B------:R-:W-:Y:S01]  /*199b0*/  FMUL.FTZ R23, R0, R91 ;  /* 0x0000005b00177220 */ /* 0x000fe20000410000 */
[----:B------:R-:W0:Y:S06]  /*199c0*/  LDGDEPBAR ;  /* 0x00000000000079af */ /* 0x000e2c0000000000 */
[C---:B----4-:R-:W-:Y:S02]  /*199d0*/  HMMA.16816.F32.BF16 R20, R72.reuse, R28, R20 ;  /* 0x0000001c4814723c */ /* 0x050fe40000041814 */
[----:B------:R-:W4:Y:S05]  /*199e0*/  LDSM.16.MT88.4 R88, [R217+0x900] ;  /* 0x00090000d958783b */ /* 0x000f2a0000004200 */
        /* <DEDUP_REMOVED lines=26> */
[--C-:B------:R-:W-:Y:S01]  /*19b90*/  FFMA.FTZ R52, R165, c[0x0][0x2d0], -R3.reuse ;  /* 0x0000b400a5347a23 */ /* 0x100fe20000010803 */
[C---:B------:R-:W-:Y:S03]  /*19ba0*/  HMMA.16816.F32.BF16 R48, R72.reuse, R54, R48 ;  /* 0x000000364830723c */ /* 0x040fe60000041830 */
[----:B------:R1:W1:Y:S01]  /*19bb0*/  MUFU.EX2 R118, R52 ;  /* 0x0000003400767308 */ /* 0x0002620000000800 */
[----:B------:R-:W-:Y:S01]  /*19bc0*/  MOV R165, R202 ;  /* 0x000000ca00a57202 */ /* 0x000fe20000000f00 */
[----:B------:R-:W-:Y:S01]  /*19bd0*/  FMUL.FTZ R53, R2, R121 ;  /* 0x0000007902357220 */ /* 0x000fe20000410000 */
[----:B------:R-:W-:Y:S01]  /*19be0*/  MOV R121, R200 ;  /* 0x000000c800797202 */ /* 0x000fe20000000f00 */
[C---:B------:R-:W-:Y:S02]  /*19bf0*/  FMUL.FTZ R54, R0.reuse, R122 ;  /* 0x0000007a00367220 */ /* 0x040fe40000410000 */
[----:B------:R-:W-:Y:S03]  /*19c00*/  FMUL.FTZ R55, R0, R123 ;  /* 0x0000007b00377220 */ /* 0x000fe60000410000 */
[----:B-1----:R-:W-:Y:S01]  /*19c10*/  FMUL.FTZ R52, R2, R120 ;  /* 0x0000007802347220 */ /* 0x002fe20000410000 */
[----:B------:R-:W-:Y:S02]  /*19c20*/  MOV R120, R203 ;  /* 0x000000cb00787202 */ /* 0x000fe40000000f00 */
[----:B------:R1:W-:Y:S04]  /*19c30*/  MUFU.EX2 R203, R70 ;  /* 0x0000004600cb7308 */ /* 0x0003e80000000800 */
[C---:B--2---:R-:W-:Y:S07]  /*19c40*/  HMMA.16816.F32.BF16 R52, R72.reuse, R60, R52 ;  /* 0x0000003c4834723c */ /* 0x044fee0000041834 */
[----:B------:R-:W-:Y:S01]  /*19c50*/  FFMA.FTZ R60, R166, c[0x0][0x2d0], -R3 ;  /* 0x0000b400a63c7a23 */ /* 0x000fe20000010803 */
[C---:B------:R-:W-:Y:S03]  /*19c60*/  HMMA.16816.F32.BF16 R56, R72.reuse, R62, R56 ;  /* 0x0000003e4838723c */ /* 0x040fe60000041838 */
[----:B------:R2:W2:Y:S01]  /*19c70*/  MUFU.EX2 R116, R60 ;  /* 0x0000003c00747308 */ /* 0x0004a20000000800 */
[----:B------:R-:W-:Y:S01]  /*19c80*/  MOV R166, R201 ;  /* 0x000000c900a67202 */ /* 0x000fe20000000f00 */
[----:B------:R-:W-:Y:S02]  /*19c90*/  FMUL.FTZ R61, R2, R129 ;  /* 0x00000081023d7220 */ /* 0x000fe40000410000 */
[C---:B------:R-:W-:Y:S02]  /*19ca0*/  FMUL.FTZ R62, R0.reuse, R130 ;  /* 0x00000082003e7220 */ /* 0x040fe40000410000 */
[----:B------:R-:W-:Y:S03]  /*19cb0*/  FMUL.FTZ R63, R0, R131 ;  /* 0x00000083003f7220 */ /* 0x000fe60000410000 */
[--C-:B-1----:R-:W-:Y:S04]  /*19cc0*/  FFMA.FTZ R70, R172, c[0x0][0x2d0], -R71.reuse ;  /* 0x0000b400ac467a23 */ /* 0x102fe80000010847 */
[----:B------:R1:W-:Y:S01]  /*19cd0*/  MUFU.EX2 R202, R70 ;  /* 0x0000004600ca7308 */ /* 0x0003e20000000800 */
[----:B--2---:R-:W-:Y:S07]  /*19ce0*/  FMUL.FTZ R60, R2, R128 ;  /* 0x00000080023c7220 */ /* 0x004fee0000410000 */
[C---:B---3--:R-:W-:Y:S03]  /*19cf0*/  HMMA.16816.F32.BF16 R60, R72.reuse, R76, R60 ;  /* 0x0000004c483c723c */ /* 0x048fe6000004183c */
[--C-:B-1----:R-:W-:Y:S05]  /*19d00*/  FFMA.FTZ R70, R174, c[0x0][0x2d0], -R71.reuse ;  /* 0x0000b400ae467a23 */ /* 0x102fea0000010847 */
[----:B------:R-:W-:Y:S01]  /*19d10*/  HMMA.16816.F32.BF16 R64, R72, R78, R64 ;  /* 0x0000004e4840723c */ /* 0x000fe20000041840 */
[----:B------:R-:W1:Y:S01]  /*19d20*/  LDSM.16.MT88.4 R76, [R213+0x4900] ;  /* 0x00490000d54c783b */ /* 0x000e620000004200 */
[----:B------:R2:W-:Y:S05]  /*19d30*/  MUFU.EX2 R201, R70 ;  /* 0x0000004600c97308 */ /* 0x0005ea0000000800 */
[----:B------:R-:W-:Y:S02]  /*19d40*/  F2FP.BF16.PACK_AB R73, R118, R159 ;  /* 0x0000009f7649723e */ /* 0x000fe400000010ff */
[----:B------:R-:W-:Y:S03]  /*19d50*/  F2FP.BF16.PACK_AB R75, R116, R117 ;  /* 0x00000075744b723e */ /* 0x000fe600000010ff */
[----:B------:R-:W-:Y:S02]  /*19d60*/  F2FP.BF16.PACK_AB R72, R209, R211 ;  /* 0x000000d3d148723e */ /* 0x000fe400000010ff */
[----:B------:R-:W-:Y:S07]  /*19d70*/  F2FP.BF16.PACK_AB R74, R207, R208 ;  /* 0x000000d0cf4a723e */ /* 0x000fee00000010ff */
[C---:B-----5:R-:W-:Y:S03]  /*19d80*/  HMMA.16816.F32.BF16 R4, R72.reuse, R80, R4 ;  /* 0x000000504804723c */ /* 0x060fe60000041804 */
[----:B--2---:R-:W-:Y:S05]  /*19d90*/  FFMA.FTZ R70, R173, c[0x0][0x2d0], -R71 ;  /* 0x0000b400ad467a23 */ /* 0x004fea0000010847 */
[C---:B------:R-:W-:Y:S01]  /*19da0*/  HMMA.16816.F32.BF16 R8, R72.reuse, R82, R8 ;  /* 0x000000524808723c */ /* 0x040fe20000041808 */
[----:B------:R2:W-:Y:S01]  /*19db0*/  MUFU.EX2 R200, R70 ;  /* 0x0000004600c87308 */ /* 0x0005e20000000800 */
[----:B------:R-:W3:Y:S06]  /*19dc0*/  LDSM.16.MT88.4 R80, [R214+0x4900] ;  /* 0x00490000d650783b */ /* 0x000eec0000004200 */
[C---:B------:R-:W-:Y:S08]  /*19dd0*/  HMMA.16816.F32.BF16 R12, R72.reuse, R84, R12 ;  /* 0x00000054480c723c */ /* 0x040ff0000004180c */
[C---:B------:R-:W-:Y:S01]  /*19de0*/  HMMA.16816.F32.BF16 R16, R72.reuse, R86, R16 ;  /* 0x000000564810723c */ /* 0x040fe20000041810 */
[----:B------:R-:W5:Y:S07]  /*19df0*/  LDSM.16.MT88.4 R84, [R217+0x4900] ;  /* 0x00490000d954783b */ /* 0x000f6e0000004200 */
[C---:B----4-:R-:W-:Y:S04]  /*19e00*/  HMMA.16816.F32.BF16 R20, R72.reuse, R88, R20 ;  /* 0x000000584814723c */ /* 0x050fe80000041814 */
[--C-:B--2---:R-:W-:Y:S04]  /*19e10*/  FFMA.FTZ R70, R176, c[0x0][0x2d0], -R3.reuse ;  /* 0x0000b400b0467a23 */ /* 0x104fe80000010803 */
[C---:B------:R-:W-:Y:S01]  /*19e20*/  HMMA.16816.F32.BF16 R24, R72.reuse, R90, R24 ;  /* 0x0000005a4818723c */ /* 0x040fe20000041818 */
[----:B------:R2:W-:Y:S01]  /*19e30*/  MUFU.EX2 R127, R70 ;  /* 0x00000046007f7308 */ /* 0x0005e20000000800 */
[----:B------:R-:W4:Y:S06]  /*19e40*/  LDSM.16.MT88.4 R88, [R216+0x4900] ;  /* 0x00490000d858783b */ /* 0x000f2c0000004200 */
[C---:B------:R-:W-:Y:S08]  /*19e50*/  HMMA.16816.F32.BF16 R28, R72.reuse, R92, R28 ;  /* 0x0000005c481c723c */ /* 0x040ff0000004181c */
[C---:B------:R-:W-:Y:S01]  /*19e60*/  HMMA.16816.F32.BF16 R32, R72.reuse, R94, R32 ;  /* 0x0000005e4820723c */ /* 0x040fe20000041820 */
[----:B------:R-:W-:Y:S07]  /*19e70*/  LDSM.16.MT88.4 R92, [R214+0x5100] ;  /* 0x00510000d65c783b */ /* 0x000fee0000004200 */
[C---:B-1----:R-:W-:Y:S04]  /*19e80*/  HMMA.16816.F32.BF16 R36, R72.reuse, R76, R36 ;  /* 0x0000004c4824723c */ /* 0x042fe80000041824 */
[--C-:B--2---:R-:W-:Y:S04]  /*19e90*/  FFMA.FTZ R70, R177, c[0x0][0x2d0], -R3.reuse ;  /* 0x0000b400b1467a23 */ /* 0x104fe80000010803 */
[C---:B------:R-:W-:Y:S01]  /*19ea0*/  HMMA.16816.F32.BF16 R40, R72.reuse, R78, R40 ;  /* 0x0000004e4828723c */ /* 0x040fe20000041828 */
[----:B------:R1:W2:Y:S01]  /*19eb0*/  MUFU.EX2 R126, R70 ;  /* 0x00000046007e7308 */ /* 0x0002a20000000800 */
[----:B------:R-:W2:Y:S06]  /*19ec0*/  LDSM.16.MT88.4 R76, [R213+0x1100] ;  /* 0x00110000d54c783b */ /* 0x000eac0000004200 */
[C---:B---3--:R-:W-:Y:S08]  /*19ed0*/  HMMA.16816.F32.BF16 R44, R72.reuse, R80, R44 ;  /* 0x00000050482c723c */ /* 0x048ff0000004182c */
[C---:B------:R-:W-:Y:S01]  /*19ee0*/  HMMA.16816.F32.BF16 R48, R72.reuse, R82, R48 ;  /* 0x000000524830723c */ /* 0x040fe20000041830 */
[----:B------:R-:W3:Y:S07]  /*19ef0*/  LDSM.16.MT88.4 R80, [R214+0x1100] ;  /* 0x00110000d650783b */ /* 0x000eee0000004200 */
[C---:B-----5:R-:W-:Y:S04]  /*19f00*/  HMMA.16816.F32.BF16 R52, R72.reuse, R84, R52 ;  /* 0x000000544834723c */ /* 0x060fe80000041834 */
[--C-:B-1----:R-:W-:Y:S04]  /*19f10*/  FFMA.FTZ R70, R175, c[0x0][0x2d0], -R3.reuse ;  /* 0x0000b400af467a23 */ /* 0x102fe80000010803 */
[C---:B------:R-:W-:Y:S01]  /*19f20*/  HMMA.16816.F32.BF16 R56, R72.reuse, R86, R56 ;  /* 0x000000564838723c */ /* 0x040fe20000041838 */
[----:B------:R1:W-:Y:S01]  /*19f30*/  MUFU.EX2 R125, R70 ;  /* 0x00000046007d7308 */ /* 0x0003e20000000800 */
[----:B------:R-:W5:Y:S06]  /*19f40*/  LDSM.16.MT88.4 R84, [R217+0x1100] ;  /* 0x00110000d954783b */ /* 0x000f6c0000004200 */
[C---:B----4-:R-:W-:Y:S08]  /*19f50*/  HMMA.16816.F32.BF16 R60, R72.reuse, R88, R60 ;  /* 0x00000058483c723c */ /* 0x050ff0000004183c */
[----:B------:R-:W-:Y:S01]  /*19f60*/  HMMA.16816.F32.BF16 R64, R72, R90, R64 ;  /* 0x0000005a4840723c */ /* 0x000fe20000041840 */
[----:B------:R-:W4:Y:S06]  /*19f70*/  LDSM.16.MT88.4 R88, [R216+0x1100] ;  /* 0x00110000d858783b */ /* 0x000f2c0000004200 */
[----:B--2---:R-:W-:Y:S01]  /*19f80*/  F2FP.BF16.PACK_AB R73, R126, R127 ;  /* 0x0000007f7e49723e */ /* 0x004fe200000010ff */
[----:B-1----:R-:W-:Y:S01]  /*19f90*/  FFMA.FTZ R70, R178, c[0x0][0x2d0], -R3 ;  /* 0x0000b400b2467a23 */ /* 0x002fe20000010803 */
[----:B------:R-:W-:Y:S03]  /*19fa0*/  F2FP.BF16.PACK_AB R72, R202, R203 ;  /* 0x000000cbca48723e */ /* 0x000fe600000010ff */
[----:B------:R1:W2:Y:S01]  /*19fb0*/  MUFU.EX2 R124, R70 ;  /* 0x00000046007c7308 */ /* 0x0002a20000000800 */
[----:B------:R-:W-:Y:S01]  /*19fc0*/  F2FP.BF16.PACK_AB R74, R200, R201 ;  /* 0x000000c9c84a723e */ /* 0x000fe200000010ff */
        /* <DEDUP_REMOVED lines=25> */
[----:B------:R1:W4:Y:S01]  /*1a160*/  MUFU.EX2 R176, R70 ;  /* 0x0000004600b07308 */ /* 0x0003220000000800 */
        /* <DEDUP_REMOVED lines=10> */
[----:B----4-:R-:W-:Y:S03]  /*1a210*/  F2FP.BF16.PACK_AB R74, R176, R178 ;  /* 0x000000b2b04a723e */ /* 0x010fe600000010ff */
        /* <DEDUP_REMOVED lines=16> */
[----:B------:R1:W4:Y:S01]  /*1a320*/  MUFU.EX2 R174, R70 ;  /* 0x0000004600ae7308 */ /* 0x0003220000000800 */
[----:B------:R-:W-:Y:S06]  /*1a330*/  LDSM.16.MT88.4 R104, [R214+0x3900] ;  /* 0x00390000d668783b */ /* 0x000fec0000004200 */
[C---:B-----5:R-:W-:Y:S08]  /*1a340*/  HMMA.16816.F32.BF16 R20, R72.reuse, R84, R20 ;  /* 0x000000544814723c */ /* 0x060ff00000041814 */
[C---:B------:R-:W-:Y:S01]  /*1a350*/  HMMA.16816.F32.BF16 R24, R72.reuse, R86, R24 ;  /* 0x000000564818723c */ /* 0x040fe20000041818 */
[----:B------:R-:W5:Y:S07]  /*1a360*/  LDSM.16.MT88.4 R84, [R217+0x5900] ;  /* 0x00590000d954783b */ /* 0x000f6e0000004200 */
        /* <DEDUP_REMOVED lines=13> */
[C---:B-----5:R-:W-:Y:S08]  /*1a440*/  HMMA.16816.F32.BF16 R52, R72.reuse, R84, R52 ;  /* 0x000000544834723c */ /* 0x060ff00000041834 */
[C---:B------:R-:W-:Y:S01]  /*1a450*/  HMMA.16816.F32.BF16 R56, R72.reuse, R86, R56 ;  /* 0x000000564838723c */ /* 0x040fe20000041838 */
[----:B------:R-:W5:Y:S07]  /*1a460*/  LDSM.16.MT88.4 R84, [R217+0x2100] ;  /* 0x00210000d954783b */ /* 0x000f6e0000004200 */
[C---:B--2---:R-:W-:Y:S04]  /*1a470*/  HMMA.16816.F32.BF16 R60, R72.reuse, R76, R60 ;  /* 0x0000004c483c723c */ /* 0x044fe8000004183c */
[--C-:B-1----:R-:W-:Y:S04]  /*1a480*/  FFMA.FTZ R70, R249, c[0x0][0x2d0], -R3.reuse ;  /* 0x0000b400f9467a23 */ /* 0x102fe80000010803 */
[----:B------:R-:W-:Y:S01]  /*1a490*/  HMMA.16816.F32.BF16 R64, R72, R78, R64 ;  /* 0x0000004e4840723c */ /* 0x000fe20000041840 */
[----:B------:R1:W-:Y:S01]  /*1a4a0*/  MUFU.EX2 R113, R70 ;  /* 0x0000004600717308 */ /* 0x0003e20000000800 */
[----:B------:R-:W2:Y:S05]  /*1a4b0*/  LDSM.16.MT88.4 R76, [R216+0x2100] ;  /* 0x00210000d84c783b */ /* 0x000eaa0000004200 */
[----:B----4-:R-:W-:Y:S02]  /*1a4c0*/  F2FP.BF16.PACK_AB R72, R174, R175 ;  /* 0x000000afae48723e */ /* 0x010fe400000010ff */
[----:B------:R-:W-:Y:S03]  /*1a4d0*/  F2FP.BF16.PACK_AB R74, R172, R173 ;  /* 0x000000adac4a723e */ /* 0x000fe600000010ff */
[--C-:B-1----:R-:W-:Y:S04]  /*1a4e0*/  FFMA.FTZ R70, R250, c[0x0][0x2d0], -R3.reuse ;  /* 0x0000b400fa467a23 */ /* 0x102fe80000010803 */
[----:B------:R1:W4:Y:S02]  /*1a4f0*/  MUFU.EX2 R112, R70 ;  /* 0x0000004600707308 */ /* 0x0003240000000800 */
[--C-:B-1----:R-:W-:Y:S01]  /*1a500*/  FFMA.FTZ R70, R248, c[0x0][0x2d0], -R3.reuse ;  /* 0x0000b400f8467a23 */ /* 0x102fe20000010803 */
[----:B----4-:R-:W-:Y:S07]  /*1a510*/  F2FP.BF16.PACK_AB R73, R112, R113 ;  /* 0x000000717049723e */ /* 0x010fee00000010ff */
[----:B------:R1:W-:Y:S02]  /*1a520*/  MUFU.EX2 R123, R70 ;  /* 0x00000046007b7308 */ /* 0x0003e40000000800 */
[----:B-1----:R-:W-:Y:S08]  /*1a530*/  FFMA.FTZ R70, R251, c[0x0][0x2d0], -R3 ;  /* 0x0000b400fb467a23 */ /* 0x002ff00000010803 */
[----:B------:R1:W4:Y:S02]  /*1a540*/  MUFU.EX2 R122, R70 ;  /* 0x00000046007a7308 */ /* 0x0003240000000800 */
[--C-:B-1----:R-:W-:Y:S01]  /*1a550*/  FFMA.FTZ R70, R252, c[0x0][0x2d0], -R71.reuse ;  /* 0x0000b400fc467a23 */ /* 0x102fe20000010847 */
[----:B----4-:R-:W-:Y:S07]  /*1a560*/  F2FP.BF16.PACK_AB R75, R122, R123 ;  /* 0x0000007b7a4b723e */ /* 0x010fee00000010ff */
[----:B------:R1:W-:Y:S01]  /*1a570*/  MUFU.EX2 R167, R70 ;  /* 0x0000004600a77308 */ /* 0x0003e20000000800 */
[C---:B---3--:R-:W-:Y:S08]  /*1a580*/  HMMA.16816.F32.BF16 R4, R72.reuse, R80, R4 ;  /* 0x000000504804723c */ /* 0x048ff00000041804 */
[C---:B------:R-:W-:Y:S01]  /*1a590*/  HMMA.16816.F32.BF16 R8, R72.reuse, R82, R8 ;  /* 0x000000524808723c */ /* 0x040fe20000041808 */
[----:B------:R-:W3:Y:S07]  /*1a5a0*/  LDSM.16.MT88.4 R80, [R213+0x6100] ;  /* 0x00610000d550783b */ /* 0x000eee0000004200 */
[C---:B------:R-:W-:Y:S04]  /*1a5b0*/  HMMA.16816.F32.BF16 R12, R72.reuse, R88, R12 ;  /* 0x00000058480c723c */ /* 0x040fe8000004180c */
[--C-:B-1----:R-:W-:Y:S04]  /*1a5c0*/  FFMA.FTZ R70, R166, c[0x0][0x2d0], -R71.reuse ;  /* 0x0000b400a6467a23 */ /* 0x102fe80000010847 */
[C---:B------:R-:W-:Y:S01]  /*1a5d0*/  HMMA.16816.F32.BF16 R16, R72.reuse, R90, R16 ;  /* 0x0000005a4810723c */ /* 0x040fe20000041810 */
[----:B------:R1:W4:Y:S01]  /*1a5e0*/  MUFU.EX2 R166, R70 ;  /* 0x0000004600a67308 */ /* 0x0003220000000800 */
[----:B------:R-:W4:Y:S06]  /*1a5f0*/  LDSM.16.MT88.4 R88, [R216+0x6100] ;  /* 0x00610000d858783b */ /* 0x000f2c0000004200 */
        /* <DEDUP_REMOVED lines=19> */
[C---:B----4-:R-:W-:Y:S04]  /*1a730*/  HMMA.16816.F32.BF16 R60, R72.reuse, R88, R60 ;  /* 0x00000058483c723c */ /* 0x050fe8000004183c */
[--C-:B-1----:R-:W-:Y:S04]  /*1a740*/  FFMA.FTZ R70, R121, c[0x0][0x2d0], -R3.reuse ;  /* 0x0000b40079467a23 */ /* 0x102fe80000010803 */
        /* <DEDUP_REMOVED lines=13> */
[----:B------:R-:W-:Y:S02]  /*1a820*/  MOV R108, R156 ;  /* 0x0000009c006c7202 */ /* 0x000fe40000000f00 */
[----:B----4-:R-:W-:Y:S05]  /*1a830*/  F2FP.BF16.PACK_AB R75, R130, R131 ;  /* 0x00000083824b723e */ /* 0x010fea00000010ff */
[----:B------:R1:W-:Y:S02]  /*1a840*/  MUFU.EX2 R156, R70 ;  /* 0x00000046009c7308 */ /* 0x0003e40000000800 */
[C---:B-----5:R-:W-:Y:S08]  /*1a850*/  HMMA.16816.F32.BF16 R4, R72.reuse, R84, R4 ;  /* 0x000000544804723c */ /* 0x060ff00000041804 */
[C---:B------:R-:W-:Y:S01]  /*1a860*/  HMMA.16816.F32.BF16 R8, R72.reuse, R86, R8 ;  /* 0x000000564808723c */ /* 0x040fe20000041808 */
[----:B------:R-:W4:Y:S07]  /*1a870*/  LDSM.16.MT88.4 R84, [R213+0x6900] ;  /* 0x00690000d554783b */ /* 0x000f2e0000004200 */
        /* <DEDUP_REMOVED lines=26> */
[--C-:B-1----:R-:W-:Y:S01]  /*1aa20*/  FFMA.FTZ R70, R110, c[0x0][0x2d0], -R3.reuse ;  /* 0x0000b4006e467a23 */ /* 0x102fe20000010803 */
[----:B------:R-:W-:Y:S03]  /*1aa30*/  MOV R110, R139 ;  /* 0x0000008b006e7202 */ /* 0x000fe60000000f00 */
[----:B------:R-:W-:Y:S01]  /*1aa40*/  HMMA.16816.F32.BF16 R64, R72, R82, R64 ;  /* 0x000000524840723c */ /* 0x000fe20000041840 */
[----:B------:R1:W-:Y:S01]  /*1aa50*/  MUFU.EX2 R129, R70 ;  /* 0x0000004600817308 */ /* 0x0003e20000000800 */
[----:B------:R-:W3:Y:S05]  /*1aa60*/  LDSM.16.MT88.4 R80, [R217+0x3100] ;  /* 0x00310000d950783b */ /* 0x000eea0000004200 */
        /* <DEDUP_REMOVED lines=139> */
.L_x_623:
        /* <DEDUP_REMOVED lines=93> */
.L_x_583:
[----:B-1----:R-:W1:Y:S02]  /*1b8f0*/  S2R R44, SR_CTAID.Y ;  /* 0x00000000002c7919 */ /* 0x002e640000002600 */
        /* <DEDUP_REMOVED lines=121> */
.L_x_626:
        /* <DEDUP_REMOVED lines=8> */
[----:B------:R-:W-:Y:S01]  /*1c110*/  ISETP.NE.AND P1, PT, R7, 0x1, PT ;  /* 0x000000010700780c */ /* 0x000fe20003f25270 */
[----:B-----5:R-:W-:Y:S01]  /*1c120*/  IMAD R15, R15, c[0x0][0x4e8], RZ ;  /* 0x00013a000f0f7a24 */ /* 0x020fe200078e02ff */
[----:B------:R-:W-:Y:S01]  /*1c130*/  SHF.R.S32.HI R6, RZ, 0x1f, R0 ;  /* 0x0000001fff067819 */ /* 0x000fe20000011400 */
[----:B------:R-:W-:Y:S01]  /*1c140*/  BSSY B0, `(.L_x_627) ;  /* 0x0000076000007945 */ /* 0x000fe20003800000 */
[----:B------:R-:W-:-:S02]  /*1c150*/  LOP3.LUT R5, R4, 0xffffff8, RZ, 0xc0, !PT ;  /* 0x0ffffff804057812 */ /* 0x000fc400078ec0ff */
[----:B------:R-:W-:Y:S02]  /*1c160*/  LEA.HI R4, R22, R22, RZ, 0x1 ;  /* 0x0000001616047211 */ /* 0x000fe400078f08ff */
[----:B------:R-:W-:Y:S02]  /*1c170*/  LEA.HI R6, R6, R0, RZ, 0x2 ;  /* 0x0000000006067211 */ /* 0x000fe400078f10ff */
[----:B------:R-:W-:Y:S02]  /*1c180*/  IADD3 R7, R28, -R5, RZ ;  /* 0x800000051c077210 */ /* 0x000fe40007ffe0ff */
[----:B------:R-:W-:Y:S02]  /*1c190*/  LOP3.LUT R4, R4, 0x1ffffffe, RZ, 0xc0, !PT ;  /* 0x1ffffffe04047812 */ /* 0x000fe400078ec0ff */
[----:B------:R-:W-:Y:S02]  /*1c1a0*/  SHF.R.S32.HI R5, RZ, 0x2, R6 ;  /* 0x00000002ff057819 */ /* 0x000fe40000011406 */
[----:B------:R-:W-:Y:S01]  /*1c1b0*/  LOP3.LUT P2, RZ, R0, 0x3, RZ, 0xc0, !PT ;  /* 0x0000000300ff7812 */ /* 0x000fe2000784c0ff */
[----:B------:R-:W-:Y:S01]  /*1c1c0*/  IMAD R0, R3, c[0x0][0x3a0], RZ ;  /* 0x0000e80003007a24 */ /* 0x000fe200078e02ff */
[----:B------:R-:W-:Y:S01]  /*1c1d0*/  SEL R14, R35, RZ, !P0 ;  /* 0x000000ff230e7207 */ /* 0x000fe20004000000 */
[----:B------:R-:W-:Y:S01]  /*1c1e0*/  IMAD.IADD R8, R22, 0x1, -R4 ;  /* 0x0000000116087824 */ /* 0x000fe200078e0a04 */
[----:B------:R-:W-:Y:S01]  /*1c1f0*/  MOV R4, R2 ;  /* 0x0000000200047202 */ /* 0x000fe20000000f00 */
[----:B------:R-:W-:Y:S01]  /*1c200*/  IMAD R17, R7, 0x10, R5 ;  /* 0x0000001007117824 */ /* 0x000fe200078e0205 */
[----:B------:R-:W-:Y:S01]  /*1c210*/  LOP3.LUT R12, R16, 0xfffffff8, RZ, 0xc0, !PT ;  /* 0xfffffff8100c7812 */ /* 0x000fe200078ec0ff */
[----:B------:R-:W-:Y:S01]  /*1c220*/  IMAD R6, R2, c[0x0][0x3a4], R0 ;  /* 0x0000e90002067a24 */ /* 0x000fe200078e0200 */
[----:B------:R-:W-:Y:S01]  /*1c230*/  SHF.R.S32.HI R16, RZ, 0x3, R16 ;  /* 0x00000003ff107819 */ /* 0x000fe20000011410 */
[----:B------:R-:W-:Y:S01]  /*1c240*/  IMAD R0, R8, 0x8, R17 ;  /* 0x0000000808007824 */ /* 0x000fe200078e0211 */
[----:B------:R-:W-:Y:S01]  /*1c250*/  LEA.HI R18, R33, R32, RZ, 0x6 ;  /* 0x0000002021127211 */ /* 0x000fe200078f30ff */
[----:B------:R-:W-:-:S02]  /*1c260*/  IMAD.MOV.U32 R5, RZ, RZ, R3 ;  /* 0x000000ffff057224 */ /* 0x000fc400078e0003 */
[----:B------:R-:W-:Y:S02]  /*1c270*/  IMAD R7, R34, c[0x0][0x490], RZ ;  /* 0x0001240022077a24 */ /* 0x000fe400078e02ff */
[----:B-1----:R-:W-:Y:S02]  /*1c280*/  IMAD R8, R19, 0x80, R0 ;  /* 0x0000008013087824 */ /* 0x002fe400078e0200 */
[----:B------:R-:W-:-:S04]  /*1c290*/  IMAD.WIDE.U32 R2, R2, c[0x0][0x3a0], RZ ;  /* 0x0000e80002027a25 */ /* 0x000fc800078e00ff */
[C---:B------:R-:W-:Y:S01]  /*1c2a0*/  IMAD.WIDE.U32 R10, R44.reuse, c[0x0][0x490], R4 ;  /* 0x000124002c0a7a25 */ /* 0x040fe200078e0004 */
[----:B------:R-:W-:Y:S02]  /*1c2b0*/  IADD3 R3, R3, R6, RZ ;  /* 0x0000000603037210 */ /* 0x000fe40007ffe0ff */
[----:B------:R-:W-:Y:S01]  /*1c2c0*/  SHF.R.S32.HI R6, RZ, 0x1f, R35 ;  /* 0x0000001fff067819 */ /* 0x000fe20000011423 */
[C---:B------:R-:W-:Y:S02]  /*1c2d0*/  IMAD R4, R44.reuse, c[0x0][0x494], R7 ;  /* 0x000125002c047a24 */ /* 0x040fe400078e0207 */
[----:B------:R-:W-:Y:S02]  /*1c2e0*/  IMAD R7, R44, c[0x0][0x3ec], R9 ;  /* 0x0000fb002c077a24 */ /* 0x000fe400078e0209 */
[----:B------:R-:W-:Y:S01]  /*1c2f0*/  @P1 IMAD.HI.U32 R9, R8, c[0x0][0x4ec], RZ ;  /* 0x00013b0008091a27 */ /* 0x000fe200078e00ff */
[----:B------:R-:W-:Y:S02]  /*1c300*/  IADD3 R5, R11, R4, RZ ;  /* 0x000000040b057210 */ /* 0x000fe40007ffe0ff */
[----:B------:R-:W-:Y:S01]  /*1c310*/  SEL R11, R6, RZ, !P0 ;  /* 0x000000ff060b7207 */ /* 0x000fe20004000000 */
[----:B------:R-:W-:Y:S01]  /*1c320*/  IMAD.MOV.U32 R0, RZ, RZ, R8 ;  /* 0x000000ffff007224 */ /* 0x000fe200078e0008 */
[----:B------:R-:W-:Y:S01]  /*1c330*/  @P1 SHF.R.U32.HI R0, RZ, c[0x0][0x4f0], R9 ;  /* 0x00013c00ff001a19 */ /* 0x000fe20000011609 */
[----:B------:R-:W-:-:S04]  /*1c340*/  IMAD.WIDE.U32 R2, R44, c[0x0][0x3e8], R2 ;  /* 0x0000fa002c027a25 */ /* 0x000fc800078e0002 */
        /* <DEDUP_REMOVED lines=85> */
.L_x_628:
[----:B------:R-:W-:Y:S05]  /*1c8a0*/  BSYNC B0 ;  /* 0x0000000000007941 */ /* 0x000fea0003800000 */
.L_x_627:
        /* <DEDUP_REMOVED lines=15> */
.L_x_630:
[----:B------:R-:W-:Y:S05]  /*1c9a0*/  BSYNC B0 ;  /* 0x0000000000007941 */ /* 0x000fea0003800000 */
.L_x_629:
        /* <DEDUP_REMOVED lines=15> */
.L_x_632:
[----:B------:R-:W-:Y:S05]  /*1caa0*/  BSYNC B0 ;  /* 0x0000000000007941 */ /* 0x000fea0003800000 */
.L_x_631:
        /* <DEDUP_REMOVED lines=16> */
.L_x_625:
        /* <DEDUP_REMOVED lines=19> */
.L_x_633:
        /* <DEDUP_REMOVED lines=40> */
.L_x_635:
[----:B------:R-:W-:Y:S05]  /*1cf60*/  BSYNC B0 ;  /* 0x0000000000007941 */ /* 0x000fea0003800000 */
.L_x_634:
        /* <DEDUP_REMOVED lines=57> */
.L_x_637:
[----:B------:R-:W-:Y:S05]  /*1d300*/  BSYNC B0 ;  /* 0x0000000000007941 */ /* 0x000fea0003800000 */
.L_x_636:
        /* <DEDUP_REMOVED lines=15> */
.L_x_639:
[----:B------:R-:W-:Y:S05]  /*1d400*/  BSYNC B0 ;  /* 0x0000000000007941 */ /* 0x000fea0003800000 */
.L_x_638:
        /* <DEDUP_REMOVED lines=15> */
.L_x_641:
[----:B------:R-:W-:Y:S05]  /*1d500*/  BSYNC B0 ;  /* 0x0000000000007941 */ /* 0x000fea0003800000 */
.L_x_640:
        /* <DEDUP_REMOVED lines=16> */
.L_x_642:
        /* <DEDUP_REMOVED lines=15> */
.L_x_1834:


//--------------------- .text._ZN7cutlass13device_kernelIN5flash19enable_sm80_to_sm89INS1_16FlashAttnFwdSm80INS1_25CollectiveMainloopFwdSm80ILi4ELi1ELb0EN4cute5tupleIJNS5_1CILi128EEENS7_ILi64EEES8_EEELi128ENS_10bfloat16_tEfNS_4arch4Sm80ELb0ELb0ELb1ELb0ELb0ELb0ELb1ELb0EEENS1_21CollectiveEpilogueFwdINS6_IJS8_S8_S9_EEENS6_IJNS7_ILi1EEESH_SH_EEESB_SD_Li128ELb0ELb1ELb0ELb0EEENS1_19SingleTileSchedulerILb0ELb0ELb1ELi128EEEEEEEEEvNT_6ParamsE --------------------------
	.section	.text._ZN7cutlass13device_kernelIN5flash19enable_sm80_to_sm89INS1_16FlashAttnFwdSm80INS1_25CollectiveMainloopFwdSm80ILi4ELi1ELb0EN4cute5tupleIJNS5_1CILi128EEENS7_ILi64EEES8_EEELi128ENS_10bfloat16_tEfNS_4arch4Sm80ELb0ELb0ELb1ELb0ELb0ELb0ELb1ELb0EEENS1_21CollectiveEpilogueFwdINS6_IJS8_S8_S9_EEENS6_IJNS7_ILi1EEESH_SH_EEESB_SD_Li128ELb0ELb1ELb0ELb0EEENS1_19SingleTileSchedulerILb0ELb0ELb1ELi128EEEEEEEEEvNT_6ParamsE,"ax",@progbits
	.sectioninfo	@"SHI_REGISTERS=255"
	.align	128
.text._ZN7cutlass13device_kernelIN5flash19enable_sm80_to_sm89INS1_16FlashAttnFwdSm80INS1_25CollectiveMainloopFwdSm80ILi4ELi1ELb0EN4cute5tupleIJNS5_1CILi128EEENS7_ILi64EEES8_EEELi128ENS_10bfloat16_tEfNS_4arch4Sm80ELb0ELb0ELb1ELb0ELb0ELb0ELb1ELb0EEENS1_21CollectiveEpilogueFwdINS6_IJS8_S8_S9_EEENS6_IJNS7_ILi1EEESH_SH_EEESB_SD_Li128ELb0ELb1ELb0ELb0EEENS1_19SingleTileSchedulerILb0ELb0ELb1ELi128EEEEEEEEEvNT_6ParamsE:
        .type           _ZN7cutlass13device_kernelIN5flash19enable_sm80_to_sm89INS1_16FlashAttnFwdSm80INS1_25CollectiveMainloopFwdSm80ILi4ELi1ELb0EN4cute5tupleIJNS5_1CILi128EEENS7_ILi64EEES8_EEELi128ENS_10bfloat16_tEfNS_4arch4Sm80ELb0ELb0ELb1ELb0ELb0ELb0ELb1ELb0EEENS1_21CollectiveEpilogueFwdINS6_IJS8_S8_S9_EEENS6_IJNS7_ILi1EEESH_SH_EEESB_SD_Li128ELb0ELb1ELb0ELb0EEENS1_19SingleTileSchedulerILb0ELb0ELb1ELi128EEEEEEEEEvNT_6ParamsE,@function
        .size           _ZN7cutlass13device_kernelIN5flash19enable_sm80_to_sm89INS1_16FlashAttnFwdSm80INS1_25CollectiveMainloopFwdSm80ILi4ELi1ELb0EN4cute5tupleIJNS5_1CILi128EEENS7_ILi64EEES8_EEELi128ENS_10bfloat16_tEfNS_4arch4Sm80ELb0ELb0ELb1ELb0ELb0ELb0ELb1ELb0EEENS1_21CollectiveEpilogueFwdINS6_IJS8_S8_S9_EEENS6_IJNS7_ILi1EEESH_SH_EEESB_SD_Li128ELb0ELb1ELb0ELb0EEENS1_19SingleTileSchedulerILb0ELb0ELb1ELi128EEEEEEEEEvNT_6ParamsE,(.L_x_1835 - _ZN7cutlass13device_kernelIN5flash19enable_sm80_to_sm89INS1_16FlashAttnFwdSm80INS1_25CollectiveMainloopFwdSm80ILi4ELi1ELb0EN4cute5tupleIJNS5_1CILi128EEENS7_ILi64EEES8_EEELi128ENS_10bfloat16_tEfNS_4arch4Sm80ELb0ELb0ELb1ELb0ELb0ELb0ELb1ELb0EEENS1_21CollectiveEpilogueFwdINS6_IJS8_S8_S9_EEENS6_IJNS7_ILi1EEESH_SH_EEESB_SD_Li128ELb0ELb1ELb0ELb0EEENS1_19SingleTileSchedulerILb0ELb0ELb1ELi128EEEEEEEEEvNT_6ParamsE)
        .other          _ZN7cutlass13device_kernelIN5flash19enable_sm80_to_sm89INS1_16FlashAttnFwdSm80INS1_25CollectiveMainloopFwdSm80ILi4ELi1ELb0EN4cute5tupleIJNS5_1CILi128EEENS7_ILi64EEES8_EEELi128ENS_10bfloat16_tEfNS_4arch4Sm80ELb0ELb0ELb1ELb0ELb0ELb0ELb1ELb0EEENS1_21CollectiveEpilogueFwdINS6_IJS8_S8_S9_EEENS6_IJNS7_ILi1EEESH_SH_EEESB_SD_Li128ELb0ELb1ELb0ELb0EEENS1_19SingleTileSchedulerILb0ELb0ELb1ELi128EEEEEEEEEvNT_6ParamsE,@"STO_CUDA_ENTRY STV_DEFAULT"
_ZN7cutlass13device_kernelIN5flash19enable_sm80_to_sm89INS1_16FlashAttnFwdSm80INS1_25CollectiveMainloopFwdSm80ILi4ELi1ELb0EN4cute5tupleIJNS5_1CILi128EEENS7_ILi64EEES8_EEELi128ENS_10bfloat16_tEfNS_4arch4Sm80ELb0ELb0ELb1ELb0ELb0ELb0ELb1ELb0EEENS1_21CollectiveEpilogueFwdINS6_IJS8_S8_S9_EEENS6_IJNS7_ILi1EEESH_SH_EEESB_SD_Li128ELb0ELb1ELb0ELb0EEENS1_19SingleTileSchedulerILb0ELb0ELb1ELi128EEEEEEEEEvNT_6ParamsE:
        /* <DEDUP_REMOVED lines=14> */
[----:B------:R-:W-:-:S05]  /*00e0*/  ULDC.64 UR6, c[0x0][0x1e0] ;  /* 0x0000780000067ab9 */ /* 0x000fca0000000a00 */
[----:B------:R-:W-:-:S04]  /*00f0*/  @P6 IMAD.MOV.U32 R2, RZ, RZ, 0x4 ;  /* 0x00000004ff026424 */ /* 0x000fc800078e00ff */
[----:B------:R-:W-:-:S05]  /*0100*/  @P6 IMAD.WIDE R2, R23, R2, c[0x0][0x340] ;  /* 0x0000d00017026625 */ /* 0x000fca00078e0202 */
[----:B------:R4:W5:Y:S01]  /*0110*/  @P6 LDG.E R20, [R2.64] ;  /* 0x0000001602146981 */ /* 0x000962000c1e1900 */
[----:B-1----:R-:W-:Y:S01]  /*0120*/  SHF.R.S32.HI R22, RZ, 0x1f, R29 ;  /* 0x0000001fff167819 */ /* 0x002fe2000001141d */
[----:B--2---:R-:W-:Y:S01]  /*0130*/  IMAD.WIDE.U32 R6, R30, c[0x0][0x1b8], RZ ;  /* 0x00006e001e067a25 */ /* 0x004fe200078e00ff */
[C---:B------:R-:W-:Y:S01]  /*0140*/  ISETP.NE.AND P0, PT, R17.reuse, 0x1, PT ;  /* 0x000000011100780c */ /* 0x040fe20003f05270 */
[----:B------:R-:W-:Y:S01]  /*0150*/  UIADD3 UR4, UR8, 0x3f, URZ ;  /* 0x0000003f08047890 */ /* 0x000fe2000fffe03f */
[----:B------:R-:W-:Y:S01]  /*0160*/  SHF.R.S32.HI R31, RZ, 0x1f, R30 ;  /* 0x0000001fff1f7819 */ /* 0x000fe2000001141e */
[----:B------:R-:W-:Y:S01]  /*0170*/  IMAD R5, R24, c[0x0][0x1c0], RZ ;  /* 0x0000700018057a24 */ /* 0x000fe200078e02ff */
[----:B------:R-:W-:Y:S01]  /*0180*/  UMOV UR9, 0x6 ;  /* 0x0000000600097882 */ /* 0x000fe20000000000 */
[----:B------:R-:W-:Y:S01]  /*0190*/  IMAD R17, R17, c[0x0][0x168], RZ ;  /* 0x00005a0011117a24 */ /* 0x000fe200078e02ff */
[----:B------:R-:W-:Y:S01]  /*01a0*/  USHF.R.S32.HI UR18, URZ, 0x1f, UR4 ;  /* 0x0000001f3f127899 */ /* 0x000fe20008011404 */
[----:B------:R-:W-:Y:S01]  /*01b0*/  IMAD R5, R23, c[0x0][0x1c4], R5 ;  /* 0x0000710017057a24 */ /* 0x000fe200078e0205 */
[----:B------:R-:W-:-:S02]  /*01c0*/  USHF.L.U32 UR10, UR6, 0x6, URZ ;  /* 0x00000006060a7899 */ /* 0x000fc4000800063f */
[----:B------:R-:W-:Y:S02]  /*01d0*/  ULEA.HI UR18, UR18, UR4, URZ, 0x6 ;  /* 0x0000000412127291 */ /* 0x000fe4000f8f303f */
[----:B------:R-:W-:Y:S02]  /*01e0*/  USHF.L.U64.HI UR9, UR6, UR9, UR7 ;  /* 0x0000000906097299 */ /* 0x000fe40008010207 */
[----:B------:R-:W-:Y:S01]  /*01f0*/  ULEA.HI.SX32 UR13, UR18, 0xffffffff, 0x1a ;  /* 0xffffffff120d7891 */ /* 0x000fe2000f8fd23f */
[----:B------:R-:W-:Y:S01]  /*0200*/  IMAD.U32 R159, RZ, RZ, UR10 ;  /* 0x0000000aff9f7e24 */ /* 0x000fe2000f8e00ff */
[----:B------:R-:W-:Y:S02]  /*0210*/  UIMAD.WIDE.U32 UR20, UR6, 0x20, URZ ;  /* 0x00000020061478a5 */ /* 0x000fe4000f8e003f */
[----:B------:R-:W-:Y:S02]  /*0220*/  USHF.R.S32.HI UR12, URZ, 0x1f, UR13 ;  /* 0x0000001f3f0c7899 */ /* 0x000fe4000801140d */
[----:B------:R-:W-:Y:S01]  /*0230*/  IMAD.U32 R18, RZ, RZ, UR13 ;  /* 0x0000000dff127e24 */ /* 0x000fe2000f8e00ff */
[----:B------:R-:W-:Y:S01]  /*0240*/  UIMAD UR4, UR9, UR13, URZ ;  /* 0x0000000d090472a4 */ /* 0x000fe2000f8e023f */
[----:B----4-:R-:W-:Y:S01]  /*0250*/  LEA.HI R2, R22, R29, RZ, 0x3 ;  /* 0x0000001d16027211 */ /* 0x010fe200078f18ff */
[----:B------:R-:W-:-:S02]  /*0260*/  USHF.L.U32 UR14, UR7, 0x5, URZ ;  /* 0x00000005070e7899 */ /* 0x000fc4000800063f */
[----:B------:R-:W-:Y:S01]  /*0270*/  UIMAD UR4, UR12, UR10, UR4 ;  /* 0x0000000a0c0472a4 */ /* 0x000fe2000f8e0204 */
[----:B------:R-:W-:Y:S01]  /*0280*/  LOP3.LUT R0, R2, 0xfffffff8, RZ, 0xc0, !PT ;  /* 0xfffffff802007812 */ /* 0x000fe200078ec0ff */
[----:B------:R-:W-:Y:S01]  /*0290*/  UIADD3 UR14, UR21, UR14, URZ ;  /* 0x0000000e150e7290 */ /* 0x000fe2000fffe03f */
[----:B------:R-:W-:Y:S01]  /*02a0*/  SHF.R.S32.HI R28, RZ, 0x3, R2 ;  /* 0x00000003ff1c7819 */ /* 0x000fe20000011402 */
[----:B------:R-:W-:Y:S01]  /*02b0*/  IMAD R2, R31, c[0x0][0x1b8], RZ ;  /* 0x00006e001f027a24 */ /* 0x000fe200078e02ff */
[----:B------:R-:W-:Y:S01]  /*02c0*/  UMOV UR11, 0x20 ;  /* 0x00000020000b7882 */ /* 0x000fe20000000000 */
[----:B------:R-:W-:Y:S01]  /*02d0*/  IMAD.IADD R64, R29, 0x1, -R0 ;  /* 0x000000011d407824 */ /* 0x000fe200078e0a00 */
[----:B------:R-:W-:Y:S01]  /*02e0*/  SHF.R.S32.HI R21, RZ, 0x1f, R28 ;  /* 0x0000001fff157819 */ /* 0x000fe2000001141c */
[----:B------:R-:W-:Y:S01]  /*02f0*/  IMAD R2, R30, c[0x0][0x1bc], R2 ;  /* 0x00006f001e027a24 */ /* 0x000fe200078e0202 */
[----:B------:R-:W-:Y:S01]  /*0300*/  IADD3 R19, -R28, c[0x0][0x1d0], RZ ;  /* 0x000074001c137a10 */ /* 0x000fe20007ffe1ff */
[----:B------:R-:W-:-:S02]  /*0310*/  IMAD R0, R64, 0x10, R28 ;  /* 0x0000001040007824 */ /* 0x000fc400078e021c */
[----:B------:R-:W-:Y:S02]  /*0320*/  IMAD.IADD R3, R7, 0x1, R2 ;  /* 0x0000000107037824 */ /* 0x000fe400078e0202 */
[----:B---3--:R-:W-:Y:S02]  /*0330*/  IMAD R9, R8, 0x80, R0 ;  /* 0x0000008008097824 */ /* 0x008fe400078e0200 */
[----:B------:R-:W-:Y:S02]  /*0340*/  IMAD.MOV.U32 R2, RZ, RZ, R6 ;  /* 0x000000ffff027224 */ /* 0x000fe400078e0006 */
[----:B------:R-:W-:Y:S01]  /*0350*/  @P0 IMAD.HI.U32 R4, R9, c[0x0][0x2c8], RZ ;  /* 0x0000b20009040a27 */ /* 0x000fe200078e00ff */
[----:B------:R1:W-:Y:S03]  /*0360*/  STL [R1+0x54], R9 ;  /* 0x0000540901007387 */ /* 0x0003e60000100800 */
[----:B------:R-:W-:Y:S01]  /*0370*/  IMAD.MOV.U32 R0, RZ, RZ, R9 ;  /* 0x000000ffff007224 */ /* 0x000fe200078e0009 */
[----:B------:R-:W-:Y:S01]  /*0380*/  @P0 SHF.R.U32.HI R0, RZ, c[0x0][0x2cc], R4 ;  /* 0x0000b300ff000a19 */ /* 0x000fe20000011604 */
[----:B------:R-:W-:-:S03]  /*0390*/  IMAD.WIDE.U32 R2, R23, c[0x0][0x1c0], R2 ;  /* 0x0000700017027a25 */ /* 0x000fc600078e0002 */
[--C-:B------:R-:W-:Y:S01]  /*03a0*/  SHF.R.S32.HI R6, RZ, 0x1f, R0.reuse ;  /* 0x0000001fff067819 */ /* 0x100fe20000011400 */
[----:B------:R-:W-:Y:S02]  /*03b0*/  IMAD.MOV R4, RZ, RZ, -R0 ;  /* 0x000000ffff047224 */ /* 0x000fe400078e0a00 */
[----:B------:R-:W-:Y:S02]  /*03c0*/  IMAD.IADD R3, R3, 0x1, R5 ;  /* 0x0000000103037824 */ /* 0x000fe400078e0205 */
[----:B------:R-:W-:Y:S02]  /*03d0*/  IMAD R5, R4, c[0x0][0x2c4], R9 ;  /* 0x0000b10004057a24 */ /* 0x000fe400078e0209 */
[----:B------:R-:W-:Y:S02]  /*03e0*/  IMAD R6, R6, c[0x0][0x1b0], RZ ;  /* 0x00006c0006067a24 */ /* 0x000fe400078e02ff */
[----:B------:R-:W-:Y:S01]  /*03f0*/  IMAD.WIDE.U32 R2, R0, c[0x0][0x1b0], R2 ;  /* 0x00006c0000027a25 */ /* 0x000fe200078e0002 */
[----:B------:R-:W-:-:S03]  /*0400*/  SHF.R.S32.HI R4, RZ, 0x1f, R5 ;  /* 0x0000001fff047819 */ /* 0x000fc60000011405 */
[----:B------:R-:W-:Y:S02]  /*0410*/  IMAD R0, R0, c[0x0][0x1b4], R6 ;  /* 0x00006d0000007a24 */ /* 0x000fe400078e0206 */
[----:B------:R-:W-:Y:S02]  /*0420*/  IMAD R13, R8, 0x80, R28 ;  /* 0x00000080080d7824 */ /* 0x000fe400078e021c */
[----:B------:R-:W-:Y:S02]  /*0430*/  IMAD.IADD R3, R3, 0x1, R0 ;  /* 0x0000000103037824 */ /* 0x000fe400078e0200 */
[----:B------:R-:W-:Y:S01]  /*0440*/  IMAD R0, R4, c[0x0][0x1a8], RZ ;  /* 0x00006a0004007a24 */ /* 0x000fe200078e02ff */
[-C--:B------:R-:W-:Y:S01]  /*0450*/  ISETP.GE.AND P2, PT, R13, R17.reuse, PT ;  /* 0x000000110d00720c */ /* 0x080fe20003f46270 */
[----:B------:R-:W-:Y:S01]  /*0460*/  IMAD.WIDE.U32 R2, R5, c[0x0][0x1a8], R2 ;  /* 0x00006a0005027a25 */ /* 0x000fe200078e0002 */
[C---:B------:R-:W-:Y:S01]  /*0470*/  IADD3 R4, R13.reuse, 0x20, RZ ;  /* 0x000000200d047810 */ /* 0x040fe20007ffe0ff */
[----:B------:R-:W-:Y:S01]  /*0480*/  STL [R1+0x50], R13 ;  /* 0x0000500d01007387 */ /* 0x000fe20000100800 */
[----:B------:R-:W-:Y:S01]  /*0490*/  IADD3 R11, R13, 0x30, RZ ;  /* 0x000000300d0b7810 */ /* 0x000fe20007ffe0ff */
[----:B------:R-:W-:Y:S01]  /*04a0*/  IMAD R0, R5, c[0x0][0x1ac], R0 ;  /* 0x00006b0005007a24 */ /* 0x000fe200078e0200 */
[----:B------:R-:W-:Y:S01]  /*04b0*/  LEA R14, P0, R2, c[0x0][0x160], 0x1 ;  /* 0x00005800020e7a11 */ /* 0x000fe200078008ff */
[----:B------:R-:W-:Y:S01]  /*04c0*/  IMAD.SHL.U32 R26, R64, 0x8, RZ ;  /* 0x00000008401a7824 */ /* 0x000fe200078e00ff */
[----:B------:R-:W-:Y:S01]  /*04d0*/  ISETP.GE.AND P4, PT, R4, R17, PT ;  /* 0x000000110400720c */ /* 0x000fe20003f86270 */
[----:B------:R-:W-:Y:S01]  /*04e0*/  IMAD.IADD R0, R3, 0x1, R0 ;  /* 0x0000000103007824 */ /* 0x000fe200078e0200 */
[----:B------:R-:W-:Y:S01]  /*04f0*/  IADD3 R15, R13, 0x70, RZ ;  /* 0x000000700d0f7810 */ /* 0x000fe20007ffe0ff */
[----:B------:R-:W2:Y:S01]  /*0500*/  SHFL.IDX PT, R6, R14, RZ, 0x181f ;  /* 0x00181fff0e067589 */ /* 0x000ea200000e0000 */
[----:B------:R-:W-:Y:S01]  /*0510*/  IMAD.SHL.U32 R3, R28, 0x40, RZ ;  /* 0x000000401c037824 */ /* 0x000fe200078e00ff */
[----:B------:R-:W-:-:S02]  /*0520*/  IADD3 R25, R26, 0x40, RZ ;  /* 0x000000401a197810 */ /* 0x000fc40007ffe0ff */
[----:B------:R-:W-:Y:S01]  /*0530*/  LEA.HI.X R16, R2, c[0x0][0x164], R0, 0x1, P0 ;  /* 0x0000590002107a11 */ /* 0x000fe200000f0c00 */
[----:B------:R-:W-:Y:S01]  /*0540*/  SHFL.IDX PT, R4, R14, 0x1, 0x181f ;  /* 0x00381f000e047f89 */ /* 0x000fe200000e0000 */
[----:B------:R-:W-:Y:S02]  /*0550*/  LOP3.LUT R0, R3, 0x1c0, RZ, 0xc0, !PT ;  /* 0x000001c003007812 */ /* 0x000fe400078ec0ff */
[----:B------:R-:W-:Y:S01]  /*0560*/  IADD3 R3, R13, 0x10, RZ ;  /* 0x000000100d037810 */ /* 0x000fe20007ffe0ff */
[----:B------:R-:W3:Y:S01]  /*0570*/  SHFL.IDX PT, R7, R16, RZ, 0x181f ;  /* 0x00181fff10077589 */ /* 0x000ee200000e0000 */
[----:B------:R-:W-:Y:S02]  /*0580*/  SHF.R.U32.HI R2, RZ, 0x3, R0 ;  /* 0x00000003ff027819 */ /* 0x000fe40000011600 */
[----:B------:R-:W-:Y:S01]  /*0590*/  LOP3.LUT R0, R0, 0x38, R26, 0xf8, !PT ;  /* 0x0000003800007812 */ /* 0x000fe200078ef81a */
[----:B------:R-:W4:Y:S01]  /*05a0*/  SHFL.IDX PT, R5, R16, 0x1, 0x181f ;  /* 0x00381f0010057f89 */ /* 0x000f2200000e0000 */
[----:B------:R-:W-:-:S02]  /*05b0*/  ISETP.GE.AND P5, PT, R3, R17, PT ;  /* 0x000000110300720c */ /* 0x000fc40003fa6270 */
[----:B------:R-:W-:Y:S01]  /*05c0*/  LEA.HI R3, R22, R29, RZ, 0x6 ;  /* 0x0000001d16037211 */ /* 0x000fe200078f30ff */
[----:B------:R-:W-:Y:S01]  /*05d0*/  STL [R1+0x10], R25 ;  /* 0x0000101901007387 */ /* 0x000fe20000100800 */
[----:B------:R-:W-:Y:S02]  /*05e0*/  LOP3.LUT R10, R0, R2, RZ, 0x3c, !PT ;  /* 0x00000002000a7212 */ /* 0x000fe400078e3cff */
[----:B------:R-:W-:Y:S01]  /*05f0*/  @!P2 SHF.R.S32.HI R0, RZ, 0x1f, R25 ;  /* 0x0000001fff00a819 */ /* 0x000fe20000011419 */
[----:B-1----:R-:W-:Y:S01]  /*0600*/  IMAD.SHL.U32 R9, R3, 0x8, RZ ;  /* 0x0000000803097824 */ /* 0x002fe200078e00ff */
[----:B------:R-:W-:Y:S01]  /*0610*/  ISETP.GE.AND P0, PT, R26, c[0x0][0x198], PT ;  /* 0x000066001a007a0c */ /* 0x000fe20003f06270 */
[----:B------:R-:W-:Y:S01]  /*0620*/  SHFL.IDX PT, R2, R14, 0x2, 0x181f ;  /* 0x00581f000e027f89 */ /* 0x000fe200000e0000 */
[----:B------:R-:W-:Y:S02]  /*0630*/  @!P2 LEA.HI R0, R0, R25, RZ, 0x3 ;  /* 0x000000190000a211 */ /* 0x000fe400078f18ff */
[----:B------:R-:W-:Y:S01]  /*0640*/  ISETP.GE.AND P3, PT, R25, c[0x0][0x198], PT ;  /* 0x0000660019007a0c */ /* 0x000fe20003f66270 */
[----:B------:R-:W1:Y:S01]  /*0650*/  SHFL.IDX PT, R3, R16, 0x2, 0x181f ;  /* 0x00581f0010037f89 */ /* 0x000e6200000e0000 */
[----:B------:R-:W-:-:S02]  /*0660*/  LOP3.LUT R160, R10, 0xfffffe00, R9, 0xf8, !PT ;  /* 0xfffffe000aa07812 */ /* 0x000fc400078ef809 */
[----:B------:R-:W-:Y:S02]  /*0670*/  SHF.R.S32.HI R27, RZ, 0x1f, R26 ;  /* 0x0000001fff1b7819 */ /* 0x000fe4000001141a */
[----:B--2---:R-:W-:Y:S02]  /*0680*/  @!P2 LEA R8, P1, R26, R6, 0x1 ;  /* 0x000000061a08a211 */ /* 0x004fe400078208ff */
[----:B------:R-:W-:Y:S01]  /*0690*/  @!P2 LOP3.LUT R10, R0, 0xfffffff8, RZ, 0xc0, !PT ;  /* 0xfffffff8000aa812 */ /* 0x000fe200078ec0ff */
[----:B------:R-:W-:Y:S01]  /*06a0*/  @!P2 IMAD.SHL.U32 R0, R160, 0x2, RZ ;  /* 0x00000002a000a824 */ /* 0x000fe200078e00ff */
[----:B------:R-:W-:Y:S01]  /*06b0*/  @!P5 SHF.R.S32.HI R12, RZ, 0x1f, R25 ;  /* 0x0000001fff0cd819 */ /* 0x000fe20000011419 */
[----:B------:R-:W-:Y:S01]  /*06c0*/  STL.64 [R1+0x18], R26 ;  /* 0x0000181a01007387 */ /* 0x000fe20000100a00 */
[----:B---3--:R-:W-:Y:S01]  /*06d0*/  @!P2 LEA.HI.X R9, R26, R7, R27, 0x1, P1 ;  /* 0x000000071a09a211 */ /* 0x008fe200008f0c1b */
[----:B------:R-:W-:Y:S01]  /*06e0*/  @!P2 IMAD.WIDE R6, R10, 0x2, R6 ;  /* 0x000000020a06a825 */ /* 0x000fe200078e0206 */
[----:B------:R-:W-:Y:S01]  /*06f0*/  @!P5 LEA.HI R10, R12, R25, RZ, 0x3 ;  /* 0x000000190c0ad211 */ /* 0x000fe200078f18ff */
[----:B------:R-:W-:Y:S01]  /*0700*/  STL [R1+0x4c], R160 ;  /* 0x00004ca001007387 */ /* 0x000fe20000100800 */
[----:B------:R-:W-:Y:S01]  /*0710*/  ISETP.GE.AND P1, PT, R11, R17, PT ;  /* 0x000000110b00720c */ /* 0x000fe20003f26270 */
[----:B------:R-:W-:Y:S01]  /*0720*/  @!P5 IMAD.SHL.U32 R12, R160, 0x2, RZ ;  /* 0x00000002a00cd824 */ /* 0x000fe200078e00ff */
[----:B------:R-:W-:Y:S01]  /*0730*/  @!P4 SHF.R.S32.HI R11, RZ, 0x1f, R25 ;  /* 0x0000001fff0bc819 */ /* 0x000fe20000011419 */
[----:B------:R2:W-:Y:S01]  /*0740*/  @!P2 LDGSTS.E.BYPASS.LTC128B.128 [R0+0x8100], [R8.64], !P0 ;  /* 0x081000000800afae */ /* 0x0005e2000c101d56 */
[----:B------:R-:W-:-:S03]  /*0750*/  @!P5 LOP3.LUT R10, R10, 0xfffffff8, RZ, 0xc0, !PT ;  /* 0xfffffff80a0ad812 */ /* 0x000fc600078ec0ff */
[----:B------:R3:W-:Y:S01]  /*0760*/  @!P2 LDGSTS.E.BYPASS.LTC128B.128 [R0+0xc100], [R6.64], !P3 ;  /* 0x0c1000000600afae */ /* 0x0007e2000d901d56 */
[----:B--2---:R-:W-:-:S03]  /*0770*/  @!P5 LEA R8, P2, R26, R4, 0x1 ;  /* 0x000000041a08d211 */ /* 0x004fc600078408ff */
[----:B---3--:R-:W2:Y:S01]  /*0780*/  SHFL.IDX PT, R6, R14, 0x3, 0x181f ;  /* 0x00781f000e067f89 */ /* 0x008ea200000e0000 */
[----:B------:R-:W-:Y:S01]  /*0790*/  @!P4 LEA.HI R0, R11, R25, RZ, 0x3 ;  /* 0x000000190b00c211 */ /* 0x000fe200078f18ff */
[----:B----4-:R-:W-:Y:S01]  /*07a0*/  @!P5 IMAD.WIDE R10, R10, 0x2, R4 ;  /* 0x000000020a0ad825 */ /* 0x010fe200078e0204 */
[----:B------:R-:W-:Y:S01]  /*07b0*/  @!P5 LEA.HI.X R9, R26, R5, R27, 0x1, P2 ;  /* 0x000000051a09d211 */ /* 0x000fe200010f0c1b */
[----:B------:R-:W3:Y:S01]  /*07c0*/  SHFL.IDX PT, R7, R16, 0x3, 0x181f ;  /* 0x00781f0010077f89 */ /* 0x000ee200000e0000 */
[----:B------:R-:W-:Y:S01]  /*07d0*/  @!P4 LOP3.LUT R4, R0, 0xfffffff8, RZ, 0xc0, !PT ;  /* 0xfffffff80004c812 */ /* 0x000fe200078ec0ff */
[----:B------:R-:W-:Y:S02]  /*07e0*/  @!P4 IMAD.SHL.U32 R0, R160, 0x2, RZ ;  /* 0x00000002a000c824 */ /* 0x000fe400078e00ff */
[----:B------:R4:W-:Y:S02]  /*07f0*/  @!P5 LDGSTS.E.BYPASS.LTC128B.128 [R12+0x8900], [R8.64], !P0 ;  /* 0x08900000080cdfae */ /* 0x0009e4000c101d56 */
[----:B-1----:R-:W-:Y:S01]  /*0800*/  @!P4 IMAD.WIDE R4, R4, 0x2, R2 ;  /* 0x000000020404c825 */ /* 0x002fe200078e0202 */
[C---:B------:R-:W-:Y:S01]  /*0810*/  @!P4 LEA R2, P2, R26.reuse, R2, 0x1 ;  /* 0x000000021a02c211 */ /* 0x040fe200078408ff */
[----:B------:R1:W-:Y:S03]  /*0820*/  @!P5 LDGSTS.E.BYPASS.LTC128B.128 [R12+0xc900], [R10.64], !P3 ;  /* 0x0c9000000a0cdfae */ /* 0x0003e6000d901d56 */
[----:B------:R-:W-:-:S05]  /*0830*/  @!P4 LEA.HI.X R3, R26, R3, R27, 0x1, P2 ;  /* 0x000000031a03c211 */ /* 0x000fca00010f0c1b */
[----:B------:R2:W-:Y:S04]  /*0840*/  @!P4 LDGSTS.E.BYPASS.LTC128B.128 [R0+0x9100], [R2.64], !P0 ;  /* 0x091000000200cfae */ /* 0x0005e8000c101d56 */
[----:B------:R1:W-:Y:S01]  /*0850*/  @!P4 LDGSTS.E.BYPASS.LTC128B.128 [R0+0xd100], [R4.64], !P3 ;  /* 0x0d1000000400cfae */ /* 0x0003e2000d901d56 */
[C---:B----4-:R-:W-:Y:S02]  /*0860*/  IADD3 R8, R13.reuse, 0x50, RZ ;  /* 0x000000500d087810 */ /* 0x050fe40007ffe0ff */
[----:B------:R-:W-:Y:S02]  /*0870*/  IADD3 R9, R13, 0x40, RZ ;  /* 0x000000400d097810 */ /* 0x000fe40007ffe0ff */
[-C--:B------:R-:W-:Y:S02]  /*0880*/  ISETP.GE.AND P5, PT, R8, R17.reuse, PT ;  /* 0x000000110800720c */ /* 0x080fe40003fa6270 */
[----:B------:R-:W4:Y:S01]  /*0890*/  SHFL.IDX PT, R8, R14, 0x4, 0x181f ;  /* 0x00981f000e087f89 */ /* 0x000f2200000e0000 */
[----:B------:R-:W-:-:S03]  /*08a0*/  ISETP.GE.AND P2, PT, R9, R17, PT ;  /* 0x000000110900720c */ /* 0x000fc60003f46270 */
[----:B------:R-:W4:Y:S01]  /*08b0*/  SHFL.IDX PT, R9, R16, 0x4, 0x181f ;  /* 0x00981f0010097f89 */ /* 0x000f2200000e0000 */
[----:B--2---:R-:W-:Y:S02]  /*08c0*/  @!P1 LEA R2, P4, R26, R6, 0x1 ;  /* 0x000000061a029211 */ /* 0x004fe400078808ff */
[----:B-1----:R-:W-:Y:S01]  /*08d0*/  @!P1 SHF.R.S32.HI R0, RZ, 0x1f, R25 ;  /* 0x0000001fff009819 */ /* 0x002fe20000011419 */
[----:B------:R-:W-:Y:S01]  /*08e0*/  SHFL.IDX PT, R5, R16, 0x5, 0x181f ;  /* 0x00b81f0010057f89 */ /* 0x000fe200000e0000 */
[----:B------:R-:W-:Y:S02]  /*08f0*/  IADD3 R4, R13, 0x60, RZ ;  /* 0x000000600d047810 */ /* 0x000fe40007ffe0ff */
[----:B------:R-:W-:Y:S02]  /*0900*/  @!P1 LEA.HI R0, R0, R25, RZ, 0x3 ;  /* 0x0000001900009211 */ /* 0x000fe400078f18ff */
[----:B---3--:R-:W-:Y:S02]  /*0910*/  @!P1 LEA.HI.X R3, R26, R7, R27, 0x1, P4 ;  /* 0x000000071a039211 */ /* 0x008fe400020f0c1b */
[----:B------:R-:W-:-:S02]  /*0920*/  ISETP.GE.AND P4, PT, R4, R17, PT ;  /* 0x000000110400720c */ /* 0x000fc40003f86270 */
[----:B------:R-:W-:Y:S01]  /*0930*/  @!P1 LOP3.LUT R4, R0, 0xfffffff8, RZ, 0xc0, !PT ;  /* 0xfffffff800049812 */ /* 0x000fe200078ec0ff */
[----:B------:R-:W-:Y:S01]  /*0940*/  @!P1 IMAD.SHL.U32 R0, R160, 0x2, RZ ;  /* 0x00000002a0009824 */ /* 0x000fe200078e00ff */
[----:B------:R-:W-:-:S03]  /*0950*/  @!P5 SHF.R.S32.HI R12, RZ, 0x1f, R25 ;  /* 0x0000001fff0cd819 */ /* 0x000fc60000011419 */
[----:B------:R-:W-:Y:S01]  /*0960*/  @!P1 IMAD.WIDE R6, R4, 0x2, R6 ;  /* 0x0000000204069825 */ /* 0x000fe200078e0206 */
[----:B------:R1:W-:Y:S04]  /*0970*/  @!P1 LDGSTS.E.BYPASS.LTC128B.128 [R0+0x9900], [R2.64], !P0 ;  /* 0x0990000002009fae */ /* 0x0003e8000c101d56 */
[----:B------:R2:W-:Y:S01]  /*0980*/  @!P1 LDGSTS.E.BYPASS.LTC128B.128 [R0+0xd900], [R6.64], !P3 ;  /* 0x0d90000006009fae */ /* 0x0005e2000d901d56 */
[----:B----4-:R-:W-:-:S03]  /*0990*/  @!P2 LEA R10, P1, R26, R8, 0x1 ;  /* 0x000000081a0aa211 */ /* 0x010fc600078208ff */
[----:B------:R-:W3:Y:S01]  /*09a0*/  SHFL.IDX PT, R4, R14, 0x5, 0x181f ;  /* 0x00b81f000e047f89 */ /* 0x000ee200000e0000 */
[----:B------:R-:W-:Y:S02]  /*09b0*/  @!P2 LEA.HI.X R11, R26, R9, R27, 0x1, P1 ;  /* 0x000000091a0ba211 */ /* 0x000fe400008f0c1b */
[----:B------:R-:W-:Y:S01]  /*09c0*/  ISETP.GE.AND P1, PT, R15, R17, PT ;  /* 0x000000110f00720c */ /* 0x000fe20003f26270 */
[----:B------:R-:W-:Y:S01]  /*09d0*/  IMAD R15, R18, -0x40, R19 ;  /* 0xffffffc0120f7824 */ /* 0x000fe200078e0213 */
[----:B-1----:R-:W-:Y:S01]  /*09e0*/  SHFL.IDX PT, R3, R16, 0x6, 0x181f ;  /* 0x00d81f0010037f89 */ /* 0x002fe200000e0000 */
[----:B--2---:R-:W-:Y:S02]  /*09f0*/  IMAD R0, R21, c[0x0][0x1e0], RZ ;  /* 0x0000780015007a24 */ /* 0x004fe400078e02ff */
[----:B------:R-:W-:-:S04]  /*0a00*/  IMAD.WIDE.U32 R6, R28, c[0x0][0x1e0], R26 ;  /* 0x000078001c067a25 */ /* 0x000fc800078e001a */
[----:B------:R-:W-:Y:S01]  /*0a10*/  IMAD R2, R28, c[0x0][0x1e4], R0 ;  /* 0x000079001c027a24 */ /* 0x000fe200078e0200 */
[----:B------:R-:W-:-:S03]  /*0a20*/  @!P2 SHF.R.S32.HI R0, RZ, 0x1f, R25 ;  /* 0x0000001fff00a819 */ /* 0x000fc60000011419 */
[----:B------:R-:W-:Y:S01]  /*0a30*/  IMAD.IADD R7, R7, 0x1, R2 ;  /* 0x0000000107077824 */ /* 0x000fe200078e0202 */
[-C--:B------:R-:W-:Y:S01]  /*0a40*/  @!P2 LEA.HI R13, R0, R25.reuse, RZ, 0x3 ;  /* 0x00000019000da211 */ /* 0x080fe200078f18ff */
[----:B------:R-:W1:Y:S01]  /*0a50*/  SHFL.IDX PT, R2, R14, 0x6, 0x181f ;  /* 0x00d81f000e027f89 */ /* 0x000e6200000e0000 */
[----:B------:R-:W-:Y:S02]  /*0a60*/  @!P5 LEA.HI R0, R12, R25, RZ, 0x3 ;  /* 0x000000190c00d211 */ /* 0x000fe400078f18ff */
[----:B------:R-:W-:Y:S02]  /*0a70*/  @!P2 LOP3.LUT R12, R13, 0xfffffff8, RZ, 0xc0, !PT ;  /* 0xfffffff80d0ca812 */ /* 0x000fe400078ec0ff */
[----:B------:R-:W-:Y:S01]  /*0a80*/  @!P5 LOP3.LUT R13, R0, 0xfffffff8, RZ, 0xc0, !PT ;  /* 0xfffffff8000dd812 */ /* 0x000fe200078ec0ff */
[----:B------:R-:W-:Y:S02]  /*0a90*/  @!P2 IMAD.SHL.U32 R0, R160, 0x2, RZ ;  /* 0x00000002a000a824 */ /* 0x000fe400078e00ff */
[----:B------:R-:W-:Y:S01]  /*0aa0*/  @!P2 IMAD.WIDE R8, R12, 0x2, R8 ;  /* 0x000000020c08a825 */ /* 0x000fe200078e0208 */
[----:B------:R-:W-:-:S02]  /*0ab0*/  @!P4 SHF.R.S32.HI R12, RZ, 0x1f, R25 ;  /* 0x0000001fff0cc819 */ /* 0x000fc40000011419 */
[----:B------:R2:W-:Y:S01]  /*0ac0*/  @!P2 LDGSTS.E.BYPASS.LTC128B.128 [R0+0xa100], [R10.64], !P0 ;  /* 0x0a1000000a00afae */ /* 0x0005e2000c101d56 */
[----:B---3--:R-:W-:Y:S01]  /*0ad0*/  @!P5 IMAD.WIDE R18, R13, 0x2, R4 ;  /* 0x000000020d12d825 */ /* 0x008fe200078e0204 */
[----:B------:R-:W-:Y:S02]  /*0ae0*/  @!P4 LEA.HI R12, R12, R25, RZ, 0x3 ;  /* 0x000000190c0cc211 */ /* 0x000fe400078f18ff */
[----:B------:R3:W-:Y:S02]  /*0af0*/  @!P2 LDGSTS.E.BYPASS.LTC128B.128 [R0+0xe100], [R8.64], !P3 ;  /* 0x0e1000000800afae */ /* 0x0007e4000d901d56 */
[----:B------:R-:W-:-:S05]  /*0b00*/  @!P4 LOP3.LUT R12, R12, 0xfffffff8, RZ, 0xc0, !PT ;  /* 0xfffffff80c0cc812 */ /* 0x000fca00078ec0ff */
[----:B-1----:R-:W-:Y:S01]  /*0b10*/  @!P4 IMAD.WIDE R12, R12, 0x2, R2 ;  /* 0x000000020c0cc825 */ /* 0x002fe200078e0202 */
[----:B-----5:R-:W-:-:S03]  /*0b20*/  @P6 SHF.R.S32.HI R17, RZ, 0x1f, R20 ;  /* 0x0000001fff116819 */ /* 0x020fc60000011414 */
[----:B------:R-:W-:Y:S01]  /*0b30*/  @!P6 IMAD.MOV.U32 R17, RZ, RZ, R24 ;  /* 0x000000ffff11e224 */ /* 0x000fe200078e0018 */
[----:B--2---:R1:W2:Y:S01]  /*0b40*/  SHFL.IDX PT, R10, R14, 0x7, 0x181f ;  /* 0x00f81f000e0a7f89 */ /* 0x0042a200000e0000 */
[----:B---3--:R-:W-:Y:S01]  /*0b50*/  @!P5 LEA R8, P2, R26, R4, 0x1 ;  /* 0x000000041a08d211 */ /* 0x008fe200078408ff */
[----:B------:R-:W-:Y:S02]  /*0b60*/  @!P4 IMAD.SHL.U32 R0, R160, 0x2, RZ ;  /* 0x00000002a000c824 */ /* 0x000fe400078e00ff */
[----:B------:R3:W4:Y:S01]  /*0b70*/  SHFL.IDX PT, R11, R16, 0x7, 0x181f ;  /* 0x00f81f00100b7f89 */ /* 0x00072200000e0000 */
[C---:B------:R-:W-:Y:S02]  /*0b80*/  @!P5 LEA.HI.X R9, R26.reuse, R5, R27, 0x1, P2 ;  /* 0x000000051a09d211 */ /* 0x040fe400010f0c1b */
[----:B------:R-:W-:-:S04]  /*0b90*/  @!P4 LEA R4, P2, R26, R2, 0x1 ;  /* 0x000000021a04c211 */ /* 0x000fc800078408ff */
[----:B------:R-:W-:Y:S01]  /*0ba0*/  @!P4 LEA.HI.X R5, R26, R3, R27, 0x1, P2 ;  /* 0x000000031a05c211 */ /* 0x000fe200010f0c1b */
[----:B------:R-:W-:-:S04]  /*0bb0*/  IMAD.WIDE.U32 R2, R30, c[0x0][0x1e8], R6 ;  /* 0x00007a001e027a25 */ /* 0x000fc800078e0006 */
[----:B------:R-:W-:Y:S02]  /*0bc0*/  IMAD R6, R17, c[0x0][0x1f0], RZ ;  /* 0x00007c0011067a24 */ /* 0x000fe400078e02ff */
[C---:B------:R-:W-:Y:S02]  /*0bd0*/  @!P1 IMAD.SHL.U32 R7, R160.reuse, 0x2, RZ ;  /* 0x00000002a0079824 */ /* 0x040fe400078e00ff */
[----:B-1----:R-:W-:-:S05]  /*0be0*/  @!P5 IMAD.SHL.U32 R14, R160, 0x2, RZ ;  /* 0x00000002a00ed824 */ /* 0x002fca00078e00ff */
[----:B------:R1:W-:Y:S01]  /*0bf0*/  @!P5 LDGSTS.E.BYPASS.LTC128B.128 [R14+0xa900], [R8.64], !P0 ;  /* 0x0a900000080edfae */ /* 0x0003e2000c101d56 */
[----:B---3--:R-:W-:Y:S02]  /*0c00*/  @P6 IMAD.MOV.U32 R16, RZ, RZ, R20 ;  /* 0x000000ffff106224 */ /* 0x008fe400078e0014 */
[----:B------:R-:W-:Y:S01]  /*0c10*/  @!P6 IMAD.MOV.U32 R16, RZ, RZ, R23 ;  /* 0x000000ffff10e224 */ /* 0x000fe200078e0017 */
[----:B------:R3:W-:Y:S01]  /*0c20*/  @!P5 LDGSTS.E.BYPASS.LTC128B.128 [R14+0xe900], [R18.64], !P3 ;  /* 0x0e900000120edfae */ /* 0x0007e2000d901d56 */
[C---:B------:R-:W-:Y:S02]  /*0c30*/  ISETP.GE.AND P5, PT, R15.reuse, 0x11, PT ;  /* 0x000000110f00780c */ /* 0x040fe40003fa6270 */
[----:B------:R-:W-:Y:S01]  /*0c40*/  IMAD R6, R16, c[0x0][0x1f4], R6 ;  /* 0x00007d0010067a24 */ /* 0x000fe200078e0206 */
[----:B------:R2:W-:Y:S01]  /*0c50*/  @!P4 LDGSTS.E.BYPASS.LTC128B.128 [R0+0xb100], [R4.64], !P0 ;  /* 0x0b1000000400cfae */ /* 0x0005e2000c101d56 */
[----:B------:R-:W-:-:S03]  /*0c60*/  ISETP.GE.AND P6, PT, R15, 0x1, PT ;  /* 0x000000010f00780c */ /* 0x000fc60003fc6270 */
[----:B------:R5:W-:Y:S01]  /*0c70*/  @!P4 LDGSTS.E.BYPASS.LTC128B.128 [R0+0xf100], [R12.64], !P3 ;  /* 0x0f1000000c00cfae */ /* 0x000be2000d901d56 */
[----:B------:R-:W-:Y:S01]  /*0c80*/  ISETP.GE.AND P4, PT, R15, 0x21, PT ;  /* 0x000000210f00780c */ /* 0x000fe20003f86270 */
[----:B-1----:R-:W-:Y:S02]  /*0c90*/  IMAD.U32 R8, RZ, RZ, UR7 ;  /* 0x00000007ff087e24 */ /* 0x002fe4000f8e00ff */
[----:B---3--:R-:W-:Y:S02]  /*0ca0*/  IMAD.MOV.U32 R14, RZ, RZ, c[0x0][0x1e0] ;  /* 0x00007800ff0e7624 */ /* 0x008fe400078e00ff */
[----:B------:R-:W-:Y:S01]  /*0cb0*/  IMAD.SHL.U32 R18, R28, 0x8, RZ ;  /* 0x000000081c127824 */ /* 0x000fe200078e00ff */
[----:B--2---:R-:W-:Y:S01]  /*0cc0*/  @!P1 LEA R4, P2, R26, R10, 0x1 ;  /* 0x0000000a1a049211 */ /* 0x004fe200078408ff */
[----:B-----5:R-:W-:-:S03]  /*0cd0*/  IMAD R0, R31, c[0x0][0x1e8], RZ ;  /* 0x00007a001f007a24 */ /* 0x020fc600078e02ff */
[----:B----4-:R-:W-:Y:S02]  /*0ce0*/  @!P1 LEA.HI.X R5, R26, R11, R27, 0x1, P2 ;  /* 0x0000000b1a059211 */ /* 0x010fe400010f0c1b */
[----:B------:R-:W-:Y:S01]  /*0cf0*/  LEA.HI R12, R22, R29, RZ, 0x4 ;  /* 0x0000001d160c7211 */ /* 0x000fe200078f20ff */
[----:B------:R-:W-:Y:S01]  /*0d00*/  IMAD R0, R30, c[0x0][0x1ec], R0 ;  /* 0x00007b001e007a24 */ /* 0x000fe200078e0200 */
[----:B------:R-:W-:Y:S01]  /*0d10*/  ISETP.GE.AND P2, PT, R15, 0x31, PT ;  /* 0x000000310f00780c */ /* 0x000fe20003f46270 */
[----:B------:R1:W-:Y:S01]  /*0d20*/  @!P1 LDGSTS.E.BYPASS.LTC128B.128 [R7+0xb900], [R4.64], !P0 ;  /* 0x0b90000004079fae */ /* 0x0003e2000c101d56 */
[----:B------:R-:W-:Y:S01]  /*0d30*/  LOP3.LUT R13, R12, 0xfffffff0, RZ, 0xc0, !PT ;  /* 0xfffffff00c0d7812 */ /* 0x000fe200078ec0ff */
[----:B------:R-:W-:Y:S01]  /*0d40*/  IMAD.IADD R3, R3, 0x1, R0 ;  /* 0x0000000103037824 */ /* 0x000fe200078e0200 */
[----:B------:R-:W-:-:S03]  /*0d50*/  @!P1 SHF.R.S32.HI R0, RZ, 0x1f, R25 ;  /* 0x0000001fff009819 */ /* 0x000fc60000011419 */
[----:B------:R-:W-:Y:S01]  /*0d60*/  IMAD.WIDE.U32 R32, R16, c[0x0][0x1f0], R2 ;  /* 0x00007c0010207a25 */ /* 0x000fe200078e0002 */
[----:B------:R-:W-:-:S03]  /*0d70*/  @!P1 LEA.HI R0, R0, R25, RZ, 0x3 ;  /* 0x0000001900009211 */ /* 0x000fc600078f18ff */
[----:B------:R-:W-:Y:S01]  /*0d80*/  IMAD.IADD R163, R33, 0x1, R6 ;  /* 0x0000000121a37824 */ /* 0x000fe200078e0206 */
[----:B------:R-:W-:Y:S01]  /*0d90*/  @!P1 LOP3.LUT R0, R0, 0xfffffff8, RZ, 0xc0, !PT ;  /* 0xfffffff800009812 */ /* 0x000fe200078ec0ff */
[----:B------:R-:W-:Y:S01]  /*0da0*/  IMAD.MOV.U32 R162, RZ, RZ, R32 ;  /* 0x000000ffffa27224 */ /* 0x000fe200078e0020 */
[----:B------:R-:W-:Y:S01]  /*0db0*/  VOTEU.ANY UP0, P2 ;  /* 0x00000000003f7886 */ /* 0x000fe20001000100 */
[----:B------:R2:W-:Y:S02]  /*0dc0*/  STL.64 [R1+0x40], R32 ;  /* 0x0000402001007387 */ /* 0x0005e40000100a00 */
[----:B------:R-:W-:Y:S02]  /*0dd0*/  IMAD.WIDE.U32 R2, R159, UR13, R162 ;  /* 0x0000000d9f027c25 */ /* 0x000fe4000f8e00a2 */
[----:B------:R3:W-:Y:S03]  /*0de0*/  STL.64 [R1+0x30], R162 ;  /* 0x000030a201007387 */ /* 0x0007e60000100a00 */
[----:B------:R-:W-:Y:S01]  /*0df0*/  IADD3 R3, R3, UR4, RZ ;  /* 0x0000000403037c10 */ /* 0x000fe2000fffe0ff */
[----:B------:R-:W-:Y:S01]  /*0e00*/  @UP0 UIMAD UR4, UR7, 0x30, URZ ;  /* 0x00000030070408a4 */ /* 0x000fe2000f8e023f */
[----:B------:R-:W-:Y:S01]  /*0e10*/  @P5 LEA R6, P0, R14, R2, 0x4 ;  /* 0x000000020e065211 */ /* 0x000fe200078020ff */
[----:B------:R-:W-:Y:S01]  /*0e20*/  UISETP.GE.AND UP0, UPT, UR8, 0x1, UPT ;  /* 0x000000010800788c */ /* 0x000fe2000bf06270 */
[----:B-1----:R-:W-:-:S02]  /*0e30*/  @!P1 IMAD.WIDE R4, R0, 0x2, R10 ;  /* 0x0000000200049825 */ /* 0x002fc400078e020a */
[----:B------:R-:W-:Y:S02]  /*0e40*/  @P5 LEA.HI.X R0, R14, R3, R8, 0x4, P0 ;  /* 0x000000030e005211 */ /* 0x000fe400000f2408 */
[----:B------:R-:W-:Y:S01]  /*0e50*/  @P5 LEA R8, P0, R6, c[0x0][0x1c8], 0x1 ;  /* 0x0000720006085a11 */ /* 0x000fe200078008ff */
[----:B------:R1:W-:Y:S01]  /*0e60*/  @!P1 LDGSTS.E.BYPASS.LTC128B.128 [R7+0xf900], [R4.64], !P3 ;  /* 0x0f90000004079fae */ /* 0x0003e2000d901d56 */
[----:B------:R-:W-:Y:S02]  /*0e70*/  @P6 LEA R10, P1, R2, c[0x0][0x1c8], 0x1 ;  /* 0x00007200020a6a11 */ /* 0x000fe400078208ff */
[----:B------:R-:W-:Y:S01]  /*0e80*/  @P5 LEA.HI.X R9, R6, c[0x0][0x1cc], R0, 0x1, P0 ;  /* 0x0000730006095a11 */ /* 0x000fe200000f0c00 */
[----:B------:R-:W0:Y:S04]  /*0e90*/  LDGDEPBAR ;  /* 0x00000000000079af */ /* 0x000e280000000000 */
[----:B------:R-:W-:Y:S01]  /*0ea0*/  BAR.SYNC.DEFER_BLOCKING 0x0 ;  /* 0x0000000000007b1d */ /* 0x000fe20000010000 */
[----:B------:R-:W-:-:S02]  /*0eb0*/  @P4 IADD3 R0, P0, R2, UR20, RZ ;  /* 0x0000001402004c10 */ /* 0x000fc4000ff1e0ff */
[--C-:B------:R-:W-:Y:S02]  /*0ec0*/  @P6 LEA.HI.X R11, R2, c[0x0][0x1cc], R3.reuse, 0x1, P1 ;  /* 0x00007300020b6a11 */ /* 0x100fe400008f0c03 */
[----:B------:R-:W-:Y:S02]  /*0ed0*/  ISETP.GE.AND P3, PT, R26, c[0x0][0x1d4], PT ;  /* 0x000075001a007a0c */ /* 0x000fe40003f66270 */
[----:B-1----:R-:W-:Y:S01]  /*0ee0*/  @P4 IADD3.X R4, R3, UR14, RZ, P0, !PT ;  /* 0x0000000e03044c10 */ /* 0x002fe200087fe4ff */
[----:B------:R-:W-:Y:S01]  /*0ef0*/  @P2 IMAD.WIDE.U32 R2, R14, 0x30, R2 ;  /* 0x000000300e022825 */ /* 0x000fe200078e0002 */
[C---:B------:R-:W-:Y:S02]  /*0f00*/  @P4 LEA R6, P0, R0.reuse, c[0x0][0x1c8], 0x1 ;  /* 0x0000720000064a11 */ /* 0x040fe400078008ff */
[----:B------:R-:W-:Y:S02]  /*0f10*/  SHF.R.S32.HI R5, RZ, 0x4, R12 ;  /* 0x00000004ff057819 */ /* 0x000fe4000001140c */
[----:B------:R-:W-:Y:S01]  /*0f20*/  @P4 LEA.HI.X R7, R0, c[0x0][0x1cc], R4, 0x1, P0 ;  /* 0x0000730000074a11 */ /* 0x000fe200000f0c04 */
[----:B------:R-:W-:Y:S01]  /*0f30*/  IMAD.IADD R0, R29, 0x1, -R13 ;  /* 0x000000011d007824 */ /* 0x000fe200078e0a0d */
[----:B------:R-:W-:Y:S01]  /*0f40*/  LEA.HI R4, R12, R5, RZ, 0x1 ;  /* 0x000000050c047211 */ /* 0x000fe200078f08ff */
[----:B------:R-:W-:Y:S01]  /*0f50*/  IMAD.SHL.U32 R13, R64, 0x40, RZ ;  /* 0x00000040400d7824 */ /* 0x000fe200078e00ff */
[----:B------:R-:W-:-:S02]  /*0f60*/  ISETP.GE.AND P0, PT, R25, c[0x0][0x1d4], PT ;  /* 0x0000750019007a0c */ /* 0x000fc40003f06270 */
[----:B------:R-:W-:Y:S02]  /*0f70*/  SHF.R.S32.HI R15, RZ, 0x1f, R0 ;  /* 0x0000001fff0f7819 */ /* 0x000fe40000011400 */
[----:B------:R-:W-:Y:S02]  /*0f80*/  LOP3.LUT R12, R4, 0xfffffffe, RZ, 0xc0, !PT ;  /* 0xfffffffe040c7812 */ /* 0x000fe400078ec0ff */
[----:B------:R-:W-:Y:S02]  /*0f90*/  LOP3.LUT R4, R13, 0x1c0, RZ, 0xc0, !PT ;  /* 0x000001c00d047812 */ /* 0x000fe400078ec0ff */
[----:B------:R-:W-:Y:S01]  /*0fa0*/  LEA.HI R15, R15, R0, RZ, 0x3 ;  /* 0x000000000f0f7211 */ /* 0x000fe200078f18ff */
[----:B------:R-:W-:Y:S01]  /*0fb0*/  IMAD.IADD R12, R5, 0x1, -R12 ;  /* 0x00000001050c7824 */ /* 0x000fe200078e0a0c */
[----:B------:R-:W-:Y:S02]  /*0fc0*/  LOP3.LUT R18, R4, 0x8, R18, 0xf8, !PT ;  /* 0x0000000804127812 */ /* 0x000fe400078ef812 */
[----:B------:R-:W-:-:S02]  /*0fd0*/  SHF.R.U32.HI R13, RZ, 0x3, R4 ;  /* 0x00000003ff0d7819 */ /* 0x000fc40000011604 */
[----:B------:R-:W-:Y:S02]  /*0fe0*/  LOP3.LUT R14, R15, 0xfffffff8, RZ, 0xc0, !PT ;  /* 0xfffffff80f0e7812 */ /* 0x000fe400078ec0ff */
[----:B------:R-:W-:Y:S01]  /*0ff0*/  @P2 IADD3 R3, R3, UR4, RZ ;  /* 0x0000000403032c10 */ /* 0x000fe2000fffe0ff */
[----:B------:R-:W-:Y:S01]  /*1000*/  ULDC.64 UR4, c[0x0][0x208] ;  /* 0x0000820000047ab9 */ /* 0x000fe20000000a00 */
[----:B------:R-:W-:Y:S01]  /*1010*/  @P2 LEA R4, P1, R2, c[0x0][0x1c8], 0x1 ;  /* 0x0000720002042a11 */ /* 0x000fe200078208ff */
[----:B------:R-:W-:Y:S01]  /*1020*/  UIMAD.WIDE.U32 UR16, UR11, UR4, URZ ;  /* 0x000000040b1072a5 */ /* 0x000fe2000f8e003f */
[----:B------:R-:W-:Y:S01]  /*1030*/  LOP3.LUT R18, R18, R13, RZ, 0x3c, !PT ;  /* 0x0000000d12127212 */ /* 0x000fe200078e3cff */
[----:B------:R-:W-:Y:S01]  /*1040*/  IMAD.IADD R13, R0, 0x1, -R14 ;  /* 0x00000001000d7824 */ /* 0x000fe200078e0a0e */
[----:B------:R-:W-:Y:S01]  /*1050*/  @P2 LEA.HI.X R5, R2, c[0x0][0x1cc], R3, 0x1, P1 ;  /* 0x0000730002052a11 */ /* 0x000fe200008f0c03 */
[C---:B------:R-:W-:Y:S01]  /*1060*/  @P6 IMAD.SHL.U32 R0, R160.reuse, 0x2, RZ ;  /* 0x00000002a0006824 */ /* 0x040fe200078e00ff */
[----:B------:R-:W-:Y:S01]  /*1070*/  UIMAD UR11, UR11, UR5, URZ ;  /* 0x000000050b0b72a4 */ /* 0x000fe2000f8e023f */
[----:B------:R-:W-:-:S02]  /*1080*/  @P5 IMAD.SHL.U32 R3, R160, 0x2, RZ ;  /* 0x00000002a0035824 */ /* 0x000fc400078e00ff */
[----:B------:R-:W-:Y:S01]  /*1090*/  @P4 IMAD.SHL.U32 R2, R160, 0x2, RZ ;  /* 0x00000002a0024824 */ /* 0x000fe200078e00ff */
[----:B------:R-:W-:Y:S01]  /*10a0*/  @!PT LDS RZ, [RZ] ;  /* 0x00000000fffff984 */ /* 0x000fe20000000800 */
[----:B------:R-:W-:Y:S01]  /*10b0*/  @!PT LDS RZ, [RZ] ;  /* 0x00000000fffff984 */ /* 0x000fe20000000800 */
[----:B------:R-:W-:Y:S01]  /*10c0*/  @!PT LDS RZ, [RZ] ;  /* 0x00000000fffff984 */ /* 0x000fe20000000800 */
[----:B------:R1:W-:Y:S01]  /*10d0*/  @P6 LDGSTS.E.BYPASS.LTC128B.128 [R0+0x4100], [R10.64], !P3 ;  /* 0x041000000a006fae */ /* 0x0003e2000d901d56 */
[----:B------:R-:W-:-:S03]  /*10e0*/  UIADD3 UR11, UR17, UR11, URZ ;  /* 0x0000000b110b7290 */ /* 0x000fc6000fffe03f */
[----:B------:R1:W-:Y:S04]  /*10f0*/  @P6 LDGSTS.E.BYPASS.LTC128B.128 [R0+0x6100], [R10.64+0x80], !P0 ;  /* 0x061000800a006fae */ /* 0x0003e8000c101d56 */
[----:B------:R4:W-:Y:S04]  /*1100*/  @P5 LDGSTS.E.BYPASS.LTC128B.128 [R3+0x4900], [R8.64], !P3 ;  /* 0x0490000008035fae */ /* 0x0009e8000d901d56 */
[----:B------:R4:W-:Y:S04]  /*1110*/  @P5 LDGSTS.E.BYPASS.LTC128B.128 [R3+0x6900], [R8.64+0x80], !P0 ;  /* 0x0690008008035fae */ /* 0x0009e8000c101d56 */
[----:B------:R5:W-:Y:S04]  /*1120*/  @P4 LDGSTS.E.BYPASS.LTC128B.128 [R2+0x5100], [R6.64], !P3 ;  /* 0x0510000006024fae */ /* 0x000be8000d901d56 */
[----:B------:R5:W-:Y:S01]  /*1130*/  @P4 LDGSTS.E.BYPASS.LTC128B.128 [R2+0x7100], [R6.64+0x80], !P0 ;  /* 0x0710008006024fae */ /* 0x000be2000c101d56 */
[----:B------:R-:W-:Y:S01]  /*1140*/  LOP3.LUT P4, RZ, R64, 0x2, RZ, 0xc0, !PT ;  /* 0x0000000240ff7812 */ /* 0x000fe2000788c0ff */
[----:B-1----:R-:W-:-:S05]  /*1150*/  @P2 IMAD.SHL.U32 R0, R160, 0x2, RZ ;  /* 0x00000002a0002824 */ /* 0x002fca00078e00ff */
[----:B------:R1:W-:Y:S01]  /*1160*/  @P2 LDGSTS.E.BYPASS.LTC128B.128 [R0+0x5900], [R4.64], !P3 ;  /* 0x0590000004002fae */ /* 0x0003e2000d901d56 */
[----:B----4-:R-:W-:-:S03]  /*1170*/  IMAD.SHL.U32 R3, R12, 0x8, RZ ;  /* 0x000000080c037824 */ /* 0x010fc600078e00ff */
[----:B------:R1:W-:Y:S01]  /*1180*/  @P2 LDGSTS.E.BYPASS.LTC128B.128 [R0+0x7900], [R4.64+0x80], !P0 ;  /* 0x0790008004002fae */ /* 0x0003e2000c101d56 */
[----:B------:R-:W-:-:S03]  /*1190*/  R2P PR, R13, 0x6 ;  /* 0x000000060d007804 */ /* 0x000fc60000000000 */
[----:B------:R-:W0:Y:S01]  /*11a0*/  LDGDEPBAR ;  /* 0x00000000000079af */ /* 0x000e220000000000 */
[----:B-----5:R-:W-:Y:S01]  /*11b0*/  IMAD.SHL.U32 R2, R13, 0x40, RZ ;  /* 0x000000400d027824 */ /* 0x020fe200078e00ff */
[----:B------:R-:W-:-:S04]  /*11c0*/  LEA.HI R6, R22, R29, RZ, 0x5 ;  /* 0x0000001d16067211 */ /* 0x000fc800078f28ff */
[----:B------:R-:W-:-:S04]  /*11d0*/  LOP3.LUT R2, R2, 0x1c0, RZ, 0xc0, !PT ;  /* 0x000001c002027812 */ /* 0x000fc800078ec0ff */
[----:B------:R-:W-:Y:S02]  /*11e0*/  LOP3.LUT R3, R2, 0x8, R3, 0xf8, !PT ;  /* 0x0000000802037812 */ /* 0x000fe400078ef803 */
[----:B------:R-:W-:-:S04]  /*11f0*/  SHF.R.U32.HI R2, RZ, 0x3, R2 ;  /* 0x00000003ff027819 */ /* 0x000fc80000011602 */
[----:B------:R-:W-:Y:S01]  /*1200*/  LOP3.LUT R157, R3, R2, RZ, 0x3c, !PT ;  /* 0x00000002039d7212 */ /* 0x000fe200078e3cff */
[----:B------:R-:W-:Y:S02]  /*1210*/  IMAD R2, R21, c[0x0][0x208], RZ ;  /* 0x0000820015027a24 */ /* 0x000fe400078e02ff */
[----:B-1----:R-:W-:Y:S01]  /*1220*/  IMAD.SHL.U32 R4, R15, 0x40, RZ ;  /* 0x000000400f047824 */ /* 0x002fe200078e00ff */
[----:B------:R-:W-:Y:S01]  /*1230*/  SHF.R.S32.HI R5, RZ, 0x5, R6 ;  /* 0x00000005ff057819 */ /* 0x000fe20000011406 */
[----:B------:R-:W-:Y:S01]  /*1240*/  IMAD R0, R12, 0x200, R18 ;  /* 0x000002000c007824 */ /* 0x000fe200078e0212 */
[----:B------:R-:W-:-:S04]  /*1250*/  DEPBAR.LE SB0, 0x1 ;  /* 0x000080400000791a */ /* 0x000fc80000000000 */
[----:B------:R-:W-:Y:S01]  /*1260*/  LOP3.LUT R158, R4, 0xfffffe00, RZ, 0xc0, !PT ;  /* 0xfffffe00049e7812 */ /* 0x000fe200078ec0ff */
[----:B------:R-:W-:Y:S01]  /*1270*/  IMAD.SHL.U32 R224, R0, 0x2, RZ ;  /* 0x0000000200e07824 */ /* 0x000fe200078e00ff */
[----:B------:R-:W-:-:S04]  /*1280*/  DEPBAR.LE SB0, 0x0 ;  /* 0x000080000000791a */ /* 0x000fc80000000000 */
[----:B------:R-:W-:Y:S01]  /*1290*/  IMAD R0, R5, 0x400, R158 ;  /* 0x0000040005007824 */ /* 0x000fe200078e029e */
[C---:B------:R-:W-:Y:S01]  /*12a0*/  IADD3 R3, R224.reuse, 0x4100, RZ ;  /* 0x00004100e0037810 */ /* 0x040fe20007ffe0ff */
[----:B------:R-:W-:Y:S01]  /*12b0*/  BAR.SYNC.DEFER_BLOCKING 0x0 ;  /* 0x0000000000007b1d */ /* 0x000fe20000010000 */
[----:B------:R-:W-:Y:S01]  /*12c0*/  IADD3 R235, R224, 0x4120, RZ ;  /* 0x00004120e0eb7810 */ /* 0x000fe20007ffe0ff */
[----:B------:R-:W-:Y:S01]  /*12d0*/  IMAD.IADD R0, R157, 0x1, R0 ;  /* 0x000000019d007824 */ /* 0x000fe200078e0200 */
[----:B------:R-:W-:Y:S01]  /*12e0*/  @P4 IADD3 R235, R3, -0x20, RZ ;  /* 0xffffffe003eb4810 */ /* 0x000fe20007ffe0ff */
[----:B------:R-:W-:Y:S01]  /*12f0*/  IMAD.MOV.U32 R4, RZ, RZ, 0x10 ;  /* 0x00000010ff047424 */ /* 0x000fe200078e00ff */
[----:B------:R-:W-:Y:S01]  /*1300*/  LOP3.LUT R5, R6, 0xffffffe0, RZ, 0xc0, !PT ;  /* 0xffffffe006057812 */ /* 0x000fe200078ec0ff */
[----:B------:R-:W-:Y:S01]  /*1310*/  IMAD.SHL.U32 R231, R0, 0x2, RZ ;  /* 0x0000000200e77824 */ /* 0x000fe200078e00ff */
[----:B------:R-:W-:Y:S01]  /*1320*/  IADD3 R243, R235, 0x800, RZ ;  /* 0x00000800ebf37810 */ /* 0x000fe20007ffe0ff */
[----:B------:R-:W-:Y:S01]  /*1330*/  IMAD R0, R28, c[0x0][0x20c], R2 ;  /* 0x000083001c007a24 */ /* 0x000fe200078e0202 */
[----:B------:R-:W-:Y:S01]  /*1340*/  SEL R4, R4, 0xfffffff0, !P1 ;  /* 0xfffffff004047807 */ /* 0x000fe20004800000 */
[----:B------:R-:W-:Y:S01]  /*1350*/  IMAD.WIDE.U32 R2, R28, c[0x0][0x208], R26 ;  /* 0x000082001c027a25 */ /* 0x000fe200078e001a */
[----:B------:R-:W-:-:S02]  /*1360*/  PLOP3.LUT P1, PT, PT, PT, UP0, 0x80, 0x0 ;  /* 0x000000000000781c */ /* 0x000fc40003f2f008 */
[----:B------:R-:W-:Y:S01]  /*1370*/  IADD3 R242, R235, 0x1000, RZ ;  /* 0x00001000ebf27810 */ /* 0x000fe20007ffe0ff */
[----:B------:R-:W-:Y:S01]  /*1380*/  IMAD.IADD R3, R3, 0x1, R0 ;  /* 0x0000000103037824 */ /* 0x000fe200078e0200 */
[----:B------:R-:W-:Y:S01]  /*1390*/  IADD3 R241, R235, 0x1800, RZ ;  /* 0x00001800ebf17810 */ /* 0x000fe20007ffe0ff */
[----:B------:R-:W-:Y:S02]  /*13a0*/  IMAD R0, R31, c[0x0][0x210], RZ ;  /* 0x000084001f007a24 */ /* 0x000fe400078e02ff */
[----:B------:R-:W-:-:S04]  /*13b0*/  IMAD.WIDE.U32 R2, R30, c[0x0][0x210], R2 ;  /* 0x000084001e027a25 */ /* 0x000fc800078e0002 */
[----:B------:R-:W-:Y:S02]  /*13c0*/  IMAD R0, R30, c[0x0][0x214], R0 ;  /* 0x000085001e007a24 */ /* 0x000fe400078e0200 */
[----:B------:R-:W-:Y:S01]  /*13d0*/  IMAD R233, R4, 0x2, R231 ;  /* 0x0000000204e97824 */ /* 0x000fe200078e02e7 */
[----:B------:R3:W1:Y:S01]  /*13e0*/  LDSM.16.M88.4 R12, [R231+0x8100] ;  /* 0x00810000e70c783b */ /* 0x0006620000000200 */
[----:B------:R-:W-:Y:S02]  /*13f0*/  IMAD.IADD R3, R3, 0x1, R0 ;  /* 0x0000000103037824 */ /* 0x000fe400078e0200 */
[----:B------:R-:W-:Y:S01]  /*1400*/  IMAD R0, R17, c[0x0][0x218], RZ ;  /* 0x0000860011007a24 */ /* 0x000fe200078e02ff */
[----:B------:R3:W4:Y:S01]  /*1410*/  LDSM.16.M88.4 R8, [R231+0xa100] ;  /* 0x00a10000e708783b */ /* 0x0007220000000200 */
[----:B--2---:R-:W-:-:S03]  /*1420*/  IMAD.WIDE.U32 R32, R16, c[0x0][0x218], R2 ;  /* 0x0000860010207a25 */ /* 0x004fc600078e0002 */
[----:B------:R3:W2:Y:S01]  /*1430*/  LDSM.16.M88.4 R60, [R224+0x4100] ;  /* 0x00410000e03c783b */ /* 0x0006a20000000200 */
[----:B------:R-:W-:Y:S02]  /*1440*/  IMAD R0, R16, c[0x0][0x21c], R0 ;  /* 0x0000870010007a24 */ /* 0x000fe400078e0200 */
[----:B------:R-:W-:Y:S01]  /*1450*/  IMAD.IADD R144, R29, 0x1, -R5 ;  /* 0x000000011d907824 */ /* 0x000fe200078e0a05 */
[----:B------:R3:W-:Y:S01]  /*1460*/  STL.64 [R1+0x38], R32 ;  /* 0x0000382001007387 */ /* 0x0007e20000100a00 */
[----:B------:R-:W-:Y:S02]  /*1470*/  IMAD.IADD R18, R33, 0x1, R0 ;  /* 0x0000000121127824 */ /* 0x000fe400078e0200 */
[----:B------:R-:W-:Y:S01]  /*1480*/  IMAD.MOV.U32 R5, RZ, RZ, 0x20 ;  /* 0x00000020ff057424 */ /* 0x000fe200078e00ff */
[----:B------:R3:W1:Y:S04]  /*1490*/  LDSM.16.M88.4 R56, [R224+0x4900] ;  /* 0x00490000e038783b */ /* 0x0006680000000200 */
[----:B------:R3:W-:Y:S01]  /*14a0*/  STL [R1+0x48], R18 ;  /* 0x0000481201007387 */ /* 0x0007e20000100800 */
[----:B------:R-:W-:-:S03]  /*14b0*/  SEL R2, R5, 0xffffffe0, !P2 ;  /* 0xffffffe005027807 */ /* 0x000fc60005000000 */
[----:B------:R3:W1:Y:S04]  /*14c0*/  LDSM.16.M88.4 R52, [R224+0x5100] ;  /* 0x00510000e034783b */ /* 0x0006680000000200 */
[----:B------:R3:W1:Y:S04]  /*14d0*/  LDSM.16.M88.4 R48, [R224+0x5900] ;  /* 0x00590000e030783b */ /* 0x0006680000000200 */
[----:B------:R3:W1:Y:S04]  /*14e0*/  LDSM.16.M88.4 R24, [R233+0x8100] ;  /* 0x00810000e918783b */ /* 0x0006680000000200 */
[----:B------:R3:W1:Y:S04]  /*14f0*/  LDSM.16.M88.4 R20, [R233+0xa100] ;  /* 0x00a10000e914783b */ /* 0x0006680000000200 */
[----:B------:R3:W1:Y:S04]  /*1500*/  LDSM.16.M88.4 R72, [R235] ;  /* 0x00000000eb48783b */ /* 0x0006680000000200 */
[----:B------:R3:W1:Y:S04]  /*1510*/  LDSM.16.M88.4 R84, [R235+0x800] ;  /* 0x00080000eb54783b */ /* 0x0006680000000200 */
[----:B------:R3:W1:Y:S04]  /*1520*/  LDSM.16.M88.4 R80, [R235+0x1000] ;  /* 0x00100000eb50783b */ /* 0x0006680000000200 */
[----:B------:R3:W1:Y:S01]  /*1530*/  LDSM.16.M88.4 R76, [R235+0x1800] ;  /* 0x00180000eb4c783b */ /* 0x0006620000000200 */
[----:B------:R-:W-:Y:S05]  /*1540*/  @!P1 BRA `(.L_x_643) ;  /* 0x0000031000009947 */ /* 0x000fea0003800000 */
[----:B--2-4-:R-:W-:Y:S02]  /*1550*/  ULDC.64 UR4, c[0x0][0x208] ;  /* 0x0000820000047ab9 */ /* 0x014fe40000000a00 */
        /* <DEDUP_REMOVED lines=14> */
[----:B------:R-:W-:Y:S01]  /*1640*/  LEA.HI.X R5, R6, R18, R5, 0x6, P1 ;  /* 0x0000001206057211 */ /* 0x000fe200008f3405 */
[----:B---3--:R-:W-:Y:S01]  /*1650*/  IMAD.U32 R18, RZ, RZ, UR16 ;  /* 0x00000010ff127e24 */ /* 0x008fe2000f8e00ff */
[----:B------:R-:W-:Y:S02]  /*1660*/  LEA R6, P1, R3, c[0x0][0x1f8], 0x1 ;  /* 0x00007e0003067a11 */ /* 0x000fe400078208ff */
[----:B------:R-:W-:-:S02]  /*1670*/  ISETP.LT.OR P6, PT, R0, 0x11, P3 ;  /* 0x000000110000780c */ /* 0x000fc40001fc1670 */
[----:B------:R-:W-:Y:S01]  /*1680*/  LEA.HI.X R7, R3, c[0x0][0x1fc], R5, 0x1, P1 ;  /* 0x00007f0003077a11 */ /* 0x000fe200008f0c05 */
[----:B------:R-:W-:Y:S01]  /*1690*/  IMAD.SHL.U32 R3, R160, 0x2, RZ ;  /* 0x00000002a0037824 */ /* 0x000fe200078e00ff */
[----:B------:R-:W-:Y:S02]  /*16a0*/  ISETP.LT.OR P1, PT, R0, 0x11, P0 ;  /* 0x000000110000780c */ /* 0x000fe40000721670 */
[----:B------:R-:W-:Y:S02]  /*16b0*/  IADD3 R16, P5, R6, UR16, RZ ;  /* 0x0000001006107c10 */ /* 0x000fe4000ffbe0ff */
[----:B------:R-:W-:Y:S01]  /*16c0*/  @!PT LDS RZ, [RZ] ;  /* 0x00000000fffff984 */ /* 0x000fe20000000800 */
[----:B------:R-:W-:Y:S01]  /*16d0*/  @!PT LDS RZ, [RZ] ;  /* 0x00000000fffff984 */ /* 0x000fe20000000800 */
[----:B------:R-:W-:Y:S01]  /*16e0*/  @!PT LDS RZ, [RZ] ;  /* 0x00000000fffff984 */ /* 0x000fe20000000800 */
[----:B------:R2:W-:Y:S02]  /*16f0*/  LDGSTS.E.BYPASS.LTC128B.128 [R3+0x100], [R6.64], !P4 ;  /* 0x0010000006037fae */ /* 0x0005e4000e101d56 */
[----:B------:R-:W-:Y:S02]  /*1700*/  IADD3.X R17, R7, UR11, RZ, P5, !PT ;  /* 0x0000000b07117c10 */ /* 0x000fe4000affe4ff */
[----:B------:R2:W-:Y:S01]  /*1710*/  LDGSTS.E.BYPASS.LTC128B.128 [R3+0x2100], [R6.64+0x80], !P2 ;  /* 0x0210008006037fae */ /* 0x0005e2000d101d56 */
[----:B------:R-:W-:-:S02]  /*1720*/  IADD3 R18, P4, P2, R18, 0x80, R6 ;  /* 0x0000008012127810 */ /* 0x000fc40007a9e006 */
[----:B------:R-:W-:Y:S01]  /*1730*/  ISETP.LT.OR P5, PT, R0, 0x21, P0 ;  /* 0x000000210000780c */ /* 0x000fe200007a1670 */
[----:B------:R3:W-:Y:S01]  /*1740*/  LDGSTS.E.BYPASS.LTC128B.128 [R3+0x900], [R16.64], !P6 ;  /* 0x0090000010037fae */ /* 0x0007e2000f101d56 */
[----:B------:R-:W-:Y:S02]  /*1750*/  IADD3.X R19, RZ, UR11, R7, P4, P2 ;  /* 0x0000000bff137c10 */ /* 0x000fe4000a7e4407 */
[----:B------:R-:W-:Y:S02]  /*1760*/  IADD3 R28, P2, R16, UR5, RZ ;  /* 0x00000005101c7c10 */ /* 0x000fe4000ff5e0ff */
[C---:B------:R-:W-:Y:S01]  /*1770*/  ISETP.LT.OR P6, PT, R0.reuse, 0x21, P3 ;  /* 0x000000210000780c */ /* 0x040fe20001fc1670 */
[----:B------:R4:W-:Y:S01]  /*1780*/  LDGSTS.E.BYPASS.LTC128B.128 [R3+0x2900], [R18.64], !P1 ;  /* 0x0290000012037fae */ /* 0x0009e2000c901d56 */
[----:B------:R-:W-:Y:S02]  /*1790*/  IADD3.X R29, R17, UR4, RZ, P2, !PT ;  /* 0x00000004111d7c10 */ /* 0x000fe400097fe4ff */
[----:B------:R-:W-:-:S02]  /*17a0*/  ISETP.LT.OR P2, PT, R0, 0x31, P0 ;  /* 0x000000310000780c */ /* 0x000fc40000741670 */
[----:B--2---:R-:W-:-:S04]  /*17b0*/  IADD3 R6, P4, R16, UR16, RZ ;  /* 0x0000001010067c10 */ /* 0x004fc8000ff9e0ff */
[----:B------:R-:W-:Y:S02]  /*17c0*/  IADD3.X R7, R17, UR11, RZ, P4, !PT ;  /* 0x0000000b11077c10 */ /* 0x000fe4000a7fe4ff */
[----:B------:R-:W-:-:S03]  /*17d0*/  ISETP.LT.OR P4, PT, R0, 0x31, P3 ;  /* 0x000000310000780c */ /* 0x000fc60001f81670 */
[----:B------:R2:W-:Y:S01]  /*17e0*/  LDGSTS.E.BYPASS.LTC128B.128 [R3+0x1100], [R6.64], !P6 ;  /* 0x0110000006037fae */ /* 0x0005e2000f101d56 */
[----:B----4-:R-:W-:-:S03]  /*17f0*/  IADD3 R18, P1, R6, UR16, RZ ;  /* 0x0000001006127c10 */ /* 0x010fc6000ff3e0ff */
[----:B------:R2:W-:Y:S01]  /*1800*/  LDGSTS.E.BYPASS.LTC128B.128 [R3+0x3100], [R28.64], !P5 ;  /* 0x031000001c037fae */ /* 0x0005e2000e901d56 */
[----:B------:R-:W-:Y:S02]  /*1810*/  IADD3.X R19, R7, UR11, RZ, P1, !PT ;  /* 0x0000000b07137c10 */ /* 0x000fe40008ffe4ff */
[----:B---3--:R-:W-:-:S03]  /*1820*/  IADD3 R16, P1, R6, UR5, RZ ;  /* 0x0000000506107c10 */ /* 0x008fc6000ff3e0ff */
[----:B------:R2:W-:Y:S01]  /*1830*/  LDGSTS.E.BYPASS.LTC128B.128 [R3+0x1900], [R18.64], !P4 ;  /* 0x0190000012037fae */ /* 0x0005e2000e101d56 */
[----:B------:R-:W-:-:S05]  /*1840*/  IADD3.X R17, R7, UR4, RZ, P1, !PT ;  /* 0x0000000407117c10 */ /* 0x000fca0008ffe4ff */
[----:B------:R2:W-:Y:S04]  /*1850*/  LDGSTS.E.BYPASS.LTC128B.128 [R3+0x3900], [R16.64], !P2 ;  /* 0x0390000010037fae */ /* 0x0005e8000d101d56 */
.L_x_643:
[C---:B-12-4-:R-:W-:Y:S01]  /*1860*/  HMMA.16816.F32.BF16 R44, R8.reuse, R58, RZ ;  /* 0x0000003a082c723c */ /* 0x056fe200000418ff */
[----:B------:R-:W-:Y:S01]  /*1870*/  LOP3.LUT P1, RZ, R64, 0x4, RZ, 0xc0, !PT ;  /* 0x0000000440ff7812 */ /* 0x000fe2000782c0ff */
[----:B------:R-:W0:Y:S01]  /*1880*/  LDGDEPBAR ;  /* 0x00000000000079af */ /* 0x000e220000000000 */
[----:B------:R-:W-:Y:S01]  /*1890*/  MOV R0, 0x40 ;  /* 0x0000004000007802 */ /* 0x000fe20000000f00 */
[----:B------:R-:W-:Y:S01]  /*18a0*/  UISETP.GE.AND UP0, UPT, UR8, 0x41, UPT ;  /* 0x000000410800788c */ /* 0x000fe2000bf06270 */
[----:B------:R-:W-:Y:S01]  /*18b0*/  LEA R232, R2, R231, 0x1 ;  /* 0x000000e702e87211 */ /* 0x000fe200078e08ff */
[----:B------:R-:W-:Y:S01]  /*18c0*/  LDSM.16.M88.4 R64, [R224+0x6100] ;  /* 0x00610000e040783b */ /* 0x000fe20000000200 */
[----:B------:R-:W-:Y:S01]  /*18d0*/  SEL R0, R0, 0xffffffc0, !P1 ;  /* 0xffffffc000007807 */ /* 0x000fe20004800000 */
[----:B---3--:R-:W-:Y:S01]  /*18e0*/  HMMA.16816.F32.BF16 R16, R8, R48, RZ ;  /* 0x000000300810723c */ /* 0x008fe200000418ff */
[----:B------:R-:W-:Y:S02]  /*18f0*/  LEA R234, R2, R233, 0x1 ;  /* 0x000000e902ea7211 */ /* 0x000fe400078e08ff */
[----:B------:R-:W-:-:S02]  /*1900*/  IADD3 R230, R224, R0, RZ ;  /* 0x00000000e0e67210 */ /* 0x000fc40007ffe0ff */
[C---:B------:R-:W-:Y:S02]  /*1910*/  IADD3 R229, R235.reuse, R0, RZ ;  /* 0x00000000ebe57210 */ /* 0x040fe40007ffe0ff */
[----:B------:R-:W-:Y:S01]  /*1920*/  LEA R236, R4, R232, 0x1 ;  /* 0x000000e804ec7211 */ /* 0x000fe200078e08ff */
[C---:B------:R-:W-:Y:S01]  /*1930*/  HMMA.16816.F32.BF16 R40, R8.reuse, R60, RZ ;  /* 0x0000003c0828723c */ /* 0x040fe200000418ff */
[----:B------:R-:W-:Y:S02]  /*1940*/  PLOP3.LUT P1, PT, PT, PT, UP0, 0x80, 0x0 ;  /* 0x000000000000781c */ /* 0x000fe40003f2f008 */
[C---:B------:R-:W-:Y:S02]  /*1950*/  IADD3 R240, R235.reuse, 0x2000, RZ ;  /* 0x00002000ebf07810 */ /* 0x040fe40007ffe0ff */
[C---:B------:R-:W-:Y:S02]  /*1960*/  IADD3 R239, R235.reuse, 0x2800, RZ ;  /* 0x00002800ebef7810 */ /* 0x040fe40007ffe0ff */
[C---:B------:R-:W-:Y:S01]  /*1970*/  IADD3 R238, R235.reuse, 0x3000, RZ ;  /* 0x00003000ebee7810 */ /* 0x040fe20007ffe0ff */
[----:B------:R-:W-:Y:S01]  /*1980*/  HMMA.16816.F32.BF16 R36, R8, R62, RZ ;  /* 0x0000003e0824723c */ /* 0x000fe200000418ff */
[----:B------:R-:W-:-:S07]  /*1990*/  IADD3 R237, R235, 0x3800, RZ ;  /* 0x00003800ebed7810 */ /* 0x000fce0007ffe0ff */
[C---:B------:R-:W-:Y:S08]  /*19a0*/  HMMA.16816.F32.BF16 R100, R12.reuse, R60, RZ ;  /* 0x0000003c0c64723c */ /* 0x040ff000000418ff */
[----:B------:R-:W-:Y:S08]  /*19b0*/  HMMA.16816.F32.BF16 R88, R12, R62, RZ ;  /* 0x0000003e0c58723c */ /* 0x000ff000000418ff */
[C---:B------:R-:W-:Y:S08]  /*19c0*/  HMMA.16816.F32.BF16 R32, R8.reuse, R56, RZ ;  /* 0x000000380820723c */ /* 0x040ff000000418ff */
[C---:B------:R-:W-:Y:S08]  /*19d0*/  HMMA.16816.F32.BF16 R28, R8.reuse, R52, RZ ;  /* 0x00000034081c723c */ /* 0x040ff000000418ff */
[----:B------:R-:W-:Y:S08]  /*19e0*/  HMMA.16816.F32.BF16 R68, R8, R54, RZ ;  /* 0x000000360844723c */ /* 0x000ff000000418ff */
[C---:B------:R-:W-:Y:S08]  /*19f0*/  HMMA.16816.F32.BF16 R104, R12.reuse, R56, RZ ;  /* 0x000000380c68723c */ /* 0x040ff000000418ff */
[----:B------:R-:W-:Y:S08]  /*1a00*/  HMMA.16816.F32.BF16 R60, R12, R58, RZ ;  /* 0x0000003a0c3c723c */ /* 0x000ff000000418ff */
[----:B------:R-:W-:Y:S08]  /*1a10*/  HMMA.16816.F32.BF16 R8, R8, R50, RZ ;  /* 0x000000320808723c */ /* 0x000ff000000418ff */
[C---:B------:R-:W-:Y:S08]  /*1a20*/  HMMA.16816.F32.BF16 R96, R12.reuse, R52, RZ ;  /* 0x000000340c60723c */ /* 0x040ff000000418ff */
[C---:B------:R-:W-:Y:S08]  /*1a30*/  HMMA.16816.F32.BF16 R56, R12.reuse, R54, RZ ;  /* 0x000000360c38723c */ /* 0x040ff000000418ff */
[C---:B------:R-:W-:Y:S08]  /*1a40*/  HMMA.16816.F32.BF16 R92, R12.reuse, R48, RZ ;  /* 0x000000300c5c723c */ /* 0x040ff000000418ff */
[----:B------:R-:W-:Y:S01]  /*1a50*/  HMMA.16816.F32.BF16 R52, R12, R50, RZ ;  /* 0x000000320c34723c */ /* 0x000fe200000418ff */
[----:B------:R-:W-:Y:S07]  /*1a60*/  LDSM.16.M88.4 R12, [R232+0xa100] ;  /* 0x00a10000e80c783b */ /* 0x000fee0000000200 */
[C---:B------:R-:W-:Y:S01]  /*1a70*/  HMMA.16816.F32.BF16 R136, R20.reuse, R86, R44 ;  /* 0x000000561488723c */ /* 0x040fe2000004182c */
[----:B------:R-:W1:Y:S07]  /*1a80*/  LDSM.16.M88.4 R44, [R230+0x4100] ;  /* 0x00410000e62c783b */ /* 0x000e6e0000000200 */
[C---:B------:R-:W-:Y:S01]  /*1a90*/  HMMA.16816.F32.BF16 R112, R20.reuse, R76, R16 ;  /* 0x0000004c1470723c */ /* 0x040fe20000041810 */
[----:B------:R-:W2:Y:S07]  /*1aa0*/  LDSM.16.M88.4 R16, [R232+0x8100] ;  /* 0x00810000e810783b */ /* 0x000eae0000000200 */
[C---:B------:R-:W-:Y:S08]  /*1ab0*/  HMMA.16816.F32.BF16 R40, R20.reuse, R72, R40 ;  /* 0x000000481428723c */ /* 0x040ff00000041828 */
[C---:B------:R-:W-:Y:S08]  /*1ac0*/  HMMA.16816.F32.BF16 R140, R20.reuse, R82, R68 ;  /* 0x00000052148c723c */ /* 0x040ff00000041844 */
[----:B------:R-:W-:Y:S08]  /*1ad0*/  HMMA.16816.F32.BF16 R68, R20, R78, R8 ;  /* 0x0000004e1444723c */ /* 0x000ff00000041808 */
[----:B------:R-:W-:Y:S08]  /*1ae0*/  HMMA.16816.F32.BF16 R8, R24, R72, R100 ;  /* 0x000000481808723c */ /* 0x000ff00000041864 */
[C---:B------:R-:W-:Y:S01]  /*1af0*/  HMMA.16816.F32.BF16 R120, R20.reuse, R84, R32 ;  /* 0x000000541478723c */ /* 0x040fe20000041820 */
[----:B------:R-:W-:Y:S07]  /*1b00*/  LDSM.16.M88.4 R32, [R230+0x4900] ;  /* 0x00490000e620783b */ /* 0x000fee0000000200 */
[C---:B------:R-:W-:Y:S01]  /*1b10*/  HMMA.16816.F32.BF16 R116, R20.reuse, R80, R28 ;  /* 0x000000501474723c */ /* 0x040fe2000004181c */
[----:B------:R-:W-:Y:S07]  /*1b20*/  LDSM.16.M88.4 R28, [R230+0x5100] ;  /* 0x00510000e61c783b */ /* 0x000fee0000000200 */
[----:B------:R-:W-:Y:S01]  /*1b30*/  HMMA.16816.F32.BF16 R36, R20, R74, R36 ;  /* 0x0000004a1424723c */ /* 0x000fe20000041824 */
[----:B------:R-:W3:Y:S07]  /*1b40*/  LDSM.16.M88.4 R20, [R230+0x5900] ;  /* 0x00590000e614783b */ /* 0x000eee0000000200 */
[C---:B------:R-:W-:Y:S08]  /*1b50*/  HMMA.16816.F32.BF16 R128, R24.reuse, R84, R104 ;  /* 0x000000541880723c */ /* 0x040ff00000041868 */
[C---:B------:R-:W-:Y:S08]  /*1b60*/  HMMA.16816.F32.BF16 R108, R24.reuse, R86, R60 ;  /* 0x00000056186c723c */ /* 0x040ff0000004183c */
[C---:B------:R-:W-:Y:S08]  /*1b70*/  HMMA.16816.F32.BF16 R132, R24.reuse, R80, R96 ;  /* 0x000000501884723c */ /* 0x040ff00000041860 */
[C---:B------:R-:W-:Y:S08]  /*1b80*/  HMMA.16816.F32.BF16 R124, R24.reuse, R76, R92 ;  /* 0x0000004c187c723c */ /* 0x040ff0000004185c */
[C---:B------:R-:W-:Y:S01]  /*1b90*/  HMMA.16816.F32.BF16 R104, R24.reuse, R74, R88 ;  /* 0x0000004a1868723c */ /* 0x040fe20000041858 */
[----:B------:R-:W-:Y:S07]  /*1ba0*/  LDSM.16.M88.4 R88, [R229+0x1000] ;  /* 0x00100000e558783b */ /* 0x000fee0000000200 */
[C---:B------:R-:W-:Y:S01]  /*1bb0*/  HMMA.16816.F32.BF16 R100, R24.reuse, R82, R56 ;  /* 0x000000521864723c */ /* 0x040fe20000041838 */
[----:B------:R-:W-:Y:S07]  /*1bc0*/  LDSM.16.M88.4 R56, [R229+0x800] ;  /* 0x00080000e538783b */ /* 0x000fee0000000200 */
[----:B------:R-:W-:Y:S01]  /*1bd0*/  HMMA.16816.F32.BF16 R52, R24, R78, R52 ;  /* 0x0000004e1834723c */ /* 0x000fe20000041834 */
[----:B------:R-:W-:Y:S07]  /*1be0*/  LDSM.16.M88.4 R24, [R229] ;  /* 0x00000000e518783b */ /* 0x000fee0000000200 */
[-C--:B-1----:R-:W-:Y:S01]  /*1bf0*/  HMMA.16816.F32.BF16 R60, R12, R44.reuse, R40 ;  /* 0x0000002c0c3c723c */ /* 0x082fe20000041828 */
[----:B------:R-:W1:Y:S07]  /*1c00*/  LDSM.16.M88.4 R40, [R234+0x8100] ;  /* 0x00810000ea28783b */ /* 0x000e6e0000000200 */
[----:B--2---:R-:W-:Y:S01]  /*1c10*/  HMMA.16816.F32.BF16 R48, R16, R44, R8 ;  /* 0x0000002c1030723c */ /* 0x004fe20000041808 */
[----:B------:R-:W2:Y:S07]  /*1c20*/  LDSM.16.M88.4 R8, [R234+0xa100] ;  /* 0x00a10000ea08783b */ /* 0x000eae0000000200 */
[C---:B------:R-:W-:Y:S01]  /*1c30*/  HMMA.16816.F32.BF16 R96, R12.reuse, R46, R36 ;  /* 0x0000002e0c60723c */ /* 0x040fe20000041824 */
[----:B------:R-:W4:Y:S07]  /*1c40*/  LDSM.16.M88.4 R36, [R231+0xc100] ;  /* 0x00c10000e724783b */ /* 0x000f2e0000000200 */
[C---:B---3--:R-:W-:Y:S01]  /*1c50*/  HMMA.16816.F32.BF16 R72, R12.reuse, R20, R112 ;  /* 0x000000140c48723c */ /* 0x048fe20000041870 */
[----:B------:R-:W3:Y:S07]  /*1c60*/  LDSM.16.M88.4 R112, [R229+0x1800] ;  /* 0x00180000e570783b */ /* 0x000eee0000000200 */
[C---:B------:R-:W-:Y:S08]  /*1c70*/  HMMA.16816.F32.BF16 R92, R12.reuse, R32, R120 ;  /* 0x000000200c5c723c */ /* 0x040ff00000041878 */
[C---:B------:R-:W-:Y:S08]  /*1c80*/  HMMA.16816.F32.BF16 R80, R12.reuse, R28, R116 ;  /* 0x0000001c0c50723c */ /* 0x040ff00000041874 */
[C---:B------:R-:W-:Y:S08]  /*1c90*/  HMMA.16816.F32.BF16 R84, R12.reuse, R34, R136 ;  /* 0x000000220c54723c */ /* 0x040ff00000041888 */
[C---:B------:R-:W-:Y:S08]  /*1ca0*/  HMMA.16816.F32.BF16 R76, R12.reuse, R30, R140 ;  /* 0x0000001e0c4c723c */ /* 0x040ff0000004188c */
[----:B------:R-:W-:Y:S08]  /*1cb0*/  HMMA.16816.F32.BF16 R68, R12, R22, R68 ;  /* 0x000000160c44723c */ /* 0x000ff00000041844 */
[----:B-1----:R-:W-:Y:S08]  /*1cc0*/  HMMA.16816.F32.BF16 R12, R40, R24, R48 ;  /* 0x00000018280c723c */ /* 0x002ff00000041830 */
[C---:B------:R-:W-:Y:S08]  /*1cd0*/  HMMA.16816.F32.BF16 R44, R16.reuse, R46, R104 ;  /* 0x0000002e102c723c */ /* 0x040ff00000041868 */
[C---:B------:R-:W-:Y:S08]  /*1ce0*/  HMMA.16816.F32.BF16 R104, R16.reuse, R32, R128 ;  /* 0x000000201068723c */ /* 0x040ff00000041880 */
[C---:B------:R-:W-:Y:S01]  /*1cf0*/  HMMA.16816.F32.BF16 R108, R16.reuse, R34, R108 ;  /* 0x00000022106c723c */ /* 0x040fe2000004186c */
[----:B------:R-:W1:Y:S07]  /*1d00*/  LDSM.16.M88.4 R32, [R231+0xe100] ;  /* 0x00e10000e720783b */ /* 0x000e6e0000000200 */
[C---:B------:R-:W-:Y:S08]  /*1d10*/  HMMA.16816.F32.BF16 R132, R16.reuse, R28, R132 ;  /* 0x0000001c1084723c */ /* 0x040ff00000041884 */
[C---:B------:R-:W-:Y:S01]  /*1d20*/  HMMA.16816.F32.BF16 R100, R16.reuse, R30, R100 ;  /* 0x0000001e1064723c */ /* 0x040fe20000041864 */
[----:B------:R-:W-:Y:S07]  /*1d30*/  LDSM.16.M88.4 R28, [R233+0xc100] ;  /* 0x00c10000e91c783b */ /* 0x000fee0000000200 */
[C---:B------:R-:W-:Y:S08]  /*1d40*/  HMMA.16816.F32.BF16 R124, R16.reuse, R20, R124 ;  /* 0x00000014107c723c */ /* 0x040ff0000004187c */
[----:B------:R-:W-:Y:S01]  /*1d50*/  HMMA.16816.F32.BF16 R116, R16, R22, R52 ;  /* 0x000000161074723c */ /* 0x000fe20000041834 */
[----:B------:R-:W-:Y:S04]  /*1d60*/  LDSM.16.M88.4 R20, [R232+0xc100] ;  /* 0x00c10000e814783b */ /* 0x000fe80000000200 */
[----:B------:R-:W-:Y:S03]  /*1d70*/  LDSM.16.M88.4 R52, [R230+0x6100] ;  /* 0x00610000e634783b */ /* 0x000fe60000000200 */
[----:B--2---:R-:W-:Y:S01]  /*1d80*/  HMMA.16816.F32.BF16 R16, R8, R24, R60 ;  /* 0x000000180810723c */ /* 0x004fe2000004183c */
[----:B------:R-:W2:Y:S07]  /*1d90*/  LDSM.16.M88.4 R60, [R235+0x2000] ;  /* 0x00200000eb3c783b */ /* 0x000eae0000000200 */
[----:B----4-:R-:W-:Y:S08]  /*1da0*/  HMMA.16816.F32.BF16 R12, R36, R64, R12 ;  /* 0x00000040240c723c */ /* 0x010ff0000004180c */
[C---:B---3--:R-:W-:Y:S08]  /*1db0*/  HMMA.16816.F32.BF16 R152, R8.reuse, R114, R68 ;  /* 0x000000720898723c */ /* 0x048ff00000041844 */
[-C--:B------:R-:W-:Y:S08]  /*1dc0*/  HMMA.16816.F32.BF16 R96, R8, R26.reuse, R96 ;  /* 0x0000001a0860723c */ /* 0x080ff00000041860 */
[----:B------:R-:W-:Y:S01]  /*1dd0*/  HMMA.16816.F32.BF16 R68, R40, R26, R44 ;  /* 0x0000001a2844723c */ /* 0x000fe2000004182c */
[----:B------:R-:W3:Y:S04]  /*1de0*/  LDSM.16.M88.4 R24, [R233+0xe100] ;  /* 0x00e10000e918783b */ /* 0x000ee80000000200 */
[----:B------:R-:W-:Y:S03]  /*1df0*/  LDSM.16.M88.4 R44, [R229+0x2000] ;  /* 0x00200000e52c783b */ /* 0x000fe60000000200 */
[C---:B------:R-:W-:Y:S08]  /*1e00*/  HMMA.16816.F32.BF16 R92, R8.reuse, R56, R92 ;  /* 0x00000038085c723c */ /* 0x040ff0000004185c */
[C---:B------:R-:W-:Y:S08]  /*1e10*/  HMMA.16816.F32.BF16 R120, R8.reuse, R58, R84 ;  /* 0x0000003a0878723c */ /* 0x040ff00000041854 */
[C---:B------:R-:W-:Y:S08]  /*1e20*/  HMMA.16816.F32.BF16 R128, R8.reuse, R88, R80 ;  /* 0x000000580880723c */ /* 0x040ff00000041850 */
[C---:B------:R-:W-:Y:S08]  /*1e30*/  HMMA.16816.F32.BF16 R136, R8.reuse, R90, R76 ;  /* 0x0000005a0888723c */ /* 0x040ff0000004184c */
[----:B------:R-:W-:Y:S08]  /*1e40*/  HMMA.16816.F32.BF16 R140, R8, R112, R72 ;  /* 0x00000070088c723c */ /* 0x000ff00000041848 */
[----:B-1----:R-:W-:Y:S01]  /*1e50*/  HMMA.16816.F32.BF16 R8, R32, R64, R16 ;  /* 0x000000402008723c */ /* 0x002fe20000041810 */
[----:B------:R-:W1:Y:S07]  /*1e60*/  LDSM.16.M88.4 R16, [R232+0xe100] ;  /* 0x00e10000e810783b */ /* 0x000e6e0000000200 */
[----:B--2---:R-:W-:Y:S01]  /*1e70*/  HMMA.16816.F32.BF16 R48, R28, R60, R12 ;  /* 0x0000003c1c30723c */ /* 0x004fe2000004180c */
[----:B------:R-:W2:Y:S07]  /*1e80*/  LDSM.16.M88.4 R12, [R234+0xc100] ;  /* 0x00c10000ea0c783b */ /* 0x000eae0000000200 */
[C---:B------:R-:W-:Y:S08]  /*1e90*/  HMMA.16816.F32.BF16 R104, R40.reuse, R56, R104 ;  /* 0x000000382868723c */ /* 0x040ff00000041868 */
[----:B------:R-:W-:Y:S08]  /*1ea0*/  HMMA.16816.F32.BF16 R108, R40, R58, R108 ;  /* 0x0000003a286c723c */ /* 0x000ff0000004186c */
[----:B---3--:R-:W-:Y:S01]  /*1eb0*/  HMMA.16816.F32.BF16 R56, R24, R60, R8 ;  /* 0x0000003c1838723c */ /* 0x008fe20000041808 */
[----:B------:R-:W-:Y:S07]  /*1ec0*/  LDSM.16.M88.4 R8, [R236+0xe100] ;  /* 0x00e10000ec08783b */ /* 0x000fee0000000200 */
[----:B------:R-:W-:Y:S01]  /*1ed0*/  HMMA.16816.F32.BF16 R72, R20, R52, R48 ;  /* 0x000000341448723c */ /* 0x000fe20000041830 */
[----:B------:R-:W3:Y:S07]  /*1ee0*/  LDSM.16.M88.4 R48, [R224+0x6900] ;  /* 0x00690000e030783b */ /* 0x000eee0000000200 */
[-C--:B------:R-:W-:Y:S08]  /*1ef0*/  HMMA.16816.F32.BF16 R68, R36, R66.reuse, R68 ;  /* 0x000000422444723c */ /* 0x080ff00000041844 */
[----:B------:R-:W-:Y:S08]  /*1f00*/  HMMA.16816.F32.BF16 R76, R32, R66, R96 ;  /* 0x00000042204c723c */ /* 0x000ff00000041860 */
[----:B-1----:R-:W-:Y:S01]  /*1f10*/  HMMA.16816.F32.BF16 R64, R16, R52, R56 ;  /* 0x000000341040723c */ /* 0x002fe20000041838 */
[----:B------:R-:W1:Y:S07]  /*1f20*/  LDSM.16.M88.4 R56, [R235+0x2800] ;  /* 0x00280000eb38783b */ /* 0x000e6e0000000200 */
[----:B------:R-:W-:Y:S08]  /*1f30*/  HMMA.16816.F32.BF16 R68, R28, R62, R68 ;  /* 0x0000003e1c44723c */ /* 0x000ff00000041844 */
[----:B--2---:R-:W-:Y:S08]  /*1f40*/  HMMA.16816.F32.BF16 R80, R12, R44, R72 ;  /* 0x0000002c0c50723c */ /* 0x004ff00000041848 */
[----:B------:R-:W-:Y:S08]  /*1f50*/  HMMA.16816.F32.BF16 R76, R24, R62, R76 ;  /* 0x0000003e184c723c */ /* 0x000ff0000004184c */
[----:B---3--:R-:W-:Y:S08]  /*1f60*/  HMMA.16816.F32.BF16 R72, R36, R48, R104 ;  /* 0x000000302448723c */ /* 0x008ff00000041868 */
[----:B------:R-:W-:Y:S01]  /*1f70*/  HMMA.16816.F32.BF16 R132, R40, R88, R132 ;  /* 0x000000582884723c */ /* 0x000fe20000041884 */
[----:B------:R-:W-:-:S04]  /*1f80*/  FMUL.FTZ R0, R80, c[0x0][0x320] ;  /* 0x0000c80050007a20 */ /* 0x000fc80000410000 */
[----:B------:R2:W3:Y:S03]  /*1f90*/  MUFU.TANH R156, R0 ;  /* 0x00000000009c7308 */ /* 0x0004e60000002400 */
[C---:B------:R-:W-:Y:S08]  /*1fa0*/  HMMA.16816.F32.BF16 R100, R40.reuse, R90, R100 ;  /* 0x0000005a2864723c */ /* 0x040ff00000041864 */
[----:B------:R-:W-:Y:S01]  /*1fb0*/  HMMA.16816.F32.BF16 R124, R40, R112, R124 ;  /* 0x00000070287c723c */ /* 0x000fe2000004187c */
[----:B--2---:R-:W-:-:S07]  /*1fc0*/  FMUL.FTZ R0, R81, c[0x0][0x320] ;  /* 0x0000c80051007a20 */ /* 0x004fce0000410000 */
[----:B------:R-:W-:Y:S01]  /*1fd0*/  HMMA.16816.F32.BF16 R116, R40, R114, R116 ;  /* 0x000000722874723c */ /* 0x000fe20000041874 */
[----:B------:R-:W2:Y:S01]  /*1fe0*/  LDSM.16.M88.4 R40, [R230+0x6900] ;  /* 0x00690000e628783b */ /* 0x000ea20000000200 */
[----:B------:R4:W1:Y:S06]  /*1ff0*/  MUFU.TANH R151, R0 ;  /* 0x0000000000977308 */ /* 0x00086c0000002400 */
[----:B------:R-:W-:Y:S08]  /*2000*/  HMMA.16816.F32.BF16 R84, R8, R44, R64 ;  /* 0x0000002c0854723c */ /* 0x000ff00000041840 */
[----:B------:R-:W-:Y:S01]  /*2010*/  HMMA.16816.F32.BF16 R64, R20, R54, R68 ;  /* 0x000000361440723c */ /* 0x000fe20000041844 */
[----:B----4-:R-:W-:-:S04]  /*2020*/  FMUL.FTZ R0, R82, c[0x0][0x320] ;  /* 0x0000c80052007a20 */ /* 0x010fc80000410000 */
[----:B------:R4:W1:Y:S03]  /*2030*/  MUFU.TANH R150, R0 ;  /* 0x0000000000967308 */ /* 0x0008660000002400 */
[----:B------:R-:W-:Y:S08]  /*2040*/  HMMA.16816.F32.BF16 R60, R32, R48, R92 ;  /* 0x00000030203c723c */ /* 0x000ff0000004185c */
[----:B------:R-:W-:Y:S01]  /*2050*/  HMMA.16816.F32.BF16 R68, R16, R54, R76 ;  /* 0x000000361044723c */ /* 0x000fe2000004184c */
[----:B------:R-:W5:Y:S01]  /*2060*/  LDSM.16.M88.4 R52, [R229+0x2800] ;  /* 0x00280000e534783b */ /* 0x000f620000000200 */
[----:B----4-:R-:W-:-:S06]  /*2070*/  FMUL.FTZ R0, R83, c[0x0][0x320] ;  /* 0x0000c80053007a20 */ /* 0x010fcc0000410000 */
[----:B-1----:R-:W-:Y:S01]  /*2080*/  HMMA.16816.F32.BF16 R72, R28, R56, R72 ;  /* 0x000000381c48723c */ /* 0x002fe20000041848 */
[----:B------:R1:W4:Y:S07]  /*2090*/  MUFU.TANH R149, R0 ;  /* 0x0000000000957308 */ /* 0x00032e0000002400 */
[----:B------:R-:W-:Y:S08]  /*20a0*/  HMMA.16816.F32.BF16 R76, R12, R46, R64 ;  /* 0x0000002e0c4c723c */ /* 0x000ff00000041840 */
[----:B------:R-:W-:Y:S01]  /*20b0*/  HMMA.16816.F32.BF16 R64, R24, R56, R60 ;  /* 0x000000381840723c */ /* 0x000fe2000004183c */
[----:B------:R-:W3:Y:S01]  /*20c0*/  LDSM.16.M88.4 R60, [R224+0x7100] ;  /* 0x00710000e03c783b */ /* 0x000ee20000000200 */
[----:B-1----:R-:W-:-:S04]  /*20d0*/  FMUL.FTZ R0, R84, c[0x0][0x320] ;  /* 0x0000c80054007a20 */ /* 0x002fc80000410000 */
[----:B------:R1:W1:Y:S02]  /*20e0*/  MUFU.TANH R148, R0 ;  /* 0x0000000000947308 */ /* 0x0002640000002400 */
[----:B------:R-:W-:Y:S08]  /*20f0*/  HMMA.16816.F32.BF16 R88, R8, R46, R68 ;  /* 0x0000002e0858723c */ /* 0x000ff00000041844 */
[----:B------:R-:W-:Y:S01]  /*2100*/  HMMA.16816.F32.BF16 R44, R36, R50, R108 ;  /* 0x00000032242c723c */ /* 0x000fe2000004186c */
[----:B-1----:R-:W-:-:S07]  /*2110*/  FMUL.FTZ R0, R85, c[0x0][0x320] ;  /* 0x0000c80055007a20 */ /* 0x002fce0000410000 */
[----:B--2---:R-:W-:Y:S01]  /*2120*/  HMMA.16816.F32.BF16 R68, R20, R40, R72 ;  /* 0x000000281444723c */ /* 0x004fe20000041848 */
[----:B------:R1:W2:Y:S07]  /*2130*/  MUFU.TANH R147, R0 ;  /* 0x0000000000937308 */ /* 0x0002ae0000002400 */
[----:B------:R-:W-:Y:S08]  /*2140*/  HMMA.16816.F32.BF16 R72, R32, R50, R120 ;  /* 0x000000322048723c */ /* 0x000ff00000041878 */
[----:B------:R-:W-:Y:S01]  /*2150*/  HMMA.16816.F32.BF16 R48, R16, R40, R64 ;  /* 0x000000281030723c */ /* 0x000fe20000041840 */
[----:B-1----:R-:W-:-:S04]  /*2160*/  FMUL.FTZ R0, R86, c[0x0][0x320] ;  /* 0x0000c80056007a20 */ /* 0x002fc80000410000 */
[----:B------:R1:W1:Y:S03]  /*2170*/  MUFU.TANH R146, R0 ;  /* 0x0000000000927308 */ /* 0x0002660000002400 */
[----:B------:R-:W-:Y:S01]  /*2180*/  HMMA.16816.F32.BF16 R64, R28, R58, R44 ;  /* 0x0000003a1c40723c */ /* 0x000fe2000004182c */
[----:B------:R-:W2:Y:S01]  /*2190*/  LDSM.16.M88.4 R44, [R235+0x3000] ;  /* 0x00300000eb2c783b */ /* 0x000ea20000000200 */
[----:B-1----:R-:W-:Y:S11]  /*21a0*/  FMUL.FTZ R0, R87, c[0x0][0x320] ;  /* 0x0000c80057007a20 */ /* 0x002ff60000410000 */
[----:B------:R-:W-:Y:S03]  /*21b0*/  @!UPT UIADD3 URZ, URZ, URZ, URZ ;  /* 0x0000003f3f3ff290 */ /* 0x000fe6000fffe03f */
[----:B-----5:R-:W-:Y:S01]  /*21c0*/  HMMA.16816.F32.BF16 R80, R8, R52, R48 ;  /* 0x000000340850723c */ /* 0x020fe20000041830 */
[----:B------:R1:W1:Y:S07]  /*21d0*/  MUFU.TANH R115, R0 ;  /* 0x0000000000737308 */ /* 0x00026e0000002400 */
[----:B------:R-:W-:Y:S08]  /*21e0*/  HMMA.16816.F32.BF16 R64, R20, R42, R64 ;  /* 0x0000002a1440723c */ /* 0x000ff00000041840 */
[----:B---3--:R-:W-:Y:S01]  /*21f0*/  HMMA.16816.F32.BF16 R48, R32, R60, R128 ;  /* 0x0000003c2030723c */ /* 0x008fe20000041880 */
[----:B-1----:R-:W-:-:S04]  /*2200*/  FMUL.FTZ R0, R76, c[0x0][0x320] ;  /* 0x0000c8004c007a20 */ /* 0x002fc80000410000 */
[----:B------:R1:W3:Y:S02]  /*2210*/  MUFU.TANH R145, R0 ;  /* 0x0000000000917308 */ /* 0x0002e40000002400 */
[----:B-1----:R-:W-:-:S06]  /*2220*/  FMUL.FTZ R0, R77, c[0x0][0x320] ;  /* 0x0000c8004d007a20 */ /* 0x002fcc0000410000 */
[----:B------:R1:W1:Y:S02]  /*2230*/  MUFU.TANH R114, R0 ;  /* 0x0000000000727308 */ /* 0x0002640000002400 */
        /* <DEDUP_REMOVED lines=8> */
[----:B-1----:R-:W-:-:S04]  /*22c0*/  FMUL.FTZ R0, R88, c[0x0][0x320] ;  /* 0x0000c80058007a20 */ /* 0x002fc80000410000 */
[----:B------:R1:W1:Y:S11]  /*22d0*/  MUFU.TANH R111, R0 ;  /* 0x00000000006f7308 */ /* 0x0002760000002400 */
[----:B------:R-:W-:Y:S01]  /*22e0*/  HMMA.16816.F32.BF16 R68, R16, R42, R68 ;  /* 0x0000002a1044723c */ /* 0x000fe20000041844 */
[----:B------:R-:W3:Y:S01]  /*22f0*/  LDSM.16.M88.4 R40, [R229+0x3000] ;  /* 0x00300000e528783b */ /* 0x000ee20000000200 */
[----:B-1----:R-:W-:-:S06]  /*2300*/  FMUL.FTZ R0, R89, c[0x0][0x320] ;  /* 0x0000c80059007a20 */ /* 0x002fcc0000410000 */
[----:B--2---:R-:W-:Y:S01]  /*2310*/  HMMA.16816.F32.BF16 R72, R28, R44, R72 ;  /* 0x0000002c1c48723c */ /* 0x004fe20000041848 */
[----:B------:R1:W2:Y:S11]  /*2320*/  MUFU.TANH R110, R0 ;  /* 0x00000000006e7308 */ /* 0x0002b60000002400 */
[----:B------:R-:W-:Y:S04]  /*2330*/  @!UPT UIADD3 URZ, URZ, URZ, URZ ;  /* 0x0000003f3f3ff290 */ /* 0x000fe8000fffe03f */
[----:B------:R-:W-:Y:S01]  /*2340*/  HMMA.16816.F32.BF16 R84, R8, R54, R68 ;  /* 0x000000360854723c */ /* 0x000fe20000041844 */
[----:B-1----:R-:W-:-:S04]  /*2350*/  FMUL.FTZ R0, R90, c[0x0][0x320] ;  /* 0x0000c8005a007a20 */ /* 0x002fc80000410000 */
[----:B------:R1:W1:Y:S03]  /*2360*/  MUFU.TANH R109, R0 ;  /* 0x00000000006d7308 */ /* 0x0002660000002400 */
[----:B-----5:R-:W-:Y:S08]  /*2370*/  HMMA.16816.F32.BF16 R68, R20, R56, R72 ;  /* 0x000000381444723c */ /* 0x020ff00000041848 */
[----:B------:R-:W-:Y:S01]  /*2380*/  HMMA.16816.F32.BF16 R72, R32, R62, R136 ;  /* 0x0000003e2048723c */ /* 0x000fe20000041888 */
[----:B-1----:R-:W-:-:S04]  /*2390*/  FMUL.FTZ R0, R91, c[0x0][0x320] ;  /* 0x0000c8005b007a20 */ /* 0x002fc80000410000 */
[----:B------:R1:W1:Y:S11]  /*23a0*/  MUFU.TANH R107, R0 ;  /* 0x00000000006b7308 */ /* 0x0002760000002400 */
[----:B------:R-:W-:Y:S08]  /*23b0*/  @!UPT UIADD3 URZ, URZ, URZ, URZ ;  /* 0x0000003f3f3ff290 */ /* 0x000ff0000fffe03f */
[----:B------:R-:W-:Y:S01]  /*23c0*/  HMMA.16816.F32.BF16 R72, R24, R46, R72 ;  /* 0x0000002e1848723c */ /* 0x000fe20000041848 */
[----:B-1----:R-:W-:-:S04]  /*23d0*/  FMUL.FTZ R0, R76, c[0x0][0x320] ;  /* 0x0000c8004c007a20 */ /* 0x002fc80000410000 */
[----:B------:R1:W1:Y:S02]  /*23e0*/  MUFU.TANH R108, R0 ;  /* 0x00000000006c7308 */ /* 0x0002640000002400 */
[----:B-1----:R-:W-:Y:S11]  /*23f0*/  FMUL.FTZ R0, R77, c[0x0][0x320] ;  /* 0x0000c8004d007a20 */ /* 0x002ff60000410000 */
[----:B------:R-:W-:Y:S06]  /*2400*/  @!UPT UIADD3 URZ, URZ, URZ, URZ ;  /* 0x0000003f3f3ff290 */ /* 0x000fec000fffe03f */
[----:B------:R-:W-:Y:S01]  /*2410*/  HMMA.16816.F32.BF16 R72, R16, R58, R72 ;  /* 0x0000003a1048723c */ /* 0x000fe20000041848 */
[----:B------:R1:W1:Y:S02]  /*2420*/  MUFU.TANH R106, R0 ;  /* 0x00000000006a7308 */ /* 0x0002640000002400 */
[----:B-1----:R-:W-:-:S06]  /*2430*/  FMUL.FTZ R0, R78, c[0x0][0x320] ;  /* 0x0000c8004e007a20 */ /* 0x002fcc0000410000 */
[----:B------:R1:W1:Y:S11]  /*2440*/  MUFU.TANH R105, R0 ;  /* 0x0000000000697308 */ /* 0x0002760000002400 */
[----:B------:R-:W-:Y:S04]  /*2450*/  @!UPT UIADD3 URZ, URZ, URZ, URZ ;  /* 0x0000003f3f3ff290 */ /* 0x000fe8000fffe03f */
[----:B---3--:R-:W-:Y:S01]  /*2460*/  HMMA.16816.F32.BF16 R72, R8, R42, R72 ;  /* 0x0000002a0848723c */ /* 0x008fe20000041848 */
[----:B-1----:R-:W-:-:S07]  /*2470*/  FMUL.FTZ R0, R79, c[0x0][0x320] ;  /* 0x0000c8004f007a20 */ /* 0x002fce0000410000 */
[----:B------:R-:W-:Y:S01]  /*2480*/  HMMA.16816.F32.BF16 R76, R12, R54, R64 ;  /* 0x000000360c4c723c */ /* 0x000fe20000041840 */
[----:B------:R1:W3:Y:S07]  /*2490*/  MUFU.TANH R104, R0 ;  /* 0x0000000000687308 */ /* 0x0002ee0000002400 */
[----:B------:R-:W-:Y:S01]  /*24a0*/  HMMA.16816.F32.BF16 R64, R24, R44, R48 ;  /* 0x0000002c1840723c */ /* 0x000fe20000041830 */
[----:B------:R-:W5:Y:S07]  /*24b0*/  LDSM.16.M88.4 R48, [R224+0x7900] ;  /* 0x00790000e030783b */ /* 0x000f6e0000000200 */
[----:B------:R-:W-:-:S02]  /*24c0*/  FMUL.FTZ R72, R72, c[0x0][0x320] ;  /* 0x0000c80048487a20 */ /* 0x000fc40000410000 */
[----:B------:R-:W-:Y:S02]  /*24d0*/  FMUL.FTZ R73, R73, c[0x0][0x320] ;  /* 0x0000c80049497a20 */ /* 0x000fe40000410000 */
[----:B------:R-:W-:Y:S01]  /*24e0*/  FMUL.FTZ R74, R74, c[0x0][0x320] ;  /* 0x0000c8004a4a7a20 */ /* 0x000fe20000410000 */
[----:B------:R-:W-:Y:S01]  /*24f0*/  HMMA.16816.F32.BF16 R52, R36, R62, R100 ;  /* 0x0000003e2434723c */ /* 0x000fe20000041864 */
[----:B------:R-:W2:Y:S01]  /*2500*/  MUFU.TANH R72, R72 ;  /* 0x0000004800487308 */ /* 0x000ea20000002400 */
[----:B-1----:R-:W-:-:S07]  /*2510*/  FMUL.FTZ R0, R80, c[0x0][0x320] ;  /* 0x0000c80050007a20 */ /* 0x002fce0000410000 */
[----:B------:R1:W1:Y:S02]  /*2520*/  MUFU.TANH R99, R0 ;  /* 0x0000000000637308 */ /* 0x0002640000002400 */
[----:B------:R-:W-:Y:S06]  /*2530*/  HMMA.16816.F32.BF16 R60, R16, R56, R64 ;  /* 0x00000038103c723c */ /* 0x000fec0000041840 */
[----:B------:R-:W2:Y:S07]  /*2540*/  MUFU.TANH R73, R73 ;  /* 0x0000004900497308 */ /* 0x000eae0000002400 */
[----:B------:R-:W-:Y:S01]  /*2550*/  HMMA.16816.F32.BF16 R64, R28, R46, R52 ;  /* 0x0000002e1c40723c */ /* 0x000fe20000041834 */
[----:B-1----:R-:W-:Y:S01]  /*2560*/  FMUL.FTZ R0, R81, c[0x0][0x320] ;  /* 0x0000c80051007a20 */ /* 0x002fe20000410000 */
[----:B------:R-:W1:Y:S01]  /*2570*/  LDSM.16.M88.4 R52, [R235+0x3800] ;  /* 0x00380000eb34783b */ /* 0x000e620000000200 */
[----:B------:R-:W1:Y:S03]  /*2580*/  MUFU.TANH R74, R74 ;  /* 0x0000004a004a7308 */ /* 0x000e660000002400 */
[----:B------:R-:W1:Y:S05]  /*2590*/  LDSM.16.M88.4 R44, [R230+0x7900] ;  /* 0x00790000e62c783b */ /* 0x000e6a0000000200 */
[----:B------:R2:W1:Y:S02]  /*25a0*/  MUFU.TANH R98, R0 ;  /* 0x0000000000627308 */ /* 0x0004640000002400 */
[----:B--2---:R-:W-:-:S06]  /*25b0*/  FMUL.FTZ R0, R82, c[0x0][0x320] ;  /* 0x0000c80052007a20 */ /* 0x004fcc0000410000 */
[----:B------:R2:W1:Y:S02]  /*25c0*/  MUFU.TANH R95, R0 ;  /* 0x00000000005f7308 */ /* 0x0004640000002400 */
[----:B--2---:R-:W-:Y:S02]  /*25d0*/  FMUL.FTZ R0, R83, c[0x0][0x320] ;  /* 0x0000c80053007a20 */ /* 0x004fe40000410000 */
[----:B------:R-:W-:Y:S04]  /*25e0*/  HMMA.16816.F32.BF16 R80, R8, R40, R60 ;  /* 0x000000280850723c */ /* 0x000fe8000004183c */
[----:B------:R2:W1:Y:S04]  /*25f0*/  MUFU.TANH R94, R0 ;  /* 0x00000000005e7308 */ /* 0x0004680000002400 */
[----:B------:R-:W-:Y:S08]  /*2600*/  HMMA.16816.F32.BF16 R60, R20, R58, R64 ;  /* 0x0000003a143c723c */ /* 0x000ff00000041840 */
[----:B-----5:R-:W-:Y:S01]  /*2610*/  HMMA.16816.F32.BF16 R64, R32, R48, R140 ;  /* 0x000000302040723c */ /* 0x020fe2000004188c */
[----:B--2---:R-:W-:-:S04]  /*2620*/  FMUL.FTZ R0, R76, c[0x0][0x320] ;  /* 0x0000c8004c007a20 */ /* 0x004fc80000410000 */
[----:B------:R2:W1:Y:S03]  /*2630*/  MUFU.TANH R96, R0 ;  /* 0x0000000000607308 */ /* 0x0004660000002400 */
[----:B------:R-:W-:Y:S01]  /*2640*/  HMMA.16816.F32.BF16 R32, R32, R50, R152 ;  /* 0x000000322020723c */ /* 0x000fe20000041898 */
[----:B--2---:R-:W-:Y:S11]  /*2650*/  FMUL.FTZ R0, R77, c[0x0][0x320] ;  /* 0x0000c8004d007a20 */ /* 0x004ff60000410000 */
[----:B------:R-:W-:Y:S04]  /*2660*/  @!UPT UIADD3 URZ, URZ, URZ, URZ ;  /* 0x0000003f3f3ff290 */ /* 0x000fe8000fffe03f */
[----:B-1----:R-:W-:Y:S01]  /*2670*/  HMMA.16816.F32.BF16 R64, R24, R52, R64 ;  /* 0x000000341840723c */ /* 0x002fe20000041840 */
[----:B------:R1:W2:Y:S02]  /*2680*/  MUFU.TANH R97, R0 ;  /* 0x0000000000617308 */ /* 0x0002a40000002400 */
[----:B-1----:R-:W-:-:S06]  /*2690*/  FMUL.FTZ R0, R78, c[0x0][0x320] ;  /* 0x0000c8004e007a20 */ /* 0x002fcc0000410000 */
[----:B------:R1:W1:Y:S02]  /*26a0*/  MUFU.TANH R93, R0 ;  /* 0x00000000005d7308 */ /* 0x0002640000002400 */
[----:B-1----:R-:W-:Y:S02]  /*26b0*/  FMUL.FTZ R0, R79, c[0x0][0x320] ;  /* 0x0000c8004f007a20 */ /* 0x002fe40000410000 */
[----:B------:R-:W-:Y:S04]  /*26c0*/  HMMA.16816.F32.BF16 R76, R12, R40, R68 ;  /* 0x000000280c4c723c */ /* 0x000fe80000041844 */
[----:B------:R1:W1:Y:S04]  /*26d0*/  MUFU.TANH R92, R0 ;  /* 0x00000000005c7308 */ /* 0x0002680000002400 */
[----:B------:R-:W-:Y:S01]  /*26e0*/  HMMA.16816.F32.BF16 R68, R36, R48, R124 ;  /* 0x000000302444723c */ /* 0x000fe2000004187c */
[----:B-1----:R-:W-:-:S04]  /*26f0*/  FMUL.FTZ R0, R84, c[0x0][0x320] ;  /* 0x0000c80054007a20 */ /* 0x002fc80000410000 */
[----:B------:R1:W1:Y:S11]  /*2700*/  MUFU.TANH R91, R0 ;  /* 0x00000000005b7308 */ /* 0x0002760000002400 */
[----:B------:R-:W-:Y:S08]  /*2710*/  @!UPT UIADD3 URZ, URZ, URZ, URZ ;  /* 0x0000003f3f3ff290 */ /* 0x000ff0000fffe03f */
[----:B------:R-:W-:Y:S01]  /*2720*/  HMMA.16816.F32.BF16 R56, R28, R52, R68 ;  /* 0x000000341c38723c */ /* 0x000fe20000041844 */
[----:B-1----:R-:W-:-:S07]  /*2730*/  FMUL.FTZ R0, R85, c[0x0][0x320] ;  /* 0x0000c80055007a20 */ /* 0x002fce0000410000 */
[----:B------:R-:W-:Y:S01]  /*2740*/  HMMA.16816.F32.BF16 R68, R12, R42, R60 ;  /* 0x0000002a0c44723c */ /* 0x000fe2000004183c */
[----:B------:R1:W1:Y:S07]  /*2750*/  MUFU.TANH R90, R0 ;  /* 0x00000000005a7308 */ /* 0x00026e0000002400 */
[----:B------:R-:W-:Y:S01]  /*2760*/  HMMA.16816.F32.BF16 R60, R36, R50, R116 ;  /* 0x00000032243c723c */ /* 0x000fe20000041874 */
[----:B------:R-:W5:Y:S01]  /*2770*/  LDSM.16.M88.4 R36, [R229+0x3800] ;  /* 0x00380000e524783b */ /* 0x000f620000000200 */
[----:B------:R-:W-:-:S06]  /*2780*/  DEPBAR.LE SB0, 0x0 ;  /* 0x000080000000791a */ /* 0x000fcc0000000000 */
[----:B------:R-:W-:Y:S01]  /*2790*/  HMMA.16816.F32.BF16 R56, R20, R44, R56 ;  /* 0x0000002c1438723c */ /* 0x000fe20000041838 */
[----:B-1----:R-:W-:-:S04]  /*27a0*/  FMUL.FTZ R0, R86, c[0x0][0x320] ;  /* 0x0000c80056007a20 */ /* 0x002fc80000410000 */
[----:B------:R1:W1:Y:S03]  /*27b0*/  MUFU.TANH R86, R0 ;  /* 0x0000000000567308 */ /* 0x0002660000002400 */
[----:B------:R-:W-:Y:S01]  /*27c0*/  HMMA.16816.F32.BF16 R40, R16, R44, R64 ;  /* 0x0000002c1028723c */ /* 0x000fe20000041840 */
[----:B------:R-:W-:Y:S02]  /*27d0*/  FMUL.FTZ R69, R69, c[0x0][0x320] ;  /* 0x0000c80045457a20 */ /* 0x000fe40000410000 */
[----:B------:R-:W-:Y:S02]  /*27e0*/  FMUL.FTZ R70, R70, c[0x0][0x320] ;  /* 0x0000c80046467a20 */ /* 0x000fe40000410000 */
[----:B------:R-:W-:Y:S02]  /*27f0*/  FMUL.FTZ R71, R71, c[0x0][0x320] ;  /* 0x0000c80047477a20 */ /* 0x000fe40000410000 */
[----:B------:R-:W2:Y:S01]  /*2800*/  MUFU.TANH R69, R69 ;  /* 0x0000004500457308 */ /* 0x000ea20000002400 */
[----:B------:R-:W-:Y:S01]  /*2810*/  HMMA.16816.F32.BF16 R28, R28, R54, R60 ;  /* 0x000000361c1c723c */ /* 0x000fe2000004183c */
[----:B-1----:R-:W-:-:S06]  /*2820*/  FMUL.FTZ R0, R87, c[0x0][0x320] ;  /* 0x0000c80057007a20 */ /* 0x002fcc0000410000 */
[----:B------:R-:W1:Y:S01]  /*2830*/  MUFU.TANH R70, R70 ;  /* 0x0000004600467308 */ /* 0x000e620000002400 */
[----:B------:R-:W-:Y:S07]  /*2840*/  HMMA.16816.F32.BF16 R52, R24, R54, R32 ;  /* 0x000000361834723c */ /* 0x000fee0000041820 */
[----:B------:R1:W1:Y:S01]  /*2850*/  MUFU.TANH R88, R0 ;  /* 0x0000000000587308 */ /* 0x0002620000002400 */
[----:B-----5:R-:W-:Y:S07]  /*2860*/  HMMA.16816.F32.BF16 R56, R12, R36, R56 ;  /* 0x000000240c38723c */ /* 0x020fee0000041838 */
[----:B------:R-:W2:Y:S01]  /*2870*/  MUFU.TANH R71, R71 ;  /* 0x0000004700477308 */ /* 0x000ea20000002400 */
[----:B------:R-:W-:Y:S01]  /*2880*/  HMMA.16816.F32.BF16 R20, R20, R46, R28 ;  /* 0x0000002e1414723c */ /* 0x000fe2000004181c */
[----:B-1----:R-:W-:-:S07]  /*2890*/  FMUL.FTZ R0, R76, c[0x0][0x320] ;  /* 0x0000c8004c007a20 */ /* 0x002fce0000410000 */
[----:B------:R-:W-:Y:S01]  /*28a0*/  HMMA.16816.F32.BF16 R16, R16, R46, R52 ;  /* 0x0000002e1010723c */ /* 0x000fe20000041834 */
[----:B------:R1:W1:Y:S07]  /*28b0*/  MUFU.TANH R89, R0 ;  /* 0x0000000000597308 */ /* 0x00026e0000002400 */
[----:B------:R-:W-:Y:S01]  /*28c0*/  HMMA.16816.F32.BF16 R24, R8, R36, R40 ;  /* 0x000000240818723c */ /* 0x000fe20000041828 */
[----:B------:R-:W-:Y:S02]  /*28d0*/  FMUL.FTZ R56, R56, c[0x0][0x320] ;  /* 0x0000c80038387a20 */ /* 0x000fe40000410000 */
[----:B------:R-:W-:-:S02]  /*28e0*/  FMUL.FTZ R57, R57, c[0x0][0x320] ;  /* 0x0000c80039397a20 */ /* 0x000fc40000410000 */
[----:B------:R-:W-:Y:S02]  /*28f0*/  FMUL.FTZ R58, R58, c[0x0][0x320] ;  /* 0x0000c8003a3a7a20 */ /* 0x000fe40000410000 */
[----:B------:R-:W2:Y:S01]  /*2900*/  MUFU.TANH R56, R56 ;  /* 0x0000003800387308 */ /* 0x000ea20000002400 */
[----:B------:R-:W-:Y:S01]  /*2910*/  HMMA.16816.F32.BF16 R12, R12, R38, R20 ;  /* 0x000000260c0c723c */ /* 0x000fe20000041814 */
[----:B-1----:R-:W-:-:S06]  /*2920*/  FMUL.FTZ R0, R77, c[0x0][0x320] ;  /* 0x0000c8004d007a20 */ /* 0x002fcc0000410000 */
[----:B------:R1:W1:Y:S01]  /*2930*/  MUFU.TANH R87, R0 ;  /* 0x0000000000577308 */ /* 0x0002620000002400 */
[----:B------:R-:W-:Y:S07]  /*2940*/  HMMA.16816.F32.BF16 R8, R8, R38, R16 ;  /* 0x000000260808723c */ /* 0x000fee0000041810 */
[----:B------:R-:W2:Y:S01]  /*2950*/  MUFU.TANH R57, R57 ;  /* 0x0000003900397308 */ /* 0x000ea20000002400 */
[----:B------:R-:W-:Y:S02]  /*2960*/  FMUL.FTZ R24, R24, c[0x0][0x320] ;  /* 0x0000c80018187a20 */ /* 0x000fe40000410000 */
[----:B------:R-:W-:-:S02]  /*2970*/  FMUL.FTZ R25, R25, c[0x0][0x320] ;  /* 0x0000c80019197a20 */ /* 0x000fc40000410000 */
[----:B------:R-:W-:Y:S02]  /*2980*/  FMUL.FTZ R26, R26, c[0x0][0x320] ;  /* 0x0000c8001a1a7a20 */ /* 0x000fe40000410000 */
[----:B------:R-:W-:Y:S01]  /*2990*/  FMUL.FTZ R27, R27, c[0x0][0x320] ;  /* 0x0000c8001b1b7a20 */ /* 0x000fe20000410000 */
[----:B------:R-:W2:Y:S01]  /*29a0*/  MUFU.TANH R58, R58 ;  /* 0x0000003a003a7308 */ /* 0x000ea20000002400 */
[----:B-1----:R-:W-:Y:S02]  /*29b0*/  FMUL.FTZ R0, R78, c[0x0][0x320] ;  /* 0x0000c8004e007a20 */ /* 0x002fe40000410000 */
[----:B------:R-:W-:Y:S02]  /*29c0*/  FMUL.FTZ R12, R12, c[0x0][0x320] ;  /* 0x0000c8000c0c7a20 */ /* 0x000fe40000410000 */
[----:B------:R-:W-:Y:S02]  /*29d0*/  FMUL.FTZ R13, R13, c[0x0][0x320] ;  /* 0x0000c8000d0d7a20 */ /* 0x000fe40000410000 */
[----:B------:R-:W-:Y:S01]  /*29e0*/  FMUL.FTZ R14, R14, c[0x0][0x320] ;  /* 0x0000c8000e0e7a20 */ /* 0x000fe20000410000 */
[----:B------:R1:W1:Y:S01]  /*29f0*/  MUFU.TANH R85, R0 ;  /* 0x0000000000557308 */ /* 0x0002620000002400 */
[----:B------:R-:W-:-:S02]  /*2a00*/  FMUL.FTZ R15, R15, c[0x0][0x320] ;  /* 0x0000c8000f0f7a20 */ /* 0x000fc40000410000 */
[----:B------:R-:W-:Y:S02]  /*2a10*/  FMUL.FTZ R8, R8, c[0x0][0x320] ;  /* 0x0000c80008087a20 */ /* 0x000fe40000410000 */
[----:B------:R-:W-:Y:S02]  /*2a20*/  FMUL.FTZ R9, R9, c[0x0][0x320] ;  /* 0x0000c80009097a20 */ /* 0x000fe40000410000 */
[----:B------:R-:W-:Y:S01]  /*2a30*/  FMUL.FTZ R10, R10, c[0x0][0x320] ;  /* 0x0000c8000a0a7a20 */ /* 0x000fe20000410000 */
[----:B------:R-:W2:Y:S01]  /*2a40*/  MUFU.TANH R49, R24 ;  /* 0x0000001800317308 */ /* 0x000ea20000002400 */
[----:B------:R-:W-:Y:S02]  /*2a50*/  FMUL.FTZ R11, R11, c[0x0][0x320] ;  /* 0x0000c8000b0b7a20 */ /* 0x000fe40000410000 */
[----:B-1----:R-:W-:-:S05]  /*2a60*/  FMUL.FTZ R0, R79, c[0x0][0x320] ;  /* 0x0000c8004f007a20 */ /* 0x002fca0000410000 */
[----:B------:R-:W1:Y:S08]  /*2a70*/  MUFU.TANH R50, R25 ;  /* 0x0000001900327308 */ /* 0x000e700000002400 */
[----:B------:R5:W1:Y:S08]  /*2a80*/  MUFU.TANH R84, R0 ;  /* 0x0000000000547308 */ /* 0x000a700000002400 */
[----:B------:R-:W1:Y:S01]  /*2a90*/  MUFU.TANH R52, R26 ;  /* 0x0000001a00347308 */ /* 0x000e620000002400 */
[----:B-----5:R-:W-:-:S07]  /*2aa0*/  FMUL.FTZ R0, R80, c[0x0][0x320] ;  /* 0x0000c80050007a20 */ /* 0x020fce0000410000 */
        /* <DEDUP_REMOVED lines=17> */
[----:B------:R5:W1:Y:S02]  /*2bc0*/  MUFU.TANH R68, R0 ;  /* 0x0000000000447308 */ /* 0x000a640000002400 */
[----:B-----5:R-:W-:-:S06]  /*2bd0*/  FMUL.FTZ R0, R75, c[0x0][0x320] ;  /* 0x0000c8004b007a20 */ /* 0x020fcc0000410000 */
[----:B------:R5:W1:Y:S02]  /*2be0*/  MUFU.TANH R48, R0 ;  /* 0x0000000000307308 */ /* 0x000a640000002400 */
[----:B-----5:R-:W-:-:S06]  /*2bf0*/  FMUL.FTZ R0, R59, c[0x0][0x320] ;  /* 0x0000c8003b007a20 */ /* 0x020fcc0000410000 */
[----:B------:R5:W1:Y:S02]  /*2c00*/  MUFU.TANH R41, R0 ;  /* 0x0000000000297308 */ /* 0x000a640000002400 */
[----:B-----5:R-:W-:Y:S01]  /*2c10*/  IADD3 R0, R158, R157, RZ ;  /* 0x0000009d9e007210 */ /* 0x020fe20007ffe0ff */
[----:B------:R-:W-:Y:S06]  /*2c20*/  BAR.SYNC.DEFER_BLOCKING 0x0 ;  /* 0x0000000000007b1d */ /* 0x000fec0000010000 */
[----:B------:R-:W-:Y:S05]  /*2c30*/  @!P1 BRA `(.L_x_644) ;  /* 0x0000025000009947 */ /* 0x000fea0003800000 */
[----:B-1234-:R-:W-:-:S04]  /*2c40*/  ULEA.HI.SX32 UR5, UR18, 0xfffffffe, 0x1a ;  /* 0xfffffffe12057891 */ /* 0x01efc8000f8fd23f */
[----:B------:R-:W-:Y:S02]  /*2c50*/  USHF.R.S32.HI UR4, URZ, 0x1f, UR5 ;  /* 0x0000001f3f047899 */ /* 0x000fe40008011405 */
[----:B------:R-:W-:Y:S01]  /*2c60*/  UIMAD UR9, UR9, UR5, URZ ;  /* 0x00000005090972a4 */ /* 0x000fe2000f8e023f */
[----:B------:R-:W-:Y:S01]  /*2c70*/  IMAD.WIDE.U32 R8, R159, UR5, R162 ;  /* 0x000000059f087c25 */ /* 0x000fe2000f8e00a2 */
[----:B------:R-:W-:Y:S02]  /*2c80*/  USHF.L.U32 UR5, UR6, 0x5, URZ ;  /* 0x0000000506057899 */ /* 0x000fe4000800063f */
[----:B------:R-:W-:Y:S02]  /*2c90*/  UIMAD UR4, UR4, UR10, UR9 ;  /* 0x0000000a040472a4 */ /* 0x000fe4000f8e0209 */
[----:B------:R-:W-:Y:S01]  /*2ca0*/  LEA R6, P2, R8, c[0x0][0x1c8], 0x1 ;  /* 0x0000720008067a11 */ /* 0x000fe200078408ff */
[----:B------:R-:W-:Y:S01]  /*2cb0*/  USHF.L.U64.HI UR6, UR6, 0x5, UR7 ;  /* 0x0000000506067899 */ /* 0x000fe20008010207 */
[----:B------:R-:W-:Y:S01]  /*2cc0*/  IMAD.U32 R14, RZ, RZ, UR5 ;  /* 0x00000005ff0e7e24 */ /* 0x000fe2000f8e00ff */
[----:B------:R-:W-:Y:S01]  /*2cd0*/  UIADD3 UR7, UP0, UR20, 0x80, URZ ;  /* 0x0000008014077890 */ /* 0x000fe2000ff1e03f */
[----:B------:R-:W-:-:S03]  /*2ce0*/  IADD3 R3, R9, UR4, RZ ;  /* 0x0000000409037c10 */ /* 0x000fc6000fffe0ff */
[----:B------:R-:W-:Y:S01]  /*2cf0*/  UIADD3.X UR4, URZ, UR14, URZ, UP0, !UPT ;  /* 0x0000000e3f047290 */ /* 0x000fe200087fe43f */
[----:B------:R-:W-:Y:S01]  /*2d00*/  LEA.HI.X R7, R8, c[0x0][0x1cc], R3, 0x1, P2 ;  /* 0x0000730008077a11 */ /* 0x000fe200010f0c03 */
[----:B------:R-:W-:Y:S01]  /*2d10*/  IMAD.SHL.U32 R3, R160, 0x2, RZ ;  /* 0x00000002a0037824 */ /* 0x000fe200078e00ff */
[----:B------:R-:W-:Y:S02]  /*2d20*/  IADD3 R8, P5, R6, UR5, RZ ;  /* 0x0000000506087c10 */ /* 0x000fe4000ffbe0ff */
[----:B------:R-:W-:Y:S02]  /*2d30*/  IADD3 R14, P4, P2, R14, 0x80, R6 ;  /* 0x000000800e0e7810 */ /* 0x000fe40007a9e006 */
        /* <DEDUP_REMOVED lines=12> */
[C---:B------:R-:W-:Y:S02]  /*2e00*/  IADD3 R10, P4, R6.reuse, UR5, RZ ;  /* 0x00000005060a7c10 */ /* 0x040fe4000ff9e0ff */
[----:B------:R-:W-:Y:S02]  /*2e10*/  IADD3.X R7, R9, UR6, RZ, P6, !PT ;  /* 0x0000000609077c10 */ /* 0x000fe4000b7fe4ff */
[----:B--2---:R-:W-:Y:S02]  /*2e20*/  IADD3 R8, P2, R6, UR7, RZ ;  /* 0x0000000706087c10 */ /* 0x004fe4000ff5e0ff */
[C---:B------:R-:W-:Y:S01]  /*2e30*/  IADD3.X R11, R7.reuse, UR6, RZ, P4, !PT ;  /* 0x00000006070b7c10 */ /* 0x040fe2000a7fe4ff */
[----:B------:R3:W-:Y:S01]  /*2e40*/  LDGSTS.E.BYPASS.LTC128B.128 [R3+0x5100], [R6.64], !P3 ;  /* 0x0510000006037fae */ /* 0x0007e2000d901d56 */
[----:B------:R-:W-:-:S03]  /*2e50*/  IADD3.X R9, R7, UR4, RZ, P2, !PT ;  /* 0x0000000407097c10 */ /* 0x000fc600097fe4ff */
[----:B------:R3:W-:Y:S04]  /*2e60*/  LDGSTS.E.BYPASS.LTC128B.128 [R3+0x7100], [R12.64], !P0 ;  /* 0x071000000c037fae */ /* 0x0007e8000c101d56 */
[----:B------:R3:W-:Y:S04]  /*2e70*/  LDGSTS.E.BYPASS.LTC128B.128 [R3+0x5900], [R10.64], !P3 ;  /* 0x059000000a037fae */ /* 0x0007e8000d901d56 */
[----:B------:R3:W-:Y:S02]  /*2e80*/  LDGSTS.E.BYPASS.LTC128B.128 [R3+0x7900], [R8.64], !P0 ;  /* 0x0790000008037fae */ /* 0x0007e4000c101d56 */
.L_x_644:
[----:B-1234-:R-:W-:Y:S01]  /*2e90*/  SHF.R.S32.HI R3, RZ, 0x1f, R144 ;  /* 0x0000001fff037819 */ /* 0x01efe20000011490 */
[----:B------:R-:W-:Y:S01]  /*2ea0*/  STL [R1+0x78], R235 ;  /* 0x000078eb01007387 */ /* 0x000fe20000100800 */
[----:B------:R-:W-:Y:S01]  /*2eb0*/  UIMAD UR8, UR13, -0x40, UR8 ;  /* 0xffffffc00d0878a4 */ /* 0x000fe2000f8e0208 */
[----:B------:R-:W-:Y:S01]  /*2ec0*/  IMAD.SHL.U32 R225, R0, 0x2, RZ ;  /* 0x0000000200e17824 */ /* 0x000fe200078e00ff */
[----:B------:R-:W-:Y:S01]  /*2ed0*/  LEA.HI R5, R3, R144, RZ, 0x2 ;  /* 0x0000009003057211 */ /* 0x000fe200078f10ff */
[----:B------:R-:W-:Y:S02]  /*2ee0*/  STL [R1+0x74], R234 ;  /* 0x000074ea01007387 */ /* 0x000fe40000100800 */
[----:B------:R-:W-:Y:S01]  /*2ef0*/  IMAD R228, R2, 0x2, R225 ;  /* 0x0000000202e47824 */ /* 0x000fe200078e02e1 */
[----:B------:R-:W-:Y:S01]  /*2f00*/  LOP3.LUT R3, R5, 0x7ffffffc, RZ, 0xc0, !PT ;  /* 0x7ffffffc05037812 */ /* 0x000fe200078ec0ff */
[----:B------:R-:W-:Y:S01]  /*2f10*/  STL [R1+0x70], R233 ;  /* 0x000070e901007387 */ /* 0x000fe20000100800 */
[----:B------:R-:W-:-:S03]  /*2f20*/  LEA R226, R4, R225, 0x1 ;  /* 0x000000e104e27211 */ /* 0x000fc600078e08ff */
[----:B------:R-:W-:Y:S01]  /*2f30*/  STL [R1+0x6c], R232 ;  /* 0x00006ce801007387 */ /* 0x000fe20000100800 */
[----:B------:R-:W-:Y:S02]  /*2f40*/  IMAD.IADD R3, R144, 0x1, -R3 ;  /* 0x0000000190037824 */ /* 0x000fe400078e0a03 */
[----:B------:R-:W-:Y:S01]  /*2f50*/  IMAD R227, R2, 0x2, R226 ;  /* 0x0000000202e37824 */ /* 0x000fe200078e02e2 */
[----:B------:R-:W-:Y:S04]  /*2f60*/  STL [R1+0x68], R231 ;  /* 0x000068e701007387 */ /* 0x000fe80000100800 */
[----:B------:R-:W-:Y:S04]  /*2f70*/  STL [R1+0x64], R230 ;  /* 0x000064e601007387 */ /* 0x000fe80000100800 */
[----:B------:R-:W-:Y:S04]  /*2f80*/  STL [R1+0x60], R229 ;  /* 0x000060e501007387 */ /* 0x000fe80000100800 */
[----:B------:R-:W-:Y:S04]  /*2f90*/  STL [R1+0x5c], R224 ;  /* 0x00005ce001007387 */ /* 0x000fe80000100800 */
[----:B------:R1:W-:Y:S04]  /*2fa0*/  STL [R1+0x58], R5 ;  /* 0x0000580501007387 */ /* 0x0003e80000100800 */
[----:B------:R-:W-:Y:S04]  /*2fb0*/  LDSM.16.MT88.4 R64, [R226+0x2100] ;  /* 0x00210000e240783b */ /* 0x000fe80000004200 */
[----:B------:R-:W-:Y:S04]  /*2fc0*/  LDSM.16.MT88.4 R60, [R225+0x900] ;  /* 0x00090000e13c783b */ /* 0x000fe80000004200 */
[----:B------:R-:W-:Y:S04]  /*2fd0*/  LDSM.16.MT88.4 R80, [R227+0x2900] ;  /* 0x00290000e350783b */ /* 0x000fe80000004200 */
[----:B------:R-:W0:Y:S01]  /*2fe0*/  LDGDEPBAR ;  /* 0x00000000000079af */ /* 0x000e220000000000 */
        /* <DEDUP_REMOVED lines=61> */
[----:B------:R-:W-:-:S02]  /*33c0*/  FSEL R133, R69, -INF , P2 ;  /* 0xff80000045857808 */ /* 0x000fc40001000000 */
[----:B------:R-:W-:Y:S02]  /*33d0*/  FMNMX.FTZ R136, R137, R136, !PT ;  /* 0x0000008889887209 */ /* 0x000fe40007810000 */
        /* <DEDUP_REMOVED lines=9> */
[----:B------:R-:W-:Y:S01]  /*3470*/  FSEL R166, R84, -INF , P5 ;  /* 0xff80000054a67808 */ /* 0x000fe20002800000 */
[----:B------:R-:W-:Y:S01]  /*3480*/  LDSM.16.MT88.4 R76, [R228+0x100] ;  /* 0x00010000e44c783b */ /* 0x000fe20000004200 */
[----:B------:R-:W-:-:S02]  /*3490*/  ISETP.GT.AND P5, PT, R3, 0x38, PT ;  /* 0x000000380300780c */ /* 0x000fc40003fa4270 */
[----:B------:R-:W-:Y:S01]  /*34a0*/  FSEL R248, R57, -INF , P6 ;  /* 0xff80000039f87808 */ /* 0x000fe20003000000 */
[----:B------:R-:W-:Y:S01]  /*34b0*/  LDSM.16.MT88.4 R84, [R228+0x2900] ;  /* 0x00290000e454783b */ /* 0x000fe20000004200 */
[----:B------:R-:W-:Y:S02]  /*34c0*/  FMNMX.FTZ R136, R175, R136, !PT ;  /* 0x00000088af887209 */ /* 0x000fe40007810000 */
[----:B------:R-:W-:Y:S02]  /*34d0*/  ISETP.GT.AND P4, PT, R3, 0x39, PT ;  /* 0x000000390300780c */ /* 0x000fe40003f84270 */
[----:B------:R-:W-:Y:S02]  /*34e0*/  FSEL R204, R21, -INF , P5 ;  /* 0xff80000015cc7808 */ /* 0x000fe40002800000 */
[----:B------:R-:W-:Y:S02]  /*34f0*/  FMNMX.FTZ R136, R248, R136, !PT ;  /* 0x00000088f8887209 */ /* 0x000fe40007810000 */
[----:B------:R-:W-:-:S02]  /*3500*/  FSEL R206, R19, -INF , P4 ;  /* 0xff80000013ce7808 */ /* 0x000fc40002000000 */
[----:B------:R-:W-:Y:S02]  /*3510*/  FMNMX.FTZ R136, R204, R136, !PT ;  /* 0x00000088cc887209 */ /* 0x000fe40007810000 */
[----:B------:R-:W-:Y:S02]  /*3520*/  FSEL R170, R48, -INF , P2 ;  /* 0xff80000030aa7808 */ /* 0x000fe40001000000 */
[----:B------:R-:W-:Y:S02]  /*3530*/  FMNMX.FTZ R136, R206, R136, !PT ;  /* 0x00000088ce887209 */ /* 0x000fe40007810000 */
[----:B------:R-:W-:Y:S02]  /*3540*/  FSEL R165, R73, -INF , P2 ;  /* 0xff80000049a57808 */ /* 0x000fe40001000000 */
[----:B------:R-:W-:Y:S01]  /*3550*/  FSEL R132, R71, -INF , P2 ;  /* 0xff80000047847808 */ /* 0x000fe20001000000 */
[----:B------:R-:W1:Y:S01]  /*3560*/  SHFL.BFLY PT, R5, R136, 0x2, 0x1f ;  /* 0x0c401f0088057f89 */ /* 0x000e6200000e0000 */
[----:B------:R-:W-:-:S02]  /*3570*/  FSEL R219, R41, -INF , P6 ;  /* 0xff80000029db7808 */ /* 0x000fc40003000000 */
[----:B------:R-:W-:Y:S01]  /*3580*/  FSEL R218, R35, -INF , P5 ;  /* 0xff80000023da7808 */ /* 0x000fe20002800000 */
[----:B------:R-:W-:Y:S01]  /*3590*/  LDSM.16.MT88.4 R72, [R227+0x100] ;  /* 0x00010000e348783b */ /* 0x000fe20000004200 */
[----:B------:R-:W-:Y:S02]  /*35a0*/  FSEL R252, R34, -INF , P4 ;  /* 0xff80000022fc7808 */ /* 0x000fe40002000000 */
[----:B------:R-:W-:Y:S01]  /*35b0*/  FMNMX.FTZ R134, R25, R26, !PT ;  /* 0x0000001a19867209 */ /* 0x000fe20007810000 */
[----:B------:R-:W-:Y:S01]  /*35c0*/  LDSM.16.MT88.4 R68, [R225+0x2100] ;  /* 0x00210000e144783b */ /* 0x000fe20000004200 */
[----:B------:R-:W-:Y:S02]  /*35d0*/  FSEL R246, R50, -INF , P6 ;  /* 0xff80000032f67808 */ /* 0x000fe40003000000 */
[----:B------:R-:W-:Y:S02]  /*35e0*/  FMNMX.FTZ R134, R27, R134, !PT ;  /* 0x000000861b867209 */ /* 0x000fe40007810000 */
[----:B------:R-:W-:-:S02]  /*35f0*/  FSEL R245, R39, -INF , P5 ;  /* 0xff80000027f57808 */ /* 0x000fc40002800000 */
[----:B------:R-:W-:Y:S02]  /*3600*/  FMNMX.FTZ R134, R28, R134, !PT ;  /* 0x000000861c867209 */ /* 0x000fe40007810000 */
[----:B------:R-:W-:Y:S02]  /*3610*/  FSEL R244, R40, -INF , P4 ;  /* 0xff80000028f47808 */ /* 0x000fe40002000000 */
[----:B------:R-:W-:Y:S02]  /*3620*/  FMNMX.FTZ R134, R33, R134, !PT ;  /* 0x0000008621867209 */ /* 0x000fe40007810000 */
[----:B------:R-:W-:Y:S02]  /*3630*/  FSEL R221, R51, -INF , P6 ;  /* 0xff80000033dd7808 */ /* 0x000fe40003000000 */
[----:B------:R-:W-:Y:S02]  /*3640*/  FMNMX.FTZ R134, R36, R134, !PT ;  /* 0x0000008624867209 */ /* 0x000fe40007810000 */
[----:B-1----:R-:W-:-:S02]  /*3650*/  FMNMX.FTZ R136, R136, R5, !PT ;  /* 0x0000000588887209 */ /* 0x002fc40007810000 */
[----:B------:R-:W-:Y:S02]  /*3660*/  FMNMX.FTZ R134, R37, R134, !PT ;  /* 0x0000008625867209 */ /* 0x000fe40007810000 */
[----:B------:R-:W-:Y:S01]  /*3670*/  FSEL R220, R43, -INF , P5 ;  /* 0xff8000002bdc7808 */ /* 0x000fe20002800000 */
[----:B------:R-:W1:Y:S01]  /*3680*/  SHFL.BFLY PT, R5, R136, 0x1, 0x1f ;  /* 0x0c201f0088057f89 */ /* 0x000e6200000e0000 */
[----:B------:R-:W-:Y:S02]  /*3690*/  FMNMX.FTZ R134, R38, R134, !PT ;  /* 0x0000008626867209 */ /* 0x000fe40007810000 */
[----:B------:R-:W-:Y:S02]  /*36a0*/  FSEL R203, R42, -INF , P4 ;  /* 0xff8000002acb7808 */ /* 0x000fe40002000000 */
[----:B------:R-:W-:Y:S01]  /*36b0*/  FMNMX.FTZ R134, R171, R134, !PT ;  /* 0x00000086ab867209 */ /* 0x000fe20007810000 */
[----:B------:R-:W-:Y:S03]  /*36c0*/  LDSM.16.MT88.4 R40, [R225+0x100] ;  /* 0x00010000e128783b */ /* 0x000fe60000004200 */
[----:B------:R-:W-:-:S04]  /*36d0*/  FMNMX.FTZ R134, R169, R134, !PT ;  /* 0x00000086a9867209 */ /* 0x000fc80007810000 */
[----:B------:R-:W-:-:S04]  /*36e0*/  FMNMX.FTZ R134, R168, R134, !PT ;  /* 0x00000086a8867209 */ /* 0x000fc80007810000 */
[----:B------:R-:W-:Y:S02]  /*36f0*/  FMNMX.FTZ R134, R165, R134, !PT ;  /* 0x00000086a5867209 */ /* 0x000fe40007810000 */
[----:B-1----:R-:W-:Y:S02]  /*3700*/  FMNMX.FTZ R136, R136, R5, !PT ;  /* 0x0000000588887209 */ /* 0x002fe40007810000 */
[----:B------:R-:W-:Y:S02]  /*3710*/  FMNMX.FTZ R5, R14, R15, !PT ;  /* 0x0000000f0e057209 */ /* 0x000fe40007810000 */
[C---:B------:R-:W-:Y:S01]  /*3720*/  FSETP.NEU.FTZ.AND P2, PT, R136.reuse, -INF , PT ;  /* 0xff8000008800780b */ /* 0x040fe20003f5d000 */
[----:B------:R-:W-:Y:S01]  /*3730*/  FMUL.FTZ R22, R136, c[0x0][0x2d0] ;  /* 0x0000b40088167a20 */ /* 0x000fe20000410000 */
[----:B------:R-:W-:-:S04]  /*3740*/  FMNMX.FTZ R5, R16, R5, !PT ;  /* 0x0000000510057209 */ /* 0x000fc80007810000 */
[----:B------:R-:W-:Y:S02]  /*3750*/  FMNMX.FTZ R5, R17, R5, !PT ;  /* 0x0000000511057209 */ /* 0x000fe40007810000 */
[----:B------:R-:W-:Y:S02]  /*3760*/  FSEL R22, R22, RZ, P2 ;  /* 0x000000ff16167208 */ /* 0x000fe40001000000 */
[----:B------:R-:W-:Y:S02]  /*3770*/  FMNMX.FTZ R5, R18, R5, !PT ;  /* 0x0000000512057209 */ /* 0x000fe40007810000 */
[----:B------:R-:W-:Y:S02]  /*3780*/  ISETP.GT.AND P2, PT, R3, 0x30, PT ;  /* 0x000000300300780c */ /* 0x000fe40003f44270 */
[----:B------:R-:W-:Y:S02]  /*3790*/  FMNMX.FTZ R5, R20, R5, !PT ;  /* 0x0000000514057209 */ /* 0x000fe40007810000 */
[----:B------:R-:W-:-:S02]  /*37a0*/  FSEL R205, R58, -INF , P2 ;  /* 0xff8000003acd7808 */ /* 0x000fc40001000000 */
[----:B------:R-:W-:Y:S01]  /*37b0*/  FMNMX.FTZ R5, R24, R5, !PT ;  /* 0x0000000518057209 */ /* 0x000fe20007810000 */
[----:B------:R-:W-:Y:S01]  /*37c0*/  LDSM.16.MT88.4 R56, [R228+0x900] ;  /* 0x00090000e438783b */ /* 0x000fe20000004200 */
[----:B------:R-:W-:Y:S02]  /*37d0*/  FSEL R247, R49, -INF , P2 ;  /* 0xff80000031f77808 */ /* 0x000fe40001000000 */
[----:B------:R-:W-:Y:S01]  /*37e0*/  FMNMX.FTZ R5, R23, R5, !PT ;  /* 0x0000000517057209 */ /* 0x000fe20007810000 */
[----:B------:R-:W-:Y:S01]  /*37f0*/  LDSM.16.MT88.4 R48, [R225+0x2900] ;  /* 0x00290000e130783b */ /* 0x000fe20000004200 */
[----:B------:R-:W-:Y:S02]  /*3800*/  FMNMX.FTZ R134, R247, R134, !PT ;  /* 0x00000086f7867209 */ /* 0x000fe40007810000 */
[----:B------:R-:W-:Y:S01]  /*3810*/  FMNMX.FTZ R3, R167, R5, !PT ;  /* 0x00000005a7037209 */ /* 0x000fe20007810000 */
[----:B------:R-:W-:Y:S01]  /*3820*/  FFMA.FTZ R5, R6, c[0x0][0x2d0], -R22 ;  /* 0x0000b40006057a23 */ /* 0x000fe20000010816 */
[----:B------:R-:W-:-:S02]  /*3830*/  FMNMX.FTZ R6, R29, R30, !PT ;  /* 0x0000001e1d067209 */ /* 0x000fc40007810000 */
[----:B------:R-:W-:Y:S01]  /*3840*/  FMNMX.FTZ R3, R166, R3, !PT ;  /* 0x00000003a6037209 */ /* 0x000fe20007810000 */
[----:B------:R1:W-:Y:S01]  /*3850*/  MUFU.EX2 R230, R5 ;  /* 0x0000000500e67308 */ /* 0x0003e20000000800 */
[----:B------:R-:W-:Y:S02]  /*3860*/  FMNMX.FTZ R134, R246, R134, !PT ;  /* 0x00000086f6867209 */ /* 0x000fe40007810000 */
[----:B------:R-:W-:Y:S02]  /*3870*/  FMNMX.FTZ R3, R138, R3, !PT ;  /* 0x000000038a037209 */ /* 0x000fe40007810000 */
[----:B------:R-:W-:Y:S02]  /*3880*/  FMNMX.FTZ R134, R245, R134, !PT ;  /* 0x00000086f5867209 */ /* 0x000fe40007810000 */
[----:B------:R-:W-:Y:S02]  /*3890*/  FMNMX.FTZ R3, R132, R3, !PT ;  /* 0x0000000384037209 */ /* 0x000fe40007810000 */
[----:B------:R-:W-:-:S02]  /*38a0*/  FMNMX.FTZ R134, R244, R134, !PT ;  /* 0x00000086f4867209 */ /* 0x000fc40007810000 */
[----:B------:R-:W-:Y:S02]  /*38b0*/  FMNMX.FTZ R3, R205, R3, !PT ;  /* 0x00000003cd037209 */ /* 0x000fe40007810000 */
[----:B------:R-:W-:Y:S02]  /*38c0*/  FSEL R222, R52, -INF , P2 ;  /* 0xff80000034de7808 */ /* 0x000fe40001000000 */
[----:B------:R-:W-:Y:S02]  /*38d0*/  FMNMX.FTZ R3, R219, R3, !PT ;  /* 0x00000003db037209 */ /* 0x000fe40007810000 */
[----:B-1----:R-:W-:Y:S01]  /*38e0*/  FMNMX.FTZ R5, R31, R6, !PT ;  /* 0x000000061f057209 */ /* 0x002fe20007810000 */
[----:B------:R-:W-:Y:S01]  /*38f0*/  FFMA.FTZ R6, R7, c[0x0][0x2d0], -R22 ;  /* 0x0000b40007067a23 */ /* 0x000fe20000010816 */
[----:B------:R-:W-:-:S03]  /*3900*/  FMNMX.FTZ R3, R218, R3, !PT ;  /* 0x00000003da037209 */ /* 0x000fc60007810000 */
[----:B------:R1:W2:Y:S01]  /*3910*/  MUFU.EX2 R229, R6 ;  /* 0x0000000600e57308 */ /* 0x0002a20000000800 */
[----:B------:R-:W-:-:S05]  /*3920*/  FMNMX.FTZ R3, R252, R3, !PT ;  /* 0x00000003fc037209 */ /* 0x000fca0007810000 */
[----:B------:R-:W3:Y:S04]  /*3930*/  SHFL.BFLY PT, R135, R3, 0x2, 0x1f ;  /* 0x0c401f0003877f89 */ /* 0x000ee800000e0000 */
[----:B-1----:R-:W1:Y:S01]  /*3940*/  SHFL.BFLY PT, R6, R134, 0x2, 0x1f ;  /* 0x0c401f0086067f89 */ /* 0x002e6200000e0000 */
[----:B---3--:R-:W-:Y:S02]  /*3950*/  FMNMX.FTZ R135, R3, R135, !PT ;  /* 0x0000008703877209 */ /* 0x008fe40007810000 */
[----:B------:R-:W-:-:S03]  /*3960*/  FMNMX.FTZ R3, R32, R5, !PT ;  /* 0x0000000520037209 */ /* 0x000fc60007810000 */
[----:B------:R-:W3:Y:S01]  /*3970*/  SHFL.BFLY PT, R7, R135, 0x1, 0x1f ;  /* 0x0c201f0087077f89 */ /* 0x000ee200000e0000 */
[----:B------:R-:W-:Y:S01]  /*3980*/  FMNMX.FTZ R5, R44, R3, !PT ;  /* 0x000000032c057209 */ /* 0x000fe20007810000 */
[----:B------:R-:W-:-:S03]  /*3990*/  FFMA.FTZ R3, R8, c[0x0][0x2d0], -R22 ;  /* 0x0000b40008037a23 */ /* 0x000fc60000010816 */
[----:B------:R-:W-:Y:S01]  /*39a0*/  FMNMX.FTZ R5, R45, R5, !PT ;  /* 0x000000052d057209 */ /* 0x000fe20007810000 */
[----:B------:R4:W-:Y:S01]  /*39b0*/  MUFU.EX2 R214, R3 ;  /* 0x0000000300d67308 */ /* 0x0009e20000000800 */
[----:B-1----:R-:W-:Y:S02]  /*39c0*/  FMNMX.FTZ R134, R134, R6, !PT ;  /* 0x0000000686867209 */ /* 0x002fe40007810000 */
[----:B------:R-:W-:Y:S01]  /*39d0*/  FMNMX.FTZ R5, R46, R5, !PT ;  /* 0x000000052e057209 */ /* 0x000fe20007810000 */
[----:B----4-:R-:W-:Y:S01]  /*39e0*/  FFMA.FTZ R3, R9, c[0x0][0x2d0], -R22 ;  /* 0x0000b40009037a23 */ /* 0x010fe20000010816 */
[----:B---3--:R-:W-:-:S03]  /*39f0*/  FMNMX.FTZ R135, R135, R7, !PT ;  /* 0x0000000787877209 */ /* 0x008fc60007810000 */
[----:B------:R1:W-:Y:S01]  /*3a00*/  MUFU.EX2 R233, R3 ;  /* 0x0000000300e97308 */ /* 0x0003e20000000800 */
[----:B------:R-:W3:Y:S01]  /*3a10*/  SHFL.BFLY PT, R7, R134, 0x1, 0x1f ;  /* 0x0c201f0086077f89 */ /* 0x000ee200000e0000 */
[C---:B------:R-:W-:Y:S01]  /*3a20*/  FSETP.NEU.FTZ.AND P2, PT, R135.reuse, -INF , PT ;  /* 0xff8000008700780b */ /* 0x040fe20003f5d000 */
[----:B------:R-:W-:-:S05]  /*3a30*/  FMUL.FTZ R21, R135, c[0x0][0x2d0] ;  /* 0x0000b40087157a20 */ /* 0x000fca0000410000 */
[----:B------:R-:W-:Y:S02]  /*3a40*/  FSEL R21, R21, RZ, P2 ;  /* 0x000000ff15157208 */ /* 0x000fe40001000000 */
[----:B-1----:R-:W-:Y:S01]  /*3a50*/  FMNMX.FTZ R3, R47, R5, !PT ;  /* 0x000000052f037209 */ /* 0x002fe20007810000 */
[----:B------:R-:W-:-:S03]  /*3a60*/  FFMA.FTZ R5, R10, c[0x0][0x2d0], -R22 ;  /* 0x0000b4000a057a23 */ /* 0x000fc60000010816 */
[----:B------:R-:W-:Y:S01]  /*3a70*/  FMNMX.FTZ R3, R174, R3, !PT ;  /* 0x00000003ae037209 */ /* 0x000fe20007810000 */
[----:B------:R1:W-:Y:S03]  /*3a80*/  MUFU.EX2 R250, R5 ;  /* 0x0000000500fa7308 */ /* 0x0003e60000000800 */
[----:B------:R-:W-:Y:S02]  /*3a90*/  FMNMX.FTZ R3, R173, R3, !PT ;  /* 0x00000003ad037209 */ /* 0x000fe40007810000 */
[----:B---3--:R-:W-:Y:S02]  /*3aa0*/  FMNMX.FTZ R134, R134, R7, !PT ;  /* 0x0000000786867209 */ /* 0x008fe40007810000 */
[----:B------:R-:W-:Y:S02]  /*3ab0*/  FMNMX.FTZ R3, R172, R3, !PT ;  /* 0x00000003ac037209 */ /* 0x000fe40007810000 */
[----:B------:R-:W-:-:S02]  /*3ac0*/  FSETP.NEU.FTZ.AND P2, PT, R134, -INF , PT ;  /* 0xff8000008600780b */ /* 0x000fc40003f5d000 */
[----:B------:R-:W-:-:S04]  /*3ad0*/  FMNMX.FTZ R3, R170, R3, !PT ;  /* 0x00000003aa037209 */ /* 0x000fc80007810000 */
[----:B------:R-:W-:Y:S01]  /*3ae0*/  FMNMX.FTZ R3, R222, R3, !PT ;  /* 0x00000003de037209 */ /* 0x000fe20007810000 */
[----:B-1----:R-:W-:-:S03]  /*3af0*/  FFMA.FTZ R5, R11, c[0x0][0x2d0], -R22 ;  /* 0x0000b4000b057a23 */ /* 0x002fc60000010816 */
[----:B------:R-:W-:Y:S01]  /*3b00*/  FMNMX.FTZ R3, R221, R3, !PT ;  /* 0x00000003dd037209 */ /* 0x000fe20007810000 */
[----:B------:R1:W-:Y:S03]  /*3b10*/  MUFU.EX2 R55, R5 ;  /* 0x0000000500377308 */ /* 0x0003e60000000800 */
[----:B------:R-:W-:-:S04]  /*3b20*/  FMNMX.FTZ R3, R220, R3, !PT ;  /* 0x00000003dc037209 */ /* 0x000fc80007810000 */
[----:B------:R-:W-:-:S05]  /*3b30*/  FMNMX.FTZ R3, R203, R3, !PT ;  /* 0x00000003cb037209 */ /* 0x000fca0007810000 */
[----:B------:R-:W3:Y:S01]  /*3b40*/  SHFL.BFLY PT, R6, R3, 0x2, 0x1f ;  /* 0x0c401f0003067f89 */ /* 0x000ee200000e0000 */
[----:B-1----:R-:W-:-:S04]  /*3b50*/  FFMA.FTZ R5, R12, c[0x0][0x2d0], -R22 ;  /* 0x0000b4000c057a23 */ /* 0x002fc80000010816 */
[----:B------:R1:W-:Y:S02]  /*3b60*/  MUFU.EX2 R231, R5 ;  /* 0x0000000500e77308 */ /* 0x0003e40000000800 */
[----:B-1----:R-:W-:Y:S01]  /*3b70*/  FFMA.FTZ R5, R13, c[0x0][0x2d0], -R22 ;  /* 0x0000b4000d057a23 */ /* 0x002fe20000010816 */
[----:B---3--:R-:W-:-:S05]  /*3b80*/  FMNMX.FTZ R3, R3, R6, !PT ;  /* 0x0000000603037209 */ /* 0x008fca0007810000 */
[----:B------:R1:W-:Y:S01]  /*3b90*/  MUFU.EX2 R54, R5 ;  /* 0x0000000500367308 */ /* 0x0003e20000000800 */
[----:B------:R-:W3:Y:S01]  /*3ba0*/  SHFL.BFLY PT, R6, R3, 0x1, 0x1f ;  /* 0x0c201f0003067f89 */ /* 0x000ee200000e0000 */
[----:B-1----:R-:W-:-:S06]  /*3bb0*/  FFMA.FTZ R5, R14, c[0x0][0x2d0], -R21 ;  /* 0x0000b4000e057a23 */ /* 0x002fcc0000010815 */
[----:B------:R1:W-:Y:S01]  /*3bc0*/  MUFU.EX2 R202, R5 ;  /* 0x0000000500ca7308 */ /* 0x0003e20000000800 */
[----:B---3--:R-:W-:-:S05]  /*3bd0*/  FMNMX.FTZ R3, R3, R6, !PT ;  /* 0x0000000603037209 */ /* 0x008fca0007810000 */
[----:B------:R-:W-:Y:S02]  /*3be0*/  FMUL.FTZ R6, R3, c[0x0][0x2d0] ;  /* 0x0000b40003067a20 */ /* 0x000fe40000410000 */
[----:B-1----:R-:W-:-:S04]  /*3bf0*/  FFMA.FTZ R5, R15, c[0x0][0x2d0], -R21 ;  /* 0x0000b4000f057a23 */ /* 0x002fc80000010815 */
[----:B------:R1:W3:Y:S02]  /*3c00*/  MUFU.EX2 R201, R5 ;  /* 0x0000000500c97308 */ /* 0x0002e40000000800 */
[----:B-1----:R-:W-:Y:S01]  /*3c10*/  FFMA.FTZ R5, R16, c[0x0][0x2d0], -R21 ;  /* 0x0000b40010057a23 */ /* 0x002fe20000010815 */
[----:B--2---:R-:W-:-:S05]  /*3c20*/  F2FP.BF16.PACK_AB R16, R229, R230 ;  /* 0x000000e6e510723e */ /* 0x004fca00000010ff */
[----:B------:R1:W-:Y:S02]  /*3c30*/  MUFU.EX2 R223, R5 ;  /* 0x0000000500df7308 */ /* 0x0003e40000000800 */
[----:B-1----:R-:W-:Y:S01]  /*3c40*/  FFMA.FTZ R5, R17, c[0x0][0x2d0], -R21 ;  /* 0x0000b40011057a23 */ /* 0x002fe20000010815 */
[----:B---3--:R-:W-:-:S05]  /*3c50*/  F2FP.BF16.PACK_AB R17, R201, R202 ;  /* 0x000000cac911723e */ /* 0x008fca00000010ff */
[----:B------:R1:W2:Y:S02]  /*3c60*/  MUFU.EX2 R116, R5 ;  /* 0x0000000500747308 */ /* 0x0002a40000000800 */
[----:B-1----:R-:W-:Y:S01]  /*3c70*/  FFMA.FTZ R5, R18, c[0x0][0x2d0], -R21 ;  /* 0x0000b40012057a23 */ /* 0x002fe20000010815 */
[----:B------:R-:W-:Y:S02]  /*3c80*/  F2FP.BF16.PACK_AB R18, R233, R214 ;  /* 0x000000d6e912723e */ /* 0x000fe400000010ff */
[----:B--2---:R-:W-:-:S03]  /*3c90*/  F2FP.BF16.PACK_AB R19, R116, R223 ;  /* 0x000000df7413723e */ /* 0x004fc600000010ff */
[----:B------:R1:W-:Y:S04]  /*3ca0*/  MUFU.EX2 R224, R5 ;  /* 0x0000000500e07308 */ /* 0x0003e80000000800 */
[----:B------:R-:W-:Y:S01]  /*3cb0*/  HMMA.16816.F32.BF16 R100, R16, R40, RZ ;  /* 0x000000281064723c */ /* 0x000fe200000418ff */
[----:B-1----:R-:W-:Y:S02]  /*3cc0*/  FFMA.FTZ R5, R20, c[0x0][0x2d0], -R21 ;  /* 0x0000b40014057a23 */ /* 0x002fe40000010815 */
[----:B------:R-:W-:Y:S02]  /*3cd0*/  FMUL.FTZ R20, R134, c[0x0][0x2d0] ;  /* 0x0000b40086147a20 */ /* 0x000fe40000410000 */
[----:B------:R1:W2:Y:S03]  /*3ce0*/  MUFU.EX2 R235, R5 ;  /* 0x0000000500eb7308 */ /* 0x0002a60000000800 */
[----:B------:R-:W-:-:S02]  /*3cf0*/  FSEL R20, R20, RZ, P2 ;  /* 0x000000ff14147208 */ /* 0x000fc40001000000 */
[----:B------:R-:W-:-:S03]  /*3d00*/  FSETP.NEU.FTZ.AND P2, PT, R3, -INF , PT ;  /* 0xff8000000300780b */ /* 0x000fc60003f5d000 */
[----:B------:R-:W-:Y:S01]  /*3d10*/  FFMA.FTZ R2, R36, c[0x0][0x2d0], -R20 ;  /* 0x0000b40024027a23 */ /* 0x000fe20000010814 */
[----:B------:R-:W-:-:S03]  /*3d20*/  FSEL R0, R6, RZ, P2 ;  /* 0x000000ff06007208 */ /* 0x000fc60001000000 */
[----:B------:R3:W-:Y:S02]  /*3d30*/  MUFU.EX2 R234, R2 ;  /* 0x0000000200ea7308 */ /* 0x0007e40000000800 */
[----:B------:R-:W-:Y:S02]  /*3d40*/  FFMA.FTZ R4, R31, c[0x0][0x2d0], -R0 ;  /* 0x0000b4001f047a23 */ /* 0x000fe40000010800 */
[----:B-1----:R-:W-:Y:S01]  /*3d50*/  FFMA.FTZ R5, R24, c[0x0][0x2d0], -R21 ;  /* 0x0000b40018057a23 */ /* 0x002fe20000010815 */
[----:B--2---:R-:W-:-:S03]  /*3d60*/  F2FP.BF16.PACK_AB R9, R235, R224 ;  /* 0x000000e0eb09723e */ /* 0x004fc600000010ff */
[----:B------:R1:W-:Y:S08]  /*3d70*/  MUFU.EX2 R217, R5 ;  /* 0x0000000500d97308 */ /* 0x0003f00000000800 */
[----:B------:R2:W-:Y:S01]  /*3d80*/  MUFU.EX2 R207, R4 ;  /* 0x0000000400cf7308 */ /* 0x0005e20000000800 */
[----:B---3--:R-:W-:Y:S02]  /*3d90*/  FFMA.FTZ R2, R37, c[0x0][0x2d0], -R20 ;  /* 0x0000b40025027a23 */ /* 0x008fe40000010814 */
[----:B-1----:R-:W-:-:S05]  /*3da0*/  FFMA.FTZ R5, R23, c[0x0][0x2d0], -R21 ;  /* 0x0000b40017057a23 */ /* 0x002fca0000010815 */
[----:B------:R1:W-:Y:S01]  /*3db0*/  MUFU.EX2 R216, R2 ;  /* 0x0000000200d87308 */ /* 0x0003e20000000800 */
[----:B--2---:R-:W-:-:S07]  /*3dc0*/  FFMA.FTZ R4, R32, c[0x0][0x2d0], -R0 ;  /* 0x0000b40020047a23 */ /* 0x004fce0000010800 */
[----:B------:R2:W3:Y:S08]  /*3dd0*/  MUFU.EX2 R212, R5 ;  /* 0x0000000500d47308 */ /* 0x0004f00000000800 */
[----:B------:R-:W4:Y:S01]  /*3de0*/  MUFU.EX2 R249, R4 ;  /* 0x0000000400f97308 */ /* 0x000f220000000800 */
[--C-:B-1----:R-:W-:Y:S02]  /*3df0*/  FFMA.FTZ R2, R38, c[0x0][0x2d0], -R20.reuse ;  /* 0x0000b40026027a23 */ /* 0x102fe40000010814 */
[----:B------:R-:W-:Y:S01]  /*3e00*/  LDSM.16.MT88.4 R36, [R228+0x2100] ;  /* 0x00210000e424783b */ /* 0x000fe20000004200 */
[----:B--2---:R-:W-:-:S04]  /*3e10*/  FFMA.FTZ R5, R25, c[0x0][0x2d0], -R20 ;  /* 0x0000b40019057a23 */ /* 0x004fc80000010814 */
[----:B------:R1:W2:Y:S01]  /*3e20*/  MUFU.EX2 R23, R2 ;  /* 0x0000000200177308 */ /* 0x0002a20000000800 */
[----:B---3--:R-:W-:Y:S02]  /*3e30*/  F2FP.BF16.PACK_AB R11, R212, R217 ;  /* 0x000000d9d40b723e */ /* 0x008fe400000010ff */
[----:B----4-:R-:W-:-:S05]  /*3e40*/  F2FP.BF16.PACK_AB R15, R249, R207 ;  /* 0x000000cff90f723e */ /* 0x010fca00000010ff */
[----:B------:R3:W-:Y:S01]  /*3e50*/  MUFU.EX2 R199, R5 ;  /* 0x0000000500c77308 */ /* 0x0007e20000000800 */
[----:B------:R-:W-:Y:S02]  /*3e60*/  FFMA.FTZ R4, R33, c[0x0][0x2d0], -R20 ;  /* 0x0000b40021047a23 */ /* 0x000fe40000010814 */
[----:B------:R-:W-:Y:S01]  /*3e70*/  LDSM.16.MT88.4 R32, [R227+0x2100] ;  /* 0x00210000e320783b */ /* 0x000fe20000004200 */
[----:B-1----:R-:W-:-:S04]  /*3e80*/  FFMA.FTZ R2, R44, c[0x0][0x2d0], -R0 ;  /* 0x0000b4002c027a23 */ /* 0x002fc80000010800 */
[----:B------:R-:W-:Y:S01]  /*3e90*/  MUFU.EX2 R53, R4 ;  /* 0x0000000400357308 */ /* 0x000fe20000000800 */
[----:B--2---:R-:W-:Y:S01]  /*3ea0*/  F2FP.BF16.PACK_AB R6, R23, R216 ;  /* 0x000000d81706723e */ /* 0x004fe200000010ff */
[----:B---3--:R-:W-:-:S06]  /*3eb0*/  FFMA.FTZ R5, R26, c[0x0][0x2d0], -R20 ;  /* 0x0000b4001a057a23 */ /* 0x008fcc0000010814 */
[----:B------:R1:W2:Y:S02]  /*3ec0*/  MUFU.EX2 R198, R5 ;  /* 0x0000000500c67308 */ /* 0x0002a40000000800 */
[--C-:B-1----:R-:W-:Y:S01]  /*3ed0*/  FFMA.FTZ R5, R27, c[0x0][0x2d0], -R20.reuse ;  /* 0x0000b4001b057a23 */ /* 0x102fe20000010814 */
[----:B--2---:R-:W-:Y:S01]  /*3ee0*/  F2FP.BF16.PACK_AB R12, R198, R199 ;  /* 0x000000c7c60c723e */ /* 0x004fe200000010ff */
[----:B------:R-:W1:Y:S04]  /*3ef0*/  LDSM.16.MT88.4 R24, [R226+0x100] ;  /* 0x00010000e218783b */ /* 0x000e680000004200 */
[----:B------:R2:W-:Y:S02]  /*3f00*/  MUFU.EX2 R200, R5 ;  /* 0x0000000500c87308 */ /* 0x0005e40000000800 */
[----:B--2---:R-:W-:-:S06]  /*3f10*/  FFMA.FTZ R5, R28, c[0x0][0x2d0], -R20 ;  /* 0x0000b4001c057a23 */ /* 0x004fcc0000010814 */
[----:B------:R2:W3:Y:S02]  /*3f20*/  MUFU.EX2 R117, R5 ;  /* 0x0000000500757308 */ /* 0x0004e40000000800 */
[--C-:B--2---:R-:W-:Y:S01]  /*3f30*/  FFMA.FTZ R5, R29, c[0x0][0x2d0], -R0.reuse ;  /* 0x0000b4001d057a23 */ /* 0x104fe20000010800 */
[----:B---3--:R-:W-:Y:S01]  /*3f40*/  F2FP.BF16.PACK_AB R14, R117, R200 ;  /* 0x000000c8750e723e */ /* 0x008fe200000010ff */
[----:B-1----:R-:W-:Y:S04]  /*3f50*/  HMMA.16816.F32.BF16 R92, R16, R24, RZ ;  /* 0x00000018105c723c */ /* 0x002fe800000418ff */
[----:B------:R1:W-:Y:S02]  /*3f60*/  MUFU.EX2 R197, R5 ;  /* 0x0000000500c57308 */ /* 0x0003e40000000800 */
[----:B-1----:R-:W-:-:S02]  /*3f70*/  FFMA.FTZ R5, R30, c[0x0][0x2d0], -R0 ;  /* 0x0000b4001e057a23 */ /* 0x002fc40000010800 */
[----:B------:R-:W1:Y:S04]  /*3f80*/  LDSM.16.MT88.4 R28, [R226+0x900] ;  /* 0x00090000e21c783b */ /* 0x000e680000004200 */
[----:B------:R-:W2:Y:S02]  /*3f90*/  MUFU.EX2 R196, R5 ;  /* 0x0000000500c47308 */ /* 0x000ea40000000800 */
[----:B--2---:R-:W-:-:S07]  /*3fa0*/  F2FP.BF16.PACK_AB R13, R196, R197 ;  /* 0x000000c5c40d723e */ /* 0x004fce00000010ff */
[C---:B------:R-:W-:Y:S01]  /*3fb0*/  HMMA.16816.F32.BF16 R96, R12.reuse, R40, RZ ;  /* 0x000000280c60723c */ /* 0x040fe200000418ff */
[----:B------:R2:W-:Y:S06]  /*3fc0*/  MUFU.EX2 R40, R2 ;  /* 0x0000000200287308 */ /* 0x0005ec0000000800 */
[----:B------:R-:W-:Y:S01]  /*3fd0*/  IMAD.MOV.U32 R41, RZ, RZ, R55 ;  /* 0x000000ffff297224 */ /* 0x000fe200078e0037 */
[----:B------:R-:W-:Y:S04]  /*3fe0*/  HMMA.16816.F32.BF16 R88, R12, R24, RZ ;  /* 0x000000180c58723c */ /* 0x000fe800000418ff */
[----:B------:R-:W-:-:S03]  /*3ff0*/  F2FP.BF16.PACK_AB R8, R41, R250 ;  /* 0x000000fa2908723e */ /* 0x000fc600000010ff */
[----:B------:R-:W-:Y:S01]  /*4000*/  IMAD.MOV.U32 R25, RZ, RZ, R53 ;  /* 0x000000ffff197224 */ /* 0x000fe200078e0035 */
[C---:B------:R-:W-:Y:S01]  /*4010*/  HMMA.16816.F32.BF16 R148, R12.reuse, R64, RZ ;  /* 0x000000400c94723c */ /* 0x040fe200000418ff */
[--C-:B--2---:R-:W-:Y:S01]  /*4020*/  FFMA.FTZ R2, R45, c[0x0][0x2d0], -R0.reuse ;  /* 0x0000b4002d027a23 */ /* 0x104fe20000010800 */
[----:B------:R-:W-:Y:S02]  /*4030*/  MOV R24, R54 ;  /* 0x0000003600187202 */ /* 0x000fe40000000f00 */
[----:B------:R-:W-:Y:S01]  /*4040*/  F2FP.BF16.PACK_AB R4, R234, R25 ;  /* 0x00000019ea04723e */ /* 0x000fe200000010ff */
[----:B------:R2:W3:Y:S01]  /*4050*/  MUFU.EX2 R232, R2 ;  /* 0x0000000200e87308 */ /* 0x0004e20000000800 */
[----:B------:R-:W-:Y:S01]  /*4060*/  F2FP.BF16.PACK_AB R10, R24, R231 ;  /* 0x000000e7180a723e */ /* 0x000fe200000010ff */
[----:B------:R-:W-:Y:S01]  /*4070*/  LDSM.16.MT88.4 R52, [R227+0x900] ;  /* 0x00090000e334783b */ /* 0x000fe20000004200 */
[C---:B------:R-:W-:Y:S08]  /*4080*/  HMMA.16816.F32.BF16 R112, R12.reuse, R36, RZ ;  /* 0x000000240c70723c */ /* 0x040ff000000418ff */
[----:B------:R-:W-:Y:S01]  /*4090*/  HMMA.16816.F32.BF16 R104, R12, R32, RZ ;  /* 0x000000200c68723c */ /* 0x000fe200000418ff */
[----:B--2---:R-:W-:Y:S01]  /*40a0*/  FFMA.FTZ R2, R46, c[0x0][0x2d0], -R0 ;  /* 0x0000b4002e027a23 */ /* 0x004fe20000010800 */
[----:B---3--:R-:W-:-:S06]  /*40b0*/  F2FP.BF16.PACK_AB R5, R232, R40 ;  /* 0x00000028e805723e */ /* 0x008fcc00000010ff */
[C---:B-1----:R-:W-:Y:S01]  /*40c0*/  HMMA.16816.F32.BF16 R188, R8.reuse, R28, R92 ;  /* 0x0000001c08bc723c */ /* 0x042fe2000004185c */
[----:B------:R1:W-:Y:S07]  /*40d0*/  MUFU.EX2 R251, R2 ;  /* 0x0000000200fb7308 */ /* 0x0003ee0000000800 */
[----:B------:R-:W-:Y:S08]  /*40e0*/  HMMA.16816.F32.BF16 R176, R8, R60, R100 ;  /* 0x0000003c08b0723c */ /* 0x000ff00000041864 */
[----:B------:R-:W-:Y:S01]  /*40f0*/  HMMA.16816.F32.BF16 R160, R12, R76, RZ ;  /* 0x0000004c0ca0723c */ /* 0x000fe200000418ff */
[----:B-1----:R-:W-:-:S02]  /*4100*/  FFMA.FTZ R2, R47, c[0x0][0x2d0], -R0 ;  /* 0x0000b4002f027a23 */ /* 0x002fc40000010800 */
[----:B------:R-:W1:Y:S02]  /*4110*/  LDSM.16.MT88.4 R44, [R226+0x2900] ;  /* 0x00290000e22c783b */ /* 0x000e640000004200 */
[----:B------:R-:W2:Y:S03]  /*4120*/  MUFU.EX2 R215, R2 ;  /* 0x0000000200d77308 */ /* 0x000ea60000000800 */
[C---:B------:R-:W-:Y:S08]  /*4130*/  HMMA.16816.F32.BF16 R156, R12.reuse, R72, RZ ;  /* 0x000000480c9c723c */ /* 0x040ff000000418ff */
[----:B------:R-:W-:Y:S01]  /*4140*/  HMMA.16816.F32.BF16 R152, R12, R68, RZ ;  /* 0x000000440c98723c */ /* 0x000fe200000418ff */
[----:B--2---:R-:W-:-:S07]  /*4150*/  F2FP.BF16.PACK_AB R7, R215, R251 ;  /* 0x000000fbd707723e */ /* 0x004fce00000010ff */
[----:B------:R-:W-:Y:S08]  /*4160*/  HMMA.16816.F32.BF16 R144, R12, R42, RZ ;  /* 0x0000002a0c90723c */ /* 0x000ff000000418ff */
[----:B------:R-:W-:Y:S07]  /*4170*/  HMMA.16816.F32.BF16 R184, R4, R28, R88 ;  /* 0x0000001c04b8723c */ /* 0x000fee0000041858 */
[----:B------:R-:W-:Y:S01]  /*4180*/  IMAD.MOV.U32 R29, RZ, RZ, R117 ;  /* 0x000000ffff1d7224 */ /* 0x000fe200078e0075 */
[----:B------:R-:W-:Y:S01]  /*4190*/  HMMA.16816.F32.BF16 R140, R12, R26, RZ ;  /* 0x0000001a0c8c723c */ /* 0x000fe200000418ff */
[----:B------:R-:W-:-:S07]  /*41a0*/  IMAD.MOV.U32 R28, RZ, RZ, R116 ;  /* 0x000000ffff1c7224 */ /* 0x000fce00078e0074 */
[C---:B------:R-:W-:Y:S08]  /*41b0*/  HMMA.16816.F32.BF16 R128, R12.reuse, R78, RZ ;  /* 0x0000004e0c80723c */ /* 0x040ff000000418ff */
[C---:B------:R-:W-:Y:S08]  /*41c0*/  HMMA.16816.F32.BF16 R124, R12.reuse, R74, RZ ;  /* 0x0000004a0c7c723c */ /* 0x040ff000000418ff */
[C---:B------:R-:W-:Y:S08]  /*41d0*/  HMMA.16816.F32.BF16 R120, R12.reuse, R70, RZ ;  /* 0x000000460c78723c */ /* 0x040ff000000418ff */
[C---:B------:R-:W-:Y:S08]  /*41e0*/  HMMA.16816.F32.BF16 R116, R12.reuse, R66, RZ ;  /* 0x000000420c74723c */ /* 0x040ff000000418ff */
[C---:B------:R-:W-:Y:S08]  /*41f0*/  HMMA.16816.F32.BF16 R108, R12.reuse, R38, RZ ;  /* 0x000000260c6c723c */ /* 0x040ff000000418ff */
[----:B------:R-:W-:Y:S08]  /*4200*/  HMMA.16816.F32.BF16 R100, R12, R34, RZ ;  /* 0x000000220c64723c */ /* 0x000ff000000418ff */
[C---:B-1----:R-:W-:Y:S07]  /*4210*/  HMMA.16816.F32.BF16 R12, R4.reuse, R44, R148 ;  /* 0x0000002c040c723c */ /* 0x042fee0000041894 */
[----:B------:R-:W-:Y:S01]  /*4220*/  IMAD.MOV.U32 R151, RZ, RZ, R251 ;  /* 0x000000ffff977224 */ /* 0x000fe200078e00fb */
[----:B------:R-:W-:Y:S01]  /*4230*/  HMMA.16816.F32.BF16 R112, R4, R84, R112 ;  /* 0x000000540470723c */ /* 0x000fe20000041870 */
[----:B------:R-:W-:Y:S01]  /*4240*/  MOV R150, R250 ;  /* 0x000000fa00967202 */ /* 0x000fe20000000f00 */
[----:B------:R-:W-:-:S02]  /*4250*/  IMAD.MOV.U32 R149, RZ, RZ, R249 ;  /* 0x000000ffff957224 */ /* 0x000fc400078e00f9 */
[----:B------:R-:W-:-:S04]  /*4260*/  IMAD.MOV.U32 R148, RZ, RZ, R248 ;  /* 0x000000ffff947224 */ /* 0x000fc800078e00f8 */
[C---:B------:R-:W-:Y:S08]  /*4270*/  HMMA.16816.F32.BF16 R104, R4.reuse, R80, R104 ;  /* 0x000000500468723c */ /* 0x040ff00000041868 */
[C---:B------:R-:W-:Y:S07]  /*4280*/  HMMA.16816.F32.BF16 R208, R4.reuse, R48, R152 ;  /* 0x0000003004d0723c */ /* 0x040fee0000041898 */
[----:B------:R-:W-:Y:S01]  /*4290*/  MOV R155, R14 ;  /* 0x0000000e009b7202 */ /* 0x000fe20000000f00 */
[----:B------:R-:W-:Y:S01]  /*42a0*/  IMAD.MOV.U32 R154, RZ, RZ, R15 ;  /* 0x000000ffff9a7224 */ /* 0x000fe200078e000f */
[----:B------:R-:W-:Y:S01]  /*42b0*/  HMMA.16816.F32.BF16 R180, R4, R60, R96 ;  /* 0x0000003c04b4723c */ /* 0x000fe20000041860 */
[----:B------:R-:W-:Y:S01]  /*42c0*/  IMAD.MOV.U32 R153, RZ, RZ, R12 ;  /* 0x000000ffff997224 */ /* 0x000fe200078e000c */
[----:B------:R-:W-:Y:S01]  /*42d0*/  MOV R2, R113 ;  /* 0x0000007100027202 */ /* 0x000fe20000000f00 */
[----:B------:R-:W-:-:S04]  /*42e0*/  IMAD.MOV.U32 R152, RZ, RZ, R13 ;  /* 0x000000ffff987224 */ /* 0x000fc800078e000d */
[----:B------:R-:W-:Y:S01]  /*42f0*/  IMAD.MOV.U32 R61, RZ, RZ, R115 ;  /* 0x000000ffff3d7224 */ /* 0x000fe200078e0073 */
[C---:B------:R-:W-:Y:S01]  /*4300*/  HMMA.16816.F32.BF16 R12, R16.reuse, R64, RZ ;  /* 0x00000040100c723c */ /* 0x040fe200000418ff */
[----:B------:R-:W-:Y:S02]  /*4310*/  IMAD.MOV.U32 R60, RZ, RZ, R112 ;  /* 0x000000ffff3c7224 */ /* 0x000fe400078e0070 */
[----:B------:R-:W-:Y:S02]  /*4320*/  IMAD.MOV.U32 R213, RZ, RZ, R104 ;  /* 0x000000ffffd57224 */ /* 0x000fe400078e0068 */
[----:B------:R-:W-:Y:S02]  /*4330*/  IMAD.MOV.U32 R104, RZ, RZ, R60 ;  /* 0x000000ffff687224 */ /* 0x000fe400078e003c */
[----:B------:R-:W-:Y:S01]  /*4340*/  IMAD.MOV.U32 R64, RZ, RZ, R114 ;  /* 0x000000ffff407224 */ /* 0x000fe200078e0072 */
[----:B------:R-:W-:Y:S01]  /*4350*/  HMMA.16816.F32.BF16 R96, R16, R76, RZ ;  /* 0x0000004c1060723c */ /* 0x000fe200000418ff */
[----:B------:R-:W-:-:S06]  /*4360*/  IMAD.MOV.U32 R60, RZ, RZ, R40 ;  /* 0x000000ffff3c7224 */ /* 0x000fcc00078e0028 */
[----:B------:R-:W-:Y:S01]  /*4370*/  MOV R77, R212 ;  /* 0x000000d4004d7202 */ /* 0x000fe20000000f00 */
[----:B------:R-:W-:Y:S01]  /*4380*/  IMAD.MOV.U32 R212, RZ, RZ, R105 ;  /* 0x000000ffffd47224 */ /* 0x000fe200078e0069 */
[----:B------:R-:W-:Y:S01]  /*4390*/  HMMA.16816.F32.BF16 R192, R4, R56, R160 ;  /* 0x0000003804c0723c */ /* 0x000fe200000418a0 */
[----:B------:R-:W-:Y:S02]  /*43a0*/  IMAD.MOV.U32 R105, RZ, RZ, R2 ;  /* 0x000000ffff697224 */ /* 0x000fe400078e0002 */
[----:B------:R-:W-:-:S04]  /*43b0*/  FFMA.FTZ R2, R164, c[0x0][0x2d0], -R22 ;  /* 0x0000b400a4027a23 */ /* 0x000fc80000010816 */
[----:B------:R-:W-:Y:S01]  /*43c0*/  MOV R163, R207 ;  /* 0x000000cf00a37202 */ /* 0x000fe20000000f00 */
[----:B------:R-:W-:Y:S01]  /*43d0*/  IMAD.MOV.U32 R162, RZ, RZ, R206 ;  /* 0x000000ffffa27224 */ /* 0x000fe200078e00ce */
[----:B------:R-:W-:Y:S01]  /*43e0*/  HMMA.16816.F32.BF16 R92, R16, R72, RZ ;  /* 0x00000048105c723c */ /* 0x000fe200000418ff */
[----:B------:R-:W-:Y:S01]  /*43f0*/  IMAD.MOV.U32 R161, RZ, RZ, R205 ;  /* 0x000000ffffa17224 */ /* 0x000fe200078e00cd */
[----:B------:R1:W-:Y:S01]  /*4400*/  MUFU.EX2 R65, R2 ;  /* 0x0000000200417308 */ /* 0x0003e20000000800 */
[----:B------:R-:W-:-:S05]  /*4410*/  IMAD.MOV.U32 R160, RZ, RZ, R204 ;  /* 0x000000ffffa07224 */ /* 0x000fca00078e00cc */
[C---:B------:R-:W-:Y:S08]  /*4420*/  HMMA.16816.F32.BF16 R248, R4.reuse, R46, R116 ;  /* 0x0000002e04f8723c */ /* 0x040ff00000041874 */
[----:B------:R-:W-:Y:S01]  /*4430*/  HMMA.16816.F32.BF16 R204, R4, R52, R156 ;  /* 0x0000003404cc723c */ /* 0x000fe2000004189c */
[----:B-1----:R-:W-:-:S04]  /*4440*/  FFMA.FTZ R2, R139, c[0x0][0x2d0], -R22 ;  /* 0x0000b4008b027a23 */ /* 0x002fc80000010816 */
[----:B------:R1:W-:Y:S03]  /*4450*/  MUFU.EX2 R139, R2 ;  /* 0x00000002008b7308 */ /* 0x0003e60000000800 */
[----:B------:R-:W-:Y:S08]  /*4460*/  HMMA.16816.F32.BF16 R116, R8, R44, R12 ;  /* 0x0000002c0874723c */ /* 0x000ff0000004180c */
[----:B------:R-:W-:Y:S01]  /*4470*/  HMMA.16816.F32.BF16 R156, R4, R62, R144 ;  /* 0x0000003e049c723c */ /* 0x000fe20000041890 */
[----:B-1----:R-:W-:-:S06]  /*4480*/  FFMA.FTZ R2, R137, c[0x0][0x2d0], -R22 ;  /* 0x0000b40089027a23 */ /* 0x002fcc0000010816 */
[----:B------:R-:W-:Y:S01]  /*4490*/  MOV R145, R155 ;  /* 0x0000009b00917202 */ /* 0x000fe20000000f00 */
[C---:B------:R-:W-:Y:S01]  /*44a0*/  HMMA.16816.F32.BF16 R12, R16.reuse, R36, RZ ;  /* 0x00000024100c723c */ /* 0x040fe200000418ff */
[----:B------:R-:W-:Y:S01]  /*44b0*/  IMAD.MOV.U32 R146, RZ, RZ, R154 ;  /* 0x000000ffff927224 */ /* 0x000fe200078e009a */
[----:B------:R-:W-:Y:S01]  /*44c0*/  MOV R144, R152 ;  /* 0x0000009800907202 */ /* 0x000fe20000000f00 */
[----:B------:R-:W-:Y:S01]  /*44d0*/  IMAD.MOV.U32 R147, RZ, RZ, R153 ;  /* 0x000000ffff937224 */ /* 0x000fe200078e0099 */
[----:B------:R1:W-:Y:S04]  /*44e0*/  MUFU.EX2 R137, R2 ;  /* 0x0000000200897308 */ /* 0x0003e80000000800 */
[----:B------:R-:W-:Y:S07]  /*44f0*/  HMMA.16816.F32.BF16 R88, R16, R68, RZ ;  /* 0x000000441058723c */ /* 0x000fee00000418ff */
[----:B------:R-:W-:Y:S01]  /*4500*/  IMAD.MOV.U32 R68, RZ, RZ, R107 ;  /* 0x000000ffff447224 */ /* 0x000fe200078e006b */
[----:B------:R-:W-:Y:S01]  /*4510*/  HMMA.16816.F32.BF16 R140, R4, R30, R140 ;  /* 0x0000001e048c723c */ /* 0x000fe2000004188c */
[----:B------:R-:W-:-:S02]  /*4520*/  MOV R107, R61 ;  /* 0x0000003d006b7202 */ /* 0x000fc40000000f00 */
[----:B------:R-:W-:Y:S01]  /*4530*/  MOV R69, R106 ;  /* 0x0000006a00457202 */ /* 0x000fe20000000f00 */
[----:B-1----:R-:W-:Y:S02]  /*4540*/  FFMA.FTZ R2, R133, c[0x0][0x2d0], -R22 ;  /* 0x0000b40085027a23 */ /* 0x002fe40000010816 */
[----:B------:R-:W-:Y:S02]  /*4550*/  IMAD.MOV.U32 R106, RZ, RZ, R64 ;  /* 0x000000ffff6a7224 */ /* 0x000fe400078e0040 */
[C---:B------:R-:W-:Y:S01]  /*4560*/  HMMA.16816.F32.BF16 R128, R4.reuse, R58, R128 ;  /* 0x0000003a0480723c */ /* 0x040fe20000041880 */
[----:B------:R1:W-:Y:S07]  /*4570*/  MUFU.EX2 R133, R2 ;  /* 0x0000000200857308 */ /* 0x0003ee0000000800 */
[C---:B------:R-:W-:Y:S08]  /*4580*/  HMMA.16816.F32.BF16 R124, R4.reuse, R54, R124 ;  /* 0x00000036047c723c */ /* 0x040ff0000004187c */
[----:B------:R-:W-:Y:S01]  /*4590*/  HMMA.16816.F32.BF16 R120, R4, R50, R120 ;  /* 0x000000320478723c */ /* 0x000fe20000041878 */
[----:B-1----:R-:W-:-:S04]  /*45a0*/  FFMA.FTZ R2, R167, c[0x0][0x2d0], -R21 ;  /* 0x0000b400a7027a23 */ /* 0x002fc80000010815 */
[----:B------:R1:W-:Y:S03]  /*45b0*/  MUFU.EX2 R61, R2 ;  /* 0x00000002003d7308 */ /* 0x0003e60000000800 */
[C---:B------:R-:W-:Y:S08]  /*45c0*/  HMMA.16816.F32.BF16 R108, R4.reuse, R86, R108 ;  /* 0x00000056046c723c */ /* 0x040ff0000004186c */
[----:B------:R-:W-:Y:S01]  /*45d0*/  HMMA.16816.F32.BF16 R152, R4, R82, R100 ;  /* 0x000000520498723c */ /* 0x000fe20000041864 */
[----:B-1----:R-:W-:-:S07]  /*45e0*/  FFMA.FTZ R2, R166, c[0x0][0x2d0], -R21 ;  /* 0x0000b400a6027a23 */ /* 0x002fce0000010815 */
[----:B------:R-:W-:Y:S01]  /*45f0*/  HMMA.16816.F32.BF16 R4, R16, R32, RZ ;  /* 0x000000201004723c */ /* 0x000fe200000418ff */
[----:B------:R1:W-:Y:S07]  /*4600*/  MUFU.EX2 R64, R2 ;  /* 0x0000000200407308 */ /* 0x0003ee0000000800 */
[C---:B------:R-:W-:Y:S07]  /*4610*/  HMMA.16816.F32.BF16 R96, R8.reuse, R56, R96 ;  /* 0x000000380860723c */ /* 0x040fee0000041860 */
[----:B------:R-:W-:Y:S01]  /*4620*/  IMAD.MOV.U32 R57, RZ, RZ, R77 ;  /* 0x000000ffff397224 */ /* 0x000fe200078e004d */
[----:B------:R-:W-:Y:S01]  /*4630*/  HMMA.16816.F32.BF16 R100, R8, R52, R92 ;  /* 0x000000340864723c */ /* 0x000fe2000004185c */
[----:B-1----:R-:W-:Y:S01]  /*4640*/  FFMA.FTZ R2, R138, c[0x0][0x2d0], -R21 ;  /* 0x0000b4008a027a23 */ /* 0x002fe20000010815 */
[----:B------:R-:W-:Y:S01]  /*4650*/  MOV R56, R24 ;  /* 0x0000001800387202 */ /* 0x000fe20000000f00 */
[----:B------:R-:W-:-:S04]  /*4660*/  IMAD.MOV.U32 R138, RZ, RZ, R149 ;  /* 0x000000ffff8a7224 */ /* 0x000fc800078e0095 */
[----:B------:R-:W-:Y:S01]  /*4670*/  MOV R52, R41 ;  /* 0x0000002900347202 */ /* 0x000fe20000000f00 */
[----:B------:R-:W-:Y:S01]  /*4680*/  HMMA.16816.F32.BF16 R76, R16, R78, RZ ;  /* 0x0000004e104c723c */ /* 0x000fe200000418ff */
[----:B------:R-:W-:-:S07]  /*4690*/  IMAD.MOV.U32 R53, RZ, RZ, R25 ;  /* 0x000000ffff357224 */ /* 0x000fce00078e0019 */
[----:B------:R-:W-:Y:S08]  /*46a0*/  HMMA.16816.F32.BF16 R40, R16, R42, RZ ;  /* 0x0000002a1028723c */ /* 0x000ff000000418ff */
[----:B------:R-:W-:Y:S07]  /*46b0*/  HMMA.16816.F32.BF16 R112, R8, R84, R12 ;  /* 0x000000540870723c */ /* 0x000fee000004180c */
[----:B------:R-:W-:Y:S01]  /*46c0*/  IMAD.MOV.U32 R85, RZ, RZ, R160 ;  /* 0x000000ffff557224 */ /* 0x000fe200078e00a0 */
[----:B------:R-:W-:Y:S01]  /*46d0*/  HMMA.16816.F32.BF16 R12, R16, R70, RZ ;  /* 0x00000046100c723c */ /* 0x000fe200000418ff */
[----:B------:R-:W-:-:S06]  /*46e0*/  IMAD.MOV.U32 R84, RZ, RZ, R161 ;  /* 0x000000ffff547224 */ /* 0x000fcc00078e00a1 */
[----:B------:R-:W-:Y:S01]  /*46f0*/  IMAD.MOV.U32 R71, RZ, RZ, R144 ;  /* 0x000000ffff477224 */ /* 0x000fe200078e0090 */
[----:B------:R-:W-:Y:S01]  /*4700*/  HMMA.16816.F32.BF16 R92, R8, R48, R88 ;  /* 0x00000030085c723c */ /* 0x000fe20000041858 */
[----:B------:R-:W-:-:S07]  /*4710*/  IMAD.MOV.U32 R70, RZ, RZ, R147 ;  /* 0x000000ffff467224 */ /* 0x000fce00078e0093 */
[----:B------:R-:W-:Y:S08]  /*4720*/  HMMA.16816.F32.BF16 R88, R8, R80, R4 ;  /* 0x000000500858723c */ /* 0x000ff00000041804 */
[----:B------:R-:W-:Y:S01]  /*4730*/  HMMA.16816.F32.BF16 R4, R16, R66, RZ ;  /* 0x000000421004723c */ /* 0x000fe200000418ff */
[----:B------:R1:W-:Y:S07]  /*4740*/  MUFU.EX2 R67, R2 ;  /* 0x0000000200437308 */ /* 0x0003ee0000000800 */
[C---:B------:R-:W-:Y:S08]  /*4750*/  HMMA.16816.F32.BF16 R76, R8.reuse, R58, R76 ;  /* 0x0000003a084c723c */ /* 0x040ff0000004184c */
[----:B------:R-:W-:Y:S01]  /*4760*/  HMMA.16816.F32.BF16 R40, R8, R62, R40 ;  /* 0x0000003e0828723c */ /* 0x000fe20000041828 */
[----:B-1----:R-:W-:-:S04]  /*4770*/  FFMA.FTZ R2, R132, c[0x0][0x2d0], -R21 ;  /* 0x0000b40084027a23 */ /* 0x002fc80000010815 */
[----:B------:R1:W-:Y:S03]  /*4780*/  MUFU.EX2 R132, R2 ;  /* 0x0000000200847308 */ /* 0x0003e60000000800 */
[----:B------:R-:W-:Y:S01]  /*4790*/  HMMA.16816.F32.BF16 R48, R8, R50, R12 ;  /* 0x000000320830723c */ /* 0x000fe2000004180c */
[----:B------:R-:W2:Y:S07]  /*47a0*/  LDSM.16.MT88.4 R12, [R225+0x1100] ;  /* 0x00110000e10c783b */ /* 0x000eae0000004200 */
[----:B------:R-:W-:Y:S01]  /*47b0*/  HMMA.16816.F32.BF16 R24, R16, R26, RZ ;  /* 0x0000001a1018723c */ /* 0x000fe200000418ff */
[----:B-1----:R-:W-:-:S02]  /*47c0*/  FFMA.FTZ R2, R171, c[0x0][0x2d0], -R20 ;  /* 0x0000b400ab027a23 */ /* 0x002fc40000010814 */
[----:B------:R-:W-:-:S05]  /*47d0*/  IMAD.MOV.U32 R171, RZ, RZ, R52 ;  /* 0x000000ffffab7224 */ /* 0x000fca00078e0034 */
[----:B------:R-:W-:Y:S01]  /*47e0*/  HMMA.16816.F32.BF16 R72, R16, R74, RZ ;  /* 0x0000004a1048723c */ /* 0x000fe200000418ff */
[----:B------:R1:W-:Y:S01]  /*47f0*/  MUFU.EX2 R58, R2 ;  /* 0x00000002003a7308 */ /* 0x0003e20000000800 */
[----:B------:R-:W-:-:S06]  /*4800*/  IMAD.MOV.U32 R52, RZ, RZ, R56 ;  /* 0x000000ffff347224 */ /* 0x000fcc00078e0038 */
[C---:B------:R-:W-:Y:S08]  /*4810*/  HMMA.16816.F32.BF16 R36, R16.reuse, R38, RZ ;  /* 0x000000261024723c */ /* 0x040ff000000418ff */
[----:B------:R-:W-:Y:S01]  /*4820*/  HMMA.16816.F32.BF16 R16, R16, R34, RZ ;  /* 0x000000221010723c */ /* 0x000fe200000418ff */
[----:B-1----:R-:W-:Y:S02]  /*4830*/  FFMA.FTZ R2, R169, c[0x0][0x2d0], -R20 ;  /* 0x0000b400a9027a23 */ /* 0x002fe40000010814 */
[----:B------:R-:W-:-:S02]  /*4840*/  IMAD.MOV.U32 R169, RZ, RZ, R60 ;  /* 0x000000ffffa97224 */ /* 0x000fc400078e003c */
[----:B------:R1:W3:Y:S03]  /*4850*/  MUFU.EX2 R60, R2 ;  /* 0x00000002003c7308 */ /* 0x0002e60000000800 */
[C---:B------:R-:W-:Y:S07]  /*4860*/  HMMA.16816.F32.BF16 R44, R8.reuse, R46, R4 ;  /* 0x0000002e082c723c */ /* 0x040fee0000041804 */
[--C-:B------:R-:W-:Y:S01]  /*4870*/  FFMA.FTZ R4, R165, c[0x0][0x2d0], -R20.reuse ;  /* 0x0000b400a5047a23 */ /* 0x100fe20000010814 */
[----:B------:R-:W-:Y:S03]  /*4880*/  HMMA.16816.F32.BF16 R24, R8, R30, R24 ;  /* 0x0000001e0818723c */ /* 0x000fe60000041818 */
[----:B------:R3:W-:Y:S01]  /*4890*/  MUFU.EX2 R66, R4 ;  /* 0x0000000400427308 */ /* 0x0007e20000000800 */
[----:B-1----:R-:W-:Y:S01]  /*48a0*/  FFMA.FTZ R2, R168, c[0x0][0x2d0], -R20 ;  /* 0x0000b400a8027a23 */ /* 0x002fe20000010814 */
[----:B------:R-:W-:Y:S01]  /*48b0*/  MOV R168, R53 ;  /* 0x0000003500a87202 */ /* 0x000fe20000000f00 */
[----:B------:R-:W-:-:S02]  /*48c0*/  IMAD.MOV.U32 R53, RZ, RZ, R57 ;  /* 0x000000ffff357224 */ /* 0x000fc400078e0039 */
[C---:B------:R-:W-:Y:S03]  /*48d0*/  HMMA.16816.F32.BF16 R72, R8.reuse, R54, R72 ;  /* 0x000000360848723c */ /* 0x040fe60000041848 */
[----:B------:R1:W4:Y:S01]  /*48e0*/  MUFU.EX2 R63, R2 ;  /* 0x00000002003f7308 */ /* 0x0003220000000800 */
[----:B------:R-:W-:Y:S02]  /*48f0*/  IMAD.MOV.U32 R33, RZ, RZ, R53 ;  /* 0x000000ffff217224 */ /* 0x000fe400078e0035 */
[----:B------:R-:W-:Y:S01]  /*4900*/  IMAD.MOV.U32 R53, RZ, RZ, R146 ;  /* 0x000000ffff357224 */ /* 0x000fe200078e0092 */
[----:B------:R-:W-:Y:S01]  /*4910*/  MOV R55, R148 ;  /* 0x0000009400377202 */ /* 0x000fe20000000f00 */
[----:B------:R-:W-:Y:S01]  /*4920*/  HMMA.16816.F32.BF16 R36, R8, R86, R36 ;  /* 0x000000560824723c */ /* 0x000fe20000041824 */
[----:B------:R-:W-:Y:S02]  /*4930*/  MOV R54, R162 ;  /* 0x000000a200367202 */ /* 0x000fe40000000f00 */
[----:B---3--:R-:W-:-:S04]  /*4940*/  F2FP.BF16.PACK_AB R4, R60, R58 ;  /* 0x0000003a3c04723e */ /* 0x008fc800000010ff */
[----:B------:R-:W-:Y:S01]  /*4950*/  IMAD.MOV.U32 R86, RZ, RZ, R150 ;  /* 0x000000ffff567224 */ /* 0x000fe200078e0096 */
[----:B------:R-:W-:Y:S01]  /*4960*/  HMMA.16816.F32.BF16 R80, R8, R82, R16 ;  /* 0x000000520850723c */ /* 0x000fe20000041810 */
[----:B------:R-:W-:Y:S01]  /*4970*/  MOV R87, R151 ;  /* 0x0000009700577202 */ /* 0x000fe20000000f00 */
[----:B------:R-:W3:Y:S01]  /*4980*/  LDSM.16.MT88.4 R16, [R226+0x1100] ;  /* 0x00110000e210783b */ /* 0x000ee20000004200 */
[----:B-1----:R-:W-:Y:S01]  /*4990*/  FFMA.FTZ R2, R174, c[0x0][0x2d0], -R0 ;  /* 0x0000b400ae027a23 */ /* 0x002fe20000010800 */
[----:B----4-:R-:W-:-:S03]  /*49a0*/  F2FP.BF16.PACK_AB R6, R66, R63 ;  /* 0x0000003f4206723e */ /* 0x010fc600000010ff */
[----:B------:R1:W-:Y:S01]  /*49b0*/  MUFU.EX2 R56, R2 ;  /* 0x0000000200387308 */ /* 0x0003e20000000800 */
[----:B------:R-:W-:Y:S02]  /*49c0*/  F2FP.BF16.PACK_AB R8, R139, R65 ;  /* 0x000000418b08723e */ /* 0x000fe400000010ff */
[----:B------:R-:W-:Y:S02]  /*49d0*/  F2FP.BF16.PACK_AB R9, R64, R61 ;  /* 0x0000003d4009723e */ /* 0x000fe400000010ff */
[----:B------:R-:W-:Y:S02]  /*49e0*/  F2FP.BF16.PACK_AB R10, R133, R137 ;  /* 0x00000089850a723e */ /* 0x000fe400000010ff */
[----:B------:R-:W-:-:S07]  /*49f0*/  F2FP.BF16.PACK_AB R11, R132, R67 ;  /* 0x00000043840b723e */ /* 0x000fce00000010ff */
[----:B--2---:R-:W-:Y:S01]  /*4a00*/  HMMA.16816.F32.BF16 R148, R8, R12, R176 ;  /* 0x0000000c0894723c */ /* 0x004fe200000418b0 */
[----:B-1----:R-:W-:-:S04]  /*4a10*/  FFMA.FTZ R2, R173, c[0x0][0x2d0], -R0 ;  /* 0x0000b400ad027a23 */ /* 0x002fc80000010800 */
[----:B------:R1:W2:Y:S02]  /*4a20*/  MUFU.EX2 R57, R2 ;  /* 0x0000000200397308 */ /* 0x0002a40000000800 */
[----:B------:R-:W-:Y:S01]  /*4a30*/  IMAD.MOV.U32 R178, RZ, RZ, R28 ;  /* 0x000000ffffb27224 */ /* 0x000fe200078e001c */
[----:B------:R-:W-:Y:S01]  /*4a40*/  MOV R179, R29 ;  /* 0x0000001d00b37202 */ /* 0x000fe20000000f00 */
[----:B------:R-:W-:Y:S01]  /*4a50*/  IMAD.MOV.U32 R177, RZ, RZ, R163 ;  /* 0x000000ffffb17224 */ /* 0x000fe200078e00a3 */
[C---:B------:R-:W-:Y:S07]  /*4a60*/  HMMA.16816.F32.BF16 R28, R8.reuse, R14, R40 ;  /* 0x0000000e081c723c */ /* 0x040fee0000041828 */
[----:B------:R-:W-:Y:S01]  /*4a70*/  IMAD.MOV.U32 R40, RZ, RZ, R70 ;  /* 0x000000ffff287224 */ /* 0x000fe200078e0046 */
[----:B------:R-:W-:Y:S01]  /*4a80*/  MOV R41, R71 ;  /* 0x0000004700297202 */ /* 0x000fe20000000f00 */
[----:B------:R-:W-:Y:S01]  /*4a90*/  IMAD.MOV.U32 R43, RZ, RZ, R53 ;  /* 0x000000ffff2b7224 */ /* 0x000fe200078e0035 */
[----:B---3--:R-:W-:Y:S01]  /*4aa0*/  HMMA.16816.F32.BF16 R164, R8, R16, R188 ;  /* 0x0000001008a4723c */ /* 0x008fe200000418bc */
[----:B-1----:R-:W-:Y:S01]  /*4ab0*/  FFMA.FTZ R2, R172, c[0x0][0x2d0], -R0 ;  /* 0x0000b400ac027a23 */ /* 0x002fe20000010800 */
[----:B--2---:R-:W-:-:S03]  /*4ac0*/  F2FP.BF16.PACK_AB R5, R57, R56 ;  /* 0x000000383905723e */ /* 0x004fc600000010ff */
[----:B------:R1:W-:Y:S02]  /*4ad0*/  MUFU.EX2 R59, R2 ;  /* 0x00000002003b7308 */ /* 0x0003e40000000800 */
[----:B-1----:R-:W-:Y:S01]  /*4ae0*/  FFMA.FTZ R2, R170, c[0x0][0x2d0], -R0 ;  /* 0x0000b400aa027a23 */ /* 0x002fe20000010800 */
[----:B------:R-:W-:Y:S02]  /*4af0*/  MOV R170, R52 ;  /* 0x0000003400aa7202 */ /* 0x000fe40000000f00 */
[----:B------:R-:W-:-:S03]  /*4b00*/  MOV R52, R145 ;  /* 0x0000009100347202 */ /* 0x000fc60000000f00 */
[----:B------:R-:W1:Y:S02]  /*4b10*/  MUFU.EX2 R62, R2 ;  /* 0x00000002003e7308 */ /* 0x000e640000000800 */
[----:B------:R-:W-:Y:S01]  /*4b20*/  IMAD.MOV.U32 R42, RZ, RZ, R52 ;  /* 0x000000ffff2a7224 */ /* 0x000fe200078e0034 */
[----:B-1----:R-:W-:Y:S01]  /*4b30*/  F2FP.BF16.PACK_AB R7, R62, R59 ;  /* 0x0000003b3e07723e */ /* 0x002fe200000010ff */
[----:B------:R-:W-:-:S06]  /*4b40*/  IMAD.MOV.U32 R2, RZ, RZ, R175 ;  /* 0x000000ffff027224 */ /* 0x000fcc00078e00af */
[C---:B------:R-:W-:Y:S08]  /*4b50*/  HMMA.16816.F32.BF16 R144, R4.reuse, R12, R180 ;  /* 0x0000000c0490723c */ /* 0x040ff000000418b4 */
[C---:B------:R-:W-:Y:S01]  /*4b60*/  HMMA.16816.F32.BF16 R156, R4.reuse, R14, R156 ;  /* 0x0000000e049c723c */ /* 0x040fe2000004189c */
[----:B------:R-:W1:Y:S07]  /*4b70*/  LDSM.16.MT88.4 R12, [R228+0x1100] ;  /* 0x00110000e40c783b */ /* 0x000e6e0000004200 */
[C---:B------:R-:W-:Y:S07]  /*4b80*/  HMMA.16816.F32.BF16 R160, R4.reuse, R16, R184 ;  /* 0x0000001004a0723c */ /* 0x040fee00000418b8 */
[----:B------:R-:W-:Y:S01]  /*4b90*/  IMAD.MOV.U32 R187, RZ, RZ, R33 ;  /* 0x000000ffffbb7224 */ /* 0x000fe200078e0021 */
[----:B------:R-:W-:Y:S01]  /*4ba0*/  HMMA.16816.F32.BF16 R172, R4, R18, R140 ;  /* 0x0000001204ac723c */ /* 0x000fe2000004188c */
[----:B------:R-:W-:-:S02]  /*4bb0*/  IMAD.MOV.U32 R186, RZ, RZ, R214 ;  /* 0x000000ffffba7224 */ /* 0x000fc400078e00d6 */
[----:B------:R-:W-:Y:S02]  /*4bc0*/  IMAD.MOV.U32 R184, RZ, RZ, R86 ;  /* 0x000000ffffb87224 */ /* 0x000fe400078e0056 */
[----:B------:R-:W-:Y:S01]  /*4bd0*/  IMAD.MOV.U32 R185, RZ, RZ, R87 ;  /* 0x000000ffffb97224 */ /* 0x000fe200078e0057 */
[----:B------:R-:W-:Y:S01]  /*4be0*/  MOV R87, R54 ;  /* 0x0000003600577202 */ /* 0x000fe20000000f00 */
[----:B------:R-:W-:Y:S01]  /*4bf0*/  IMAD.MOV.U32 R86, RZ, RZ, R55 ;  /* 0x000000ffff567224 */ /* 0x000fe200078e0037 */
[----:B------:R-:W-:Y:S01]  /*4c00*/  HMMA.16816.F32.BF16 R32, R8, R18, R24 ;  /* 0x000000120820723c */ /* 0x000fe20000041818 */
[----:B------:R-:W2:Y:S01]  /*4c10*/  LDSM.16.MT88.4 R16, [R227+0x1100] ;  /* 0x00110000e310783b */ /* 0x000ea20000004200 */
[----:B------:R-:W-:Y:S01]  /*4c20*/  MOV R140, R219 ;  /* 0x000000db008c7202 */ /* 0x000fe20000000f00 */
[----:B------:R-:W-:Y:S01]  /*4c30*/  IMAD.MOV.U32 R141, RZ, RZ, R218 ;  /* 0x000000ffff8d7224 */ /* 0x000fe200078e00da */
[----:B------:R-:W-:Y:S01]  /*4c40*/  MOV R143, R216 ;  /* 0x000000d8008f7202 */ /* 0x000fe20000000f00 */
[----:B------:R-:W3:Y:S01]  /*4c50*/  LDSM.16.MT88.4 R24, [R226+0x3100] ;  /* 0x00310000e218783b */ /* 0x000ee20000004200 */
[----:B------:R-:W-:-:S02]  /*4c60*/  IMAD.MOV.U32 R142, RZ, RZ, R217 ;  /* 0x000000ffff8e7224 */ /* 0x000fc400078e00d9 */
[----:B-1----:R-:W-:Y:S07]  /*4c70*/  HMMA.16816.F32.BF16 R180, R8, R12, R96 ;  /* 0x0000000c08b4723c */ /* 0x002fee0000041860 */
[----:B------:R-:W-:Y:S01]  /*4c80*/  MOV R99, R177 ;  /* 0x000000b100637202 */ /* 0x000fe20000000f00 */
[----:B------:R-:W-:Y:S01]  /*4c90*/  IMAD.MOV.U32 R98, RZ, RZ, R178 ;  /* 0x000000ffff627224 */ /* 0x000fe200078e00b2 */
[----:B------:R-:W-:Y:S01]  /*4ca0*/  HMMA.16816.F32.BF16 R188, R4, R14, R128 ;  /* 0x0000000e04bc723c */ /* 0x000fe20000041880 */
[----:B------:R-:W-:Y:S01]  /*4cb0*/  IMAD.MOV.U32 R97, RZ, RZ, R179 ;  /* 0x000000ffff617224 */ /* 0x000fe200078e00b3 */
[----:B------:R-:W-:Y:S01]  /*4cc0*/  MOV R96, R138 ;  /* 0x0000008a00607202 */ /* 0x000fe20000000f00 */
[----:B------:R-:W-:-:S04]  /*4cd0*/  IMAD.MOV.U32 R138, RZ, RZ, R215 ;  /* 0x000000ffff8a7224 */ /* 0x000fc800078e00d7 */
[----:B------:R-:W-:Y:S01]  /*4ce0*/  MOV R128, R213 ;  /* 0x000000d500807202 */ /* 0x000fe20000000f00 */
[----:B------:R-:W-:Y:S01]  /*4cf0*/  HMMA.16816.F32.BF16 R176, R4, R12, R192 ;  /* 0x0000000c04b0723c */ /* 0x000fe200000418c0 */
[----:B------:R-:W-:Y:S01]  /*4d00*/  IMAD.MOV.U32 R129, RZ, RZ, R212 ;  /* 0x000000ffff817224 */ /* 0x000fe200078e00d4 */
[----:B------:R-:W-:Y:S01]  /*4d10*/  MOV R131, R68 ;  /* 0x0000004400837202 */ /* 0x000fe20000000f00 */
[----:B------:R-:W-:-:S05]  /*4d20*/  IMAD.MOV.U32 R130, RZ, RZ, R69 ;  /* 0x000000ffff827224 */ /* 0x000fca00078e0045 */
[C---:B------:R-:W-:Y:S01]  /*4d30*/  HMMA.16816.F32.BF16 R76, R8.reuse, R14, R76 ;  /* 0x0000000e084c723c */ /* 0x040fe2000004184c */
[----:B------:R-:W1:Y:S07]  /*4d40*/  LDSM.16.MT88.4 R12, [R225+0x3100] ;  /* 0x00310000e10c783b */ /* 0x000e6e0000004200 */
[----:B--2---:R-:W-:Y:S08]  /*4d50*/  HMMA.16816.F32.BF16 R212, R8, R18, R72 ;  /* 0x0000001208d4723c */ /* 0x004ff00000041848 */
[-C--:B------:R-:W-:Y:S08]  /*4d60*/  HMMA.16816.F32.BF16 R192, R4, R16.reuse, R204 ;  /* 0x0000001004c0723c */ /* 0x080ff000000418cc */
[----:B------:R-:W-:Y:S07]  /*4d70*/  HMMA.16816.F32.BF16 R216, R8, R16, R100 ;  /* 0x0000001008d8723c */ /* 0x000fee0000041864 */
[----:B------:R-:W-:Y:S01]  /*4d80*/  IMAD.MOV.U32 R100, RZ, RZ, R128 ;  /* 0x000000ffff647224 */ /* 0x000fe200078e0080 */
[----:B------:R-:W-:Y:S01]  /*4d90*/  HMMA.16816.F32.BF16 R204, R4, R18, R124 ;  /* 0x0000001204cc723c */ /* 0x000fe2000004187c */
[----:B------:R-:W2:Y:S01]  /*4da0*/  LDSM.16.MT88.4 R16, [R228+0x3100] ;  /* 0x00310000e410783b */ /* 0x000ea20000004200 */
[----:B------:R-:W-:Y:S01]  /*4db0*/  IMAD.MOV.U32 R101, RZ, RZ, R129 ;  /* 0x000000ffff657224 */ /* 0x000fe200078e0081 */
[----:B------:R-:W-:Y:S01]  /*4dc0*/  MOV R102, R130 ;  /* 0x0000008200667202 */ /* 0x000fe20000000f00 */
[----:B------:R-:W-:Y:S01]  /*4dd0*/  IMAD.MOV.U32 R103, RZ, RZ, R131 ;  /* 0x000000ffff677224 */ /* 0x000fe200078e0083 */
[----:B------:R-:W-:Y:S01]  /*4de0*/  MOV R131, R168 ;  /* 0x000000a800837202 */ /* 0x000fe20000000f00 */
[----:B------:R-:W-:-:S02]  /*4df0*/  IMAD.MOV.U32 R128, RZ, RZ, R96 ;  /* 0x000000ffff807224 */ /* 0x000fc400078e0060 */
[C---:B---3--:R-:W-:Y:S08]  /*4e00*/  HMMA.16816.F32.BF16 R40, R4.reuse, R24, R40 ;  /* 0x000000180428723c */ /* 0x048ff00000041828 */
[-C--:B-1----:R-:W-:Y:S08]  /*4e10*/  HMMA.16816.F32.BF16 R72, R4, R12.reuse, R208 ;  /* 0x0000000c0448723c */ /* 0x082ff000000418d0 */
[----:B------:R-:W-:Y:S08]  /*4e20*/  HMMA.16816.F32.BF16 R68, R8, R12, R92 ;  /* 0x0000000c0844723c */ /* 0x000ff0000004185c */
[----:B------:R-:W-:Y:S01]  /*4e30*/  HMMA.16816.F32.BF16 R52, R4, R14, R120 ;  /* 0x0000000e0434723c */ /* 0x000fe20000041878 */
[----:B------:R-:W-:Y:S01]  /*4e40*/  IMAD.MOV.U32 R124, RZ, RZ, R100 ;  /* 0x000000ffff7c7224 */ /* 0x000fe200078e0064 */
[----:B------:R-:W-:Y:S01]  /*4e50*/  MOV R126, R102 ;  /* 0x00000066007e7202 */ /* 0x000fe20000000f00 */
[----:B------:R-:W-:Y:S01]  /*4e60*/  IMAD.MOV.U32 R125, RZ, RZ, R101 ;  /* 0x000000ffff7d7224 */ /* 0x000fe200078e0065 */
[----:B------:R-:W-:Y:S01]  /*4e70*/  MOV R96, R97 ;  /* 0x0000006100607202 */ /* 0x000fe20000000f00 */
[----:B------:R-:W-:-:S02]  /*4e80*/  FFMA.FTZ R2, R2, c[0x0][0x2d0], -R22 ;  /* 0x0000b40002027a23 */ /* 0x000fc40000010816 */
[----:B------:R-:W-:Y:S01]  /*4e90*/  IMAD.MOV.U32 R129, RZ, RZ, R171 ;  /* 0x000000ffff817224 */ /* 0x000fe200078e00ab */
[----:B------:R-:W-:Y:S01]  /*4ea0*/  HMMA.16816.F32.BF16 R208, R8, R14, R48 ;  /* 0x0000000e08d0723c */ /* 0x000fe20000041830 */
[----:B------:R-:W1:Y:S01]  /*4eb0*/  LDSM.16.MT88.4 R12, [R227+0x3100] ;  /* 0x00310000e30c783b */ /* 0x000e620000004200 */
[----:B------:R-:W-:Y:S02]  /*4ec0*/  IMAD.MOV.U32 R127, RZ, RZ, R103 ;  /* 0x000000ffff7f7224 */ /* 0x000fe400078e0067 */
[----:B------:R-:W-:Y:S02]  /*4ed0*/  IMAD.MOV.U32 R100, RZ, RZ, R128 ;  /* 0x000000ffff647224 */ /* 0x000fe400078e0080 */
[----:B------:R-:W-:Y:S02]  /*4ee0*/  IMAD.MOV.U32 R130, RZ, RZ, R169 ;  /* 0x000000ffff827224 */ /* 0x000fe400078e00a9 */
[C---:B------:R-:W-:Y:S08]  /*4ef0*/  HMMA.16816.F32.BF16 R92, R4.reuse, R26, R248 ;  /* 0x0000001a045c723c */ /* 0x040ff000000418f8 */
[----:B--2---:R-:W-:Y:S01]  /*4f00*/  HMMA.16816.F32.BF16 R104, R4, R16, R104 ;  /* 0x000000100468723c */ /* 0x004fe20000041868 */
[----:B------:R-:W-:Y:S01]  /*4f10*/  MOV R248, R140 ;  /* 0x0000008c00f87202 */ /* 0x000fe20000000f00 */
[----:B------:R-:W-:Y:S01]  /*4f20*/  IMAD.MOV.U32 R249, RZ, RZ, R141 ;  /* 0x000000fffff97224 */ /* 0x000fe200078e008d */
[----:B------:R-:W-:Y:S01]  /*4f30*/  MOV R251, R143 ;  /* 0x0000008f00fb7202 */ /* 0x000fe20000000f00 */
[----:B------:R-:W-:-:S04]  /*4f40*/  IMAD.MOV.U32 R250, RZ, RZ, R142 ;  /* 0x000000fffffa7224 */ /* 0x000fc800078e008e */
[----:B------:R-:W-:Y:S01]  /*4f50*/  HMMA.16816.F32.BF16 R108, R4, R18, R108 ;  /* 0x00000012046c723c */ /* 0x000fe2000004186c */
[----:B------:R-:W-:Y:S02]  /*4f60*/  IMAD.MOV.U32 R168, RZ, RZ, R234 ;  /* 0x000000ffffa87224 */ /* 0x000fe400078e00ea */
[----:B------:R-:W-:-:S05]  /*4f70*/  IMAD.MOV.U32 R97, RZ, RZ, R98 ;  /* 0x000000ffff617224 */ /* 0x000fca00078e0062 */
[C---:B-1----:R-:W-:Y:S08]  /*4f80*/  HMMA.16816.F32.BF16 R48, R4.reuse, R14, R152 ;  /* 0x0000000e0430723c */ /* 0x042ff00000041898 */
[----:B------:R-:W-:Y:S01]  /*4f90*/  HMMA.16816.F32.BF16 R120, R4, R12, R124 ;  /* 0x0000000c0478723c */ /* 0x000fe2000004187c */
[----:B------:R-:W-:Y:S02]  /*4fa0*/  IMAD.MOV.U32 R152, RZ, RZ, R86 ;  /* 0x000000ffff987224 */ /* 0x000fe400078e0056 */
[----:B------:R-:W-:Y:S01]  /*4fb0*/  IMAD.MOV.U32 R155, RZ, RZ, R85 ;  /* 0x000000ffff9b7224 */ /* 0x000fe200078e0055 */
[----:B------:R-:W-:Y:S01]  /*4fc0*/  MOV R171, R232 ;  /* 0x000000e800ab7202 */ /* 0x000fe20000000f00 */
[----:B------:R-:W-:-:S02]  /*4fd0*/  IMAD.MOV.U32 R101, RZ, RZ, R168 ;  /* 0x000000ffff657224 */ /* 0x000fc400078e00a8 */
[----:B------:R-:W-:Y:S01]  /*4fe0*/  IMAD.MOV.U32 R7, RZ, RZ, R152 ;  /* 0x000000ffff077224 */ /* 0x000fe200078e0098 */
[----:B------:R-:W-:Y:S01]  /*4ff0*/  MOV R152, R155 ;  /* 0x0000009b00987202 */ /* 0x000fe20000000f00 */
[----:B------:R-:W-:Y:S02]  /*5000*/  IMAD.MOV.U32 R127, RZ, RZ, R100 ;  /* 0x000000ffff7f7224 */ /* 0x000fe400078e0064 */
[----:B------:R-:W-:Y:S02]  /*5010*/  IMAD.MOV.U32 R155, RZ, RZ, R248 ;  /* 0x000000ffff9b7224 */ /* 0x000fe400078e00f8 */
[----:B------:R-:W-:Y:S01]  /*5020*/  IMAD.MOV.U32 R248, RZ, RZ, R249 ;  /* 0x000000fffff87224 */ /* 0x000fe200078e00f9 */
[----:B------:R-:W-:Y:S01]  /*5030*/  MOV R249, R250 ;  /* 0x000000fa00f97202 */ /* 0x000fe20000000f00 */
[----:B------:R-:W-:Y:S02]  /*5040*/  IMAD.MOV.U32 R250, RZ, RZ, R251 ;  /* 0x000000fffffa7224 */ /* 0x000fe400078e00fb */
[----:B------:R-:W-:Y:S01]  /*5050*/  IMAD.MOV.U32 R251, RZ, RZ, R127 ;  /* 0x000000fffffb7224 */ /* 0x000fe200078e007f */
[----:B------:R-:W-:Y:S01]  /*5060*/  MOV R127, R184 ;  /* 0x000000b8007f7202 */ /* 0x000fe20000000f00 */
[----:B------:R-:W-:-:S02]  /*5070*/  IMAD.MOV.U32 R184, RZ, RZ, R185 ;  /* 0x000000ffffb87224 */ /* 0x000fc400078e00b9 */
[----:B------:R-:W-:Y:S01]  /*5080*/  IMAD.MOV.U32 R185, RZ, RZ, R186 ;  /* 0x000000ffffb97224 */ /* 0x000fe200078e00ba */
[----:B------:R-:W-:Y:S01]  /*5090*/  MOV R186, R23 ;  /* 0x0000001700ba7202 */ /* 0x000fe20000000f00 */
[----:B------:R-:W-:Y:S01]  /*50a0*/  IMAD.MOV.U32 R103, RZ, RZ, R231 ;  /* 0x000000ffff677224 */ /* 0x000fe200078e00e7 */
[----:B------:R1:W-:Y:S01]  /*50b0*/  MUFU.EX2 R23, R2 ;  /* 0x0000000200177308 */ /* 0x0003e20000000800 */
[----:B------:R-:W-:Y:S01]  /*50c0*/  IMAD.MOV.U32 R153, RZ, RZ, R87 ;  /* 0x000000ffff997224 */ /* 0x000fe200078e0057 */
[----:B------:R-:W-:Y:S01]  /*50d0*/  MOV R154, R84 ;  /* 0x00000054009a7202 */ /* 0x000fe20000000f00 */
[----:B------:R-:W-:Y:S01]  /*50e0*/  HMMA.16816.F32.BF16 R140, R8, R26, R44 ;  /* 0x0000001a088c723c */ /* 0x000fe2000004182c */
[----:B------:R-:W-:Y:S01]  /*50f0*/  IMAD.MOV.U32 R98, RZ, RZ, R99 ;  /* 0x000000ffff627224 */ /* 0x000fe200078e0063 */
[----:B------:R-:W-:Y:S01]  /*5100*/  MOV R102, R171 ;  /* 0x000000ab00667202 */ /* 0x000fe20000000f00 */
[----:B------:R-:W-:Y:S01]  /*5110*/  IMAD.MOV.U32 R124, RZ, RZ, R103 ;  /* 0x000000ffff7c7224 */ /* 0x000fe200078e0067 */
[----:B------:R-:W-:-:S04]  /*5120*/  MOV R126, R101 ;  /* 0x00000065007e7202 */ /* 0x000fc80000000f00 */
[----:B------:R-:W-:Y:S01]  /*5130*/  HMMA.16816.F32.BF16 R36, R8, R18, R36 ;  /* 0x000000120824723c */ /* 0x000fe20000041824 */
[----:B-1----:R-:W-:Y:S01]  /*5140*/  FFMA.FTZ R2, R7, c[0x0][0x2d0], -R22 ;  /* 0x0000b40007027a23 */ /* 0x002fe20000010816 */
[----:B------:R-:W-:-:S06]  /*5150*/  MOV R99, R235 ;  /* 0x000000eb00637202 */ /* 0x000fcc0000000f00 */
[----:B------:R-:W-:Y:S01]  /*5160*/  HMMA.16816.F32.BF16 R84, R8, R24, R116 ;  /* 0x000000180854723c */ /* 0x000fe20000041874 */
[----:B------:R1:W-:Y:S01]  /*5170*/  MUFU.EX2 R24, R2 ;  /* 0x0000000200187308 */ /* 0x0003e20000000800 */
[----:B------:R-:W-:-:S06]  /*5180*/  IMAD.MOV.U32 R125, RZ, RZ, R102 ;  /* 0x000000ffff7d7224 */ /* 0x000fcc00078e0066 */
[C---:B------:R-:W-:Y:S01]  /*5190*/  HMMA.16816.F32.BF16 R44, R8.reuse, R14, R80 ;  /* 0x0000000e082c723c */ /* 0x040fe20000041850 */
[----:B------:R-:W-:Y:S02]  /*51a0*/  FFMA.FTZ R4, R220, c[0x0][0x2d0], -R0 ;  /* 0x0000b400dc047a23 */ /* 0x000fe40000010800 */
[----:B------:R-:W-:Y:S02]  /*51b0*/  IMAD.MOV.U32 R169, RZ, RZ, R233 ;  /* 0x000000ffffa97224 */ /* 0x000fe400078e00e9 */
[----:B------:R-:W-:Y:S01]  /*51c0*/  IMAD.MOV.U32 R171, RZ, RZ, R224 ;  /* 0x000000ffffab7224 */ /* 0x000fe200078e00e0 */
[----:B------:R-:W-:Y:S01]  /*51d0*/  MOV R168, R229 ;  /* 0x000000e500a87202 */ /* 0x000fe20000000f00 */
[----:B------:R-:W-:Y:S01]  /*51e0*/  FADD.FTZ R6, R202, R201 ;  /* 0x000000c9ca067221 */ /* 0x000fe20000010000 */
[----:B------:R-:W-:Y:S01]  /*51f0*/  MOV R7, R251 ;  /* 0x000000fb00077202 */ /* 0x000fe20000000f00 */
[----:B-1----:R-:W-:Y:S01]  /*5200*/  FFMA.FTZ R2, R152, c[0x0][0x2d0], -R22 ;  /* 0x0000b40098027a23 */ /* 0x002fe20000010816 */
[C---:B------:R-:W-:Y:S01]  /*5210*/  HMMA.16816.F32.BF16 R100, R8.reuse, R16, R112 ;  /* 0x000000100864723c */ /* 0x040fe20000041870 */
[----:B------:R-:W-:Y:S01]  /*5220*/  MOV R128, R99 ;  /* 0x0000006300807202 */ /* 0x000fe20000000f00 */
[----:B------:R-:W-:Y:S01]  /*5230*/  FADD.FTZ R5, R199, R198 ;  /* 0x000000c6c7057221 */ /* 0x000fe20000010000 */
[----:B------:R1:W-:Y:S01]  /*5240*/  MUFU.EX2 R25, R2 ;  /* 0x0000000200197308 */ /* 0x0003e20000000800 */
[----:B------:R-:W-:Y:S01]  /*5250*/  IMAD.MOV.U32 R27, RZ, RZ, R250 ;  /* 0x000000ffff1b7224 */ /* 0x000fe200078e00fa */
[----:B------:R-:W-:Y:S04]  /*5260*/  LDSM.16.MT88.4 R80, [R225+0x3900] ;  /* 0x00390000e150783b */ /* 0x000fe80000004200 */
[----:B------:R2:W5:Y:S01]  /*5270*/  LDL.LU R235, [R1+0x78] ;  /* 0x0000780001eb7983 */ /* 0x0005620000300800 */
[----:B-1----:R-:W-:Y:S01]  /*5280*/  FFMA.FTZ R2, R153, c[0x0][0x2d0], -R22 ;  /* 0x0000b40099027a23 */ /* 0x002fe20000010816 */
[----:B------:R-:W-:Y:S01]  /*5290*/  HMMA.16816.F32.BF16 R116, R8, R12, R88 ;  /* 0x0000000c0874723c */ /* 0x000fe20000041858 */
[----:B------:R-:W-:Y:S01]  /*52a0*/  IMAD.MOV.U32 R99, RZ, RZ, R169 ;  /* 0x000000ffff637224 */ /* 0x000fe200078e00a9 */
[----:B------:R-:W-:Y:S01]  /*52b0*/  MOV R220, R131 ;  /* 0x0000008300dc7202 */ /* 0x000fe20000000f00 */
[----:B------:R1:W-:Y:S01]  /*52c0*/  MUFU.EX2 R26, R2 ;  /* 0x00000002001a7308 */ /* 0x0003e20000000800 */
[----:B------:R-:W-:Y:S01]  /*52d0*/  IMAD.MOV.U32 R115, RZ, RZ, R127 ;  /* 0x000000ffff737224 */ /* 0x000fe200078e007f */
[----:B------:R-:W-:Y:S01]  /*52e0*/  MOV R113, R185 ;  /* 0x000000b900717202 */ /* 0x000fe20000000f00 */
[----:B------:R-:W-:Y:S01]  /*52f0*/  IMAD.MOV.U32 R114, RZ, RZ, R249 ;  /* 0x000000ffff727224 */ /* 0x000fe200078e00f9 */
[----:B------:R2:W5:Y:S01]  /*5300*/  LDL.LU R234, [R1+0x74] ;  /* 0x0000740001ea7983 */ /* 0x0005620000300800 */
[----:B-1----:R-:W-:-:S03]  /*5310*/  FFMA.FTZ R2, R154, c[0x0][0x2d0], -R21 ;  /* 0x0000b4009a027a23 */ /* 0x002fc60000010815 */
[----:B------:R-:W-:Y:S01]  /*5320*/  MUFU.EX2 R13, R4 ;  /* 0x00000004000d7308 */ /* 0x000fe20000000800 */
[----:B------:R-:W-:Y:S02]  /*5330*/  IMAD.MOV.U32 R169, RZ, RZ, R230 ;  /* 0x000000ffffa97224 */ /* 0x000fe400078e00e6 */
[----:B------:R-:W-:Y:S01]  /*5340*/  IMAD.MOV.U32 R127, RZ, RZ, R171 ;  /* 0x000000ffff7f7224 */ /* 0x000fe200078e00ab */
[----:B------:R-:W-:Y:S01]  /*5350*/  MOV R249, R170 ;  /* 0x000000aa00f97202 */ /* 0x000fe20000000f00 */
[----:B------:R-:W-:Y:S01]  /*5360*/  FADD.FTZ R9, R197, R196 ;  /* 0x000000c4c5097221 */ /* 0x000fe20000010000 */
[----:B------:R2:W5:Y:S02]  /*5370*/  LDL.LU R233, [R1+0x70] ;  /* 0x0000700001e97983 */ /* 0x0005640000300800 */
[----:B------:R1:W-:Y:S01]  /*5380*/  MUFU.EX2 R16, R2 ;  /* 0x0000000200107308 */ /* 0x0003e20000000800 */
[----:B------:R-:W-:Y:S01]  /*5390*/  IMAD.MOV.U32 R251, RZ, RZ, R186 ;  /* 0x000000fffffb7224 */ /* 0x000fe200078e00ba */
[----:B------:R2:W5:Y:S01]  /*53a0*/  LDL.LU R232, [R1+0x6c] ;  /* 0x00006c0001e87983 */ /* 0x0005620000300800 */
[----:B------:R-:W-:-:S03]  /*53b0*/  IMAD.MOV.U32 R250, RZ, RZ, R187 ;  /* 0x000000fffffa7224 */ /* 0x000fc600078e00bb */
[----:B------:R2:W5:Y:S04]  /*53c0*/  LDL.LU R231, [R1+0x68] ;  /* 0x0000680001e77983 */ /* 0x0005680000300800 */
[----:B------:R2:W5:Y:S04]  /*53d0*/  LDL.LU R230, [R1+0x64] ;  /* 0x0000640001e67983 */ /* 0x0005680000300800 */
[----:B------:R2:W5:Y:S01]  /*53e0*/  LDL.LU R229, [R1+0x60] ;  /* 0x0000600001e57983 */ /* 0x0005620000300800 */
[----:B-1----:R-:W-:-:S03]  /*53f0*/  FFMA.FTZ R2, R155, c[0x0][0x2d0], -R21 ;  /* 0x0000b4009b027a23 */ /* 0x002fc60000010815 */
[----:B------:R-:W1:Y:S01]  /*5400*/  LDSM.16.MT88.4 R152, [R225+0x1900] ;  /* 0x00190000e198783b */ /* 0x000e620000004200 */
[----:B------:R3:W-:Y:S03]  /*5410*/  MUFU.EX2 R18, R2 ;  /* 0x0000000200127308 */ /* 0x0007e60000000800 */
[----:B------:R2:W5:Y:S01]  /*5420*/  LDL.LU R224, [R1+0x5c] ;  /* 0x00005c0001e07983 */ /* 0x0005620000300800 */
[--C-:B---3--:R-:W-:Y:S02]  /*5430*/  FFMA.FTZ R2, R248, c[0x0][0x2d0], -R21.reuse ;  /* 0x0000b400f8027a23 */ /* 0x108fe40000010815 */
[----:B------:R-:W-:Y:S02]  /*5440*/  IMAD.MOV.U32 R248, RZ, RZ, R184 ;  /* 0x000000fffff87224 */ /* 0x000fe400078e00b8 */
[----:B------:R3:W-:Y:S01]  /*5450*/  MUFU.EX2 R22, R2 ;  /* 0x0000000200167308 */ /* 0x0007e20000000800 */
[----:B------:R-:W4:Y:S01]  /*5460*/  LDSM.16.MT88.4 R184, [R228+0x1900] ;  /* 0x00190000e4b8783b */ /* 0x000f220000004200 */
[----:B---3--:R-:W-:-:S02]  /*5470*/  FFMA.FTZ R2, R252, c[0x0][0x2d0], -R21 ;  /* 0x0000b400fc027a23 */ /* 0x008fc40000010815 */
[----:B------:R-:W-:-:S04]  /*5480*/  IMAD.MOV.U32 R252, RZ, RZ, R114 ;  /* 0x000000fffffc7224 */ /* 0x000fc800078e0072 */
[----:B------:R3:W1:Y:S02]  /*5490*/  MUFU.EX2 R21, R2 ;  /* 0x0000000200157308 */ /* 0x0006640000000800 */
[----:B---3--:R-:W-:Y:S01]  /*54a0*/  FFMA.FTZ R2, R247, c[0x0][0x2d0], -R20 ;  /* 0x0000b400f7027a23 */ /* 0x008fe20000010814 */
[----:B------:R-:W-:Y:S02]  /*54b0*/  MOV R247, R124 ;  /* 0x0000007c00f77202 */ /* 0x000fe40000000f00 */
[----:B-1----:R-:W-:-:S03]  /*54c0*/  F2FP.BF16.PACK_AB R131, R21, R22 ;  /* 0x000000161583723e */ /* 0x002fc600000010ff */
[----:B------:R1:W-:Y:S02]  /*54d0*/  MUFU.EX2 R12, R2 ;  /* 0x00000002000c7308 */ /* 0x0003e40000000800 */
[----:B-1----:R-:W-:Y:S02]  /*54e0*/  FFMA.FTZ R2, R246, c[0x0][0x2d0], -R20 ;  /* 0x0000b400f6027a23 */ /* 0x002fe40000010814 */
[----:B------:R-:W-:-:S04]  /*54f0*/  IMAD.MOV.U32 R246, RZ, RZ, R125 ;  /* 0x000000fffff67224 */ /* 0x000fc800078e007d */
[----:B------:R1:W3:Y:S02]  /*5500*/  MUFU.EX2 R15, R2 ;  /* 0x00000002000f7308 */ /* 0x0002e40000000800 */
[----:B-1----:R-:W-:Y:S01]  /*5510*/  FFMA.FTZ R2, R245, c[0x0][0x2d0], -R20 ;  /* 0x0000b400f5027a23 */ /* 0x002fe20000010814 */
[----:B---3--:R-:W-:Y:S01]  /*5520*/  F2FP.BF16.PACK_AB R124, R15, R12 ;  /* 0x0000000c0f7c723e */ /* 0x008fe200000010ff */
[----:B------:R-:W-:-:S04]  /*5530*/  IMAD.MOV.U32 R245, RZ, RZ, R126 ;  /* 0x000000fffff57224 */ /* 0x000fc800078e007e */
[----:B------:R1:W-:Y:S02]  /*5540*/  MUFU.EX2 R17, R2 ;  /* 0x0000000200117308 */ /* 0x0003e40000000800 */
[----:B-1----:R-:W-:Y:S01]  /*5550*/  FFMA.FTZ R2, R244, c[0x0][0x2d0], -R20 ;  /* 0x0000b400f4027a23 */ /* 0x002fe20000010814 */
[----:B------:R-:W-:Y:S01]  /*5560*/  MOV R244, R128 ;  /* 0x0000008000f47202 */ /* 0x000fe20000000f00 */
[----:B------:R-:W-:Y:S01]  /*5570*/  FADD.FTZ R20, R223, R6 ;  /* 0x00000006df147221 */ /* 0x000fe20000010000 */
[----:B------:R-:W-:-:S03]  /*5580*/  F2FP.BF16.PACK_AB R128, R24, R23 ;  /* 0x000000171880723e */ /* 0x000fc600000010ff */
[----:B------:R1:W3:Y:S01]  /*5590*/  MUFU.EX2 R19, R2 ;  /* 0x0000000200137308 */ /* 0x0002e20000000800 */
[----:B------:R-:W-:Y:S02]  /*55a0*/  IMAD.MOV.U32 R223, RZ, RZ, R127 ;  /* 0x000000ffffdf7224 */ /* 0x000fe400078e007f */
[--C-:B-1----:R-:W-:Y:S01]  /*55b0*/  FFMA.FTZ R2, R222, c[0x0][0x2d0], -R0.reuse ;  /* 0x0000b400de027a23 */ /* 0x102fe20000010800 */
[----:B---3--:R-:W-:Y:S01]  /*55c0*/  F2FP.BF16.PACK_AB R126, R19, R17 ;  /* 0x00000011137e723e */ /* 0x008fe200000010ff */
[----:B------:R-:W-:Y:S01]  /*55d0*/  IMAD.MOV.U32 R222, RZ, RZ, R129 ;  /* 0x000000ffffde7224 */ /* 0x000fe200078e0081 */
[----:B------:R-:W-:Y:S02]  /*55e0*/  F2FP.BF16.PACK_AB R129, R18, R16 ;  /* 0x000000101281723e */ /* 0x000fe400000010ff */
[----:B------:R1:W-:Y:S02]  /*55f0*/  MUFU.EX2 R10, R2 ;  /* 0x00000002000a7308 */ /* 0x0003e40000000800 */
[----:B-1----:R-:W-:-:S02]  /*5600*/  FFMA.FTZ R2, R221, c[0x0][0x2d0], -R0 ;  /* 0x0000b400dd027a23 */ /* 0x002fc40000010800 */
[----:B------:R-:W-:Y:S01]  /*5610*/  IMAD.MOV.U32 R221, RZ, RZ, R130 ;  /* 0x000000ffffdd7224 */ /* 0x000fe200078e0082 */
[----:B------:R-:W-:-:S03]  /*5620*/  F2FP.BF16.PACK_AB R130, R26, R25 ;  /* 0x000000191a82723e */ /* 0x000fc600000010ff */
[----:B------:R1:W3:Y:S04]  /*5630*/  MUFU.EX2 R11, R2 ;  /* 0x00000002000b7308 */ /* 0x0002e80000000800 */
[C---:B------:R-:W-:Y:S08]  /*5640*/  HMMA.16816.F32.BF16 R148, R128.reuse, R152, R148 ;  /* 0x000000988094723c */ /* 0x040ff00000041894 */
[----:B----4-:R-:W-:Y:S01]  /*5650*/  HMMA.16816.F32.BF16 R180, R128, R184, R180 ;  /* 0x000000b880b4723c */ /* 0x010fe200000418b4 */
[----:B-1----:R-:W-:Y:S01]  /*5660*/  FFMA.FTZ R2, R203, c[0x0][0x2d0], -R0 ;  /* 0x0000b400cb027a23 */ /* 0x002fe20000010800 */
[----:B---3--:R-:W-:Y:S01]  /*5670*/  F2FP.BF16.PACK_AB R125, R11, R10 ;  /* 0x0000000a0b7d723e */ /* 0x008fe200000010ff */
[----:B------:R-:W-:-:S02]  /*5680*/  FADD.FTZ R0, R169, R168 ;  /* 0x000000a8a9007221 */ /* 0x000fc40000010000 */
[----:B------:R-:W1:Y:S01]  /*5690*/  MUFU.EX2 R14, R2 ;  /* 0x00000002000e7308 */ /* 0x000e620000000800 */
[----:B------:R-:W3:Y:S01]  /*56a0*/  LDSM.16.MT88.4 R168, [R226+0x1900] ;  /* 0x00190000e2a8783b */ /* 0x000ee20000004200 */
[----:B------:R-:W-:Y:S01]  /*56b0*/  FADD.FTZ R8, R113, R0 ;  /* 0x0000000071087221 */ /* 0x000fe20000010000 */
[----:B------:R-:W-:Y:S01]  /*56c0*/  MOV R0, R98 ;  /* 0x0000006200007202 */ /* 0x000fe20000000f00 */
[----:B------:R-:W-:Y:S04]  /*56d0*/  HMMA.16816.F32.BF16 R68, R128, R80, R68 ;  /* 0x000000508044723c */ /* 0x000fe80000041844 */
[----:B------:R-:W-:Y:S01]  /*56e0*/  FADD.FTZ R0, R0, R9 ;  /* 0x0000000900007221 */ /* 0x000fe20000010000 */
[----:B-1----:R-:W-:Y:S01]  /*56f0*/  F2FP.BF16.PACK_AB R127, R14, R13 ;  /* 0x0000000d0e7f723e */ /* 0x002fe200000010ff */
[----:B------:R-:W-:-:S02]  /*5700*/  FADD.FTZ R2, R200, R5 ;  /* 0x00000005c8027221 */ /* 0x000fc40000010000 */
[----:B------:R-:W-:Y:S04]  /*5710*/  LDSM.16.MT88.4 R200, [R227+0x1900] ;  /* 0x00190000e3c8783b */ /* 0x000fe80000004200 */
[C---:B------:R-:W-:Y:S08]  /*5720*/  HMMA.16816.F32.BF16 R144, R124.reuse, R152, R144 ;  /* 0x000000987c90723c */ /* 0x040ff00000041890 */
[-C--:B------:R-:W-:Y:S08]  /*5730*/  HMMA.16816.F32.BF16 R156, R124, R154.reuse, R156 ;  /* 0x0000009a7c9c723c */ /* 0x080ff0000004189c */
[C---:B------:R-:W-:Y:S07]  /*5740*/  HMMA.16816.F32.BF16 R152, R128.reuse, R154, R28 ;  /* 0x0000009a8098723c */ /* 0x040fee000004181c */
[----:B------:R-:W-:Y:S01]  /*5750*/  MOV R30, R7 ;  /* 0x00000007001e7202 */ /* 0x000fe20000000f00 */
[----:B---3--:R-:W-:Y:S01]  /*5760*/  HMMA.16816.F32.BF16 R164, R128, R168, R164 ;  /* 0x000000a880a4723c */ /* 0x008fe200000418a4 */
[----:B------:R-:W1:Y:S01]  /*5770*/  LDSM.16.MT88.4 R4, [R227+0x3900] ;  /* 0x00390000e304783b */ /* 0x000e620000004200 */
[----:B------:R-:W-:-:S02]  /*5780*/  IMAD.MOV.U32 R31, RZ, RZ, R115 ;  /* 0x000000ffff1f7224 */ /* 0x000fc400078e0073 */
[----:B------:R-:W-:Y:S01]  /*5790*/  IMAD.MOV.U32 R28, RZ, RZ, R97 ;  /* 0x000000ffff1c7224 */ /* 0x000fe200078e0061 */
[----:B------:R-:W-:Y:S01]  /*57a0*/  LDSM.16.MT88.4 R112, [R228+0x3900] ;  /* 0x00390000e470783b */ /* 0x000fe20000004200 */
[----:B------:R-:W-:Y:S02]  /*57b0*/  IMAD.MOV.U32 R29, RZ, RZ, R96 ;  /* 0x000000ffff1d7224 */ /* 0x000fe400078e0060 */
[----:B------:R-:W-:Y:S01]  /*57c0*/  HMMA.16816.F32.BF16 R160, R124, R168, R160 ;  /* 0x000000a87ca0723c */ /* 0x000fe200000418a0 */
[----:B------:R-:W-:Y:S02]  /*57d0*/  FADD.FTZ R0, R30, R0 ;  /* 0x000000001e007221 */ /* 0x000fe40000010000 */
[----:B------:R-:W-:-:S05]  /*57e0*/  FADD.FTZ R2, R29, R2 ;  /* 0x000000021d027221 */ /* 0x000fca0000010000 */
[-C--:B------:R-:W-:Y:S08]  /*57f0*/  HMMA.16816.F32.BF16 R172, R124, R170.reuse, R172 ;  /* 0x000000aa7cac723c */ /* 0x080ff000000418ac */
[----:B------:R-:W-:Y:S07]  /*5800*/  HMMA.16816.F32.BF16 R168, R128, R170, R32 ;  /* 0x000000aa80a8723c */ /* 0x000fee0000041820 */
[----:B------:R-:W-:Y:S01]  /*5810*/  IMAD.MOV.U32 R35, RZ, RZ, R99 ;  /* 0x000000ffff237224 */ /* 0x000fe200078e0063 */
[----:B------:R-:W-:Y:S01]  /*5820*/  HMMA.16816.F32.BF16 R176, R124, R184, R176 ;  /* 0x000000b87cb0723c */ /* 0x000fe200000418b0 */
[----:B------:R-:W3:Y:S02]  /*5830*/  LDSM.16.MT88.4 R96, [R226+0x3900] ;  /* 0x00390000e260783b */ /* 0x000ee40000004200 */
[----:B------:R-:W-:-:S04]  /*5840*/  FADD.FTZ R8, R35, R8 ;  /* 0x0000000823087221 */ /* 0x000fc80000010000 */
[----:B------:R-:W-:Y:S01]  /*5850*/  FADD.FTZ R9, R31, R8 ;  /* 0x000000081f097221 */ /* 0x000fe20000010000 */
[C---:B------:R-:W-:Y:S08]  /*5860*/  HMMA.16816.F32.BF16 R188, R124.reuse, R186, R188 ;  /* 0x000000ba7cbc723c */ /* 0x040ff000000418bc */
[-C--:B-1----:R-:W-:Y:S08]  /*5870*/  HMMA.16816.F32.BF16 R120, R124, R4.reuse, R120 ;  /* 0x000000047c78723c */ /* 0x082ff00000041878 */
[C---:B------:R-:W-:Y:S07]  /*5880*/  HMMA.16816.F32.BF16 R116, R128.reuse, R4, R116 ;  /* 0x000000048074723c */ /* 0x040fee0000041874 */
        /* <DEDUP_REMOVED lines=26> */
[C---:B---3--:R-:W-:Y:S01]  /*5a30*/  HMMA.16816.F32.BF16 R88, R124.reuse, R96, R40 ;  /* 0x000000607c58723c */ /* 0x048fe20000041828 */
        /* <DEDUP_REMOVED lines=24> */
[C---:B------:R-:W-:Y:S01]  /*5bc0*/  HMMA.16816.F32.BF16 R84, R128.reuse, R96, R84 ;  /* 0x000000608054723c */ /* 0x040fe20000041854 */
[----:B------:R-:W-:Y:S02]  /*5bd0*/  FADD.FTZ R0, R26, R0 ;  /* 0x000000001a007221 */ /* 0x000fe40000010000 */
[----:B------:R-:W-:Y:S02]  /*5be0*/  FADD.FTZ R2, R22, R2 ;  /* 0x0000000216027221 */ /* 0x000fe40000010000 */
[----:B------:R-:W-:Y:S01]  /*5bf0*/  FADD.FTZ R5, R13, R5 ;  /* 0x000000050d057221 */ /* 0x000fe20000010000 */
[----:B------:R1:W-:Y:S01]  /*5c00*/  STL [R1], R0 ;  /* 0x0000000001007387 */ /* 0x0003e20000100800 */
[----:B------:R-:W-:Y:S01]  /*5c10*/  FADD.FTZ R4, R17, R4 ;  /* 0x0000000411047221 */ /* 0x000fe20000010000 */
[C---:B------:R-:W-:Y:S08]  /*5c20*/  HMMA.16816.F32.BF16 R100, R128.reuse, R112, R100 ;  /* 0x000000708064723c */ /* 0x040ff00000041864 */
[C---:B------:R-:W-:Y:S08]  /*5c30*/  HMMA.16816.F32.BF16 R200, R128.reuse, R202, R212 ;  /* 0x000000ca80c8723c */ /* 0x040ff000000418d4 */
[----:B------:R-:W-:Y:S01]  /*5c40*/  HMMA.16816.F32.BF16 R80, R128, R82, R208 ;  /* 0x000000528050723c */ /* 0x000fe200000418d0 */
[----:B-1----:R-:W-:-:S07]  /*5c50*/  FADD.FTZ R0, R14, R5 ;  /* 0x000000050e007221 */ /* 0x002fce0000010000 */
[C---:B------:R-:W-:Y:S08]  /*5c60*/  HMMA.16816.F32.BF16 R96, R128.reuse, R98, R140 ;  /* 0x000000628060723c */ /* 0x040ff0000004188c */
[----:B------:R-:W-:Y:S08]  /*5c70*/  HMMA.16816.F32.BF16 R112, R128, R114, R36 ;  /* 0x000000728070723c */ /* 0x000ff00000041824 */
[-C--:B------:R-:W-:Y:S08]  /*5c80*/  HMMA.16816.F32.BF16 R124, R124, R6.reuse, R48 ;  /* 0x000000067c7c723c */ /* 0x080ff00000041830 */
[----:B------:R-:W-:Y:S07]  /*5c90*/  HMMA.16816.F32.BF16 R128, R128, R6, R44 ;  /* 0x000000068080723c */ /* 0x000fee000004182c */
[----:B------:R-:W-:-:S02]  /*5ca0*/  FADD.FTZ R6, R21, R2 ;  /* 0x0000000215067221 */ /* 0x000fc40000010000 */
[----:B------:R-:W-:-:S03]  /*5cb0*/  FADD.FTZ R2, R19, R4 ;  /* 0x0000000413027221 */ /* 0x000fc60000010000 */
[----:B------:R2:W-:Y:S04]  /*5cc0*/  STL [R1+0x8], R6 ;  /* 0x0000080601007387 */ /* 0x0005e80000100800 */
[----:B------:R2:W-:Y:S04]  /*5cd0*/  STL [R1+0xc], R0 ;  /* 0x00000c0001007387 */ /* 0x0005e80000100800 */
[----:B------:R2:W-:Y:S01]  /*5ce0*/  STL [R1+0x4], R2 ;  /* 0x0000040201007387 */ /* 0x0005e20000100800 */
[----:B------:R-:W-:Y:S05]  /*5cf0*/  @!P1 BRA `(.L_x_645) ;  /* 0x0000501000009947 */ /* 0x000fea0003800000 */
[----:B------:R-:W3:Y:S04]  /*5d00*/  LDL.64 R244, [R1+0x38] ;  /* 0x0000380001f47983 */ /* 0x000ee80000100a00 */
[----:B------:R-:W4:Y:S04]  /*5d10*/  LDL.64 R246, [R1+0x40] ;  /* 0x0000400001f67983 */ /* 0x000f280000100a00 */
[----:B--2---:R-:W2:Y:S04]  /*5d20*/  LDL R249, [R1+0x48] ;  /* 0x0000480001f97983 */ /* 0x004ea80000100800 */
[----:B------:R-:W2:Y:S04]  /*5d30*/  LDL.64 R250, [R1+0x30] ;  /* 0x0000300001fa7983 */ /* 0x000ea80000100a00 */
[----:B------:R-:W2:Y:S01]  /*5d40*/  LDL R248, [R1+0x4c] ;  /* 0x00004c0001f87983 */ /* 0x000ea20000100800 */
[----:B------:R-:W-:Y:S01]  /*5d50*/  UIADD3 UR12, UP0, UR16, 0x80, URZ ;  /* 0x00000080100c7890 */ /* 0x000fe2000ff1e03f */
[----:B------:R-:W-:Y:S01]  /*5d60*/  IMAD.MOV.U32 R133, RZ, RZ, R135 ;  /* 0x000000ffff857224 */ /* 0x000fe200078e0087 */
[----:B------:R-:W-:Y:S01]  /*5d70*/  MOV R132, R136 ;  /* 0x0000008800847202 */ /* 0x000fe20000000f00 */
        /* <DEDUP_REMOVED lines=9> */
[----:B---3--:R-:W-:-:S02]  /*5e10*/  IADD3 R2, P2, R244, 0x40, RZ ;  /* 0x00000040f4027810 */ /* 0x008fc40007f5e0ff */
[----:B----4-:R-:W-:-:S03]  /*5e20*/  IADD3 R0, P1, R246, 0x40, RZ ;  /* 0x00000040f6007810 */ /* 0x010fc60007f3e0ff */
[----:B------:R2:W-:Y:S04]  /*5e30*/  STL [R1+0x2c], R2 ;  /* 0x00002c0201007387 */ /* 0x0005e80000100800 */
[----:B------:R1:W-:Y:S01]  /*5e40*/  STL [R1+0x24], R0 ;  /* 0x0000240001007387 */ /* 0x0003e20000100800 */
[----:B--2---:R-:W-:Y:S01]  /*5e50*/  IADD3.X R2, RZ, R249, RZ, P2, !PT ;  /* 0x000000f9ff027210 */ /* 0x004fe200017fe4ff */
[----:B-1----:R-:W-:-:S04]  /*5e60*/  IMAD.X R0, RZ, RZ, R251, P1 ;  /* 0x000000ffff007224 */ /* 0x002fc800008e06fb */
[----:B------:R1:W-:Y:S04]  /*5e70*/  STL [R1+0x28], R2 ;  /* 0x0000280201007387 */ /* 0x0003e80000100800 */
[----:B------:R1:W-:Y:S01]  /*5e80*/  STL [R1+0x20], R0 ;  /* 0x0000200001007387 */ /* 0x0003e20000100800 */
[----:B------:R-:W-:-:S03]  /*5e90*/  IMAD.SHL.U32 R244, R248, 0x2, RZ ;  /* 0x00000002f8f47824 */ /* 0x000fc600078e00ff */
.L_x_646:
[----:B------:R-:W-:Y:S04]  /*5ea0*/  DEPBAR.LE SB0, 0x0 ;  /* 0x000080000000791a */ /* 0x000fe80000000000 */
[----:B------:R-:W-:Y:S01]  /*5eb0*/  BAR.SYNC.DEFER_BLOCKING 0x0 ;  /* 0x0000000000007b1d */ /* 0x000fe20000010000 */
[----:B------:R-:W-:Y:S02]  /*5ec0*/  USHF.R.S32.HI UR8, URZ, 0x1f, UR18 ;  /* 0x0000001f3f087899 */ /* 0x000fe40008011412 */
[----:B------:R-:W-:Y:S02]  /*5ed0*/  UIMAD.WIDE.U32 UR24, UR18, UR6, URZ ;  /* 0x00000006121872a5 */ /* 0x000fe4000f8e003f */
[----:B------:R-:W-:Y:S02]  /*5ee0*/  UIMAD UR8, UR8, UR6, URZ ;  /* 0x00000006080872a4 */ /* 0x000fe4000f8e023f */
[----:B------:R-:W-:Y:S02]  /*5ef0*/  USHF.L.U32 UR9, UR24, 0x6, URZ ;  /* 0x0000000618097899 */ /* 0x000fe4000800063f */
[----:B------:R-:W-:Y:S02]  /*5f00*/  UIMAD UR8, UR18, UR7, UR8 ;  /* 0x00000007120872a4 */ /* 0x000fe4000f8e0208 */
[----:B------:R-:W-:Y:S02]  /*5f10*/  UISETP.GT.AND UP1, UPT, UR18, URZ, UPT ;  /* 0x0000003f1200728c */ /* 0x000fe4000bf24270 */
[----:B------:R-:W-:Y:S02]  /*5f20*/  UIADD3 UR8, UR25, UR8, URZ ;  /* 0x0000000819087290 */ /* 0x000fe4000fffe03f */
[----:B------:R-:W-:Y:S02]  /*5f30*/  UIADD3 UR18, UR18, -0x1, URZ ;  /* 0xffffffff12127890 */ /* 0x000fe4000fffe03f */
[----:B------:R-:W-:Y:S05]  /*5f40*/  USHF.L.U64.HI UR8, UR24, 0x6, UR8 ;  /* 0x0000000618087899 */ /* 0x000fea0008010208 */
[----:B------:R-:W-:Y:S01]  /*5f50*/  @UP1 USHF.L.U32 UR10, UR4, 0x5, URZ ;  /* 0x00000005040a1899 */ /* 0x000fe2000800063f */
[----:B-----5:R-:W-:Y:S01]  /*5f60*/  LDSM.16.M88.4 R64, [R231+0x8100] ;  /* 0x00810000e740783b */ /* 0x020fe20000000200 */
[----:B------:R-:W-:Y:S02]  /*5f70*/  @UP1 USHF.L.U64.HI UR17, UR4, UR13, UR5 ;  /* 0x0000000d04111299 */ /* 0x000fe40008010205 */
[----:B------:R-:W-:Y:S05]  /*5f80*/  @UP1 UIMAD.WIDE.U32 UR24, UR18, UR4, URZ ;  /* 0x00000004121812a5 */ /* 0x000fea000f8e003f */
[----:B------:R-:W2:Y:S08]  /*5f90*/  LDSM.16.M88.4 R16, [R224+0x4100] ;  /* 0x00410000e010783b */ /* 0x000eb00000000200 */
[----:B------:R-:W3:Y:S08]  /*5fa0*/  LDSM.16.M88.4 R60, [R231+0xa100] ;  /* 0x00a10000e73c783b */ /* 0x000ef00000000200 */
[----:B------:R-:W3:Y:S08]  /*5fb0*/  LDSM.16.M88.4 R32, [R224+0x4900] ;  /* 0x00490000e020783b */ /* 0x000ef00000000200 */
[----:B-1----:R-:W4:Y:S06]  /*5fc0*/  LDL.64 R2, [R1+0x38] ;  /* 0x0000380001027983 */ /* 0x002f2c0000100a00 */
[----:B------:R-:W1:Y:S08]  /*5fd0*/  LDSM.16.M88.4 R48, [R224+0x5100] ;  /* 0x00510000e030783b */ /* 0x000e700000000200 */
[----:B------:R-:W4:Y:S01]  /*5fe0*/  LDL R134, [R1+0x48] ;  /* 0x0000480001867983 */ /* 0x000f220000100800 */
[-C--:B--2---:R-:W-:Y:S03]  /*5ff0*/  HMMA.16816.F32.BF16 R4, R64, R16.reuse, RZ ;  /* 0x000000104004723c */ /* 0x084fe600000418ff */
[----:B------:R-:W2:Y:S05]  /*6000*/  LDSM.16.M88.4 R140, [R224+0x5900] ;  /* 0x00590000e08c783b */ /* 0x000eaa0000000200 */
[C---:B---3--:R-:W-:Y:S03]  /*6010*/  HMMA.16816.F32.BF16 R8, R60.reuse, R16, RZ ;  /* 0x000000103c08723c */ /* 0x048fe600000418ff */
[----:B------:R-:W3:Y:S04]  /*6020*/  LDL R0, [R1+0x2c] ;  /* 0x00002c0001007983 */ /* 0x000ee80000100800 */
[----:B------:R-:W-:Y:S01]  /*6030*/  LDSM.16.M88.4 R208, [R233+0x8100] ;  /* 0x00810000e9d0783b */ /* 0x000fe20000000200 */
[-C--:B------:R-:W-:Y:S07]  /*6040*/  HMMA.16816.F32.BF16 R12, R60, R18.reuse, RZ ;  /* 0x000000123c0c723c */ /* 0x080fee00000418ff */
[----:B------:R-:W3:Y:S01]  /*6050*/  LDL R135, [R1+0x28] ;  /* 0x0000280001877983 */ /* 0x000ee20000100800 */
[C---:B------:R-:W-:Y:S03]  /*6060*/  HMMA.16816.F32.BF16 R16, R64.reuse, R18, RZ ;  /* 0x000000124010723c */ /* 0x040fe600000418ff */
[----:B------:R-:W2:Y:S05]  /*6070*/  LDSM.16.M88.4 R212, [R235] ;  /* 0x00000000ebd4783b */ /* 0x000eaa0000000200 */
[-C--:B------:R-:W-:Y:S03]  /*6080*/  HMMA.16816.F32.BF16 R20, R64, R32.reuse, RZ ;  /* 0x000000204014723c */ /* 0x080fe600000418ff */
[----:B------:R-:W-:Y:S04]  /*6090*/  STL [R1+0x6c], R128 ;  /* 0x00006c8001007387 */ /* 0x000fe80000100800 */
[----:B------:R-:W-:Y:S01]  /*60a0*/  STL [R1+0x68], R129 ;  /* 0x0000688101007387 */ /* 0x000fe20000100800 */
[C---:B------:R-:W-:Y:S03]  /*60b0*/  HMMA.16816.F32.BF16 R24, R60.reuse, R32, RZ ;  /* 0x000000203c18723c */ /* 0x040fe600000418ff */
[----:B------:R-:W-:Y:S04]  /*60c0*/  STL [R1+0x64], R130 ;  /* 0x0000648201007387 */ /* 0x000fe80000100800 */
[----:B------:R-:W-:Y:S01]  /*60d0*/  STL [R1+0x60], R131 ;  /* 0x0000608301007387 */ /* 0x000fe20000100800 */
[-C--:B------:R-:W-:Y:S03]  /*60e0*/  HMMA.16816.F32.BF16 R28, R60, R34.reuse, RZ ;  /* 0x000000223c1c723c */ /* 0x080fe600000418ff */
[----:B------:R-:W-:Y:S04]  /*60f0*/  STL [R1+0x5c], R235 ;  /* 0x00005ceb01007387 */ /* 0x000fe80000100800 */
[----:B------:R-:W-:Y:S01]  /*6100*/  STL [R1+0x70], R243 ;  /* 0x000070f301007387 */ /* 0x000fe20000100800 */
[C---:B------:R-:W-:Y:S03]  /*6110*/  HMMA.16816.F32.BF16 R32, R64.reuse, R34, RZ ;  /* 0x000000224020723c */ /* 0x040fe600000418ff */
[----:B------:R-:W-:Y:S04]  /*6120*/  STL [R1+0x74], R242 ;  /* 0x000074f201007387 */ /* 0x000fe80000100800 */
[----:B------:R-:W-:Y:S01]  /*6130*/  STL [R1+0x78], R241 ;  /* 0x000078f101007387 */ /* 0x000fe20000100800 */
[-C--:B-1----:R-:W-:Y:S08]  /*6140*/  HMMA.16816.F32.BF16 R36, R64, R48.reuse, RZ ;  /* 0x000000304024723c */ /* 0x082ff000000418ff */
[C---:B------:R-:W-:Y:S08]  /*6150*/  HMMA.16816.F32.BF16 R40, R60.reuse, R48, RZ ;  /* 0x000000303c28723c */ /* 0x040ff000000418ff */
[-C--:B------:R-:W-:Y:S08]  /*6160*/  HMMA.16816.F32.BF16 R44, R60, R50.reuse, RZ ;  /* 0x000000323c2c723c */ /* 0x080ff000000418ff */
[C---:B------:R-:W-:Y:S08]  /*6170*/  HMMA.16816.F32.BF16 R48, R64.reuse, R50, RZ ;  /* 0x000000324030723c */ /* 0x040ff000000418ff */
[-C--:B--2---:R-:W-:Y:S08]  /*6180*/  HMMA.16816.F32.BF16 R52, R64, R140.reuse, RZ ;  /* 0x0000008c4034723c */ /* 0x084ff000000418ff */
[C---:B------:R-:W-:Y:S08]  /*6190*/  HMMA.16816.F32.BF16 R56, R60.reuse, R140, RZ ;  /* 0x0000008c3c38723c */ /* 0x040ff000000418ff */
[-C--:B------:R-:W-:Y:S08]  /*61a0*/  HMMA.16816.F32.BF16 R60, R60, R142.reuse, RZ ;  /* 0x0000008e3c3c723c */ /* 0x080ff000000418ff */
[----:B------:R-:W-:Y:S01]  /*61b0*/  HMMA.16816.F32.BF16 R64, R64, R142, RZ ;  /* 0x0000008e4040723c */ /* 0x000fe200000418ff */
[----:B------:R-:W1:Y:S07]  /*61c0*/  LDSM.16.M88.4 R140, [R233+0xa100] ;  /* 0x00a10000e98c783b */ /* 0x000e6e0000000200 */
[-C--:B------:R-:W-:Y:S08]  /*61d0*/  HMMA.16816.F32.BF16 R4, R208, R212.reuse, R4 ;  /* 0x000000d4d004723c */ /* 0x080ff00000041804 */
[C---:B-1----:R-:W-:Y:S08]  /*61e0*/  HMMA.16816.F32.BF16 R8, R140.reuse, R212, R8 ;  /* 0x000000d48c08723c */ /* 0x042ff00000041808 */
[-C--:B------:R-:W-:Y:S08]  /*61f0*/  HMMA.16816.F32.BF16 R12, R140, R214.reuse, R12 ;  /* 0x000000d68c0c723c */ /* 0x080ff0000004180c */
[C---:B------:R-:W-:Y:S01]  /*6200*/  HMMA.16816.F32.BF16 R16, R208.reuse, R214, R16 ;  /* 0x000000d6d010723c */ /* 0x040fe20000041810 */
[----:B------:R-:W1:Y:S07]  /*6210*/  LDSM.16.M88.4 R212, [R243] ;  /* 0x00000000f3d4783b */ /* 0x000e6e0000000200 */
[-C--:B-1----:R-:W-:Y:S08]  /*6220*/  HMMA.16816.F32.BF16 R20, R208, R212.reuse, R20 ;  /* 0x000000d4d014723c */ /* 0x082ff00000041814 */
[C---:B------:R-:W-:Y:S08]  /*6230*/  HMMA.16816.F32.BF16 R24, R140.reuse, R212, R24 ;  /* 0x000000d48c18723c */ /* 0x040ff00000041818 */
[-C--:B------:R-:W-:Y:S08]  /*6240*/  HMMA.16816.F32.BF16 R28, R140, R214.reuse, R28 ;  /* 0x000000d68c1c723c */ /* 0x080ff0000004181c */
[C---:B------:R-:W-:Y:S01]  /*6250*/  HMMA.16816.F32.BF16 R32, R208.reuse, R214, R32 ;  /* 0x000000d6d020723c */ /* 0x040fe20000041820 */
[----:B------:R-:W1:Y:S07]  /*6260*/  LDSM.16.M88.4 R212, [R242] ;  /* 0x00000000f2d4783b */ /* 0x000e6e0000000200 */
[-C--:B-1----:R-:W-:Y:S04]  /*6270*/  HMMA.16816.F32.BF16 R36, R208, R212.reuse, R36 ;  /* 0x000000d4d024723c */ /* 0x082fe80000041824 */
[----:B----4-:R-:W-:Y:S04]  /*6280*/  IADD3 R3, P2, R2, UR9, RZ ;  /* 0x0000000902037c10 */ /* 0x010fe8000ff5e0ff */
[C---:B------:R-:W-:Y:S01]  /*6290*/  LEA R2, P1, R3.reuse, c[0x0][0x1f8], 0x1 ;  /* 0x00007e0003027a11 */ /* 0x040fe200078208ff */
[C---:B------:R-:W-:Y:S04]  /*62a0*/  HMMA.16816.F32.BF16 R40, R140.reuse, R212, R40 ;  /* 0x000000d48c28723c */ /* 0x040fe80000041828 */
[----:B------:R-:W-:Y:S04]  /*62b0*/  IADD3.X R134, R134, UR8, RZ, P2, !PT ;  /* 0x0000000886867c10 */ /* 0x000fe800097fe4ff */
[-C--:B------:R-:W-:Y:S04]  /*62c0*/  HMMA.16816.F32.BF16 R44, R140, R214.reuse, R44 ;  /* 0x000000d68c2c723c */ /* 0x080fe8000004182c */
[----:B------:R-:W-:Y:S04]  /*62d0*/  LEA.HI.X R3, R3, c[0x0][0x1fc], R134, 0x1, P1 ;  /* 0x00007f0003037a11 */ /* 0x000fe800008f0c86 */
[C---:B------:R-:W-:Y:S01]  /*62e0*/  HMMA.16816.F32.BF16 R48, R208.reuse, R214, R48 ;  /* 0x000000d6d030723c */ /* 0x040fe20000041830 */
[----:B------:R-:W1:Y:S03]  /*62f0*/  LDSM.16.M88.4 R212, [R241] ;  /* 0x00000000f1d4783b */ /* 0x000e660000000200 */
[----:B---3--:R-:W-:Y:S01]  /*6300*/  IADD3 R0, P2, R0, UR9, RZ ;  /* 0x0000000900007c10 */ /* 0x008fe2000ff5e0ff */
[----:B------:R-:W-:Y:S04]  /*6310*/  @UP1 USHF.L.U32 UR9, UR24, 0x6, URZ ;  /* 0x0000000618091899 */ /* 0x000fe8000800063f */
[----:B------:R-:W-:Y:S01]  /*6320*/  @!PT LDS RZ, [RZ] ;  /* 0x00000000fffff984 */ /* 0x000fe20000000800 */
[----:B------:R-:W-:Y:S01]  /*6330*/  @!PT LDS RZ, [RZ] ;  /* 0x00000000fffff984 */ /* 0x000fe20000000800 */
[----:B------:R-:W-:Y:S01]  /*6340*/  @!PT LDS RZ, [RZ] ;  /* 0x00000000fffff984 */ /* 0x000fe20000000800 */
[----:B------:R2:W-:Y:S03]  /*6350*/  LDGSTS.E.BYPASS.LTC128B.128 [R244+0x100], [R2.64], !P3 ;  /* 0x0010000002f47fae */ /* 0x0005e6000d901d56 */
[----:B------:R-:W-:Y:S01]  /*6360*/  IADD3.X R134, R135, UR8, RZ, P2, !PT ;  /* 0x0000000887867c10 */ /* 0x000fe200097fe4ff */
[----:B------:R-:W-:Y:S04]  /*6370*/  @UP1 USHF.R.S32.HI UR8, URZ, 0x1f, UR18 ;  /* 0x0000001f3f081899 */ /* 0x000fe80008011412 */
[----:B------:R-:W-:Y:S04]  /*6380*/  @UP1 UIMAD UR8, UR8, UR4, URZ ;  /* 0x00000004080812a4 */ /* 0x000fe8000f8e023f */
[----:B------:R-:W-:Y:S04]  /*6390*/  @UP1 UIMAD UR8, UR18, UR5, UR8 ;  /* 0x00000005120812a4 */ /* 0x000fe8000f8e0208 */
[----:B------:R-:W-:Y:S04]  /*63a0*/  @UP1 UIADD3 UR8, UR25, UR8, URZ ;  /* 0x0000000819081290 */ /* 0x000fe8000fffe03f */
[----:B------:R-:W-:Y:S01]  /*63b0*/  @UP1 USHF.L.U64.HI UR8, UR24, 0x6, UR8 ;  /* 0x0000000618081899 */ /* 0x000fe20008010208 */
[----:B--2---:R-:W-:Y:S04]  /*63c0*/  IADD3 R2, P2, R2, UR16, RZ ;  /* 0x0000001002027c10 */ /* 0x004fe8000ff5e0ff */
[----:B------:R-:W-:Y:S01]  /*63d0*/  IADD3.X R3, R3, UR15, RZ, P2, !PT ;  /* 0x0000000f03037c10 */ /* 0x000fe200097fe4ff */
[-C--:B-1----:R-:W-:Y:S08]  /*63e0*/  HMMA.16816.F32.BF16 R52, R208, R212.reuse, R52 ;  /* 0x000000d4d034723c */ /* 0x082ff00000041834 */
[C---:B------:R-:W-:Y:S08]  /*63f0*/  HMMA.16816.F32.BF16 R56, R140.reuse, R212, R56 ;  /* 0x000000d48c38723c */ /* 0x040ff00000041838 */
[-C--:B------:R-:W-:Y:S07]  /*6400*/  HMMA.16816.F32.BF16 R60, R140, R214.reuse, R60 ;  /* 0x000000d68c3c723c */ /* 0x080fee000004183c */
[C---:B------:R-:W-:Y:S01]  /*6410*/  LEA R140, P1, R0.reuse, c[0x0][0x1f8], 0x1 ;  /* 0x00007e00008c7a11 */ /* 0x040fe200078208ff */
[----:B------:R-:W-:Y:S04]  /*6420*/  HMMA.16816.F32.BF16 R64, R208, R214, R64 ;  /* 0x000000d6d040723c */ /* 0x000fe80000041840 */
[----:B------:R-:W-:Y:S02]  /*6430*/  LEA.HI.X R141, R0, c[0x0][0x1fc], R134, 0x1, P1 ;  /* 0x00007f00008d7a11 */ /* 0x000fe400008f0c86 */
[C---:B------:R-:W-:Y:S02]  /*6440*/  IADD3 R134, P1, R2.reuse, UR16, RZ ;  /* 0x0000001002867c10 */ /* 0x040fe4000ff3e0ff */
[----:B------:R-:W-:Y:S01]  /*6450*/  IADD3 R142, P4, R2, UR12, RZ ;  /* 0x0000000c028e7c10 */ /* 0x000fe2000ff9e0ff */
[----:B------:R1:W-:Y:S03]  /*6460*/  LDGSTS.E.BYPASS.LTC128B.128 [R244+0x2100], [R140.64], !P0 ;  /* 0x021000008cf47fae */ /* 0x0003e6000c101d56 */
[C---:B------:R-:W-:Y:S02]  /*6470*/  IADD3.X R135, R3.reuse, UR15, RZ, P1, !PT ;  /* 0x0000000f03877c10 */ /* 0x040fe40008ffe4ff */
[----:B------:R-:W-:Y:S03]  /*6480*/  IADD3.X R143, R3, UR11, RZ, P4, !PT ;  /* 0x0000000b038f7c10 */ /* 0x000fe6000a7fe4ff */
[----:B------:R2:W-:Y:S08]  /*6490*/  LDGSTS.E.BYPASS.LTC128B.128 [R244+0x900], [R2.64], !P3 ;  /* 0x0090000002f47fae */ /* 0x0005f0000d901d56 */
[----:B------:R2:W-:Y:S08]  /*64a0*/  LDGSTS.E.BYPASS.LTC128B.128 [R244+0x2900], [R2.64+0x80], !P0 ;  /* 0x0290008002f47fae */ /* 0x0005f0000c101d56 */
[----:B------:R3:W-:Y:S01]  /*64b0*/  LDGSTS.E.BYPASS.LTC128B.128 [R244+0x1100], [R134.64], !P3 ;  /* 0x0110000086f47fae */ /* 0x0007e2000d901d56 */
[C---:B-1----:R-:W-:Y:S04]  /*64c0*/  IADD3 R140, P2, R134.reuse, UR16, RZ ;  /* 0x00000010868c7c10 */ /* 0x042fe8000ff5e0ff */
[C---:B------:R-:W-:Y:S03]  /*64d0*/  IADD3.X R141, R135.reuse, UR15, RZ, P2, !PT ;  /* 0x0000000f878d7c10 */ /* 0x040fe600097fe4ff */
[----:B------:R1:W-:Y:S08]  /*64e0*/  LDGSTS.E.BYPASS.LTC128B.128 [R244+0x3100], [R142.64], !P0 ;  /* 0x031000008ef47fae */ /* 0x0003f0000c101d56 */
[----:B------:R1:W-:Y:S01]  /*64f0*/  LDGSTS.E.BYPASS.LTC128B.128 [R244+0x1900], [R140.64], !P3 ;  /* 0x019000008cf47fae */ /* 0x0003e2000d901d56 */
[----:B--2---:R-:W-:Y:S04]  /*6500*/  IADD3 R2, P1, R134, UR12, RZ ;  /* 0x0000000c86027c10 */ /* 0x004fe8000ff3e0ff */
[----:B------:R-:W-:Y:S02]  /*6510*/  IADD3.X R3, R135, UR11, RZ, P1, !PT ;  /* 0x0000000b87037c10 */ /* 0x000fe40008ffe4ff */
[----:B------:R-:W-:Y:S03]  /*6520*/  PLOP3.LUT P1, PT, PT, PT, UP1, 0x80, 0x0 ;  /* 0x000000000000781c */ /* 0x000fe60003f2f018 */
[----:B------:R2:W-:Y:S08]  /*6530*/  LDGSTS.E.BYPASS.LTC128B.128 [R244+0x3900], [R2.64], !P0 ;  /* 0x0390000002f47fae */ /* 0x0005f0000c101d56 */
[----:B------:R-:W-:Y:S08]  /*6540*/  LDSM.16.M88.4 R208, [R230+0x4100] ;  /* 0x00410000e6d0783b */ /* 0x000ff00000000200 */
[----:B-1----:R-:W1:Y:S08]  /*6550*/  LDSM.16.M88.4 R140, [R232+0x8100] ;  /* 0x00810000e88c783b */ /* 0x002e700000000200 */
[----:B------:R-:W4:Y:S08]  /*6560*/  LDSM.16.M88.4 R212, [R232+0xa100] ;  /* 0x00a10000e8d4783b */ /* 0x000f300000000200 */
[----:B------:R-:W0:Y:S01]  /*6570*/  LDGDEPBAR ;  /* 0x00000000000079af */ /* 0x000e220000000000 */
[-C--:B-1----:R-:W-:Y:S08]  /*6580*/  HMMA.16816.F32.BF16 R4, R140, R208.reuse, R4 ;  /* 0x000000d08c04723c */ /* 0x082ff00000041804 */
[C---:B----4-:R-:W-:Y:S08]  /*6590*/  HMMA.16816.F32.BF16 R8, R212.reuse, R208, R8 ;  /* 0x000000d0d408723c */ /* 0x050ff00000041808 */
[-C--:B------:R-:W-:Y:S08]  /*65a0*/  HMMA.16816.F32.BF16 R12, R212, R210.reuse, R12 ;  /* 0x000000d2d40c723c */ /* 0x080ff0000004180c */
[C---:B------:R-:W-:Y:S01]  /*65b0*/  HMMA.16816.F32.BF16 R16, R140.reuse, R210, R16 ;  /* 0x000000d28c10723c */ /* 0x040fe20000041810 */
[----:B------:R-:W1:Y:S07]  /*65c0*/  LDSM.16.M88.4 R208, [R230+0x4900] ;  /* 0x00490000e6d0783b */ /* 0x000e6e0000000200 */
[-C--:B-1----:R-:W-:Y:S08]  /*65d0*/  HMMA.16816.F32.BF16 R20, R140, R208.reuse, R20 ;  /* 0x000000d08c14723c */ /* 0x082ff00000041814 */
[C---:B------:R-:W-:Y:S08]  /*65e0*/  HMMA.16816.F32.BF16 R24, R212.reuse, R208, R24 ;  /* 0x000000d0d418723c */ /* 0x040ff00000041818 */
        /* <DEDUP_REMOVED lines=10> */
[-C--:B------:R-:W-:Y:S01]  /*6690*/  HMMA.16816.F32.BF16 R60, R212, R210.reuse, R60 ;  /* 0x000000d2d43c723c */ /* 0x080fe2000004183c */
[----:B------:R-:W-:Y:S07]  /*66a0*/  LDSM.16.M88.4 R212, [R234+0x8100] ;  /* 0x00810000ead4783b */ /* 0x000fee0000000200 */
[----:B------:R-:W-:Y:S01]  /*66b0*/  HMMA.16816.F32.BF16 R64, R140, R210, R64 ;  /* 0x000000d28c40723c */ /* 0x000fe20000041840 */
[----:B------:R-:W1:Y:S08]  /*66c0*/  LDSM.16.M88.4 R140, [R229] ;  /* 0x00000000e58c783b */ /* 0x000e700000000200 */
[----:B------:R-:W4:Y:S01]  /*66d0*/  LDSM.16.M88.4 R208, [R234+0xa100] ;  /* 0x00a10000ead0783b */ /* 0x000f220000000200 */
        /* <DEDUP_REMOVED lines=20> */
[----:B------:R-:W1:Y:S08]  /*6820*/  LDSM.16.M88.4 R140, [R224+0x6100] ;  /* 0x00610000e08c783b */ /* 0x000e700000000200 */
        /* <DEDUP_REMOVED lines=90> */
[----:B------:R-:W-:Y:S09]  /*6dd0*/  FMUL.FTZ R15, R15, c[0x0][0x320] ;  /* 0x0000c8000f0f7a20 */ /* 0x000ff20000410000 */
[----:B------:R1:W-:Y:S10]  /*6de0*/  MUFU.TANH R217, R7 ;  /* 0x0000000700d97308 */ /* 0x0003f40000002400 */
[----:B------:R4:W-:Y:S10]  /*6df0*/  MUFU.TANH R218, R8 ;  /* 0x0000000800da7308 */ /* 0x0009f40000002400 */
[----:B------:R2:W-:Y:S01]  /*6e00*/  MUFU.TANH R221, R10 ;  /* 0x0000000a00dd7308 */ /* 0x0005e20000002400 */
[----:B-1----:R-:W1:Y:S09]  /*6e10*/  LDSM.16.M88.4 R4, [R229+0x2800] ;  /* 0x00280000e504783b */ /* 0x002e720000000200 */
[----:B------:R-:W-:Y:S01]  /*6e20*/  MUFU.TANH R16, R16 ;  /* 0x0000001000107308 */ /* 0x000fe20000002400 */
[----:B----4-:R-:W4:Y:S09]  /*6e30*/  LDL R8, [R1+0x24] ;  /* 0x0000240001087983 */ /* 0x010f320000100800 */
[----:B------:R-:W-:Y:S01]  /*6e40*/  MUFU.TANH R17, R17 ;  /* 0x0000001100117308 */ /* 0x000fe20000002400 */
[----:B--2---:R-:W2:Y:S09]  /*6e50*/  LDL R10, [R1+0x20] ;  /* 0x00002000010a7983 */ /* 0x004eb20000100800 */
[----:B------:R-:W-:Y:S10]  /*6e60*/  MUFU.TANH R219, R9 ;  /* 0x0000000900db7308 */ /* 0x000ff40000002400 */
[----:B------:R-:W-:Y:S01]  /*6e70*/  MUFU.TANH R18, R18 ;  /* 0x0000001200127308 */ /* 0x000fe20000002400 */
[-C--:B-1----:R-:W-:Y:S09]  /*6e80*/  HMMA.16816.F32.BF16 R20, R212, R4.reuse, R20 ;  /* 0x00000004d414723c */ /* 0x082ff20000041814 */
[----:B------:R-:W-:Y:S01]  /*6e90*/  MUFU.TANH R19, R19 ;  /* 0x0000001300137308 */ /* 0x000fe20000002400 */
[C---:B------:R-:W-:Y:S09]  /*6ea0*/  HMMA.16816.F32.BF16 R24, R208.reuse, R4, R24 ;  /* 0x00000004d018723c */ /* 0x040ff20000041818 */
[----:B------:R-:W-:Y:S01]  /*6eb0*/  MUFU.TANH R11, R11 ;  /* 0x0000000b000b7308 */ /* 0x000fe20000002400 */
[-C--:B------:R-:W-:Y:S04]  /*6ec0*/  HMMA.16816.F32.BF16 R28, R208, R6.reuse, R28 ;  /* 0x00000006d01c723c */ /* 0x080fe8000004181c */
[----:B------:R-:W-:Y:S04]  /*6ed0*/  FMUL.FTZ R22, R22, c[0x0][0x320] ;  /* 0x0000c80016167a20 */ /* 0x000fe80000410000 */
[C---:B------:R-:W-:Y:S01]  /*6ee0*/  HMMA.16816.F32.BF16 R32, R212.reuse, R6, R32 ;  /* 0x00000006d420723c */ /* 0x040fe20000041820 */
[----:B------:R-:W-:Y:S01]  /*6ef0*/  MUFU.TANH R13, R13 ;  /* 0x0000000d000d7308 */ /* 0x000fe20000002400 */
[----:B------:R-:W1:Y:S02]  /*6f00*/  LDSM.16.M88.4 R4, [R229+0x3000] ;  /* 0x00300000e504783b */ /* 0x000e640000000200 */
[----:B------:R-:W-:Y:S02]  /*6f10*/  FMUL.FTZ R23, R23, c[0x0][0x320] ;  /* 0x0000c80017177a20 */ /* 0x000fe40000410000 */
        /* <DEDUP_REMOVED lines=8> */
[----:B------:R3:W-:Y:S01]  /*6fa0*/  MUFU.TANH R247, R23 ;  /* 0x0000001700f77308 */ /* 0x0007e20000002400 */
[----:B------:R-:W-:Y:S02]  /*6fb0*/  FMUL.FTZ R29, R29, c[0x0][0x320] ;  /* 0x0000c8001d1d7a20 */ /* 0x000fe40000410000 */
[----:B------:R-:W-:Y:S02]  /*6fc0*/  FMUL.FTZ R33, R33, c[0x0][0x320] ;  /* 0x0000c80021217a20 */ /* 0x000fe40000410000 */
[----:B------:R-:W-:Y:S02]  /*6fd0*/  FMUL.FTZ R32, R32, c[0x0][0x320] ;  /* 0x0000c80020207a20 */ /* 0x000fe40000410000 */
[----:B------:R-:W-:Y:S02]  /*6fe0*/  FMUL.FTZ R34, R34, c[0x0][0x320] ;  /* 0x0000c80022227a20 */ /* 0x000fe40000410000 */
[----:B------:R-:W-:Y:S01]  /*6ff0*/  FMUL.FTZ R26, R26, c[0x0][0x320] ;  /* 0x0000c8001a1a7a20 */ /* 0x000fe20000410000 */
[----:B------:R-:W3:Y:S01]  /*7000*/  MUFU.TANH R131, R20 ;  /* 0x0000001400837308 */ /* 0x000ee20000002400 */
[----:B------:R-:W-:Y:S02]  /*7010*/  FMUL.FTZ R35, R35, c[0x0][0x320] ;  /* 0x0000c80023237a20 */ /* 0x000fe40000410000 */
[----:B------:R-:W-:Y:S07]  /*7020*/  FMUL.FTZ R27, R27, c[0x0][0x320] ;  /* 0x0000c8001b1b7a20 */ /* 0x000fee0000410000 */
[----:B------:R3:W-:Y:S01]  /*7030*/  MUFU.TANH R252, R21 ;  /* 0x0000001500fc7308 */ /* 0x0007e20000002400 */
[-C--:B-1----:R-:W-:Y:S01]  /*7040*/  HMMA.16816.F32.BF16 R36, R212, R4.reuse, R36 ;  /* 0x00000004d424723c */ /* 0x082fe20000041824 */
[----:B---3--:R-:W3:Y:S07]  /*7050*/  LDL.64 R22, [R1+0x40] ;  /* 0x0000400001167983 */ /* 0x008eee0000100a00 */
[C---:B------:R-:W-:Y:S01]  /*7060*/  HMMA.16816.F32.BF16 R40, R208.reuse, R4, R40 ;  /* 0x00000004d028723c */ /* 0x040fe20000041828 */
[----:B------:R-:W-:Y:S07]  /*7070*/  MUFU.TANH R128, R24 ;  /* 0x0000001800807308 */ /* 0x000fee0000002400 */
[-C--:B------:R-:W-:Y:S03]  /*7080*/  HMMA.16816.F32.BF16 R44, R208, R6.reuse, R44 ;  /* 0x00000006d02c723c */ /* 0x080fe6000004182c */
[----:B------:R-:W1:Y:S01]  /*7090*/  MUFU.TANH R249, R33 ;  /* 0x0000002100f97308 */ /* 0x000e620000002400 */
[----:B------:R-:W2:Y:S04]  /*70a0*/  LDL.64 R20, [R1+0x30] ;  /* 0x0000300001147983 */ /* 0x000ea80000100a00 */
[C---:B------:R-:W-:Y:S04]  /*70b0*/  HMMA.16816.F32.BF16 R48, R212.reuse, R6, R48 ;  /* 0x00000006d430723c */ /* 0x040fe80000041830 */
[----:B------:R-:W-:Y:S01]  /*70c0*/  FMUL.FTZ R36, R36, c[0x0][0x320] ;  /* 0x0000c80024247a20 */ /* 0x000fe20000410000 */
[----:B------:R-:W-:Y:S01]  /*70d0*/  MUFU.TANH R241, R31 ;  /* 0x0000001f00f17308 */ /* 0x000fe20000002400 */
[----:B------:R-:W1:Y:S01]  /*70e0*/  LDSM.16.M88.4 R4, [R229+0x3800] ;  /* 0x00380000e504783b */ /* 0x000e620000000200 */
[----:B------:R-:W-:Y:S01]  /*70f0*/  FMUL.FTZ R37, R37, c[0x0][0x320] ;  /* 0x0000c80025257a20 */ /* 0x000fe20000410000 */
[----:B------:R-:W-:Y:S04]  /*7100*/  DEPBAR.LE SB0, 0x0 ;  /* 0x000080000000791a */ /* 0x000fe80000000000 */
[----:B------:R-:W-:Y:S02]  /*7110*/  FMUL.FTZ R40, R40, c[0x0][0x320] ;  /* 0x0000c80028287a20 */ /* 0x000fe40000410000 */
[----:B------:R-:W-:Y:S01]  /*7120*/  FMUL.FTZ R38, R38, c[0x0][0x320] ;  /* 0x0000c80026267a20 */ /* 0x000fe20000410000 */
[----:B------:R-:W-:Y:S01]  /*7130*/  MUFU.TANH R250, R36 ;  /* 0x0000002400fa7308 */ /* 0x000fe20000002400 */
[----:B------:R-:W-:Y:S01]  /*7140*/  FMUL.FTZ R45, R45, c[0x0][0x320] ;  /* 0x0000c8002d2d7a20 */ /* 0x000fe20000410000 */
[----:B------:R-:W-:Y:S01]  /*7150*/  BAR.SYNC.DEFER_BLOCKING 0x0 ;  /* 0x0000000000007b1d */ /* 0x000fe20000010000 */
        /* <DEDUP_REMOVED lines=10> */
[----:B------:R1:W-:Y:S01]  /*7200*/  MUFU.TANH R24, R49 ;  /* 0x0000003100187308 */ /* 0x0003e20000002400 */
[----:B------:R-:W-:Y:S02]  /*7210*/  FMUL.FTZ R51, R51, c[0x0][0x320] ;  /* 0x0000c80033337a20 */ /* 0x000fe40000410000 */
[----:B------:R-:W-:Y:S07]  /*7220*/  FMUL.FTZ R44, R44, c[0x0][0x320] ;  /* 0x0000c8002c2c7a20 */ /* 0x000fee0000410000 */
[----:B------:R-:W1:Y:S02]  /*7230*/  MUFU.TANH R0, R40 ;  /* 0x0000002800007308 */ /* 0x000e640000002400 */
[-C--:B-1----:R-:W-:Y:S05]  /*7240*/  HMMA.16816.F32.BF16 R52, R212, R4.reuse, R52 ;  /* 0x00000004d434723c */ /* 0x082fea0000041834 */
[----:B------:R-:W-:Y:S03]  /*7250*/  MOV R45, R131 ;  /* 0x00000083002d7202 */ /* 0x000fe60000000f00 */
[C---:B------:R-:W-:Y:S01]  /*7260*/  HMMA.16816.F32.BF16 R56, R208.reuse, R4, R56 ;  /* 0x00000004d038723c */ /* 0x040fe20000041838 */
[----:B------:R1:W-:Y:S03]  /*7270*/  MUFU.TANH R131, R46 ;  /* 0x0000002e00837308 */ /* 0x0003e60000002400 */
[----:B------:R-:W-:Y:S03]  /*7280*/  MOV R49, R249 ;  /* 0x000000f900317202 */ /* 0x000fe60000000f00 */
[----:B------:R-:W-:Y:S01]  /*7290*/  FMNMX.FTZ R4, R218, R137, !PT ;  /* 0x00000089da047209 */ /* 0x000fe20007810000 */
[-C--:B------:R-:W-:Y:S03]  /*72a0*/  HMMA.16816.F32.BF16 R60, R208, R6.reuse, R60 ;  /* 0x00000006d03c723c */ /* 0x080fe6000004183c */
[----:B------:R1:W-:Y:S01]  /*72b0*/  MUFU.TANH R3, R47 ;  /* 0x0000002f00037308 */ /* 0x0003e20000002400 */
[----:B------:R-:W-:Y:S02]  /*72c0*/  FMNMX.FTZ R4, R219, R4, !PT ;  /* 0x00000004db047209 */ /* 0x000fe40007810000 */
[----:B------:R-:W-:Y:S02]  /*72d0*/  FMNMX.FTZ R5, R221, R138, !PT ;  /* 0x0000008add057209 */ /* 0x000fe40007810000 */
[----:B------:R-:W-:Y:S01]  /*72e0*/  FMUL.FTZ R55, R55, c[0x0][0x320] ;  /* 0x0000c80037377a20 */ /* 0x000fe20000410000 */
[----:B------:R-:W-:Y:S04]  /*72f0*/  HMMA.16816.F32.BF16 R64, R212, R6, R64 ;  /* 0x00000006d440723c */ /* 0x000fe80000041840 */
[----:B------:R1:W1:Y:S01]  /*7300*/  MUFU.TANH R2, R55 ;  /* 0x0000003700027308 */ /* 0x0002620000002400 */
[----:B------:R-:W-:Y:S01]  /*7310*/  FMUL.FTZ R52, R52, c[0x0][0x320] ;  /* 0x0000c80034347a20 */ /* 0x000fe20000410000 */
[----:B------:R-:W-:Y:S01]  /*7320*/  FMNMX.FTZ R4, R12, R4, !PT ;  /* 0x000000040c047209 */ /* 0x000fe20007810000 */
[----:B------:R-:W-:Y:S01]  /*7330*/  FMUL.FTZ R59, R59, c[0x0][0x320] ;  /* 0x0000c8003b3b7a20 */ /* 0x000fe20000410000 */
[----:B-1----:R-:W-:Y:S01]  /*7340*/  MOV R46, R0 ;  /* 0x00000000002e7202 */ /* 0x002fe20000000f00 */
[----:B------:R-:W-:Y:S03]  /*7350*/  FMUL.FTZ R53, R53, c[0x0][0x320] ;  /* 0x0000c80035357a20 */ /* 0x000fe60000410000 */
[----:B------:R-:W-:Y:S01]  /*7360*/  FMUL.FTZ R54, R54, c[0x0][0x320] ;  /* 0x0000c80036367a20 */ /* 0x000fe20000410000 */
[----:B------:R-:W-:Y:S01]  /*7370*/  FMNMX.FTZ R4, R13, R4, !PT ;  /* 0x000000040d047209 */ /* 0x000fe20007810000 */
[----:B------:R1:W-:Y:S01]  /*7380*/  MUFU.TANH R249, R59 ;  /* 0x0000003b00f97308 */ /* 0x0003e20000002400 */
[----:B------:R-:W-:Y:S01]  /*7390*/  FMUL.FTZ R57, R57, c[0x0][0x320] ;  /* 0x0000c80039397a20 */ /* 0x000fe20000410000 */
[----:B------:R-:W-:Y:S01]  /*73a0*/  FMNMX.FTZ R5, R11, R5, !PT ;  /* 0x000000050b057209 */ /* 0x000fe20007810000 */
[----:B------:R-:W-:Y:S01]  /*73b0*/  FMUL.FTZ R56, R56, c[0x0][0x320] ;  /* 0x0000c80038387a20 */ /* 0x000fe20000410000 */
[----:B------:R-:W-:Y:S01]  /*73c0*/  MOV R47, R252 ;  /* 0x000000fc002f7202 */ /* 0x000fe20000000f00 */
[----:B------:R-:W-:Y:S02]  /*73d0*/  FMUL.FTZ R58, R58, c[0x0][0x320] ;  /* 0x0000c8003a3a7a20 */ /* 0x000fe40000410000 */
[----:B------:R-:W-:Y:S02]  /*73e0*/  FMUL.FTZ R61, R61, c[0x0][0x320] ;  /* 0x0000c8003d3d7a20 */ /* 0x000fe40000410000 */
[----:B------:R-:W-:Y:S01]  /*73f0*/  FMUL.FTZ R62, R62, c[0x0][0x320] ;  /* 0x0000c8003e3e7a20 */ /* 0x000fe20000410000 */
[----:B------:R-:W-:Y:S01]  /*7400*/  MUFU.TANH R130, R42 ;  /* 0x0000002a00827308 */ /* 0x000fe20000002400 */
[----:B------:R-:W-:Y:S02]  /*7410*/  FMUL.FTZ R60, R60, c[0x0][0x320] ;  /* 0x0000c8003c3c7a20 */ /* 0x000fe40000410000 */
[----:B------:R-:W-:Y:S02]  /*7420*/  FMUL.FTZ R64, R64, c[0x0][0x320] ;  /* 0x0000c80040407a20 */ /* 0x000fe40000410000 */
[----:B------:R-:W-:Y:S02]  /*7430*/  IMAD.MOV.U32 R55, RZ, RZ, R128 ;  /* 0x000000ffff377224 */ /* 0x000fe400078e0080 */
[----:B------:R-:W-:Y:S02]  /*7440*/  FMUL.FTZ R65, R65, c[0x0][0x320] ;  /* 0x0000c80041417a20 */ /* 0x000fe40000410000 */
[----:B------:R-:W-:Y:S01]  /*7450*/  FMUL.FTZ R66, R66, c[0x0][0x320] ;  /* 0x0000c80042427a20 */ /* 0x000fe20000410000 */
[----:B------:R1:W-:Y:S01]  /*7460*/  MUFU.TANH R42, R57 ;  /* 0x00000039002a7308 */ /* 0x0003e20000002400 */
[----:B------:R-:W-:Y:S01]  /*7470*/  FMNMX.FTZ R4, R55, R4, !PT ;  /* 0x0000000437047209 */ /* 0x000fe20007810000 */
[----:B------:R-:W-:Y:S01]  /*7480*/  FMUL.FTZ R67, R67, c[0x0][0x320] ;  /* 0x0000c80043437a20 */ /* 0x000fe20000410000 */
[----:B-1----:R-:W-:Y:S02]  /*7490*/  MOV R59, R2 ;  /* 0x00000002003b7202 */ /* 0x002fe40000000f00 */
[----:B------:R-:W-:Y:S05]  /*74a0*/  FMNMX.FTZ R2, R216, R132, !PT ;  /* 0x00000084d8027209 */ /* 0x000fea0007810000 */
[----:B------:R1:W-:Y:S01]  /*74b0*/  MUFU.TANH R40, R43 ;  /* 0x0000002b00287308 */ /* 0x0003e20000002400 */
[----:B------:R-:W-:Y:S04]  /*74c0*/  FMNMX.FTZ R2, R141, R2, !PT ;  /* 0x000000028d027209 */ /* 0x000fe80007810000 */
[----:B------:R-:W-:Y:S04]  /*74d0*/  FMNMX.FTZ R2, R16, R2, !PT ;  /* 0x0000000210027209 */ /* 0x000fe80007810000 */
[----:B------:R-:W-:Y:S01]  /*74e0*/  FMNMX.FTZ R2, R17, R2, !PT ;  /* 0x0000000211027209 */ /* 0x000fe20007810000 */
[----:B------:R1:W-:Y:S03]  /*74f0*/  MUFU.TANH R31, R50 ;  /* 0x00000032001f7308 */ /* 0x0003e60000002400 */
[----:B------:R-:W-:Y:S02]  /*7500*/  FMNMX.FTZ R2, R45, R2, !PT ;  /* 0x000000022d027209 */ /* 0x000fe40007810000 */
[----:B------:R-:W-:Y:S02]  /*7510*/  MOV R57, R3 ;  /* 0x0000000300397202 */ /* 0x000fe40000000f00 */
[----:B------:R-:W-:Y:S02]  /*7520*/  FMNMX.FTZ R3, R220, R133, !PT ;  /* 0x00000085dc037209 */ /* 0x000fe40007810000 */
[----:B------:R-:W-:Y:S01]  /*7530*/  FMNMX.FTZ R2, R47, R2, !PT ;  /* 0x000000022f027209 */ /* 0x000fe20007810000 */
[----:B------:R-:W-:Y:S01]  /*7540*/  MUFU.TANH R242, R41 ;  /* 0x0000002900f27308 */ /* 0x000fe20000002400 */
[----:B------:R-:W-:Y:S02]  /*7550*/  FMNMX.FTZ R3, R217, R3, !PT ;  /* 0x00000003d9037209 */ /* 0x000fe40007810000 */
[----:B-1----:R-:W-:Y:S02]  /*7560*/  MOV R43, R250 ;  /* 0x000000fa002b7202 */ /* 0x002fe40000000f00 */
[----:B------:R-:W-:Y:S05]  /*7570*/  FMNMX.FTZ R3, R18, R3, !PT ;  /* 0x0000000312037209 */ /* 0x000fea0007810000 */
[----:B------:R-:W1:Y:S01]  /*7580*/  MUFU.TANH R251, R32 ;  /* 0x0000002000fb7308 */ /* 0x000e620000002400 */
[----:B------:R-:W-:Y:S02]  /*7590*/  FMNMX.FTZ R3, R19, R3, !PT ;  /* 0x0000000313037209 */ /* 0x000fe40007810000 */
[----:B------:R-:W-:Y:S04]  /*75a0*/  MOV R50, R248 ;  /* 0x000000f800327202 */ /* 0x000fe80000000f00 */
[----:B------:R-:W-:Y:S03]  /*75b0*/  FMNMX.FTZ R3, R50, R3, !PT ;  /* 0x0000000332037209 */ /* 0x000fe60007810000 */
[----:B------:R1:W-:Y:S10]  /*75c0*/  MUFU.TANH R41, R48 ;  /* 0x0000003000297308 */ /* 0x0003f40000002400 */
[----:B------:R4:W-:Y:S10]  /*75d0*/  MUFU.TANH R0, R51 ;  /* 0x0000003300007308 */ /* 0x0009f40000002400 */
[----:B------:R-:W-:Y:S01]  /*75e0*/  MUFU.TANH R245, R25 ;  /* 0x0000001900f57308 */ /* 0x000fe20000002400 */
[----:B-1----:R-:W-:Y:S04]  /*75f0*/  MOV R48, R251 ;  /* 0x000000fb00307202 */ /* 0x002fe80000000f00 */
[----:B------:R-:W-:Y:S05]  /*7600*/  FMNMX.FTZ R2, R48, R2, !PT ;  /* 0x0000000230027209 */ /* 0x000fea0007810000 */
[----:B------:R-:W-:Y:S01]  /*7610*/  MUFU.TANH R223, R28 ;  /* 0x0000001c00df7308 */ /* 0x000fe20000002400 */
[----:B------:R-:W-:Y:S02]  /*7620*/  FMNMX.FTZ R2, R49, R2, !PT ;  /* 0x0000000231027209 */ /* 0x000fe40007810000 */
[----:B----4-:R-:W-:Y:S02]  /*7630*/  MOV R51, R247 ;  /* 0x000000f700337202 */ /* 0x010fe40000000f00 */
[----:B------:R-:W-:Y:S02]  /*7640*/  FMNMX.FTZ R2, R43, R2, !PT ;  /* 0x000000022b027209 */ /* 0x000fe40007810000 */
[----:B------:R-:W-:Y:S03]  /*7650*/  FMNMX.FTZ R3, R51, R3, !PT ;  /* 0x0000000333037209 */ /* 0x000fe60007810000 */
[----:B------:R-:W1:Y:S10]  /*7660*/  MUFU.TANH R246, R34 ;  /* 0x0000002200f67308 */ /* 0x000e740000002400 */
[----:B------:R1:W-:Y:S10]  /*7670*/  MUFU.TANH R28, R52 ;  /* 0x00000034001c7308 */ /* 0x0003f40000002400 */
[----:B------:R-:W4:Y:S10]  /*7680*/  MUFU.TANH R14, R14 ;  /* 0x0000000e000e7308 */ /* 0x000f340000002400 */
[----:B------:R-:W4:Y:S01]  /*7690*/  MUFU.TANH R136, R30 ;  /* 0x0000001e00887308 */ /* 0x000f220000002400 */
[----:B-1----:R-:W-:Y:S04]  /*76a0*/  MOV R52, R246 ;  /* 0x000000f600347202 */ /* 0x002fe80000000f00 */
[----:B------:R-:W-:Y:S05]  /*76b0*/  FMNMX.FTZ R3, R52, R3, !PT ;  /* 0x0000000334037209 */ /* 0x000fea0007810000 */
[----:B------:R1:W-:Y:S01]  /*76c0*/  MUFU.TANH R30, R53 ;  /* 0x00000035001e7308 */ /* 0x0003e20000002400 */
[----:B----4-:R-:W-:Y:S09]  /*76d0*/  FMNMX.FTZ R5, R14, R5, !PT ;  /* 0x000000050e057209 */ /* 0x010ff20007810000 */
[----:B------:R4:W-:Y:S01]  /*76e0*/  MUFU.TANH R128, R56 ;  /* 0x0000003800807308 */ /* 0x0009e20000002400 */
[----:B------:R-:W-:Y:S09]  /*76f0*/  MOV R34, R136 ;  /* 0x0000008800227202 */ /* 0x000ff20000000f00 */
[----:B------:R-:W2:Y:S01]  /*7700*/  MUFU.TANH R139, R26 ;  /* 0x0000001a008b7308 */ /* 0x000ea20000002400 */
[----:B-1----:R-:W-:Y:S04]  /*7710*/  MOV R53, R245 ;  /* 0x000000f500357202 */ /* 0x002fe80000000f00 */
[----:B------:R-:W-:Y:S05]  /*7720*/  FMNMX.FTZ R4, R53, R4, !PT ;  /* 0x0000000435047209 */ /* 0x000fea0007810000 */
[----:B------:R-:W-:Y:S01]  /*7730*/  MUFU.TANH R222, R29 ;  /* 0x0000001d00de7308 */ /* 0x000fe20000002400 */
[----:B----4-:R-:W-:Y:S04]  /*7740*/  MOV R56, R223 ;  /* 0x000000df00387202 */ /* 0x010fe80000000f00 */
[----:B------:R-:W-:Y:S05]  /*7750*/  FMNMX.FTZ R4, R56, R4, !PT ;  /* 0x0000000438047209 */ /* 0x000fea0007810000 */
[----:B------:R2:W1:Y:S10]  /*7760*/  MUFU.TANH R235, R35 ;  /* 0x0000002300eb7308 */ /* 0x0004740000002400 */
[----:B------:R1:W-:Y:S10]  /*7770*/  MUFU.TANH R29, R54 ;  /* 0x00000036001d7308 */ /* 0x0003f40000002400 */
[----:B------:R-:W4:Y:S01]  /*7780*/  MUFU.TANH R15, R15 ;  /* 0x0000000f000f7308 */ /* 0x000f220000002400 */
[----:B--2---:R-:W-:Y:S09]  /*7790*/  MOV R35, R139 ;  /* 0x0000008b00237202 */ /* 0x004ff20000000f00 */
[----:B------:R2:W-:Y:S01]  /*77a0*/  MUFU.TANH R252, R60 ;  /* 0x0000003c00fc7308 */ /* 0x0005e20000002400 */
[----:B-1----:R-:W-:Y:S04]  /*77b0*/  MOV R54, R235 ;  /* 0x000000eb00367202 */ /* 0x002fe80000000f00 */
[----:B------:R-:W-:Y:S05]  /*77c0*/  FMNMX.FTZ R3, R54, R3, !PT ;  /* 0x0000000336037209 */ /* 0x000fea0007810000 */
[----:B------:R1:W-:Y:S01]  /*77d0*/  MUFU.TANH R250, R58 ;  /* 0x0000003a00fa7308 */ /* 0x0003e20000002400 */
[----:B----4-:R-:W-:Y:S04]  /*77e0*/  FMNMX.FTZ R5, R15, R5, !PT ;  /* 0x000000050f057209 */ /* 0x010fe80007810000 */
[----:B------:R-:W-:Y:S05]  /*77f0*/  FMNMX.FTZ R5, R35, R5, !PT ;  /* 0x0000000523057209 */ /* 0x000fea0007810000 */
[----:B------:R-:W4:Y:S01]  /*7800*/  MUFU.TANH R129, R37 ;  /* 0x0000002500817308 */ /* 0x000f220000002400 */
[----:B--2---:R-:W-:Y:S01]  /*7810*/  MOV R60, R0 ;  /* 0x00000000003c7202 */ /* 0x004fe20000000f00 */
[----:B------:R-:W-:Y:S08]  /*7820*/  FMUL.FTZ R0, R63, c[0x0][0x320] ;  /* 0x0000c8003f007a20 */ /* 0x000ff00000410000 */
[----:B------:R-:W2:Y:S01]  /*7830*/  MUFU.TANH R33, R38 ;  /* 0x0000002600217308 */ /* 0x000ea20000002400 */
[----:B-1----:R-:W-:Y:S04]  /*7840*/  MOV R58, R222 ;  /* 0x000000de003a7202 */ /* 0x002fe80000000f00 */
[----:B------:R-:W-:Y:S05]  /*7850*/  FMNMX.FTZ R4, R58, R4, !PT ;  /* 0x000000043a047209 */ /* 0x000fea0007810000 */
[----:B------:R-:W1:Y:S01]  /*7860*/  MUFU.TANH R25, R27 ;  /* 0x0000001b00197308 */ /* 0x000e620000002400 */
[----:B------:R-:W-:Y:S02]  /*7870*/  FMNMX.FTZ R4, R46, R4, !PT ;  /* 0x000000042e047209 */ /* 0x000fe40007810000 */
[----:B----4-:R-:W-:Y:S02]  /*7880*/  FMNMX.FTZ R2, R129, R2, !PT ;  /* 0x0000000281027209 */ /* 0x010fe40007810000 */
[----:B------:R-:W-:Y:S02]  /*7890*/  FMNMX.FTZ R4, R242, R4, !PT ;  /* 0x00000004f2047209 */ /* 0x000fe40007810000 */
[----:B------:R-:W-:Y:S03]  /*78a0*/  FMNMX.FTZ R2, R41, R2, !PT ;  /* 0x0000000229027209 */ /* 0x000fe60007810000 */
[----:B------:R-:W4:Y:S01]  /*78b0*/  MUFU.TANH R32, R39 ;  /* 0x0000002700207308 */ /* 0x000f220000002400 */
[----:B------:R-:W-:Y:S02]  /*78c0*/  FMNMX.FTZ R2, R24, R2, !PT ;  /* 0x0000000218027209 */ /* 0x000fe40007810000 */
[----:B--2---:R-:W-:Y:S02]  /*78d0*/  FMNMX.FTZ R3, R33, R3, !PT ;  /* 0x0000000321037209 */ /* 0x004fe40007810000 */
[----:B------:R-:W-:Y:S05]  /*78e0*/  FMNMX.FTZ R2, R28, R2, !PT ;  /* 0x000000021c027209 */ /* 0x000fea0007810000 */
[----:B------:R-:W2:Y:S01]  /*78f0*/  MUFU.TANH R44, R44 ;  /* 0x0000002c002c7308 */ /* 0x000ea20000002400 */
[----:B------:R-:W-:Y:S02]  /*7900*/  FMNMX.FTZ R136, R30, R2, !PT ;  /* 0x000000021e887209 */ /* 0x000fe40007810000 */
[----:B-1----:R-:W-:Y:S04]  /*7910*/  FMNMX.FTZ R5, R25, R5, !PT ;  /* 0x0000000519057209 */ /* 0x002fe80007810000 */
[----:B------:R-:W-:Y:S03]  /*7920*/  FMNMX.FTZ R5, R34, R5, !PT ;  /* 0x0000000522057209 */ /* 0x000fe60007810000 */
[----:B------:R-:W1:Y:S01]  /*7930*/  MUFU.TANH R248, R64 ;  /* 0x0000004000f87308 */ /* 0x000e620000002400 */
[----:B------:R-:W-:Y:S02]  /*7940*/  FMNMX.FTZ R5, R241, R5, !PT ;  /* 0x00000005f1057209 */ /* 0x000fe40007810000 */
[----:B----4-:R-:W-:Y:S02]  /*7950*/  FMNMX.FTZ R3, R32, R3, !PT ;  /* 0x0000000320037209 */ /* 0x010fe40007810000 */
[----:B------:R-:W-:Y:S02]  /*7960*/  FMNMX.FTZ R5, R130, R5, !PT ;  /* 0x0000000582057209 */ /* 0x000fe40007810000 */
[----:B------:R-:W-:Y:S03]  /*7970*/  FMNMX.FTZ R3, R31, R3, !PT ;  /* 0x000000031f037209 */ /* 0x000fe60007810000 */
[----:B------:R4:W-:Y:S01]  /*7980*/  MUFU.TANH R139, R0 ;  /* 0x00000000008b7308 */ /* 0x0009e20000002400 */
[----:B------:R-:W-:Y:S02]  /*7990*/  FMNMX.FTZ R3, R60, R3, !PT ;  /* 0x000000033c037209 */ /* 0x000fe40007810000 */
[----:B--2---:R-:W-:Y:S02]  /*79a0*/  FMNMX.FTZ R4, R44, R4, !PT ;  /* 0x000000042c047209 */ /* 0x004fe40007810000 */
[----:B------:R-:W-:Y:S02]  /*79b0*/  FMNMX.FTZ R2, R29, R3, !PT ;  /* 0x000000031d027209 */ /* 0x000fe40007810000 */
[----:B------:R-:W-:Y:S03]  /*79c0*/  FMNMX.FTZ R3, R40, R5, !PT ;  /* 0x0000000528037209 */ /* 0x000fe60007810000 */
[----:B------:R-:W2:Y:S01]  /*79d0*/  MUFU.TANH R247, R65 ;  /* 0x0000004100f77308 */ /* 0x000ea20000002400 */
[----:B------:R-:W-:Y:S02]  /*79e0*/  FMNMX.FTZ R5, R243, R4, !PT ;  /* 0x00000004f3057209 */ /* 0x000fe40007810000 */
[----:B------:R-:W-:Y:S02]  /*79f0*/  FMNMX.FTZ R4, R59, R2, !PT ;  /* 0x000000023b047209 */ /* 0x000fe40007810000 */
[----:B-1----:R-:W-:Y:S02]  /*7a00*/  FMNMX.FTZ R136, R248, R136, !PT ;  /* 0x00000088f8887209 */ /* 0x002fe40007810000 */
[----:B------:R-:W-:Y:S03]  /*7a10*/  FMNMX.FTZ R2, R131, R3, !PT ;  /* 0x0000000383027209 */ /* 0x000fe60007810000 */
[----:B------:R-:W1:Y:S01]  /*7a20*/  MUFU.TANH R246, R66 ;  /* 0x0000004200f67308 */ /* 0x000e620000002400 */
[----:B------:R-:W-:Y:S02]  /*7a30*/  FMNMX.FTZ R2, R57, R2, !PT ;  /* 0x0000000239027209 */ /* 0x000fe40007810000 */
[----:B----4-:R-:W-:Y:S02]  /*7a40*/  FMNMX.FTZ R0, R128, R5, !PT ;  /* 0x0000000580007209 */ /* 0x010fe40007810000 */
[----:B------:R-:W-:Y:S02]  /*7a50*/  FMNMX.FTZ R2, R250, R2, !PT ;  /* 0x00000002fa027209 */ /* 0x000fe40007810000 */
[----:B------:R-:W-:Y:S03]  /*7a60*/  FMNMX.FTZ R0, R42, R0, !PT ;  /* 0x000000002a007209 */ /* 0x000fe60007810000 */
[----:B------:R-:W4:Y:S01]  /*7a70*/  MUFU.TANH R251, R61 ;  /* 0x0000003d00fb7308 */ /* 0x000f220000002400 */
[----:B--2---:R-:W-:Y:S05]  /*7a80*/  FMNMX.FTZ R136, R247, R136, !PT ;  /* 0x00000088f7887209 */ /* 0x004fea0007810000 */
[----:B------:R-:W2:Y:S04]  /*7a90*/  SHFL.BFLY PT, R6, R136, 0x2, 0x1f ;  /* 0x0c401f0088067f89 */ /* 0x000ea800000e0000 */
[----:B------:R-:W3:Y:S01]  /*7aa0*/  MUFU.TANH R245, R67 ;  /* 0x0000004300f57308 */ /* 0x000ee20000002400 */
[----:B-1----:R-:W-:Y:S02]  /*7ab0*/  FMNMX.FTZ R3, R246, R4, !PT ;  /* 0x00000004f6037209 */ /* 0x002fe40007810000 */
[----:B------:R-:W-:Y:S02]  /*7ac0*/  FMNMX.FTZ R4, R252, R0, !PT ;  /* 0x00000000fc047209 */ /* 0x000fe40007810000 */
[----:B------:R-:W-:Y:S05]  /*7ad0*/  FMNMX.FTZ R0, R249, R2, !PT ;  /* 0x00000002f9007209 */ /* 0x000fea0007810000 */
[----:B------:R-:W1:Y:S01]  /*7ae0*/  MUFU.TANH R140, R62 ;  /* 0x0000003e008c7308 */ /* 0x000e620000002400 */
[----:B----4-:R-:W-:Y:S05]  /*7af0*/  FMNMX.FTZ R4, R251, R4, !PT ;  /* 0x00000004fb047209 */ /* 0x010fea0007810000 */
[----:B------:R-:W4:Y:S01]  /*7b00*/  SHFL.BFLY PT, R5, R4, 0x2, 0x1f ;  /* 0x0c401f0004057f89 */ /* 0x000f2200000e0000 */
[----:B--2---:R-:W-:Y:S02]  /*7b10*/  FMNMX.FTZ R136, R136, R6, !PT ;  /* 0x0000000688887209 */ /* 0x004fe40007810000 */
[----:B---3--:R-:W-:Y:S05]  /*7b20*/  FMNMX.FTZ R3, R245, R3, !PT ;  /* 0x00000003f5037209 */ /* 0x008fea0007810000 */
[----:B------:R-:W2:Y:S01]  /*7b30*/  SHFL.BFLY PT, R6, R136, 0x1, 0x1f ;  /* 0x0c201f0088067f89 */ /* 0x000ea200000e0000 */
[----:B-1----:R-:W-:Y:S07]  /*7b40*/  FMNMX.FTZ R0, R140, R0, !PT ;  /* 0x000000008c007209 */ /* 0x002fee0007810000 */
[----:B------:R-:W1:Y:S01]  /*7b50*/  SHFL.BFLY PT, R135, R3, 0x2, 0x1f ;  /* 0x0c401f0003877f89 */ /* 0x000e6200000e0000 */
[----:B------:R-:W-:Y:S02]  /*7b60*/  FMNMX.FTZ R0, R139, R0, !PT ;  /* 0x000000008b007209 */ /* 0x000fe40007810000 */
[----:B----4-:R-:W-:Y:S05]  /*7b70*/  FMNMX.FTZ R4, R4, R5, !PT ;  /* 0x0000000504047209 */ /* 0x010fea0007810000 */
[----:B------:R-:W3:Y:S01]  /*7b80*/  SHFL.BFLY PT, R2, R0, 0x2, 0x1f ;  /* 0x0c401f0000027f89 */ /* 0x000ee200000e0000 */
[----:B------:R-:W-:Y:S04]  /*7b90*/  @P1 IADD3 R5, P4, R8, UR9, RZ ;  /* 0x0000000908051c10 */ /* 0x000fe8000ff9e0ff */
[C---:B------:R-:W-:Y:S02]  /*7ba0*/  @P1 LEA R8, P2, R5.reuse, c[0x0][0x1c8], 0x1 ;  /* 0x0000720005081a11 */ /* 0x040fe400078408ff */
[----:B------:R-:W-:Y:S01]  /*7bb0*/  @P1 IADD3.X R9, R10, UR8, RZ, P4, !PT ;  /* 0x000000080a091c10 */ /* 0x000fe2000a7fe4ff */
[----:B------:R-:W4:Y:S01]  /*7bc0*/  SHFL.BFLY PT, R134, R4, 0x1, 0x1f ;  /* 0x0c201f0004867f89 */ /* 0x000f2200000e0000 */
[----:B--2---:R-:W-:Y:S02]  /*7bd0*/  FMNMX.FTZ R136, R136, R6, !PT ;  /* 0x0000000688887209 */ /* 0x004fe40007810000 */
[----:B------:R-:W-:Y:S03]  /*7be0*/  @P1 LEA.HI.X R9, R5, c[0x0][0x1cc], R9, 0x1, P2 ;  /* 0x0000730005091a11 */ /* 0x000fe600010f0c09 */
[----:B------:R-:W-:Y:S01]  /*7bf0*/  FMUL.FTZ R143, R136, c[0x0][0x2d0] ;  /* 0x0000b400888f7a20 */ /* 0x000fe20000410000 */
[----:B-1----:R-:W-:Y:S05]  /*7c00*/  FMNMX.FTZ R135, R3, R135, !PT ;  /* 0x0000008703877209 */ /* 0x002fea0007810000 */
[----:B------:R-:W1:Y:S01]  /*7c10*/  SHFL.BFLY PT, R7, R135, 0x1, 0x1f ;  /* 0x0c201f0087077f89 */ /* 0x000e6200000e0000 */
[----:B---3--:R-:W-:Y:S01]  /*7c20*/  FMNMX.FTZ R2, R0, R2, !PT ;  /* 0x0000000200027209 */ /* 0x008fe20007810000 */
[----:B------:R-:W-:Y:S04]  /*7c30*/  FADD.FTZ R0, -R136, R132 ;  /* 0x0000008488007221 */ /* 0x000fe80000010100 */
[----:B------:R-:W-:Y:S02]  /*7c40*/  FMUL.FTZ R0, R0, c[0x0][0x2d0] ;  /* 0x0000b40000007a20 */ /* 0x000fe40000410000 */
[----:B------:R-:W2:Y:S01]  /*7c50*/  SHFL.BFLY PT, R3, R2, 0x1, 0x1f ;  /* 0x0c201f0002037f89 */ /* 0x000ea200000e0000 */
[----:B----4-:R-:W-:Y:S01]  /*7c60*/  FMNMX.FTZ R134, R4, R134, !PT ;  /* 0x0000008604867209 */ /* 0x010fe20007810000 */
[----:B------:R-:W-:Y:S01]  /*7c70*/  FFMA.FTZ R4, R216, c[0x0][0x2d0], -R143 ;  /* 0x0000b400d8047a23 */ /* 0x000fe2000001088f */
[----:B------:R3:W4:Y:S10]  /*7c80*/  MUFU.EX2 R132, R0 ;  /* 0x0000000000847308 */ /* 0x0007340000000800 */
[----:B------:R4:W-:Y:S01]  /*7c90*/  MUFU.EX2 R210, R4 ;  /* 0x0000000400d27308 */ /* 0x0009e20000000800 */
[----:B-1----:R-:W-:Y:S05]  /*7ca0*/  FMNMX.FTZ R135, R135, R7, !PT ;  /* 0x0000000787877209 */ /* 0x002fea0007810000 */
[----:B------:R-:W-:Y:S04]  /*7cb0*/  FMUL.FTZ R142, R135, c[0x0][0x2d0] ;  /* 0x0000b400878e7a20 */ /* 0x000fe80000410000 */
[--C-:B------:R-:W-:Y:S01]  /*7cc0*/  FFMA.FTZ R6, R217, c[0x0][0x2d0], -R142.reuse ;  /* 0x0000b400d9067a23 */ /* 0x100fe2000001088e */
[----:B--2---:R-:W-:Y:S01]  /*7cd0*/  FMNMX.FTZ R3, R2, R3, !PT ;  /* 0x0000000302037209 */ /* 0x004fe20007810000 */
[--C-:B------:R-:W-:Y:S02]  /*7ce0*/  FFMA.FTZ R5, R19, c[0x0][0x2d0], -R142.reuse ;  /* 0x0000b40013057a23 */ /* 0x100fe4000001088e */
[----:B------:R-:W-:Y:S01]  /*7cf0*/  MUFU.EX2 R216, R6 ;  /* 0x0000000600d87308 */ /* 0x000fe20000000800 */
[----:B---3--:R-:W-:Y:S02]  /*7d00*/  FADD.FTZ R0, -R135, R133 ;  /* 0x0000008587007221 */ /* 0x008fe40000010100 */
[----:B------:R-:W-:Y:S02]  /*7d10*/  FFMA.FTZ R10, R18, c[0x0][0x2d0], -R142 ;  /* 0x0000b400120a7a23 */ /* 0x000fe4000001088e */
[----:B------:R-:W-:Y:S02]  /*7d20*/  FMUL.FTZ R0, R0, c[0x0][0x2d0] ;  /* 0x0000b40000007a20 */ /* 0x000fe40000410000 */
[C---:B----4-:R-:W-:Y:S02]  /*7d30*/  FMUL.FTZ R65, R132.reuse, R201 ;  /* 0x000000c984417220 */ /* 0x050fe40000410000 */
[----:B------:R-:W-:Y:S01]  /*7d40*/  FMUL.FTZ R64, R132, R200 ;  /* 0x000000c884407220 */ /* 0x000fe20000410000 */
[----:B------:R1:W2:Y:S01]  /*7d50*/  MUFU.EX2 R133, R0 ;  /* 0x0000000000857308 */ /* 0x0002a20000000800 */
[----:B------:R-:W-:Y:S02]  /*7d60*/  FFMA.FTZ R4, R141, c[0x0][0x2d0], -R143 ;  /* 0x0000b4008d047a23 */ /* 0x000fe4000001088f */
[----:B------:R-:W-:Y:S02]  /*7d70*/  FMUL.FTZ R141, R134, c[0x0][0x2d0] ;  /* 0x0000b400868d7a20 */ /* 0x000fe40000410000 */
[C---:B------:R-:W-:Y:S02]  /*7d80*/  FMUL.FTZ R68, R132.reuse, R68 ;  /* 0x0000004484447220 */ /* 0x040fe40000410000 */
[C---:B------:R-:W-:Y:S02]  /*7d90*/  FMUL.FTZ R69, R132.reuse, R69 ;  /* 0x0000004584457220 */ /* 0x040fe40000410000 */
[C---:B------:R-:W-:Y:S01]  /*7da0*/  FMUL.FTZ R80, R132.reuse, R80 ;  /* 0x0000005084507220 */ /* 0x040fe20000410000 */
[----:B------:R3:W-:Y:S01]  /*7db0*/  MUFU.EX2 R222, R4 ;  /* 0x0000000400de7308 */ /* 0x0007e20000000800 */
[C---:B------:R-:W-:Y:S02]  /*7dc0*/  FMUL.FTZ R81, R132.reuse, R81 ;  /* 0x0000005184517220 */ /* 0x040fe40000410000 */
[C---:B------:R-:W-:Y:S02]  /*7dd0*/  FMUL.FTZ R84, R132.reuse, R84 ;  /* 0x0000005484547220 */ /* 0x040fe40000410000 */
[C---:B------:R-:W-:Y:S02]  /*7de0*/  FMUL.FTZ R85, R132.reuse, R85 ;  /* 0x0000005584557220 */ /* 0x040fe40000410000 */
[C---:B------:R-:W-:Y:S02]  /*7df0*/  FMUL.FTZ R96, R132.reuse, R96 ;  /* 0x0000006084607220 */ /* 0x040fe40000410000 */
[C---:B------:R-:W-:Y:S01]  /*7e00*/  FMUL.FTZ R97, R132.reuse, R97 ;  /* 0x0000006184617220 */ /* 0x040fe20000410000 */
[----:B------:R4:W-:Y:S01]  /*7e10*/  MUFU.EX2 R217, R10 ;  /* 0x0000000a00d97308 */ /* 0x0009e20000000800 */
[C---:B------:R-:W-:Y:S02]  /*7e20*/  FMUL.FTZ R100, R132.reuse, R100 ;  /* 0x0000006484647220 */ /* 0x040fe40000410000 */
[----:B------:R-:W-:Y:S02]  /*7e30*/  FMUL.FTZ R101, R132, R101 ;  /* 0x0000006584657220 */ /* 0x000fe40000410000 */
[----:B-1----:R-:W-:Y:S02]  /*7e40*/  FADD.FTZ R0, -R134, R137 ;  /* 0x0000008986007221 */ /* 0x002fe40000010100 */
[----:B------:R-:W-:Y:S02]  /*7e50*/  FMUL.FTZ R137, R3, c[0x0][0x2d0] ;  /* 0x0000b40003897a20 */ /* 0x000fe40000410000 */
[----:B------:R-:W-:Y:S02]  /*7e60*/  FMUL.FTZ R0, R0, c[0x0][0x2d0] ;  /* 0x0000b40000007a20 */ /* 0x000fe40000410000 */
[C---:B--2---:R-:W-:Y:S02]  /*7e70*/  FMUL.FTZ R18, R133.reuse, R154 ;  /* 0x0000009a85127220 */ /* 0x044fe40000410000 */
[----:B------:R1:W2:Y:S01]  /*7e80*/  MUFU.EX2 R2, R0 ;  /* 0x0000000000027308 */ /* 0x0002a20000000800 */
[----:B---3--:R-:W-:Y:S02]  /*7e90*/  FFMA.FTZ R4, R16, c[0x0][0x2d0], -R143 ;  /* 0x0000b40010047a23 */ /* 0x008fe4000001088f */
[----:B------:R-:W-:Y:S02]  /*7ea0*/  FMUL.FTZ R16, R132, R152 ;  /* 0x0000009884107220 */ /* 0x000fe40000410000 */
[C---:B------:R-:W-:Y:S02]  /*7eb0*/  FMUL.FTZ R19, R133.reuse, R155 ;  /* 0x0000009b85137220 */ /* 0x040fe40000410000 */
[C---:B------:R-:W-:Y:S02]  /*7ec0*/  FMUL.FTZ R67, R133.reuse, R203 ;  /* 0x000000cb85437220 */ /* 0x040fe40000410000 */
[----:B------:R-:W-:Y:S01]  /*7ed0*/  FMUL.FTZ R66, R133, R202 ;  /* 0x000000ca85427220 */ /* 0x000fe20000410000 */
[----:B------:R3:W-:Y:S01]  /*7ee0*/  MUFU.EX2 R223, R4 ;  /* 0x0000000400df7308 */ /* 0x0007e20000000800 */
[----:B----4-:R-:W-:Y:S01]  /*7ef0*/  FFMA.FTZ R10, R221, c[0x0][0x2d0], -R137 ;  /* 0x0000b400dd0a7a23 */ /* 0x010fe20000010889 */
[----:B------:R-:W-:Y:S01]  /*7f00*/  MOV R221, R57 ;  /* 0x0000003900dd7202 */ /* 0x000fe20000000f00 */
[C---:B------:R-:W-:Y:S02]  /*7f10*/  FMUL.FTZ R70, R133.reuse, R70 ;  /* 0x0000004685467220 */ /* 0x040fe40000410000 */
[C---:B------:R-:W-:Y:S02]  /*7f20*/  FMUL.FTZ R71, R133.reuse, R71 ;  /* 0x0000004785477220 */ /* 0x040fe40000410000 */
[C---:B------:R-:W-:Y:S02]  /*7f30*/  FMUL.FTZ R82, R133.reuse, R82 ;  /* 0x0000005285527220 */ /* 0x040fe40000410000 */
[C---:B------:R-:W-:Y:S01]  /*7f40*/  FMUL.FTZ R83, R133.reuse, R83 ;  /* 0x0000005385537220 */ /* 0x040fe20000410000 */
[----:B------:R-:W-:Y:S01]  /*7f50*/  MUFU.EX2 R208, R10 ;  /* 0x0000000a00d07308 */ /* 0x000fe20000000800 */
[C---:B------:R-:W-:Y:S02]  /*7f60*/  FMUL.FTZ R86, R133.reuse, R86 ;  /* 0x0000005685567220 */ /* 0x040fe40000410000 */
[----:B------:R-:W-:Y:S02]  /*7f70*/  FMUL.FTZ R87, R133, R87 ;  /* 0x0000005785577220 */ /* 0x000fe40000410000 */
[----:B-1----:R-:W-:Y:S01]  /*7f80*/  FADD.FTZ R0, -R3, R138 ;  /* 0x0000008a03007221 */ /* 0x002fe20000010100 */
[----:B------:R-:W-:Y:S01]  /*7f90*/  MOV R138, R45 ;  /* 0x0000002d008a7202 */ /* 0x000fe20000000f00 */
[----:B--2---:R-:W-:Y:S02]  /*7fa0*/  FMUL.FTZ R45, R2, R189 ;  /* 0x000000bd022d7220 */ /* 0x004fe40000410000 */
[----:B------:R-:W-:Y:S02]  /*7fb0*/  FMUL.FTZ R0, R0, c[0x0][0x2d0] ;  /* 0x0000b40000007a20 */ /* 0x000fe40000410000 */
[C---:B------:R-:W-:Y:S02]  /*7fc0*/  FMUL.FTZ R57, R2.reuse, R193 ;  /* 0x000000c102397220 */ /* 0x040fe40000410000 */
[----:B------:R-:W-:Y:S02]  /*7fd0*/  FMUL.FTZ R61, R2, R205 ;  /* 0x000000cd023d7220 */ /* 0x000fe40000410000 */
[--C-:B---3--:R-:W-:Y:S01]  /*7fe0*/  FFMA.FTZ R4, R17, c[0x0][0x2d0], -R143.reuse ;  /* 0x0000b40011047a23 */ /* 0x108fe2000001088f */
[----:B------:R-:W1:Y:S01]  /*7ff0*/  MUFU.EX2 R0, R0 ;  /* 0x0000000000007308 */ /* 0x000e620000000800 */
[----:B------:R-:W-:Y:S02]  /*8000*/  FMUL.FTZ R17, R132, R153 ;  /* 0x0000009984117220 */ /* 0x000fe40000410000 */
[----:B------:R-:W-:Y:S02]  /*8010*/  FFMA.FTZ R138, R138, c[0x0][0x2d0], -R143 ;  /* 0x0000b4008a8a7a23 */ /* 0x000fe4000001088f */
        /* <DEDUP_REMOVED lines=8> */
[----:B------:R-:W-:Y:S02]  /*80a0*/  FMUL.FTZ R93, R2, R93 ;  /* 0x0000005d025d7220 */ /* 0x000fe40000410000 */
[C---:B------:R-:W-:Y:S02]  /*80b0*/  FMUL.FTZ R98, R133.reuse, R98 ;  /* 0x0000006285627220 */ /* 0x040fe40000410000 */
[----:B------:R-:W-:Y:S02]  /*80c0*/  FMUL.FTZ R99, R133, R99 ;  /* 0x0000006385637220 */ /* 0x000fe40000410000 */
[C---:B-1----:R-:W-:Y:S02]  /*80d0*/  FMUL.FTZ R10, R0.reuse, R146 ;  /* 0x00000092000a7220 */ /* 0x042fe40000410000 */
[C---:B------:R-:W-:Y:S01]  /*80e0*/  FMUL.FTZ R26, R0.reuse, R162 ;  /* 0x000000a2001a7220 */ /* 0x040fe20000410000 */
[----:B------:R-:W-:Y:S01]  /*80f0*/  MOV R162, R44 ;  /* 0x0000002c00a27202 */ /* 0x000fe20000000f00 */
[----:B------:R-:W-:Y:S01]  /*8100*/  FMUL.FTZ R27, R0, R163 ;  /* 0x000000a3001b7220 */ /* 0x000fe20000410000 */
[----:B------:R-:W-:Y:S01]  /*8110*/  MOV R163, R28 ;  /* 0x0000001c00a37202 */ /* 0x000fe20000000f00 */
[----:B------:R-:W-:Y:S01]  /*8120*/  FMUL.FTZ R28, R2, R172 ;  /* 0x000000ac021c7220 */ /* 0x000fe20000410000 */
[----:B------:R-:W-:Y:S01]  /*8130*/  MOV R172, R30 ;  /* 0x0000001e00ac7202 */ /* 0x000fe20000000f00 */
[----:B------:R-:W-:Y:S01]  /*8140*/  FMUL.FTZ R30, R0, R174 ;  /* 0x000000ae001e7220 */ /* 0x000fe20000410000 */
[----:B--2---:R-:W-:Y:S01]  /*8150*/  F2FP.BF16.PACK_AB R146, R235, R223 ;  /* 0x000000dfeb92723e */ /* 0x004fe200000010ff */
[--C-:B------:R-:W-:Y:S01]  /*8160*/  FFMA.FTZ R4, R220, c[0x0][0x2d0], -R142.reuse ;  /* 0x0000b400dc047a23 */ /* 0x100fe2000001088e */
[----:B------:R-:W-:Y:S01]  /*8170*/  MOV R174, R60 ;  /* 0x0000003c00ae7202 */ /* 0x000fe20000000f00 */
[----:B------:R-:W-:Y:S01]  /*8180*/  MUFU.EX2 R220, R5 ;  /* 0x0000000500dc7308 */ /* 0x000fe20000000800 */
[----:B------:R-:W-:Y:S02]  /*8190*/  FMUL.FTZ R44, R2, R188 ;  /* 0x000000bc022c7220 */ /* 0x000fe40000410000 */
[----:B------:R-:W-:Y:S02]  /*81a0*/  IMAD.MOV.U32 R188, RZ, RZ, R47 ;  /* 0x000000ffffbc7224 */ /* 0x000fe400078e002f */
[----:B------:R-:W-:Y:S02]  /*81b0*/  FMUL.FTZ R47, R0, R191 ;  /* 0x000000bf002f7220 */ /* 0x000fe40000410000 */
[----:B------:R-:W-:Y:S02]  /*81c0*/  FMUL.FTZ R60, R2, R204 ;  /* 0x000000cc023c7220 */ /* 0x000fe40000410000 */
[C---:B------:R-:W-:Y:S01]  /*81d0*/  FMUL.FTZ R62, R0.reuse, R206 ;  /* 0x000000ce003e7220 */ /* 0x040fe20000410000 */
[----:B------:R1:W2:Y:S01]  /*81e0*/  MUFU.EX2 R215, R4 ;  /* 0x0000000400d77308 */ /* 0x0002a20000000800 */
[C---:B------:R-:W-:Y:S02]  /*81f0*/  FMUL.FTZ R63, R0.reuse, R207 ;  /* 0x000000cf003f7220 */ /* 0x040fe40000410000 */
[C---:B------:R-:W-:Y:S02]  /*8200*/  FMUL.FTZ R74, R0.reuse, R74 ;  /* 0x0000004a004a7220 */ /* 0x040fe40000410000 */
[C---:B------:R-:W-:Y:S02]  /*8210*/  FMUL.FTZ R75, R0.reuse, R75 ;  /* 0x0000004b004b7220 */ /* 0x040fe40000410000 */
[C---:B------:R-:W-:Y:S02]  /*8220*/  FMUL.FTZ R78, R0.reuse, R78 ;  /* 0x0000004e004e7220 */ /* 0x040fe40000410000 */
[C---:B------:R-:W-:Y:S02]  /*8230*/  FMUL.FTZ R79, R0.reuse, R79 ;  /* 0x0000004f004f7220 */ /* 0x040fe40000410000 */
[C---:B------:R-:W-:Y:S02]  /*8240*/  FMUL.FTZ R90, R0.reuse, R90 ;  /* 0x0000005a005a7220 */ /* 0x040fe40000410000 */
[C---:B------:R-:W-:Y:S02]  /*8250*/  FMUL.FTZ R91, R0.reuse, R91 ;  /* 0x0000005b005b7220 */ /* 0x040fe40000410000 */
[C---:B------:R-:W-:Y:S02]  /*8260*/  FMUL.FTZ R94, R0.reuse, R94 ;  /* 0x0000005e005e7220 */ /* 0x040fe40000410000 */
[----:B------:R-:W-:Y:S02]  /*8270*/  FMUL.FTZ R95, R0, R95 ;  /* 0x0000005f005f7220 */ /* 0x000fe40000410000 */
[C---:B------:R-:W-:Y:S02]  /*8280*/  FMUL.FTZ R102, R133.reuse, R102 ;  /* 0x0000006685667220 */ /* 0x040fe40000410000 */
[----:B------:R-:W-:Y:S02]  /*8290*/  FMUL.FTZ R103, R133, R103 ;  /* 0x0000006785677220 */ /* 0x000fe40000410000 */
[----:B------:R-:W-:Y:S01]  /*82a0*/  FMUL.FTZ R104, R2, R104 ;  /* 0x0000006802687220 */ /* 0x000fe20000410000 */
[----:B-1----:R-:W-:Y:S01]  /*82b0*/  @P1 IADD3 R4, P6, R22, UR9, RZ ;  /* 0x0000000916041c10 */ /* 0x002fe2000ffde0ff */
[----:B------:R-:W-:Y:S01]  /*82c0*/  @UP1 UIADD3 UR9, UP0, UR20, 0x80, URZ ;  /* 0x0000008014091890 */ /* 0x000fe2000ff1e03f */
[----:B------:R-:W-:Y:S02]  /*82d0*/  FMUL.FTZ R105, R2, R105 ;  /* 0x0000006902697220 */ /* 0x000fe40000410000 */
[----:B------:R-:W-:Y:S01]  /*82e0*/  @P1 LEA R6, P5, R4, c[0x0][0x1c8], 0x1 ;  /* 0x0000720004061a11 */ /* 0x000fe200078a08ff */
[C---:B------:R-:W-:Y:S01]  /*82f0*/  FMUL.FTZ R106, R0.reuse, R106 ;  /* 0x0000006a006a7220 */ /* 0x040fe20000410000 */
[----:B------:R-:W-:Y:S01]  /*8300*/  @P1 IADD3.X R7, R21, UR8, RZ, P6, !PT ;  /* 0x0000000815071c10 */ /* 0x000fe2000b7fe4ff */
[----:B------:R-:W-:Y:S01]  /*8310*/  @UP1 UIADD3.X UR8, URZ, UR14, URZ, UP0, !UPT ;  /* 0x0000000e3f081290 */ /* 0x000fe200087fe43f */
[----:B------:R-:W-:Y:S02]  /*8320*/  FMUL.FTZ R107, R0, R107 ;  /* 0x0000006b006b7220 */ /* 0x000fe40000410000 */
[----:B------:R-:W-:Y:S01]  /*8330*/  @P1 LEA.HI.X R7, R4, c[0x0][0x1cc], R7, 0x1, P5 ;  /* 0x0000730004071a11 */ /* 0x000fe200028f0c07 */
[----:B------:R-:W-:Y:S01]  /*8340*/  FMUL.FTZ R108, R2, R108 ;  /* 0x0000006c026c7220 */ /* 0x000fe20000410000 */
[----:B------:R-:W-:Y:S01]  /*8350*/  @P1 IADD3 R4, P2, R6, UR10, RZ ;  /* 0x0000000a06041c10 */ /* 0x000fe2000ff5e0ff */
[----:B------:R-:W-:Y:S02]  /*8360*/  FMUL.FTZ R109, R2, R109 ;  /* 0x0000006d026d7220 */ /* 0x000fe40000410000 */
[----:B------:R1:W-:Y:S01]  /*8370*/  @P1 LDGSTS.E.BYPASS.LTC128B.128 [R244+0x4100], [R6.64], !P3 ;  /* 0x0410000006f41fae */ /* 0x0003e2000d901d56 */
[----:B------:R-:W-:Y:S01]  /*8380*/  @P1 IADD3.X R5, R7, UR17, RZ, P2, !PT ;  /* 0x0000001107051c10 */ /* 0x000fe200097fe4ff */
[C---:B------:R-:W-:Y:S02]  /*8390*/  FMUL.FTZ R110, R0.reuse, R110 ;  /* 0x0000006e006e7220 */ /* 0x040fe40000410000 */
[----:B------:R-:W-:Y:S02]  /*83a0*/  FMUL.FTZ R111, R0, R111 ;  /* 0x0000006f006f7220 */ /* 0x000fe40000410000 */
[C---:B------:R-:W-:Y:S02]  /*83b0*/  FMUL.FTZ R112, R132.reuse, R112 ;  /* 0x0000007084707220 */ /* 0x040fe40000410000 */
[----:B------:R3:W-:Y:S01]  /*83c0*/  @P1 LDGSTS.E.BYPASS.LTC128B.128 [R244+0x6100], [R8.64], !P0 ;  /* 0x0610000008f41fae */ /* 0x0007e2000c101d56 */
[C---:B------:R-:W-:Y:S02]  /*83d0*/  FMUL.FTZ R113, R132.reuse, R113 ;  /* 0x0000007184717220 */ /* 0x040fe40000410000 */
[C---:B------:R-:W-:Y:S02]  /*83e0*/  FMUL.FTZ R114, R133.reuse, R114 ;  /* 0x0000007285727220 */ /* 0x040fe40000410000 */
[C---:B------:R-:W-:Y:S02]  /*83f0*/  FMUL.FTZ R115, R133.reuse, R115 ;  /* 0x0000007385737220 */ /* 0x040fe40000410000 */
[C---:B------:R-:W-:Y:S01]  /*8400*/  FMUL.FTZ R116, R132.reuse, R116 ;  /* 0x0000007484747220 */ /* 0x040fe20000410000 */
[----:B------:R4:W-:Y:S01]  /*8410*/  @P1 LDGSTS.E.BYPASS.LTC128B.128 [R244+0x4900], [R4.64], !P3 ;  /* 0x0490000004f41fae */ /* 0x0009e2000d901d56 */
[----:B------:R-:W-:Y:S02]  /*8420*/  FMUL.FTZ R117, R132, R117 ;  /* 0x0000007584757220 */ /* 0x000fe40000410000 */
[C---:B------:R-:W-:Y:S02]  /*8430*/  FMUL.FTZ R118, R133.reuse, R118 ;  /* 0x0000007685767220 */ /* 0x040fe40000410000 */
[----:B------:R-:W-:Y:S02]  /*8440*/  FMUL.FTZ R119, R133, R119 ;  /* 0x0000007785777220 */ /* 0x000fe40000410000 */
[C---:B------:R-:W-:Y:S01]  /*8450*/  FMUL.FTZ R120, R2.reuse, R120 ;  /* 0x0000007802787220 */ /* 0x040fe20000410000 */
[----:B------:R4:W-:Y:S01]  /*8460*/  @P1 LDGSTS.E.BYPASS.LTC128B.128 [R244+0x6900], [R4.64+0x80], !P0 ;  /* 0x0690008004f41fae */ /* 0x0009e2000c101d56 */
[----:B------:R-:W-:Y:S02]  /*8470*/  FMUL.FTZ R121, R2, R121 ;  /* 0x0000007902797220 */ /* 0x000fe40000410000 */
[--C-:B-1----:R-:W-:Y:S01]  /*8480*/  FFMA.FTZ R7, R218, c[0x0][0x2d0], -R141.reuse ;  /* 0x0000b400da077a23 */ /* 0x102fe2000001088d */
[----:B------:R-:W-:Y:S01]  /*8490*/  @P1 IADD3 R6, P2, R4, UR10, RZ ;  /* 0x0000000a04061c10 */ /* 0x000fe2000ff5e0ff */
[C---:B------:R-:W-:Y:S02]  /*84a0*/  FMUL.FTZ R122, R0.reuse, R122 ;  /* 0x0000007a007a7220 */ /* 0x040fe40000410000 */
[----:B------:R1:W-:Y:S01]  /*84b0*/  MUFU.EX2 R213, R7 ;  /* 0x0000000700d57308 */ /* 0x0003e20000000800 */
[----:B------:R-:W-:Y:S02]  /*84c0*/  FMUL.FTZ R123, R0, R123 ;  /* 0x0000007b007b7220 */ /* 0x000fe40000410000 */
[----:B------:R-:W-:Y:S02]  /*84d0*/  FMUL.FTZ R124, R2, R124 ;  /* 0x0000007c027c7220 */ /* 0x000fe40000410000 */
[--C-:B---3--:R-:W-:Y:S02]  /*84e0*/  FFMA.FTZ R8, R219, c[0x0][0x2d0], -R141.reuse ;  /* 0x0000b400db087a23 */ /* 0x108fe4000001088d */
[--C-:B------:R-:W-:Y:S02]  /*84f0*/  FFMA.FTZ R9, R12, c[0x0][0x2d0], -R141.reuse ;  /* 0x0000b4000c097a23 */ /* 0x100fe4000001088d */
[----:B------:R-:W-:Y:S01]  /*8500*/  FMUL.FTZ R12, R2, R156 ;  /* 0x0000009c020c7220 */ /* 0x000fe20000410000 */
[----:B------:R3:W-:Y:S01]  /*8510*/  MUFU.EX2 R214, R8 ;  /* 0x0000000800d67308 */ /* 0x0007e20000000800 */
[----:B------:R-:W-:Y:S01]  /*8520*/  MOV R156, R33 ;  /* 0x00000021009c7202 */ /* 0x000fe20000000f00 */
[----:B------:R-:W-:Y:S01]  /*8530*/  FMUL.FTZ R33, R132, R169 ;  /* 0x000000a984217220 */ /* 0x000fe20000410000 */
[----:B------:R-:W-:Y:S01]  /*8540*/  MOV R169, R34 ;  /* 0x0000002200a97202 */ /* 0x000fe20000000f00 */
[C---:B------:R-:W-:Y:S01]  /*8550*/  FMUL.FTZ R34, R133.reuse, R170 ;  /* 0x000000aa85227220 */ /* 0x040fe20000410000 */
[----:B------:R-:W-:Y:S01]  /*8560*/  MOV R170, R35 ;  /* 0x0000002300aa7202 */ /* 0x000fe20000000f00 */
[----:B------:R-:W-:Y:S01]  /*8570*/  FMUL.FTZ R35, R133, R171 ;  /* 0x000000ab85237220 */ /* 0x000fe20000410000 */
[----:B------:R-:W-:Y:S01]  /*8580*/  MOV R171, R58 ;  /* 0x0000003a00ab7202 */ /* 0x000fe20000000f00 */
[----:B------:R-:W-:Y:S02]  /*8590*/  FMUL.FTZ R58, R0, R194 ;  /* 0x000000c2003a7220 */ /* 0x000fe40000410000 */
[----:B------:R2:W-:Y:S01]  /*85a0*/  MUFU.EX2 R218, R9 ;  /* 0x0000000900da7308 */ /* 0x0005e20000000800 */
[----:B------:R-:W-:Y:S02]  /*85b0*/  FMUL.FTZ R125, R2, R125 ;  /* 0x0000007d027d7220 */ /* 0x000fe40000410000 */
[C---:B------:R-:W-:Y:S01]  /*85c0*/  FMUL.FTZ R126, R0.reuse, R126 ;  /* 0x0000007e007e7220 */ /* 0x040fe20000410000 */
[C---:B-1----:R-:W-:Y:S01]  /*85d0*/  @P1 IADD3.X R7, R5.reuse, UR17, RZ, P2, !PT ;  /* 0x0000001105071c10 */ /* 0x042fe200097fe4ff */
[----:B------:R-:W-:Y:S01]  /*85e0*/  FMUL.FTZ R127, R0, R127 ;  /* 0x0000007f007f7220 */ /* 0x000fe20000410000 */
[----:B----4-:R-:W-:Y:S01]  /*85f0*/  @P1 IADD3 R4, P2, R4, UR9, RZ ;  /* 0x0000000904041c10 */ /* 0x010fe2000ff5e0ff */
[--C-:B------:R-:W-:Y:S02]  /*8600*/  FFMA.FTZ R156, R156, c[0x0][0x2d0], -R142.reuse ;  /* 0x0000b4009c9c7a23 */ /* 0x100fe4000001088e */
[----:B------:R1:W-:Y:S01]  /*8610*/  @P1 LDGSTS.E.BYPASS.LTC128B.128 [R244+0x5100], [R6.64], !P3 ;  /* 0x0510000006f41fae */ /* 0x0003e2000d901d56 */
[----:B------:R-:W-:Y:S01]  /*8620*/  @P1 IADD3.X R5, R5, UR8, RZ, P2, !PT ;  /* 0x0000000805051c10 */ /* 0x000fe200097fe4ff */
[--C-:B------:R-:W-:Y:S01]  /*8630*/  FFMA.FTZ R252, R252, c[0x0][0x2d0], -R141.reuse ;  /* 0x0000b400fcfc7a23 */ /* 0x100fe2000001088d */
[----:B------:R-:W-:Y:S01]  /*8640*/  MUFU.EX2 R202, R156 ;  /* 0x0000009c00ca7308 */ /* 0x000fe20000000800 */
[--C-:B------:R-:W-:Y:S01]  /*8650*/  FFMA.FTZ R251, R251, c[0x0][0x2d0], -R141.reuse ;  /* 0x0000b400fbfb7a23 */ /* 0x100fe2000001088d */
[C---:B---3--:R-:W-:Y:S03]  /*8660*/  @P1 IADD3 R8, P4, R6.reuse, UR10, RZ ;  /* 0x0000000a06081c10 */ /* 0x048fe6000ff9e0ff */
[----:B------:R3:W-:Y:S05]  /*8670*/  @P1 LDGSTS.E.BYPASS.LTC128B.128 [R244+0x7100], [R4.64], !P0 ;  /* 0x0710000004f41fae */ /* 0x0007ea000c101d56 */
[----:B------:R-:W-:Y:S01]  /*8680*/  MUFU.EX2 R251, R251 ;  /* 0x000000fb00fb7308 */ /* 0x000fe20000000800 */
[----:B--2---:R-:W-:Y:S05]  /*8690*/  @P1 IADD3.X R9, R7, UR17, RZ, P4, !PT ;  /* 0x0000001107091c10 */ /* 0x004fea000a7fe4ff */
[----:B------:R2:W-:Y:S04]  /*86a0*/  @P1 LDGSTS.E.BYPASS.LTC128B.128 [R244+0x5900], [R8.64], !P3 ;  /* 0x0590000008f41fae */ /* 0x0005e8000d901d56 */
[----:B------:R-:W-:Y:S01]  /*86b0*/  MUFU.EX2 R252, R252 ;  /* 0x000000fc00fc7308 */ /* 0x000fe20000000800 */
[----:B---3--:R-:W-:Y:S01]  /*86c0*/  @P1 IADD3 R4, P2, R6, UR9, RZ ;  /* 0x0000000906041c10 */ /* 0x008fe2000ff5e0ff */
[----:B-1----:R-:W-:Y:S02]  /*86d0*/  FFMA.FTZ R6, R13, c[0x0][0x2d0], -R141 ;  /* 0x0000b4000d067a23 */ /* 0x002fe4000001088d */
[C---:B------:R-:W-:Y:S01]  /*86e0*/  FMUL.FTZ R13, R2.reuse, R157 ;  /* 0x0000009d020d7220 */ /* 0x040fe20000410000 */
[----:B------:R-:W-:Y:S05]  /*86f0*/  @P1 IADD3.X R5, R7, UR8, RZ, P2, !PT ;  /* 0x0000000807051c10 */ /* 0x000fea00097fe4ff */
[----:B------:R1:W3:Y:S01]  /*8700*/  MUFU.EX2 R219, R6 ;  /* 0x0000000600db7308 */ /* 0x0002e20000000800 */
[----:B------:R-:W-:Y:S01]  /*8710*/  FMUL.FTZ R7, R133, R151 ;  /* 0x0000009785077220 */ /* 0x000fe20000410000 */
[----:B------:R-:W-:Y:S01]  /*8720*/  MOV R157, R24 ;  /* 0x00000018009d7202 */ /* 0x000fe20000000f00 */
[----:B------:R-:W-:Y:S01]  /*8730*/  FMUL.FTZ R24, R2, R160 ;  /* 0x000000a002187220 */ /* 0x000fe20000410000 */
[----:B------:R4:W-:Y:S01]  /*8740*/  @P1 LDGSTS.E.BYPASS.LTC128B.128 [R244+0x7900], [R4.64], !P0 ;  /* 0x0790000004f41fae */ /* 0x0009e2000c101d56 */
[----:B------:R-:W-:Y:S01]  /*8750*/  MOV R160, R43 ;  /* 0x0000002b00a07202 */ /* 0x000fe20000000f00 */
[----:B------:R-:W-:Y:S01]  /*8760*/  FMUL.FTZ R43, R0, R179 ;  /* 0x000000b3002b7220 */ /* 0x000fe20000410000 */
[----:B------:R-:W-:Y:S01]  /*8770*/  MOV R179, R48 ;  /* 0x0000003000b37202 */ /* 0x000fe20000000f00 */
[----:B--2---:R-:W-:Y:S01]  /*8780*/  FMUL.FTZ R8, R2, R144 ;  /* 0x0000009002087220 */ /* 0x004fe20000410000 */
[----:B------:R-:W-:Y:S01]  /*8790*/  F2FP.BF16.PACK_AB R144, R222, R210 ;  /* 0x000000d2de90723e */ /* 0x000fe200000010ff */
[----:B------:R-:W-:Y:S01]  /*87a0*/  FMUL.FTZ R9, R2, R145 ;  /* 0x0000009102097220 */ /* 0x000fe20000410000 */
[----:B------:R-:W-:Y:S01]  /*87b0*/  F2FP.BF16.PACK_AB R145, R216, R215 ;  /* 0x000000d7d891723e */ /* 0x000fe200000010ff */
[----:B------:R-:W2:Y:S01]  /*87c0*/  LDSM.16.MT88.4 R20, [R225+0x100] ;  /* 0x00010000e114783b */ /* 0x000ea20000004200 */
[----:B------:R-:W-:Y:S01]  /*87d0*/  FMUL.FTZ R48, R132, R184 ;  /* 0x000000b884307220 */ /* 0x000fe20000410000 */
[----:B------:R-:W-:Y:S01]  /*87e0*/  MOV R189, R179 ;  /* 0x000000b300bd7202 */ /* 0x000fe20000000f00 */
[--C-:B------:R-:W-:Y:S02]  /*87f0*/  FFMA.FTZ R160, R160, c[0x0][0x2d0], -R143.reuse ;  /* 0x0000b400a0a07a23 */ /* 0x100fe4000001088f */
[----:B------:R-:W-:Y:S01]  /*8800*/  FFMA.FTZ R157, R157, c[0x0][0x2d0], -R143 ;  /* 0x0000b4009d9d7a23 */ /* 0x000fe2000001088f */
[----:B------:R-:W-:Y:S01]  /*8810*/  MOV R191, R189 ;  /* 0x000000bd00bf7202 */ /* 0x000fe20000000f00 */
[----:B------:R-:W-:Y:S01]  /*8820*/  MUFU.EX2 R206, R160 ;  /* 0x000000a000ce7308 */ /* 0x000fe20000000800 */
[----:B------:R-:W2:Y:S01]  /*8830*/  LDSM.16.MT88.4 R36, [R226+0x100] ;  /* 0x00010000e224783b */ /* 0x000ea20000004200 */
[----:B-1----:R-:W-:Y:S01]  /*8840*/  FMUL.FTZ R6, R133, R150 ;  /* 0x0000009685067220 */ /* 0x002fe20000410000 */
[----:B---3--:R-:W-:Y:S06]  /*8850*/  F2FP.BF16.PACK_AB R150, R219, R218 ;  /* 0x000000dadb96723e */ /* 0x008fec00000010ff */
[----:B------:R-:W-:Y:S01]  /*8860*/  LDSM.16.MT88.4 R152, [R227+0x100] ;  /* 0x00010000e398783b */ /* 0x000fe20000004200 */
[--C-:B----4-:R-:W-:Y:S02]  /*8870*/  FFMA.FTZ R4, R11, c[0x0][0x2d0], -R137.reuse ;  /* 0x0000b4000b047a23 */ /* 0x110fe40000010889 */
[----:B------:R-:W-:Y:S02]  /*8880*/  FMUL.FTZ R5, R132, R149 ;  /* 0x0000009584057220 */ /* 0x000fe40000410000 */
[----:B------:R1:W3:Y:S01]  /*8890*/  MUFU.EX2 R209, R4 ;  /* 0x0000000400d17308 */ /* 0x0002e20000000800 */
[----:B------:R-:W-:Y:S01]  /*88a0*/  FMUL.FTZ R11, R0, R147 ;  /* 0x00000093000b7220 */ /* 0x000fe20000410000 */
[----:B------:R-:W-:Y:S01]  /*88b0*/  F2FP.BF16.PACK_AB R147, R220, R217 ;  /* 0x000000d9dc93723e */ /* 0x000fe200000010ff */
[----:B------:R-:W0:Y:S01]  /*88c0*/  LDGDEPBAR ;  /* 0x00000000000079af */ /* 0x000e220000000000 */
[----:B-1----:R-:W-:Y:S01]  /*88d0*/  FFMA.FTZ R4, R14, c[0x0][0x2d0], -R137 ;  /* 0x0000b4000e047a23 */ /* 0x002fe20000010889 */
[----:B---3--:R-:W-:Y:S01]  /*88e0*/  F2FP.BF16.PACK_AB R149, R209, R208 ;  /* 0x000000d0d195723e */ /* 0x008fe200000010ff */
[----:B------:R-:W-:Y:S01]  /*88f0*/  FMUL.FTZ R14, R0, R158 ;  /* 0x0000009e000e7220 */ /* 0x000fe20000410000 */
[----:B------:R-:W-:Y:S03]  /*8900*/  MOV R158, R41 ;  /* 0x00000029009e7202 */ /* 0x000fe60000000f00 */
[----:B------:R1:W-:Y:S01]  /*8910*/  MUFU.EX2 R211, R4 ;  /* 0x0000000400d37308 */ /* 0x0003e20000000800 */
[----:B------:R-:W-:Y:S01]  /*8920*/  FMUL.FTZ R41, R2, R177 ;  /* 0x000000b102297220 */ /* 0x000fe20000410000 */
[----:B------:R-:W-:Y:S01]  /*8930*/  MOV R177, R50 ;  /* 0x0000003200b17202 */ /* 0x000fe20000000f00 */
[----:B------:R-:W-:Y:S02]  /*8940*/  FMUL.FTZ R50, R133, R186 ;  /* 0x000000ba85327220 */ /* 0x000fe40000410000 */
[----:B------:R-:W-:Y:S01]  /*8950*/  FFMA.FTZ R158, R158, c[0x0][0x2d0], -R143 ;  /* 0x0000b4009e9e7a23 */ /* 0x000fe2000001088f */
[----:B------:R-:W-:Y:S05]  /*8960*/  MOV R179, R177 ;  /* 0x000000b100b37202 */ /* 0x000fea0000000f00 */
[----:B------:R-:W-:Y:S02]  /*8970*/  IMAD.MOV.U32 R189, RZ, RZ, R179 ;  /* 0x000000ffffbd7224 */ /* 0x000fe400078e00b3 */
[----:B-1----:R-:W-:Y:S02]  /*8980*/  FFMA.FTZ R4, R15, c[0x0][0x2d0], -R137 ;  /* 0x0000b4000f047a23 */ /* 0x002fe40000010889 */
[C---:B------:R-:W-:Y:S01]  /*8990*/  FMUL.FTZ R15, R0.reuse, R159 ;  /* 0x0000009f000f7220 */ /* 0x040fe20000410000 */
[----:B------:R-:W-:Y:S01]  /*89a0*/  MOV R159, R42 ;  /* 0x0000002a009f7202 */ /* 0x000fe20000000f00 */
[----:B------:R1:W3:Y:S01]  /*89b0*/  MUFU.EX2 R212, R4 ;  /* 0x0000000400d47308 */ /* 0x0002e20000000800 */
[----:B------:R-:W-:Y:S01]  /*89c0*/  FMUL.FTZ R42, R0, R178 ;  /* 0x000000b2002a7220 */ /* 0x000fe20000410000 */
[----:B------:R-:W-:Y:S01]  /*89d0*/  MOV R178, R49 ;  /* 0x0000003100b27202 */ /* 0x000fe20000000f00 */
[C---:B------:R-:W-:Y:S02]  /*89e0*/  FMUL.FTZ R49, R132.reuse, R185 ;  /* 0x000000b984317220 */ /* 0x040fe40000410000 */
[----:B-1----:R-:W-:Y:S01]  /*89f0*/  FMUL.FTZ R4, R132, R148 ;  /* 0x0000009484047220 */ /* 0x002fe20000410000 */
[----:B------:R-:W-:Y:S02]  /*8a00*/  F2FP.BF16.PACK_AB R148, R214, R213 ;  /* 0x000000d5d694723e */ /* 0x000fe400000010ff */
[----:B---3--:R-:W-:Y:S04]  /*8a10*/  F2FP.BF16.PACK_AB R151, R212, R211 ;  /* 0x000000d3d497723e */ /* 0x008fe800000010ff */
[-C--:B--2---:R-:W-:Y:S08]  /*8a20*/  HMMA.16816.F32.BF16 R4, R144, R20.reuse, R4 ;  /* 0x000000149004723c */ /* 0x084ff00000041804 */
[C---:B------:R-:W-:Y:S07]  /*8a30*/  HMMA.16816.F32.BF16 R8, R148.reuse, R20, R8 ;  /* 0x000000149408723c */ /* 0x040fee0000041808 */
[C---:B------:R-:W-:Y:S01]  /*8a40*/  FMUL.FTZ R20, R132.reuse, R164 ;  /* 0x000000a484147220 */ /* 0x040fe20000410000 */
[-C--:B------:R-:W-:Y:S04]  /*8a50*/  HMMA.16816.F32.BF16 R12, R148, R22.reuse, R12 ;  /* 0x00000016940c723c */ /* 0x080fe8000004180c */
[----:B------:R-:W-:Y:S01]  /*8a60*/  FMUL.FTZ R21, R132, R165 ;  /* 0x000000a584157220 */ /* 0x000fe20000410000 */
[----:B------:R-:W-:Y:S01]  /*8a70*/  MOV R165, R40 ;  /* 0x0000002800a57202 */ /* 0x000fe20000000f00 */
[C---:B------:R-:W-:Y:S01]  /*8a80*/  FMUL.FTZ R40, R2.reuse, R176 ;  /* 0x000000b002287220 */ /* 0x040fe20000410000 */
[----:B------:R-:W-:Y:S01]  /*8a90*/  MOV R176, R51 ;  /* 0x0000003300b07202 */ /* 0x000fe20000000f00 */
[C---:B------:R-:W-:Y:S04]  /*8aa0*/  HMMA.16816.F32.BF16 R16, R144.reuse, R22, R16 ;  /* 0x000000169010723c */ /* 0x040fe80000041810 */
[----:B------:R-:W-:Y:S02]  /*8ab0*/  IMAD.MOV.U32 R164, RZ, RZ, R29 ;  /* 0x000000ffffa47224 */ /* 0x000fe400078e001d */
[C---:B------:R-:W-:Y:S01]  /*8ac0*/  FMUL.FTZ R29, R2.reuse, R173 ;  /* 0x000000ad021d7220 */ /* 0x040fe20000410000 */
[----:B------:R-:W-:Y:S01]  /*8ad0*/  MOV R173, R53 ;  /* 0x0000003500ad7202 */ /* 0x000fe20000000f00 */
[C---:B------:R-:W-:Y:S01]  /*8ae0*/  FMUL.FTZ R22, R133.reuse, R166 ;  /* 0x000000a685167220 */ /* 0x040fe20000410000 */
[----:B------:R-:W-:Y:S03]  /*8af0*/  MOV R166, R46 ;  /* 0x0000002e00a67202 */ /* 0x000fe60000000f00 */
[----:B------:R-:W-:Y:S01]  /*8b00*/  FMUL.FTZ R23, R133, R167 ;  /* 0x000000a785177220 */ /* 0x000fe20000410000 */
[----:B------:R-:W-:Y:S01]  /*8b10*/  MOV R167, R25 ;  /* 0x0000001900a77202 */ /* 0x000fe20000000f00 */
[----:B------:R-:W-:Y:S01]  /*8b20*/  FMUL.FTZ R25, R2, R161 ;  /* 0x000000a102197220 */ /* 0x000fe20000410000 */
[----:B------:R-:W-:Y:S01]  /*8b30*/  MOV R161, R31 ;  /* 0x0000001f00a17202 */ /* 0x000fe20000000f00 */
[----:B------:R-:W-:Y:S01]  /*8b40*/  FMUL.FTZ R31, R0, R175 ;  /* 0x000000af001f7220 */ /* 0x000fe20000410000 */
[----:B------:R-:W-:Y:S01]  /*8b50*/  MOV R175, R32 ;  /* 0x0000002000af7202 */ /* 0x000fe20000000f00 */
[----:B------:R-:W-:Y:S01]  /*8b60*/  FMUL.FTZ R32, R132, R168 ;  /* 0x000000a884207220 */ /* 0x000fe20000410000 */
[-C--:B------:R-:W-:Y:S03]  /*8b70*/  HMMA.16816.F32.BF16 R20, R144, R36.reuse, R20 ;  /* 0x000000249014723c */ /* 0x080fe60000041814 */
[----:B------:R-:W-:Y:S01]  /*8b80*/  FFMA.FTZ R161, R161, c[0x0][0x2d0], -R142 ;  /* 0x0000b400a1a17a23 */ /* 0x000fe2000001088e */
[----:B------:R-:W-:Y:S01]  /*8b90*/  MOV R168, R59 ;  /* 0x0000003b00a87202 */ /* 0x000fe20000000f00 */
[C---:B------:R-:W-:Y:S01]  /*8ba0*/  FMUL.FTZ R46, R0.reuse, R190 ;  /* 0x000000be002e7220 */ /* 0x040fe20000410000 */
[----:B------:R-:W-:Y:S01]  /*8bb0*/  MOV R190, R188 ;  /* 0x000000bc00be7202 */ /* 0x000fe20000000f00 */
[C---:B------:R-:W-:Y:S01]  /*8bc0*/  FMUL.FTZ R51, R133.reuse, R187 ;  /* 0x000000bb85337220 */ /* 0x040fe20000410000 */
[C---:B------:R-:W-:Y:S04]  /*8bd0*/  HMMA.16816.F32.BF16 R24, R148.reuse, R36, R24 ;  /* 0x000000249418723c */ /* 0x040fe80000041818 */
[----:B------:R-:W-:Y:S01]  /*8be0*/  FMUL.FTZ R59, R0, R195 ;  /* 0x000000c3003b7220 */ /* 0x000fe20000410000 */
[----:B------:R-:W-:Y:S01]  /*8bf0*/  MOV R188, R178 ;  /* 0x000000b200bc7202 */ /* 0x000fe20000000f00 */
[----:B------:R-:W-:Y:S01]  /*8c00*/  MUFU.EX2 R195, R161 ;  /* 0x000000a100c37308 */ /* 0x000fe20000000800 */
[C---:B------:R-:W-:Y:S01]  /*8c10*/  FMUL.FTZ R37, R132.reuse, R181 ;  /* 0x000000b584257220 */ /* 0x040fe20000410000 */
[-C--:B------:R-:W-:Y:S04]  /*8c20*/  HMMA.16816.F32.BF16 R28, R148, R38.reuse, R28 ;  /* 0x00000026941c723c */ /* 0x080fe8000004181c */
[----:B------:R-:W-:Y:S01]  /*8c30*/  MOV R181, R55 ;  /* 0x0000003700b57202 */ /* 0x000fe20000000f00 */
[----:B------:R-:W-:Y:S01]  /*8c40*/  FMUL.FTZ R36, R132, R180 ;  /* 0x000000b484247220 */ /* 0x000fe20000410000 */
[----:B------:R-:W-:Y:S01]  /*8c50*/  MOV R180, R56 ;  /* 0x0000003800b47202 */ /* 0x000fe20000000f00 */
[----:B------:R-:W-:Y:S01]  /*8c60*/  FMUL.FTZ R56, R2, R192 ;  /* 0x000000c002387220 */ /* 0x000fe20000410000 */
[C---:B------:R-:W-:Y:S01]  /*8c70*/  HMMA.16816.F32.BF16 R32, R144.reuse, R38, R32 ;  /* 0x000000269020723c */ /* 0x040fe20000041820 */
[----:B------:R-:W-:Y:S03]  /*8c80*/  MUFU.EX2 R192, R157 ;  /* 0x0000009d00c07308 */ /* 0x000fe60000000800 */
[----:B------:R-:W-:Y:S03]  /*8c90*/  MOV R178, R176 ;  /* 0x000000b000b27202 */ /* 0x000fe60000000f00 */
[C---:B------:R-:W-:Y:S02]  /*8ca0*/  FMUL.FTZ R38, R133.reuse, R182 ;  /* 0x000000b685267220 */ /* 0x040fe40000410000 */
[----:B------:R-:W-:Y:S03]  /*8cb0*/  IMAD.MOV.U32 R182, RZ, RZ, R54 ;  /* 0x000000ffffb67224 */ /* 0x000fe600078e0036 */
[----:B------:R-:W-:Y:S01]  /*8cc0*/  FMUL.FTZ R39, R133, R183 ;  /* 0x000000b785277220 */ /* 0x000fe20000410000 */
[----:B------:R-:W-:Y:S02]  /*8cd0*/  MOV R183, R52 ;  /* 0x0000003400b77202 */ /* 0x000fe40000000f00 */
[----:B------:R-:W1:Y:S01]  /*8ce0*/  LDSM.16.MT88.4 R52, [R228+0x100] ;  /* 0x00010000e434783b */ /* 0x000e620000004200 */
[----:B------:R-:W-:Y:S02]  /*8cf0*/  MOV R176, R182 ;  /* 0x000000b600b07202 */ /* 0x000fe40000000f00 */
[----:B------:R-:W-:Y:S02]  /*8d00*/  MOV R182, R180 ;  /* 0x000000b400b67202 */ /* 0x000fe40000000f00 */
[----:B------:R-:W-:Y:S02]  /*8d10*/  MOV R180, R170 ;  /* 0x000000aa00b47202 */ /* 0x000fe40000000f00 */
[----:B------:R-:W-:Y:S02]  /*8d20*/  MOV R170, R168 ;  /* 0x000000a800aa7202 */ /* 0x000fe40000000f00 */
[----:B------:R-:W-:Y:S02]  /*8d30*/  MOV R168, R174 ;  /* 0x000000ae00a87202 */ /* 0x000fe40000000f00 */
[----:B------:R-:W-:Y:S02]  /*8d40*/  MOV R174, R163 ;  /* 0x000000a300ae7202 */ /* 0x000fe40000000f00 */
[----:B------:R-:W-:Y:S01]  /*8d50*/  MOV R163, R167 ;  /* 0x000000a700a37202 */ /* 0x000fe20000000f00 */
[----:B------:R-:W-:Y:S01]  /*8d60*/  FFMA.FTZ R168, R168, c[0x0][0x2d0], -R142 ;  /* 0x0000b400a8a87a23 */ /* 0x000fe2000001088e */
[----:B------:R-:W-:Y:S02]  /*8d70*/  MOV R167, R241 ;  /* 0x000000f100a77202 */ /* 0x000fe40000000f00 */
[----:B------:R2:W5:Y:S01]  /*8d80*/  LDL.LU R241, [R1+0x78] ;  /* 0x0000780001f17983 */ /* 0x0005620000300800 */
[----:B------:R-:W-:Y:S02]  /*8d90*/  MOV R177, R183 ;  /* 0x000000b700b17202 */ /* 0x000fe40000000f00 */
[----:B------:R-:W-:Y:S01]  /*8da0*/  MOV R183, R181 ;  /* 0x000000b500b77202 */ /* 0x000fe20000000f00 */
[----:B------:R-:W-:Y:S01]  /*8db0*/  IMAD.MOV.U32 R181, RZ, RZ, R171 ;  /* 0x000000ffffb57224 */ /* 0x000fe200078e00ab */
[----:B------:R-:W-:Y:S02]  /*8dc0*/  MOV R171, R169 ;  /* 0x000000a900ab7202 */ /* 0x000fe40000000f00 */
[----:B------:R-:W-:Y:S02]  /*8dd0*/  MOV R169, R175 ;  /* 0x000000af00a97202 */ /* 0x000fe40000000f00 */
[----:B------:R-:W-:Y:S02]  /*8de0*/  MOV R175, R172 ;  /* 0x000000ac00af7202 */ /* 0x000fe40000000f00 */
[----:B------:R3:W-:Y:S01]  /*8df0*/  MUFU.EX2 R172, R138 ;  /* 0x0000008a00ac7308 */ /* 0x0007e20000000800 */
[----:B------:R-:W-:Y:S02]  /*8e00*/  MOV R179, R177 ;  /* 0x000000b100b37202 */ /* 0x000fe40000000f00 */
[----:B------:R-:W-:Y:S02]  /*8e10*/  MOV R177, R183 ;  /* 0x000000b700b17202 */ /* 0x000fe40000000f00 */
[----:B------:R-:W-:Y:S02]  /*8e20*/  MOV R183, R181 ;  /* 0x000000b500b77202 */ /* 0x000fe40000000f00 */
[----:B------:R-:W-:Y:S02]  /*8e30*/  MOV R181, R171 ;  /* 0x000000ab00b57202 */ /* 0x000fe40000000f00 */
[----:B------:R-:W-:Y:S01]  /*8e40*/  MOV R171, R169 ;  /* 0x000000a900ab7202 */ /* 0x000fe20000000f00 */
[----:B------:R-:W-:Y:S01]  /*8e50*/  IMAD.MOV.U32 R169, RZ, RZ, R174 ;  /* 0x000000ffffa97224 */ /* 0x000fe200078e00ae */
[----:B------:R-:W-:Y:S01]  /*8e60*/  MOV R174, R163 ;  /* 0x000000a300ae7202 */ /* 0x000fe20000000f00 */
[-C--:B-1----:R-:W-:Y:S03]  /*8e70*/  HMMA.16816.F32.BF16 R36, R144, R52.reuse, R36 ;  /* 0x000000349024723c */ /* 0x082fe60000041824 */
[----:B------:R-:W-:Y:S02]  /*8e80*/  MOV R163, R167 ;  /* 0x000000a700a37202 */ /* 0x000fe40000000f00 */
[----:B------:R-:W-:Y:S02]  /*8e90*/  MOV R167, R166 ;  /* 0x000000a600a77202 */ /* 0x000fe40000000f00 */
[----:B------:R-:W-:Y:S01]  /*8ea0*/  MOV R166, R242 ;  /* 0x000000f200a67202 */ /* 0x000fe20000000f00 */
[C---:B------:R-:W-:Y:S01]  /*8eb0*/  HMMA.16816.F32.BF16 R40, R148.reuse, R52, R40 ;  /* 0x000000349428723c */ /* 0x040fe20000041828 */
[----:B------:R2:W5:Y:S03]  /*8ec0*/  LDL.LU R242, [R1+0x74] ;  /* 0x0000740001f27983 */ /* 0x0005660000300800 */
[--C-:B------:R-:W-:Y:S02]  /*8ed0*/  FFMA.FTZ R167, R167, c[0x0][0x2d0], -R141.reuse ;  /* 0x0000b400a7a77a23 */ /* 0x100fe4000001088d */
[----:B------:R-:W-:Y:S02]  /*8ee0*/  FFMA.FTZ R166, R166, c[0x0][0x2d0], -R141 ;  /* 0x0000b400a6a67a23 */ /* 0x000fe4000001088d */
[-C--:B------:R-:W-:Y:S01]  /*8ef0*/  HMMA.16816.F32.BF16 R44, R148, R54.reuse, R44 ;  /* 0x00000036942c723c */ /* 0x080fe2000004182c */
[----:B------:R-:W-:Y:S03]  /*8f00*/  MUFU.EX2 R200, R167 ;  /* 0x000000a700c87308 */ /* 0x000fe60000000800 */
[C---:B------:R-:W-:Y:S02]  /*8f10*/  FMUL.FTZ R52, R132.reuse, R196 ;  /* 0x000000c484347220 */ /* 0x040fe40000410000 */
[----:B------:R-:W-:Y:S02]  /*8f20*/  FMUL.FTZ R53, R132, R197 ;  /* 0x000000c584357220 */ /* 0x000fe40000410000 */
[C---:B------:R-:W-:Y:S04]  /*8f30*/  HMMA.16816.F32.BF16 R48, R144.reuse, R54, R48 ;  /* 0x000000369030723c */ /* 0x040fe80000041830 */
[--C-:B---3--:R-:W-:Y:S01]  /*8f40*/  FFMA.FTZ R138, R190, c[0x0][0x2d0], -R143.reuse ;  /* 0x0000b400be8a7a23 */ /* 0x108fe2000001088f */
[----:B------:R-:W-:Y:S02]  /*8f50*/  MOV R190, R188 ;  /* 0x000000bc00be7202 */ /* 0x000fe40000000f00 */
[C---:B------:R-:W-:Y:S01]  /*8f60*/  FMUL.FTZ R54, R133.reuse, R198 ;  /* 0x000000c685367220 */ /* 0x040fe20000410000 */
[----:B------:R-:W-:Y:S01]  /*8f70*/  MOV R188, R178 ;  /* 0x000000b200bc7202 */ /* 0x000fe20000000f00 */
[----:B------:R-:W-:Y:S03]  /*8f80*/  FMUL.FTZ R55, R133, R199 ;  /* 0x000000c785377220 */ /* 0x000fe60000410000 */
[----:B------:R-:W-:Y:S02]  /*8f90*/  MOV R178, R176 ;  /* 0x000000b000b27202 */ /* 0x000fe40000000f00 */
[----:B------:R-:W-:Y:S02]  /*8fa0*/  MOV R176, R182 ;  /* 0x000000b600b07202 */ /* 0x000fe40000000f00 */
[-C--:B------:R-:W-:Y:S03]  /*8fb0*/  HMMA.16816.F32.BF16 R52, R144, R152.reuse, R52 ;  /* 0x000000989034723c */ /* 0x080fe60000041834 */
[----:B------:R-:W-:Y:S02]  /*8fc0*/  MOV R184, R190 ;  /* 0x000000be00b87202 */ /* 0x000fe40000000f00 */
[----:B------:R-:W-:Y:S02]  /*8fd0*/  MOV R182, R180 ;  /* 0x000000b400b67202 */ /* 0x000fe40000000f00 */
[----:B------:R-:W-:Y:S01]  /*8fe0*/  MOV R180, R170 ;  /* 0x000000aa00b47202 */ /* 0x000fe20000000f00 */
[C---:B------:R-:W-:Y:S04]  /*8ff0*/  HMMA.16816.F32.BF16 R56, R148.reuse, R152, R56 ;  /* 0x000000989438723c */ /* 0x040fe80000041838 */
[----:B------:R-:W-:Y:S02]  /*9000*/  MOV R170, R175 ;  /* 0x000000af00aa7202 */ /* 0x000fe40000000f00 */
[----:B------:R1:W-:Y:S01]  /*9010*/  MUFU.EX2 R175, R138 ;  /* 0x0000008a00af7308 */ /* 0x0003e20000000800 */
[----:B------:R-:W-:Y:S01]  /*9020*/  MOV R190, R188 ;  /* 0x000000bc00be7202 */ /* 0x000fe20000000f00 */
[-C--:B------:R-:W-:Y:S04]  /*9030*/  HMMA.16816.F32.BF16 R60, R148, R154.reuse, R60 ;  /* 0x0000009a943c723c */ /* 0x080fe8000004183c */
[----:B------:R-:W-:Y:S02]  /*9040*/  MOV R188, R178 ;  /* 0x000000b200bc7202 */ /* 0x000fe40000000f00 */
[----:B------:R-:W-:Y:S02]  /*9050*/  MOV R178, R176 ;  /* 0x000000b000b27202 */ /* 0x000fe40000000f00 */
[C---:B------:R-:W-:Y:S01]  /*9060*/  HMMA.16816.F32.BF16 R64, R144.reuse, R154, R64 ;  /* 0x0000009a9040723c */ /* 0x040fe20000041840 */
[----:B------:R-:W3:Y:S03]  /*9070*/  LDSM.16.MT88.4 R152, [R225+0x2100] ;  /* 0x00210000e198783b */ /* 0x000ee60000004200 */
[----:B-1----:R-:W-:Y:S01]  /*9080*/  FFMA.FTZ R138, R191, c[0x0][0x2d0], -R143 ;  /* 0x0000b400bf8a7a23 */ /* 0x002fe2000001088f */
[----:B------:R-:W-:Y:S02]  /*9090*/  MOV R191, R189 ;  /* 0x000000bd00bf7202 */ /* 0x000fe40000000f00 */
[----:B------:R-:W-:Y:S01]  /*90a0*/  MOV R189, R179 ;  /* 0x000000b300bd7202 */ /* 0x000fe20000000f00 */
[----:B------:R1:W-:Y:S01]  /*90b0*/  MUFU.EX2 R176, R138 ;  /* 0x0000008a00b07308 */ /* 0x0003e20000000800 */
[----:B------:R-:W-:Y:S03]  /*90c0*/  MOV R185, R191 ;  /* 0x000000bf00b97202 */ /* 0x000fe60000000f00 */
[----:B------:R-:W-:Y:S01]  /*90d0*/  MOV R179, R177 ;  /* 0x000000b100b37202 */ /* 0x000fe20000000f00 */
[----:B------:R-:W-:Y:S01]  /*90e0*/  IMAD.MOV.U32 R177, RZ, RZ, R183 ;  /* 0x000000ffffb17224 */ /* 0x000fe200078e00b7 */
[----:B------:R-:W-:Y:S02]  /*90f0*/  MOV R183, R182 ;  /* 0x000000b600b77202 */ /* 0x000fe40000000f00 */
[----:B------:R-:W-:Y:S02]  /*9100*/  MOV R182, R181 ;  /* 0x000000b500b67202 */ /* 0x000fe40000000f00 */
[----:B------:R-:W-:Y:S02]  /*9110*/  MOV R181, R180 ;  /* 0x000000b400b57202 */ /* 0x000fe40000000f00 */
[----:B------:R-:W-:Y:S02]  /*9120*/  MOV R180, R171 ;  /* 0x000000ab00b47202 */ /* 0x000fe40000000f00 */
[----:B------:R-:W-:Y:S02]  /*9130*/  MOV R171, R170 ;  /* 0x000000aa00ab7202 */ /* 0x000fe40000000f00 */
[----:B------:R-:W-:Y:S02]  /*9140*/  MOV R170, R169 ;  /* 0x000000a900aa7202 */ /* 0x000fe40000000f00 */
[----:B------:R-:W-:Y:S02]  /*9150*/  MOV R169, R174 ;  /* 0x000000ae00a97202 */ /* 0x000fe40000000f00 */
[----:B------:R-:W-:Y:S02]  /*9160*/  MOV R174, R163 ;  /* 0x000000a300ae7202 */ /* 0x000fe40000000f00 */
[----:B------:R-:W-:Y:S01]  /*9170*/  MOV R163, R162 ;  /* 0x000000a200a37202 */ /* 0x000fe20000000f00 */
[-C--:B---3--:R-:W-:Y:S03]  /*9180*/  HMMA.16816.F32.BF16 R68, R144, R152.reuse, R68 ;  /* 0x000000989044723c */ /* 0x088fe60000041844 */
[----:B------:R-:W-:Y:S01]  /*9190*/  MOV R162, R243 ;  /* 0x000000f300a27202 */ /* 0x000fe20000000f00 */
[----:B------:R-:W-:Y:S01]  /*91a0*/  FFMA.FTZ R163, R163, c[0x0][0x2d0], -R141 ;  /* 0x0000b400a3a37a23 */ /* 0x000fe2000001088d */
[----:B------:R2:W5:Y:S01]  /*91b0*/  LDL.LU R243, [R1+0x70] ;  /* 0x0000700001f37983 */ /* 0x0005620000300800 */
[----:B-1----:R-:W-:Y:S02]  /*91c0*/  FFMA.FTZ R138, R184, c[0x0][0x2d0], -R143 ;  /* 0x0000b400b88a7a23 */ /* 0x002fe4000001088f */
[C---:B------:R-:W-:Y:S01]  /*91d0*/  HMMA.16816.F32.BF16 R72, R148.reuse, R152, R72 ;  /* 0x000000989448723c */ /* 0x040fe20000041848 */
[----:B------:R-:W-:Y:S03]  /*91e0*/  MUFU.EX2 R194, R163 ;  /* 0x000000a300c27308 */ /* 0x000fe60000000800 */
[----:B------:R-:W-:Y:S02]  /*91f0*/  FFMA.FTZ R162, R162, c[0x0][0x2d0], -R141 ;  /* 0x0000b400a2a27a23 */ /* 0x000fe4000001088d */
[----:B------:R-:W-:Y:S01]  /*9200*/  IMAD.MOV.U32 R184, RZ, RZ, R190 ;  /* 0x000000ffffb87224 */ /* 0x000fe200078e00be */
[----:B------:R-:W-:Y:S01]  /*9210*/  MOV R190, R189 ;  /* 0x000000bd00be7202 */ /* 0x000fe20000000f00 */
[-C--:B------:R-:W-:Y:S03]  /*9220*/  HMMA.16816.F32.BF16 R76, R148, R154.reuse, R76 ;  /* 0x0000009a944c723c */ /* 0x080fe6000004184c */
[----:B------:R1:W-:Y:S01]  /*9230*/  MUFU.EX2 R191, R138 ;  /* 0x0000008a00bf7308 */ /* 0x0003e20000000800 */
[----:B------:R-:W-:Y:S02]  /*9240*/  MOV R186, R184 ;  /* 0x000000b800ba7202 */ /* 0x000fe40000000f00 */
[----:B------:R-:W-:Y:S02]  /*9250*/  MOV R189, R188 ;  /* 0x000000bc00bd7202 */ /* 0x000fe40000000f00 */
[C---:B------:R-:W-:Y:S01]  /*9260*/  HMMA.16816.F32.BF16 R80, R144.reuse, R154, R80 ;  /* 0x0000009a9050723c */ /* 0x040fe20000041850 */
[----:B------:R-:W3:Y:S03]  /*9270*/  LDSM.16.MT88.4 R152, [R226+0x2100] ;  /* 0x00210000e298783b */ /* 0x000ee60000004200 */
[----:B------:R-:W-:Y:S02]  /*9280*/  MOV R188, R179 ;  /* 0x000000b300bc7202 */ /* 0x000fe40000000f00 */
[----:B------:R-:W-:Y:S02]  /*9290*/  MOV R179, R178 ;  /* 0x000000b200b37202 */ /* 0x000fe40000000f00 */
[----:B------:R-:W-:Y:S04]  /*92a0*/  MOV R178, R177 ;  /* 0x000000b100b27202 */ /* 0x000fe80000000f00 */
[----:B------:R-:W-:Y:S02]  /*92b0*/  MOV R177, R183 ;  /* 0x000000b700b17202 */ /* 0x000fe40000000f00 */
[----:B------:R-:W-:Y:S02]  /*92c0*/  MOV R183, R182 ;  /* 0x000000b600b77202 */ /* 0x000fe40000000f00 */
[----:B------:R-:W-:Y:S02]  /*92d0*/  MOV R182, R181 ;  /* 0x000000b500b67202 */ /* 0x000fe40000000f00 */
[----:B------:R-:W-:Y:S01]  /*92e0*/  MOV R181, R171 ;  /* 0x000000ab00b57202 */ /* 0x000fe20000000f00 */
[----:B-1----:R-:W-:Y:S01]  /*92f0*/  FFMA.FTZ R138, R185, c[0x0][0x2d0], -R142 ;  /* 0x0000b400b98a7a23 */ /* 0x002fe2000001088e */
[----:B------:R-:W-:Y:S02]  /*9300*/  MOV R171, R170 ;  /* 0x000000aa00ab7202 */ /* 0x000fe40000000f00 */
[----:B------:R-:W-:Y:S01]  /*9310*/  MOV R170, R169 ;  /* 0x000000a900aa7202 */ /* 0x000fe20000000f00 */
[----:B------:R-:W-:Y:S01]  /*9320*/  IMAD.MOV.U32 R169, RZ, RZ, R174 ;  /* 0x000000ffffa97224 */ /* 0x000fe200078e00ae */
[----:B------:R-:W-:Y:S02]  /*9330*/  MOV R174, R128 ;  /* 0x0000008000ae7202 */ /* 0x000fe40000000f00 */
[----:B------:R-:W4:Y:S01]  /*9340*/  LDL.LU R128, [R1+0x6c] ;  /* 0x00006c0001807983 */ /* 0x000f220000300800 */
[----:B------:R-:W-:Y:S02]  /*9350*/  MOV R185, R190 ;  /* 0x000000be00b97202 */ /* 0x000fe40000000f00 */
[----:B------:R-:W-:Y:S02]  /*9360*/  MOV R190, R188 ;  /* 0x000000bc00be7202 */ /* 0x000fe40000000f00 */
[----:B------:R-:W-:Y:S02]  /*9370*/  MOV R187, R185 ;  /* 0x000000b900bb7202 */ /* 0x000fe40000000f00 */
[----:B------:R-:W-:Y:S02]  /*9380*/  MOV R188, R178 ;  /* 0x000000b200bc7202 */ /* 0x000fe40000000f00 */
[----:B------:R-:W-:Y:S02]  /*9390*/  MOV R178, R183 ;  /* 0x000000b700b27202 */ /* 0x000fe40000000f00 */
[----:B------:R-:W-:Y:S02]  /*93a0*/  MOV R183, R182 ;  /* 0x000000b600b77202 */ /* 0x000fe40000000f00 */
[----:B------:R-:W-:Y:S01]  /*93b0*/  MOV R182, R171 ;  /* 0x000000ab00b67202 */ /* 0x000fe20000000f00 */
[-C--:B---3--:R-:W-:Y:S01]  /*93c0*/  HMMA.16816.F32.BF16 R84, R144, R152.reuse, R84 ;  /* 0x000000989054723c */ /* 0x088fe20000041854 */
[----:B------:R1:W-:Y:S02]  /*93d0*/  MUFU.EX2 R171, R138 ;  /* 0x0000008a00ab7308 */ /* 0x0003e40000000800 */
[----:B------:R-:W-:Y:S01]  /*93e0*/  FFMA.FTZ R183, R183, c[0x0][0x2d0], -R142 ;  /* 0x0000b400b7b77a23 */ /* 0x000fe2000001088e */
[----:B------:R-:W-:Y:S02]  /*93f0*/  MOV R185, R190 ;  /* 0x000000be00b97202 */ /* 0x000fe40000000f00 */
[----:B------:R-:W-:Y:S02]  /*9400*/  MOV R184, R189 ;  /* 0x000000bd00b87202 */ /* 0x000fe40000000f00 */
[C---:B------:R-:W-:Y:S03]  /*9410*/  HMMA.16816.F32.BF16 R88, R148.reuse, R152, R88 ;  /* 0x000000989458723c */ /* 0x040fe60000041858 */
[----:B------:R-:W-:Y:S01]  /*9420*/  MUFU.EX2 R183, R183 ;  /* 0x000000b700b77308 */ /* 0x000fe20000000800 */
[----:B------:R-:W-:Y:S02]  /*9430*/  MOV R189, R179 ;  /* 0x000000b300bd7202 */ /* 0x000fe40000000f00 */
[----:B------:R-:W-:Y:S01]  /*9440*/  MOV R179, R177 ;  /* 0x000000b100b37202 */ /* 0x000fe20000000f00 */
[----:B------:R-:W-:Y:S01]  /*9450*/  IMAD.MOV.U32 R177, RZ, RZ, R170 ;  /* 0x000000ffffb17224 */ /* 0x000fe200078e00aa */
[-C--:B------:R-:W-:Y:S04]  /*9460*/  HMMA.16816.F32.BF16 R92, R148, R154.reuse, R92 ;  /* 0x0000009a945c723c */ /* 0x080fe8000004185c */
[----:B------:R-:W-:Y:S02]  /*9470*/  MOV R170, R169 ;  /* 0x000000a900aa7202 */ /* 0x000fe40000000f00 */
[----:B------:R-:W-:Y:S02]  /*9480*/  MOV R169, R174 ;  /* 0x000000ae00a97202 */ /* 0x000fe40000000f00 */
[C---:B------:R-:W-:Y:S01]  /*9490*/  HMMA.16816.F32.BF16 R96, R144.reuse, R154, R96 ;  /* 0x0000009a9060723c */ /* 0x040fe20000041860 */
[----:B------:R-:W3:Y:S03]  /*94a0*/  LDSM.16.MT88.4 R152, [R228+0x2100] ;  /* 0x00210000e498783b */ /* 0x000ee60000004200 */
[----:B------:R-:W-:Y:S01]  /*94b0*/  MOV R174, R159 ;  /* 0x0000009f00ae7202 */ /* 0x000fe20000000f00 */
[--C-:B-1----:R-:W-:Y:S01]  /*94c0*/  FFMA.FTZ R138, R186, c[0x0][0x2d0], -R142.reuse ;  /* 0x0000b400ba8a7a23 */ /* 0x102fe2000001088e */
[----:B------:R-:W-:Y:S02]  /*94d0*/  MOV R159, R129 ;  /* 0x00000081009f7202 */ /* 0x000fe40000000f00 */
[----:B------:R-:W-:Y:S01]  /*94e0*/  MOV R186, R184 ;  /* 0x000000b800ba7202 */ /* 0x000fe20000000f00 */
[----:B------:R-:W2:Y:S03]  /*94f0*/  LDL.LU R129, [R1+0x68] ;  /* 0x0000680001817983 */ /* 0x000ea60000300800 */
[----:B------:R-:W-:Y:S01]  /*9500*/  FFMA.FTZ R159, R159, c[0x0][0x2d0], -R143 ;  /* 0x0000b4009f9f7a23 */ /* 0x000fe2000001088f */
[----:B------:R-:W-:Y:S02]  /*9510*/  MOV R196, R186 ;  /* 0x000000ba00c47202 */ /* 0x000fe40000000f00 */
[----:B------:R-:W-:Y:S02]  /*9520*/  MOV R184, R189 ;  /* 0x000000bd00b87202 */ /* 0x000fe40000000f00 */
[----:B------:R-:W-:Y:S01]  /*9530*/  MOV R189, R179 ;  /* 0x000000b300bd7202 */ /* 0x000fe20000000f00 */
[----:B------:R-:W1:Y:S01]  /*9540*/  MUFU.EX2 R159, R159 ;  /* 0x0000009f009f7308 */ /* 0x000e620000000800 */
[----:B------:R-:W-:Y:S01]  /*9550*/  IMAD.MOV.U32 R179, RZ, RZ, R177 ;  /* 0x000000ffffb37224 */ /* 0x000fe200078e00b1 */
[----:B------:R-:W-:Y:S02]  /*9560*/  MOV R177, R169 ;  /* 0x000000a900b17202 */ /* 0x000fe40000000f00 */
[----:B------:R-:W-:Y:S02]  /*9570*/  MOV R169, R130 ;  /* 0x0000008200a97202 */ /* 0x000fe40000000f00 */
[----:B------:R-:W2:Y:S01]  /*9580*/  LDL.LU R130, [R1+0x64] ;  /* 0x0000640001827983 */ /* 0x000ea20000300800 */
        /* <DEDUP_REMOVED lines=10> */
[----:B-1----:R-:W-:Y:S05]  /*9630*/  MOV R167, R159 ;  /* 0x0000009f00a77202 */ /* 0x002fea0000000f00 */
[C---:B------:R-:W-:Y:S08]  /*9640*/  HMMA.16816.F32.BF16 R104, R148.reuse, R152, R104 ;  /* 0x000000989468723c */ /* 0x040ff00000041868 */
[-C--:B------:R-:W-:Y:S08]  /*9650*/  HMMA.16816.F32.BF16 R108, R148, R154.reuse, R108 ;  /* 0x0000009a946c723c */ /* 0x080ff0000004186c */
[C---:B------:R-:W-:Y:S01]  /*9660*/  HMMA.16816.F32.BF16 R112, R144.reuse, R154, R112 ;  /* 0x0000009a9070723c */ /* 0x040fe20000041870 */
[----:B------:R-:W1:Y:S03]  /*9670*/  LDSM.16.MT88.4 R152, [R227+0x2100] ;  /* 0x00210000e398783b */ /* 0x000e660000004200 */
[----:B---3--:R-:W-:Y:S01]  /*9680*/  FFMA.FTZ R138, R187, c[0x0][0x2d0], -R142 ;  /* 0x0000b400bb8a7a23 */ /* 0x008fe2000001088e */
[----:B------:R-:W-:Y:S02]  /*9690*/  MOV R187, R185 ;  /* 0x000000b900bb7202 */ /* 0x000fe40000000f00 */
[----:B------:R-:W-:Y:S01]  /*96a0*/  MOV R185, R190 ;  /* 0x000000be00b97202 */ /* 0x000fe20000000f00 */
[----:B------:R3:W-:Y:S01]  /*96b0*/  MUFU.EX2 R177, R138 ;  /* 0x0000008a00b17308 */ /* 0x0007e20000000800 */
[----:B------:R-:W-:Y:S03]  /*96c0*/  MOV R190, R188 ;  /* 0x000000bc00be7202 */ /* 0x000fe60000000f00 */
[----:B------:R-:W-:Y:S01]  /*96d0*/  IMAD.MOV.U32 R188, RZ, RZ, R178 ;  /* 0x000000ffffbc7224 */ /* 0x000fe200078e00b2 */
[----:B------:R-:W-:Y:S02]  /*96e0*/  MOV R178, R170 ;  /* 0x000000aa00b27202 */ /* 0x000fe40000000f00 */
[----:B------:R-:W-:Y:S02]  /*96f0*/  MOV R170, R169 ;  /* 0x000000a900aa7202 */ /* 0x000fe40000000f00 */
[----:B------:R-:W-:Y:S02]  /*9700*/  MOV R169, R165 ;  /* 0x000000a500a97202 */ /* 0x000fe40000000f00 */
[----:B------:R-:W-:Y:S02]  /*9710*/  MOV R165, R131 ;  /* 0x0000008300a57202 */ /* 0x000fe40000000f00 */
[----:B------:R-:W2:Y:S01]  /*9720*/  LDL.LU R131, [R1+0x60] ;  /* 0x0000600001837983 */ /* 0x000ea20000300800 */
[----:B---3--:R-:W-:Y:S01]  /*9730*/  FFMA.FTZ R138, R196, c[0x0][0x2d0], -R142 ;  /* 0x0000b400c48a7a23 */ /* 0x008fe2000001088e */
[----:B------:R-:W-:Y:S02]  /*9740*/  MOV R196, R187 ;  /* 0x000000bb00c47202 */ /* 0x000fe40000000f00 */
[----:B------:R-:W-:Y:S02]  /*9750*/  MOV R187, R186 ;  /* 0x000000ba00bb7202 */ /* 0x000fe40000000f00 */
[----:B------:R-:W-:Y:S02]  /*9760*/  MOV R186, R185 ;  /* 0x000000b900ba7202 */ /* 0x000fe40000000f00 */
[----:B------:R-:W-:Y:S01]  /*9770*/  MOV R185, R184 ;  /* 0x000000b800b97202 */ /* 0x000fe20000000f00 */
[-C--:B-1----:R-:W-:Y:S03]  /*9780*/  HMMA.16816.F32.BF16 R116, R144, R152.reuse, R116 ;  /* 0x000000989074723c */ /* 0x082fe60000041874 */
[----:B------:R-:W-:Y:S02]  /*9790*/  MOV R184, R190 ;  /* 0x000000be00b87202 */ /* 0x000fe40000000f00 */
[----:B------:R-:W-:Y:S01]  /*97a0*/  MOV R190, R189 ;  /* 0x000000bd00be7202 */ /* 0x000fe20000000f00 */
[----:B------:R-:W-:Y:S02]  /*97b0*/  IMAD.MOV.U32 R189, RZ, RZ, R188 ;  /* 0x000000ffffbd7224 */ /* 0x000fe400078e00bc */
[C---:B------:R-:W-:Y:S01]  /*97c0*/  HMMA.16816.F32.BF16 R120, R148.reuse, R152, R120 ;  /* 0x000000989478723c */ /* 0x040fe20000041878 */
[----:B------:R1:W3:Y:S07]  /*97d0*/  MUFU.EX2 R188, R138 ;  /* 0x0000008a00bc7308 */ /* 0x0002ee0000000800 */
[-C--:B------:R-:W-:Y:S01]  /*97e0*/  HMMA.16816.F32.BF16 R124, R148, R154.reuse, R124 ;  /* 0x0000009a947c723c */ /* 0x080fe2000004187c */
[----:B------:R-:W2:Y:S04]  /*97f0*/  LDL.LU R148, [R1] ;  /* 0x0000000001947983 */ /* 0x000ea80000300800 */
[----:B------:R-:W2:Y:S04]  /*9800*/  LDL.LU R201, [R1+0x8] ;  /* 0x0000080001c97983 */ /* 0x000ea80000300800 */
[----:B------:R-:W2:Y:S03]  /*9810*/  LDL.LU R198, [R1+0x4] ;  /* 0x0000040001c67983 */ /* 0x000ea60000300800 */
[--C-:B-1----:R-:W-:Y:S01]  /*9820*/  FFMA.FTZ R138, R196, c[0x0][0x2d0], -R141.reuse ;  /* 0x0000b400c48a7a23 */ /* 0x102fe2000001088d */
        /* <DEDUP_REMOVED lines=9> */
[----:B------:R1:W-:Y:S02]  /*98c0*/  MUFU.EX2 R170, R138 ;  /* 0x0000008a00aa7308 */ /* 0x0003e40000000800 */
[--C-:B-1----:R-:W-:Y:S08]  /*98d0*/  FFMA.FTZ R138, R173, c[0x0][0x2d0], -R141.reuse ;  /* 0x0000b400ad8a7a23 */ /* 0x102ff0000001088d */
[----:B------:R1:W-:Y:S02]  /*98e0*/  MUFU.EX2 R173, R138 ;  /* 0x0000008a00ad7308 */ /* 0x0003e40000000800 */
[----:B-1----:R-:W-:Y:S01]  /*98f0*/  FFMA.FTZ R138, R196, c[0x0][0x2d0], -R141 ;  /* 0x0000b400c48a7a23 */ /* 0x002fe2000001088d */
[----:B------:R-:W-:Y:S02]  /*9900*/  MOV R196, R190 ;  /* 0x000000be00c47202 */ /* 0x000fe40000000f00 */
[----:B------:R-:W-:Y:S05]  /*9910*/  MOV R190, R178 ;  /* 0x000000b200be7202 */ /* 0x000fea0000000f00 */
[----:B------:R1:W-:Y:S01]  /*9920*/  MUFU.EX2 R197, R138 ;  /* 0x0000008a00c57308 */ /* 0x0003e20000000800 */
[--C-:B------:R-:W-:Y:S02]  /*9930*/  FFMA.FTZ R178, R182, c[0x0][0x2d0], -R143.reuse ;  /* 0x0000b400b6b27a23 */ /* 0x100fe4000001088f */
[----:B------:R-:W-:Y:S07]  /*9940*/  FFMA.FTZ R182, R248, c[0x0][0x2d0], -R143 ;  /* 0x0000b400f8b67a23 */ /* 0x000fee000001088f */
[----:B------:R-:W-:Y:S10]  /*9950*/  MUFU.EX2 R178, R178 ;  /* 0x000000b200b27308 */ /* 0x000ff40000000800 */
[----:B------:R-:W-:Y:S01]  /*9960*/  MUFU.EX2 R182, R182 ;  /* 0x000000b600b67308 */ /* 0x000fe20000000800 */
[----:B-1----:R-:W-:Y:S01]  /*9970*/  FFMA.FTZ R138, R187, c[0x0][0x2d0], -R141 ;  /* 0x0000b400bb8a7a23 */ /* 0x002fe2000001088d */
[----:B------:R-:W-:Y:S01]  /*9980*/  MOV R187, R179 ;  /* 0x000000b300bb7202 */ /* 0x000fe20000000f00 */
[--C-:B------:R-:W-:Y:S02]  /*9990*/  FFMA.FTZ R179, R181, c[0x0][0x2d0], -R143.reuse ;  /* 0x0000b400b5b37a23 */ /* 0x100fe4000001088f */
[----:B------:R-:W-:Y:S01]  /*99a0*/  FFMA.FTZ R181, R247, c[0x0][0x2d0], -R143 ;  /* 0x0000b400f7b57a23 */ /* 0x000fe2000001088f */
[----:B---3--:R-:W-:Y:S04]  /*99b0*/  F2FP.BF16.PACK_AB R143, R188, R177 ;  /* 0x000000b1bc8f723e */ /* 0x008fe800000010ff */
[----:B------:R1:W3:Y:S01]  /*99c0*/  MUFU.EX2 R199, R138 ;  /* 0x0000008a00c77308 */ /* 0x0002e20000000800 */
[----:B------:R-:W-:Y:S09]  /*99d0*/  FFMA.FTZ R187, R187, c[0x0][0x2d0], -R141 ;  /* 0x0000b400bbbb7a23 */ /* 0x000ff2000001088d */
[----:B------:R-:W-:Y:S01]  /*99e0*/  MUFU.EX2 R205, R187 ;  /* 0x000000bb00cd7308 */ /* 0x000fe20000000800 */
[----:B----4-:R-:W-:Y:S09]  /*99f0*/  FMUL.FTZ R128, R132, R128 ;  /* 0x0000008084807220 */ /* 0x010ff20000410000 */
[----:B------:R-:W-:Y:S01]  /*9a00*/  MUFU.EX2 R179, R179 ;  /* 0x000000b300b37308 */ /* 0x000fe20000000800 */
[--C-:B-1----:R-:W-:Y:S01]  /*9a10*/  FFMA.FTZ R138, R186, c[0x0][0x2d0], -R137.reuse ;  /* 0x0000b400ba8a7a23 */ /* 0x102fe20000010889 */
[----:B------:R-:W-:Y:S02]  /*9a20*/  MOV R186, R185 ;  /* 0x000000b900ba7202 */ /* 0x000fe40000000f00 */
[----:B------:R-:W-:Y:S01]  /*9a30*/  MOV R185, R180 ;  /* 0x000000b400b97202 */ /* 0x000fe20000000f00 */
[----:B------:R-:W-:Y:S01]  /*9a40*/  IMAD.MOV.U32 R180, RZ, RZ, R164 ;  /* 0x000000ffffb47224 */ /* 0x000fe200078e00a4 */
[----:B---3--:R-:W-:Y:S04]  /*9a50*/  F2FP.BF16.PACK_AB R150, R199, R197 ;  /* 0x000000c5c796723e */ /* 0x008fe800000010ff */
[----:B------:R1:W-:Y:S01]  /*9a60*/  MUFU.EX2 R164, R138 ;  /* 0x0000008a00a47308 */ /* 0x0003e20000000800 */
[--C-:B------:R-:W-:Y:S09]  /*9a70*/  FFMA.FTZ R180, R180, c[0x0][0x2d0], -R142.reuse ;  /* 0x0000b400b4b47a23 */ /* 0x100ff2000001088e */
[----:B------:R-:W-:Y:S01]  /*9a80*/  MUFU.EX2 R180, R180 ;  /* 0x000000b400b47308 */ /* 0x000fe20000000800 */
[----:B-1----:R-:W-:Y:S01]  /*9a90*/  FFMA.FTZ R138, R184, c[0x0][0x2d0], -R137 ;  /* 0x0000b400b88a7a23 */ /* 0x002fe20000010889 */
[----:B------:R-:W-:Y:S02]  /*9aa0*/  MOV R184, R189 ;  /* 0x000000bd00b87202 */ /* 0x000fe40000000f00 */
[----:B------:R-:W-:Y:S02]  /*9ab0*/  MOV R189, R169 ;  /* 0x000000a900bd7202 */ /* 0x000fe40000000f00 */
[----:B------:R-:W-:Y:S01]  /*9ac0*/  MOV R169, R165 ;  /* 0x000000a500a97202 */ /* 0x000fe20000000f00 */
[----:B------:R-:W-:Y:S03]  /*9ad0*/  FFMA.FTZ R184, R184, c[0x0][0x2d0], -R141 ;  /* 0x0000b400b8b87a23 */ /* 0x000fe6000001088d */
[----:B------:R1:W3:Y:S01]  /*9ae0*/  MUFU.EX2 R165, R138 ;  /* 0x0000008a00a57308 */ /* 0x0002e20000000800 */
[----:B------:R-:W-:Y:S01]  /*9af0*/  F2FP.BF16.PACK_AB R141, R174, R171 ;  /* 0x000000abae8d723e */ /* 0x000fe200000010ff */
[--C-:B------:R-:W-:Y:S02]  /*9b00*/  FFMA.FTZ R153, R189, c[0x0][0x2d0], -R137.reuse ;  /* 0x0000b400bd997a23 */ /* 0x100fe40000010889 */
[----:B--2---:R-:W-:Y:S02]  /*9b10*/  FMUL.FTZ R129, R132, R129 ;  /* 0x0000008184817220 */ /* 0x004fe40000410000 */
[--C-:B------:R-:W-:Y:S02]  /*9b20*/  FFMA.FTZ R152, R169, c[0x0][0x2d0], -R137.reuse ;  /* 0x0000b400a9987a23 */ /* 0x100fe40000010889 */
[--C-:B------:R-:W-:Y:S01]  /*9b30*/  FFMA.FTZ R169, R140, c[0x0][0x2d0], -R137.reuse ;  /* 0x0000b4008ca97a23 */ /* 0x100fe20000010889 */
[----:B------:R-:W-:Y:S01]  /*9b40*/  F2FP.BF16.PACK_AB R140, R175, R172 ;  /* 0x000000acaf8c723e */ /* 0x000fe200000010ff */
[----:B------:R-:W-:Y:S01]  /*9b50*/  MUFU.EX2 R248, R153 ;  /* 0x0000009900f87308 */ /* 0x000fe20000000800 */
[----:B------:R-:W-:Y:S09]  /*9b60*/  FMUL.FTZ R130, R133, R130 ;  /* 0x0000008285827220 */ /* 0x000ff20000410000 */
[----:B------:R2:W-:Y:S01]  /*9b70*/  MUFU.EX2 R189, R162 ;  /* 0x000000a200bd7308 */ /* 0x0005e20000000800 */
[--C-:B-1----:R-:W-:Y:S01]  /*9b80*/  FFMA.FTZ R138, R186, c[0x0][0x2d0], -R137.reuse ;  /* 0x0000b400ba8a7a23 */ /* 0x102fe20000010889 */
[----:B---3--:R-:W-:Y:S01]  /*9b90*/  F2FP.BF16.PACK_AB R149, R165, R164 ;  /* 0x000000a4a595723e */ /* 0x008fe200000010ff */
[--C-:B------:R-:W-:Y:S02]  /*9ba0*/  FFMA.FTZ R186, R246, c[0x0][0x2d0], -R142.reuse ;  /* 0x0000b400f6ba7a23 */ /* 0x100fe4000001088e */
[--C-:B------:R-:W-:Y:S05]  /*9bb0*/  FFMA.FTZ R246, R250, c[0x0][0x2d0], -R137.reuse ;  /* 0x0000b400faf67a23 */ /* 0x100fea0000010889 */
[----:B------:R1:W-:Y:S10]  /*9bc0*/  MUFU.EX2 R193, R138 ;  /* 0x0000008a00c17308 */ /* 0x0003f40000000800 */
[----:B------:R-:W-:Y:S01]  /*9bd0*/  MUFU.EX2 R207, R186 ;  /* 0x000000ba00cf7308 */ /* 0x000fe20000000800 */
[----:B--2---:R-:W-:Y:S09]  /*9be0*/  LDSM.16.MT88.4 R160, [R227+0x1100] ;  /* 0x00110000e3a0783b */ /* 0x004ff20000004200 */
[----:B------:R-:W-:Y:S01]  /*9bf0*/  MUFU.EX2 R246, R246 ;  /* 0x000000f600f67308 */ /* 0x000fe20000000800 */
[--C-:B-1----:R-:W-:Y:S09]  /*9c00*/  FFMA.FTZ R138, R196, c[0x0][0x2d0], -R137.reuse ;  /* 0x0000b400c48a7a23 */ /* 0x102ff20000010889 */
[----:B------:R-:W1:Y:S10]  /*9c10*/  MUFU.EX2 R204, R138 ;  /* 0x0000008a00cc7308 */ /* 0x000e740000000800 */
[----:B------:R2:W-:Y:S01]  /*9c20*/  MUFU.EX2 R196, R158 ;  /* 0x0000009e00c47308 */ /* 0x0005e20000000800 */
[----:B------:R-:W-:Y:S01]  /*9c30*/  FMUL.FTZ R131, R133, R131 ;  /* 0x0000008385837220 */ /* 0x000fe20000410000 */
[----:B-1----:R-:W-:Y:S01]  /*9c40*/  F2FP.BF16.PACK_AB R151, R204, R193 ;  /* 0x000000c1cc97723e */ /* 0x002fe200000010ff */
[--C-:B------:R-:W-:Y:S05]  /*9c50*/  FFMA.FTZ R138, R221, c[0x0][0x2d0], -R137.reuse ;  /* 0x0000b400dd8a7a23 */ /* 0x100fea0000010889 */
[----:B------:R-:W-:Y:S01]  /*9c60*/  HMMA.16816.F32.BF16 R128, R144, R154, R128 ;  /* 0x0000009a9080723c */ /* 0x000fe20000041880 */
[----:B------:R-:W1:Y:S01]  /*9c70*/  LDSM.16.MT88.4 R144, [R225+0x900] ;  /* 0x00090000e190783b */ /* 0x000e620000004200 */
[----:B------:R3:W-:Y:S05]  /*9c80*/  MUFU.EX2 R250, R138 ;  /* 0x0000008a00fa7308 */ /* 0x0007ea0000000800 */
[--C-:B------:R-:W-:Y:S02]  /*9c90*/  FFMA.FTZ R155, R185, c[0x0][0x2d0], -R142.reuse ;  /* 0x0000b400b99b7a23 */ /* 0x100fe4000001088e */
[----:B------:R-:W-:Y:S01]  /*9ca0*/  FFMA.FTZ R185, R245, c[0x0][0x2d0], -R142 ;  /* 0x0000b400f5b97a23 */ /* 0x000fe2000001088e */
[----:B--2---:R-:W-:Y:S02]  /*9cb0*/  LDSM.16.MT88.4 R156, [R228+0x1100] ;  /* 0x00110000e49c783b */ /* 0x004fe40000004200 */
[----:B------:R-:W-:Y:S01]  /*9cc0*/  F2FP.BF16.PACK_AB R142, R191, R176 ;  /* 0x000000b0bf8e723e */ /* 0x000fe200000010ff */
[--C-:B------:R-:W-:Y:S01]  /*9cd0*/  FFMA.FTZ R154, R190, c[0x0][0x2d0], -R137.reuse ;  /* 0x0000b400be9a7a23 */ /* 0x100fe20000010889 */
[----:B------:R-:W-:Y:S01]  /*9ce0*/  MUFU.EX2 R155, R155 ;  /* 0x0000009b009b7308 */ /* 0x000fe20000000800 */
[--C-:B------:R-:W-:Y:S02]  /*9cf0*/  FFMA.FTZ R245, R249, c[0x0][0x2d0], -R137.reuse ;  /* 0x0000b400f9f57a23 */ /* 0x100fe40000010889 */
[----:B------:R-:W-:Y:S02]  /*9d00*/  FFMA.FTZ R137, R139, c[0x0][0x2d0], -R137 ;  /* 0x0000b4008b897a23 */ /* 0x000fe40000010889 */
[----:B------:R-:W2:Y:S05]  /*9d10*/  LDL.LU R139, [R1+0xc] ;  /* 0x00000c00018b7983 */ /* 0x000eaa0000300800 */
[----:B------:R-:W-:Y:S01]  /*9d20*/  MUFU.EX2 R247, R154 ;  /* 0x0000009a00f77308 */ /* 0x000fe20000000800 */
[----:B------:R-:W-:Y:S01]  /*9d30*/  FFMA.FTZ R132, R132, R148, R210 ;  /* 0x0000009484847223 */ /* 0x000fe200000100d2 */
[----:B------:R-:W-:Y:S08]  /*9d40*/  F2FP.BF16.PACK_AB R148, R173, R170 ;  /* 0x000000aaad94723e */ /* 0x000ff000000010ff */
[----:B------:R-:W-:Y:S01]  /*9d50*/  MUFU.EX2 R249, R152 ;  /* 0x0000009800f97308 */ /* 0x000fe20000000800 */
[----:B------:R-:W-:Y:S02]  /*9d60*/  FFMA.FTZ R133, R133, R201, R215 ;  /* 0x000000c985857223 */ /* 0x000fe400000100d7 */
[----:B------:R-:W-:Y:S02]  /*9d70*/  FADD.FTZ R132, R222, R132 ;  /* 0x00000084de847221 */ /* 0x000fe40000010000 */
[----:B------:R-:W-:Y:S01]  /*9d80*/  FADD.FTZ R133, R216, R133 ;  /* 0x00000085d8857221 */ /* 0x000fe20000010000 */
[-C--:B-1----:R-:W-:Y:S04]  /*9d90*/  HMMA.16816.F32.BF16 R4, R140, R144.reuse, R4 ;  /* 0x000000908c04723c */ /* 0x082fe80000041804 */
[----:B------:R1:W-:Y:S01]  /*9da0*/  MUFU.EX2 R201, R181 ;  /* 0x000000b500c97308 */ /* 0x0003e20000000800 */
[----:B---3--:R-:W-:Y:S02]  /*9db0*/  FADD.FTZ R138, R223, R132 ;  /* 0x00000084df8a7221 */ /* 0x008fe40000010000 */
[----:B------:R-:W-:Y:S01]  /*9dc0*/  FADD.FTZ R132, R217, R133 ;  /* 0x00000085d9847221 */ /* 0x000fe20000010000 */
[C---:B------:R-:W-:Y:S04]  /*9dd0*/  HMMA.16816.F32.BF16 R8, R148.reuse, R144, R8 ;  /* 0x000000909408723c */ /* 0x040fe80000041808 */
[----:B------:R-:W-:Y:S02]  /*9de0*/  FADD.FTZ R133, R235, R138 ;  /* 0x0000008aeb857221 */ /* 0x000fe40000010000 */
[----:B------:R-:W3:Y:S01]  /*9df0*/  MUFU.EX2 R210, R185 ;  /* 0x000000b900d27308 */ /* 0x000ee20000000800 */
[----:B------:R4:W5:Y:S01]  /*9e00*/  LDL.LU R235, [R1+0x5c] ;  /* 0x00005c0001eb7983 */ /* 0x0009620000300800 */
[----:B------:R-:W-:Y:S01]  /*9e10*/  FFMA.FTZ R2, R2, R198, R213 ;  /* 0x000000c602027223 */ /* 0x000fe200000100d5 */
[-C--:B------:R-:W-:Y:S03]  /*9e20*/  HMMA.16816.F32.BF16 R12, R148, R146.reuse, R12 ;  /* 0x00000092940c723c */ /* 0x080fe6000004180c */
[----:B------:R-:W-:Y:S02]  /*9e30*/  FADD.FTZ R2, R214, R2 ;  /* 0x00000002d6027221 */ /* 0x000fe40000010000 */
[----:B------:R-:W-:Y:S02]  /*9e40*/  FADD.FTZ R132, R220, R132 ;  /* 0x00000084dc847221 */ /* 0x000fe40000010000 */
[----:B------:R4:W2:Y:S01]  /*9e50*/  MUFU.EX2 R198, R184 ;  /* 0x000000b800c67308 */ /* 0x0008a20000000800 */
[C---:B------:R-:W-:Y:S01]  /*9e60*/  HMMA.16816.F32.BF16 R16, R140.reuse, R146, R16 ;  /* 0x000000928c10723c */ /* 0x040fe20000041810 */
[----:B------:R-:W4:Y:S03]  /*9e70*/  LDSM.16.MT88.4 R144, [R226+0x900] ;  /* 0x00090000e290783b */ /* 0x000f260000004200 */
[----:B------:R-:W-:Y:S01]  /*9e80*/  FADD.FTZ R2, R218, R2 ;  /* 0x00000002da027221 */ /* 0x000fe20000010000 */
[----:B-1----:R-:W-:Y:S01]  /*9e90*/  MOV R181, R202 ;  /* 0x000000ca00b57202 */ /* 0x002fe20000000f00 */
[----:B------:R-:W-:Y:S02]  /*9ea0*/  FADD.FTZ R132, R171, R132 ;  /* 0x00000084ab847221 */ /* 0x000fe40000010000 */
[----:B------:R-:W-:Y:S01]  /*9eb0*/  FADD.FTZ R2, R219, R2 ;  /* 0x00000002db027221 */ /* 0x000fe20000010000 */
[----:B------:R-:W-:Y:S01]  /*9ec0*/  LDSM.16.MT88.4 R220, [R228+0x3900] ;  /* 0x00390000e4dc783b */ /* 0x000fe20000004200 */
[----:B------:R-:W-:Y:S02]  /*9ed0*/  MUFU.EX2 R190, R168 ;  /* 0x000000a800be7308 */ /* 0x000fe40000000800 */
[----:B------:R-:W-:Y:S02]  /*9ee0*/  FADD.FTZ R2, R170, R2 ;  /* 0x00000002aa027221 */ /* 0x000fe40000010000 */
[----:B------:R-:W-:Y:S02]  /*9ef0*/  FADD.FTZ R133, R172, R133 ;  /* 0x00000085ac857221 */ /* 0x000fe40000010000 */
[----:B------:R-:W-:Y:S01]  /*9f00*/  FADD.FTZ R132, R174, R132 ;  /* 0x00000084ae847221 */ /* 0x000fe20000010000 */
[----:B------:R-:W-:Y:S03]  /*9f10*/  LDSM.16.MT88.4 R216, [R226+0x3900] ;  /* 0x00390000e2d8783b */ /* 0x000fe60000004200 */
[----:B------:R1:W-:Y:S01]  /*9f20*/  MUFU.EX2 R168, R166 ;  /* 0x000000a600a87308 */ /* 0x0003e20000000800 */
[----:B------:R-:W-:Y:S01]  /*9f30*/  FADD.FTZ R132, R177, R132 ;  /* 0x00000084b1847221 */ /* 0x000fe20000010000 */
[----:B---3--:R-:W-:Y:S03]  /*9f40*/  MOV R177, R210 ;  /* 0x000000d200b17202 */ /* 0x008fe60000000f00 */
[----:B----4-:R-:W-:Y:S05]  /*9f50*/  LDSM.16.MT88.4 R184, [R228+0x1900] ;  /* 0x00190000e4b8783b */ /* 0x010fea0000004200 */
[----:B------:R-:W-:Y:S10]  /*9f60*/  MUFU.EX2 R138, R137 ;  /* 0x00000089008a7308 */ /* 0x000ff40000000800 */
[----:B------:R-:W3:Y:S01]  /*9f70*/  MUFU.EX2 R245, R245 ;  /* 0x000000f500f57308 */ /* 0x000ee20000000800 */
[-C--:B------:R-:W-:Y:S03]  /*9f80*/  HMMA.16816.F32.BF16 R20, R140, R144.reuse, R20 ;  /* 0x000000908c14723c */ /* 0x080fe60000041814 */
[----:B-1----:R-:W-:Y:S02]  /*9f90*/  MOV R166, R155 ;  /* 0x0000009b00a67202 */ /* 0x002fe40000000f00 */
[----:B------:R-:W-:Y:S03]  /*9fa0*/  LDSM.16.MT88.4 R152, [R226+0x1100] ;  /* 0x00110000e298783b */ /* 0x000fe60000004200 */
[C---:B------:R-:W-:Y:S08]  /*9fb0*/  HMMA.16816.F32.BF16 R24, R148.reuse, R144, R24 ;  /* 0x000000909418723c */ /* 0x040ff00000041818 */
[-C--:B------:R-:W-:Y:S08]  /*9fc0*/  HMMA.16816.F32.BF16 R28, R148, R146.reuse, R28 ;  /* 0x00000092941c723c */ /* 0x080ff0000004181c */
[C---:B------:R-:W-:Y:S01]  /*9fd0*/  HMMA.16816.F32.BF16 R32, R140.reuse, R146, R32 ;  /* 0x000000928c20723c */ /* 0x040fe20000041820 */
[----:B------:R-:W1:Y:S07]  /*9fe0*/  LDSM.16.MT88.4 R144, [R228+0x900] ;  /* 0x00090000e490783b */ /* 0x000e6e0000004200 */
[-C--:B-1----:R-:W-:Y:S08]  /*9ff0*/  HMMA.16816.F32.BF16 R36, R140, R144.reuse, R36 ;  /* 0x000000908c24723c */ /* 0x082ff00000041824 */
        /* <DEDUP_REMOVED lines=11> */
[-C--:B------:R-:W-:Y:S04]  /*a0b0*/  HMMA.16816.F32.BF16 R76, R148, R146.reuse, R76 ;  /* 0x00000092944c723c */ /* 0x080fe8000004184c */
[----:B--2---:R-:W-:Y:S01]  /*a0c0*/  FFMA.FTZ R0, R0, R139, R208 ;  /* 0x0000008b00007223 */ /* 0x004fe200000100d0 */
[----:B------:R-:W-:Y:S01]  /*a0d0*/  F2FP.BF16.PACK_AB R208, R205, R198 ;  /* 0x000000c6cdd0723e */ /* 0x000fe200000010ff */
[----:B------:R-:W1:Y:S02]  /*a0e0*/  MUFU.EX2 R139, R169 ;  /* 0x000000a9008b7308 */ /* 0x000e640000000800 */
[C---:B------:R-:W-:Y:S01]  /*a0f0*/  HMMA.16816.F32.BF16 R80, R140.reuse, R146, R80 ;  /* 0x000000928c50723c */ /* 0x040fe20000041850 */
[----:B------:R-:W2:Y:S03]  /*a100*/  LDSM.16.MT88.4 R144, [R226+0x2900] ;  /* 0x00290000e290783b */ /* 0x000ea60000004200 */
[----:B------:R-:W-:Y:S01]  /*a110*/  FADD.FTZ R0, R209, R0 ;  /* 0x00000000d1007221 */ /* 0x000fe20000010000 */
[----:B---3--:R-:W-:Y:S03]  /*a120*/  F2FP.BF16.PACK_AB R209, R245, R246 ;  /* 0x000000f6f5d1723e */ /* 0x008fe600000010ff */
[----:B------:R-:W-:Y:S04]  /*a130*/  FADD.FTZ R0, R211, R0 ;  /* 0x00000000d3007221 */ /* 0x000fe80000010000 */
[----:B------:R-:W-:Y:S02]  /*a140*/  FADD.FTZ R0, R212, R0 ;  /* 0x00000000d4007221 */ /* 0x000fe40000010000 */
[----:B------:R-:W-:Y:S02]  /*a150*/  LDSM.16.MT88.4 R212, [R225+0x3900] ;  /* 0x00390000e1d4783b */ /* 0x000fe40000004200 */
[----:B------:R-:W-:Y:S02]  /*a160*/  FADD.FTZ R137, R164, R0 ;  /* 0x00000000a4897221 */ /* 0x000fe40000010000 */
[----:B------:R-:W-:Y:S02]  /*a170*/  FADD.FTZ R0, R175, R133 ;  /* 0x00000085af007221 */ /* 0x000fe40000010000 */
[----:B------:R-:W-:Y:S02]  /*a180*/  FADD.FTZ R133, R173, R2 ;  /* 0x00000002ad857221 */ /* 0x000fe40000010000 */
[----:B------:R-:W-:Y:S01]  /*a190*/  FADD.FTZ R2, R176, R0 ;  /* 0x00000000b0027221 */ /* 0x000fe20000010000 */
[----:B------:R-:W-:Y:S01]  /*a1a0*/  MOV R176, R201 ;  /* 0x000000c900b07202 */ /* 0x000fe20000000f00 */
[----:B------:R-:W-:Y:S01]  /*a1b0*/  IMAD.MOV.U32 R0, RZ, RZ, R200 ;  /* 0x000000ffff007224 */ /* 0x000fe200078e00c8 */
[----:B-1----:R-:W-:Y:S01]  /*a1c0*/  F2FP.BF16.PACK_AB R211, R138, R139 ;  /* 0x0000008b8ad3723e */ /* 0x002fe200000010ff */
[----:B------:R-:W-:Y:S01]  /*a1d0*/  FADD.FTZ R137, R165, R137 ;  /* 0x00000089a5897221 */ /* 0x000fe20000010000 */
[-C--:B--2---:R-:W-:Y:S08]  /*a1e0*/  HMMA.16816.F32.BF16 R84, R140, R144.reuse, R84 ;  /* 0x000000908c54723c */ /* 0x084ff00000041854 */
        /* <DEDUP_REMOVED lines=10> */
[C---:B------:R-:W-:Y:S07]  /*a290*/  HMMA.16816.F32.BF16 R120, R148.reuse, R144, R120 ;  /* 0x000000909478723c */ /* 0x040fee0000041878 */
[----:B------:R-:W-:Y:S01]  /*a2a0*/  F2FP.BF16.PACK_AB R144, R168, R200 ;  /* 0x000000c8a890723e */ /* 0x000fe200000010ff */
[-C--:B------:R-:W-:Y:S01]  /*a2b0*/  HMMA.16816.F32.BF16 R124, R148, R146.reuse, R124 ;  /* 0x00000092947c723c */ /* 0x080fe2000004187c */
[----:B------:R-:W1:Y:S03]  /*a2c0*/  LDSM.16.MT88.4 R148, [R225+0x1100] ;  /* 0x00110000e194783b */ /* 0x000e660000004200 */
[----:B------:R-:W-:Y:S04]  /*a2d0*/  F2FP.BF16.PACK_AB R145, R248, R247 ;  /* 0x000000f7f891723e */ /* 0x000fe800000010ff */
[----:B------:R-:W-:Y:S07]  /*a2e0*/  HMMA.16816.F32.BF16 R128, R140, R146, R128 ;  /* 0x000000928c80723c */ /* 0x000fee0000041880 */
[----:B------:R-:W-:Y:S02]  /*a2f0*/  F2FP.BF16.PACK_AB R141, R166, R202 ;  /* 0x000000caa68d723e */ /* 0x000fe400000010ff */
[----:B------:R-:W-:Y:S01]  /*a300*/  F2FP.BF16.PACK_AB R140, R167, R206 ;  /* 0x000000cea78c723e */ /* 0x000fe200000010ff */
[----:B------:R-:W-:Y:S02]  /*a310*/  LDSM.16.MT88.4 R200, [R227+0x1900] ;  /* 0x00190000e3c8783b */ /* 0x000fe40000004200 */
[----:B------:R-:W-:Y:S02]  /*a320*/  F2FP.BF16.PACK_AB R142, R192, R196 ;  /* 0x000000c4c08e723e */ /* 0x000fe400000010ff */
[----:B------:R-:W-:Y:S02]  /*a330*/  F2FP.BF16.PACK_AB R143, R190, R195 ;  /* 0x000000c3be8f723e */ /* 0x000fe400000010ff */
[----:B------:R-:W-:Y:S02]  /*a340*/  F2FP.BF16.PACK_AB R146, R189, R194 ;  /* 0x000000c2bd92723e */ /* 0x000fe400000010ff */
[----:B------:R-:W-:Y:S03]  /*a350*/  F2FP.BF16.PACK_AB R147, R250, R249 ;  /* 0x000000f9fa93723e */ /* 0x000fe600000010ff */
[-C--:B-1----:R-:W-:Y:S08]  /*a360*/  HMMA.16816.F32.BF16 R4, R140, R148.reuse, R4 ;  /* 0x000000948c04723c */ /* 0x082ff00000041804 */
[C---:B------:R-:W-:Y:S08]  /*a370*/  HMMA.16816.F32.BF16 R8, R144.reuse, R148, R8 ;  /* 0x000000949008723c */ /* 0x040ff00000041808 */
[-C--:B------:R-:W-:Y:S08]  /*a380*/  HMMA.16816.F32.BF16 R12, R144, R150.reuse, R12 ;  /* 0x00000096900c723c */ /* 0x080ff0000004180c */
[C---:B------:R-:W-:Y:S01]  /*a390*/  HMMA.16816.F32.BF16 R16, R140.reuse, R150, R16 ;  /* 0x000000968c10723c */ /* 0x040fe20000041810 */
[----:B------:R-:W1:Y:S07]  /*a3a0*/  LDSM.16.MT88.4 R148, [R225+0x3100] ;  /* 0x00310000e194783b */ /* 0x000e6e0000004200 */
[-C--:B------:R-:W-:Y:S08]  /*a3b0*/  HMMA.16816.F32.BF16 R20, R140, R152.reuse, R20 ;  /* 0x000000988c14723c */ /* 0x080ff00000041814 */
[C---:B------:R-:W-:Y:S08]  /*a3c0*/  HMMA.16816.F32.BF16 R24, R144.reuse, R152, R24 ;  /* 0x000000989018723c */ /* 0x040ff00000041818 */
[-C--:B------:R-:W-:Y:S08]  /*a3d0*/  HMMA.16816.F32.BF16 R28, R144, R154.reuse, R28 ;  /* 0x0000009a901c723c */ /* 0x080ff0000004181c */
[C---:B------:R-:W-:Y:S01]  /*a3e0*/  HMMA.16816.F32.BF16 R32, R140.reuse, R154, R32 ;  /* 0x0000009a8c20723c */ /* 0x040fe20000041820 */
[----:B------:R-:W2:Y:S07]  /*a3f0*/  LDSM.16.MT88.4 R152, [R226+0x3100] ;  /* 0x00310000e298783b */ /* 0x000eae0000004200 */
[-C--:B------:R-:W-:Y:S08]  /*a400*/  HMMA.16816.F32.BF16 R36, R140, R156.reuse, R36 ;  /* 0x0000009c8c24723c */ /* 0x080ff00000041824 */
[C---:B------:R-:W-:Y:S08]  /*a410*/  HMMA.16816.F32.BF16 R40, R144.reuse, R156, R40 ;  /* 0x0000009c9028723c */ /* 0x040ff00000041828 */
[-C--:B------:R-:W-:Y:S08]  /*a420*/  HMMA.16816.F32.BF16 R44, R144, R158.reuse, R44 ;  /* 0x0000009e902c723c */ /* 0x080ff0000004182c */
[C---:B------:R-:W-:Y:S01]  /*a430*/  HMMA.16816.F32.BF16 R48, R140.reuse, R158, R48 ;  /* 0x0000009e8c30723c */ /* 0x040fe20000041830 */
[----:B------:R-:W3:Y:S07]  /*a440*/  LDSM.16.MT88.4 R156, [R228+0x3100] ;  /* 0x00310000e49c783b */ /* 0x000eee0000004200 */
[-C--:B------:R-:W-:Y:S08]  /*a450*/  HMMA.16816.F32.BF16 R52, R140, R160.reuse, R52 ;  /* 0x000000a08c34723c */ /* 0x080ff00000041834 */
[C---:B------:R-:W-:Y:S08]  /*a460*/  HMMA.16816.F32.BF16 R56, R144.reuse, R160, R56 ;  /* 0x000000a09038723c */ /* 0x040ff00000041838 */
[-C--:B------:R-:W-:Y:S08]  /*a470*/  HMMA.16816.F32.BF16 R60, R144, R162.reuse, R60 ;  /* 0x000000a2903c723c */ /* 0x080ff0000004183c */
[C---:B------:R-:W-:Y:S01]  /*a480*/  HMMA.16816.F32.BF16 R64, R140.reuse, R162, R64 ;  /* 0x000000a28c40723c */ /* 0x040fe20000041840 */
[----:B------:R-:W4:Y:S07]  /*a490*/  LDSM.16.MT88.4 R160, [R227+0x3100] ;  /* 0x00310000e3a0783b */ /* 0x000f2e0000004200 */
[-C--:B-1----:R-:W-:Y:S08]  /*a4a0*/  HMMA.16816.F32.BF16 R68, R140, R148.reuse, R68 ;  /* 0x000000948c44723c */ /* 0x082ff00000041844 */
[C---:B------:R-:W-:Y:S08]  /*a4b0*/  HMMA.16816.F32.BF16 R72, R144.reuse, R148, R72 ;  /* 0x000000949048723c */ /* 0x040ff00000041848 */
[-C--:B------:R-:W-:Y:S08]  /*a4c0*/  HMMA.16816.F32.BF16 R76, R144, R150.reuse, R76 ;  /* 0x00000096904c723c */ /* 0x080ff0000004184c */
[C---:B------:R-:W-:Y:S08]  /*a4d0*/  HMMA.16816.F32.BF16 R80, R140.reuse, R150, R80 ;  /* 0x000000968c50723c */ /* 0x040ff00000041850 */
[-C--:B--2---:R-:W-:Y:S08]  /*a4e0*/  HMMA.16816.F32.BF16 R84, R140, R152.reuse, R84 ;  /* 0x000000988c54723c */ /* 0x084ff00000041854 */
[C---:B------:R-:W-:Y:S08]  /*a4f0*/  HMMA.16816.F32.BF16 R88, R144.reuse, R152, R88 ;  /* 0x000000989058723c */ /* 0x040ff00000041858 */
[-C--:B------:R-:W-:Y:S08]  /*a500*/  HMMA.16816.F32.BF16 R92, R144, R154.reuse, R92 ;  /* 0x0000009a905c723c */ /* 0x080ff0000004185c */
[C---:B------:R-:W-:Y:S01]  /*a510*/  HMMA.16816.F32.BF16 R96, R140.reuse, R154, R96 ;  /* 0x0000009a8c60723c */ /* 0x040fe20000041860 */
[----:B------:R-:W1:Y:S07]  /*a520*/  LDSM.16.MT88.4 R152, [R225+0x1900] ;  /* 0x00190000e198783b */ /* 0x000e6e0000004200 */
[-C--:B---3--:R-:W-:Y:S08]  /*a530*/  HMMA.16816.F32.BF16 R100, R140, R156.reuse, R100 ;  /* 0x0000009c8c64723c */ /* 0x088ff00000041864 */
[C---:B------:R-:W-:Y:S07]  /*a540*/  HMMA.16816.F32.BF16 R104, R144.reuse, R156, R104 ;  /* 0x0000009c9068723c */ /* 0x040fee0000041868 */
[----:B------:R-:W-:Y:S01]  /*a550*/  MOV R157, R168 ;  /* 0x000000a8009d7202 */ /* 0x000fe20000000f00 */
[-C--:B------:R-:W-:Y:S01]  /*a560*/  HMMA.16816.F32.BF16 R108, R144, R158.reuse, R108 ;  /* 0x0000009e906c723c */ /* 0x080fe2000004186c */
[----:B------:R-:W2:Y:S07]  /*a570*/  LDSM.16.MT88.4 R168, [R226+0x1900] ;  /* 0x00190000e2a8783b */ /* 0x000eae0000004200 */
[C---:B------:R-:W-:Y:S08]  /*a580*/  HMMA.16816.F32.BF16 R112, R140.reuse, R158, R112 ;  /* 0x0000009e8c70723c */ /* 0x040ff00000041870 */
[-C--:B----4-:R-:W-:Y:S08]  /*a590*/  HMMA.16816.F32.BF16 R116, R140, R160.reuse, R116 ;  /* 0x000000a08c74723c */ /* 0x090ff00000041874 */
[C---:B------:R-:W-:Y:S08]  /*a5a0*/  HMMA.16816.F32.BF16 R120, R144.reuse, R160, R120 ;  /* 0x000000a09078723c */ /* 0x040ff00000041878 */
[-C--:B------:R-:W-:Y:S08]  /*a5b0*/  HMMA.16816.F32.BF16 R124, R144, R162.reuse, R124 ;  /* 0x000000a2907c723c */ /* 0x080ff0000004187c */
[----:B------:R-:W-:Y:S07]  /*a5c0*/  HMMA.16816.F32.BF16 R128, R140, R162, R128 ;  /* 0x000000a28c80723c */ /* 0x000fee0000041880 */
[----:B------:R-:W-:Y:S02]  /*a5d0*/  F2FP.BF16.PACK_AB R140, R179, R178 ;  /* 0x000000b2b38c723e */ /* 0x000fe400000010ff */
[----:B------:R-:W-:Y:S03]  /*a5e0*/  F2FP.BF16.PACK_AB R142, R176, R182 ;  /* 0x000000b6b08e723e */ /* 0x000fe600000010ff */
[----:B------:R-:W-:Y:S02]  /*a5f0*/  F2FP.BF16.PACK_AB R141, R183, R180 ;  /* 0x000000b4b78d723e */ /* 0x000fe400000010ff */
[----:B------:R-:W-:Y:S02]  /*a600*/  F2FP.BF16.PACK_AB R143, R210, R207 ;  /* 0x000000cfd28f723e */ /* 0x000fe400000010ff */
[----:B------:R-:W-:Y:S05]  /*a610*/  F2FP.BF16.PACK_AB R210, R251, R252 ;  /* 0x000000fcfbd2723e */ /* 0x000fea00000010ff */
[-C--:B-1----:R-:W-:Y:S01]  /*a620*/  HMMA.16816.F32.BF16 R148, R140, R152.reuse, R4 ;  /* 0x000000988c94723c */ /* 0x082fe20000041804 */
[----:B------:R-:W1:Y:S07]  /*a630*/  LDSM.16.MT88.4 R4, [R227+0x3900] ;  /* 0x00390000e304783b */ /* 0x000e6e0000004200 */
[C---:B------:R-:W-:Y:S07]  /*a640*/  HMMA.16816.F32.BF16 R144, R208.reuse, R152, R8 ;  /* 0x00000098d090723c */ /* 0x040fee0000041808 */
[----:B------:R-:W-:Y:S02]  /*a650*/  MOV R9, R157 ;  /* 0x0000009d00097202 */ /* 0x000fe40000000f00 */
[-C--:B------:R-:W-:Y:S03]  /*a660*/  HMMA.16816.F32.BF16 R156, R208, R154.reuse, R12 ;  /* 0x0000009ad09c723c */ /* 0x080fe6000004180c */
[----:B------:R-:W-:Y:S02]  /*a670*/  MOV R10, R166 ;  /* 0x000000a6000a7202 */ /* 0x000fe40000000f00 */
[----:B------:R-:W-:Y:S02]  /*a680*/  MOV R11, R167 ;  /* 0x000000a7000b7202 */ /* 0x000fe40000000f00 */
[----:B------:R-:W-:Y:S01]  /*a690*/  MOV R15, R177 ;  /* 0x000000b1000f7202 */ /* 0x000fe20000000f00 */
[C---:B------:R-:W-:Y:S04]  /*a6a0*/  HMMA.16816.F32.BF16 R152, R140.reuse, R154, R16 ;  /* 0x0000009a8c98723c */ /* 0x040fe80000041810 */
[----:B------:R-:W-:Y:S01]  /*a6b0*/  MOV R14, R176 ;  /* 0x000000b0000e7202 */ /* 0x000fe20000000f00 */
[----:B------:R-:W-:Y:S01]  /*a6c0*/  IMAD.MOV.U32 R13, RZ, RZ, R207 ;  /* 0x000000ffff0d7224 */ /* 0x000fe200078e00cf */
[----:B------:R-:W-:Y:S02]  /*a6d0*/  MOV R12, R182 ;  /* 0x000000b6000c7202 */ /* 0x000fe40000000f00 */
[-C--:B--2---:R-:W-:Y:S04]  /*a6e0*/  HMMA.16816.F32.BF16 R164, R140, R168.reuse, R20 ;  /* 0x000000a88ca4723c */ /* 0x084fe80000041814 */
[----:B------:R-:W-:Y:S02]  /*a6f0*/  MOV R19, R205 ;  /* 0x000000cd00137202 */ /* 0x000fe40000000f00 */
[----:B------:R-:W-:Y:S02]  /*a700*/  MOV R18, R183 ;  /* 0x000000b700127202 */ /* 0x000fe40000000f00 */
[C---:B------:R-:W-:Y:S04]  /*a710*/  HMMA.16816.F32.BF16 R160, R208.reuse, R168, R24 ;  /* 0x000000a8d0a0723c */ /* 0x040fe80000041818 */
[----:B------:R-:W-:Y:S02]  /*a720*/  MOV R17, R179 ;  /* 0x000000b300117202 */ /* 0x000fe40000000f00 */
[----:B------:R-:W-:Y:S01]  /*a730*/  MOV R16, R198 ;  /* 0x000000c600107202 */ /* 0x000fe20000000f00 */
[----:B------:R-:W-:Y:S01]  /*a740*/  IMAD.MOV.U32 R25, RZ, RZ, R195 ;  /* 0x000000ffff197224 */ /* 0x000fe200078e00c3 */
[-C--:B------:R-:W-:Y:S04]  /*a750*/  HMMA.16816.F32.BF16 R172, R208, R170.reuse, R28 ;  /* 0x000000aad0ac723c */ /* 0x080fe8000004181c */
[----:B------:R-:W-:Y:S02]  /*a760*/  MOV R23, R180 ;  /* 0x000000b400177202 */ /* 0x000fe40000000f00 */
[----:B------:R-:W-:Y:S02]  /*a770*/  MOV R22, R178 ;  /* 0x000000b200167202 */ /* 0x000fe40000000f00 */
[C---:B------:R-:W-:Y:S04]  /*a780*/  HMMA.16816.F32.BF16 R168, R140.reuse, R170, R32 ;  /* 0x000000aa8ca8723c */ /* 0x040fe80000041820 */
[----:B------:R-:W-:Y:S02]  /*a790*/  MOV R28, R181 ;  /* 0x000000b5001c7202 */ /* 0x000fe40000000f00 */
[----:B------:R-:W-:Y:S02]  /*a7a0*/  MOV R20, R190 ;  /* 0x000000be00147202 */ /* 0x000fe40000000f00 */
[-C--:B------:R-:W-:Y:S04]  /*a7b0*/  HMMA.16816.F32.BF16 R180, R140, R184.reuse, R36 ;  /* 0x000000b88cb4723c */ /* 0x080fe80000041824 */
[----:B------:R-:W-:Y:S02]  /*a7c0*/  MOV R21, R189 ;  /* 0x000000bd00157202 */ /* 0x000fe40000000f00 */
[----:B------:R-:W-:Y:S02]  /*a7d0*/  MOV R31, R9 ;  /* 0x00000009001f7202 */ /* 0x000fe40000000f00 */
[C---:B------:R-:W-:Y:S04]  /*a7e0*/  HMMA.16816.F32.BF16 R176, R208.reuse, R184, R40 ;  /* 0x000000b8d0b0723c */ /* 0x040fe80000041828 */
[----:B------:R-:W-:Y:S02]  /*a7f0*/  MOV R30, R10 ;  /* 0x0000000a001e7202 */ /* 0x000fe40000000f00 */
[----:B------:R-:W-:Y:S02]  /*a800*/  MOV R33, R191 ;  /* 0x000000bf00217202 */ /* 0x000fe40000000f00 */
[----:B------:R-:W-:Y:S02]  /*a810*/  MOV R10, R188 ;  /* 0x000000bc000a7202 */ /* 0x000fe40000000f00 */
[-C--:B------:R-:W-:Y:S03]  /*a820*/  HMMA.16816.F32.BF16 R188, R208, R186.reuse, R44 ;  /* 0x000000bad0bc723c */ /* 0x080fe6000004182c */
[----:B------:R-:W-:Y:S01]  /*a830*/  MOV R24, R196 ;  /* 0x000000c400187202 */ /* 0x000fe20000000f00 */
[----:B------:R-:W-:Y:S01]  /*a840*/  FADD.FTZ R2, R33, R2 ;  /* 0x0000000221027221 */ /* 0x000fe20000010000 */
[----:B------:R-:W-:Y:S01]  /*a850*/  MOV R26, R194 ;  /* 0x000000c2001a7202 */ /* 0x000fe20000000f00 */
[----:B------:R-:W-:Y:S01]  /*a860*/  FADD.FTZ R10, R10, R132 ;  /* 0x000000840a0a7221 */ /* 0x000fe20000010000 */
[----:B------:R-:W-:Y:S01]  /*a870*/  MOV R27, R192 ;  /* 0x000000c0001b7202 */ /* 0x000fe20000000f00 */
[C---:B------:R-:W-:Y:S04]  /*a880*/  HMMA.16816.F32.BF16 R184, R140.reuse, R186, R48 ;  /* 0x000000ba8cb8723c */ /* 0x040fe80000041830 */
[----:B------:R-:W-:Y:S02]  /*a890*/  MOV R29, R11 ;  /* 0x0000000b001d7202 */ /* 0x000fe40000000f00 */
[----:B------:R-:W-:Y:S02]  /*a8a0*/  MOV R11, R0 ;  /* 0x00000000000b7202 */ /* 0x000fe40000000f00 */
[----:B------:R-:W-:Y:S04]  /*a8b0*/  MOV R9, R199 ;  /* 0x000000c700097202 */ /* 0x000fe80000000f00 */
[----:B------:R-:W-:Y:S02]  /*a8c0*/  MOV R0, R197 ;  /* 0x000000c500007202 */ /* 0x000fe40000000f00 */
[-C--:B------:R-:W-:Y:S03]  /*a8d0*/  HMMA.16816.F32.BF16 R196, R140, R200.reuse, R52 ;  /* 0x000000c88cc4723c */ /* 0x080fe60000041834 */
[----:B------:R-:W-:Y:S01]  /*a8e0*/  MOV R8, R193 ;  /* 0x000000c100087202 */ /* 0x000fe20000000f00 */
[----:B------:R-:W-:Y:S01]  /*a8f0*/  FADD.FTZ R0, R0, R133 ;  /* 0x0000008500007221 */ /* 0x000fe20000010000 */
[----:B------:R-:W-:Y:S02]  /*a900*/  MOV R35, R206 ;  /* 0x000000ce00237202 */ /* 0x000fe40000000f00 */
[----:B------:R-:W-:Y:S01]  /*a910*/  MOV R34, R204 ;  /* 0x000000cc00227202 */ /* 0x000fe20000000f00 */
[C---:B------:R-:W-:Y:S04]  /*a920*/  HMMA.16816.F32.BF16 R192, R208.reuse, R200, R56 ;  /* 0x000000c8d0c0723c */ /* 0x040fe80000041838 */
[----:B------:R-:W-:Y:S01]  /*a930*/  FADD.FTZ R2, R35, R2 ;  /* 0x0000000223027221 */ /* 0x000fe20000010000 */
[----:B------:R-:W-:Y:S01]  /*a940*/  MOV R133, R135 ;  /* 0x0000008700857202 */ /* 0x000fe20000000f00 */
[----:B------:R-:W-:Y:S01]  /*a950*/  FADD.FTZ R9, R9, R0 ;  /* 0x0000000009097221 */ /* 0x000fe20000010000 */
[----:B------:R-:W-:Y:S01]  /*a960*/  MOV R132, R136 ;  /* 0x0000008800847202 */ /* 0x000fe20000000f00 */
[-C--:B------:R-:W-:Y:S04]  /*a970*/  HMMA.16816.F32.BF16 R204, R208, R202.reuse, R60 ;  /* 0x000000cad0cc723c */ /* 0x080fe8000004183c */
[----:B------:R-:W-:Y:S02]  /*a980*/  FADD.FTZ R0, R28, R10 ;  /* 0x0000000a1c007221 */ /* 0x000fe40000010000 */
[----:B------:R-:W-:Y:S02]  /*a990*/  FADD.FTZ R11, R11, R9 ;  /* 0x000000090b0b7221 */ /* 0x000fe40000010000 */
[C---:B------:R-:W-:Y:S04]  /*a9a0*/  HMMA.16816.F32.BF16 R200, R140.reuse, R202, R64 ;  /* 0x000000ca8cc8723c */ /* 0x040fe80000041840 */
[----:B------:R-:W-:Y:S02]  /*a9b0*/  FADD.FTZ R9, R29, R2 ;  /* 0x000000021d097221 */ /* 0x000fe40000010000 */
[----:B------:R-:W-:Y:S01]  /*a9c0*/  FADD.FTZ R8, R8, R137 ;  /* 0x0000008908087221 */ /* 0x000fe20000010000 */
[----:B------:R-:W-:Y:S01]  /*a9d0*/  MOV R137, R134 ;  /* 0x0000008600897202 */ /* 0x000fe20000000f00 */
[-C--:B------:R-:W-:Y:S04]  /*a9e0*/  HMMA.16816.F32.BF16 R68, R140, R212.reuse, R68 ;  /* 0x000000d48c44723c */ /* 0x080fe80000041844 */
[----:B------:R-:W-:Y:S04]  /*a9f0*/  FADD.FTZ R8, R34, R8 ;  /* 0x0000000822087221 */ /* 0x000fe80000010000 */
[C---:B------:R-:W-:Y:S04]  /*aa00*/  HMMA.16816.F32.BF16 R72, R208.reuse, R212, R72 ;  /* 0x000000d4d048723c */ /* 0x040fe80000041848 */
[----:B------:R-:W-:Y:S02]  /*aa10*/  FADD.FTZ R10, R247, R8 ;  /* 0x00000008f70a7221 */ /* 0x000fe40000010000 */
[----:B------:R-:W-:Y:S02]  /*aa20*/  FADD.FTZ R8, R30, R0 ;  /* 0x000000001e087221 */ /* 0x000fe40000010000 */
[-C--:B------:R-:W-:Y:S04]  /*aa30*/  HMMA.16816.F32.BF16 R76, R208, R214.reuse, R76 ;  /* 0x000000d6d04c723c */ /* 0x080fe8000004184c */
[----:B------:R-:W-:Y:S02]  /*aa40*/  FADD.FTZ R0, R24, R9 ;  /* 0x0000000918007221 */ /* 0x000fe40000010000 */
[----:B------:R-:W-:Y:S02]  /*aa50*/  FADD.FTZ R2, R248, R10 ;  /* 0x0000000af8027221 */ /* 0x000fe40000010000 */
[C---:B------:R-:W-:Y:S04]  /*aa60*/  HMMA.16816.F32.BF16 R80, R140.reuse, R214, R80 ;  /* 0x000000d68c50723c */ /* 0x040fe80000041850 */
[----:B------:R-:W-:Y:S02]  /*aa70*/  FADD.FTZ R10, R25, R8 ;  /* 0x00000008190a7221 */ /* 0x000fe40000010000 */
[----:B------:R-:W-:Y:S02]  /*aa80*/  FADD.FTZ R9, R27, R0 ;  /* 0x000000001b097221 */ /* 0x000fe40000010000 */
[-C--:B------:R-:W-:Y:S04]  /*aa90*/  HMMA.16816.F32.BF16 R84, R140, R216.reuse, R84 ;  /* 0x000000d88c54723c */ /* 0x080fe80000041854 */
[----:B------:R-:W-:Y:S04]  /*aaa0*/  FADD.FTZ R9, R22, R9 ;  /* 0x0000000916097221 */ /* 0x000fe80000010000 */
[C---:B------:R-:W-:Y:S08]  /*aab0*/  HMMA.16816.F32.BF16 R88, R208.reuse, R216, R88 ;  /* 0x000000d8d058723c */ /* 0x040ff00000041858 */
[-C--:B------:R-:W-:Y:S08]  /*aac0*/  HMMA.16816.F32.BF16 R92, R208, R218.reuse, R92 ;  /* 0x000000dad05c723c */ /* 0x080ff0000004185c */
[C---:B------:R-:W-:Y:S08]  /*aad0*/  HMMA.16816.F32.BF16 R96, R140.reuse, R218, R96 ;  /* 0x000000da8c60723c */ /* 0x040ff00000041860 */
[-C--:B------:R-:W-:Y:S08]  /*aae0*/  HMMA.16816.F32.BF16 R100, R140, R220.reuse, R100 ;  /* 0x000000dc8c64723c */ /* 0x080ff00000041864 */
[C---:B------:R-:W-:Y:S08]  /*aaf0*/  HMMA.16816.F32.BF16 R104, R208.reuse, R220, R104 ;  /* 0x000000dcd068723c */ /* 0x040ff00000041868 */
[-C--:B------:R-:W-:Y:S08]  /*ab00*/  HMMA.16816.F32.BF16 R108, R208, R222.reuse, R108 ;  /* 0x000000ded06c723c */ /* 0x080ff0000004186c */
[C---:B------:R-:W-:Y:S08]  /*ab10*/  HMMA.16816.F32.BF16 R112, R140.reuse, R222, R112 ;  /* 0x000000de8c70723c */ /* 0x040ff00000041870 */
[-C--:B-1----:R-:W-:Y:S08]  /*ab20*/  HMMA.16816.F32.BF16 R116, R140, R4.reuse, R116 ;  /* 0x000000048c74723c */ /* 0x082ff00000041874 */
[C---:B------:R-:W-:Y:S07]  /*ab30*/  HMMA.16816.F32.BF16 R120, R208.reuse, R4, R120 ;  /* 0x00000004d078723c */ /* 0x040fee0000041878 */
[----:B------:R-:W-:Y:S01]  /*ab40*/  FADD.FTZ R4, R31, R11 ;  /* 0x0000000b1f047221 */ /* 0x000fe20000010000 */
[-C--:B------:R-:W-:Y:S04]  /*ab50*/  HMMA.16816.F32.BF16 R124, R208, R6.reuse, R124 ;  /* 0x00000006d07c723c */ /* 0x080fe8000004187c */
        /* <DEDUP_REMOVED lines=17> */
[----:B------:R1:W-:Y:S01]  /*ac70*/  STL [R1], R5 ;  /* 0x0000000501007387 */ /* 0x0003e20000100800 */
[----:B------:R-:W-:Y:S02]  /*ac80*/  FADD.FTZ R2, R251, R2 ;  /* 0x00000002fb027221 */ /* 0x000fe40000010000 */
[----:B------:R-:W-:Y:S02]  /*ac90*/  FADD.FTZ R4, R15, R4 ;  /* 0x000000040f047221 */ /* 0x000fe40000010000 */
[----:B------:R-:W-:Y:S03]  /*aca0*/  FADD.FTZ R0, R139, R7 ;  /* 0x000000078b007221 */ /* 0x000fe60000010000 */
[----:B------:R1:W-:Y:S01]  /*acb0*/  STL [R1+0x8], R4 ;  /* 0x0000080401007387 */ /* 0x0003e20000100800 */
[----:B------:R-:W-:Y:S01]  /*acc0*/  FADD.FTZ R0, R138, R0 ;  /* 0x000000008a007221 */ /* 0x000fe20000010000 */
[----:B------:R-:W-:Y:S02]  /*acd0*/  MOV R138, R3 ;  /* 0x00000003008a7202 */ /* 0x000fe40000000f00 */
[----:B------:R1:W-:Y:S04]  /*ace0*/  STL [R1+0x4], R2 ;  /* 0x0000040201007387 */ /* 0x0003e80000100800 */
[----:B------:R1:W-:Y:S01]  /*acf0*/  STL [R1+0xc], R0 ;  /* 0x00000c0001007387 */ /* 0x0003e20000100800 */
[----:B------:R-:W-:-:S05]  /*ad00*/  @P1 BRA `(.L_x_646) ;  /* 0xffffb19000001947 */ /* 0x000fca000383ffff */
.L_x_645:
[----:B-1----:R-:W3:Y:S04]  /*ad10*/  LDL.LU R5, [R1] ;  /* 0x0000000001057983 */ /* 0x002ee80000300800 */
[----:B------:R-:W4:Y:S04]  /*ad20*/  LDL.LU R4, [R1+0x8] ;  /* 0x0000080001047983 */ /* 0x000f280000300800 */
[----:B--2---:R-:W2:Y:S04]  /*ad30*/  LDL.LU R2, [R1+0x4] ;  /* 0x0000040001027983 */ /* 0x004ea80000300800 */
[----:B------:R-:W2:Y:S04]  /*ad40*/  LDL.LU R0, [R1+0xc] ;  /* 0x00000c0001007983 */ /* 0x000ea80000300800 */
[----:B------:R-:W2:Y:S01]  /*ad50*/  LDL.LU R11, [R1+0x54] ;  /* 0x00005400010b7983 */ /* 0x000ea20000300800 */
[----:B------:R-:W-:-:S03]  /*ad60*/  MOV R138, c[0x0][0x4e8] ;  /* 0x00013a00008a7a02 */ /* 0x000fc60000000f00 */
[----:B------:R-:W2:Y:S01]  /*ad70*/  LDL.LU R139, [R1+0x58] ;  /* 0x00005800018b7983 */ /* 0x000ea20000300800 */
[----:B------:R-:W-:-:S03]  /*ad80*/  ISETP.NE.AND P0, PT, R138, 0x1, PT ;  /* 0x000000018a00780c */ /* 0x000fc60003f05270 */
[----:B------:R-:W1:Y:S04]  /*ad90*/  S2R R6, SR_CTAID.Y ;  /* 0x0000000000067919 */ /* 0x000e680000002600 */
[----:B------:R-:W1:Y:S02]  /*ada0*/  S2R R9, SR_TID.X ;  /* 0x0000000000097919 */ /* 0x000e640000002100 */
[----:B-1----:R-:W-:Y:S01]  /*adb0*/  IMAD.WIDE.U32 R18, R6, c[0x0][0x490], RZ ;  /* 0x0001240006127a25 */ /* 0x002fe200078e00ff */
[----:B------:R-:W-:-:S03]  /*adc0*/  SHF.R.S32.HI R137, RZ, 0x1f, R9 ;  /* 0x0000001fff897819 */ /* 0x000fc60000011409 */
[----:B------:R-:W-:Y:S01]  /*add0*/  IMAD.WIDE.U32 R20, R6, c[0x0][0x3e8], RZ ;  /* 0x0000fa0006147a25 */ /* 0x000fe200078e00ff */
[----:B------:R-:W-:Y:S06]  /*ade0*/  BAR.SYNC.DEFER_BLOCKING 0x1, 0x80 ;  /* 0x0042000000007b1d */ /* 0x000fec0000010000 */
[----:B---3--:R-:W1:Y:S04]  /*adf0*/  SHFL.BFLY PT, R12, R5, 0x2, 0x1f ;  /* 0x0c401f00050c7f89 */ /* 0x008e6800000e0000 */
[----:B----4-:R-:W3:Y:S04]  /*ae00*/  SHFL.BFLY PT, R10, R4, 0x2, 0x1f ;  /* 0x0c401f00040a7f89 */ /* 0x010ee800000e0000 */
[----:B--2---:R-:W2:Y:S04]  /*ae10*/  SHFL.BFLY PT, R8, R2, 0x2, 0x1f ;  /* 0x0c401f0002087f89 */ /* 0x004ea800000e0000 */
[----:B------:R-:W4:Y:S01]  /*ae20*/  SHFL.BFLY PT, R7, R0, 0x2, 0x1f ;  /* 0x0c401f0000077f89 */ /* 0x000f2200000e0000 */
[----:B------:R-:W-:Y:S01]  /*ae30*/  MOV R16, R11 ;  /* 0x0000000b00107202 */ /* 0x000fe20000000f00 */
[----:B-1----:R-:W-:-:S02]  /*ae40*/  FADD.FTZ R12, R12, R5 ;  /* 0x000000050c0c7221 */ /* 0x002fc40000010000 */
[----:B---3--:R-:W-:Y:S02]  /*ae50*/  FADD.FTZ R10, R10, R4 ;  /* 0x000000040a0a7221 */ /* 0x008fe40000010000 */
[----:B--2---:R-:W-:-:S03]  /*ae60*/  FADD.FTZ R8, R8, R2 ;  /* 0x0000000208087221 */ /* 0x004fc60000010000 */
[----:B------:R-:W1:Y:S01]  /*ae70*/  SHFL.BFLY PT, R2, R10, 0x1, 0x1f ;  /* 0x0c201f000a027f89 */ /* 0x000e6200000e0000 */
[----:B----4-:R-:W-:-:S03]  /*ae80*/  FADD.FTZ R7, R7, R0 ;  /* 0x0000000007077221 */ /* 0x010fc60000010000 */
[----:B------:R-:W2:Y:S04]  /*ae90*/  SHFL.BFLY PT, R4, R8, 0x1, 0x1f ;  /* 0x0c201f0008047f89 */ /* 0x000ea800000e0000 */
[----:B------:R-:W3:Y:S04]  /*aea0*/  SHFL.BFLY PT, R0, R12, 0x1, 0x1f ;  /* 0x0c201f000c007f89 */ /* 0x000ee800000e0000 */
[----:B------:R-:W4:Y:S01]  /*aeb0*/  SHFL.BFLY PT, R5, R7, 0x1, 0x1f ;  /* 0x0c201f0007057f89 */ /* 0x000f2200000e0000 */
[----:B-1----:R-:W-:Y:S01]  /*aec0*/  FADD.FTZ R10, R10, R2 ;  /* 0x000000020a0a7221 */ /* 0x002fe20000010000 */
[----:B------:R-:W-:Y:S01]  /*aed0*/  SHF.R.S32.HI R2, RZ, 0x1f, R6 ;  /* 0x0000001fff027819 */ /* 0x000fe20000011406 */
[----:B--2---:R-:W-:-:S03]  /*aee0*/  FADD.FTZ R8, R8, R4 ;  /* 0x0000000408087221 */ /* 0x004fc60000010000 */
[----:B------:R-:W-:Y:S01]  /*aef0*/  FSETP.NE.FTZ.AND P4, PT, R10, RZ, PT ;  /* 0x000000ff0a00720b */ /* 0x000fe20003f95000 */
[C---:B------:R-:W-:Y:S01]  /*af00*/  IMAD R26, R2.reuse, c[0x0][0x490], RZ ;  /* 0x00012400021a7a24 */ /* 0x040fe200078e02ff */
[----:B------:R-:W-:Y:S01]  /*af10*/  MOV R4, RZ ;  /* 0x000000ff00047202 */ /* 0x000fe20000000f00 */
[----:B------:R-:W-:Y:S02]  /*af20*/  IMAD R14, R2, c[0x0][0x3e8], RZ ;  /* 0x0000fa00020e7a24 */ /* 0x000fe400078e02ff */
[----:B------:R-:W-:Y:S01]  /*af30*/  @P0 IMAD.HI.U32 R2, R11, c[0x0][0x4ec], RZ ;  /* 0x00013b000b020a27 */ /* 0x000fe200078e00ff */
[----:B------:R-:W-:-:S03]  /*af40*/  FSETP.NE.FTZ.AND P2, PT, R8, RZ, PT ;  /* 0x000000ff0800720b */ /* 0x000fc60003f55000 */
[----:B---3--:R-:W-:Y:S01]  /*af50*/  FADD.FTZ R12, R12, R0 ;  /* 0x000000000c0c7221 */ /* 0x008fe20000010000 */
[----:B------:R-:W-:Y:S01]  /*af60*/  @P0 SHF.R.U32.HI R16, RZ, c[0x0][0x4f0], R2 ;  /* 0x00013c00ff100a19 */ /* 0x000fe20000011602 */
[----:B----4-:R-:W-:Y:S01]  /*af70*/  FADD.FTZ R7, R7, R5 ;  /* 0x0000000507077221 */ /* 0x010fe20000010000 */
[----:B------:R-:W-:Y:S01]  /*af80*/  MOV R0, RZ ;  /* 0x000000ff00007202 */ /* 0x000fe20000000f00 */
[----:B------:R-:W1:Y:S01]  /*af90*/  @P4 MUFU.RCP R4, R10 ;  /* 0x0000000a00044308 */ /* 0x000e620000001000 */
[----:B------:R-:W-:Y:S01]  /*afa0*/  IADD3 R2, -R16, RZ, RZ ;  /* 0x000000ff10027210 */ /* 0x000fe20007ffe1ff */
[----:B------:R-:W-:Y:S01]  /*afb0*/  IMAD R26, R6, c[0x0][0x494], R26 ;  /* 0x00012500061a7a24 */ /* 0x000fe200078e021a */
[----:B------:R-:W-:Y:S01]  /*afc0*/  FSETP.NE.FTZ.AND P5, PT, R12, RZ, PT ;  /* 0x000000ff0c00720b */ /* 0x000fe20003fb5000 */
[----:B------:R-:W-:Y:S01]  /*afd0*/  IMAD R14, R6, c[0x0][0x3ec], R14 ;  /* 0x0000fb00060e7a24 */ /* 0x000fe200078e020e */
[----:B------:R-:W-:Y:S01]  /*afe0*/  FSETP.NE.FTZ.AND P1, PT, R7, RZ, PT ;  /* 0x000000ff0700720b */ /* 0x000fe20003f35000 */
[----:B------:R-:W-:Y:S01]  /*aff0*/  IMAD R132, R2, c[0x0][0x4e8], R11 ;  /* 0x00013a0002847a24 */ /* 0x000fe200078e020b */
[----:B------:R-:W-:-:S02]  /*b000*/  MOV R2, RZ ;  /* 0x000000ff00027202 */ /* 0x000fc40000000f00 */
[----:B------:R-:W-:Y:S02]  /*b010*/  IADD3 R27, R19, R26, RZ ;  /* 0x0000001a131b7210 */ /* 0x000fe40007ffe0ff */
[----:B------:R-:W-:Y:S02]  /*b020*/  MOV R26, R18 ;  /* 0x00000012001a7202 */ /* 0x000fe40000000f00 */
[----:B------:R-:W2:Y:S01]  /*b030*/  @P2 MUFU.RCP R2, R8 ;  /* 0x0000000800022308 */ /* 0x000ea20000001000 */
[----:B------:R-:W-:-:S07]  /*b040*/  LEA.HI R6, R137, R9, RZ, 0x2 ;  /* 0x0000000989067211 */ /* 0x000fce00078f10ff */
[----:B------:R-:W3:Y:S01]  /*b050*/  @P5 MUFU.RCP R0, R12 ;  /* 0x0000000c00005308 */ /* 0x000ee20000001000 */
[C---:B-1----:R-:W-:Y:S01]  /*b060*/  FMUL.FTZ R151, R4.reuse, R151 ;  /* 0x0000009704977220 */ /* 0x042fe20000410000 */
[----:B------:R-:W-:Y:S01]  /*b070*/  LEA.HI R137, R137, R9, RZ, 0x5 ;  /* 0x0000000989897211 */ /* 0x000fe200078f28ff */
[C---:B------:R-:W-:Y:S01]  /*b080*/  FMUL.FTZ R150, R4.reuse, R150 ;  /* 0x0000009604967220 */ /* 0x040fe20000410000 */
[----:B------:R-:W-:Y:S01]  /*b090*/  IADD3 R15, R21, R14, RZ ;  /* 0x0000000e150f7210 */ /* 0x000fe20007ffe0ff */
[----:B------:R-:W-:Y:S01]  /*b0a0*/  FMUL.FTZ R155, R4, R155 ;  /* 0x0000009b049b7220 */ /* 0x000fe20000410000 */
[----:B------:R-:W-:Y:S01]  /*b0b0*/  LOP3.LUT R5, R137, 0xffffffe0, RZ, 0xc0, !PT ;  /* 0xffffffe089057812 */ /* 0x000fe200078ec0ff */
[----:B--2---:R-:W-:Y:S01]  /*b0c0*/  FMUL.FTZ R39, R2, R92 ;  /* 0x0000005c02277220 */ /* 0x004fe20000410000 */
[----:B------:R-:W-:Y:S01]  /*b0d0*/  LOP3.LUT R17, R6, 0xfffffffc, RZ, 0xc0, !PT ;  /* 0xfffffffc06117812 */ /* 0x000fe200078ec0ff */
[----:B------:R-:W2:Y:S01]  /*b0e0*/  LDL.LU R92, [R1+0x4c] ;  /* 0x00004c00015c7983 */ /* 0x000ea20000300800 */
[----:B------:R-:W-:Y:S01]  /*b0f0*/  FMUL.FTZ R89, R2, R89 ;  /* 0x0000005902597220 */ /* 0x000fe20000410000 */
[----:B------:R-:W-:Y:S01]  /*b100*/  IADD3 R5, -R5, R9, RZ ;  /* 0x0000000905057210 */ /* 0x000fe20007ffe1ff */
[----:B---3--:R-:W-:-:S03]  /*b110*/  FMUL.FTZ R149, R0, R149 ;  /* 0x0000009500957220 */ /* 0x008fc60000410000 */
[----:B------:R-:W-:Y:S01]  /*b120*/  LOP3.LUT P3, RZ, R5, 0x3, RZ, 0xc0, !PT ;  /* 0x0000000305ff7812 */ /* 0x000fe2000786c0ff */
        /* <DEDUP_REMOVED lines=16> */
[C---:B------:R-:W-:Y:S01]  /*b230*/  FMUL.FTZ R53, R0.reuse, R68 ;  /* 0x0000004400357220 */ /* 0x040fe20000410000 */
[----:B------:R-:W-:Y:S01]  /*b240*/  MOV R14, R20 ;  /* 0x00000014000e7202 */ /* 0x000fe20000000f00 */
        /* <DEDUP_REMOVED lines=28> */
[----:B------:R-:W-:Y:S01]  /*b410*/  @P2 MUFU.LG2 R8, R8 ;  /* 0x0000000800082308 */ /* 0x000fe20000000c00 */
[C---:B------:R-:W-:Y:S01]  /*b420*/  FMUL.FTZ R49, R0.reuse, R80 ;  /* 0x0000005000317220 */ /* 0x040fe20000410000 */
[----:B------:R-:W-:Y:S01]  /*b430*/  IADD3 R17, -R17, R9, RZ ;  /* 0x0000000911117210 */ /* 0x000fe20007ffe1ff */
        /* <DEDUP_REMOVED lines=12> */
[----:B------:R-:W-:Y:S01]  /*b500*/  MOV R0, RZ ;  /* 0x000000ff00007202 */ /* 0x000fe20000000f00 */
[----:B------:R-:W-:Y:S02]  /*b510*/  FMUL.FTZ R43, R2, R88 ;  /* 0x00000058022b7220 */ /* 0x000fe40000410000 */
[----:B------:R1:W5:Y:S03]  /*b520*/  LDL R88, [R1+0x10] ;  /* 0x0000100001587983 */ /* 0x0003660000100800 */
[----:B------:R-:W3:Y:S01]  /*b530*/  @P1 MUFU.RCP R0, R7 ;  /* 0x0000000700001308 */ /* 0x000ee20000001000 */
[----:B------:R-:W-:-:S02]  /*b540*/  F2FP.BF16.PACK_AB R43, R89, R43 ;  /* 0x0000002b592b723e */ /* 0x000fc400000010ff */
[----:B------:R-:W4:Y:S01]  /*b550*/  LDL R89, [R1+0x50] ;  /* 0x0000500001597983 */ /* 0x000f220000100800 */
[C---:B---3--:R-:W-:Y:S02]  /*b560*/  FMUL.FTZ R91, R0.reuse, R91 ;  /* 0x0000005b005b7220 */ /* 0x048fe40000410000 */
[----:B------:R-:W-:-:S05]  /*b570*/  FMUL.FTZ R42, R0, R90 ;  /* 0x0000005a002a7220 */ /* 0x000fca0000410000 */
[----:B------:R-:W-:Y:S02]  /*b580*/  F2FP.BF16.PACK_AB R42, R91, R42 ;  /* 0x0000002a5b2a723e */ /* 0x000fe400000010ff */
[----:B------:R1:W5:Y:S01]  /*b590*/  LDL.64 R90, [R1+0x18] ;  /* 0x00001800015a7983 */ /* 0x0003620000100a00 */
[C---:B------:R-:W-:Y:S02]  /*b5a0*/  FMUL.FTZ R80, R4.reuse, R102 ;  /* 0x0000006604507220 */ /* 0x040fe40000410000 */
[----:B------:R-:W-:Y:S02]  /*b5b0*/  FMUL.FTZ R68, R4, R130 ;  /* 0x0000008204447220 */ /* 0x000fe40000410000 */
[----:B------:R-:W3:Y:S01]  /*b5c0*/  S2R R4, SR_CTAID.Z ;  /* 0x0000000000047919 */ /* 0x000ee20000002700 */
[C---:B------:R-:W-:Y:S01]  /*b5d0*/  FMUL.FTZ R145, R2.reuse, R145 ;  /* 0x0000009102917220 */ /* 0x040fe20000410000 */
[----:B------:R-:W-:Y:S01]  /*b5e0*/  SHF.R.S32.HI R5, RZ, 0x2, R6 ;  /* 0x00000002ff057819 */ /* 0x000fe20000011406 */
        /* <DEDUP_REMOVED lines=28> */
[----:B------:R-:W-:Y:S01]  /*b7b0*/  SHF.R.S32.HI R2, RZ, 0x1f, R6 ;  /* 0x0000001fff027819 */ /* 0x000fe20000011406 */
[----:B------:R-:W1:Y:S01]  /*b7c0*/  @P1 MUFU.LG2 R7, R7 ;  /* 0x0000000700071308 */ /* 0x000e620000000c00 */
[----:B---3--:R-:W-:Y:S02]  /*b7d0*/  SHF.R.S32.HI R6, RZ, 0x1f, R4 ;  /* 0x0000001fff067819 */ /* 0x008fe40000011404 */
[----:B------:R-:W-:-:S03]  /*b7e0*/  LEA.HI R2, R2, R5, RZ, 0x3 ;  /* 0x0000000502027211 */ /* 0x000fc600078f18ff */
[----:B------:R-:W-:Y:S01]  /*b7f0*/  IMAD R86, R6, c[0x0][0x498], RZ ;  /* 0x0001260006567a24 */ /* 0x000fe200078e02ff */
[----:B------:R-:W-:Y:S01]  /*b800*/  LOP3.LUT R2, R2, 0xfffffff8, RZ, 0xc0, !PT ;  /* 0xfffffff802027812 */ /* 0x000fe200078ec0ff */
[----:B------:R-:W-:Y:S02]  /*b810*/  IMAD R85, R6, c[0x0][0x3f0], RZ ;  /* 0x0000fc0006557a24 */ /* 0x000fe400078e02ff */
[C---:B------:R-:W-:Y:S01]  /*b820*/  FMUL.FTZ R50, R0.reuse, R74 ;  /* 0x0000004a00327220 */ /* 0x040fe20000410000 */
[----:B------:R-:W-:Y:S01]  /*b830*/  IADD3 R5, R5, -R2, RZ ;  /* 0x8000000205057210 */ /* 0x000fe20007ffe0ff */
[C---:B------:R-:W-:Y:S01]  /*b840*/  FMUL.FTZ R46, R0.reuse, R78 ;  /* 0x0000004e002e7220 */ /* 0x040fe20000410000 */
[----:B------:R-:W-:Y:S01]  /*b850*/  @P4 MOV R2, 0x3f317218 ;  /* 0x3f31721800024802 */ /* 0x000fe20000000f00 */
        /* <DEDUP_REMOVED lines=27> */
[----:B------:R-:W-:Y:S01]  /*ba10*/  FMUL.FTZ R66, R0, R126 ;  /* 0x0000007e00427220 */ /* 0x000fe20000410000 */
[----:B------:R-:W-:Y:S01]  /*ba20*/  @P2 MOV R0, 0x3f317218 ;  /* 0x3f31721800002802 */ /* 0x000fe20000000f00 */
[C---:B------:R-:W-:Y:S02]  /*ba30*/  IMAD R86, R4.reuse, c[0x0][0x49c], R86 ;  /* 0x0001270004567a24 */ /* 0x040fe400078e0256 */
[C---:B------:R-:W-:Y:S02]  /*ba40*/  IMAD R85, R4.reuse, c[0x0][0x3f4], R85 ;  /* 0x0000fd0004557a24 */ /* 0x040fe400078e0255 */
[----:B------:R-:W-:Y:S01]  /*ba50*/  IMAD.WIDE.U32 R26, R4, c[0x0][0x498], R26 ;  /* 0x00012600041a7a25 */ /* 0x000fe200078e001a */
[----:B------:R-:W-:-:S03]  /*ba60*/  @P1 MOV R9, 0x3f317218 ;  /* 0x3f31721800091802 */ /* 0x000fc60000000f00 */
[----:B------:R-:W-:Y:S01]  /*ba70*/  IMAD.WIDE.U32 R14, R4, c[0x0][0x3f0], R14 ;  /* 0x0000fc00040e7a25 */ /* 0x000fe200078e000e */
[----:B------:R-:W-:-:S03]  /*ba80*/  @P5 MOV R4, 0x3f317218 ;  /* 0x3f31721800045802 */ /* 0x000fc60000000f00 */
[----:B------:R-:W-:Y:S02]  /*ba90*/  @P4 FMUL.FTZ R6, R2, c[0x0][0x2d0] ;  /* 0x0000b40002064a20 */ /* 0x000fe40000410000 */
[----:B------:R-:W-:Y:S02]  /*baa0*/  @P5 FMUL.FTZ R11, R4, c[0x0][0x2d0] ;  /* 0x0000b400040b5a20 */ /* 0x000fe40000410000 */
[----:B------:R-:W-:Y:S02]  /*bab0*/  @P2 FMUL.FTZ R2, R0, c[0x0][0x2d0] ;  /* 0x0000b40000022a20 */ /* 0x000fe40000410000 */
[----:B-1----:R-:W-:Y:S02]  /*bac0*/  @P1 FMUL.FTZ R4, R7, 0.69314718246459960938 ;  /* 0x3f31721807041820 */ /* 0x002fe40000410000 */
[----:B------:R-:W-:Y:S01]  /*bad0*/  @P1 FMUL.FTZ R0, R9, c[0x0][0x2d0] ;  /* 0x0000b40009001a20 */ /* 0x000fe20000410000 */
[----:B------:R-:W-:Y:S01]  /*bae0*/  MOV R83, 0xff800000 ;  /* 0xff80000000537802 */ /* 0x000fe20000000f00 */
[----:B------:R-:W-:-:S02]  /*baf0*/  @P2 FMUL.FTZ R8, R8, 0.69314718246459960938 ;  /* 0x3f31721808082820 */ /* 0x000fc40000410000 */
[----:B------:R-:W-:Y:S01]  /*bb00*/  @P1 FFMA.FTZ R83, R0, R3, R4 ;  /* 0x0000000300531223 */ /* 0x000fe20000010004 */
[----:B------:R-:W-:Y:S01]  /*bb10*/  SHF.R.S32.HI R0, RZ, 0x5, R137 ;  /* 0x00000005ff007819 */ /* 0x000fe20000011489 */
[----:B------:R-:W1:Y:S01]  /*bb20*/  @P4 MUFU.LG2 R10, R10 ;  /* 0x0000000a000a4308 */ /* 0x000e620000000c00 */
[----:B------:R-:W-:Y:S01]  /*bb30*/  MOV R84, 0xff800000 ;  /* 0xff80000000547802 */ /* 0x000fe20000000f00 */
[----:B------:R-:W-:Y:S01]  /*bb40*/  @P2 FFMA.FTZ R84, R2, R134, R8 ;  /* 0x0000008602542223 */ /* 0x000fe20000010008 */
[----:B------:R-:W-:Y:S02]  /*bb50*/  SHF.R.S32.HI R2, RZ, 0x1f, R0 ;  /* 0x0000001fff027819 */ /* 0x000fe40000011400 */
[----:B------:R-:W-:Y:S02]  /*bb60*/  LEA.HI R4, R17, R17, RZ, 0x1 ;  /* 0x0000001111047211 */ /* 0x000fe400078f08ff */
[----:B------:R-:W-:-:S04]  /*bb70*/  LEA.HI R2, R2, R0, RZ, 0x2 ;  /* 0x0000000002027211 */ /* 0x000fc800078f10ff */
[----:B------:R-:W-:Y:S02]  /*bb80*/  LOP3.LUT R3, R2, 0xffffffc, RZ, 0xc0, !PT ;  /* 0x0ffffffc02037812 */ /* 0x000fe400078ec0ff */
[----:B------:R-:W-:Y:S02]  /*bb90*/  LOP3.LUT R2, R4, 0x1ffffffe, RZ, 0xc0, !PT ;  /* 0x1ffffffe04027812 */ /* 0x000fe400078ec0ff */
[----:B------:R-:W-:Y:S01]  /*bba0*/  F2FP.BF16.PACK_AB R44, R87, R44 ;  /* 0x0000002c572c723e */ /* 0x000fe200000010ff */
[----:B-1----:R-:W-:Y:S01]  /*bbb0*/  @P4 FMUL.FTZ R10, R10, 0.69314718246459960938 ;  /* 0x3f3172180a0a4820 */ /* 0x002fe20000410000 */
[----:B------:R-:W1:Y:S01]  /*bbc0*/  S2R R87, SR_CTAID.X ;  /* 0x0000000000577919 */ /* 0x000e620000002500 */
[----:B------:R-:W-:Y:S02]  /*bbd0*/  IADD3 R8, R17, -R2, RZ ;  /* 0x8000000211087210 */ /* 0x000fe40007ffe0ff */
[----:B------:R-:W-:Y:S02]  /*bbe0*/  IADD3 R9, R0, -R3, RZ ;  /* 0x8000000300097210 */ /* 0x000fe40007ffe0ff */
[----:B------:R-:W-:-:S02]  /*bbf0*/  LOP3.LUT R2, R5, 0x1, RZ, 0xc0, !PT ;  /* 0x0000000105027812 */ /* 0x000fc400078ec0ff */
[C---:B------:R-:W-:Y:S02]  /*bc00*/  SHF.L.U32 R3, R5.reuse, 0x6, RZ ;  /* 0x0000000605037819 */ /* 0x040fe400000006ff */
[----:B------:R-:W-:Y:S01]  /*bc10*/  MOV R81, 0xff800000 ;  /* 0xff80000000517802 */ /* 0x000fe20000000f00 */
[----:B------:R-:W-:Y:S01]  /*bc20*/  @P4 FFMA.FTZ R81, R6, R135, R10 ;  /* 0x0000008706514223 */ /* 0x000fe2000001000a */
[----:B------:R-:W-:Y:S02]  /*bc30*/  R2P PR, R5, 0x6 ;  /* 0x0000000605007804 */ /* 0x000fe40000000000 */
[----:B------:R-:W-:Y:S02]  /*bc40*/  ISETP.NE.U32.AND P4, PT, R2, 0x1, PT ;  /* 0x000000010200780c */ /* 0x000fe40003f85070 */
[----:B------:R-:W-:Y:S02]  /*bc50*/  LOP3.LUT R2, R3, 0x1c0, RZ, 0xc0, !PT ;  /* 0x000001c003027812 */ /* 0x000fe400078ec0ff */
[----:B------:R-:W-:-:S02]  /*bc60*/  LEA R10, R0, R17, 0x9 ;  /* 0x00000011000a7211 */ /* 0x000fc400078e48ff */
[----:B------:R-:W-:Y:S02]  /*bc70*/  SHF.L.U32 R0, R4, 0x5, RZ ;  /* 0x0000000504007819 */ /* 0x000fe400000006ff */
[----:B------:R-:W-:Y:S01]  /*bc80*/  LEA.HI R7, R2, R2, RZ, 0x1d ;  /* 0x0000000202077211 */ /* 0x000fe200078fe8ff */
[----:B------:R-:W3:Y:S01]  /*bc90*/  @P5 MUFU.LG2 R12, R12 ;  /* 0x0000000c000c5308 */ /* 0x000ee20000000c00 */
[----:B------:R-:W-:Y:S02]  /*bca0*/  SHF.R.S32.HI R5, RZ, 0x2, R139 ;  /* 0x00000002ff057819 */ /* 0x000fe4000001148b */
[----:B------:R-:W-:Y:S02]  /*bcb0*/  SHF.R.S32.HI R6, RZ, 0x1f, R16 ;  /* 0x0000001fff067819 */ /* 0x000fe40000011410 */
[----:B------:R-:W-:Y:S02]  /*bcc0*/  LOP3.LUT R4, R0, 0xffffffc0, RZ, 0xc0, !PT ;  /* 0xffffffc000047812 */ /* 0x000fe400078ec0ff */
[----:B------:R-:W-:-:S02]  /*bcd0*/  LEA R7, R10, R7, 0x1 ;  /* 0x000000070a077211 */ /* 0x000fc400078e08ff */
[----:B------:R-:W-:Y:S01]  /*bce0*/  LEA R0, R9, R5, 0x4 ;  /* 0x0000000509007211 */ /* 0x000fe200078e20ff */
[----:B------:R-:W-:Y:S01]  /*bcf0*/  IMAD R5, R6, c[0x0][0x3e0], RZ ;  /* 0x0000f80006057a24 */ /* 0x000fe200078e02ff */
[----:B------:R-:W-:Y:S02]  /*bd00*/  LEA R4, R8, R4, 0x3 ;  /* 0x0000000408047211 */ /* 0x000fe400078e18ff */
[----:B------:R-:W-:Y:S01]  /*bd10*/  SHF.L.U32 R7, R7, 0x1, RZ ;  /* 0x0000000107077819 */ /* 0x000fe200000006ff */
[----:B------:R-:W-:Y:S01]  /*bd20*/  IMAD R9, R16, c[0x0][0x3e4], R5 ;  /* 0x0000f90010097a24 */ /* 0x000fe200078e0205 */
[----:B------:R-:W-:Y:S02]  /*bd30*/  IADD3 R6, R0, R4, RZ ;  /* 0x0000000400067210 */ /* 0x000fe40007ffe0ff */
[----:B------:R-:W-:Y:S02]  /*bd40*/  IADD3 R5, R7, 0x80, RZ ;  /* 0x0000008007057810 */ /* 0x000fe40007ffe0ff */
[----:B-1----:R-:W-:-:S02]  /*bd50*/  LEA R0, R87, R0, 0x7 ;  /* 0x0000000057007211 */ /* 0x002fc400078e38ff */
[----:B------:R-:W-:Y:S01]  /*bd60*/  IADD3 R3, R15, R85, RZ ;  /* 0x000000550f037210 */ /* 0x000fe20007ffe0ff */
[----:B------:R-:W-:Y:S01]  /*bd70*/  IMAD R85, R138, c[0x0][0x388], RZ ;  /* 0x0000e2008a557a24 */ /* 0x000fe200078e02ff */
[----:B------:R-:W-:Y:S02]  /*bd80*/  IADD3 R8, R7, 0x70, RZ ;  /* 0x0000007007087810 */ /* 0x000fe40007ffe0ff */
[----:B------:R-:W-:Y:S01]  /*bd90*/  @P4 IADD3 R8, R5, 0x10, RZ ;  /* 0x0000001005084810 */ /* 0x000fe20007ffe0ff */
[----:B---3--:R-:W-:Y:S01]  /*bda0*/  @P5 FMUL.FTZ R12, R12, 0.69314718246459960938 ;  /* 0x3f3172180c0c5820 */ /* 0x008fe20000410000 */
[----:B------:R-:W-:Y:S02]  /*bdb0*/  LEA R6, R87, R6, 0x7 ;  /* 0x0000000657067211 */ /* 0x000fe400078e38ff */
[C---:B------:R-:W-:Y:S02]  /*bdc0*/  IADD3 R5, R0.reuse, 0x40, RZ ;  /* 0x0000004000057810 */ /* 0x040fe40007ffe0ff */
[----:B------:R-:W-:-:S02]  /*bdd0*/  IADD3 R4, R0, 0x8, RZ ;  /* 0x0000000800047810 */ /* 0x000fc40007ffe0ff */
[----:B------:R-:W-:Y:S02]  /*bde0*/  MOV R2, R14 ;  /* 0x0000000e00027202 */ /* 0x000fe40000000f00 */
[----:B------:R-:W-:Y:S01]  /*bdf0*/  MOV R82, 0xff800000 ;  /* 0xff80000000527802 */ /* 0x000fe20000000f00 */
[----:B------:R-:W-:Y:S01]  /*be00*/  @P5 FFMA.FTZ R82, R11, R136, R12 ;  /* 0x000000880b525223 */ /* 0x000fe2000001000c */
[-C--:B------:R-:W-:Y:S01]  /*be10*/  ISETP.GE.OR P4, PT, R5, R85.reuse, P3 ;  /* 0x000000550500720c */ /* 0x080fe20001f86670 */
[----:B------:R-:W-:Y:S01]  /*be20*/  @P0 IMAD.HI.U32 R5, R6, c[0x0][0x4ec], RZ ;  /* 0x00013b0006050a27 */ /* 0x000fe200078e00ff */
[-C--:B------:R-:W-:Y:S02]  /*be30*/  ISETP.GE.OR P5, PT, R4, R85.reuse, P3 ;  /* 0x000000550400720c */ /* 0x080fe40001fa6670 */
[----:B------:R-:W-:Y:S01]  /*be40*/  IADD3 R4, R0, 0x48, RZ ;  /* 0x0000004800047810 */ /* 0x000fe20007ffe0ff */
[----:B------:R-:W-:Y:S01]  /*be50*/  IMAD.WIDE.U32 R2, R16, c[0x0][0x3e0], R2 ;  /* 0x0000f80010027a25 */ /* 0x000fe200078e0002 */
[----:B------:R-:W-:-:S02]  /*be60*/  ISETP.GE.OR P6, PT, R0, R85, P3 ;  /* 0x000000550000720c */ /* 0x000fc40001fc6670 */
[----:B------:R-:W-:Y:S02]  /*be70*/  MOV R0, R6 ;  /* 0x0000000600007202 */ /* 0x000fe40000000f00 */
[----:B------:R-:W-:Y:S02]  /*be80*/  @P0 SHF.R.U32.HI R0, RZ, c[0x0][0x4f0], R5 ;  /* 0x00013c00ff000a19 */ /* 0x000fe40000011605 */
[----:B------:R-:W-:Y:S02]  /*be90*/  ISETP.GE.OR P3, PT, R4, R85, P3 ;  /* 0x000000550400720c */ /* 0x000fe40001f66670 */
[----:B------:R-:W-:Y:S02]  /*bea0*/  SHF.R.S32.HI R4, RZ, 0x1f, R132 ;  /* 0x0000001fff047819 */ /* 0x000fe40000011484 */
[----:B------:R-:W-:Y:S02]  /*beb0*/  IADD3 R3, R3, R9, RZ ;  /* 0x0000000903037210 */ /* 0x000fe40007ffe0ff */
[----:B------:R-:W-:Y:S01]  /*bec0*/  IADD3 R9, -R0, RZ, RZ ;  /* 0x000000ff00097210 */ /* 0x000fe20007ffe1ff */
[----:B------:R-:W-:Y:S01]  /*bed0*/  IMAD R5, R4, c[0x0][0x3d8], RZ ;  /* 0x0000f60004057a24 */ /* 0x000fe200078e02ff */
[----:B------:R-:W-:Y:S01]  /*bee0*/  SHF.R.S32.HI R10, RZ, 0x1f, R0 ;  /* 0x0000001fff0a7819 */ /* 0x000fe20000011400 */
[----:B------:R-:W-:Y:S01]  /*bef0*/  IMAD.WIDE.U32 R16, R132, c[0x0][0x3d8], R2 ;  /* 0x0000f60084107a25 */ /* 0x000fe200078e0002 */
[----:B------:R-:W-:-:S02]  /*bf00*/  IADD3 R4, P0, R0, R26, RZ ;  /* 0x0000001a00047210 */ /* 0x000fc40007f1e0ff */
[----:B------:R-:W-:Y:S01]  /*bf10*/  MOV R2, 0x20 ;  /* 0x0000002000027802 */ /* 0x000fe20000000f00 */
[----:B------:R-:W-:Y:S01]  /*bf20*/  IMAD R0, R9, c[0x0][0x4e8], R6 ;  /* 0x00013a0009007a24 */ /* 0x000fe200078e0206 */
[----:B------:R-:W-:Y:S02]  /*bf30*/  F2FP.BF16.PACK_AB R11, R151, R150 ;  /* 0x00000096970b723e */ /* 0x000fe400000010ff */
[----:B------:R-:W-:Y:S02]  /*bf40*/  SEL R9, R2, 0xffffffe0, !P1 ;  /* 0xffffffe002097807 */ /* 0x000fe40004800000 */
[----:B------:R-:W-:Y:S01]  /*bf50*/  SHF.R.S32.HI R2, RZ, 0x1f, R0 ;  /* 0x0000001fff027819 */ /* 0x000fe20000011400 */
[----:B------:R1:W-:Y:S01]  /*bf60*/  STS [R7+0x480], R11 ;  /* 0x0004800b07007388 */ /* 0x0003e20000000800 */
[----:B------:R-:W-:Y:S02]  /*bf70*/  F2FP.BF16.PACK_AB R12, R149, R148 ;  /* 0x00000094950c723e */ /* 0x000fe400000010ff */
[----:B------:R-:W-:-:S02]  /*bf80*/  F2FP.BF16.PACK_AB R13, R153, R13 ;  /* 0x0000000d990d723e */ /* 0x000fc400000010ff */
[----:B------:R-:W-:Y:S02]  /*bf90*/  F2FP.BF16.PACK_AB R18, R155, R18 ;  /* 0x000000129b12723e */ /* 0x000fe400000010ff */
[----:B------:R-:W-:Y:S02]  /*bfa0*/  F2FP.BF16.PACK_AB R19, R145, R19 ;  /* 0x000000139113723e */ /* 0x000fe400000010ff */
[----:B------:R-:W-:Y:S02]  /*bfb0*/  F2FP.BF16.PACK_AB R22, R147, R22 ;  /* 0x000000169316723e */ /* 0x000fe400000010ff */
[----:B------:R-:W-:Y:S02]  /*bfc0*/  IADD3 R6, R7, R9, RZ ;  /* 0x0000000907067210 */ /* 0x000fe40007ffe0ff */
[----:B------:R-:W-:Y:S01]  /*bfd0*/  F2FP.BF16.PACK_AB R21, R157, R21 ;  /* 0x000000159d15723e */ /* 0x000fe200000010ff */
[----:B-1----:R-:W-:Y:S01]  /*bfe0*/  IMAD R11, R132, c[0x0][0x3dc], R5 ;  /* 0x0000f700840b7a24 */ /* 0x002fe200078e0205 */
[----:B------:R-:W-:Y:S01]  /*bff0*/  IADD3.X R5, R10, R27, R86, P0, !PT ;  /* 0x0000001b0a057210 */ /* 0x000fe200007fe456 */
[----:B------:R-:W-:-:S04]  /*c000*/  IMAD R10, R2, c[0x0][0x488], RZ ;  /* 0x00012200020a7a24 */ /* 0x000fc800078e02ff */
[----:B------:R-:W-:Y:S01]  /*c010*/  IMAD.WIDE.U32 R2, R0, c[0x0][0x488], R4 ;  /* 0x0001220000027a25 */ /* 0x000fe200078e0004 */
[----:B------:R-:W-:-:S03]  /*c020*/  MOV R5, 0x40 ;  /* 0x0000004000057802 */ /* 0x000fc60000000f00 */
[----:B------:R-:W-:Y:S01]  /*c030*/  IMAD R0, R0, c[0x0][0x48c], R10 ;  /* 0x0001230000007a24 */ /* 0x000fe200078e020a */
[----:B------:R-:W-:Y:S02]  /*c040*/  IADD3 R4, R9, R8, RZ ;  /* 0x0000000809047210 */ /* 0x000fe40007ffe0ff */
[----:B------:R-:W-:Y:S02]  /*c050*/  F2FP.BF16.PACK_AB R20, R159, R20 ;  /* 0x000000149f14723e */ /* 0x000fe400000010ff */
[----:B------:R-:W-:Y:S02]  /*c060*/  LEA R10, P0, R2, c[0x0][0x450], 0x2 ;  /* 0x00011400020a7a11 */ /* 0x000fe400078010ff */
[----:B------:R-:W-:Y:S01]  /*c070*/  IADD3 R9, R3, R0, RZ ;  /* 0x0000000003097210 */ /* 0x000fe20007ffe0ff */
[----:B------:R-:W-:Y:S01]  /*c080*/  STS [R7+0x80], R12 ;  /* 0x0000800c07007388 */ /* 0x000fe20000000800 */
[----:B------:R-:W-:Y:S02]  /*c090*/  F2FP.BF16.PACK_AB R23, R165, R23 ;  /* 0x00000017a517723e */ /* 0x000fe400000010ff */
[----:B------:R-:W-:-:S02]  /*c0a0*/  F2FP.BF16.PACK_AB R24, R167, R24 ;  /* 0x00000018a718723e */ /* 0x000fc400000010ff */
[----:B------:R-:W-:Y:S01]  /*c0b0*/  SEL R3, R5, 0xffffffc0, !P2 ;  /* 0xffffffc005037807 */ /* 0x000fe20005000000 */
[----:B------:R-:W-:Y:S01]  /*c0c0*/  STS [R8], R13 ;  /* 0x0000000d08007388 */ /* 0x000fe20000000800 */
        /* <DEDUP_REMOVED lines=8> */
[----:B------:R-:W-:Y:S01]  /*c150*/  STS [R7+0x2480], R22 ;  /* 0x0024801607007388 */ /* 0x000fe20000000800 */
[----:B------:R-:W-:Y:S02]  /*c160*/  LEA.HI.X R9, R2, c[0x0][0x454], R9, 0x2, P0 ;  /* 0x0001150002097a11 */ /* 0x000fe400000f1409 */
[----:B------:R-:W-:Y:S01]  /*c170*/  F2FP.BF16.PACK_AB R35, R181, R35 ;  /* 0x00000023b523723e */ /* 0x000fe200000010ff */
[----:B------:R-:W-:Y:S01]  /*c180*/  STS [R8+0x2000], R21 ;  /* 0x0020001508007388 */ /* 0x000fe20000000800 */
[----:B------:R-:W-:Y:S02]  /*c190*/  F2FP.BF16.PACK_AB R34, R183, R34 ;  /* 0x00000022b722723e */ /* 0x000fe400000010ff */
[----:B------:R-:W-:Y:S01]  /*c1a0*/  IADD3 R2, R7, R3, RZ ;  /* 0x0000000307027210 */ /* 0x000fe20007ffe0ff */
[----:B------:R-:W-:Y:S01]  /*c1b0*/  STS [R8+0x2400], R20 ;  /* 0x0024001408007388 */ /* 0x000fe20000000800 */
[----:B------:R-:W-:-:S02]  /*c1c0*/  F2FP.BF16.PACK_AB R32, R185, R32 ;  /* 0x00000020b920723e */ /* 0x000fc400000010ff */
[----:B------:R-:W-:Y:S01]  /*c1d0*/  F2FP.BF16.PACK_AB R31, R187, R31 ;  /* 0x0000001fbb1f723e */ /* 0x000fe200000010ff */
[----:B------:R-:W-:Y:S01]  /*c1e0*/  STS [R6+0x80], R23 ;  /* 0x0000801706007388 */ /* 0x000fe20000000800 */
[----:B------:R-:W-:Y:S02]  /*c1f0*/  IADD3 R5, R3, R8, RZ ;  /* 0x0000000803057210 */ /* 0x000fe40007ffe0ff */
[----:B------:R-:W-:Y:S01]  /*c200*/  F2FP.BF16.PACK_AB R33, R177, R33 ;  /* 0x00000021b121723e */ /* 0x000fe200000010ff */
[----:B------:R-:W-:Y:S01]  /*c210*/  STS [R6+0x480], R24 ;  /* 0x0004801806007388 */ /* 0x000fe20000000800 */
[----:B------:R-:W-:Y:S02]  /*c220*/  F2FP.BF16.PACK_AB R38, R179, R38 ;  /* 0x00000026b326723e */ /* 0x000fe400000010ff */
[----:B------:R-:W-:Y:S01]  /*c230*/  F2FP.BF16.PACK_AB R63, R189, R63 ;  /* 0x0000003fbd3f723e */ /* 0x000fe200000010ff */
[----:B------:R-:W-:Y:S01]  /*c240*/  STS [R4], R25 ;  /* 0x0000001904007388 */ /* 0x000fe20000000800 */
[----:B------:R-:W-:-:S03]  /*c250*/  F2FP.BF16.PACK_AB R62, R191, R62 ;  /* 0x0000003ebf3e723e */ /* 0x000fc600000010ff */
[----:B------:R-:W-:Y:S01]  /*c260*/  STS [R4+0x400], R28 ;  /* 0x0004001c04007388 */ /* 0x000fe20000000800 */
[----:B------:R-:W-:Y:S02]  /*c270*/  F2FP.BF16.PACK_AB R61, R197, R61 ;  /* 0x0000003dc53d723e */ /* 0x000fe400000010ff */
[----:B------:R-:W-:Y:S01]  /*c280*/  F2FP.BF16.PACK_AB R60, R199, R60 ;  /* 0x0000003cc73c723e */ /* 0x000fe200000010ff */
[----:B------:R-:W-:Y:S01]  /*c290*/  STS [R6+0x2080], R29 ;  /* 0x0020801d06007388 */ /* 0x000fe20000000800 */
[----:B------:R-:W-:-:S03]  /*c2a0*/  IADD3 R0, R3, R6, RZ ;  /* 0x0000000603007210 */ /* 0x000fc60007ffe0ff */
        /* <DEDUP_REMOVED lines=88> */
[----:B------:R-:W1:Y:S04]  /*c830*/  SHFL.IDX PT, R15, R9, RZ, 0x1c1f ;  /* 0x001c1fff090f7589 */ /* 0x000e6800000e0000 */
[----:B------:R-:W-:Y:S06]  /*c840*/  BAR.SYNC.DEFER_BLOCKING 0x1, 0x80 ;  /* 0x0042000000007b1d */ /* 0x000fec0000010000 */
[----:B------:R-:W-:Y:S04]  /*c850*/  SHFL.IDX PT, R6, R10, 0x1, 0x1c1f ;  /* 0x003c1f000a067f89 */ /* 0x000fe800000e0000 */
[----:B------:R-:W3:Y:S04]  /*c860*/  SHFL.IDX PT, R7, R9, 0x1, 0x1c1f ;  /* 0x003c1f0009077f89 */ /* 0x000ee800000e0000 */
[----:B------:R-:W-:Y:S04]  /*c870*/  SHFL.IDX PT, R12, R10, 0x2, 0x1c1f ;  /* 0x005c1f000a0c7f89 */ /* 0x000fe800000e0000 */
[----:B------:R-:W4:Y:S04]  /*c880*/  SHFL.IDX PT, R13, R9, 0x2, 0x1c1f ;  /* 0x005c1f00090d7f89 */ /* 0x000f2800000e0000 */
[----:B------:R-:W-:Y:S04]  /*c890*/  SHFL.IDX PT, R8, R10, 0x3, 0x1c1f ;  /* 0x007c1f000a087f89 */ /* 0x000fe800000e0000 */
[----:B------:R-:W4:Y:S01]  /*c8a0*/  SHFL.IDX PT, R9, R9, 0x3, 0x1c1f ;  /* 0x007c1f0009097f89 */ /* 0x000f2200000e0000 */
[----:B--2---:R-:W-:-:S03]  /*c8b0*/  SHF.L.U32 R4, R92, 0x1, RZ ;  /* 0x000000015c047819 */ /* 0x004fc600000006ff */
[----:B-1----:R-:W-:Y:S04]  /*c8c0*/  @!P6 ST.E [R14.64], R82 ;  /* 0x000000520e00e985 */ /* 0x002fe8000c101916 */
[----:B---3--:R1:W-:Y:S04]  /*c8d0*/  @!P5 ST.E [R6.64], R81 ;  /* 0x000000510600d985 */ /* 0x0083e8000c101916 */
[----:B----4-:R2:W-:Y:S04]  /*c8e0*/  @!P4 ST.E [R12.64], R84 ;  /* 0x000000540c00c985 */ /* 0x0105e8000c101916 */
[----:B------:R2:W-:Y:S04]  /*c8f0*/  @!P3 ST.E [R8.64], R83 ;  /* 0x000000530800b985 */ /* 0x0005e8000c101916 */
[----:B------:R2:W3:Y:S04]  /*c900*/  LDS.128 R24, [R4+0x880] ;  /* 0x0008800004187984 */ /* 0x0004e80000000c00 */
[----:B------:R2:W4:Y:S04]  /*c910*/  LDS.128 R32, [R4+0x1080] ;  /* 0x0010800004207984 */ /* 0x0005280000000c00 */
[----:B------:R2:W1:Y:S04]  /*c920*/  LDS.128 R40, [R4+0x1880] ;  /* 0x0018800004287984 */ /* 0x0004680000000c00 */
[----:B------:R2:W1:Y:S04]  /*c930*/  LDS.128 R48, [R4+0x2080] ;  /* 0x0020800004307984 */ /* 0x0004680000000c00 */
[----:B------:R2:W2:Y:S04]  /*c940*/  LDS.128 R56, [R4+0x2880] ;  /* 0x0028800004387984 */ /* 0x0004a80000000c00 */
        /* <DEDUP_REMOVED lines=8> */
[----:B------:R2:W2:Y:S01]  /*c9d0*/  LDS.128 R72, [R4+0x7880] ;  /* 0x0078800004487984 */ /* 0x0004a20000000c00 */
[----:B------:R-:W-:-:S02]  /*c9e0*/  IADD3 R0, R17, R11, RZ ;  /* 0x0000000b11007210 */ /* 0x000fc40007ffe0ff */
[----:B-1----:R-:W-:-:S04]  /*c9f0*/  LEA R7, P0, R16, c[0x0][0x380], 0x1 ;  /* 0x0000e00010077a11 */ /* 0x002fc800078008ff */
[----:B------:R-:W-:Y:S02]  /*ca00*/  LEA.HI.X R6, R16, c[0x0][0x384], R0, 0x1, P0 ;  /* 0x0000e10010067a11 */ /* 0x000fe400000f0c00 */
[----:B------:R-:W-:Y:S01]  /*ca10*/  ISETP.GE.AND P0, PT, R89, R85, PT ;  /* 0x000000555900720c */ /* 0x000fe20003f06270 */
[----:B------:R1:W1:Y:S01]  /*ca20*/  SHFL.IDX PT, R2, R7, RZ, 0x181f ;  /* 0x00181fff07027589 */ /* 0x00026200000e0000 */
[----:B------:R-:W-:Y:S03]  /*ca30*/  BSSY B0, `(.L_x_647) ;  /* 0x000000e000007945 */ /* 0x000fe60003800000 */
[----:B------:R1:W1:Y:S08]  /*ca40*/  SHFL.IDX PT, R3, R6, RZ, 0x181f ;  /* 0x00181fff06037589 */ /* 0x00027000000e0000 */
[----:B------:R-:W-:Y:S05]  /*ca50*/  @P0 BRA `(.L_x_648) ;  /* 0x000000b000000947 */ /* 0x000fea0003800000 */
[----:B--234-:R-:W2:Y:S01]  /*ca60*/  LDS.128 R12, [R4+0x80] ;  /* 0x00008000040c7984 */ /* 0x01cea20000000c00 */
[----:B-----5:R-:W-:-:S02]  /*ca70*/  ISETP.GE.AND P0, PT, R88, c[0x0][0x3c8], PT ;  /* 0x0000f20058007a0c */ /* 0x020fc40003f06270 */
[----:B------:R-:W-:Y:S01]  /*ca80*/  ISETP.GE.AND P1, PT, R90, c[0x0][0x3c8], PT ;  /* 0x0000f2005a007a0c */ /* 0x000fe20003f26270 */
[----:B------:R3:W4:Y:S10]  /*ca90*/  LDS.128 R8, [R4+0x4080] ;  /* 0x0040800004087984 */ /* 0x0007340000000c00 */
[----:B------:R-:W-:-:S04]  /*caa0*/  @!P0 SHF.R.S32.HI R0, RZ, 0x1f, R88 ;  /* 0x0000001fff008819 */ /* 0x000fc80000011458 */
[----:B------:R-:W-:-:S04]  /*cab0*/  @!P0 LEA.HI R0, R0, R88, RZ, 0x3 ;  /* 0x0000005800008211 */ /* 0x000fc800078f18ff */
[----:B------:R-:W-:Y:S01]  /*cac0*/  @!P0 LOP3.LUT R0, R0, 0xfffffff8, RZ, 0xc0, !PT ;  /* 0xfffffff800008812 */ /* 0x000fe200078ec0ff */
[----:B-1-3--:R-:W-:-:S04]  /*cad0*/  @!P1 IMAD.WIDE R4, R90, 0x2, R2 ;  /* 0x000000025a049825 */ /* 0x00afc800078e0202 */
[----:B------:R-:W-:Y:S01]  /*cae0*/  @!P0 IMAD.WIDE R2, R0, 0x2, R2 ;  /* 0x0000000200028825 */ /* 0x000fe200078e0202 */
[----:B--2---:R1:W-:Y:S04]  /*caf0*/  @!P1 ST.E.128 [R4.64], R12 ;  /* 0x0000000c04009985 */ /* 0x0043e8000c101d16 */
[----:B----4-:R1:W-:Y:S02]  /*cb00*/  @!P0 ST.E.128 [R2.64], R8 ;  /* 0x0000000802008985 */ /* 0x0103e4000c101d16 */
.L_x_648:
[----:B---34-:R-:W-:Y:S05]  /*cb10*/  BSYNC B0 ;  /* 0x0000000000007941 */ /* 0x018fea0003800000 */
.L_x_647:
[----:B------:R-:W-:Y:S01]  /*cb20*/  IADD3 R0, R89, 0x10, RZ ;  /* 0x0000001059007810 */ /* 0x000fe20007ffe0ff */
[----:B-1----:R1:W3:Y:S01]  /*cb30*/  SHFL.IDX PT, R3, R6, 0x1, 0x181f ;  /* 0x00381f0006037f89 */ /* 0x0022e200000e0000 */
[----:B------:R-:W-:Y:S02]  /*cb40*/  BSSY B0, `(.L_x_649) ;  /* 0x000000d000007945 */ /* 0x000fe40003800000 */
[----:B------:R-:W-:Y:S01]  /*cb50*/  ISETP.GE.AND P0, PT, R0, R85, PT ;  /* 0x000000550000720c */ /* 0x000fe20003f06270 */
[----:B------:R1:W4:-:S12]  /*cb60*/  SHFL.IDX PT, R2, R7, 0x1, 0x181f ;  /* 0x00381f0007027f89 */ /* 0x00031800000e0000 */
[----:B------:R-:W-:Y:S05]  /*cb70*/  @P0 BRA `(.L_x_650) ;  /* 0x0000009000000947 */ /* 0x000fea0003800000 */
[----:B-----5:R-:W-:Y:S02]  /*cb80*/  ISETP.GE.AND P0, PT, R88, c[0x0][0x3c8], PT ;  /* 0x0000f20058007a0c */ /* 0x020fe40003f06270 */
[----:B------:R-:W-:-:S11]  /*cb90*/  ISETP.GE.AND P1, PT, R90, c[0x0][0x3c8], PT ;  /* 0x0000f2005a007a0c */ /* 0x000fd60003f26270 */
[----:B------:R-:W-:Y:S02]  /*cba0*/  @!P0 SHF.R.S32.HI R0, RZ, 0x1f, R88 ;  /* 0x0000001fff008819 */ /* 0x000fe40000011458 */
[----:B--234-:R-:W-:Y:S02]  /*cbb0*/  @!P1 IMAD.WIDE R4, R90, 0x2, R2 ;  /* 0x000000025a049825 */ /* 0x01cfe400078e0202 */
[----:B------:R-:W-:-:S03]  /*cbc0*/  @!P0 LEA.HI R0, R0, R88, RZ, 0x3 ;  /* 0x0000005800008211 */ /* 0x000fc600078f18ff */
[----:B------:R2:W-:Y:S01]  /*cbd0*/  @!P1 ST.E.128 [R4.64], R24 ;  /* 0x0000001804009985 */ /* 0x0005e2000c101d16 */
[----:B------:R-:W-:-:S05]  /*cbe0*/  @!P0 LOP3.LUT R0, R0, 0xfffffff8, RZ, 0xc0, !PT ;  /* 0xfffffff800008812 */ /* 0x000fca00078ec0ff */
[----:B------:R-:W-:-:S05]  /*cbf0*/  @!P0 IMAD.WIDE R2, R0, 0x2, R2 ;  /* 0x0000000200028825 */ /* 0x000fca00078e0202 */
[----:B------:R2:W-:Y:S02]  /*cc00*/  @!P0 ST.E.128 [R2.64], R20 ;  /* 0x0000001402008985 */ /* 0x0005e4000c101d16 */
.L_x_650:
[----:B------:R-:W-:Y:S05]  /*cc10*/  BSYNC B0 ;  /* 0x0000000000007941 */ /* 0x000fea0003800000 */
.L_x_649:
[----:B------:R-:W-:Y:S01]  /*cc20*/  IADD3 R0, R89, 0x20, RZ ;  /* 0x0000002059007810 */ /* 0x000fe20007ffe0ff */
[----:B--23--:R2:W3:Y:S01]  /*cc30*/  SHFL.IDX PT, R3, R6, 0x2, 0x181f ;  /* 0x00581f0006037f89 */ /* 0x00c4e200000e0000 */
[----:B------:R-:W-:Y:S02]  /*cc40*/  BSSY B0, `(.L_x_651) ;  /* 0x000000d000007945 */ /* 0x000fe40003800000 */
[----:B------:R-:W-:Y:S01]  /*cc50*/  ISETP.GE.AND P0, PT, R0, R85, PT ;  /* 0x000000550000720c */ /* 0x000fe20003f06270 */
[----:B----4-:R2:W4:-:S12]  /*cc60*/  SHFL.IDX PT, R2, R7, 0x2, 0x181f ;  /* 0x00581f0007027f89 */ /* 0x01051800000e0000 */
[----:B------:R-:W-:Y:S05]  /*cc70*/  @P0 BRA `(.L_x_652) ;  /* 0x0000009000000947 */ /* 0x000fea0003800000 */
[----:B-----5:R-:W-:Y:S02]  /*cc80*/  ISETP.GE.AND P0, PT, R88, c[0x0][0x3c8], PT ;  /* 0x0000f20058007a0c */ /* 0x020fe40003f06270 */
        /* <DEDUP_REMOVED lines=8> */
.L_x_652:
[----:B------:R-:W-:Y:S05]  /*cd10*/  BSYNC B0 ;  /* 0x0000000000007941 */ /* 0x000fea0003800000 */
.L_x_651:
[----:B------:R-:W-:Y:S01]  /*cd20*/  IADD3 R0, R89, 0x30, RZ ;  /* 0x0000003059007810 */ /* 0x000fe20007ffe0ff */
[----:B---3--:R3:W1:Y:S01]  /*cd30*/  SHFL.IDX PT, R3, R6, 0x3, 0x181f ;  /* 0x00781f0006037f89 */ /* 0x00866200000e0000 */
        /* <DEDUP_REMOVED lines=9> */
[----:B------:R1:W-:Y:S01]  /*cdd0*/  @!P1 ST.E.128 [R4.64], R40 ;  /* 0x0000002804009985 */ /* 0x0003e2000c101d16 */
[----:B------:R-:W-:-:S05]  /*cde0*/  @!P0 LOP3.LUT R0, R0, 0xfffffff8, RZ, 0xc0, !PT ;  /* 0xfffffff800008812 */ /* 0x000fca00078ec0ff */
[----:B------:R-:W-:-:S05]  /*cdf0*/  @!P0 IMAD.WIDE R2, R0, 0x2, R2 ;  /* 0x0000000200028825 */ /* 0x000fca00078e0202 */
[----:B------:R1:W-:Y:S02]  /*ce00*/  @!P0 ST.E.128 [R2.64], R36 ;  /* 0x0000002402008985 */ /* 0x0003e4000c101d16 */
.L_x_654:
[----:B------:R-:W-:Y:S05]  /*ce10*/  BSYNC B0 ;  /* 0x0000000000007941 */ /* 0x000fea0003800000 */
.L_x_653:
[----:B------:R-:W-:Y:S01]  /*ce20*/  IADD3 R0, R89, 0x40, RZ ;  /* 0x0000004059007810 */ /* 0x000fe20007ffe0ff */
[----:B-1----:R1:W2:Y:S01]  /*ce30*/  SHFL.IDX PT, R3, R6, 0x4, 0x181f ;  /* 0x00981f0006037f89 */ /* 0x0022a200000e0000 */
[----:B------:R-:W-:Y:S02]  /*ce40*/  BSSY B0, `(.L_x_655) ;  /* 0x000000d000007945 */ /* 0x000fe40003800000 */
[----:B------:R-:W-:Y:S01]  /*ce50*/  ISETP.GE.AND P0, PT, R0, R85, PT ;  /* 0x000000550000720c */ /* 0x000fe20003f06270 */
[----:B----4-:R1:W4:-:S12]  /*ce60*/  SHFL.IDX PT, R2, R7, 0x4, 0x181f ;  /* 0x00981f0007027f89 */ /* 0x01031800000e0000 */
        /* <DEDUP_REMOVED lines=10> */
.L_x_656:
[----:B------:R-:W-:Y:S05]  /*cf10*/  BSYNC B0 ;  /* 0x0000000000007941 */ /* 0x000fea0003800000 */
.L_x_655:
        /* <DEDUP_REMOVED lines=15> */
.L_x_658:
[----:B------:R-:W-:Y:S05]  /*d010*/  BSYNC B0 ;  /* 0x0000000000007941 */ /* 0x000fea0003800000 */
.L_x_657:
        /* <DEDUP_REMOVED lines=15> */
.L_x_660:
[----:B------:R-:W-:Y:S05]  /*d110*/  BSYNC B0 ;  /* 0x0000000000007941 */ /* 0x000fea0003800000 */
.L_x_659:
[----:B------:R-:W-:Y:S01]  /*d120*/  IADD3 R0, R89, 0x70, RZ ;  /* 0x0000007059007810 */ /* 0x000fe20007ffe0ff */
[----:B--2---:R2:W1:Y:S03]  /*d130*/  SHFL.IDX PT, R3, R6, 0x7, 0x181f ;  /* 0x00f81f0006037f89 */ /* 0x00446600000e0000 */
[----:B------:R-:W-:Y:S01]  /*d140*/  ISETP.GE.AND P0, PT, R0, R85, PT ;  /* 0x000000550000720c */ /* 0x000fe20003f06270 */
[----:B----4-:R2:W4:-:S12]  /*d150*/  SHFL.IDX PT, R2, R7, 0x7, 0x181f ;  /* 0x00f81f0007027f89 */ /* 0x01051800000e0000 */
[----:B------:R-:W-:Y:S05]  /*d160*/  @P0 EXIT ;  /* 0x000000000000094d */ /* 0x000fea0003800000 */
[----:B-----5:R-:W-:-:S13]  /*d170*/  ISETP.GE.AND P0, PT, R90, c[0x0][0x3c8], PT ;  /* 0x0000f2005a007a0c */ /* 0x020fda0003f06270 */
        /* <DEDUP_REMOVED lines=10> */
.L_x_661:
        /* <DEDUP_REMOVED lines=14> */
.L_x_1835:


//--------------------- .text._ZN7cutlass13device_kernelIN5flash19enable_sm80_to_sm89INS1_16FlashAttnFwdSm80INS1_25CollectiveMainloopFwdSm80ILi4ELi1ELb0EN4cute5tupleIJNS5_1CILi128EEENS7_ILi64EEES8_EEELi128ENS_10bfloat16_tEfNS_4arch4Sm80ELb0ELb0ELb1ELb1ELb0ELb0ELb1ELb0EEENS1_21CollectiveEpilogueFwdINS6_IJS8_S8_S9_EEENS6_IJNS7_ILi1EEESH_SH_EEESB_SD_Li128ELb1ELb1ELb0ELb0EEENS1_19SingleTileSchedulerILb1ELb0ELb1ELi128EEEEEEEEEvNT_6ParamsE --------------------------
	.section	.text._ZN7cutlass13device_kernelIN5flash19enable_sm80_to_sm89INS1_16FlashAttnFwdSm80INS1_25CollectiveMainloopFwdSm80ILi4ELi1ELb0EN4cute5tupleIJNS5_1CILi128EEENS7_ILi64EEES8_EEELi128ENS_10bfloat16_tEfNS_4arch4Sm80ELb0ELb0ELb1ELb1ELb0ELb0ELb1ELb0EEENS1_21CollectiveEpilogueFwdINS6_IJS8_S8_S9_EEENS6_IJNS7_ILi1EEESH_SH_EEESB_SD_Li128ELb1ELb1ELb0ELb0EEENS1_19SingleTileSchedulerILb1ELb0ELb1ELi128EEEEEEEEEvNT_6ParamsE,"ax",@progbits
	.sectioninfo	@"SHI_REGISTERS=255"
	.align	128
.text._ZN7cutlass13device_kernelIN5flash19enable_sm80_to_sm89INS1_16FlashAttnFwdSm80INS1_25CollectiveMainloopFwdSm80ILi4ELi1ELb0EN4cute5tupleIJNS5_1CILi128EEENS7_ILi64EEES8_EEELi128ENS_10bfloat16_tEfNS_4arch4Sm80ELb0ELb0ELb1ELb1ELb0ELb0ELb1ELb0EEENS1_21CollectiveEpilogueFwdINS6_IJS8_S8_S9_EEENS6_IJNS7_ILi1EEESH_SH_EEESB_SD_Li128ELb1ELb1ELb0ELb0EEENS1_19SingleTileSchedulerILb1ELb0ELb1ELi128EEEEEEEEEvNT_6ParamsE:
        .type           _ZN7cutlass13device_kernelIN5flash19enable_sm80_to_sm89INS1_16FlashAttnFwdSm80INS1_25CollectiveMainloopFwdSm80ILi4ELi1ELb0EN4cute5tupleIJNS5_1CILi128EEENS7_ILi64EEES8_EEELi128ENS_10bfloat16_tEfNS_4arch4Sm80ELb0ELb0ELb1ELb1ELb0ELb0ELb1ELb0EEENS1_21CollectiveEpilogueFwdINS6_IJS8_S8_S9_EEENS6_IJNS7_ILi1EEESH_SH_EEESB_SD_Li128ELb1ELb1ELb0ELb0EEENS1_19SingleTileSchedulerILb1ELb0ELb1ELi128EEEEEEEEEvNT_6ParamsE,@function
        .size           _ZN7cutlass13device_kernelIN5flash19enable_sm80_to_sm89INS1_16FlashAttnFwdSm80INS1_25CollectiveMainloopFwdSm80ILi4ELi1ELb0EN4cute5tupleIJNS5_1CILi128EEENS7_ILi64EEES8_EEELi128ENS_10bfloat16_tEfNS_4arch4Sm80ELb0ELb0ELb1ELb1ELb0ELb0ELb1ELb0EEENS1_21CollectiveEpilogueFwdINS6_IJS8_S8_S9_EEENS6_IJNS7_ILi1EEESH_SH_EEESB_SD_Li128ELb1ELb1ELb0ELb0EEENS1_19SingleTileSchedulerILb1ELb0ELb1ELi128EEEEEEEEEvNT_6ParamsE,(.L_x_1836 - _ZN7cutlass13device_kernelIN5flash19enable_sm80_to_sm89INS1_16FlashAttnFwdSm80INS1_25CollectiveMainloopFwdSm80ILi4ELi1ELb0EN4cute5tupleIJNS5_1CILi128EEENS7_ILi64EEES8_EEELi128ENS_10bfloat16_tEfNS_4arch4Sm80ELb0ELb0ELb1ELb1ELb0ELb0ELb1ELb0EEENS1_21CollectiveEpilogueFwdINS6_IJS8_S8_S9_EEENS6_IJNS7_ILi1EEESH_SH_EEESB_SD_Li128ELb1ELb1ELb0ELb0EEENS1_19SingleTileSchedulerILb1ELb0ELb1ELi128EEEEEEEEEvNT_6ParamsE)
        .other          _ZN7cutlass13device_kernelIN5flash19enable_sm80_to_sm89INS1_16FlashAttnFwdSm80INS1_25CollectiveMainloopFwdSm80ILi4ELi1ELb0EN4cute5tupleIJNS5_1CILi128EEENS7_ILi64EEES8_EEELi128ENS_10bfloat16_tEfNS_4arch4Sm80ELb0ELb0ELb1ELb1ELb0ELb0ELb1ELb0EEENS1_21CollectiveEpilogueFwdINS6_IJS8_S8_S9_EEENS6_IJNS7_ILi1EEESH_SH_EEESB_SD_Li128ELb1ELb1ELb0ELb0EEENS1_19SingleTileSchedulerILb1ELb0ELb1ELi128EEEEEEEEEvNT_6ParamsE,@"STO_CUDA_ENTRY STV_DEFAULT"
_ZN7cutlass13device_kernelIN5flash19enable_sm80_to_sm89INS1_16FlashAttnFwdSm80INS1_25CollectiveMainloopFwdSm80ILi4ELi1ELb0EN4cute5tupleIJNS5_1CILi128EEENS7_ILi64EEES8_EEELi128ENS_10bfloat16_tEfNS_4arch4Sm80ELb0ELb0ELb1ELb1ELb0ELb0ELb1ELb0EEENS1_21CollectiveEpilogueFwdINS6_IJS8_S8_S9_EEENS6_IJNS7_ILi1EEESH_SH_EEESB_SD_Li128ELb1ELb1ELb0ELb0EEENS1_19SingleTileSchedulerILb1ELb0ELb1ELi128EEEEEEEEEvNT_6ParamsE:
        /* <DEDUP_REMOVED lines=17> */
.L_x_663:
        /* <DEDUP_REMOVED lines=8> */
.L_x_665:
[----:B------:R-:W-:-:S05]  /*0190*/  MOV R0, c[0x0][0x54c] ;  /* 0x0001530000007a02 */ /* 0x000fca0000000f00 */
.L_x_664:
[----:B-----5:R-:W-:Y:S01]  /*01a0*/  IMAD R0, R0, c[0x0][0x548], RZ ;  /* 0x0001520000007a24 */ /* 0x020fe200078e02ff */
[----:B-1----:R-:W-:-:S04]  /*01b0*/  SHF.L.U32 R2, R60, 0x7, RZ ;  /* 0x000000073c027819 */ /* 0x002fc800000006ff */
[----:B------:R-:W-:-:S04]  /*01c0*/  ISETP.GE.AND P0, PT, R2, R0, PT ;  /* 0x000000000200720c */ /* 0x000fc80003f06270 */
[----:B------:R-:W-:-:S05]  /*01d0*/  SEL R0, R5, 0xffffffff, !P0 ;  /* 0xffffffff05007807 */ /* 0x000fca0004000000 */
[----:B------:R1:W-:Y:S01]  /*01e0*/  STL [R1+0x44], R0 ;  /* 0x0000440001007387 */ /* 0x0003e20000100800 */
[----:B------:R-:W-:Y:S05]  /*01f0*/  BRA `(.L_x_666) ;  /* 0x0000013000007947 */ /* 0x000fea0003800000 */
.L_x_662:
[----:B---3--:R-:W-:-:S04]  /*0200*/  ISETP.NE.U32.AND P0, PT, RZ, c[0x0][0x568], PT ;  /* 0x00015a00ff007a0c */ /* 0x008fc80003f05070 */
[----:B------:R-:W-:-:S13]  /*0210*/  ISETP.NE.AND.EX P0, PT, RZ, c[0x0][0x56c], PT, P0 ;  /* 0x00015b00ff007a0c */ /* 0x000fda0003f05300 */
[----:B------:R-:W-:Y:S05]  /*0220*/  @!P0 BRA `(.L_x_667) ;  /* 0x0000002000008947 */ /* 0x000fea0003800000 */
[----:B------:R1:W5:Y:S01]  /*0230*/  LDG.E R0, [R2.64] ;  /* 0x0000001002007981 */ /* 0x000362000c1e1900 */
[----:B------:R-:W-:Y:S05]  /*0240*/  BRA `(.L_x_668) ;  /* 0x0000009000007947 */ /* 0x000fea0003800000 */
.L_x_667:
        /* <DEDUP_REMOVED lines=8> */
.L_x_669:
[----:B------:R-:W-:-:S05]  /*02d0*/  MOV R0, c[0x0][0x54c] ;  /* 0x0001530000007a02 */ /* 0x000fca0000000f00 */
.L_x_668:
[----:B-----5:R-:W-:Y:S01]  /*02e0*/  IMAD R0, R0, c[0x0][0x548], RZ ;  /* 0x0001520000007a24 */ /* 0x020fe200078e02ff */
[----:B-1----:R-:W-:-:S04]  /*02f0*/  SHF.L.U32 R2, R60, 0x7, RZ ;  /* 0x000000073c027819 */ /* 0x002fc800000006ff */
[----:B------:R-:W-:-:S04]  /*0300*/  ISETP.GE.AND P0, PT, R2, R0, PT ;  /* 0x000000000200720c */ /* 0x000fc80003f06270 */
[----:B------:R-:W-:-:S05]  /*0310*/  SEL R0, R5, 0xffffffff, !P0 ;  /* 0xffffffff05007807 */ /* 0x000fca0004000000 */
[----:B------:R1:W-:Y:S04]  /*0320*/  STL [R1+0x44], R0 ;  /* 0x0000440001007387 */ /* 0x0003e80000100800 */
.L_x_666:
        /* <DEDUP_REMOVED lines=11> */
[----:B------:R-:W-:Y:S01]  /*03e0*/  @P1 IMAD.WIDE R2, R61, R10, c[0x0][0x370] ;  /* 0x0000dc003d021625 */ /* 0x000fe200078e020a */
[----:B------:R-:W-:-:S03]  /*03f0*/  CS2R R8, SRZ ;  /* 0x0000000000087805 */ /* 0x000fc6000001ff00 */
[----:B------:R-:W-:Y:S01]  /*0400*/  IMAD.MOV.U32 R20, RZ, RZ, c[0x0][0x168] ;  /* 0x00005a00ff147624 */ /* 0x000fe200078e00ff */
[----:B-1----:R1:W2:Y:S01]  /*0410*/  @P1 LDG.E R0, [R2.64] ;  /* 0x0000001002001981 */ /* 0x0022a2000c1e1900 */
        /* <DEDUP_REMOVED lines=11> */
[----:B------:R1:W2:Y:S04]  /*04d0*/  LDG.E R0, [R4.64] ;  /* 0x0000001004007981 */ /* 0x0002a8000c1e1900 */
[----:B-1----:R-:W2:Y:S02]  /*04e0*/  LDG.E R4, [R4.64+0x4] ;  /* 0x0000041004047981 */ /* 0x002ea4000c1e1900 */
[----:B--2--5:R-:W-:-:S02]  /*04f0*/  IADD3 R20, -R0, R4, RZ ;  /* 0x0000000400147210 */ /* 0x024fc40007ffe1ff */
.L_x_670:
[----:B------:R-:W-:-:S04]  /*0500*/  ISETP.NE.U32.AND P0, PT, RZ, c[0x0][0x368], PT ;  /* 0x0000da00ff007a0c */ /* 0x000fc80003f05070 */
[----:B------:R-:W-:-:S13]  /*0510*/  ISETP.NE.AND.EX P0, PT, RZ, c[0x0][0x36c], PT, P0 ;  /* 0x0000db00ff007a0c */ /* 0x000fda0003f05300 */
[----:B------:R-:W-:Y:S05]  /*0520*/  @!P0 BRA `(.L_x_671) ;  /* 0x0000004000008947 */ /* 0x000fea0003800000 */
[----:B------:R-:W-:-:S05]  /*0530*/  IMAD.WIDE R2, R61, R10, c[0x0][0x368] ;  /* 0x0000da003d027625 */ /* 0x000fca00078e020a */
[----:B------:R-:W2:Y:S02]  /*0540*/  LDG.E R0, [R2.64] ;  /* 0x0000001002007981 */ /* 0x000ea4000c1e1900 */
[----:B--2---:R1:W2:Y:S02]  /*0550*/  R2UR UR19, R0 ;  /* 0x00000000001373c2 */ /* 0x0042a400000e0000 */
[----:B-12---:R-:W-:Y:S05]  /*0560*/  BRA `(.L_x_672) ;  /* 0x0000006000007947 */ /* 0x006fea0003800000 */
.L_x_671:
[----:B------:R-:W-:Y:S05]  /*0570*/  @!P4 BRA `(.L_x_672) ;  /* 0x000000500000c947 */ /* 0x000fea0003800000 */
[----:B------:R1:W2:Y:S04]  /*0580*/  LDG.E R0, [R2.64] ;  /* 0x0000001002007981 */ /* 0x0002a8000c1e1900 */
[----:B-1----:R-:W3:Y:S01]  /*0590*/  LDG.E R2, [R2.64+0x4] ;  /* 0x0000041002027981 */ /* 0x002ee2000c1e1900 */
[----:B--2---:R-:W1:Y:S08]  /*05a0*/  R2UR UR5, R0 ;  /* 0x00000000000573c2 */ /* 0x004e7000000e0000 */
[----:B---3--:R-:W1:Y:S02]  /*05b0*/  R2UR UR6, R2 ;  /* 0x00000000020673c2 */ /* 0x008e6400000e0000 */
[----:B-1----:R-:W-:-:S06]  /*05c0*/  UIADD3 UR19, -UR5, UR6, URZ ;  /* 0x0000000605137290 */ /* 0x002fcc000fffe13f */
.L_x_672:
[----:B------:R-:W-:Y:S01]  /*05d0*/  UIADD3 UR19, -UR4, UR19, URZ ;  /* 0x0000001304137290 */ /* 0x000fe2000fffe13f */
[----:B-----5:R-:W-:Y:S01]  /*05e0*/  IADD3 R9, R9, UR4, RZ ;  /* 0x0000000409097c10 */ /* 0x020fe2000fffe0ff */
[----:B------:R-:W-:Y:S01]  /*05f0*/  CS2R R14, SRZ ;  /* 0x00000000000e7805 */ /* 0x000fe2000001ff00 */
[----:B------:R-:W-:Y:S01]  /*0600*/  PLOP3.LUT P0, PT, PT, PT, PT, 0x80, 0x0 ;  /* 0x000000000000781c */ /* 0x000fe20003f0f070 */
[----:B------:R-:W-:Y:S01]  /*0610*/  UISETP.GE.AND UP0, UPT, UR19, 0x1, UPT ;  /* 0x000000011300788c */ /* 0x000fe2000bf06270 */
[----:B------:R-:W-:Y:S01]  /*0620*/  IMAD.MOV.U32 R126, RZ, RZ, RZ ;  /* 0x000000ffff7e7224 */ /* 0x000fe200078e00ff */
[----:B------:R-:W-:Y:S01]  /*0630*/  UIADD3 UR4, UR19, 0x3f, URZ ;  /* 0x0000003f13047890 */ /* 0x000fe2000fffe03f */
[----:B------:R-:W-:Y:S01]  /*0640*/  IMAD.MOV.U32 R124, RZ, RZ, RZ ;  /* 0x000000ffff7c7224 */ /* 0x000fe200078e00ff */
[----:B------:R-:W-:Y:S01]  /*0650*/  CS2R R130, SRZ ;  /* 0x0000000000827805 */ /* 0x000fe2000001ff00 */
[----:B------:R-:W-:Y:S01]  /*0660*/  CS2R R128, SRZ ;  /* 0x0000000000807805 */ /* 0x000fe2000001ff00 */
[----:B------:R-:W-:Y:S01]  /*0670*/  PLOP3.LUT P1, PT, PT, PT, UP0, 0x80, 0x0 ;  /* 0x000000000000781c */ /* 0x000fe20003f2f008 */
[----:B------:R-:W-:Y:S01]  /*0680*/  USHF.R.S32.HI UR18, URZ, 0x1f, UR4 ;  /* 0x0000001f3f127899 */ /* 0x000fe20008011404 */
[----:B------:R-:W-:Y:S01]  /*0690*/  CS2R R16, SRZ ;  /* 0x0000000000107805 */ /* 0x000fe2000001ff00 */
[----:B------:R-:W-:Y:S01]  /*06a0*/  MOV R122, RZ ;  /* 0x000000ff007a7202 */ /* 0x000fe20000000f00 */
[----:B------:R-:W-:Y:S01]  /*06b0*/  CS2R R120, SRZ ;  /* 0x0000000000787805 */ /* 0x000fe2000001ff00 */
[----:B------:R-:W-:Y:S01]  /*06c0*/  ULEA.HI UR18, UR18, UR4, URZ, 0x6 ;  /* 0x0000000412127291 */ /* 0x000fe2000f8f303f */
        /* <DEDUP_REMOVED lines=25> */
[----:B------:R-:W-:Y:S01]  /*0860*/  MOV R33, RZ ;  /* 0x000000ff00217202 */ /* 0x000fe20000000f00 */
[----:B------:R-:W-:Y:S01]  /*0870*/  IMAD.MOV.U32 R84, RZ, RZ, RZ ;  /* 0x000000ffff547224 */ /* 0x000fe200078e00ff */
[----:B------:R-:W-:Y:S01]  /*0880*/  CS2R R78, SRZ ;  /* 0x00000000004e7805 */ /* 0x000fe2000001ff00 */
        /* <DEDUP_REMOVED lines=45> */
[----:B------:R-:W-:Y:S01]  /*0b60*/  MOV R154, RZ ;  /* 0x000000ff009a7202 */ /* 0x000fe20000000f00 */
[----:B------:R-:W-:Y:S01]  /*0b70*/  CS2R R152, SRZ ;  /* 0x0000000000987805 */ /* 0x000fe2000001ff00 */
[----:B------:R-:W-:Y:S01]  /*0b80*/  CS2R R142, SRZ ;  /* 0x00000000008e7805 */ /* 0x000fe2000001ff00 */
[----:B------:R-:W-:Y:S01]  /*0b90*/  CS2R R58, SRZ ;  /* 0x00000000003a7805 */ /* 0x000fe2000001ff00 */
[----:B------:R-:W-:Y:S01]  /*0ba0*/  IMAD.MOV.U32 R140, RZ, RZ, RZ ;  /* 0x000000ffff8c7224 */ /* 0x000fe200078e00ff */
[----:B------:R-:W-:Y:S01]  /*0bb0*/  MOV R146, RZ ;  /* 0x000000ff00927202 */ /* 0x000fe20000000f00 */
[----:B------:R-:W-:Y:S01]  /*0bc0*/  IMAD.MOV.U32 R144, RZ, RZ, RZ ;  /* 0x000000ffff907224 */ /* 0x000fe200078e00ff */
[----:B------:R-:W-:Y:S01]  /*0bd0*/  CS2R R64, SRZ ;  /* 0x0000000000407805 */ /* 0x000fe2000001ff00 */
[----:B------:R-:W-:Y:S01]  /*0be0*/  CS2R R62, SRZ ;  /* 0x00000000003e7805 */ /* 0x000fe2000001ff00 */
[----:B------:R-:W-:Y:S05]  /*0bf0*/  @!P1 BRA `(.L_x_673) ;  /* 0x0000bf1000009947 */ /* 0x000fea0003800000 */
[----:B------:R-:W-:-:S04]  /*0c00*/  ISETP.NE.U32.AND P2, PT, RZ, c[0x0][0x340], PT ;  /* 0x0000d000ff007a0c */ /* 0x000fc80003f45070 */
[----:B------:R-:W-:-:S13]  /*0c10*/  ISETP.NE.AND.EX P2, PT, RZ, c[0x0][0x344], PT, P2 ;  /* 0x0000d100ff007a0c */ /* 0x000fda0003f45320 */
[----:B------:R-:W-:-:S05]  /*0c20*/  @P2 IMAD.WIDE R2, R61, R10, c[0x0][0x340] ;  /* 0x0000d0003d022625 */ /* 0x000fca00078e020a */
[----:B------:R1:W2:Y:S01]  /*0c30*/  @P2 LDG.E R19, [R2.64] ;  /* 0x0000001002132981 */ /* 0x0002a2000c1e1900 */
[----:B------:R-:W-:Y:S01]  /*0c40*/  SHF.R.S32.HI R25, RZ, 0x1f, R155 ;  /* 0x0000001fff197819 */ /* 0x000fe2000001149b */
[----:B------:R-:W-:Y:S01]  /*0c50*/  IMAD.MOV.U32 R6, RZ, RZ, c[0x0][0x2c4] ;  /* 0x0000b100ff067624 */ /* 0x000fe200078e00ff */
[----:B------:R-:W-:Y:S01]  /*0c60*/  SHF.R.S32.HI R0, RZ, 0x1f, R8 ;  /* 0x0000001fff007819 */ /* 0x000fe20000011408 */
[----:B------:R-:W3:Y:S01]  /*0c70*/  S2R R17, SR_CTAID.Y ;  /* 0x0000000000117919 */ /* 0x000ee20000002600 */
[-C--:B------:R-:W-:Y:S01]  /*0c80*/  LEA.HI R4, R25, R155.reuse, RZ, 0x3 ;  /* 0x0000009b19047211 */ /* 0x080fe200078f18ff */
[----:B------:R-:W-:Y:S01]  /*0c90*/  IMAD.MOV.U32 R26, RZ, RZ, 0x20 ;  /* 0x00000020ff1a7424 */ /* 0x000fe200078e00ff */
[----:B------:R-:W-:Y:S01]  /*0ca0*/  ISETP.NE.AND P1, PT, R6, 0x1, PT ;  /* 0x000000010600780c */ /* 0x000fe20003f25270 */
[----:B------:R-:W-:Y:S01]  /*0cb0*/  IMAD R0, R0, c[0x0][0x178], RZ ;  /* 0x00005e0000007a24 */ /* 0x000fe200078e02ff */
[----:B------:R-:W-:Y:S01]  /*0cc0*/  SHF.R.S32.HI R33, RZ, 0x3, R4 ;  /* 0x00000003ff217819 */ /* 0x000fe20000011404 */
[----:B------:R-:W-:Y:S01]  /*0cd0*/  BSSY B0, `(.L_x_674) ;  /* 0x0000076000007945 */ /* 0x000fe20003800000 */
[----:B------:R-:W-:Y:S01]  /*0ce0*/  LOP3.LUT R4, R4, 0xfffffff8, RZ, 0xc0, !PT ;  /* 0xfffffff804047812 */ /* 0x000fe200078ec0ff */
[----:B------:R-:W-:Y:S01]  /*0cf0*/  IMAD R0, R8, c[0x0][0x17c], R0 ;  /* 0x00005f0008007a24 */ /* 0x000fe200078e0200 */
[----:B------:R-:W-:Y:S01]  /*0d00*/  SHF.R.S32.HI R7, RZ, 0x1f, R9 ;  /* 0x0000001fff077819 */ /* 0x000fe20000011409 */
[----:B------:R-:W-:Y:S01]  /*0d10*/  IMAD.SHL.U32 R5, R33, 0x40, RZ ;  /* 0x0000004021057824 */ /* 0x000fe200078e00ff */
[----:B------:R-:W-:-:S02]  /*0d20*/  IADD3 R32, -R4, R155, RZ ;  /* 0x0000009b04207210 */ /* 0x000fc40007ffe1ff */
[----:B------:R-:W-:Y:S02]  /*0d30*/  SHF.R.S32.HI R18, RZ, 0x1f, R61 ;  /* 0x0000001fff127819 */ /* 0x000fe4000001143d */
[----:B------:R-:W-:Y:S01]  /*0d40*/  LEA.HI R24, R25, R155, RZ, 0x4 ;  /* 0x0000009b19187211 */ /* 0x000fe200078f20ff */
[----:B------:R-:W-:Y:S01]  /*0d50*/  IMAD.SHL.U32 R12, R32, 0x8, RZ ;  /* 0x00000008200c7824 */ /* 0x000fe200078e00ff */
[----:B------:R-:W-:Y:S01]  /*0d60*/  SEL R10, R18, RZ, !P5 ;  /* 0x000000ff120a7207 */ /* 0x000fe20006800000 */
[----:B-1----:R-:W-:-:S03]  /*0d70*/  IMAD.WIDE.U32 R2, R8, c[0x0][0x178], RZ ;  /* 0x00005e0008027a25 */ /* 0x002fc600078e00ff */
[----:B------:R-:W-:Y:S02]  /*0d80*/  SHF.R.S32.HI R13, RZ, 0x1f, R12 ;  /* 0x0000001fff0d7819 */ /* 0x000fe4000001140c */
[----:B---3--:R-:W-:Y:S01]  /*0d90*/  SHF.R.S32.HI R16, RZ, 0x1f, R17 ;  /* 0x0000001fff107819 */ /* 0x008fe20000011411 */
[----:B------:R-:W-:Y:S01]  /*0da0*/  IMAD.IADD R3, R3, 0x1, R0 ;  /* 0x0000000103037824 */ /* 0x000fe200078e0200 */
[----:B------:R-:W-:Y:S01]  /*0db0*/  LOP3.LUT R0, R5, 0x1c0, RZ, 0xc0, !PT ;  /* 0x000001c005007812 */ /* 0x000fe200078ec0ff */
[----:B------:R-:W-:Y:S01]  /*0dc0*/  IMAD R10, R10, c[0x0][0x1c0], RZ ;  /* 0x000070000a0a7a24 */ /* 0x000fe200078e02ff */
[----:B------:R-:W-:Y:S01]  /*0dd0*/  IADD3 R5, R12, 0x40, RZ ;  /* 0x000000400c057810 */ /* 0x000fe20007ffe0ff */
[----:B------:R-:W-:Y:S01]  /*0de0*/  IMAD R8, R16, c[0x0][0x1b8], RZ ;  /* 0x00006e0010087a24 */ /* 0x000fe200078e02ff */
[----:B------:R-:W-:Y:S01]  /*0df0*/  LOP3.LUT R6, R0, 0x38, R12, 0xf8, !PT ;  /* 0x0000003800067812 */ /* 0x000fe200078ef80c */
[----:B------:R-:W-:Y:S01]  /*0e00*/  IMAD.WIDE.U32 R2, R17, c[0x0][0x1b8], R2 ;  /* 0x00006e0011027a25 */ /* 0x000fe200078e0002 */
[----:B------:R-:W-:-:S02]  /*0e10*/  SHF.R.U32.HI R4, RZ, 0x3, R0 ;  /* 0x00000003ff047819 */ /* 0x000fc40000011600 */
[-C--:B------:R-:W-:Y:S01]  /*0e20*/  IADD3 R0, P0, R9, R33.reuse, RZ ;  /* 0x0000002109007210 */ /* 0x080fe20007f1e0ff */
[----:B------:R-:W-:Y:S01]  /*0e30*/  IMAD R8, R17, c[0x0][0x1bc], R8 ;  /* 0x00006f0011087a24 */ /* 0x000fe200078e0208 */
[----:B------:R-:W-:Y:S02]  /*0e40*/  LOP3.LUT R21, R6, R4, RZ, 0x3c, !PT ;  /* 0x0000000406157212 */ /* 0x000fe400078e3cff */
[----:B------:R-:W-:Y:S01]  /*0e50*/  LEA R9, R32, R33, 0x4 ;  /* 0x0000002120097211 */ /* 0x000fe200078e20ff */
[----:B------:R-:W-:Y:S01]  /*0e60*/  IMAD.IADD R3, R3, 0x1, R8 ;  /* 0x0000000103037824 */ /* 0x000fe200078e0208 */
[----:B------:R-:W-:Y:S01]  /*0e70*/  LEA.HI.X.SX32 R4, R33, R7, 0x1, P0 ;  /* 0x0000000721047211 */ /* 0x000fe200000f0eff */
[----:B------:R-:W-:Y:S01]  /*0e80*/  IMAD.WIDE.U32 R6, R0, c[0x0][0x1e0], R12 ;  /* 0x0000780000067a25 */ /* 0x000fe200078e000c */
[----:B------:R-:W-:Y:S02]  /*0e90*/  ISETP.GE.AND P0, PT, R5, c[0x0][0x1d4], PT ;  /* 0x0000750005007a0c */ /* 0x000fe40003f06270 */
[----:B------:R-:W-:Y:S01]  /*0ea0*/  SEL R8, R61, RZ, !P5 ;  /* 0x000000ff3d087207 */ /* 0x000fe20006800000 */
[----:B------:R-:W-:Y:S01]  /*0eb0*/  IMAD R9, R60, 0x80, R9 ;  /* 0x000000803c097824 */ /* 0x000fe200078e0209 */
[----:B------:R-:W-:Y:S01]  /*0ec0*/  ISETP.GE.AND P3, PT, R12, c[0x0][0x1d4], PT ;  /* 0x000075000c007a0c */ /* 0x000fe20003f66270 */
[----:B------:R-:W-:-:S02]  /*0ed0*/  IMAD R5, R4, c[0x0][0x1e0], RZ ;  /* 0x0000780004057a24 */ /* 0x000fc400078e02ff */
[----:B------:R-:W-:Y:S02]  /*0ee0*/  IMAD R4, R4, c[0x0][0x208], RZ ;  /* 0x0000820004047a24 */ /* 0x000fe400078e02ff */
[----:B------:R-:W-:-:S04]  /*0ef0*/  @P1 IMAD.HI.U32 R11, R9, c[0x0][0x2c8], RZ ;  /* 0x0000b200090b1a27 */ /* 0x000fc800078e00ff */
[C---:B------:R-:W-:Y:S02]  /*0f00*/  IMAD R14, R0.reuse, c[0x0][0x1e4], R5 ;  /* 0x00007900000e7a24 */ /* 0x040fe400078e0205 */
[C---:B------:R-:W-:Y:S02]  /*0f10*/  IMAD R15, R0.reuse, c[0x0][0x20c], R4 ;  /* 0x00008300000f7a24 */ /* 0x040fe400078e0204 */
[----:B------:R-:W-:Y:S01]  /*0f20*/  IMAD.WIDE.U32 R4, R0, c[0x0][0x208], R12 ;  /* 0x0000820000047a25 */ /* 0x000fe200078e000c */
[----:B------:R-:W-:Y:S02]  /*0f30*/  MOV R0, R9 ;  /* 0x0000000900007202 */ /* 0x000fe40000000f00 */
[----:B------:R-:W-:Y:S01]  /*0f40*/  @P1 SHF.R.U32.HI R0, RZ, c[0x0][0x2cc], R11 ;  /* 0x0000b300ff001a19 */ /* 0x000fe2000001160b */
[C---:B------:R-:W-:Y:S02]  /*0f50*/  IMAD R11, R8.reuse, c[0x0][0x1c4], R10 ;  /* 0x00007100080b7a24 */ /* 0x040fe400078e020a */
[----:B------:R-:W-:Y:S01]  /*0f60*/  IMAD.WIDE.U32 R2, R8, c[0x0][0x1c0], R2 ;  /* 0x0000700008027a25 */ /* 0x000fe200078e0002 */
[----:B------:R-:W-:-:S02]  /*0f70*/  IADD3 R10, -R0, RZ, RZ ;  /* 0x000000ff000a7210 */ /* 0x000fc40007ffe1ff */
[----:B------:R-:W-:Y:S01]  /*0f80*/  SHF.R.S32.HI R8, RZ, 0x1f, R0 ;  /* 0x0000001fff087819 */ /* 0x000fe20000011400 */
[----:B------:R-:W-:Y:S02]  /*0f90*/  IMAD.IADD R3, R3, 0x1, R11 ;  /* 0x0000000103037824 */ /* 0x000fe400078e020b */
[----:B------:R-:W-:Y:S01]  /*0fa0*/  IMAD R10, R10, c[0x0][0x2c4], R9 ;  /* 0x0000b1000a0a7a24 */ /* 0x000fe200078e0209 */
[----:B------:R-:W-:Y:S01]  /*0fb0*/  LOP3.LUT R9, R24, 0xfffffff0, RZ, 0xc0, !PT ;  /* 0xfffffff018097812 */ /* 0x000fe200078ec0ff */
[----:B------:R-:W-:Y:S02]  /*0fc0*/  IMAD R8, R8, c[0x0][0x1b0], RZ ;  /* 0x00006c0008087a24 */ /* 0x000fe400078e02ff */
[----:B------:R-:W-:Y:S01]  /*0fd0*/  IMAD.WIDE.U32 R2, R0, c[0x0][0x1b0], R2 ;  /* 0x00006c0000027a25 */ /* 0x000fe200078e0002 */
[----:B------:R-:W-:-:S03]  /*0fe0*/  SHF.R.S32.HI R11, RZ, 0x1f, R10 ;  /* 0x0000001fff0b7819 */ /* 0x000fc6000001140a */
[----:B------:R-:W-:Y:S02]  /*0ff0*/  IMAD R8, R0, c[0x0][0x1b4], R8 ;  /* 0x00006d0000087a24 */ /* 0x000fe400078e0208 */
[----:B------:R-:W-:Y:S02]  /*1000*/  IMAD.IADD R7, R7, 0x1, R14 ;  /* 0x0000000107077824 */ /* 0x000fe400078e020e */
[----:B------:R-:W-:Y:S01]  /*1010*/  IMAD.IADD R5, R5, 0x1, R15 ;  /* 0x0000000105057824 */ /* 0x000fe200078e020f */
[----:B------:R-:W-:Y:S01]  /*1020*/  IADD3 R3, R3, R8, RZ ;  /* 0x0000000803037210 */ /* 0x000fe20007ffe0ff */
[----:B------:R-:W-:Y:S02]  /*1030*/  IMAD R11, R11, c[0x0][0x1a8], RZ ;  /* 0x00006a000b0b7a24 */ /* 0x000fe400078e02ff */
[----:B------:R-:W-:Y:S02]  /*1040*/  IMAD.IADD R0, R155, 0x1, -R9 ;  /* 0x000000019b007824 */ /* 0x000fe400078e0a09 */
[----:B------:R-:W-:-:S04]  /*1050*/  IMAD.WIDE.U32 R8, R17, c[0x0][0x1e8], R6 ;  /* 0x00007a0011087a25 */ /* 0x000fc800078e0006 */
[----:B------:R-:W-:-:S04]  /*1060*/  IMAD.WIDE.U32 R6, R17, c[0x0][0x210], R4 ;  /* 0x0000840011067a25 */ /* 0x000fc800078e0004 */
[C---:B------:R-:W-:Y:S02]  /*1070*/  IMAD R14, R16.reuse, c[0x0][0x1e8], RZ ;  /* 0x00007a00100e7a24 */ /* 0x040fe400078e02ff */
[----:B------:R-:W-:Y:S01]  /*1080*/  IMAD R15, R16, c[0x0][0x210], RZ ;  /* 0x00008400100f7a24 */ /* 0x000fe200078e02ff */
[----:B------:R-:W-:Y:S01]  /*1090*/  SHF.R.S32.HI R16, RZ, 0x1f, R0 ;  /* 0x0000001fff107819 */ /* 0x000fe20000011400 */
[C---:B------:R-:W-:Y:S02]  /*10a0*/  IMAD R11, R10.reuse, c[0x0][0x1ac], R11 ;  /* 0x00006b000a0b7a24 */ /* 0x040fe400078e020b */
[----:B------:R-:W-:Y:S01]  /*10b0*/  IMAD.WIDE.U32 R4, R10, c[0x0][0x1a8], R2 ;  /* 0x00006a000a047a25 */ /* 0x000fe200078e0002 */
[----:B------:R-:W-:-:S03]  /*10c0*/  LEA.HI R23, R16, R0, RZ, 0x3 ;  /* 0x0000000010177211 */ /* 0x000fc600078f18ff */
[----:B------:R-:W-:Y:S01]  /*10d0*/  IMAD R14, R17, c[0x0][0x1ec], R14 ;  /* 0x00007b00110e7a24 */ /* 0x000fe200078e020e */
[----:B------:R-:W-:Y:S01]  /*10e0*/  LOP3.LUT R10, R23, 0xfffffff8, RZ, 0xc0, !PT ;  /* 0xfffffff8170a7812 */ /* 0x000fe200078ec0ff */
[----:B------:R-:W-:Y:S01]  /*10f0*/  IMAD R15, R17, c[0x0][0x214], R15 ;  /* 0x00008500110f7a24 */ /* 0x000fe200078e020f */
[----:B------:R-:W-:Y:S01]  /*1100*/  LEA R17, P1, R4, c[0x0][0x160], 0x1 ;  /* 0x0000580004117a11 */ /* 0x000fe200078208ff */
[----:B------:R-:W-:Y:S01]  /*1110*/  IMAD.IADD R2, R5, 0x1, R11 ;  /* 0x0000000105027824 */ /* 0x000fe200078e020b */
[----:B------:R-:W-:Y:S01]  /*1120*/  IADD3 R22, R0, -R10, RZ ;  /* 0x8000000a00167210 */ /* 0x000fe20007ffe0ff */
[----:B------:R-:W-:Y:S01]  /*1130*/  IMAD.IADD R9, R9, 0x1, R14 ;  /* 0x0000000109097824 */ /* 0x000fe200078e020e */
[----:B------:R-:W-:Y:S01]  /*1140*/  IADD3 R7, R7, R15, RZ ;  /* 0x0000000f07077210 */ /* 0x000fe20007ffe0ff */
[----:B------:R-:W-:Y:S01]  /*1150*/  IMAD R15, R20, c[0x0][0x2c4], RZ ;  /* 0x0000b100140f7a24 */ /* 0x000fe200078e02ff */
[----:B------:R-:W-:Y:S01]  /*1160*/  LEA.HI.X R16, R4, c[0x0][0x164], R2, 0x1, P1 ;  /* 0x0000590004107a11 */ /* 0x000fe200008f0c02 */
[----:B------:R-:W-:Y:S01]  /*1170*/  IMAD.SHL.U32 R14, R32, 0x8, RZ ;  /* 0x00000008200e7824 */ /* 0x000fe200078e00ff */
[----:B------:R-:W-:Y:S01]  /*1180*/  LEA.HI R11, R25, R155, RZ, 0x6 ;  /* 0x0000009b190b7211 */ /* 0x000fe200078f30ff */
[----:B------:R1:W3:Y:S01]  /*1190*/  SHFL.IDX PT, R4, R17, RZ, 0x181f ;  /* 0x00181fff11047589 */ /* 0x0002e200000e0000 */
[----:B------:R-:W-:-:S02]  /*11a0*/  MOV R20, 0x10 ;  /* 0x0000001000147802 */ /* 0x000fc40000000f00 */
[----:B------:R-:W-:Y:S01]  /*11b0*/  ISETP.GE.AND P5, PT, R14, c[0x0][0x198], PT ;  /* 0x000066000e007a0c */ /* 0x000fe20003fa6270 */
[----:B------:R1:W4:Y:S01]  /*11c0*/  SHFL.IDX PT, R5, R16, RZ, 0x181f ;  /* 0x00181fff10057589 */ /* 0x00032200000e0000 */
[----:B------:R-:W-:-:S04]  /*11d0*/  SHF.L.U32 R11, R11, 0x3, RZ ;  /* 0x000000030b0b7819 */ /* 0x000fc800000006ff */
[----:B------:R-:W-:Y:S02]  /*11e0*/  LOP3.LUT R11, R21, 0xfffffe00, R11, 0xf8, !PT ;  /* 0xfffffe00150b7812 */ /* 0x000fe400078ef80b */
[--C-:B--2---:R-:W-:Y:S01]  /*11f0*/  @P2 SHF.R.S32.HI R3, RZ, 0x1f, R19.reuse ;  /* 0x0000001fff032819 */ /* 0x104fe20000011413 */
[----:B------:R-:W-:Y:S01]  /*1200*/  @P2 IMAD.MOV.U32 R2, RZ, RZ, R19 ;  /* 0x000000ffff022224 */ /* 0x000fe200078e0013 */
[----:B------:R-:W-:Y:S01]  /*1210*/  @!P2 MOV R2, R61 ;  /* 0x0000003d0002a202 */ /* 0x000fe20000000f00 */
[----:B------:R-:W-:Y:S01]  /*1220*/  @!P2 IMAD.MOV.U32 R3, RZ, RZ, R18 ;  /* 0x000000ffff03a224 */ /* 0x000fe200078e0012 */
[----:B------:R-:W-:Y:S02]  /*1230*/  LEA R19, R60, R33, 0x7 ;  /* 0x000000213c137211 */ /* 0x000fe400078e38ff */
[----:B------:R-:W-:Y:S02]  /*1240*/  SEL R0, R2, RZ, !P4 ;  /* 0x000000ff02007207 */ /* 0x000fe40006000000 */
[----:B------:R-:W-:-:S02]  /*1250*/  SEL R2, R3, RZ, !P4 ;  /* 0x000000ff03027207 */ /* 0x000fc40006000000 */
[----:B------:R-:W-:Y:S01]  /*1260*/  ISETP.GE.AND P6, PT, R19, R15, PT ;  /* 0x0000000f1300720c */ /* 0x000fe20003fc6270 */
[----:B------:R-:W-:Y:S01]  /*1270*/  IMAD.WIDE.U32 R36, R0, c[0x0][0x218], R6 ;  /* 0x0000860000247a25 */ /* 0x000fe200078e0006 */
[----:B------:R-:W-:-:S03]  /*1280*/  IADD3 R18, R14, 0x40, RZ ;  /* 0x000000400e127810 */ /* 0x000fc60007ffe0ff */
[----:B------:R-:W-:Y:S01]  /*1290*/  IMAD R3, R2, c[0x0][0x1f0], RZ ;  /* 0x00007c0002037a24 */ /* 0x000fe200078e02ff */
[----:B------:R-:W-:Y:S01]  /*12a0*/  ISETP.GE.AND P4, PT, R18, c[0x0][0x198], PT ;  /* 0x0000660012007a0c */ /* 0x000fe20003f86270 */
[----:B------:R-:W-:Y:S02]  /*12b0*/  IMAD R2, R2, c[0x0][0x218], RZ ;  /* 0x0000860002027a24 */ /* 0x000fe400078e02ff */
[----:B------:R-:W-:Y:S01]  /*12c0*/  IMAD R10, R0, c[0x0][0x1f4], R3 ;  /* 0x00007d00000a7a24 */ /* 0x000fe200078e0203 */
[----:B------:R-:W-:Y:S01]  /*12d0*/  R2P PR, R22, 0x6 ;  /* 0x0000000616007804 */ /* 0x000fe20000000000 */
[C---:B------:R-:W-:Y:S02]  /*12e0*/  IMAD R2, R0.reuse, c[0x0][0x21c], R2 ;  /* 0x0000870000027a24 */ /* 0x040fe400078e0202 */
[----:B------:R-:W-:Y:S02]  /*12f0*/  IMAD.WIDE.U32 R28, R0, c[0x0][0x1f0], R8 ;  /* 0x00007c00001c7a25 */ /* 0x000fe400078e0008 */
[----:B------:R-:W-:-:S02]  /*1300*/  SEL R3, R20, 0xfffffff0, !P1 ;  /* 0xfffffff014037807 */ /* 0x000fc40004800000 */
[----:B------:R-:W-:Y:S01]  /*1310*/  IADD3 R34, R37, R2, RZ ;  /* 0x0000000225227210 */ /* 0x000fe20007ffe0ff */
[----:B------:R-:W-:Y:S01]  /*1320*/  IMAD.IADD R31, R29, 0x1, R10 ;  /* 0x000000011d1f7824 */ /* 0x000fe200078e020a */
[----:B------:R1:W-:Y:S01]  /*1330*/  STL.64 [R1+0x38], R28 ;  /* 0x0000381c01007387 */ /* 0x0003e20000100a00 */
[----:B------:R-:W-:-:S03]  /*1340*/  SEL R0, R26, 0xffffffe0, !P2 ;  /* 0xffffffe01a007807 */ /* 0x000fc60005000000 */
[----:B------:R1:W-:Y:S04]  /*1350*/  STL.64 [R1+0x30], R36 ;  /* 0x0000302401007387 */ /* 0x0003e80000100a00 */
[----:B------:R1:W-:Y:S04]  /*1360*/  STL [R1+0x40], R34 ;  /* 0x0000402201007387 */ /* 0x0003e80000100800 */
[----:B------:R1:W-:Y:S01]  /*1370*/  STL [R1+0x2c], R31 ;  /* 0x00002c1f01007387 */ /* 0x0003e20000100800 */
[----:B------:R-:W-:Y:S05]  /*1380*/  @P6 BRA `(.L_x_675) ;  /* 0x000000a000006947 */ /* 0x000fea0003800000 */
[----:B---34-:R-:W-:Y:S02]  /*1390*/  SHF.R.S32.HI R2, RZ, 0x1f, R18 ;  /* 0x0000001fff027819 */ /* 0x018fe40000011412 */
[----:B------:R-:W-:-:S02]  /*13a0*/  LEA R6, P1, R14, R4, 0x1 ;  /* 0x000000040e067211 */ /* 0x000fc400078208ff */
[----:B------:R-:W-:Y:S02]  /*13b0*/  LEA.HI R2, R2, R18, RZ, 0x3 ;  /* 0x0000001202027211 */ /* 0x000fe400078f18ff */
[----:B------:R-:W-:Y:S02]  /*13c0*/  LEA.HI.X R7, R14, R5, R13, 0x1, P1 ;  /* 0x000000050e077211 */ /* 0x000fe400008f0c0d */
[----:B------:R-:W-:Y:S01]  /*13d0*/  LOP3.LUT R8, R2, 0xfffffff8, RZ, 0xc0, !PT ;  /* 0xfffffff802087812 */ /* 0x000fe200078ec0ff */
[----:B------:R-:W-:-:S04]  /*13e0*/  IMAD.SHL.U32 R2, R11, 0x2, RZ ;  /* 0x000000020b027824 */ /* 0x000fc800078e00ff */
[----:B------:R-:W-:Y:S01]  /*13f0*/  IMAD.WIDE R4, R8, 0x2, R4 ;  /* 0x0000000208047825 */ /* 0x000fe200078e0204 */
[----:B------:R-:W-:Y:S01]  /*1400*/  @!PT LDS RZ, [RZ] ;  /* 0x00000000fffff984 */ /* 0x000fe20000000800 */
[----:B------:R2:W-:Y:S04]  /*1410*/  LDGSTS.E.BYPASS.LTC128B.128 [R2+0x8100], [R6.64], !P5 ;  /* 0x0810000006027fae */ /* 0x0005e8000e901d50 */
[----:B------:R2:W-:Y:S02]  /*1420*/  LDGSTS.E.BYPASS.LTC128B.128 [R2+0xc100], [R4.64], !P4 ;  /* 0x0c10000004027fae */ /* 0x0005e4000e101d50 */
.L_x_675:
[----:B---34-:R-:W-:Y:S05]  /*1430*/  BSYNC B0 ;  /* 0x0000000000007941 */ /* 0x018fea0003800000 */
.L_x_674:
[----:B--2---:R-:W-:Y:S01]  /*1440*/  IADD3 R2, R19, 0x10, RZ ;  /* 0x0000001013027810 */ /* 0x004fe20007ffe0ff */
[----:B------:R2:W3:Y:S01]  /*1450*/  SHFL.IDX PT, R5, R16, 0x1, 0x181f ;  /* 0x00381f0010057f89 */ /* 0x0004e200000e0000 */
[----:B------:R-:W-:Y:S02]  /*1460*/  BSSY B0, `(.L_x_676) ;  /* 0x000000e000007945 */ /* 0x000fe40003800000 */
[----:B------:R-:W-:Y:S01]  /*1470*/  ISETP.GE.AND P1, PT, R2, R15, PT ;  /* 0x0000000f0200720c */ /* 0x000fe20003f26270 */
[----:B------:R2:W4:-:S12]  /*1480*/  SHFL.IDX PT, R4, R17, 0x1, 0x181f ;  /* 0x00381f0011047f89 */ /* 0x00051800000e0000 */
[----:B------:R-:W-:Y:S05]  /*1490*/  @P1 BRA `(.L_x_677) ;  /* 0x000000a000001947 */ /* 0x000fea0003800000 */
[----:B------:R-:W-:Y:S02]  /*14a0*/  SHF.R.S32.HI R2, RZ, 0x1f, R18 ;  /* 0x0000001fff027819 */ /* 0x000fe40000011412 */
[----:B----4-:R-:W-:Y:S02]  /*14b0*/  LEA R6, P1, R14, R4, 0x1 ;  /* 0x000000040e067211 */ /* 0x010fe400078208ff */
[----:B------:R-:W-:Y:S02]  /*14c0*/  LEA.HI R2, R2, R18, RZ, 0x3 ;  /* 0x0000001202027211 */ /* 0x000fe400078f18ff */
[----:B---3--:R-:W-:Y:S02]  /*14d0*/  LEA.HI.X R7, R14, R5, R13, 0x1, P1 ;  /* 0x000000050e077211 */ /* 0x008fe400008f0c0d */
[----:B------:R-:W-:Y:S01]  /*14e0*/  LOP3.LUT R8, R2, 0xfffffff8, RZ, 0xc0, !PT ;  /* 0xfffffff802087812 */ /* 0x000fe200078ec0ff */
[----:B------:R-:W-:-:S04]  /*14f0*/  IMAD.SHL.U32 R2, R11, 0x2, RZ ;  /* 0x000000020b027824 */ /* 0x000fc800078e00ff */
[----:B------:R-:W-:Y:S01]  /*1500*/  IMAD.WIDE R4, R8, 0x2, R4 ;  /* 0x0000000208047825 */ /* 0x000fe200078e0204 */
[----:B------:R-:W-:Y:S01]  /*1510*/  @!PT LDS RZ, [RZ] ;  /* 0x00000000fffff984 */ /* 0x000fe20000000800 */
[----:B------:R3:W-:Y:S04]  /*1520*/  LDGSTS.E.BYPASS.LTC128B.128 [R2+0x8900], [R6.64], !P5 ;  /* 0x0890000006027fae */ /* 0x0007e8000e901d50 */
[----:B------:R3:W-:Y:S02]  /*1530*/  LDGSTS.E.BYPASS.LTC128B.128 [R2+0xc900], [R4.64], !P4 ;  /* 0x0c90000004027fae */ /* 0x0007e4000e101d50 */
.L_x_677:
[----:B------:R-:W-:Y:S05]  /*1540*/  BSYNC B0 ;  /* 0x0000000000007941 */ /* 0x000fea0003800000 */
.L_x_676:
[----:B---3--:R-:W-:Y:S01]  /*1550*/  IADD3 R2, R19, 0x20, RZ ;  /* 0x0000002013027810 */ /* 0x008fe20007ffe0ff */
[----:B------:R3:W1:Y:S01]  /*1560*/  SHFL.IDX PT, R5, R16, 0x2, 0x181f ;  /* 0x00581f0010057f89 */ /* 0x00066200000e0000 */
[----:B------:R-:W-:Y:S02]  /*1570*/  BSSY B0, `(.L_x_678) ;  /* 0x000000e000007945 */ /* 0x000fe40003800000 */
[----:B------:R-:W-:Y:S01]  /*1580*/  ISETP.GE.AND P1, PT, R2, R15, PT ;  /* 0x0000000f0200720c */ /* 0x000fe20003f26270 */
[----:B----4-:R3:W4:-:S12]  /*1590*/  SHFL.IDX PT, R4, R17, 0x2, 0x181f ;  /* 0x00581f0011047f89 */ /* 0x01071800000e0000 */
[----:B------:R-:W-:Y:S05]  /*15a0*/  @P1 BRA `(.L_x_679) ;  /* 0x000000a000001947 */ /* 0x000fea0003800000 */
[----:B------:R-:W-:Y:S02]  /*15b0*/  SHF.R.S32.HI R2, RZ, 0x1f, R18 ;  /* 0x0000001fff027819 */ /* 0x000fe40000011412 */
[----:B----4-:R-:W-:Y:S02]  /*15c0*/  LEA R6, P1, R14, R4, 0x1 ;  /* 0x000000040e067211 */ /* 0x010fe400078208ff */
[----:B------:R-:W-:Y:S02]  /*15d0*/  LEA.HI R2, R2, R18, RZ, 0x3 ;  /* 0x0000001202027211 */ /* 0x000fe400078f18ff */
[----:B-1----:R-:W-:Y:S02]  /*15e0*/  LEA.HI.X R7, R14, R5, R13, 0x1, P1 ;  /* 0x000000050e077211 */ /* 0x002fe400008f0c0d */
[----:B------:R-:W-:Y:S01]  /*15f0*/  LOP3.LUT R8, R2, 0xfffffff8, RZ, 0xc0, !PT ;  /* 0xfffffff802087812 */ /* 0x000fe200078ec0ff */
[----:B------:R-:W-:-:S04]  /*1600*/  IMAD.SHL.U32 R2, R11, 0x2, RZ ;  /* 0x000000020b027824 */ /* 0x000fc800078e00ff */
[----:B------:R-:W-:Y:S01]  /*1610*/  IMAD.WIDE R4, R8, 0x2, R4 ;  /* 0x0000000208047825 */ /* 0x000fe200078e0204 */
[----:B------:R-:W-:Y:S01]  /*1620*/  @!PT LDS RZ, [RZ] ;  /* 0x00000000fffff984 */ /* 0x000fe20000000800 */
[----:B------:R1:W-:Y:S04]  /*1630*/  LDGSTS.E.BYPASS.LTC128B.128 [R2+0x9100], [R6.64], !P5 ;  /* 0x0910000006027fae */ /* 0x0003e8000e901d50 */
[----:B------:R1:W-:Y:S02]  /*1640*/  LDGSTS.E.BYPASS.LTC128B.128 [R2+0xd100], [R4.64], !P4 ;  /* 0x0d10000004027fae */ /* 0x0003e4000e101d50 */
.L_x_679:
[----:B------:R-:W-:Y:S05]  /*1650*/  BSYNC B0 ;  /* 0x0000000000007941 */ /* 0x000fea0003800000 */
.L_x_678:
[----:B-1----:R-:W-:Y:S01]  /*1660*/  IADD3 R2, R19, 0x30, RZ ;  /* 0x0000003013027810 */ /* 0x002fe20007ffe0ff */
[----:B------:R1:W2:Y:S01]  /*1670*/  SHFL.IDX PT, R5, R16, 0x3, 0x181f ;  /* 0x00781f0010057f89 */ /* 0x0002a200000e0000 */
[----:B------:R-:W-:Y:S02]  /*1680*/  BSSY B0, `(.L_x_680) ;  /* 0x000000e000007945 */ /* 0x000fe40003800000 */
[----:B------:R-:W-:Y:S01]  /*1690*/  ISETP.GE.AND P1, PT, R2, R15, PT ;  /* 0x0000000f0200720c */ /* 0x000fe20003f26270 */
[----:B----4-:R1:W4:-:S12]  /*16a0*/  SHFL.IDX PT, R4, R17, 0x3, 0x181f ;  /* 0x00781f0011047f89 */ /* 0x01031800000e0000 */
[----:B------:R-:W-:Y:S05]  /*16b0*/  @P1 BRA `(.L_x_681) ;  /* 0x000000a000001947 */ /* 0x000fea0003800000 */
[----:B------:R-:W-:Y:S02]  /*16c0*/  SHF.R.S32.HI R2, RZ, 0x1f, R18 ;  /* 0x0000001fff027819 */ /* 0x000fe40000011412 */
[----:B----4-:R-:W-:Y:S02]  /*16d0*/  LEA R6, P1, R14, R4, 0x1 ;  /* 0x000000040e067211 */ /* 0x010fe400078208ff */
[----:B------:R-:W-:Y:S02]  /*16e0*/  LEA.HI R2, R2, R18, RZ, 0x3 ;  /* 0x0000001202027211 */ /* 0x000fe400078f18ff */
[----:B--2---:R-:W-:Y:S02]  /*16f0*/  LEA.HI.X R7, R14, R5, R13, 0x1, P1 ;  /* 0x000000050e077211 */ /* 0x004fe400008f0c0d */
[----:B------:R-:W-:Y:S01]  /*1700*/  LOP3.LUT R8, R2, 0xfffffff8, RZ, 0xc0, !PT ;  /* 0xfffffff802087812 */ /* 0x000fe200078ec0ff */
[----:B------:R-:W-:-:S04]  /*1710*/  IMAD.SHL.U32 R2, R11, 0x2, RZ ;  /* 0x000000020b027824 */ /* 0x000fc800078e00ff */
[----:B------:R-:W-:Y:S01]  /*1720*/  IMAD.WIDE R4, R8, 0x2, R4 ;  /* 0x0000000208047825 */ /* 0x000fe200078e0204 */
[----:B------:R-:W-:Y:S01]  /*1730*/  @!PT LDS RZ, [RZ] ;  /* 0x00000000fffff984 */ /* 0x000fe20000000800 */
[----:B------:R2:W-:Y:S04]  /*1740*/  LDGSTS.E.BYPASS.LTC128B.128 [R2+0x9900], [R6.64], !P5 ;  /* 0x0990000006027fae */ /* 0x0005e8000e901d50 */
[----:B------:R2:W-:Y:S02]  /*1750*/  LDGSTS.E.BYPASS.LTC128B.128 [R2+0xd900], [R4.64], !P4 ;  /* 0x0d90000004027fae */ /* 0x0005e4000e101d50 */
.L_x_681:
[----:B------:R-:W-:Y:S05]  /*1760*/  BSYNC B0 ;  /* 0x0000000000007941 */ /* 0x000fea0003800000 */
.L_x_680:
[----:B--2---:R-:W-:Y:S01]  /*1770*/  IADD3 R2, R19, 0x40, RZ ;  /* 0x0000004013027810 */ /* 0x004fe20007ffe0ff */
        /* <DEDUP_REMOVED lines=15> */
.L_x_683:
[----:B------:R-:W-:Y:S05]  /*1870*/  BSYNC B0 ;  /* 0x0000000000007941 */ /* 0x000fea0003800000 */
.L_x_682:
        /* <DEDUP_REMOVED lines=16> */
.L_x_685:
[----:B------:R-:W-:Y:S05]  /*1980*/  BSYNC B0 ;  /* 0x0000000000007941 */ /* 0x000fea0003800000 */
.L_x_684:
        /* <DEDUP_REMOVED lines=16> */
.L_x_687:
[----:B------:R-:W-:Y:S05]  /*1a90*/  BSYNC B0 ;  /* 0x0000000000007941 */ /* 0x000fea0003800000 */
.L_x_686:
[----:B-1--4-:R-:W1:Y:S01]  /*1aa0*/  SHFL.IDX PT, R4, R17, 0x7, 0x181f ;  /* 0x00f81f0011047f89 */ /* 0x012e6200000e0000 */
[----:B------:R-:W-:Y:S01]  /*1ab0*/  IADD3 R2, R19, 0x70, RZ ;  /* 0x0000007013027810 */ /* 0x000fe20007ffe0ff */
[----:B------:R-:W-:Y:S01]  /*1ac0*/  ULEA.HI.SX32 UR15, UR18, 0xffffffff, 0x1a ;  /* 0xffffffff120f7891 */ /* 0x000fe2000f8fd23f */
[----:B------:R-:W-:Y:S01]  /*1ad0*/  IMAD.MOV.U32 R156, RZ, RZ, R30 ;  /* 0x000000ffff9c7224 */ /* 0x000fe200078e001e */
[----:B------:R-:W4:Y:S01]  /*1ae0*/  SHFL.IDX PT, R5, R16, 0x7, 0x181f ;  /* 0x00f81f0010057f89 */ /* 0x000f2200000e0000 */
[----:B------:R-:W-:Y:S01]  /*1af0*/  ISETP.GE.AND P6, PT, R2, R15, PT ;  /* 0x0000000f0200720c */ /* 0x000fe20003fc6270 */
[----:B------:R-:W-:Y:S01]  /*1b00*/  ULDC.64 UR6, c[0x0][0x1e0] ;  /* 0x0000780000067ab9 */ /* 0x000fe20000000a00 */
[----:B------:R-:W-:Y:S01]  /*1b10*/  IADD3 R2, -R33, UR19, RZ ;  /* 0x0000001321027c10 */ /* 0x000fe2000fffe1ff */
[----:B------:R-:W-:Y:S01]  /*1b20*/  IMAD.U32 R7, RZ, RZ, UR15 ;  /* 0x0000000fff077e24 */ /* 0x000fe2000f8e00ff */
[----:B------:R-:W-:Y:S01]  /*1b30*/  UMOV UR20, 0x6 ;  /* 0x0000000600147882 */ /* 0x000fe20000000000 */
[----:B------:R-:W-:Y:S01]  /*1b40*/  IMAD.MOV.U32 R157, RZ, RZ, R31 ;  /* 0x000000ffff9d7224 */ /* 0x000fe200078e001f */
[----:B------:R-:W-:Y:S01]  /*1b50*/  USHF.L.U32 UR21, UR6, 0x6, URZ ;  /* 0x0000000606157899 */ /* 0x000fe2000800063f */
[----:B------:R-:W-:Y:S01]  /*1b60*/  IMAD R2, R7, -0x40, R2 ;  /* 0xffffffc007027824 */ /* 0x000fe200078e0202 */
[----:B------:R-:W-:Y:S01]  /*1b70*/  USHF.L.U64.HI UR20, UR6, UR20, UR7 ;  /* 0x0000001406147299 */ /* 0x000fe20008010207 */
[----:B------:R-:W-:Y:S01]  /*1b80*/  IMAD.MOV.U32 R156, RZ, RZ, R28 ;  /* 0x000000ffff9c7224 */ /* 0x000fe200078e001c */
[----:B------:R-:W-:Y:S01]  /*1b90*/  USHF.R.S32.HI UR9, URZ, 0x1f, UR15 ;  /* 0x0000001f3f097899 */ /* 0x000fe2000801140f */
[----:B------:R-:W-:Y:S01]  /*1ba0*/  IMAD.SHL.U32 R244, R11, 0x2, RZ ;  /* 0x000000020bf47824 */ /* 0x000fe200078e00ff */
[----:B------:R-:W-:Y:S01]  /*1bb0*/  ISETP.GE.AND P2, PT, R2, 0x1, PT ;  /* 0x000000010200780c */ /* 0x000fe20003f46270 */
[----:B------:R-:W-:Y:S01]  /*1bc0*/  UIMAD UR4, UR20, UR15, URZ ;  /* 0x0000000f140472a4 */ /* 0x000fe2000f8e023f */
[----:B------:R-:W-:Y:S01]  /*1bd0*/  @!P6 SHF.R.S32.HI R6, RZ, 0x1f, R18 ;  /* 0x0000001fff06e819 */ /* 0x000fe20000011412 */
[----:B------:R-:W-:Y:S01]  /*1be0*/  UIMAD.WIDE.U32 UR10, UR6, 0x20, URZ ;  /* 0x00000020060a78a5 */ /* 0x000fe2000f8e003f */
[----:B------:R-:W-:Y:S01]  /*1bf0*/  MOV R153, UR21 ;  /* 0x0000001500997c02 */ /* 0x000fe20008000f00 */
[----:B------:R-:W-:Y:S01]  /*1c00*/  UIMAD UR4, UR9, UR21, UR4 ;  /* 0x00000015090472a4 */ /* 0x000fe2000f8e0204 */
[----:B------:R-:W-:Y:S01]  /*1c10*/  @!P6 LEA.HI R8, R6, R18, RZ, 0x3 ;  /* 0x000000120608e211 */ /* 0x000fe200078f18ff */
[----:B------:R-:W-:Y:S01]  /*1c20*/  USHF.L.U32 UR8, UR7, 0x5, URZ ;  /* 0x0000000507087899 */ /* 0x000fe2000800063f */
[----:B-1----:R-:W-:Y:S01]  /*1c30*/  @!P6 LEA R6, P1, R14, R4, 0x1 ;  /* 0x000000040e06e211 */ /* 0x002fe200078208ff */
[----:B------:R-:W-:Y:S01]  /*1c40*/  STL.64 [R1+0x28], R156 ;  /* 0x0000289c01007387 */ /* 0x000fe20000100a00 */
[----:B------:R-:W-:Y:S01]  /*1c50*/  @!P6 LOP3.LUT R8, R8, 0xfffffff8, RZ, 0xc0, !PT ;  /* 0xfffffff80808e812 */ /* 0x000fe200078ec0ff */
[----:B------:R-:W-:Y:S01]  /*1c60*/  UIADD3 UR8, UR11, UR8, URZ ;  /* 0x000000080b087290 */ /* 0x000fe2000fffe03f */
[----:B----4-:R-:W-:-:S02]  /*1c70*/  @!P6 LEA.HI.X R7, R14, R5, R13, 0x1, P1 ;  /* 0x000000050e07e211 */ /* 0x010fc400008f0c0d */
[----:B------:R-:W-:Y:S01]  /*1c80*/  ISETP.GE.AND P1, PT, R2, 0x11, PT ;  /* 0x000000110200780c */ /* 0x000fe20003f26270 */
[----:B------:R-:W-:Y:S01]  /*1c90*/  @!P6 IMAD.WIDE R8, R8, 0x2, R4 ;  /* 0x000000020808e825 */ /* 0x000fe200078e0204 */
[----:B------:R-:W-:Y:S01]  /*1ca0*/  SHF.R.S32.HI R14, RZ, 0x4, R24 ;  /* 0x00000004ff0e7819 */ /* 0x000fe20000011418 */
[----:B------:R-:W-:Y:S01]  /*1cb0*/  @!PT LDS RZ, [RZ] ;  /* 0x00000000fffff984 */ /* 0x000fe20000000800 */
[----:B------:R1:W-:Y:S01]  /*1cc0*/  @!P6 LDGSTS.E.BYPASS.LTC128B.128 [R244+0xb900], [R6.64], !P5 ;  /* 0x0b90000006f4efae */ /* 0x0003e2000e901d50 */
[C---:B------:R-:W-:Y:S01]  /*1cd0*/  ISETP.GE.AND P5, PT, R2.reuse, 0x31, PT ;  /* 0x000000310200780c */ /* 0x040fe20003fa6270 */
[----:B------:R-:W-:Y:S01]  /*1ce0*/  IMAD.WIDE.U32 R4, R153, UR15, R156 ;  /* 0x0000000f99047c25 */ /* 0x000fe2000f8e009c */
[----:B------:R-:W-:Y:S01]  /*1cf0*/  LEA.HI R154, R25, R155, RZ, 0x5 ;  /* 0x0000009b199a7211 */ /* 0x000fe200078f28ff */
[----:B------:R4:W-:Y:S01]  /*1d00*/  @!P6 LDGSTS.E.BYPASS.LTC128B.128 [R244+0xf900], [R8.64], !P4 ;  /* 0x0f90000008f4efae */ /* 0x0009e2000e101d50 */
[----:B------:R-:W-:Y:S02]  /*1d10*/  ISETP.GE.AND P6, PT, R2, 0x21, PT ;  /* 0x000000210200780c */ /* 0x000fe40003fc6270 */
[----:B------:R-:W-:Y:S01]  /*1d20*/  IADD3 R5, R5, UR4, RZ ;  /* 0x0000000405057c10 */ /* 0x000fe2000fffe0ff */
[----:B------:R-:W0:Y:S04]  /*1d30*/  LDGDEPBAR ;  /* 0x00000000000079af */ /* 0x000e280000000000 */
[----:B------:R-:W-:Y:S01]  /*1d40*/  BAR.SYNC.DEFER_BLOCKING 0x0 ;  /* 0x0000000000007b1d */ /* 0x000fe20000010000 */
[----:B------:R-:W-:-:S04]  /*1d50*/  @P2 LEA R12, P4, R4, c[0x0][0x1c8], 0x1 ;  /* 0x00007200040c2a11 */ /* 0x000fc800078808ff */
[----:B------:R-:W-:Y:S01]  /*1d60*/  @P2 LEA.HI.X R13, R4, c[0x0][0x1cc], R5, 0x1, P4 ;  /* 0x00007300040d2a11 */ /* 0x000fe200020f0c05 */
[----:B------:R-:W-:-:S05]  /*1d70*/  VOTEU.ANY UP0, P5 ;  /* 0x00000000003f7886 */ /* 0x000fca0002800100 */
[----:B------:R-:W-:Y:S01]  /*1d80*/  @UP0 UIMAD UR4, UR7, 0x30, URZ ;  /* 0x00000030070408a4 */ /* 0x000fe2000f8e023f */
[----:B-1----:R-:W-:Y:S01]  /*1d90*/  IMAD.U32 R6, RZ, RZ, UR7 ;  /* 0x00000007ff067e24 */ /* 0x002fe2000f8e00ff */
[----:B----4-:R-:W-:-:S04]  /*1da0*/  MOV R8, c[0x0][0x1e0] ;  /* 0x0000780000087a02 */ /* 0x010fc80000000f00 */
[C---:B------:R-:W-:Y:S01]  /*1db0*/  @P1 LEA R2, P4, R8.reuse, R4, 0x4 ;  /* 0x0000000408021211 */ /* 0x040fe200078820ff */
[----:B------:R-:W-:Y:S01]  /*1dc0*/  @!PT LDS RZ, [RZ] ;  /* 0x00000000fffff984 */ /* 0x000fe20000000800 */
[----:B------:R-:W-:Y:S01]  /*1dd0*/  @!PT LDS RZ, [RZ] ;  /* 0x00000000fffff984 */ /* 0x000fe20000000800 */
[----:B------:R-:W-:Y:S01]  /*1de0*/  @!PT LDS RZ, [RZ] ;  /* 0x00000000fffff984 */ /* 0x000fe20000000800 */
[----:B------:R1:W-:Y:S03]  /*1df0*/  @P2 LDGSTS.E.BYPASS.LTC128B.128 [R244+0x4100], [R12.64], !P3 ;  /* 0x041000000cf42fae */ /* 0x0003e6000d901d50 */
[C---:B------:R-:W-:Y:S01]  /*1e00*/  @P1 LEA.HI.X R6, R8.reuse, R5, R6, 0x4, P4 ;  /* 0x0000000508061211 */ /* 0x040fe200020f2406 */
[----:B------:R-:W-:Y:S01]  /*1e10*/  @P5 IMAD.WIDE.U32 R8, R8, 0x30, R4 ;  /* 0x0000003008085825 */ /* 0x000fe200078e0004 */
[C---:B------:R-:W-:Y:S01]  /*1e20*/  @P1 LEA R10, P4, R2.reuse, c[0x0][0x1c8], 0x1 ;  /* 0x00007200020a1a11 */ /* 0x040fe200078808ff */
[----:B------:R1:W-:Y:S03]  /*1e30*/  @P2 LDGSTS.E.BYPASS.LTC128B.128 [R244+0x6100], [R12.64+0x80], !P0 ;  /* 0x061000800cf42fae */ /* 0x0003e6000c101d50 */
[----:B------:R-:W-:-:S02]  /*1e40*/  @P1 LEA.HI.X R11, R2, c[0x0][0x1cc], R6, 0x1, P4 ;  /* 0x00007300020b1a11 */ /* 0x000fc400020f0c06 */
[----:B------:R-:W-:-:S03]  /*1e50*/  @P6 IADD3 R2, P4, R4, UR10, RZ ;  /* 0x0000000a04026c10 */ /* 0x000fc6000ff9e0ff */
[----:B------:R4:W-:Y:S01]  /*1e60*/  @P1 LDGSTS.E.BYPASS.LTC128B.128 [R244+0x4900], [R10.64], !P3 ;  /* 0x049000000af41fae */ /* 0x0009e2000d901d50 */
[----:B------:R-:W-:Y:S02]  /*1e70*/  @P6 IADD3.X R4, R5, UR8, RZ, P4, !PT ;  /* 0x0000000805046c10 */ /* 0x000fe4000a7fe4ff */
[----:B------:R-:W-:Y:S01]  /*1e80*/  LEA.HI R5, R24, R14, RZ, 0x1 ;  /* 0x0000000e18057211 */ /* 0x000fe200078f08ff */
[----:B------:R4:W-:Y:S01]  /*1e90*/  @P1 LDGSTS.E.BYPASS.LTC128B.128 [R244+0x6900], [R10.64+0x80], !P0 ;  /* 0x069000800af41fae */ /* 0x0009e2000c101d50 */
[C---:B------:R-:W-:Y:S02]  /*1ea0*/  @P6 LEA R6, P4, R2.reuse, c[0x0][0x1c8], 0x1 ;  /* 0x0000720002066a11 */ /* 0x040fe400078808ff */
[----:B------:R-:W-:Y:S02]  /*1eb0*/  LOP3.LUT R5, R5, 0xfffffffe, RZ, 0xc0, !PT ;  /* 0xfffffffe05057812 */ /* 0x000fe400078ec0ff */
[----:B------:R-:W-:Y:S02]  /*1ec0*/  @P6 LEA.HI.X R7, R2, c[0x0][0x1cc], R4, 0x1, P4 ;  /* 0x0000730002076a11 */ /* 0x000fe400020f0c04 */
[----:B------:R-:W-:Y:S01]  /*1ed0*/  @P5 IADD3 R2, R9, UR4, RZ ;  /* 0x0000000409025c10 */ /* 0x000fe2000fffe0ff */
[----:B------:R-:W-:Y:S01]  /*1ee0*/  IMAD.IADD R9, R14, 0x1, -R5 ;  /* 0x000000010e097824 */ /* 0x000fe200078e0a05 */
[----:B------:R-:W-:Y:S01]  /*1ef0*/  @P5 LEA R4, P4, R8, c[0x0][0x1c8], 0x1 ;  /* 0x0000720008045a11 */ /* 0x000fe200078808ff */
[----:B------:R5:W-:Y:S01]  /*1f00*/  @P6 LDGSTS.E.BYPASS.LTC128B.128 [R244+0x5100], [R6.64], !P3 ;  /* 0x0510000006f46fae */ /* 0x000be2000d901d50 */
[----:B------:R-:W-:Y:S01]  /*1f10*/  ULDC.64 UR4, c[0x0][0x208] ;  /* 0x0000820000047ab9 */ /* 0x000fe20000000a00 */
[----:B------:R-:W-:Y:S01]  /*1f20*/  LOP3.LUT P1, RZ, R32, 0x2, RZ, 0xc0, !PT ;  /* 0x0000000220ff7812 */ /* 0x000fe2000782c0ff */
[----:B------:R-:W-:Y:S01]  /*1f30*/  UIMAD UR9, UR9, UR4, URZ ;  /* 0x00000004090972a4 */ /* 0x000fe2000f8e023f */
[----:B------:R-:W-:Y:S01]  /*1f40*/  @P5 LEA.HI.X R5, R8, c[0x0][0x1cc], R2, 0x1, P4 ;  /* 0x0000730008055a11 */ /* 0x000fe200020f0c02 */
[----:B------:R5:W-:Y:S01]  /*1f50*/  @P6 LDGSTS.E.BYPASS.LTC128B.128 [R244+0x7100], [R6.64+0x80], !P0 ;  /* 0x0710008006f46fae */ /* 0x000be2000c101d50 */
[----:B------:R-:W-:Y:S01]  /*1f60*/  SHF.L.U32 R2, R22, 0x6, RZ ;  /* 0x0000000616027819 */ /* 0x000fe200000006ff */
[----:B------:R-:W-:Y:S01]  /*1f70*/  IMAD.SHL.U32 R8, R33, 0x8, RZ ;  /* 0x0000000821087824 */ /* 0x000fe200078e00ff */
[----:B------:R-:W-:Y:S01]  /*1f80*/  UIMAD.WIDE.U32 UR12, UR15, UR4, URZ ;  /* 0x000000040f0c72a5 */ /* 0x000fe2000f8e003f */
[----:B------:R2:W-:Y:S01]  /*1f90*/  @P5 LDGSTS.E.BYPASS.LTC128B.128 [R244+0x5900], [R4.64], !P3 ;  /* 0x0590000004f45fae */ /* 0x0005e2000d901d50 */
[----:B------:R-:W-:-:S02]  /*1fa0*/  UIMAD UR9, UR15, UR5, UR9 ;  /* 0x000000050f0972a4 */ /* 0x000fc4000f8e0209 */
[----:B------:R-:W-:Y:S01]  /*1fb0*/  UIMAD UR15, UR15, -0x40, UR19 ;  /* 0xffffffc00f0f78a4 */ /* 0x000fe2000f8e0213 */
[----:B------:R2:W-:Y:S01]  /*1fc0*/  @P5 LDGSTS.E.BYPASS.LTC128B.128 [R244+0x7900], [R4.64+0x80], !P0 ;  /* 0x0790008004f45fae */ /* 0x0005e2000c101d50 */
[----:B------:R-:W-:-:S03]  /*1fd0*/  UIADD3 UR9, UR13, UR9, URZ ;  /* 0x000000090d097290 */ /* 0x000fc6000fffe03f */
[----:B------:R-:W0:Y:S01]  /*1fe0*/  LDGDEPBAR ;  /* 0x00000000000079af */ /* 0x000e220000000000 */
[----:B-----5:R-:W-:Y:S01]  /*1ff0*/  IMAD.SHL.U32 R6, R32, 0x40, RZ ;  /* 0x0000004020067824 */ /* 0x020fe200078e00ff */
[----:B--2---:R-:W-:Y:S01]  /*2000*/  LOP3.LUT R4, R2, 0x1c0, RZ, 0xc0, !PT ;  /* 0x000001c002047812 */ /* 0x004fe200078ec0ff */
[----:B------:R-:W-:-:S04]  /*2010*/  DEPBAR.LE SB0, 0x1 ;  /* 0x000080400000791a */ /* 0x000fc80000000000 */
[----:B------:R-:W-:-:S04]  /*2020*/  DEPBAR.LE SB0, 0x0 ;  /* 0x000080000000791a */ /* 0x000fc80000000000 */
[----:B------:R-:W-:Y:S02]  /*2030*/  LOP3.LUT R2, R6, 0x1c0, RZ, 0xc0, !PT ;  /* 0x000001c006027812 */ /* 0x000fe400078ec0ff */
[----:B------:R-:W-:Y:S02]  /*2040*/  SHF.L.U32 R5, R9, 0x3, RZ ;  /* 0x0000000309057819 */ /* 0x000fe400000006ff */
[----:B------:R-:W-:Y:S02]  /*2050*/  LOP3.LUT R8, R2, 0x8, R8, 0xf8, !PT ;  /* 0x0000000802087812 */ /* 0x000fe400078ef808 */
[----:B------:R-:W-:Y:S01]  /*2060*/  SHF.R.U32.HI R6, RZ, 0x3, R2 ;  /* 0x00000003ff067819 */ /* 0x000fe20000011602 */
[----:B------:R-:W-:Y:S01]  /*2070*/  IMAD.SHL.U32 R2, R154, 0x20, RZ ;  /* 0x000000209a027824 */ /* 0x000fe200078e00ff */
[----:B------:R-:W-:Y:S01]  /*2080*/  LOP3.LUT R7, R4, 0x8, R5, 0xf8, !PT ;  /* 0x0000000804077812 */ /* 0x000fe200078ef805 */
[----:B------:R-:W-:Y:S01]  /*2090*/  IMAD.SHL.U32 R5, R23, 0x40, RZ ;  /* 0x0000004017057824 */ /* 0x000fe200078e00ff */
[----:B------:R-:W-:-:S02]  /*20a0*/  SHF.R.U32.HI R4, RZ, 0x3, R4 ;  /* 0x00000003ff047819 */ /* 0x000fc40000011604 */
[----:B------:R-:W-:Y:S02]  /*20b0*/  LOP3.LUT R6, R8, R6, RZ, 0x3c, !PT ;  /* 0x0000000608067212 */ /* 0x000fe400078e3cff */
[----:B------:R-:W-:Y:S02]  /*20c0*/  LOP3.LUT R152, R7, R4, RZ, 0x3c, !PT ;  /* 0x0000000407987212 */ /* 0x000fe400078e3cff */
[----:B------:R-:W-:Y:S02]  /*20d0*/  LOP3.LUT R147, R5, 0xfffffe00, RZ, 0xc0, !PT ;  /* 0xfffffe0005937812 */ /* 0x000fe400078ec0ff */
[----:B------:R-:W-:Y:S02]  /*20e0*/  LOP3.LUT R4, R2, 0x7ffffc00, RZ, 0xc0, !PT ;  /* 0x7ffffc0002047812 */ /* 0x000fe400078ec0ff */
[----:B------:R-:W-:Y:S02]  /*20f0*/  LEA R2, R9, R6, 0x9 ;  /* 0x0000000609027211 */ /* 0x000fe400078e48ff */
[----:B------:R-:W-:-:S03]  /*2100*/  IADD3 R4, R152, R147, R4 ;  /* 0x0000009398047210 */ /* 0x000fc60007ffe004 */
[----:B------:R-:W-:Y:S01]  /*2110*/  IMAD.SHL.U32 R224, R2, 0x2, RZ ;  /* 0x0000000202e07824 */ /* 0x000fe200078e00ff */
[----:B------:R-:W-:Y:S01]  /*2120*/  BAR.SYNC.DEFER_BLOCKING 0x0 ;  /* 0x0000000000007b1d */ /* 0x000fe20000010000 */
[----:B------:R-:W-:-:S03]  /*2130*/  IMAD.SHL.U32 R231, R4, 0x2, RZ ;  /* 0x0000000204e77824 */ /* 0x000fc600078e00ff */
[C---:B------:R-:W-:Y:S02]  /*2140*/  IADD3 R2, R224.reuse, 0x4100, RZ ;  /* 0x00004100e0027810 */ /* 0x040fe40007ffe0ff */
[----:B------:R-:W-:Y:S02]  /*2150*/  IADD3 R235, R224, 0x4120, RZ ;  /* 0x00004120e0eb7810 */ /* 0x000fe40007ffe0ff */
[----:B------:R-:W-:Y:S02]  /*2160*/  @P1 IADD3 R235, R2, -0x20, RZ ;  /* 0xffffffe002eb1810 */ /* 0x000fe40007ffe0ff */
[-C--:B------:R-:W-:Y:S02]  /*2170*/  LEA R233, R3, R231.reuse, 0x1 ;  /* 0x000000e703e97211 */ /* 0x080fe400078e08ff */
[C---:B------:R-:W-:Y:S02]  /*2180*/  LEA R232, R0.reuse, R231, 0x1 ;  /* 0x000000e700e87211 */ /* 0x040fe400078e08ff */
[----:B------:R-:W-:-:S02]  /*2190*/  LEA R234, R0, R233, 0x1 ;  /* 0x000000e900ea7211 */ /* 0x000fc400078e08ff */
[----:B------:R-:W-:Y:S01]  /*21a0*/  IADD3 R243, R235, 0x800, RZ ;  /* 0x00000800ebf37810 */ /* 0x000fe20007ffe0ff */
[----:B------:R-:W-:Y:S01]  /*21b0*/  IMAD R236, R3, 0x2, R232 ;  /* 0x0000000203ec7824 */ /* 0x000fe200078e02e8 */
[C---:B------:R-:W-:Y:S02]  /*21c0*/  IADD3 R242, R235.reuse, 0x1000, RZ ;  /* 0x00001000ebf27810 */ /* 0x040fe40007ffe0ff */
[C---:B------:R-:W-:Y:S02]  /*21d0*/  IADD3 R241, R235.reuse, 0x1800, RZ ;  /* 0x00001800ebf17810 */ /* 0x040fe40007ffe0ff */
[C---:B------:R-:W-:Y:S01]  /*21e0*/  IADD3 R240, R235.reuse, 0x2000, RZ ;  /* 0x00002000ebf07810 */ /* 0x040fe20007ffe0ff */
[----:B------:R-:W-:Y:S01]  /*21f0*/  LDSM.16.M88.4 R4, [R231+0xa100] ;  /* 0x00a10000e704783b */ /* 0x000fe20000000200 */
[C---:B------:R-:W-:Y:S02]  /*2200*/  IADD3 R239, R235.reuse, 0x2800, RZ ;  /* 0x00002800ebef7810 */ /* 0x040fe40007ffe0ff */
[C---:B------:R-:W-:Y:S01]  /*2210*/  IADD3 R238, R235.reuse, 0x3000, RZ ;  /* 0x00003000ebee7810 */ /* 0x040fe20007ffe0ff */
[----:B-1----:R-:W1:Y:S01]  /*2220*/  LDSM.16.M88.4 R12, [R224+0x4100] ;  /* 0x00410000e00c783b */ /* 0x002e620000000200 */
[----:B------:R-:W-:-:S03]  /*2230*/  IADD3 R237, R235, 0x3800, RZ ;  /* 0x00003800ebed7810 */ /* 0x000fc60007ffe0ff */
[----:B---3--:R-:W2:Y:S04]  /*2240*/  LDSM.16.M88.4 R16, [R224+0x4900] ;  /* 0x00490000e010783b */ /* 0x008ea80000000200 */
[----:B------:R-:W3:Y:S04]  /*2250*/  LDSM.16.M88.4 R24, [R224+0x5100] ;  /* 0x00510000e018783b */ /* 0x000ee80000000200 */
[----:B------:R-:W5:Y:S04]  /*2260*/  LDSM.16.M88.4 R28, [R224+0x5900] ;  /* 0x00590000e01c783b */ /* 0x000f680000000200 */
[----:B----4-:R-:W4:Y:S04]  /*2270*/  LDSM.16.M88.4 R8, [R231+0x8100] ;  /* 0x00810000e708783b */ /* 0x010f280000000200 */
[----:B------:R-:W-:Y:S04]  /*2280*/  LDSM.16.M88.4 R20, [R233+0xa100] ;  /* 0x00a10000e914783b */ /* 0x000fe80000000200 */
[----:B------:R-:W4:Y:S04]  /*2290*/  LDSM.16.M88.4 R52, [R235] ;  /* 0x00000000eb34783b */ /* 0x000f280000000200 */
[----:B------:R-:W4:Y:S04]  /*22a0*/  LDSM.16.M88.4 R48, [R235+0x800] ;  /* 0x00080000eb30783b */ /* 0x000f280000000200 */
[----:B------:R-:W4:Y:S01]  /*22b0*/  LDSM.16.M88.4 R44, [R235+0x1000] ;  /* 0x00100000eb2c783b */ /* 0x000f220000000200 */
[C---:B-1----:R-:W-:Y:S08]  /*22c0*/  HMMA.16816.F32.BF16 R40, R4.reuse, R12, RZ ;  /* 0x0000000c0428723c */ /* 0x042ff000000418ff */
[C---:B--2---:R-:W-:Y:S08]  /*22d0*/  HMMA.16816.F32.BF16 R56, R4.reuse, R16, RZ ;  /* 0x000000100438723c */ /* 0x044ff000000418ff */
[C---:B---3--:R-:W-:Y:S08]  /*22e0*/  HMMA.16816.F32.BF16 R60, R4.reuse, R24, RZ ;  /* 0x00000018043c723c */ /* 0x048ff000000418ff */
[C---:B-----5:R-:W-:Y:S08]  /*22f0*/  HMMA.16816.F32.BF16 R64, R4.reuse, R28, RZ ;  /* 0x0000001c0440723c */ /* 0x060ff000000418ff */
[C---:B------:R-:W-:Y:S08]  /*2300*/  HMMA.16816.F32.BF16 R72, R4.reuse, R14, RZ ;  /* 0x0000000e0448723c */ /* 0x040ff000000418ff */
[C---:B------:R-:W-:Y:S08]  /*2310*/  HMMA.16816.F32.BF16 R80, R4.reuse, R18, RZ ;  /* 0x000000120450723c */ /* 0x040ff000000418ff */
[C---:B------:R-:W-:Y:S08]  /*2320*/  HMMA.16816.F32.BF16 R92, R4.reuse, R26, RZ ;  /* 0x0000001a045c723c */ /* 0x040ff000000418ff */
[----:B------:R-:W-:Y:S07]  /*2330*/  HMMA.16816.F32.BF16 R88, R4, R30, RZ ;  /* 0x0000001e0458723c */ /* 0x000fee00000418ff */
[----:B------:R-:W-:Y:S01]  /*2340*/  IMAD.U32 R6, RZ, RZ, UR12 ;  /* 0x0000000cff067e24 */ /* 0x000fe2000f8e00ff */
[----:B------:R-:W-:Y:S01]  /*2350*/  MOV R4, UR9 ;  /* 0x0000000900047c02 */ /* 0x000fe20008000f00 */
[----:B------:R-:W-:Y:S01]  /*2360*/  USHF.L.U32 UR9, UR4, 0x5, URZ ;  /* 0x0000000504097899 */ /* 0x000fe2000800063f */
[C---:B----4-:R-:W-:Y:S01]  /*2370*/  HMMA.16816.F32.BF16 R104, R8.reuse, R12, RZ ;  /* 0x0000000c0868723c */ /* 0x050fe200000418ff */
[----:B------:R-:W-:Y:S01]  /*2380*/  UMOV UR12, 0x5 ;  /* 0x00000005000c7882 */ /* 0x000fe20000000000 */
[C---:B------:R-:W-:Y:S01]  /*2390*/  LEA R2, P1, R6.reuse, R36, 0x6 ;  /* 0x0000002406027211 */ /* 0x040fe200078230ff */
[----:B------:R-:W-:Y:S01]  /*23a0*/  USHF.L.U64.HI UR12, UR4, UR12, UR5 ;  /* 0x0000000c040c7299 */ /* 0x000fe20008010205 */
[----:B------:R-:W1:Y:S01]  /*23b0*/  LDSM.16.M88.4 R36, [R235+0x1800] ;  /* 0x00180000eb24783b */ /* 0x000e620000000200 */
[----:B------:R-:W-:Y:S01]  /*23c0*/  IMAD.U32 R7, RZ, RZ, UR13 ;  /* 0x0000000dff077e24 */ /* 0x000fe2000f8e00ff */
[----:B------:R-:W-:Y:S01]  /*23d0*/  LEA.HI.X R5, R6, R34, R4, 0x6, P1 ;  /* 0x0000002206057211 */ /* 0x000fe200008f3404 */
[----:B------:R-:W-:Y:S01]  /*23e0*/  UIADD3 UR14, UP0, UR9, 0x80, URZ ;  /* 0x00000080090e7890 */ /* 0x000fe2000ff1e03f */
[C---:B------:R-:W-:Y:S01]  /*23f0*/  LEA R4, P1, R2.reuse, c[0x0][0x1f8], 0x1 ;  /* 0x00007e0002047a11 */ /* 0x040fe200078208ff */
[----:B------:R-:W-:Y:S02]  /*2400*/  HMMA.16816.F32.BF16 R120, R8, R14, RZ ;  /* 0x0000000e0878723c */ /* 0x000fe400000418ff */
[----:B------:R-:W-:Y:S01]  /*2410*/  UIADD3.X UR13, URZ, UR12, URZ, UP0, !UPT ;  /* 0x0000000c3f0d7290 */ /* 0x000fe200087fe43f */
[----:B------:R-:W-:Y:S01]  /*2420*/  LEA.HI.X R5, R2, c[0x0][0x1fc], R5, 0x1, P1 ;  /* 0x00007f0002057a11 */ /* 0x000fe200008f0c05 */
[----:B------:R-:W-:Y:S01]  /*2430*/  UISETP.GE.AND UP0, UPT, UR19, 0x41, UPT ;  /* 0x000000411300788c */ /* 0x000fe2000bf06270 */
[----:B------:R-:W-:-:S02]  /*2440*/  IADD3 R2, -R33, UR15, RZ ;  /* 0x0000000f21027c10 */ /* 0x000fc4000fffe1ff */
[----:B------:R-:W-:Y:S01]  /*2450*/  IADD3 R6, P1, R4, UR9, RZ ;  /* 0x0000000904067c10 */ /* 0x000fe2000ff3e0ff */
[C---:B------:R-:W-:Y:S01]  /*2460*/  HMMA.16816.F32.BF16 R100, R8.reuse, R16, RZ ;  /* 0x000000100864723c */ /* 0x040fe200000418ff */
[C---:B------:R-:W-:Y:S02]  /*2470*/  ISETP.LT.OR P5, PT, R2.reuse, 0x1, P3 ;  /* 0x000000010200780c */ /* 0x040fe40001fa1670 */
[C---:B------:R-:W-:Y:S02]  /*2480*/  ISETP.LT.OR P4, PT, R2.reuse, 0x1, P0 ;  /* 0x000000010200780c */ /* 0x040fe40000781670 */
[C---:B------:R-:W-:Y:S02]  /*2490*/  ISETP.LT.OR P2, PT, R2.reuse, 0x11, P3 ;  /* 0x000000110200780c */ /* 0x040fe40001f41670 */
[----:B------:R-:W-:Y:S01]  /*24a0*/  IADD3.X R7, R5, UR12, RZ, P1, !PT ;  /* 0x0000000c05077c10 */ /* 0x000fe20008ffe4ff */
[C---:B------:R-:W-:Y:S01]  /*24b0*/  HMMA.16816.F32.BF16 R116, R8.reuse, R18, RZ ;  /* 0x000000120874723c */ /* 0x040fe200000418ff */
[----:B------:R-:W2:Y:S05]  /*24c0*/  LDSM.16.M88.4 R16, [R233+0x8100] ;  /* 0x00810000e910783b */ /* 0x000eaa0000000200 */
[----:B------:R-:W-:Y:S01]  /*24d0*/  @!PT LDS RZ, [RZ] ;  /* 0x00000000fffff984 */ /* 0x000fe20000000800 */
[----:B------:R-:W-:Y:S01]  /*24e0*/  @!PT LDS RZ, [RZ] ;  /* 0x00000000fffff984 */ /* 0x000fe20000000800 */
[----:B------:R-:W-:Y:S01]  /*24f0*/  @!PT LDS RZ, [RZ] ;  /* 0x00000000fffff984 */ /* 0x000fe20000000800 */
[----:B------:R3:W-:Y:S01]  /*2500*/  LDGSTS.E.BYPASS.LTC128B.128 [R244+0x100], [R4.64], !P5 ;  /* 0x0010000004f47fae */ /* 0x0007e2000e901d50 */
[----:B------:R-:W-:Y:S01]  /*2510*/  ISETP.LT.OR P5, PT, R2, 0x11, P0 ;  /* 0x000000110200780c */ /* 0x000fe200007a1670 */
[C---:B------:R-:W-:Y:S02]  /*2520*/  HMMA.16816.F32.BF16 R96, R8.reuse, R24, RZ ;  /* 0x000000180860723c */ /* 0x040fe400000418ff */
[----:B------:R3:W-:Y:S04]  /*2530*/  LDGSTS.E.BYPASS.LTC128B.128 [R244+0x2100], [R4.64+0x80], !P4 ;  /* 0x0210008004f47fae */ /* 0x0007e8000e101d50 */
[----:B------:R4:W-:Y:S02]  /*2540*/  LDGSTS.E.BYPASS.LTC128B.128 [R244+0x900], [R6.64], !P2 ;  /* 0x0090000006f47fae */ /* 0x0009e4000d101d50 */
[C---:B------:R-:W-:Y:S08]  /*2550*/  HMMA.16816.F32.BF16 R108, R8.reuse, R26, RZ ;  /* 0x0000001a086c723c */ /* 0x040ff000000418ff */
[C---:B------:R-:W-:Y:S08]  /*2560*/  HMMA.16816.F32.BF16 R84, R8.reuse, R28, RZ ;  /* 0x0000001c0854723c */ /* 0x040ff000000418ff */
[----:B------:R-:W-:Y:S07]  /*2570*/  HMMA.16816.F32.BF16 R68, R8, R30, RZ ;  /* 0x0000001e0844723c */ /* 0x000fee00000418ff */
[----:B------:R-:W-:Y:S01]  /*2580*/  IMAD.U32 R10, RZ, RZ, UR9 ;  /* 0x00000009ff0a7e24 */ /* 0x000fe2000f8e00ff */
[----:B------:R-:W-:Y:S04]  /*2590*/  HMMA.16816.F32.BF16 R76, R20, R52, R40 ;  /* 0x00000034144c723c */ /* 0x000fe80000041828 */
[----:B------:R-:W-:-:S02]  /*25a0*/  IADD3 R10, P6, P1, R10, 0x80, R4 ;  /* 0x000000800a0a7810 */ /* 0x000fc400079de004 */
[----:B---3--:R-:W-:Y:S02]  /*25b0*/  IADD3 R4, P4, R6, UR9, RZ ;  /* 0x0000000906047c10 */ /* 0x008fe4000ff9e0ff */
[----:B------:R-:W-:Y:S01]  /*25c0*/  IADD3.X R11, RZ, UR12, R5, P6, P1 ;  /* 0x0000000cff0b7c10 */ /* 0x000fe2000b7e2405 */
[C---:B------:R-:W-:Y:S01]  /*25d0*/  HMMA.16816.F32.BF16 R136, R20.reuse, R48, R56 ;  /* 0x000000301488723c */ /* 0x040fe20000041838 */
[----:B------:R-:W-:Y:S02]  /*25e0*/  ISETP.LT.OR P1, PT, R2, 0x21, P3 ;  /* 0x000000210200780c */ /* 0x000fe40001f21670 */
[----:B------:R-:W-:Y:S01]  /*25f0*/  IADD3.X R5, R7, UR12, RZ, P4, !PT ;  /* 0x0000000c07057c10 */ /* 0x000fe2000a7fe4ff */
[----:B------:R3:W-:Y:S01]  /*2600*/  LDGSTS.E.BYPASS.LTC128B.128 [R244+0x2900], [R10.64], !P5 ;  /* 0x029000000af47fae */ /* 0x0007e2000e901d50 */
[----:B------:R-:W-:Y:S02]  /*2610*/  IADD3 R8, P4, R4, UR9, RZ ;  /* 0x0000000904087c10 */ /* 0x000fe4000ff9e0ff */
[----:B----4-:R-:W-:Y:S01]  /*2620*/  IADD3 R6, P2, R6, UR14, RZ ;  /* 0x0000000e06067c10 */ /* 0x010fe2000ff5e0ff */
[----:B------:R-:W-:Y:S01]  /*2630*/  HMMA.16816.F32.BF16 R60, R20, R44, R60 ;  /* 0x0000002c143c723c */ /* 0x000fe2000004183c */
[----:B------:R-:W-:-:S02]  /*2640*/  IADD3.X R9, R5, UR12, RZ, P4, !PT ;  /* 0x0000000c05097c10 */ /* 0x000fc4000a7fe4ff */
[C---:B------:R-:W-:Y:S02]  /*2650*/  ISETP.LT.OR P6, PT, R2.reuse, 0x21, P0 ;  /* 0x000000210200780c */ /* 0x040fe400007c1670 */
[C---:B------:R-:W-:Y:S01]  /*2660*/  ISETP.LT.OR P5, PT, R2.reuse, 0x31, P3 ;  /* 0x000000310200780c */ /* 0x040fe20001fa1670 */
[----:B------:R4:W-:Y:S01]  /*2670*/  LDGSTS.E.BYPASS.LTC128B.128 [R244+0x1100], [R4.64], !P1 ;  /* 0x0110000004f47fae */ /* 0x0009e2000c901d50 */
[----:B------:R-:W-:Y:S01]  /*2680*/  ISETP.LT.OR P4, PT, R2, 0x31, P0 ;  /* 0x000000310200780c */ /* 0x000fe20000781670 */
[----:B------:R-:W-:Y:S01]  /*2690*/  IMAD.MOV.U32 R2, RZ, RZ, 0x40 ;  /* 0x00000040ff027424 */ /* 0x000fe200078e00ff */
[----:B------:R-:W-:Y:S01]  /*26a0*/  IADD3.X R7, R7, UR13, RZ, P2, !PT ;  /* 0x0000000d07077c10 */ /* 0x000fe200097fe4ff */
[----:B-1----:R-:W-:Y:S01]  /*26b0*/  HMMA.16816.F32.BF16 R64, R20, R36, R64 ;  /* 0x000000241440723c */ /* 0x002fe20000041840 */
[----:B------:R-:W-:-:S04]  /*26c0*/  LOP3.LUT P2, RZ, R32, 0x4, RZ, 0xc0, !PT ;  /* 0x0000000420ff7812 */ /* 0x000fc8000784c0ff */
[----:B------:R-:W-:Y:S01]  /*26d0*/  SEL R2, R2, 0xffffffc0, !P2 ;  /* 0xffffffc002027807 */ /* 0x000fe20005000000 */
[----:B------:R1:W-:Y:S02]  /*26e0*/  LDGSTS.E.BYPASS.LTC128B.128 [R244+0x3100], [R6.64], !P6 ;  /* 0x0310000006f47fae */ /* 0x0003e4000f101d50 */
[----:B------:R-:W-:Y:S02]  /*26f0*/  HMMA.16816.F32.BF16 R72, R20, R54, R72 ;  /* 0x000000361448723c */ /* 0x000fe40000041848 */
[----:B------:R-:W-:Y:S01]  /*2700*/  IMAD.IADD R230, R224, 0x1, R2 ;  /* 0x00000001e0e67824 */ /* 0x000fe200078e0202 */
[----:B------:R3:W-:Y:S01]  /*2710*/  LDGSTS.E.BYPASS.LTC128B.128 [R244+0x1900], [R8.64], !P5 ;  /* 0x0190000008f47fae */ /* 0x0007e2000e901d50 */
[----:B------:R-:W-:-:S04]  /*2720*/  IMAD.IADD R229, R2, 0x1, R235 ;  /* 0x0000000102e57824 */ /* 0x000fc800078e02eb */
[----:B------:R-:W-:Y:S01]  /*2730*/  HMMA.16816.F32.BF16 R80, R20, R50, R80 ;  /* 0x000000321450723c */ /* 0x000fe20000041850 */
[----:B----4-:R-:W-:-:S07]  /*2740*/  IADD3 R4, P1, R4, UR14, RZ ;  /* 0x0000000e04047c10 */ /* 0x010fce000ff3e0ff */
[----:B------:R-:W-:Y:S01]  /*2750*/  HMMA.16816.F32.BF16 R140, R20, R46, R92 ;  /* 0x0000002e148c723c */ /* 0x000fe2000004185c */
[----:B------:R-:W-:Y:S02]  /*2760*/  IADD3.X R5, R5, UR13, RZ, P1, !PT ;  /* 0x0000000d05057c10 */ /* 0x000fe40008ffe4ff */
[----:B------:R-:W-:-:S03]  /*2770*/  PLOP3.LUT P1, PT, PT, PT, UP0, 0x80, 0x0 ;  /* 0x000000000000781c */ /* 0x000fc60003f2f008 */
[----:B------:R1:W-:Y:S02]  /*2780*/  LDGSTS.E.BYPASS.LTC128B.128 [R244+0x3900], [R4.64], !P4 ;  /* 0x0390000004f47fae */ /* 0x0003e4000e101d50 */
[----:B------:R-:W-:Y:S02]  /*2790*/  HMMA.16816.F32.BF16 R132, R20, R38, R88 ;  /* 0x000000261484723c */ /* 0x000fe40000041858 */
[----:B------:R-:W-:Y:S04]  /*27a0*/  LDSM.16.M88.4 R40, [R230+0x4100] ;  /* 0x00410000e628783b */ /* 0x000fe80000000200 */
[----:B------:R-:W4:Y:S02]  /*27b0*/  LDSM.16.M88.4 R12, [R232+0x8100] ;  /* 0x00810000e80c783b */ /* 0x000f240000000200 */
[C---:B--2---:R-:W-:Y:S02]  /*27c0*/  HMMA.16816.F32.BF16 R124, R16.reuse, R48, R100 ;  /* 0x00000030107c723c */ /* 0x044fe40000041864 */
[----:B---3--:R-:W2:Y:S04]  /*27d0*/  LDSM.16.M88.4 R8, [R232+0xa100] ;  /* 0x00a10000e808783b */ /* 0x008ea80000000200 */
[----:B------:R-:W3:Y:S02]  /*27e0*/  LDSM.16.M88.4 R24, [R230+0x5100] ;  /* 0x00510000e618783b */ /* 0x000ee40000000200 */
[C---:B------:R-:W-:Y:S02]  /*27f0*/  HMMA.16816.F32.BF16 R128, R16.reuse, R44, R96 ;  /* 0x0000002c1080723c */ /* 0x040fe40000041860 */
[----:B------:R-:W5:Y:S04]  /*2800*/  LDSM.16.M88.4 R20, [R230+0x5900] ;  /* 0x00590000e614783b */ /* 0x000f680000000200 */
[----:B------:R-:W2:Y:S02]  /*2810*/  LDSM.16.M88.4 R28, [R230+0x4900] ;  /* 0x00490000e61c783b */ /* 0x000ea40000000200 */
[C---:B------:R-:W-:Y:S02]  /*2820*/  HMMA.16816.F32.BF16 R112, R16.reuse, R36, R84 ;  /* 0x000000241070723c */ /* 0x040fe40000041854 */
[----:B------:R-:W-:Y:S04]  /*2830*/  LDSM.16.M88.4 R32, [R231+0xc100] ;  /* 0x00c10000e720783b */ /* 0x000fe80000000200 */
[----:B------:R-:W-:Y:S02]  /*2840*/  LDSM.16.M88.4 R88, [R229+0x1000] ;  /* 0x00100000e558783b */ /* 0x000fe40000000200 */
[C---:B-1----:R-:W-:Y:S02]  /*2850*/  HMMA.16816.F32.BF16 R4, R16.reuse, R52, R104 ;  /* 0x000000341004723c */ /* 0x042fe40000041868 */
[----:B------:R-:W0:Y:S06]  /*2860*/  LDGDEPBAR ;  /* 0x00000000000079af */ /* 0x000e2c0000000000 */
[C---:B------:R-:W-:Y:S08]  /*2870*/  HMMA.16816.F32.BF16 R104, R16.reuse, R50, R116 ;  /* 0x000000321068723c */ /* 0x040ff00000041874 */
[C---:B------:R-:W-:Y:S01]  /*2880*/  HMMA.16816.F32.BF16 R92, R16.reuse, R54, R120 ;  /* 0x00000036105c723c */ /* 0x040fe20000041878 */
[----:B------:R-:W-:Y:S07]  /*2890*/  LDSM.16.M88.4 R52, [R229+0x800] ;  /* 0x00080000e534783b */ /* 0x000fee0000000200 */
[C---:B------:R-:W-:Y:S01]  /*28a0*/  HMMA.16816.F32.BF16 R100, R16.reuse, R46, R108 ;  /* 0x0000002e1064723c */ /* 0x040fe2000004186c */
[----:B------:R-:W-:Y:S07]  /*28b0*/  LDSM.16.M88.4 R108, [R229+0x1800] ;  /* 0x00180000e56c783b */ /* 0x000fee0000000200 */
[----:B------:R-:W-:Y:S01]  /*28c0*/  HMMA.16816.F32.BF16 R48, R16, R38, R68 ;  /* 0x000000261030723c */ /* 0x000fe20000041844 */
[----:B------:R-:W-:Y:S04]  /*28d0*/  LDSM.16.M88.4 R16, [R229] ;  /* 0x00000000e510783b */ /* 0x000fe80000000200 */
[----:B------:R-:W1:Y:S03]  /*28e0*/  LDSM.16.M88.4 R36, [R234+0x8100] ;  /* 0x00810000ea24783b */ /* 0x000e660000000200 */
[-C--:B----4-:R-:W-:Y:S01]  /*28f0*/  HMMA.16816.F32.BF16 R44, R12, R40.reuse, R4 ;  /* 0x000000280c2c723c */ /* 0x090fe20000041804 */
[----:B------:R-:W4:Y:S07]  /*2900*/  LDSM.16.M88.4 R4, [R234+0xa100] ;  /* 0x00a10000ea04783b */ /* 0x000f2e0000000200 */
[C---:B--2---:R-:W-:Y:S08]  /*2910*/  HMMA.16816.F32.BF16 R56, R8.reuse, R40, R76 ;  /* 0x000000280838723c */ /* 0x044ff0000004184c */
[C---:B---3--:R-:W-:Y:S01]  /*2920*/  HMMA.16816.F32.BF16 R76, R8.reuse, R24, R60 ;  /* 0x00000018084c723c */ /* 0x048fe2000004183c */
[----:B------:R-:W2:Y:S07]  /*2930*/  LDSM.16.M88.4 R60, [R224+0x6100] ;  /* 0x00610000e03c783b */ /* 0x000eae0000000200 */
[C---:B-----5:R-:W-:Y:S08]  /*2940*/  HMMA.16816.F32.BF16 R68, R8.reuse, R20, R64 ;  /* 0x000000140844723c */ /* 0x060ff00000041840 */
        /* <DEDUP_REMOVED lines=8> */
[C---:B------:R-:W-:Y:S08]  /*29d0*/  HMMA.16816.F32.BF16 R92, R12.reuse, R28, R124 ;  /* 0x0000001c0c5c723c */ /* 0x040ff0000004187c */
[C---:B------:R-:W-:Y:S01]  /*29e0*/  HMMA.16816.F32.BF16 R104, R12.reuse, R30, R104 ;  /* 0x0000001e0c68723c */ /* 0x040fe20000041868 */
[----:B------:R-:W1:Y:S07]  /*29f0*/  LDSM.16.M88.4 R28, [R231+0xe100] ;  /* 0x00e10000e71c783b */ /* 0x000e6e0000000200 */
[C---:B------:R-:W-:Y:S08]  /*2a00*/  HMMA.16816.F32.BF16 R128, R12.reuse, R24, R128 ;  /* 0x000000180c80723c */ /* 0x040ff00000041880 */
[C---:B------:R-:W-:Y:S01]  /*2a10*/  HMMA.16816.F32.BF16 R100, R12.reuse, R26, R100 ;  /* 0x0000001a0c64723c */ /* 0x040fe20000041864 */
[----:B------:R-:W-:Y:S07]  /*2a20*/  LDSM.16.M88.4 R24, [R233+0xc100] ;  /* 0x00c10000e918783b */ /* 0x000fee0000000200 */
[----:B------:R-:W-:Y:S01]  /*2a30*/  HMMA.16816.F32.BF16 R112, R12, R22, R48 ;  /* 0x000000160c70723c */ /* 0x000fe20000041830 */
[----:B------:R-:W-:Y:S04]  /*2a40*/  LDSM.16.M88.4 R20, [R233+0xe100] ;  /* 0x00e10000e914783b */ /* 0x000fe80000000200 */
[----:B------:R-:W-:Y:S03]  /*2a50*/  LDSM.16.M88.4 R48, [R230+0x6100] ;  /* 0x00610000e630783b */ /* 0x000fe60000000200 */
[----:B----4-:R-:W-:Y:S01]  /*2a60*/  HMMA.16816.F32.BF16 R12, R4, R16, R56 ;  /* 0x00000010040c723c */ /* 0x010fe20000041838 */
[----:B------:R-:W3:Y:S07]  /*2a70*/  LDSM.16.M88.4 R56, [R235+0x2000] ;  /* 0x00200000eb38783b */ /* 0x000eee0000000200 */
[----:B--2---:R-:W-:Y:S08]  /*2a80*/  HMMA.16816.F32.BF16 R8, R32, R60, R8 ;  /* 0x0000003c2008723c */ /* 0x004ff00000041808 */
[C---:B------:R-:W-:Y:S08]  /*2a90*/  HMMA.16816.F32.BF16 R148, R4.reuse, R110, R64 ;  /* 0x0000006e0494723c */ /* 0x040ff00000041840 */
[-C--:B------:R-:W-:Y:S08]  /*2aa0*/  HMMA.16816.F32.BF16 R96, R4, R18.reuse, R96 ;  /* 0x000000120460723c */ /* 0x080ff00000041860 */
[----:B------:R-:W-:Y:S01]  /*2ab0*/  HMMA.16816.F32.BF16 R64, R36, R18, R40 ;  /* 0x000000122440723c */ /* 0x000fe20000041828 */
[----:B------:R-:W2:Y:S04]  /*2ac0*/  LDSM.16.M88.4 R16, [R232+0xc100] ;  /* 0x00c10000e810783b */ /* 0x000ea80000000200 */
        /* <DEDUP_REMOVED lines=8> */
[----:B---3--:R-:W-:Y:S01]  /*2b50*/  HMMA.16816.F32.BF16 R44, R24, R56, R8 ;  /* 0x00000038182c723c */ /* 0x008fe20000041808 */
[----:B------:R-:W3:Y:S07]  /*2b60*/  LDSM.16.M88.4 R8, [R234+0xc100] ;  /* 0x00c10000ea08783b */ /* 0x000eee0000000200 */
[C---:B------:R-:W-:Y:S08]  /*2b70*/  HMMA.16816.F32.BF16 R92, R36.reuse, R52, R92 ;  /* 0x00000034245c723c */ /* 0x040ff0000004185c */
[----:B------:R-:W-:Y:S08]  /*2b80*/  HMMA.16816.F32.BF16 R104, R36, R54, R104 ;  /* 0x000000362468723c */ /* 0x000ff00000041868 */
[----:B------:R-:W-:Y:S01]  /*2b90*/  HMMA.16816.F32.BF16 R52, R20, R56, R4 ;  /* 0x000000381434723c */ /* 0x000fe20000041804 */
[----:B------:R-:W-:Y:S07]  /*2ba0*/  LDSM.16.M88.4 R4, [R236+0xe100] ;  /* 0x00e10000ec04783b */ /* 0x000fee0000000200 */
[----:B--2---:R-:W-:Y:S01]  /*2bb0*/  HMMA.16816.F32.BF16 R68, R16, R48, R44 ;  /* 0x000000301044723c */ /* 0x004fe2000004182c */
[----:B------:R-:W2:Y:S07]  /*2bc0*/  LDSM.16.M88.4 R44, [R224+0x6900] ;  /* 0x00690000e02c783b */ /* 0x000eae0000000200 */
[-C--:B------:R-:W-:Y:S08]  /*2bd0*/  HMMA.16816.F32.BF16 R64, R32, R62.reuse, R64 ;  /* 0x0000003e2040723c */ /* 0x080ff00000041840 */
[----:B------:R-:W-:Y:S08]  /*2be0*/  HMMA.16816.F32.BF16 R72, R28, R62, R96 ;  /* 0x0000003e1c48723c */ /* 0x000ff00000041860 */
[----:B-1----:R-:W-:Y:S01]  /*2bf0*/  HMMA.16816.F32.BF16 R60, R12, R48, R52 ;  /* 0x000000300c3c723c */ /* 0x002fe20000041834 */
[----:B------:R-:W1:Y:S07]  /*2c00*/  LDSM.16.M88.4 R52, [R235+0x2800] ;  /* 0x00280000eb34783b */ /* 0x000e6e0000000200 */
[----:B------:R-:W-:Y:S08]  /*2c10*/  HMMA.16816.F32.BF16 R64, R24, R58, R64 ;  /* 0x0000003a1840723c */ /* 0x000ff00000041840 */
[----:B---3--:R-:W-:Y:S08]  /*2c20*/  HMMA.16816.F32.BF16 R76, R8, R40, R68 ;  /* 0x00000028084c723c */ /* 0x008ff00000041844 */
[----:B------:R-:W-:Y:S08]  /*2c30*/  HMMA.16816.F32.BF16 R72, R20, R58, R72 ;  /* 0x0000003a1448723c */ /* 0x000ff00000041848 */
[----:B--2---:R-:W-:Y:S08]  /*2c40*/  HMMA.16816.F32.BF16 R68, R32, R44, R92 ;  /* 0x0000002c2044723c */ /* 0x004ff0000004185c */
        /* <DEDUP_REMOVED lines=196> */
[----:B------:R5:W1:Y:S08]  /*3890*/  MUFU.TANH R22, R4 ;  /* 0x0000000400167308 */ /* 0x000a700000002400 */
[----:B------:R1:W1:Y:S01]  /*38a0*/  MUFU.TANH R44, R2 ;  /* 0x00000002002c7308 */ /* 0x0002620000002400 */
[----:B-----5:R-:W-:Y:S01]  /*38b0*/  LOP3.LUT R4, R152, R147, RZ, 0xfc, !PT ;  /* 0x0000009398047212 */ /* 0x020fe200078efcff */
[----:B-1----:R-:W-:-:S06]  /*38c0*/  FMUL.FTZ R2, R71, c[0x0][0x320] ;  /* 0x0000c80047027a20 */ /* 0x002fcc0000410000 */
[----:B------:R1:W1:Y:S02]  /*38d0*/  MUFU.TANH R40, R2 ;  /* 0x0000000200287308 */ /* 0x0002640000002400 */
[----:B-1----:R-:W-:-:S06]  /*38e0*/  FMUL.FTZ R2, R55, c[0x0][0x320] ;  /* 0x0000c80037027a20 */ /* 0x002fcc0000410000 */
[----:B------:R1:W1:Y:S01]  /*38f0*/  MUFU.TANH R50, R2 ;  /* 0x0000000200327308 */ /* 0x0002620000002400 */
[----:B------:R-:W-:Y:S06]  /*3900*/  BAR.SYNC.DEFER_BLOCKING 0x0 ;  /* 0x0000000000007b1d */ /* 0x000fec0000010000 */
[----:B------:R-:W-:Y:S05]  /*3910*/  @!P1 BRA `(.L_x_688) ;  /* 0x0000024000009947 */ /* 0x000fea0003800000 */
[----:B--234-:R-:W-:-:S04]  /*3920*/  ULEA.HI.SX32 UR5, UR18, 0xfffffffe, 0x1a ;  /* 0xfffffffe12057891 */ /* 0x01cfc8000f8fd23f */
        /* <DEDUP_REMOVED lines=9> */
[----:B-1----:R-:W-:-:S03]  /*39c0*/  IADD3 R2, R9, UR4, RZ ;  /* 0x0000000409027c10 */ /* 0x002fc6000fffe0ff */
[----:B------:R-:W-:Y:S01]  /*39d0*/  UIADD3.X UR4, URZ, UR8, URZ, UP0, !UPT ;  /* 0x000000083f047290 */ /* 0x000fe200087fe43f */
        /* <DEDUP_REMOVED lines=24> */
.L_x_688:
[----:B-1234-:R-:W-:Y:S01]  /*3b60*/  LOP3.LUT R2, R154, 0xffffffe0, RZ, 0xc0, !PT ;  /* 0xffffffe09a027812 */ /* 0x01efe200078ec0ff */
[----:B------:R-:W-:Y:S01]  /*3b70*/  IMAD.U32 R5, RZ, RZ, UR15 ;  /* 0x0000000fff057e24 */ /* 0x000fe2000f8e00ff */
[----:B------:R-:W-:Y:S01]  /*3b80*/  STL [R1+0x88], R244 ;  /* 0x000088f401007387 */ /* 0x000fe20000100800 */
[----:B------:R-:W-:-:S02]  /*3b90*/  IMAD.SHL.U32 R225, R4, 0x2, RZ ;  /* 0x0000000204e17824 */ /* 0x000fc400078e00ff */
[----:B------:R-:W-:Y:S01]  /*3ba0*/  IMAD.IADD R2, R155, 0x1, -R2 ;  /* 0x000000019b027824 */ /* 0x000fe200078e0a02 */
[----:B------:R-:W-:Y:S01]  /*3bb0*/  STL [R1+0x84], R243 ;  /* 0x000084f301007387 */ /* 0x000fe20000100800 */
[----:B------:R-:W-:Y:S01]  /*3bc0*/  IMAD R226, R3, 0x2, R225 ;  /* 0x0000000203e27824 */ /* 0x000fe200078e02e1 */
[C---:B------:R-:W-:Y:S02]  /*3bd0*/  LEA R228, R0.reuse, R225, 0x1 ;  /* 0x000000e100e47211 */ /* 0x040fe400078e08ff */
[----:B------:R-:W-:Y:S01]  /*3be0*/  SHF.R.S32.HI R8, RZ, 0x1f, R2 ;  /* 0x0000001fff087819 */ /* 0x000fe20000011402 */
[----:B------:R-:W-:Y:S01]  /*3bf0*/  STL [R1+0x80], R242 ;  /* 0x000080f201007387 */ /* 0x000fe20000100800 */
[----:B------:R-:W-:Y:S02]  /*3c00*/  IMAD R227, R0, 0x2, R226 ;  /* 0x0000000200e37824 */ /* 0x000fe400078e02e2 */
[----:B------:R-:W-:Y:S01]  /*3c10*/  LEA.HI R8, R8, R2, RZ, 0x2 ;  /* 0x0000000208087211 */ /* 0x000fe200078f10ff */
[----:B------:R-:W-:Y:S03]  /*3c20*/  STL [R1+0x7c], R241 ;  /* 0x00007cf101007387 */ /* 0x000fe60000100800 */
[----:B------:R-:W-:Y:S01]  /*3c30*/  LOP3.LUT R8, R8, 0x7ffffffc, RZ, 0xc0, !PT ;  /* 0x7ffffffc08087812 */ /* 0x000fe200078ec0ff */
[----:B------:R-:W-:Y:S03]  /*3c40*/  STL [R1+0x78], R240 ;  /* 0x000078f001007387 */ /* 0x000fe60000100800 */
[----:B------:R-:W-:Y:S01]  /*3c50*/  IADD3 R8, R2, -R8, RZ ;  /* 0x8000000802087210 */ /* 0x000fe20007ffe0ff */
[----:B------:R-:W-:Y:S04]  /*3c60*/  STL [R1+0x74], R239 ;  /* 0x000074ef01007387 */ /* 0x000fe80000100800 */
[----:B------:R-:W-:Y:S01]  /*3c70*/  IMAD R8, R8, -0x2, R5 ;  /* 0xfffffffe08087824 */ /* 0x000fe200078e0205 */
[----:B------:R-:W-:Y:S04]  /*3c80*/  STL [R1+0x70], R238 ;  /* 0x000070ee01007387 */ /* 0x000fe80000100800 */
[C---:B------:R-:W-:Y:S01]  /*3c90*/  ISETP.GT.AND P6, PT, R8.reuse, RZ, PT ;  /* 0x000000ff0800720c */ /* 0x040fe20003fc4270 */
[----:B------:R-:W-:Y:S01]  /*3ca0*/  STL [R1+0x6c], R237 ;  /* 0x00006ced01007387 */ /* 0x000fe20000100800 */
[----:B------:R-:W-:-:S02]  /*3cb0*/  ISETP.GT.AND P5, PT, R8, 0x1, PT ;  /* 0x000000010800780c */ /* 0x000fc40003fa4270 */
[----:B------:R-:W-:Y:S01]  /*3cc0*/  ISETP.GT.AND P4, PT, R8, 0x8, PT ;  /* 0x000000080800780c */ /* 0x000fe20003f84270 */
[----:B------:R-:W-:Y:S01]  /*3cd0*/  STL [R1+0x68], R236 ;  /* 0x000068ec01007387 */ /* 0x000fe20000100800 */
[----:B------:R-:W-:Y:S02]  /*3ce0*/  FSEL R6, R142, -INF , P6 ;  /* 0xff8000008e067808 */ /* 0x000fe40003000000 */
[----:B------:R-:W-:Y:S01]  /*3cf0*/  FSEL R7, R141, -INF , P5 ;  /* 0xff8000008d077808 */ /* 0x000fe20002800000 */
[----:B------:R-:W-:Y:S01]  /*3d00*/  STL [R1+0x64], R235 ;  /* 0x000064eb01007387 */ /* 0x000fe20000100800 */
[----:B------:R-:W-:Y:S02]  /*3d10*/  ISETP.GT.AND P2, PT, R8, 0x9, PT ;  /* 0x000000090800780c */ /* 0x000fe40003f44270 */
[----:B------:R-:W-:Y:S01]  /*3d20*/  FSEL R9, R106, -INF , P4 ;  /* 0xff8000006a097808 */ /* 0x000fe20002000000 */
[----:B------:R-:W-:Y:S01]  /*3d30*/  STL [R1+0x60], R234 ;  /* 0x000060ea01007387 */ /* 0x000fe20000100800 */
[----:B------:R-:W-:-:S02]  /*3d40*/  FMNMX.FTZ R135, R6, R7, !PT ;  /* 0x0000000706877209 */ /* 0x000fc40007810000 */
[----:B------:R-:W-:Y:S01]  /*3d50*/  FSEL R11, R108, -INF , P6 ;  /* 0xff8000006c0b7808 */ /* 0x000fe20003000000 */
        /* <DEDUP_REMOVED lines=15> */
[----:B------:R1:W-:Y:S01]  /*3e50*/  STL [R1+0x48], R224 ;  /* 0x000048e001007387 */ /* 0x0003e20000100800 */
[----:B------:R-:W-:-:S02]  /*3e60*/  FMNMX.FTZ R135, R10, R135, !PT ;  /* 0x000000870a877209 */ /* 0x000fc40007810000 */
[----:B------:R-:W-:Y:S01]  /*3e70*/  FSEL R126, R110, -INF , P4 ;  /* 0xff8000006e7e7808 */ /* 0x000fe20002000000 */
[----:B------:R-:W-:Y:S01]  /*3e80*/  LDSM.16.MT88.4 R60, [R225+0x900] ;  /* 0x00090000e13c783b */ /* 0x000fe20000004200 */
[----:B------:R-:W-:Y:S02]  /*3e90*/  FSEL R15, R104, -INF , P4 ;  /* 0xff800000680f7808 */ /* 0x000fe40002000000 */
[----:B------:R-:W-:Y:S01]  /*3ea0*/  FSEL R110, R140, -INF , P4 ;  /* 0xff8000008c6e7808 */ /* 0x000fe20002000000 */
[----:B------:R-:W-:Y:S01]  /*3eb0*/  LDSM.16.MT88.4 R100, [R228+0x2100] ;  /* 0x00210000e464783b */ /* 0x000fe20000004200 */
[----:B------:R-:W-:Y:S02]  /*3ec0*/  ISETP.GT.AND P4, PT, R8, 0x18, PT ;  /* 0x000000180800780c */ /* 0x000fe40003f84270 */
[----:B------:R-:W-:Y:S01]  /*3ed0*/  FSEL R18, R93, -INF , P5 ;  /* 0xff8000005d127808 */ /* 0x000fe20002800000 */
[----:B------:R-:W-:Y:S01]  /*3ee0*/  LDSM.16.MT88.4 R56, [R227+0x900] ;  /* 0x00090000e338783b */ /* 0x000fe20000004200 */
        /* <DEDUP_REMOVED lines=8> */
[----:B------:R-:W0:Y:S01]  /*3f70*/  LDGDEPBAR ;  /* 0x00000000000079af */ /* 0x000e220000000000 */
[----:B------:R-:W-:-:S02]  /*3f80*/  FMNMX.FTZ R135, R18, R135, !PT ;  /* 0x0000008712877209 */ /* 0x000fc40007810000 */
[----:B------:R-:W-:Y:S02]  /*3f90*/  FSEL R23, R90, -INF , P6 ;  /* 0xff8000005a177808 */ /* 0x000fe40003000000 */
[----:B------:R-:W-:Y:S02]  /*3fa0*/  FSEL R132, R96, -INF , P6 ;  /* 0xff80000060847808 */ /* 0x000fe40003000000 */
[----:B------:R-:W-:Y:S02]  /*3fb0*/  FSEL R116, R99, -INF , P6 ;  /* 0xff80000063747808 */ /* 0x000fe40003000000 */
[----:B------:R-:W-:Y:S02]  /*3fc0*/  ISETP.GT.AND P6, PT, R8, 0x20, PT ;  /* 0x000000200800780c */ /* 0x000fe40003fc4270 */
[----:B------:R-:W-:Y:S02]  /*3fd0*/  FSEL R20, R85, -INF , P2 ;  /* 0xff80000055147808 */ /* 0x000fe40001000000 */
[----:B------:R-:W-:-:S02]  /*3fe0*/  FMNMX.FTZ R135, R19, R135, !PT ;  /* 0x0000008713877209 */ /* 0x000fc40007810000 */
[----:B------:R-:W-:Y:S02]  /*3ff0*/  FSEL R24, R89, -INF , P5 ;  /* 0xff80000059187808 */ /* 0x000fe40002800000 */
[----:B------:R-:W-:Y:S02]  /*4000*/  FSEL R133, R95, -INF , P5 ;  /* 0xff8000005f857808 */ /* 0x000fe40002800000 */
[----:B------:R-:W-:Y:S02]  /*4010*/  FSEL R118, R97, -INF , P5 ;  /* 0xff80000061767808 */ /* 0x000fe40002800000 */
[----:B------:R-:W-:Y:S01]  /*4020*/  ISETP.GT.AND P5, PT, R8, 0x21, PT ;  /* 0x000000210800780c */ /* 0x000fe20003fa4270 */
[----:B------:R-:W-:Y:S01]  /*4030*/  LDSM.16.MT88.4 R96, [R226+0x2100] ;  /* 0x00210000e260783b */ /* 0x000fe20000004200 */
        /* <DEDUP_REMOVED lines=19> */
[----:B------:R-:W-:Y:S02]  /*4170*/  FSEL R177, R69, -INF , P2 ;  /* 0xff80000045b17808 */ /* 0x000fe40001000000 */
[----:B------:R-:W-:Y:S01]  /*4180*/  FMNMX.FTZ R135, R176, R135, !PT ;  /* 0x00000087b0877209 */ /* 0x000fe20007810000 */
[----:B------:R-:W-:Y:S01]  /*4190*/  LDSM.16.MT88.4 R68, [R226+0x2900] ;  /* 0x00290000e244783b */ /* 0x000fe20000004200 */
[----:B------:R-:W-:-:S02]  /*41a0*/  ISETP.GT.AND P4, PT, R8, 0x30, PT ;  /* 0x000000300800780c */ /* 0x000fc40003f84270 */
[----:B------:R-:W-:Y:S02]  /*41b0*/  FSEL R182, R72, -INF , P6 ;  /* 0xff80000048b67808 */ /* 0x000fe40003000000 */
[----:B------:R-:W-:Y:S02]  /*41c0*/  FSEL R170, R80, -INF , P6 ;  /* 0xff80000050aa7808 */ /* 0x000fe40003000000 */
[----:B------:R-:W-:Y:S02]  /*41d0*/  FSEL R168, R84, -INF , P6 ;  /* 0xff80000054a87808 */ /* 0x000fe40003000000 */
[----:B------:R-:W-:Y:S01]  /*41e0*/  ISETP.GT.AND P6, PT, R8, 0x31, PT ;  /* 0x000000310800780c */ /* 0x000fe20003fc4270 */
[----:B------:R-:W-:Y:S01]  /*41f0*/  LDSM.16.MT88.4 R84, [R228+0x100] ;  /* 0x00010000e454783b */ /* 0x000fe20000004200 */
[----:B------:R-:W-:Y:S02]  /*4200*/  FSEL R13, R30, -INF , P4 ;  /* 0xff8000001e0d7808 */ /* 0x000fe40002000000 */
[----:B------:R-:W-:-:S02]  /*4210*/  FMNMX.FTZ R135, R177, R135, !PT ;  /* 0x00000087b1877209 */ /* 0x000fc40007810000 */
[----:B------:R-:W-:Y:S01]  /*4220*/  FSEL R181, R45, -INF , P5 ;  /* 0xff8000002db57808 */ /* 0x000fe20002800000 */
[----:B------:R-:W-:Y:S01]  /*4230*/  STL [R1+0x4], R13 ;  /* 0x0000040d01007387 */ /* 0x000fe20000100800 */
[----:B------:R-:W-:Y:S02]  /*4240*/  FSEL R169, R75, -INF , P5 ;  /* 0xff8000004ba97808 */ /* 0x000fe40002800000 */
[----:B------:R-:W-:Y:S01]  /*4250*/  FSEL R166, R82, -INF , P5 ;  /* 0xff80000052a67808 */ /* 0x000fe20002800000 */
[----:B------:R-:W-:Y:S01]  /*4260*/  LDSM.16.MT88.4 R44, [R225+0x100] ;  /* 0x00010000e12c783b */ /* 0x000fe20000004200 */
[----:B------:R-:W-:Y:S02]  /*4270*/  ISETP.GT.AND P5, PT, R8, 0x38, PT ;  /* 0x000000380800780c */ /* 0x000fe40003fa4270 */
[----:B------:R-:W-:Y:S01]  /*4280*/  FSEL R12, R29, -INF , P6 ;  /* 0xff8000001d0c7808 */ /* 0x000fe20003000000 */
[----:B------:R-:W-:Y:S01]  /*4290*/  LDSM.16.MT88.4 R80, [R226+0x100] ;  /* 0x00010000e250783b */ /* 0x000fe20000004200 */
[----:B------:R-:W-:-:S02]  /*42a0*/  FMNMX.FTZ R135, R13, R135, !PT ;  /* 0x000000870d877209 */ /* 0x000fc40007810000 */
[----:B------:R-:W-:Y:S01]  /*42b0*/  ISETP.GT.AND P4, PT, R8, 0x39, PT ;  /* 0x000000390800780c */ /* 0x000fe20003f84270 */
[----:B------:R-:W-:Y:S01]  /*42c0*/  STL [R1], R12 ;  /* 0x0000000c01007387 */ /* 0x000fe20000100800 */
[----:B-1----:R-:W-:Y:S02]  /*42d0*/  FSEL R224, R22, -INF , P5 ;  /* 0xff80000016e07808 */ /* 0x002fe40002800000 */
[----:B------:R-:W-:Y:S01]  /*42e0*/  FMNMX.FTZ R135, R12, R135, !PT ;  /* 0x000000870c877209 */ /* 0x000fe20007810000 */
[----:B------:R-:W-:Y:S01]  /*42f0*/  LDSM.16.MT88.4 R72, [R225+0x2900] ;  /* 0x00290000e148783b */ /* 0x000fe20000004200 */
[----:B------:R-:W-:Y:S02]  /*4300*/  FSEL R243, R21, -INF , P4 ;  /* 0xff80000015f37808 */ /* 0x000fe40002000000 */
[----:B------:R-:W-:Y:S01]  /*4310*/  FMNMX.FTZ R135, R224, R135, !PT ;  /* 0x00000087e0877209 */ /* 0x000fe20007810000 */
[----:B------:R-:W-:Y:S01]  /*4320*/  STL [R1+0x8c], R224 ;  /* 0x00008ce001007387 */ /* 0x000fe20000100800 */
[----:B------:R-:W-:-:S02]  /*4330*/  FSEL R179, R40, -INF , P2 ;  /* 0xff80000028b37808 */ /* 0x000fc40001000000 */
[----:B------:R-:W-:Y:S01]  /*4340*/  FMNMX.FTZ R135, R243, R135, !PT ;  /* 0x00000087f3877209 */ /* 0x000fe20007810000 */
[----:B------:R-:W-:Y:S01]  /*4350*/  STL [R1+0x90], R243 ;  /* 0x000090f301007387 */ /* 0x000fe20000100800 */
[----:B------:R-:W-:Y:S02]  /*4360*/  FSEL R165, R67, -INF , P2 ;  /* 0xff80000043a57808 */ /* 0x000fe40001000000 */
[----:B------:R-:W-:Y:S01]  /*4370*/  FSEL R139, R65, -INF , P2 ;  /* 0xff800000418b7808 */ /* 0x000fe20001000000 */
[----:B------:R-:W1:Y:S01]  /*4380*/  SHFL.BFLY PT, R2, R135, 0x2, 0x1f ;  /* 0x0c401f0087027f89 */ /* 0x000e6200000e0000 */
[----:B------:R-:W-:Y:S02]  /*4390*/  FSEL R207, R31, -INF , P6 ;  /* 0xff8000001fcf7808 */ /* 0x000fe40003000000 */
[----:B------:R-:W-:Y:S02]  /*43a0*/  FSEL R206, R28, -INF , P5 ;  /* 0xff8000001cce7808 */ /* 0x000fe40002800000 */
[----:B------:R-:W-:-:S02]  /*43b0*/  FSEL R203, R27, -INF , P4 ;  /* 0xff8000001bcb7808 */ /* 0x000fc40002000000 */
[----:B------:R-:W-:Y:S02]  /*43c0*/  FMNMX.FTZ R0, R108, R109, !PT ;  /* 0x0000006d6c007209 */ /* 0x000fe40007810000 */
[----:B------:R-:W-:Y:S02]  /*43d0*/  FSEL R204, R53, -INF , P6 ;  /* 0xff80000035cc7808 */ /* 0x000fe40003000000 */
[----:B------:R-:W-:Y:S02]  /*43e0*/  FMNMX.FTZ R0, R110, R0, !PT ;  /* 0x000000006e007209 */ /* 0x000fe40007810000 */
[----:B------:R-:W-:Y:S02]  /*43f0*/  FSEL R191, R34, -INF , P5 ;  /* 0xff80000022bf7808 */ /* 0x000fe40002800000 */
[----:B------:R-:W-:Y:S02]  /*4400*/  FMNMX.FTZ R0, R111, R0, !PT ;  /* 0x000000006f007209 */ /* 0x000fe40007810000 */
[----:B------:R-:W-:-:S02]  /*4410*/  FSEL R190, R33, -INF , P4 ;  /* 0xff80000021be7808 */ /* 0x000fc40002000000 */
[----:B------:R-:W-:Y:S02]  /*4420*/  FMNMX.FTZ R0, R116, R0, !PT ;  /* 0x0000000074007209 */ /* 0x000fe40007810000 */
[----:B------:R-:W-:Y:S02]  /*4430*/  FSEL R186, R50, -INF , P6 ;  /* 0xff80000032ba7808 */ /* 0x000fe40003000000 */
[----:B------:R-:W-:Y:S02]  /*4440*/  FMNMX.FTZ R0, R118, R0, !PT ;  /* 0x0000000076007209 */ /* 0x000fe40007810000 */
[----:B-1----:R-:W-:Y:S02]  /*4450*/  FMNMX.FTZ R135, R135, R2, !PT ;  /* 0x0000000287877209 */ /* 0x002fe40007810000 */
[----:B------:R-:W-:Y:S02]  /*4460*/  FMNMX.FTZ R0, R117, R0, !PT ;  /* 0x0000000075007209 */ /* 0x000fe40007810000 */
[----:B------:R-:W-:Y:S01]  /*4470*/  FSEL R185, R48, -INF , P5 ;  /* 0xff80000030b97808 */ /* 0x000fe20002800000 */
[----:B------:R-:W1:Y:S01]  /*4480*/  SHFL.BFLY PT, R2, R135, 0x1, 0x1f ;  /* 0x0c201f0087027f89 */ /* 0x000e6200000e0000 */
[----:B------:R-:W-:-:S02]  /*4490*/  FMNMX.FTZ R0, R119, R0, !PT ;  /* 0x0000000077007209 */ /* 0x000fc40007810000 */
        /* <DEDUP_REMOVED lines=10> */
[----:B------:R-:W-:Y:S01]  /*4540*/  FMNMX.FTZ R2, R15, R2, !PT ;  /* 0x000000020f027209 */ /* 0x000fe20007810000 */
[----:B------:R-:W-:Y:S03]  /*4550*/  STL [R1+0x94], R135 ;  /* 0x0000948701007387 */ /* 0x000fe60000100800 */
[----:B------:R-:W-:-:S02]  /*4560*/  FMNMX.FTZ R2, R16, R2, !PT ;  /* 0x0000000210027209 */ /* 0x000fc40007810000 */
[----:B------:R-:W-:Y:S02]  /*4570*/  FSEL R13, R13, RZ, P2 ;  /* 0x000000ff0d0d7208 */ /* 0x000fe40001000000 */
[----:B------:R-:W-:Y:S02]  /*4580*/  FMNMX.FTZ R2, R23, R2, !PT ;  /* 0x0000000217027209 */ /* 0x000fe40007810000 */
[----:B------:R-:W-:Y:S02]  /*4590*/  ISETP.GT.AND P2, PT, R8, 0x30, PT ;  /* 0x000000300800780c */ /* 0x000fe40003f44270 */
[----:B------:R-:W-:Y:S02]  /*45a0*/  FMNMX.FTZ R2, R24, R2, !PT ;  /* 0x0000000218027209 */ /* 0x000fe40007810000 */
[----:B------:R-:W-:Y:S02]  /*45b0*/  FSEL R233, R32, -INF , P2 ;  /* 0xff80000020e97808 */ /* 0x000fe40001000000 */
[----:B------:R-:W-:-:S04]  /*45c0*/  FMNMX.FTZ R2, R25, R2, !PT ;  /* 0x0000000219027209 */ /* 0x000fc80007810000 */
        /* <DEDUP_REMOVED lines=8> */
[----:B------:R-:W-:-:S05]  /*4650*/  FMNMX.FTZ R2, R203, R2, !PT ;  /* 0x00000002cb027209 */ /* 0x000fca0007810000 */
[----:B------:R-:W1:Y:S02]  /*4660*/  SHFL.BFLY PT, R5, R2, 0x2, 0x1f ;  /* 0x0c401f0002057f89 */ /* 0x000e6400000e0000 */
[----:B-1----:R-:W-:-:S05]  /*4670*/  FMNMX.FTZ R2, R2, R5, !PT ;  /* 0x0000000502027209 */ /* 0x002fca0007810000 */
[----:B------:R-:W1:Y:S02]  /*4680*/  SHFL.BFLY PT, R5, R2, 0x1, 0x1f ;  /* 0x0c201f0002057f89 */ /* 0x000e6400000e0000 */
[----:B-1----:R-:W-:Y:S01]  /*4690*/  FMNMX.FTZ R2, R2, R5, !PT ;  /* 0x0000000502027209 */ /* 0x002fe20007810000 */
[----:B------:R-:W-:-:S03]  /*46a0*/  FFMA.FTZ R5, R6, c[0x0][0x2d0], -R13 ;  /* 0x0000b40006057a23 */ /* 0x000fc6000001080d */
[C---:B------:R-:W-:Y:S01]  /*46b0*/  FSETP.NEU.FTZ.AND P2, PT, R2.reuse, -INF , PT ;  /* 0xff8000000200780b */ /* 0x040fe20003f5d000 */
[----:B------:R-:W-:Y:S01]  /*46c0*/  FMUL.FTZ R12, R2, c[0x0][0x2d0] ;  /* 0x0000b400020c7a20 */ /* 0x000fe20000410000 */
[----:B------:R1:W-:Y:S04]  /*46d0*/  MUFU.EX2 R235, R5 ;  /* 0x0000000500eb7308 */ /* 0x0003e80000000800 */
[----:B------:R-:W-:Y:S02]  /*46e0*/  FSEL R12, R12, RZ, P2 ;  /* 0x000000ff0c0c7208 */ /* 0x000fe40001000000 */
[----:B------:R-:W-:Y:S02]  /*46f0*/  ISETP.GT.AND P2, PT, R8, 0x30, PT ;  /* 0x000000300800780c */ /* 0x000fe40003f44270 */
[----:B------:R-:W-:Y:S01]  /*4700*/  FMNMX.FTZ R8, R124, R125, !PT ;  /* 0x0000007d7c087209 */ /* 0x000fe20007810000 */
[--C-:B------:R-:W-:Y:S01]  /*4710*/  FFMA.FTZ R3, R15, c[0x0][0x2d0], -R12.reuse ;  /* 0x0000b4000f037a23 */ /* 0x100fe2000001080c */
[----:B------:R-:W-:Y:S01]  /*4720*/  FSEL R205, R52, -INF , P2 ;  /* 0xff80000034cd7808 */ /* 0x000fe20001000000 */
[----:B------:R-:W-:Y:S01]  /*4730*/  FFMA.FTZ R4, R14, c[0x0][0x2d0], -R12 ;  /* 0x0000b4000e047a23 */ /* 0x000fe2000001080c */
[----:B------:R-:W-:Y:S01]  /*4740*/  FMNMX.FTZ R8, R126, R8, !PT ;  /* 0x000000087e087209 */ /* 0x000fe20007810000 */
[----:B------:R2:W-:Y:S01]  /*4750*/  MUFU.EX2 R234, R3 ;  /* 0x0000000300ea7308 */ /* 0x0005e20000000800 */
[----:B------:R-:W-:Y:S01]  /*4760*/  FMNMX.FTZ R0, R205, R0, !PT ;  /* 0x00000000cd007209 */ /* 0x000fe20007810000 */
[----:B------:R-:W-:Y:S01]  /*4770*/  LDSM.16.MT88.4 R52, [R226+0x900] ;  /* 0x00090000e234783b */ /* 0x000fe20000004200 */
[----:B-1----:R-:W-:Y:S01]  /*4780*/  FFMA.FTZ R5, R7, c[0x0][0x2d0], -R13 ;  /* 0x0000b40007057a23 */ /* 0x002fe2000001080d */
[----:B------:R-:W-:-:S02]  /*4790*/  FSEL R187, R187, -INF , P2 ;  /* 0xff800000bbbb7808 */ /* 0x000fc40001000000 */
[----:B------:R-:W-:Y:S02]  /*47a0*/  FMNMX.FTZ R0, R204, R0, !PT ;  /* 0x00000000cc007209 */ /* 0x000fe40007810000 */
[----:B------:R1:W3:Y:S02]  /*47b0*/  MUFU.EX2 R236, R5 ;  /* 0x0000000500ec7308 */ /* 0x0002e40000000800 */
[----:B------:R-:W-:-:S04]  /*47c0*/  FMNMX.FTZ R0, R191, R0, !PT ;  /* 0x00000000bf007209 */ /* 0x000fc80007810000 */
[----:B------:R-:W-:Y:S01]  /*47d0*/  FMNMX.FTZ R0, R190, R0, !PT ;  /* 0x00000000be007209 */ /* 0x000fe20007810000 */
[----:B--2---:R-:W-:Y:S01]  /*47e0*/  FFMA.FTZ R3, R16, c[0x0][0x2d0], -R12 ;  /* 0x0000b40010037a23 */ /* 0x004fe2000001080c */
[----:B------:R3:W-:Y:S01]  /*47f0*/  MUFU.EX2 R200, R4 ;  /* 0x0000000400c87308 */ /* 0x0007e20000000800 */
[----:B-1----:R-:W-:-:S07]  /*4800*/  FFMA.FTZ R5, R9, c[0x0][0x2d0], -R13 ;  /* 0x0000b40009057a23 */ /* 0x002fce000001080d */
[----:B------:R1:W2:Y:S01]  /*4810*/  MUFU.EX2 R201, R3 ;  /* 0x0000000300c97308 */ /* 0x0002a20000000800 */
[----:B------:R-:W4:Y:S07]  /*4820*/  SHFL.BFLY PT, R9, R0, 0x2, 0x1f ;  /* 0x0c401f0000097f89 */ /* 0x000f2e00000e0000 */
[----:B------:R4:W-:Y:S01]  /*4830*/  MUFU.EX2 R135, R5 ;  /* 0x0000000500877308 */ /* 0x0009e20000000800 */
[----:B---3--:R-:W-:Y:S01]  /*4840*/  F2FP.BF16.PACK_AB R4, R236, R235 ;  /* 0x000000ebec04723e */ /* 0x008fe200000010ff */
[----:B-1----:R-:W-:Y:S01]  /*4850*/  FFMA.FTZ R3, R17, c[0x0][0x2d0], -R13 ;  /* 0x0000b40011037a23 */ /* 0x002fe2000001080d */
[----:B--2---:R-:W-:-:S05]  /*4860*/  F2FP.BF16.PACK_AB R7, R201, R234 ;  /* 0x000000eac907723e */ /* 0x004fca00000010ff */
[----:B------:R1:W-:Y:S01]  /*4870*/  MUFU.EX2 R241, R3 ;  /* 0x0000000300f17308 */ /* 0x0003e20000000800 */
[----:B----4-:R-:W-:Y:S01]  /*4880*/  FFMA.FTZ R5, R10, c[0x0][0x2d0], -R13 ;  /* 0x0000b4000a057a23 */ /* 0x010fe2000001080d */
[----:B------:R-:W-:-:S06]  /*4890*/  FMNMX.FTZ R0, R0, R9, !PT ;  /* 0x0000000900007209 */ /* 0x000fcc0007810000 */
[----:B------:R2:W3:Y:S01]  /*48a0*/  MUFU.EX2 R224, R5 ;  /* 0x0000000500e07308 */ /* 0x0004e20000000800 */
[----:B------:R-:W4:Y:S01]  /*48b0*/  SHFL.BFLY PT, R16, R0, 0x1, 0x1f ;  /* 0x0c201f0000107f89 */ /* 0x000f2200000e0000 */
[----:B-1----:R-:W-:-:S06]  /*48c0*/  FFMA.FTZ R3, R18, c[0x0][0x2d0], -R13 ;  /* 0x0000b40012037a23 */ /* 0x002fcc000001080d */
[----:B------:R1:W-:Y:S01]  /*48d0*/  MUFU.EX2 R231, R3 ;  /* 0x0000000300e77308 */ /* 0x0003e20000000800 */
[----:B--2---:R-:W-:Y:S01]  /*48e0*/  FFMA.FTZ R5, R11, c[0x0][0x2d0], -R12 ;  /* 0x0000b4000b057a23 */ /* 0x004fe2000001080c */
[----:B---3--:R-:W-:-:S06]  /*48f0*/  F2FP.BF16.PACK_AB R6, R224, R135 ;  /* 0x00000087e006723e */ /* 0x008fcc00000010ff */
[----:B------:R-:W2:Y:S01]  /*4900*/  MUFU.EX2 R188, R5 ;  /* 0x0000000500bc7308 */ /* 0x000ea20000000800 */
[----:B----4-:R-:W-:Y:S02]  /*4910*/  FMNMX.FTZ R137, R0, R16, !PT ;  /* 0x0000001000897209 */ /* 0x010fe40007810000 */
[----:B-1----:R-:W-:Y:S01]  /*4920*/  FMNMX.FTZ R3, R127, R8, !PT ;  /* 0x000000087f037209 */ /* 0x002fe20007810000 */
[----:B------:R-:W-:Y:S01]  /*4930*/  FFMA.FTZ R8, R19, c[0x0][0x2d0], -R13 ;  /* 0x0000b40013087a23 */ /* 0x000fe2000001080d */
[----:B------:R-:W-:Y:S02]  /*4940*/  FSETP.NEU.FTZ.AND P2, PT, R137, -INF , PT ;  /* 0xff8000008900780b */ /* 0x000fe40003f5d000 */
[----:B------:R-:W-:Y:S01]  /*4950*/  FMNMX.FTZ R3, R132, R3, !PT ;  /* 0x0000000384037209 */ /* 0x000fe20007810000 */
[----:B------:R1:W-:Y:S03]  /*4960*/  MUFU.EX2 R237, R8 ;  /* 0x0000000800ed7308 */ /* 0x0003e60000000800 */
[----:B------:R-:W-:-:S02]  /*4970*/  FMNMX.FTZ R3, R133, R3, !PT ;  /* 0x0000000385037209 */ /* 0x000fc40007810000 */
[----:B--2---:R-:W-:Y:S02]  /*4980*/  F2FP.BF16.PACK_AB R5, R200, R188 ;  /* 0x000000bcc805723e */ /* 0x004fe400000010ff */
[----:B------:R-:W-:-:S05]  /*4990*/  FMNMX.FTZ R3, R134, R3, !PT ;  /* 0x0000000386037209 */ /* 0x000fca0007810000 */
[----:B------:R-:W-:Y:S01]  /*49a0*/  HMMA.16816.F32.BF16 R64, R4, R44, RZ ;  /* 0x0000002c0440723c */ /* 0x000fe200000418ff */
[----:B-1----:R-:W-:-:S04]  /*49b0*/  FFMA.FTZ R8, R20, c[0x0][0x2d0], -R13 ;  /* 0x0000b40014087a23 */ /* 0x002fc8000001080d */
[----:B------:R1:W2:Y:S03]  /*49c0*/  MUFU.EX2 R238, R8 ;  /* 0x0000000800ee7308 */ /* 0x0002a60000000800 */
[C---:B------:R-:W-:Y:S08]  /*49d0*/  HMMA.16816.F32.BF16 R156, R4.reuse, R88, RZ ;  /* 0x00000058049c723c */ /* 0x040ff000000418ff */
[----:B------:R-:W-:Y:S01]  /*49e0*/  HMMA.16816.F32.BF16 R140, R4, R100, RZ ;  /* 0x00000064048c723c */ /* 0x000fe200000418ff */
[----:B-1----:R-:W-:Y:S01]  /*49f0*/  FMNMX.FTZ R8, R138, R3, !PT ;  /* 0x000000038a087209 */ /* 0x002fe20007810000 */
[----:B------:R-:W-:Y:S01]  /*4a00*/  FFMA.FTZ R3, R23, c[0x0][0x2d0], -R12 ;  /* 0x0000b40017037a23 */ /* 0x000fe2000001080c */
[----:B--2---:R-:W-:-:S05]  /*4a10*/  F2FP.BF16.PACK_AB R10, R238, R237 ;  /* 0x000000edee0a723e */ /* 0x004fca00000010ff */
[C---:B------:R-:W-:Y:S01]  /*4a20*/  HMMA.16816.F32.BF16 R128, R4.reuse, R104, RZ ;  /* 0x000000680480723c */ /* 0x040fe200000418ff */
[----:B------:R-:W-:Y:S01]  /*4a30*/  FMNMX.FTZ R8, R170, R8, !PT ;  /* 0x00000008aa087209 */ /* 0x000fe20007810000 */
[----:B------:R1:W-:Y:S06]  /*4a40*/  MUFU.EX2 R240, R3 ;  /* 0x0000000300f07308 */ /* 0x0003ec0000000800 */
[C---:B------:R-:W-:Y:S08]  /*4a50*/  HMMA.16816.F32.BF16 R152, R4.reuse, R80, RZ ;  /* 0x000000500498723c */ /* 0x040ff000000418ff */
[----:B------:R-:W-:Y:S01]  /*4a60*/  HMMA.16816.F32.BF16 R160, R4, R84, RZ ;  /* 0x0000005404a0723c */ /* 0x000fe200000418ff */
[----:B-1----:R-:W-:Y:S01]  /*4a70*/  FMNMX.FTZ R3, R169, R8, !PT ;  /* 0x00000008a9037209 */ /* 0x002fe20007810000 */
[----:B------:R-:W-:-:S03]  /*4a80*/  FFMA.FTZ R8, R24, c[0x0][0x2d0], -R12 ;  /* 0x0000b40018087a23 */ /* 0x000fc6000001080c */
[----:B------:R-:W-:Y:S01]  /*4a90*/  FMNMX.FTZ R3, R167, R3, !PT ;  /* 0x00000003a7037209 */ /* 0x000fe20007810000 */
[----:B------:R1:W2:Y:S02]  /*4aa0*/  MUFU.EX2 R242, R8 ;  /* 0x0000000800f27308 */ /* 0x0002a40000000800 */
[----:B------:R-:W-:Y:S01]  /*4ab0*/  HMMA.16816.F32.BF16 R148, R4, R92, RZ ;  /* 0x0000005c0494723c */ /* 0x000fe200000418ff */
[----:B------:R-:W-:-:S04]  /*4ac0*/  FMNMX.FTZ R3, R165, R3, !PT ;  /* 0x00000003a5037209 */ /* 0x000fc80007810000 */
[----:B------:R-:W-:-:S03]  /*4ad0*/  FMNMX.FTZ R3, R187, R3, !PT ;  /* 0x00000003bb037209 */ /* 0x000fc60007810000 */
[----:B------:R-:W-:Y:S01]  /*4ae0*/  HMMA.16816.F32.BF16 R144, R4, R96, RZ ;  /* 0x000000600490723c */ /* 0x000fe200000418ff */
[----:B------:R-:W-:-:S04]  /*4af0*/  FMNMX.FTZ R3, R186, R3, !PT ;  /* 0x00000003ba037209 */ /* 0x000fc80007810000 */
[----:B------:R-:W-:Y:S01]  /*4b00*/  FMNMX.FTZ R3, R185, R3, !PT ;  /* 0x00000003b9037209 */ /* 0x000fe20007810000 */
[----:B-1----:R-:W-:Y:S01]  /*4b10*/  FFMA.FTZ R8, R25, c[0x0][0x2d0], -R12 ;  /* 0x0000b40019087a23 */ /* 0x002fe2000001080c */
[----:B--2---:R-:W-:Y:S01]  /*4b20*/  F2FP.BF16.PACK_AB R9, R242, R240 ;  /* 0x000000f0f209723e */ /* 0x004fe200000010ff */
[----:B------:R-:W-:Y:S01]  /*4b30*/  HMMA.16816.F32.BF16 R120, R4, R46, RZ ;  /* 0x0000002e0478723c */ /* 0x000fe200000418ff */
[----:B------:R-:W-:Y:S01]  /*4b40*/  FMNMX.FTZ R14, R184, R3, !PT ;  /* 0x00000003b80e7209 */ /* 0x000fe20007810000 */
[----:B------:R1:W-:Y:S01]  /*4b50*/  MUFU.EX2 R202, R8 ;  /* 0x0000000800ca7308 */ /* 0x0003e20000000800 */
[----:B------:R-:W-:-:S03]  /*4b60*/  FMUL.FTZ R3, R137, c[0x0][0x2d0] ;  /* 0x0000b40089037a20 */ /* 0x000fc60000410000 */
[----:B------:R-:W2:Y:S02]  /*4b70*/  SHFL.BFLY PT, R15, R14, 0x2, 0x1f ;  /* 0x0c401f000e0f7f89 */ /* 0x000ea400000e0000 */
[----:B------:R-:W-:Y:S01]  /*4b80*/  FSEL R3, R3, RZ, P2 ;  /* 0x000000ff03037208 */ /* 0x000fe20001000000 */
[C---:B------:R-:W-:Y:S08]  /*4b90*/  HMMA.16816.F32.BF16 R112, R4.reuse, R82, RZ ;  /* 0x000000520470723c */ /* 0x040ff000000418ff */
[----:B------:R-:W-:Y:S01]  /*4ba0*/  HMMA.16816.F32.BF16 R40, R4, R86, RZ ;  /* 0x000000560428723c */ /* 0x000fe200000418ff */
[----:B-1----:R-:W-:-:S04]  /*4bb0*/  FFMA.FTZ R8, R26, c[0x0][0x2d0], -R12 ;  /* 0x0000b4001a087a23 */ /* 0x002fc8000001080c */
[----:B------:R1:W3:Y:S03]  /*4bc0*/  MUFU.EX2 R232, R8 ;  /* 0x0000000800e87308 */ /* 0x0002e60000000800 */
[----:B------:R-:W-:Y:S01]  /*4bd0*/  HMMA.16816.F32.BF16 R36, R4, R90, RZ ;  /* 0x0000005a0424723c */ /* 0x000fe200000418ff */
[----:B--2---:R-:W-:-:S07]  /*4be0*/  FMNMX.FTZ R0, R14, R15, !PT ;  /* 0x0000000f0e007209 */ /* 0x004fce0007810000 */
[----:B------:R-:W-:Y:S01]  /*4bf0*/  HMMA.16816.F32.BF16 R32, R4, R94, RZ ;  /* 0x0000005e0420723c */ /* 0x000fe200000418ff */
[----:B-1----:R-:W-:Y:S02]  /*4c00*/  F2FP.BF16.PACK_AB R8, R231, R241 ;  /* 0x000000f1e708723e */ /* 0x002fe400000010ff */
[----:B---3--:R-:W-:-:S05]  /*4c10*/  F2FP.BF16.PACK_AB R11, R232, R202 ;  /* 0x000000cae80b723e */ /* 0x008fca00000010ff */
[----:B------:R-:W-:Y:S08]  /*4c20*/  HMMA.16816.F32.BF16 R28, R4, R98, RZ ;  /* 0x00000062041c723c */ /* 0x000ff000000418ff */
[----:B------:R-:W-:Y:S01]  /*4c30*/  HMMA.16816.F32.BF16 R192, R8, R60, R64 ;  /* 0x0000003c08c0723c */ /* 0x000fe20000041840 */
[----:B------:R-:W-:Y:S07]  /*4c40*/  LDSM.16.MT88.4 R64, [R227+0x2900] ;  /* 0x00290000e340783b */ /* 0x000fee0000004200 */
[C---:B------:R-:W-:Y:S08]  /*4c50*/  HMMA.16816.F32.BF16 R24, R4.reuse, R102, RZ ;  /* 0x000000660418723c */ /* 0x040ff000000418ff */
[----:B------:R-:W-:Y:S01]  /*4c60*/  HMMA.16816.F32.BF16 R20, R4, R106, RZ ;  /* 0x0000006a0414723c */ /* 0x000fe200000418ff */
[----:B------:R-:W1:Y:S06]  /*4c70*/  SHFL.BFLY PT, R5, R0, 0x1, 0x1f ;  /* 0x0c201f0000057f89 */ /* 0x000e6c00000e0000 */
[--C-:B------:R-:W-:Y:S01]  /*4c80*/  FFMA.FTZ R4, R108, c[0x0][0x2d0], -R3.reuse ;  /* 0x0000b4006c047a23 */ /* 0x100fe20000010803 */
[C---:B------:R-:W-:Y:S03]  /*4c90*/  HMMA.16816.F32.BF16 R172, R8.reuse, R56, R156 ;  /* 0x0000003808ac723c */ /* 0x040fe6000004189c */
[----:B------:R2:W-:Y:S05]  /*4ca0*/  MUFU.EX2 R189, R4 ;  /* 0x0000000400bd7308 */ /* 0x0005ea0000000800 */
[C---:B------:R-:W-:Y:S08]  /*4cb0*/  HMMA.16816.F32.BF16 R140, R8.reuse, R48, R140 ;  /* 0x00000030088c723c */ /* 0x040ff0000004188c */
[----:B------:R-:W-:Y:S01]  /*4cc0*/  HMMA.16816.F32.BF16 R248, R8, R76, R160 ;  /* 0x0000004c08f8723c */ /* 0x000fe200000418a0 */
[----:B-1----:R-:W-:Y:S01]  /*4cd0*/  FMNMX.FTZ R136, R0, R5, !PT ;  /* 0x0000000500887209 */ /* 0x002fe20007810000 */
[----:B------:R-:W-:-:S02]  /*4ce0*/  FFMA.FTZ R0, R118, c[0x0][0x2d0], -R3 ;  /* 0x0000b40076007a23 */ /* 0x000fc40000010803 */
[----:B--2---:R-:W-:Y:S01]  /*4cf0*/  FFMA.FTZ R4, R109, c[0x0][0x2d0], -R3 ;  /* 0x0000b4006d047a23 */ /* 0x004fe20000010803 */
[----:B------:R-:W-:-:S03]  /*4d00*/  FSETP.NEU.FTZ.AND P2, PT, R136, -INF , PT ;  /* 0xff8000008800780b */ /* 0x000fc60003f5d000 */
[----:B------:R1:W-:Y:S01]  /*4d10*/  MUFU.EX2 R14, R4 ;  /* 0x00000004000e7308 */ /* 0x0003e20000000800 */
[C---:B------:R-:W-:Y:S01]  /*4d20*/  HMMA.16816.F32.BF16 R128, R8.reuse, R64, R128 ;  /* 0x000000400880723c */ /* 0x040fe20000041880 */
[----:B------:R-:W-:Y:S01]  /*4d30*/  MOV R162, R173 ;  /* 0x000000ad00a27202 */ /* 0x000fe20000000f00 */
[----:B------:R-:W-:Y:S02]  /*4d40*/  IMAD.MOV.U32 R160, RZ, RZ, R172 ;  /* 0x000000ffffa07224 */ /* 0x000fe400078e00ac */
[----:B------:R-:W-:Y:S02]  /*4d50*/  IMAD.MOV.U32 R163, RZ, RZ, R175 ;  /* 0x000000ffffa37224 */ /* 0x000fe400078e00af */
[----:B------:R-:W-:Y:S01]  /*4d60*/  IMAD.MOV.U32 R161, RZ, RZ, R174 ;  /* 0x000000ffffa17224 */ /* 0x000fe200078e00ae */
[----:B------:R-:W-:Y:S01]  /*4d70*/  MOV R173, R143 ;  /* 0x0000008f00ad7202 */ /* 0x000fe20000000f00 */
[----:B------:R-:W-:Y:S01]  /*4d80*/  HMMA.16816.F32.BF16 R148, R8, R72, R148 ;  /* 0x000000480894723c */ /* 0x000fe20000041894 */
[----:B------:R-:W-:-:S02]  /*4d90*/  IMAD.MOV.U32 R172, RZ, RZ, R142 ;  /* 0x000000ffffac7224 */ /* 0x000fc400078e008e */
[----:B------:R-:W-:Y:S02]  /*4da0*/  IMAD.MOV.U32 R142, RZ, RZ, R188 ;  /* 0x000000ffff8e7224 */ /* 0x000fe400078e00bc */
[----:B------:R-:W-:Y:S01]  /*4db0*/  IMAD.MOV.U32 R174, RZ, RZ, R141 ;  /* 0x000000ffffae7224 */ /* 0x000fe200078e008d */
[----:B------:R-:W-:Y:S01]  /*4dc0*/  MOV R141, R200 ;  /* 0x000000c8008d7202 */ /* 0x000fe20000000f00 */
[----:B-1----:R-:W-:Y:S01]  /*4dd0*/  FFMA.FTZ R4, R110, c[0x0][0x2d0], -R3 ;  /* 0x0000b4006e047a23 */ /* 0x002fe20000010803 */
[C---:B------:R-:W-:Y:S03]  /*4de0*/  HMMA.16816.F32.BF16 R196, R8.reuse, R52, R152 ;  /* 0x0000003408c4723c */ /* 0x040fe60000041898 */
[----:B------:R1:W2:Y:S05]  /*4df0*/  MUFU.EX2 R6, R4 ;  /* 0x0000000400067308 */ /* 0x0002aa0000000800 */
[----:B------:R-:W-:Y:S01]  /*4e00*/  IMAD.MOV.U32 R16, RZ, RZ, R130 ;  /* 0x000000ffff107224 */ /* 0x000fe200078e0082 */
[----:B------:R-:W-:Y:S01]  /*4e10*/  MOV R5, R129 ;  /* 0x0000008100057202 */ /* 0x000fe20000000f00 */
[----:B------:R-:W-:Y:S01]  /*4e20*/  IMAD.MOV.U32 R7, RZ, RZ, R131 ;  /* 0x000000ffff077224 */ /* 0x000fe200078e0083 */
[----:B------:R-:W-:Y:S01]  /*4e30*/  HMMA.16816.F32.BF16 R144, R8, R68, R144 ;  /* 0x000000440890723c */ /* 0x000fe20000041890 */
[----:B------:R-:W-:-:S04]  /*4e40*/  IMAD.MOV.U32 R118, RZ, RZ, R128 ;  /* 0x000000ffff767224 */ /* 0x000fc800078e0080 */
[----:B------:R-:W-:Y:S01]  /*4e50*/  MOV R17, R151 ;  /* 0x0000009700117202 */ /* 0x000fe20000000f00 */
[----:B------:R-:W-:Y:S01]  /*4e60*/  IMAD.MOV.U32 R230, RZ, RZ, R150 ;  /* 0x000000ffffe67224 */ /* 0x000fe200078e0096 */
[----:B------:R-:W-:Y:S01]  /*4e70*/  MOV R175, R149 ;  /* 0x0000009500af7202 */ /* 0x000fe20000000f00 */
[----:B-1----:R-:W-:Y:S01]  /*4e80*/  FFMA.FTZ R4, R111, c[0x0][0x2d0], -R3 ;  /* 0x0000b4006f047a23 */ /* 0x002fe20000010803 */
[----:B--2---:R-:W-:Y:S01]  /*4e90*/  MOV R143, R6 ;  /* 0x00000006008f7202 */ /* 0x004fe20000000f00 */
[----:B------:R-:W-:Y:S01]  /*4ea0*/  HMMA.16816.F32.BF16 R128, R8, R54, R112 ;  /* 0x000000360880723c */ /* 0x000fe20000041870 */
[----:B------:R1:W2:Y:S01]  /*4eb0*/  MUFU.EX2 R6, R0 ;  /* 0x0000000000067308 */ /* 0x0002a20000000800 */
[----:B------:R-:W-:-:S05]  /*4ec0*/  IMAD.MOV.U32 R229, RZ, RZ, R148 ;  /* 0x000000ffffe57224 */ /* 0x000fca00078e0094 */
[----:B------:R-:W-:Y:S01]  /*4ed0*/  IMAD.MOV.U32 R114, RZ, RZ, R230 ;  /* 0x000000ffff727224 */ /* 0x000fe200078e00e6 */
[C---:B------:R-:W-:Y:S01]  /*4ee0*/  HMMA.16816.F32.BF16 R148, R8.reuse, R62, R120 ;  /* 0x0000003e0894723c */ /* 0x040fe20000041878 */
[----:B------:R3:W4:Y:S05]  /*4ef0*/  MUFU.EX2 R15, R4 ;  /* 0x00000004000f7308 */ /* 0x00072a0000000800 */
[----:B------:R-:W-:Y:S01]  /*4f00*/  IMAD.MOV.U32 R111, RZ, RZ, R145 ;  /* 0x000000ffff6f7224 */ /* 0x000fe200078e0091 */
[----:B------:R-:W-:Y:S01]  /*4f10*/  MOV R120, R203 ;  /* 0x000000cb00787202 */ /* 0x000fe20000000f00 */
[C---:B------:R-:W-:Y:S01]  /*4f20*/  HMMA.16816.F32.BF16 R152, R8.reuse, R78, R40 ;  /* 0x0000004e0898723c */ /* 0x040fe20000041828 */
[----:B-1----:R-:W-:Y:S01]  /*4f30*/  FMUL.FTZ R0, R136, c[0x0][0x2d0] ;  /* 0x0000b40088007a20 */ /* 0x002fe20000410000 */
[----:B------:R-:W-:Y:S01]  /*4f40*/  MOV R122, R16 ;  /* 0x00000010007a7202 */ /* 0x000fe20000000f00 */
[----:B--2---:R-:W-:Y:S01]  /*4f50*/  IMAD.MOV.U32 R115, RZ, RZ, R6 ;  /* 0x000000ffff737224 */ /* 0x004fe200078e0006 */
[----:B------:R-:W-:Y:S01]  /*4f60*/  MOV R109, R146 ;  /* 0x00000092006d7202 */ /* 0x000fe20000000f00 */
[----:B------:R-:W-:Y:S01]  /*4f70*/  IMAD.MOV.U32 R123, RZ, RZ, R7 ;  /* 0x000000ffff7b7224 */ /* 0x000fe200078e0007 */
[----:B------:R-:W-:Y:S01]  /*4f80*/  FSEL R0, R0, RZ, P2 ;  /* 0x000000ff00007208 */ /* 0x000fe20001000000 */
[----:B------:R-:W-:Y:S01]  /*4f90*/  IMAD.MOV.U32 R121, RZ, RZ, R5 ;  /* 0x000000ffff797224 */ /* 0x000fe200078e0005 */
[----:B------:R-:W-:Y:S01]  /*4fa0*/  HMMA.16816.F32.BF16 R220, R8, R74, R32 ;  /* 0x0000004a08dc723c */ /* 0x000fe20000041820 */
[----:B---3--:R-:W-:-:S02]  /*4fb0*/  FFMA.FTZ R4, R116, c[0x0][0x2d0], -R3 ;  /* 0x0000b40074047a23 */ /* 0x008fc40000010803 */
[----:B------:R-:W-:Y:S01]  /*4fc0*/  IMAD.MOV.U32 R116, RZ, RZ, R140 ;  /* 0x000000ffff747224 */ /* 0x000fe200078e008c */
[----:B------:R-:W-:Y:S01]  /*4fd0*/  MOV R41, R121 ;  /* 0x0000007900297202 */ /* 0x000fe20000000f00 */
[----:B------:R1:W-:Y:S01]  /*4fe0*/  MUFU.EX2 R183, R4 ;  /* 0x0000000400b77308 */ /* 0x0003e20000000800 */
[----:B------:R-:W-:Y:S02]  /*4ff0*/  IMAD.MOV.U32 R140, RZ, RZ, R201 ;  /* 0x000000ffff8c7224 */ /* 0x000fe400078e00c9 */
[----:B------:R-:W-:Y:S01]  /*5000*/  HMMA.16816.F32.BF16 R216, R8, R70, R28 ;  /* 0x0000004608d8723c */ /* 0x000fe2000004181c */
[----:B------:R-:W-:Y:S02]  /*5010*/  IMAD.MOV.U32 R110, RZ, RZ, R147 ;  /* 0x000000ffff6e7224 */ /* 0x000fe400078e0093 */
[----:B------:R-:W-:Y:S02]  /*5020*/  IMAD.MOV.U32 R108, RZ, RZ, R144 ;  /* 0x000000ffff6c7224 */ /* 0x000fe400078e0090 */
[----:B------:R-:W-:-:S02]  /*5030*/  IMAD.MOV.U32 R43, RZ, RZ, R123 ;  /* 0x000000ffff2b7224 */ /* 0x000fc400078e007b */
[----:B------:R-:W-:Y:S01]  /*5040*/  IMAD.MOV.U32 R42, RZ, RZ, R122 ;  /* 0x000000ffff2a7224 */ /* 0x000fe200078e007a */
[----:B------:R-:W-:Y:S01]  /*5050*/  HMMA.16816.F32.BF16 R212, R8, R50, R24 ;  /* 0x0000003208d4723c */ /* 0x000fe20000041818 */
[----:B-1----:R-:W-:Y:S02]  /*5060*/  FFMA.FTZ R4, R117, c[0x0][0x2d0], -R3 ;  /* 0x0000b40075047a23 */ /* 0x002fe40000010803 */
[----:B------:R-:W-:-:S05]  /*5070*/  IMAD.MOV.U32 R117, RZ, RZ, R17 ;  /* 0x000000ffff757224 */ /* 0x000fca00078e0011 */
[----:B------:R-:W-:Y:S01]  /*5080*/  HMMA.16816.F32.BF16 R208, R8, R66, R20 ;  /* 0x0000004208d0723c */ /* 0x000fe20000041814 */
[----:B------:R1:W-:Y:S02]  /*5090*/  MUFU.EX2 R239, R4 ;  /* 0x0000000400ef7308 */ /* 0x0003e40000000800 */
[----:B-1----:R-:W-:Y:S02]  /*50a0*/  FFMA.FTZ R4, R119, c[0x0][0x2d0], -R3 ;  /* 0x0000b40077047a23 */ /* 0x002fe40000010803 */
[----:B------:R-:W-:-:S04]  /*50b0*/  IMAD.MOV.U32 R119, RZ, RZ, R202 ;  /* 0x000000ffff777224 */ /* 0x000fc800078e00ca */
[----:B------:R1:W2:Y:S01]  /*50c0*/  MUFU.EX2 R243, R4 ;  /* 0x0000000400f37308 */ /* 0x0002a20000000800 */
[----:B------:R-:W-:Y:S01]  /*50d0*/  HMMA.16816.F32.BF16 R200, R8, R58, R36 ;  /* 0x0000003a08c8723c */ /* 0x000fe20000041824 */
[----:B------:R-:W-:-:S06]  /*50e0*/  IMAD.MOV.U32 R40, RZ, RZ, R119 ;  /* 0x000000ffff287224 */ /* 0x000fcc00078e0077 */
[----:B------:R-:W-:Y:S02]  /*50f0*/  F2FP.BF16.PACK_AB R8, R14, R189 ;  /* 0x000000bd0e08723e */ /* 0x000fe400000010ff */
[----:B----4-:R-:W-:Y:S01]  /*5100*/  F2FP.BF16.PACK_AB R10, R15, R143 ;  /* 0x0000008f0f0a723e */ /* 0x010fe200000010ff */
[----:B-1----:R-:W-:Y:S01]  /*5110*/  FFMA.FTZ R4, R124, c[0x0][0x2d0], -R0 ;  /* 0x0000b4007c047a23 */ /* 0x002fe20000010800 */
[----:B--2---:R-:W-:-:S03]  /*5120*/  F2FP.BF16.PACK_AB R6, R243, R239 ;  /* 0x000000eff306723e */ /* 0x004fc600000010ff */
[----:B------:R1:W-:Y:S02]  /*5130*/  MUFU.EX2 R113, R4 ;  /* 0x0000000400717308 */ /* 0x0003e40000000800 */
[----:B-1----:R-:W-:-:S06]  /*5140*/  FFMA.FTZ R4, R125, c[0x0][0x2d0], -R0 ;  /* 0x0000b4007d047a23 */ /* 0x002fcc0000010800 */
[----:B------:R1:W2:Y:S02]  /*5150*/  MUFU.EX2 R112, R4 ;  /* 0x0000000400707308 */ /* 0x0002a40000000800 */
[----:B-1----:R-:W-:Y:S01]  /*5160*/  FFMA.FTZ R4, R126, c[0x0][0x2d0], -R0 ;  /* 0x0000b4007e047a23 */ /* 0x002fe20000010800 */
[----:B--2---:R-:W-:-:S05]  /*5170*/  F2FP.BF16.PACK_AB R9, R112, R113 ;  /* 0x000000717009723e */ /* 0x004fca00000010ff */
[----:B------:R1:W-:Y:S02]  /*5180*/  MUFU.EX2 R188, R4 ;  /* 0x0000000400bc7308 */ /* 0x0003e40000000800 */
[----:B-1----:R-:W-:-:S06]  /*5190*/  FFMA.FTZ R4, R127, c[0x0][0x2d0], -R0 ;  /* 0x0000b4007f047a23 */ /* 0x002fcc0000010800 */
[----:B------:R1:W2:Y:S02]  /*51a0*/  MUFU.EX2 R244, R4 ;  /* 0x0000000400f47308 */ /* 0x0002a40000000800 */
[----:B-1----:R-:W-:Y:S01]  /*51b0*/  FFMA.FTZ R4, R132, c[0x0][0x2d0], -R0 ;  /* 0x0000b40084047a23 */ /* 0x002fe20000010800 */
[----:B--2---:R-:W-:Y:S02]  /*51c0*/  F2FP.BF16.PACK_AB R11, R244, R188 ;  /* 0x000000bcf40b723e */ /* 0x004fe400000010ff */
[----:B------:R-:W-:-:S03]  /*51d0*/  MOV R132, R117 ;  /* 0x0000007500847202 */ /* 0x000fc60000000f00 */
[----:B------:R1:W-:Y:S02]  /*51e0*/  MUFU.EX2 R252, R4 ;  /* 0x0000000400fc7308 */ /* 0x0003e40000000800 */
[C---:B------:R-:W-:Y:S07]  /*51f0*/  HMMA.16816.F32.BF16 R16, R8.reuse, R80, RZ ;  /* 0x000000500810723c */ /* 0x040fee00000418ff */
[----:B------:R-:W-:Y:S01]  /*5200*/  IMAD.MOV.U32 R80, RZ, RZ, R172 ;  /* 0x000000ffff507224 */ /* 0x000fe200078e00ac */
[----:B------:R-:W-:Y:S01]  /*5210*/  HMMA.16816.F32.BF16 R20, R8, R44, RZ ;  /* 0x0000002c0814723c */ /* 0x000fe200000418ff */
[----:B------:R-:W-:-:S02]  /*5220*/  IMAD.MOV.U32 R81, RZ, RZ, R116 ;  /* 0x000000ffff517224 */ /* 0x000fc400078e0074 */
[----:B-1----:R-:W-:Y:S01]  /*5230*/  FFMA.FTZ R4, R133, c[0x0][0x2d0], -R0 ;  /* 0x0000b40085047a23 */ /* 0x002fe20000010800 */
[----:B------:R-:W-:-:S03]  /*5240*/  MOV R133, R175 ;  /* 0x000000af00857202 */ /* 0x000fc60000000f00 */
[----:B------:R-:W-:Y:S01]  /*5250*/  IMAD.MOV.U32 R44, RZ, RZ, R110 ;  /* 0x000000ffff2c7224 */ /* 0x000fe200078e006e */
[----:B------:R1:W2:Y:S01]  /*5260*/  MUFU.EX2 R245, R4 ;  /* 0x0000000400f57308 */ /* 0x0002a20000000800 */
[----:B------:R-:W-:Y:S01]  /*5270*/  HMMA.16816.F32.BF16 R36, R8, R84, RZ ;  /* 0x000000540824723c */ /* 0x000fe200000418ff */
[----:B------:R-:W-:-:S06]  /*5280*/  IMAD.MOV.U32 R45, RZ, RZ, R109 ;  /* 0x000000ffff2d7224 */ /* 0x000fcc00078e006d */
[----:B------:R-:W-:Y:S01]  /*5290*/  MOV R85, R115 ;  /* 0x0000007300557202 */ /* 0x000fe20000000f00 */
[----:B------:R-:W-:Y:S01]  /*52a0*/  HMMA.16816.F32.BF16 R32, R8, R88, RZ ;  /* 0x000000580820723c */ /* 0x000fe200000418ff */
[----:B-1----:R-:W-:Y:S01]  /*52b0*/  FFMA.FTZ R4, R134, c[0x0][0x2d0], -R0 ;  /* 0x0000b40086047a23 */ /* 0x002fe20000010800 */
[----:B--2---:R-:W-:-:S06]  /*52c0*/  F2FP.BF16.PACK_AB R5, R245, R252 ;  /* 0x000000fcf505723e */ /* 0x004fcc00000010ff */
[C---:B------:R-:W-:Y:S01]  /*52d0*/  HMMA.16816.F32.BF16 R28, R8.reuse, R92, RZ ;  /* 0x0000005c081c723c */ /* 0x040fe200000418ff */
[----:B------:R-:W-:Y:S01]  /*52e0*/  MOV R134, R108 ;  /* 0x0000006c00867202 */ /* 0x000fe20000000f00 */
[----:B------:R1:W-:Y:S03]  /*52f0*/  MUFU.EX2 R247, R4 ;  /* 0x0000000400f77308 */ /* 0x0003e60000000800 */
[----:B------:R-:W-:Y:S02]  /*5300*/  MOV R88, R134 ;  /* 0x0000008600587202 */ /* 0x000fe40000000f00 */
[----:B------:R-:W-:Y:S01]  /*5310*/  IMAD.MOV.U32 R93, RZ, RZ, R183 ;  /* 0x000000ffff5d7224 */ /* 0x000fe200078e00b7 */
[----:B------:R-:W-:Y:S07]  /*5320*/  HMMA.16816.F32.BF16 R24, R8, R96, RZ ;  /* 0x000000600818723c */ /* 0x000fee00000418ff */
[----:B------:R-:W-:Y:S01]  /*5330*/  MOV R96, R40 ;  /* 0x0000002800607202 */ /* 0x000fe20000000f00 */
[----:B------:R-:W-:-:S02]  /*5340*/  IMAD.MOV.U32 R97, RZ, RZ, R140 ;  /* 0x000000ffff617224 */ /* 0x000fc400078e008c */
[----:B-1----:R-:W-:Y:S01]  /*5350*/  FFMA.FTZ R4, R138, c[0x0][0x2d0], -R0 ;  /* 0x0000b4008a047a23 */ /* 0x002fe20000010800 */
[----:B------:R-:W-:-:S03]  /*5360*/  MOV R138, R111 ;  /* 0x0000006f008a7202 */ /* 0x000fc60000000f00 */
[----:B------:R1:W2:Y:S01]  /*5370*/  MUFU.EX2 R246, R4 ;  /* 0x0000000400f67308 */ /* 0x0002a20000000800 */
[----:B------:R-:W-:Y:S02]  /*5380*/  MOV R89, R138 ;  /* 0x0000008a00597202 */ /* 0x000fe40000000f00 */
[----:B-1----:R-:W-:Y:S01]  /*5390*/  F2FP.BF16.PACK_AB R4, R115, R183 ;  /* 0x000000b77304723e */ /* 0x002fe200000010ff */
[----:B------:R-:W-:Y:S01]  /*53a0*/  IMAD.MOV.U32 R115, RZ, RZ, R229 ;  /* 0x000000ffff737224 */ /* 0x000fe200078e00e5 */
[----:B--2---:R-:W-:-:S07]  /*53b0*/  F2FP.BF16.PACK_AB R7, R246, R247 ;  /* 0x000000f7f607723e */ /* 0x004fce00000010ff */
[----:B------:R-:W-:Y:S07]  /*53c0*/  HMMA.16816.F32.BF16 R156, R4, R52, R16 ;  /* 0x00000034049c723c */ /* 0x000fee0000041810 */
[----:B------:R-:W-:Y:S01]  /*53d0*/  IMAD.MOV.U32 R52, RZ, RZ, R120 ;  /* 0x000000ffff347224 */ /* 0x000fe200078e0078 */
[----:B------:R-:W-:Y:S01]  /*53e0*/  HMMA.16816.F32.BF16 R16, R8, R104, RZ ;  /* 0x000000680810723c */ /* 0x000fe200000418ff */
[----:B------:R-:W-:Y:S02]  /*53f0*/  IMAD.MOV.U32 R53, RZ, RZ, R118 ;  /* 0x000000ffff357224 */ /* 0x000fe400078e0076 */
[----:B------:R-:W-:-:S02]  /*5400*/  IMAD.MOV.U32 R84, RZ, RZ, R52 ;  /* 0x000000ffff547224 */ /* 0x000fc400078e0034 */
[----:B------:R-:W-:Y:S01]  /*5410*/  IMAD.MOV.U32 R52, RZ, RZ, R115 ;  /* 0x000000ffff347224 */ /* 0x000fe200078e0073 */
[----:B------:R-:W-:Y:S01]  /*5420*/  MOV R115, R141 ;  /* 0x0000008d00737202 */ /* 0x000fe20000000f00 */
[----:B------:R-:W-:Y:S01]  /*5430*/  IMAD.MOV.U32 R104, RZ, RZ, R81 ;  /* 0x000000ffff687224 */ /* 0x000fe200078e0051 */
[----:B------:R-:W-:Y:S01]  /*5440*/  HMMA.16816.F32.BF16 R144, R4, R60, R20 ;  /* 0x0000003c0490723c */ /* 0x000fe20000041814 */
[----:B------:R-:W-:-:S06]  /*5450*/  IMAD.MOV.U32 R81, RZ, RZ, R143 ;  /* 0x000000ffff517224 */ /* 0x000fcc00078e008f */
[----:B------:R-:W-:Y:S01]  /*5460*/  IMAD.MOV.U32 R60, RZ, RZ, R174 ;  /* 0x000000ffff3c7224 */ /* 0x000fe200078e00ae */
[----:B------:R-:W-:Y:S01]  /*5470*/  HMMA.16816.F32.BF16 R20, R8, R100, RZ ;  /* 0x000000640814723c */ /* 0x000fe200000418ff */
[----:B------:R-:W-:Y:S02]  /*5480*/  MOV R61, R173 ;  /* 0x000000ad003d7202 */ /* 0x000fe40000000f00 */
[----:B------:R-:W-:-:S04]  /*5490*/  IMAD.MOV.U32 R105, RZ, RZ, R60 ;  /* 0x000000ffff697224 */ /* 0x000fc800078e003c */
[----:B------:R-:W-:Y:S01]  /*54a0*/  IMAD.MOV.U32 R100, RZ, RZ, R42 ;  /* 0x000000ffff647224 */ /* 0x000fe200078e002a */
[----:B------:R-:W-:Y:S01]  /*54b0*/  HMMA.16816.F32.BF16 R16, R4, R64, R16 ;  /* 0x000000400410723c */ /* 0x000fe20000041810 */
[----:B------:R-:W-:-:S07]  /*54c0*/  MOV R101, R43 ;  /* 0x0000002b00657202 */ /* 0x000fce0000000f00 */
[C---:B------:R-:W-:Y:S07]  /*54d0*/  HMMA.16816.F32.BF16 R172, R4.reuse, R76, R36 ;  /* 0x0000004c04ac723c */ /* 0x040fee0000041824 */
[----:B------:R-:W-:Y:S01]  /*54e0*/  IMAD.MOV.U32 R77, RZ, RZ, R41 ;  /* 0x000000ffff4d7224 */ /* 0x000fe200078e0029 */
[C---:B------:R-:W-:Y:S08]  /*54f0*/  HMMA.16816.F32.BF16 R108, R4.reuse, R56, R32 ;  /* 0x00000038046c723c */ /* 0x040ff00000041820 */
[----:B------:R-:W-:Y:S01]  /*5500*/  HMMA.16816.F32.BF16 R124, R4, R72, R28 ;  /* 0x00000048047c723c */ /* 0x000fe2000004181c */
[----:B------:R-:W-:Y:S01]  /*5510*/  IMAD.MOV.U32 R76, RZ, RZ, R17 ;  /* 0x000000ffff4c7224 */ /* 0x000fe200078e0011 */
[----:B------:R-:W-:Y:S01]  /*5520*/  MOV R230, R18 ;  /* 0x0000001200e67202 */ /* 0x000fe20000000f00 */
[----:B------:R-:W-:-:S02]  /*5530*/  IMAD.MOV.U32 R92, RZ, RZ, R16 ;  /* 0x000000ffff5c7224 */ /* 0x000fc400078e0010 */
[----:B------:R-:W-:-:S03]  /*5540*/  IMAD.MOV.U32 R229, RZ, RZ, R19 ;  /* 0x000000ffffe57224 */ /* 0x000fc600078e0013 */
[C---:B------:R-:W-:Y:S07]  /*5550*/  HMMA.16816.F32.BF16 R32, R8.reuse, R86, RZ ;  /* 0x000000560820723c */ /* 0x040fee00000418ff */
[----:B------:R-:W-:Y:S01]  /*5560*/  IMAD.MOV.U32 R86, RZ, RZ, R44 ;  /* 0x000000ffff567224 */ /* 0x000fe200078e002c */
[----:B------:R-:W-:Y:S01]  /*5570*/  HMMA.16816.F32.BF16 R28, R8, R90, RZ ;  /* 0x0000005a081c723c */ /* 0x000fe200000418ff */
[----:B------:R-:W-:Y:S01]  /*5580*/  IMAD.MOV.U32 R87, RZ, RZ, R80 ;  /* 0x000000ffff577224 */ /* 0x000fe200078e0050 */
[----:B------:R-:W-:-:S05]  /*5590*/  MOV R80, R188 ;  /* 0x000000bc00507202 */ /* 0x000fca0000000f00 */
[----:B------:R-:W-:Y:S01]  /*55a0*/  IMAD.MOV.U32 R91, RZ, RZ, R45 ;  /* 0x000000ffff5b7224 */ /* 0x000fe200078e002d */
[----:B------:R-:W-:Y:S01]  /*55b0*/  HMMA.16816.F32.BF16 R116, R4, R68, R24 ;  /* 0x000000440474723c */ /* 0x000fe20000041818 */
[----:B------:R-:W-:-:S07]  /*55c0*/  IMAD.MOV.U32 R90, RZ, RZ, R132 ;  /* 0x000000ffff5a7224 */ /* 0x000fce00078e0084 */
[----:B------:R-:W-:Y:S08]  /*55d0*/  HMMA.16816.F32.BF16 R120, R4, R48, R20 ;  /* 0x000000300478723c */ /* 0x000ff00000041814 */
[C---:B------:R-:W-:Y:S08]  /*55e0*/  HMMA.16816.F32.BF16 R40, R8.reuse, R46, RZ ;  /* 0x0000002e0828723c */ /* 0x040ff000000418ff */
[C---:B------:R-:W-:Y:S07]  /*55f0*/  HMMA.16816.F32.BF16 R36, R8.reuse, R82, RZ ;  /* 0x000000520824723c */ /* 0x040fee00000418ff */
[----:B------:R-:W-:Y:S01]  /*5600*/  IMAD.MOV.U32 R83, RZ, RZ, R53 ;  /* 0x000000ffff537224 */ /* 0x000fe200078e0035 */
[----:B------:R-:W-:Y:S01]  /*5610*/  HMMA.16816.F32.BF16 R24, R8, R94, RZ ;  /* 0x0000005e0818723c */ /* 0x000fe200000418ff */
[----:B------:R-:W-:Y:S01]  /*5620*/  IMAD.MOV.U32 R53, RZ, RZ, R133 ;  /* 0x000000ffff357224 */ /* 0x000fe200078e0085 */
[----:B------:R-:W-:-:S05]  /*5630*/  MOV R82, R61 ;  /* 0x0000003d00527202 */ /* 0x000fca0000000f00 */
[----:B------:R-:W-:Y:S01]  /*5640*/  IMAD.MOV.U32 R94, RZ, RZ, R163 ;  /* 0x000000ffff5e7224 */ /* 0x000fe200078e00a3 */
[----:B------:R-:W-:Y:S01]  /*5650*/  HMMA.16816.F32.BF16 R20, R8, R98, RZ ;  /* 0x000000620814723c */ /* 0x000fe200000418ff */
[----:B------:R-:W-:Y:S01]  /*5660*/  MOV R95, R114 ;  /* 0x00000072005f7202 */ /* 0x000fe20000000f00 */
[----:B------:R-:W-:-:S05]  /*5670*/  IMAD.MOV.U32 R114, RZ, RZ, R142 ;  /* 0x000000ffff727224 */ /* 0x000fca00078e008e */
[----:B------:R-:W-:Y:S01]  /*5680*/  MOV R98, R162 ;  /* 0x000000a200627202 */ /* 0x000fe20000000f00 */
[----:B------:R-:W-:Y:S01]  /*5690*/  HMMA.16816.F32.BF16 R16, R8, R102, RZ ;  /* 0x000000660810723c */ /* 0x000fe200000418ff */
[----:B------:R-:W-:-:S06]  /*56a0*/  IMAD.MOV.U32 R99, RZ, RZ, R161 ;  /* 0x000000ffff637224 */ /* 0x000fcc00078e00a1 */
[----:B------:R-:W-:Y:S01]  /*56b0*/  IMAD.MOV.U32 R103, RZ, RZ, R160 ;  /* 0x000000ffff677224 */ /* 0x000fe200078e00a0 */
[----:B------:R-:W-:Y:S07]  /*56c0*/  HMMA.16816.F32.BF16 R44, R8, R106, RZ ;  /* 0x0000006a082c723c */ /* 0x000fee00000418ff */
[----:B------:R-:W-:Y:S01]  /*56d0*/  FFMA.FTZ R8, R168, c[0x0][0x2d0], -R3 ;  /* 0x0000b400a8087a23 */ /* 0x000fe20000010803 */
[----:B------:R-:W-:Y:S01]  /*56e0*/  HMMA.16816.F32.BF16 R40, R4, R62, R40 ;  /* 0x0000003e0428723c */ /* 0x000fe20000041828 */
[----:B------:R-:W-:-:S02]  /*56f0*/  IMAD.MOV.U32 R168, RZ, RZ, R103 ;  /* 0x000000ffffa87224 */ /* 0x000fc400078e0067 */
[----:B------:R1:W-:Y:S01]  /*5700*/  MUFU.EX2 R134, R8 ;  /* 0x0000000800867308 */ /* 0x0003e20000000800 */
[----:B------:R-:W-:Y:S02]  /*5710*/  IMAD.MOV.U32 R103, RZ, RZ, R95 ;  /* 0x000000ffff677224 */ /* 0x000fe400078e005f */
[----:B------:R-:W-:Y:S02]  /*5720*/  IMAD.MOV.U32 R95, RZ, RZ, R83 ;  /* 0x000000ffff5f7224 */ /* 0x000fe400078e0053 */
[----:B------:R-:W-:Y:S01]  /*5730*/  IMAD.MOV.U32 R83, RZ, RZ, R76 ;  /* 0x000000ffff537224 */ /* 0x000fe200078e004c */
[----:B------:R-:W-:Y:S01]  /*5740*/  MOV R76, R85 ;  /* 0x00000055004c7202 */ /* 0x000fe20000000f00 */
[C---:B------:R-:W-:Y:S08]  /*5750*/  HMMA.16816.F32.BF16 R36, R4.reuse, R54, R36 ;  /* 0x000000360424723c */ /* 0x040ff00000041824 */
[----:B------:R-:W-:Y:S01]  /*5760*/  HMMA.16816.F32.BF16 R32, R4, R78, R32 ;  /* 0x0000004e0420723c */ /* 0x000fe20000041820 */
[----:B-1----:R-:W-:-:S04]  /*5770*/  FFMA.FTZ R8, R166, c[0x0][0x2d0], -R3 ;  /* 0x0000b400a6087a23 */ /* 0x002fc80000010803 */
[----:B------:R1:W-:Y:S03]  /*5780*/  MUFU.EX2 R138, R8 ;  /* 0x00000008008a7308 */ /* 0x0003e60000000800 */
[C---:B------:R-:W-:Y:S08]  /*5790*/  HMMA.16816.F32.BF16 R28, R4.reuse, R58, R28 ;  /* 0x0000003a041c723c */ /* 0x040ff0000004181c */
[C---:B------:R-:W-:Y:S01]  /*57a0*/  HMMA.16816.F32.BF16 R72, R4.reuse, R74, R24 ;  /* 0x0000004a0448723c */ /* 0x040fe20000041818 */
[----:B------:R-:W-:Y:S01]  /*57b0*/  MOV R54, R103 ;  /* 0x0000006700367202 */ /* 0x000fe20000000f00 */
[----:B-1----:R-:W-:Y:S01]  /*57c0*/  FFMA.FTZ R8, R164, c[0x0][0x2d0], -R3 ;  /* 0x0000b400a4087a23 */ /* 0x002fe20000010803 */
[----:B------:R-:W-:Y:S05]  /*57d0*/  LDSM.16.MT88.4 R24, [R226+0x1100] ;  /* 0x00110000e218783b */ /* 0x000fea0000004200 */
[C---:B------:R-:W-:Y:S01]  /*57e0*/  HMMA.16816.F32.BF16 R68, R4.reuse, R70, R20 ;  /* 0x000000460444723c */ /* 0x040fe20000041814 */
[----:B------:R1:W-:Y:S01]  /*57f0*/  MUFU.EX2 R188, R8 ;  /* 0x0000000800bc7308 */ /* 0x0003e20000000800 */
[----:B------:R-:W-:Y:S01]  /*5800*/  IMAD.MOV.U32 R103, RZ, RZ, R95 ;  /* 0x000000ffff677224 */ /* 0x000fe200078e005f */
[----:B------:R-:W-:Y:S05]  /*5810*/  LDSM.16.MT88.4 R20, [R228+0x1100] ;  /* 0x00110000e414783b */ /* 0x000fea0000004200 */
[C---:B------:R-:W-:Y:S08]  /*5820*/  HMMA.16816.F32.BF16 R48, R4.reuse, R50, R16 ;  /* 0x000000320430723c */ /* 0x040ff00000041810 */
[----:B------:R-:W-:Y:S01]  /*5830*/  HMMA.16816.F32.BF16 R44, R4, R66, R44 ;  /* 0x00000042042c723c */ /* 0x000fe2000004182c */
[----:B-1----:R-:W-:Y:S01]  /*5840*/  FFMA.FTZ R8, R139, c[0x0][0x2d0], -R3 ;  /* 0x0000b4008b087a23 */ /* 0x002fe20000010803 */
[----:B------:R-:W1:Y:S03]  /*5850*/  LDSM.16.MT88.4 R16, [R225+0x1100] ;  /* 0x00110000e110783b */ /* 0x000e660000004200 */
[----:B------:R2:W3:Y:S01]  /*5860*/  MUFU.EX2 R139, R8 ;  /* 0x00000008008b7308 */ /* 0x0004e20000000800 */
[----:B------:R-:W-:-:S02]  /*5870*/  IMAD.MOV.U32 R95, RZ, RZ, R83 ;  /* 0x000000ffff5f7224 */ /* 0x000fc400078e0053 */
[----:B------:R-:W-:Y:S02]  /*5880*/  FFMA.FTZ R4, R176, c[0x0][0x2d0], -R13 ;  /* 0x0000b400b0047a23 */ /* 0x000fe4000001080d */
[----:B--2---:R-:W-:Y:S01]  /*5890*/  FFMA.FTZ R8, R170, c[0x0][0x2d0], -R0 ;  /* 0x0000b400aa087a23 */ /* 0x004fe20000010800 */
[----:B------:R-:W-:Y:S02]  /*58a0*/  MOV R170, R99 ;  /* 0x0000006300aa7202 */ /* 0x000fe40000000f00 */
[----:B------:R2:W-:Y:S01]  /*58b0*/  MUFU.EX2 R60, R4 ;  /* 0x00000004003c7308 */ /* 0x0005e20000000800 */
[----:B------:R-:W-:Y:S01]  /*58c0*/  MOV R99, R87 ;  /* 0x0000005700637202 */ /* 0x000fe20000000f00 */
[----:B------:R-:W-:Y:S01]  /*58d0*/  IMAD.MOV.U32 R87, RZ, RZ, R100 ;  /* 0x000000ffff577224 */ /* 0x000fe200078e0064 */
[----:B---3--:R-:W-:Y:S01]  /*58e0*/  F2FP.BF16.PACK_AB R10, R139, R188 ;  /* 0x000000bc8b0a723e */ /* 0x008fe200000010ff */
[----:B------:R-:W-:-:S04]  /*58f0*/  IMAD.MOV.U32 R100, RZ, RZ, R84 ;  /* 0x000000ffff647224 */ /* 0x000fc800078e0054 */
[----:B------:R3:W-:Y:S01]  /*5900*/  MUFU.EX2 R64, R8 ;  /* 0x0000000800407308 */ /* 0x0007e20000000800 */
[----:B------:R-:W-:Y:S01]  /*5910*/  MOV R83, R224 ;  /* 0x000000e000537202 */ /* 0x000fe20000000f00 */
[----:B--2---:R-:W-:-:S06]  /*5920*/  FFMA.FTZ R4, R177, c[0x0][0x2d0], -R13 ;  /* 0x0000b400b1047a23 */ /* 0x004fcc000001080d */
[----:B------:R2:W4:Y:S01]  /*5930*/  MUFU.EX2 R61, R4 ;  /* 0x00000004003d7308 */ /* 0x0005220000000800 */
[----:B---3--:R-:W-:Y:S02]  /*5940*/  FFMA.FTZ R8, R169, c[0x0][0x2d0], -R0 ;  /* 0x0000b400a9087a23 */ /* 0x008fe40000010800 */
[----:B------:R-:W-:Y:S01]  /*5950*/  IMAD.MOV.U32 R169, RZ, RZ, R98 ;  /* 0x000000ffffa97224 */ /* 0x000fe200078e0062 */
[----:B------:R-:W-:-:S04]  /*5960*/  MOV R98, R90 ;  /* 0x0000005a00627202 */ /* 0x000fc80000000f00 */
[----:B------:R3:W1:Y:S01]  /*5970*/  MUFU.EX2 R65, R8 ;  /* 0x0000000800417308 */ /* 0x0006620000000800 */
[----:B------:R-:W-:Y:S02]  /*5980*/  IMAD.MOV.U32 R90, RZ, RZ, R91 ;  /* 0x000000ffff5a7224 */ /* 0x000fe400078e005b */
[----:B------:R-:W-:Y:S01]  /*5990*/  IMAD.MOV.U32 R91, RZ, RZ, R86 ;  /* 0x000000ffff5b7224 */ /* 0x000fe200078e0056 */
[----:B------:R-:W-:Y:S01]  /*59a0*/  MOV R86, R77 ;  /* 0x0000004d00567202 */ /* 0x000fe20000000f00 */
[----:B------:R-:W-:Y:S02]  /*59b0*/  IMAD.MOV.U32 R77, RZ, RZ, R135 ;  /* 0x000000ffff4d7224 */ /* 0x000fe400078e0087 */
[----:B------:R1:W5:Y:S01]  /*59c0*/  LDL.LU R135, [R1+0x94] ;  /* 0x0000940001877983 */ /* 0x0003620000300800 */
[----:B--2---:R-:W-:Y:S01]  /*59d0*/  FFMA.FTZ R4, R182, c[0x0][0x2d0], -R12 ;  /* 0x0000b400b6047a23 */ /* 0x004fe2000001080c */
[----:B----4-:R-:W-:-:S03]  /*59e0*/  F2FP.BF16.PACK_AB R6, R61, R60 ;  /* 0x0000003c3d06723e */ /* 0x010fc600000010ff */
[----:B------:R2:W-:Y:S01]  /*59f0*/  MUFU.EX2 R56, R4 ;  /* 0x0000000400387308 */ /* 0x0005e20000000800 */
[----:B---3--:R-:W-:Y:S01]  /*5a00*/  FFMA.FTZ R8, R167, c[0x0][0x2d0], -R0 ;  /* 0x0000b400a7087a23 */ /* 0x008fe20000010800 */
[----:B-1----:R-:W-:-:S06]  /*5a10*/  F2FP.BF16.PACK_AB R9, R65, R64 ;  /* 0x000000404109723e */ /* 0x002fcc00000010ff */
[----:B------:R1:W-:Y:S01]  /*5a20*/  MUFU.EX2 R132, R8 ;  /* 0x0000000800847308 */ /* 0x0003e20000000800 */
[----:B--2---:R-:W-:-:S07]  /*5a30*/  FFMA.FTZ R4, R181, c[0x0][0x2d0], -R12 ;  /* 0x0000b400b5047a23 */ /* 0x004fce000001080c */
[----:B------:R2:W3:Y:S01]  /*5a40*/  MUFU.EX2 R57, R4 ;  /* 0x0000000400397308 */ /* 0x0004e20000000800 */
[----:B-1----:R-:W-:-:S07]  /*5a50*/  FFMA.FTZ R8, R165, c[0x0][0x2d0], -R0 ;  /* 0x0000b400a5087a23 */ /* 0x002fce0000010800 */
[----:B------:R1:W4:Y:S01]  /*5a60*/  MUFU.EX2 R133, R8 ;  /* 0x0000000800857308 */ /* 0x0003220000000800 */
[----:B--2---:R-:W-:Y:S01]  /*5a70*/  FFMA.FTZ R4, R180, c[0x0][0x2d0], -R12 ;  /* 0x0000b400b4047a23 */ /* 0x004fe2000001080c */
[----:B---3--:R-:W-:-:S06]  /*5a80*/  F2FP.BF16.PACK_AB R5, R57, R56 ;  /* 0x000000383905723e */ /* 0x008fcc00000010ff */
[----:B------:R2:W-:Y:S01]  /*5a90*/  MUFU.EX2 R58, R4 ;  /* 0x00000004003a7308 */ /* 0x0005e20000000800 */
[----:B-1----:R-:W-:Y:S01]  /*5aa0*/  FFMA.FTZ R8, R178, c[0x0][0x2d0], -R13 ;  /* 0x0000b400b2087a23 */ /* 0x002fe2000001080d */
[----:B----4-:R-:W-:-:S06]  /*5ab0*/  F2FP.BF16.PACK_AB R11, R133, R132 ;  /* 0x00000084850b723e */ /* 0x010fcc00000010ff */
[----:B------:R1:W-:Y:S01]  /*5ac0*/  MUFU.EX2 R62, R8 ;  /* 0x00000008003e7308 */ /* 0x0003e20000000800 */
[----:B--2---:R-:W-:-:S07]  /*5ad0*/  FFMA.FTZ R4, R179, c[0x0][0x2d0], -R12 ;  /* 0x0000b400b3047a23 */ /* 0x004fce000001080c */
[----:B------:R-:W2:Y:S01]  /*5ae0*/  MUFU.EX2 R59, R4 ;  /* 0x00000004003b7308 */ /* 0x000ea20000000800 */
[----:B-1----:R-:W-:Y:S02]  /*5af0*/  FFMA.FTZ R8, R171, c[0x0][0x2d0], -R13 ;  /* 0x0000b400ab087a23 */ /* 0x002fe4000001080d */
[----:B------:R-:W-:Y:S02]  /*5b00*/  IMAD.MOV.U32 R171, RZ, RZ, R94 ;  /* 0x000000ffffab7224 */ /* 0x000fe400078e005e */
[----:B------:R-:W-:-:S03]  /*5b10*/  IMAD.MOV.U32 R94, RZ, RZ, R82 ;  /* 0x000000ffff5e7224 */ /* 0x000fc600078e0052 */
[----:B------:R1:W3:Y:S01]  /*5b20*/  MUFU.EX2 R63, R8 ;  /* 0x00000008003f7308 */ /* 0x0002e20000000800 */
[----:B------:R-:W-:Y:S01]  /*5b30*/  IMAD.MOV.U32 R82, RZ, RZ, R101 ;  /* 0x000000ffff527224 */ /* 0x000fe200078e0065 */
[----:B------:R-:W-:Y:S01]  /*5b40*/  MOV R101, R96 ;  /* 0x0000006000657202 */ /* 0x000fe20000000f00 */
[----:B------:R-:W-:Y:S02]  /*5b50*/  IMAD.MOV.U32 R96, RZ, RZ, R243 ;  /* 0x000000ffff607224 */ /* 0x000fe400078e00f3 */
[----:B------:R-:W4:Y:S01]  /*5b60*/  LDL.LU R243, [R1+0x90] ;  /* 0x0000900001f37983 */ /* 0x000f220000300800 */
[----:B--2---:R-:W-:-:S03]  /*5b70*/  F2FP.BF16.PACK_AB R7, R59, R58 ;  /* 0x0000003a3b07723e */ /* 0x004fc600000010ff */
[----:B------:R-:W2:Y:S04]  /*5b80*/  LDL.LU R84, [R1+0x4] ;  /* 0x0000040001547983 */ /* 0x000ea80000300800 */
[----:B------:R-:W2:Y:S01]  /*5b90*/  LDL.LU R85, [R1] ;  /* 0x0000000001557983 */ /* 0x000ea20000300800 */
[----:B-1----:R-:W-:-:S03]  /*5ba0*/  F2FP.BF16.PACK_AB R8, R138, R134 ;  /* 0x000000868a08723e */ /* 0x002fc600000010ff */
[----:B------:R-:W2:Y:S01]  /*5bb0*/  LDL.LU R224, [R1+0x8c] ;  /* 0x00008c0001e07983 */ /* 0x000ea20000300800 */
[----:B---3--:R-:W-:-:S03]  /*5bc0*/  F2FP.BF16.PACK_AB R4, R63, R62 ;  /* 0x0000003e3f04723e */ /* 0x008fc600000010ff */
[-C--:B------:R-:W-:Y:S08]  /*5bd0*/  HMMA.16816.F32.BF16 R144, R8, R16.reuse, R144 ;  /* 0x000000100890723c */ /* 0x080ff00000041890 */
        /* <DEDUP_REMOVED lines=13> */
[----:B------:R-:W3:Y:S07]  /*5cb0*/  LDSM.16.MT88.4 R20, [R226+0x3100] ;  /* 0x00310000e214783b */ /* 0x000eee0000004200 */
[-C--:B-1----:R-:W-:Y:S08]  /*5cc0*/  HMMA.16816.F32.BF16 R108, R8, R16.reuse, R108 ;  /* 0x00000010086c723c */ /* 0x082ff0000004186c */
[C---:B------:R-:W-:Y:S08]  /*5cd0*/  HMMA.16816.F32.BF16 R196, R4.reuse, R16, R168 ;  /* 0x0000001004c4723c */ /* 0x040ff000000418a8 */
[-C--:B------:R-:W-:Y:S08]  /*5ce0*/  HMMA.16816.F32.BF16 R200, R4, R18.reuse, R200 ;  /* 0x0000001204c8723c */ /* 0x080ff000000418c8 */
[----:B------:R-:W-:Y:S01]  /*5cf0*/  HMMA.16816.F32.BF16 R248, R8, R18, R28 ;  /* 0x0000001208f8723c */ /* 0x000fe2000004181c */
[----:B------:R-:W1:Y:S01]  /*5d00*/  LDSM.16.MT88.4 R16, [R228+0x3100] ;  /* 0x00310000e410783b */ /* 0x000e620000004200 */
[----:B------:R-:W-:Y:S01]  /*5d10*/  IMAD.MOV.U32 R55, RZ, RZ, R98 ;  /* 0x000000ffff377224 */ /* 0x000fe200078e0062 */
[----:B------:R-:W-:Y:S01]  /*5d20*/  MOV R102, R94 ;  /* 0x0000005e00667202 */ /* 0x000fe20000000f00 */
[----:B------:R-:W-:Y:S01]  /*5d30*/  IMAD.MOV.U32 R107, RZ, RZ, R99 ;  /* 0x000000ffff6b7224 */ /* 0x000fe200078e0063 */
[----:B------:R-:W1:Y:S01]  /*5d40*/  LDSM.16.MT88.4 R28, [R227+0x3100] ;  /* 0x00310000e31c783b */ /* 0x000e620000004200 */
[----:B------:R-:W-:Y:S01]  /*5d50*/  IMAD.MOV.U32 R98, RZ, RZ, R86 ;  /* 0x000000ffff627224 */ /* 0x000fe200078e0056 */
[----:B------:R-:W-:Y:S01]  /*5d60*/  MOV R86, R76 ;  /* 0x0000004c00567202 */ /* 0x000fe20000000f00 */
        /* <DEDUP_REMOVED lines=10> */
[----:B------:R-:W-:-:S02]  /*5e10*/  IMAD.MOV.U32 R169, RZ, RZ, R98 ;  /* 0x000000ffffa97224 */ /* 0x000fc400078e0062 */
[----:B------:R-:W-:Y:S02]  /*5e20*/  IMAD.MOV.U32 R78, RZ, RZ, R95 ;  /* 0x000000ffff4e7224 */ /* 0x000fe400078e005f */
[----:B------:R-:W-:Y:S02]  /*5e30*/  IMAD.MOV.U32 R130, RZ, RZ, R109 ;  /* 0x000000ffff827224 */ /* 0x000fe400078e006d */
[----:B------:R-:W-:Y:S01]  /*5e40*/  IMAD.MOV.U32 R129, RZ, RZ, R110 ;  /* 0x000000ffff817224 */ /* 0x000fe200078e006e */
[C---:B---3--:R-:W-:Y:S01]  /*5e50*/  HMMA.16816.F32.BF16 R52, R4.reuse, R24, R52 ;  /* 0x000000180434723c */ /* 0x048fe20000041834 */
[----:B------:R-:W-:Y:S01]  /*5e60*/  IMAD.MOV.U32 R102, RZ, RZ, R83 ;  /* 0x000000ffff667224 */ /* 0x000fe200078e0053 */
[----:B------:R-:W-:Y:S01]  /*5e70*/  MOV R83, R240 ;  /* 0x000000f000537202 */ /* 0x000fe20000000f00 */
[----:B------:R-:W-:Y:S01]  /*5e80*/  IMAD.MOV.U32 R170, RZ, RZ, R99 ;  /* 0x000000ffffaa7224 */ /* 0x000fe200078e0063 */
[----:B------:R-:W-:Y:S01]  /*5e90*/  MOV R99, R97 ;  /* 0x0000006100637202 */ /* 0x000fe20000000f00 */
[----:B------:R-:W-:Y:S01]  /*5ea0*/  IMAD.MOV.U32 R95, RZ, RZ, R241 ;  /* 0x000000ffff5f7224 */ /* 0x000fe200078e00f1 */
[----:B------:R-:W-:Y:S01]  /*5eb0*/  MOV R168, R94 ;  /* 0x0000005e00a87202 */ /* 0x000fe20000000f00 */
[----:B------:R-:W-:Y:S01]  /*5ec0*/  IMAD.MOV.U32 R76, RZ, RZ, R239 ;  /* 0x000000ffff4c7224 */ /* 0x000fe200078e00ef */
[----:B------:R-:W-:Y:S01]  /*5ed0*/  HMMA.16816.F32.BF16 R88, R4, R20, R88 ;  /* 0x000000140458723c */ /* 0x000fe20000041858 */
[----:B------:R-:W-:Y:S01]  /*5ee0*/  IMAD.MOV.U32 R94, RZ, RZ, R93 ;  /* 0x000000ffff5e7224 */ /* 0x000fe200078e005d */
[----:B------:R3:W5:Y:S01]  /*5ef0*/  LDL.LU R244, [R1+0x88] ;  /* 0x0000880001f47983 */ /* 0x0007620000300800 */
        /* <DEDUP_REMOVED lines=24> */
[----:B------:R-:W-:Y:S02]  /*6080*/  IMAD.MOV.U32 R87, RZ, RZ, R82 ;  /* 0x000000ffff577224 */ /* 0x000fe400078e0052 */
[----:B------:R-:W-:Y:S01]  /*6090*/  IMAD.MOV.U32 R154, RZ, RZ, R94 ;  /* 0x000000ffff9a7224 */ /* 0x000fe200078e005e */
[C---:B-1----:R-:W-:Y:S08]  /*60a0*/  HMMA.16816.F32.BF16 R104, R4.reuse, R16, R104 ;  /* 0x000000100468723c */ /* 0x042ff00000041868 */
[----:B------:R-:W-:Y:S08]  /*60b0*/  HMMA.16816.F32.BF16 R192, R4, R28, R192 ;  /* 0x0000001c04c0723c */ /* 0x000ff000000418c0 */
[----:B------:R-:W-:Y:S01]  /*60c0*/  HMMA.16816.F32.BF16 R48, R8, R18, R48 ;  /* 0x000000120830723c */ /* 0x000fe20000041830 */
[----:B------:R-:W-:-:S02]  /*60d0*/  IMAD.MOV.U32 R15, RZ, RZ, R232 ;  /* 0x000000ffff0f7224 */ /* 0x000fc400078e00e8 */
[----:B----4-:R-:W-:-:S05]  /*60e0*/  IMAD.MOV.U32 R77, RZ, RZ, R243 ;  /* 0x000000ffff4d7224 */ /* 0x010fca00078e00f3 */
[----:B------:R-:W-:Y:S01]  /*60f0*/  HMMA.16816.F32.BF16 R44, R8, R30, R44 ;  /* 0x0000001e082c723c */ /* 0x000fe2000004182c */
[----:B------:R-:W-:Y:S01]  /*6100*/  MOV R96, R242 ;  /* 0x000000f200607202 */ /* 0x000fe20000000f00 */
[----:B------:R3:W5:Y:S01]  /*6110*/  LDL.LU R243, [R1+0x84] ;  /* 0x0000840001f37983 */ /* 0x0007620000300800 */
[----:B------:R-:W-:Y:S02]  /*6120*/  IMAD.MOV.U32 R98, RZ, RZ, R77 ;  /* 0x000000ffff627224 */ /* 0x000fe400078e004d */
        /* <DEDUP_REMOVED lines=9> */
[----:B------:R3:W5:Y:S01]  /*61c0*/  LDL.LU R242, [R1+0x80] ;  /* 0x0000800001f27983 */ /* 0x0007620000300800 */
[----:B------:R-:W-:-:S02]  /*61d0*/  IMAD.MOV.U32 R168, RZ, RZ, R77 ;  /* 0x000000ffffa87224 */ /* 0x000fc400078e004d */
[----:B------:R-:W-:Y:S01]  /*61e0*/  IMAD.MOV.U32 R155, RZ, RZ, R99 ;  /* 0x000000ffff9b7224 */ /* 0x000fe200078e0063 */
[C---:B------:R-:W-:Y:S01]  /*61f0*/  HMMA.16816.F32.BF16 R76, R4.reuse, R26, R220 ;  /* 0x0000001a044c723c */ /* 0x040fe200000418dc */
[----:B------:R-:W-:Y:S01]  /*6200*/  MOV R99, R93 ;  /* 0x0000005d00637202 */ /* 0x000fe20000000f00 */
[----:B------:R-:W-:Y:S01]  /*6210*/  IMAD.MOV.U32 R96, RZ, RZ, R238 ;  /* 0x000000ffff607224 */ /* 0x000fe200078e00ee */
[----:B------:R3:W5:Y:S04]  /*6220*/  LDL.LU R241, [R1+0x7c] ;  /* 0x00007c0001f17983 */ /* 0x0007680000300800 */
[----:B------:R-:W-:Y:S01]  /*6230*/  IMAD.MOV.U32 R223, RZ, RZ, R92 ;  /* 0x000000ffffdf7224 */ /* 0x000fe200078e005c */
[----:B------:R3:W5:Y:S01]  /*6240*/  LDL.LU R240, [R1+0x78] ;  /* 0x0000780001f07983 */ /* 0x0007620000300800 */
[C---:B------:R-:W-:Y:S03]  /*6250*/  HMMA.16816.F32.BF16 R92, R4.reuse, R22, R216 ;  /* 0x00000016045c723c */ /* 0x040fe600000418d8 */
[----:B------:R3:W5:Y:S04]  /*6260*/  LDL.LU R239, [R1+0x74] ;  /* 0x0000740001ef7983 */ /* 0x0007680000300800 */
[----:B------:R-:W-:Y:S01]  /*6270*/  IMAD.MOV.U32 R219, RZ, RZ, R111 ;  /* 0x000000ffffdb7224 */ /* 0x000fe200078e006f */
[----:B------:R3:W5:Y:S01]  /*6280*/  LDL.LU R238, [R1+0x70] ;  /* 0x0000700001ee7983 */ /* 0x0007620000300800 */
[C---:B------:R-:W-:Y:S03]  /*6290*/  HMMA.16816.F32.BF16 R108, R4.reuse, R18, R212 ;  /* 0x00000012046c723c */ /* 0x040fe600000418d4 */
[----:B------:R3:W5:Y:S04]  /*62a0*/  LDL.LU R237, [R1+0x6c] ;  /* 0x00006c0001ed7983 */ /* 0x0007680000300800 */
[----:B------:R-:W-:Y:S01]  /*62b0*/  MOV R212, R86 ;  /* 0x0000005600d47202 */ /* 0x000fe20000000f00 */
[----:B------:R-:W-:Y:S01]  /*62c0*/  IMAD.MOV.U32 R213, RZ, RZ, R87 ;  /* 0x000000ffffd57224 */ /* 0x000fe200078e0057 */
[----:B--2---:R-:W-:Y:S01]  /*62d0*/  MOV R214, R84 ;  /* 0x0000005400d67202 */ /* 0x004fe20000000f00 */
[----:B------:R-:W-:Y:S01]  /*62e0*/  IMAD.MOV.U32 R215, RZ, RZ, R85 ;  /* 0x000000ffffd77224 */ /* 0x000fe200078e0055 */
[----:B------:R3:W5:Y:S01]  /*62f0*/  LDL.LU R236, [R1+0x68] ;  /* 0x0000680001ec7983 */ /* 0x0007620000300800 */
[----:B------:R-:W-:Y:S03]  /*6300*/  HMMA.16816.F32.BF16 R84, R4, R30, R208 ;  /* 0x0000001e0454723c */ /* 0x000fe600000418d0 */
[----:B------:R3:W5:Y:S04]  /*6310*/  LDL.LU R235, [R1+0x64] ;  /* 0x0000640001eb7983 */ /* 0x0007680000300800 */
[----:B------:R-:W-:Y:S01]  /*6320*/  MOV R211, R223 ;  /* 0x000000df00d37202 */ /* 0x000fe20000000f00 */
[----:B------:R-:W-:Y:S01]  /*6330*/  FFMA.FTZ R4, R205, c[0x0][0x2d0], -R3 ;  /* 0x0000b400cd047a23 */ /* 0x000fe20000010803 */
[C---:B------:R-:W-:Y:S01]  /*6340*/  HMMA.16816.F32.BF16 R220, R8.reuse, R24, R124 ;  /* 0x0000001808dc723c */ /* 0x040fe2000004187c */
[----:B------:R-:W-:Y:S01]  /*6350*/  IMAD.MOV.U32 R6, RZ, RZ, R212 ;  /* 0x000000ffff067224 */ /* 0x000fe200078e00d4 */
[----:B------:R-:W-:Y:S01]  /*6360*/  MOV R7, R213 ;  /* 0x000000d500077202 */ /* 0x000fe20000000f00 */
[----:B------:R-:W-:Y:S01]  /*6370*/  IMAD.MOV.U32 R5, RZ, RZ, R100 ;  /* 0x000000ffff057224 */ /* 0x000fe200078e0064 */
[----:B------:R3:W5:Y:S03]  /*6380*/  LDL.LU R234, [R1+0x60] ;  /* 0x0000600001ea7983 */ /* 0x0007660000300800 */
[----:B------:R-:W-:Y:S01]  /*6390*/  IMAD.MOV.U32 R124, RZ, RZ, R219 ;  /* 0x000000ffff7c7224 */ /* 0x000fe200078e00db */
[----:B------:R-:W-:Y:S01]  /*63a0*/  MOV R127, R67 ;  /* 0x00000043007f7202 */ /* 0x000fe20000000f00 */
[C---:B------:R-:W-:Y:S01]  /*63b0*/  HMMA.16816.F32.BF16 R216, R8.reuse, R26, R72 ;  /* 0x0000001a08d8723c */ /* 0x040fe20000041848 */
[----:B------:R-:W-:Y:S01]  /*63c0*/  IMAD.MOV.U32 R125, RZ, RZ, R66 ;  /* 0x000000ffff7d7224 */ /* 0x000fe200078e0042 */
[----:B------:R3:W5:Y:S05]  /*63d0*/  LDL.LU R233, [R1+0x5c] ;  /* 0x00005c0001e97983 */ /* 0x00076a0000300800 */
[----:B------:R-:W-:Y:S01]  /*63e0*/  MOV R75, R211 ;  /* 0x000000d3004b7202 */ /* 0x000fe20000000f00 */
[----:B------:R-:W-:Y:S01]  /*63f0*/  IMAD.MOV.U32 R73, RZ, RZ, R214 ;  /* 0x000000ffff497224 */ /* 0x000fe200078e00d6 */
[----:B------:R-:W-:Y:S01]  /*6400*/  HMMA.16816.F32.BF16 R208, R8, R22, R68 ;  /* 0x0000001608d0723c */ /* 0x000fe20000041844 */
[----:B------:R1:W-:Y:S01]  /*6410*/  MUFU.EX2 R23, R4 ;  /* 0x0000000400177308 */ /* 0x0003e20000000800 */
[----:B------:R-:W-:Y:S01]  /*6420*/  MOV R74, R215 ;  /* 0x000000d7004a7202 */ /* 0x000fe20000000f00 */
[----:B------:R-:W-:Y:S01]  /*6430*/  IMAD.MOV.U32 R126, RZ, RZ, R102 ;  /* 0x000000ffff7e7224 */ /* 0x000fe200078e0066 */
[----:B------:R-:W-:Y:S01]  /*6440*/  MOV R67, R103 ;  /* 0x0000006700437202 */ /* 0x000fe20000000f00 */
[----:B------:R3:W5:Y:S01]  /*6450*/  LDL.LU R232, [R1+0x58] ;  /* 0x0000580001e87983 */ /* 0x0007620000300800 */
[----:B-1----:R-:W-:-:S02]  /*6460*/  FFMA.FTZ R4, R204, c[0x0][0x2d0], -R3 ;  /* 0x0000b400cc047a23 */ /* 0x002fc40000010803 */
[----:B------:R-:W-:Y:S01]  /*6470*/  HMMA.16816.F32.BF16 R212, R8, R20, R116 ;  /* 0x0000001408d4723c */ /* 0x000fe20000041874 */
[----:B------:R-:W-:Y:S01]  /*6480*/  IMAD.MOV.U32 R27, RZ, RZ, R74 ;  /* 0x000000ffff1b7224 */ /* 0x000fe200078e004a */
[----:B------:R-:W-:Y:S01]  /*6490*/  MOV R66, R101 ;  /* 0x0000006500427202 */ /* 0x000fe20000000f00 */
[----:B------:R1:W2:Y:S01]  /*64a0*/  MUFU.EX2 R24, R4 ;  /* 0x0000000400187308 */ /* 0x0002a20000000800 */
[----:B------:R-:W-:Y:S01]  /*64b0*/  MOV R72, R75 ;  /* 0x0000004b00487202 */ /* 0x000fe20000000f00 */
[----:B------:R-:W-:Y:S01]  /*64c0*/  IMAD.MOV.U32 R70, RZ, RZ, R5 ;  /* 0x000000ffff467224 */ /* 0x000fe200078e0005 */
[----:B------:R-:W-:Y:S01]  /*64d0*/  MOV R71, R154 ;  /* 0x0000009a00477202 */ /* 0x000fe20000000f00 */
[----:B------:R3:W5:Y:S01]  /*64e0*/  LDL.LU R231, [R1+0x54] ;  /* 0x0000540001e77983 */ /* 0x0007620000300800 */
[--C-:B-1----:R-:W-:Y:S02]  /*64f0*/  FFMA.FTZ R4, R191, c[0x0][0x2d0], -R3.reuse ;  /* 0x0000b400bf047a23 */ /* 0x102fe40000010803 */
[----:B------:R-:W-:-:S04]  /*6500*/  FFMA.FTZ R3, R190, c[0x0][0x2d0], -R3 ;  /* 0x0000b400be037a23 */ /* 0x000fc80000010803 */
[----:B------:R1:W-:Y:S02]  /*6510*/  MUFU.EX2 R25, R3 ;  /* 0x0000000300197308 */ /* 0x0003e40000000800 */
[----:B-1----:R-:W-:-:S06]  /*6520*/  FFMA.FTZ R3, R187, c[0x0][0x2d0], -R0 ;  /* 0x0000b400bb037a23 */ /* 0x002fcc0000010800 */
[----:B------:R1:W-:Y:S01]  /*6530*/  MUFU.EX2 R20, R3 ;  /* 0x0000000300147308 */ /* 0x0003e20000000800 */
[----:B------:R-:W-:Y:S01]  /*6540*/  HMMA.16816.F32.BF16 R100, R8, R16, R120 ;  /* 0x000000100864723c */ /* 0x000fe20000041878 */
[----:B-1----:R-:W-:-:S06]  /*6550*/  FFMA.FTZ R3, R186, c[0x0][0x2d0], -R0 ;  /* 0x0000b400ba037a23 */ /* 0x002fcc0000010800 */
[----:B------:R1:W4:Y:S02]  /*6560*/  MUFU.EX2 R21, R3 ;  /* 0x0000000300157308 */ /* 0x0003240000000800 */
[--C-:B-1----:R-:W-:Y:S02]  /*6570*/  FFMA.FTZ R3, R185, c[0x0][0x2d0], -R0.reuse ;  /* 0x0000b400b9037a23 */ /* 0x102fe40000010800 */
[----:B------:R-:W-:Y:S01]  /*6580*/  FFMA.FTZ R0, R184, c[0x0][0x2d0], -R0 ;  /* 0x0000b400b8007a23 */ /* 0x000fe20000010800 */
[----:B------:R-:W-:Y:S01]  /*6590*/  MOV R74, R230 ;  /* 0x000000e6004a7202 */ /* 0x000fe20000000f00 */
[----:B------:R-:W-:Y:S01]  /*65a0*/  IMAD.MOV.U32 R75, RZ, RZ, R229 ;  /* 0x000000ffff4b7224 */ /* 0x000fe200078e00e5 */
[----:B------:R-:W-:Y:S01]  /*65b0*/  MOV R5, R152 ;  /* 0x0000009800057202 */ /* 0x000fe20000000f00 */
[----:B------:R1:W-:Y:S01]  /*65c0*/  MUFU.EX2 R19, R0 ;  /* 0x0000000000137308 */ /* 0x0003e20000000800 */
[----:B------:R-:W-:Y:S07]  /*65d0*/  LDSM.16.MT88.4 R184, [R228+0x1900] ;  /* 0x00190000e4b8783b */ /* 0x000fee0000004200 */
[----:B------:R-:W2:Y:S01]  /*65e0*/  MUFU.EX2 R26, R4 ;  /* 0x00000004001a7308 */ /* 0x000ea20000000800 */
[----:B------:R-:W-:Y:S01]  /*65f0*/  IMAD.MOV.U32 R68, RZ, RZ, R71 ;  /* 0x000000ffff447224 */ /* 0x000fe200078e0047 */
[----:B------:R3:W5:Y:S01]  /*6600*/  LDL.LU R230, [R1+0x50] ;  /* 0x0000500001e67983 */ /* 0x0007620000300800 */
[----:B------:R-:W-:-:S03]  /*6610*/  IMAD.MOV.U32 R190, RZ, RZ, R99 ;  /* 0x000000ffffbe7224 */ /* 0x000fc600078e0063 */
[----:B------:R3:W5:Y:S01]  /*6620*/  LDL.LU R229, [R1+0x4c] ;  /* 0x00004c0001e57983 */ /* 0x0007620000300800 */
[--C-:B-1----:R-:W-:Y:S02]  /*6630*/  FFMA.FTZ R0, R73, c[0x0][0x2d0], -R13.reuse ;  /* 0x0000b40049007a23 */ /* 0x102fe4000001080d */
[----:B------:R-:W-:Y:S01]  /*6640*/  IMAD.MOV.U32 R73, RZ, RZ, R124 ;  /* 0x000000ffff497224 */ /* 0x000fe200078e007c */
[----:B------:R-:W-:Y:S01]  /*6650*/  MOV R124, R224 ;  /* 0x000000e0007c7202 */ /* 0x000fe20000000f00 */
[----:B------:R1:W-:Y:S08]  /*6660*/  MUFU.EX2 R16, R0 ;  /* 0x0000000000107308 */ /* 0x0003f00000000800 */
[----:B------:R-:W2:Y:S01]  /*6670*/  MUFU.EX2 R22, R3 ;  /* 0x0000000300167308 */ /* 0x000ea20000000800 */
[----:B------:R-:W-:Y:S01]  /*6680*/  HMMA.16816.F32.BF16 R116, R8, R28, R72 ;  /* 0x0000001c0874723c */ /* 0x000fe20000041848 */
[----:B------:R-:W-:Y:S01]  /*6690*/  IMAD.MOV.U32 R30, RZ, RZ, R190 ;  /* 0x000000ffff1e7224 */ /* 0x000fe200078e00be */
[----:B------:R3:W5:Y:S01]  /*66a0*/  LDL.LU R224, [R1+0x48] ;  /* 0x0000480001e07983 */ /* 0x0007620000300800 */
[----:B-1----:R-:W-:-:S04]  /*66b0*/  FFMA.FTZ R0, R27, c[0x0][0x2d0], -R13 ;  /* 0x0000b4001b007a23 */ /* 0x002fc8000001080d */
[----:B------:R1:W1:Y:S01]  /*66c0*/  MUFU.EX2 R17, R0 ;  /* 0x0000000000117308 */ /* 0x0002620000000800 */
[----:B------:R-:W-:Y:S02]  /*66d0*/  IMAD.MOV.U32 R75, RZ, RZ, R153 ;  /* 0x000000ffff4b7224 */ /* 0x000fe400078e0099 */
[----:B------:R-:W-:Y:S01]  /*66e0*/  IMAD.MOV.U32 R72, RZ, RZ, R155 ;  /* 0x000000ffff487224 */ /* 0x000fe200078e009b */
[----:B------:R-:W-:Y:S01]  /*66f0*/  MOV R73, R171 ;  /* 0x000000ab00497202 */ /* 0x000fe20000000f00 */
[----:B------:R-:W2:Y:S01]  /*6700*/  LDSM.16.MT88.4 R152, [R225+0x1900] ;  /* 0x00190000e198783b */ /* 0x000ea20000004200 */
[----:B------:R-:W-:Y:S02]  /*6710*/  IMAD.MOV.U32 R74, RZ, RZ, R169 ;  /* 0x000000ffff4a7224 */ /* 0x000fe400078e00a9 */
[----:B-1----:R-:W-:-:S04]  /*6720*/  FFMA.FTZ R0, R124, c[0x0][0x2d0], -R13 ;  /* 0x0000b4007c007a23 */ /* 0x002fc8000001080d */
[----:B------:R1:W-:Y:S01]  /*6730*/  MUFU.EX2 R18, R0 ;  /* 0x0000000000127308 */ /* 0x0003e20000000800 */
[----:B------:R-:W-:Y:S01]  /*6740*/  MOV R124, R170 ;  /* 0x000000aa007c7202 */ /* 0x000fe20000000f00 */
[----:B-1----:R-:W-:Y:S02]  /*6750*/  FFMA.FTZ R0, R125, c[0x0][0x2d0], -R13 ;  /* 0x0000b4007d007a23 */ /* 0x002fe4000001080d */
[----:B------:R-:W-:Y:S01]  /*6760*/  IMAD.MOV.U32 R125, RZ, RZ, R98 ;  /* 0x000000ffff7d7224 */ /* 0x000fe200078e0062 */
[----:B------:R-:W-:-:S03]  /*6770*/  MOV R98, R15 ;  /* 0x0000000f00627202 */ /* 0x000fc60000000f00 */
[----:B------:R1:W-:Y:S01]  /*6780*/  MUFU.EX2 R15, R0 ;  /* 0x00000000000f7308 */ /* 0x0003e20000000800 */
[--C-:B------:R-:W-:Y:S02]  /*6790*/  FFMA.FTZ R3, R206, c[0x0][0x2d0], -R12.reuse ;  /* 0x0000b400ce037a23 */ /* 0x100fe4000001080c */
[----:B-1----:R-:W-:Y:S02]  /*67a0*/  FFMA.FTZ R0, R168, c[0x0][0x2d0], -R12 ;  /* 0x0000b400a8007a23 */ /* 0x002fe4000001080c */
[----:B------:R-:W1:Y:S03]  /*67b0*/  LDSM.16.MT88.4 R168, [R226+0x1900] ;  /* 0x00190000e2a8783b */ /* 0x000e660000004200 */
[----:B------:R2:W-:Y:S01]  /*67c0*/  MUFU.EX2 R27, R0 ;  /* 0x00000000001b7308 */ /* 0x0005e20000000800 */
[----:B------:R-:W-:Y:S02]  /*67d0*/  FADD.FTZ R9, R189, R14 ;  /* 0x0000000ebd097221 */ /* 0x000fe40000010000 */
[----:B--2---:R-:W-:-:S05]  /*67e0*/  FFMA.FTZ R0, R207, c[0x0][0x2d0], -R12 ;  /* 0x0000b400cf007a23 */ /* 0x004fca000001080c */
[----:B------:R2:W1:Y:S01]  /*67f0*/  MUFU.EX2 R13, R0 ;  /* 0x00000000000d7308 */ /* 0x0004620000000800 */
[----:B------:R-:W-:Y:S01]  /*6800*/  MOV R205, R72 ;  /* 0x0000004800cd7202 */ /* 0x000fe20000000f00 */
[----:B------:R-:W-:Y:S01]  /*6810*/  IMAD.MOV.U32 R69, RZ, RZ, R73 ;  /* 0x000000ffff457224 */ /* 0x000fe200078e0049 */
[----:B------:R-:W-:Y:S01]  /*6820*/  MOV R72, R125 ;  /* 0x0000007d00487202 */ /* 0x000fe20000000f00 */
[----:B--2---:R-:W-:-:S04]  /*6830*/  FFMA.FTZ R0, R70, c[0x0][0x2d0], -R12 ;  /* 0x0000b40046007a23 */ /* 0x004fc8000001080c */
[----:B------:R-:W-:Y:S08]  /*6840*/  MUFU.EX2 R12, R3 ;  /* 0x00000003000c7308 */ /* 0x000ff00000000800 */
[----:B------:R-:W2:Y:S01]  /*6850*/  MUFU.EX2 R14, R0 ;  /* 0x00000000000e7308 */ /* 0x000ea20000000800 */
        /* <DEDUP_REMOVED lines=9> */
[----:B------:R-:W-:Y:S01]  /*68f0*/  FADD.FTZ R11, R68, R205 ;  /* 0x000000cd440b7221 */ /* 0x000fe20000010000 */
        /* <DEDUP_REMOVED lines=8> */
[----:B------:R-:W-:Y:S01]  /*6980*/  F2FP.BF16.PACK_AB R128, R24, R23 ;  /* 0x000000171880723e */ /* 0x000fe200000010ff */
[----:B------:R-:W-:Y:S01]  /*6990*/  IMAD.MOV.U32 R73, RZ, RZ, R125 ;  /* 0x000000ffff497224 */ /* 0x000fe200078e007d */
[----:B----4-:R-:W-:Y:S01]  /*69a0*/  F2FP.BF16.PACK_AB R129, R21, R20 ;  /* 0x000000141581723e */ /* 0x010fe200000010ff */
[----:B------:R-:W-:Y:S01]  /*69b0*/  IMAD.MOV.U32 R75, RZ, RZ, R127 ;  /* 0x000000ffff4b7224 */ /* 0x000fe200078e007f */
[----:B------:R-:W-:-:S02]  /*69c0*/  F2FP.BF16.PACK_AB R130, R25, R26 ;  /* 0x0000001a1982723e */ /* 0x000fc400000010ff */
[----:B------:R-:W-:Y:S02]  /*69d0*/  F2FP.BF16.PACK_AB R131, R19, R22 ;  /* 0x000000161383723e */ /* 0x000fe400000010ff */
[----:B------:R-:W-:Y:S02]  /*69e0*/  F2FP.BF16.PACK_AB R124, R17, R16 ;  /* 0x00000010117c723e */ /* 0x000fe400000010ff */
[----:B-1----:R-:W-:Y:S02]  /*69f0*/  F2FP.BF16.PACK_AB R125, R13, R27 ;  /* 0x0000001b0d7d723e */ /* 0x002fe400000010ff */
[----:B------:R-:W-:Y:S02]  /*6a00*/  F2FP.BF16.PACK_AB R126, R15, R18 ;  /* 0x000000120f7e723e */ /* 0x000fe400000010ff */
[----:B--2---:R-:W-:Y:S01]  /*6a10*/  F2FP.BF16.PACK_AB R127, R14, R12 ;  /* 0x0000000c0e7f723e */ /* 0x004fe200000010ff */
[----:B------:R-:W-:Y:S01]  /*6a20*/  HMMA.16816.F32.BF16 R144, R128, R152, R144 ;  /* 0x000000988090723c */ /* 0x000fe20000041890 */
[----:B------:R-:W-:-:S02]  /*6a30*/  IMAD.MOV.U32 R0, RZ, RZ, R81 ;  /* 0x000000ffff007224 */ /* 0x000fc400078e0051 */
[----:B------:R-:W-:-:S05]  /*6a40*/  IMAD.MOV.U32 R10, RZ, RZ, R5 ;  /* 0x000000ffff0a7224 */ /* 0x000fca00078e0005 */
[C---:B------:R-:W-:Y:S08]  /*6a50*/  HMMA.16816.F32.BF16 R140, R124.reuse, R152, R140 ;  /* 0x000000987c8c723c */ /* 0x040ff0000004188c */
[-C--:B------:R-:W-:Y:S08]  /*6a60*/  HMMA.16816.F32.BF16 R148, R124, R154.reuse, R148 ;  /* 0x0000009a7c94723c */ /* 0x080ff00000041894 */
[C---:B------:R-:W-:Y:S07]  /*6a70*/  HMMA.16816.F32.BF16 R152, R128.reuse, R154, R40 ;  /* 0x0000009a8098723c */ /* 0x040fee0000041828 */
[----:B------:R-:W-:Y:S01]  /*6a80*/  MOV R43, R191 ;  /* 0x000000bf002b7202 */ /* 0x000fe20000000f00 */
[----:B------:R-:W-:Y:S01]  /*6a90*/  HMMA.16816.F32.BF16 R172, R128, R184, R172 ;  /* 0x000000b880ac723c */ /* 0x000fe200000418ac */
[----:B------:R-:W-:Y:S01]  /*6aa0*/  IMAD.MOV.U32 R40, RZ, RZ, R68 ;  /* 0x000000ffff287224 */ /* 0x000fe200078e0044 */
[----:B------:R-:W-:Y:S01]  /*6ab0*/  MOV R191, R82 ;  /* 0x0000005200bf7202 */ /* 0x000fe20000000f00 */
[----:B------:R-:W-:-:S05]  /*6ac0*/  IMAD.MOV.U32 R68, RZ, RZ, R83 ;  /* 0x000000ffff447224 */ /* 0x000fca00078e0053 */
[C---:B------:R-:W-:Y:S08]  /*6ad0*/  HMMA.16816.F32.BF16 R176, R124.reuse, R184, R176 ;  /* 0x000000b87cb0723c */ /* 0x040ff000000418b0 */
[----:B------:R-:W-:Y:S08]  /*6ae0*/  HMMA.16816.F32.BF16 R180, R124, R186, R180 ;  /* 0x000000ba7cb4723c */ /* 0x000ff000000418b4 */
[-C--:B------:R-:W-:Y:S08]  /*6af0*/  HMMA.16816.F32.BF16 R156, R128, R168.reuse, R156 ;  /* 0x000000a8809c723c */ /* 0x080ff0000004189c */
[C---:B------:R-:W-:Y:S08]  /*6b00*/  HMMA.16816.F32.BF16 R160, R124.reuse, R168, R160 ;  /* 0x000000a87ca0723c */ /* 0x040ff000000418a0 */
[----:B------:R-:W-:Y:S08]  /*6b10*/  HMMA.16816.F32.BF16 R164, R124, R170, R164 ;  /* 0x000000aa7ca4723c */ /* 0x000ff000000418a4 */
[C---:B------:R-:W-:Y:S07]  /*6b20*/  HMMA.16816.F32.BF16 R184, R128.reuse, R186, R32 ;  /* 0x000000ba80b8723c */ /* 0x040fee0000041820 */
[----:B------:R-:W-:Y:S01]  /*6b30*/  MOV R35, R80 ;  /* 0x0000005000237202 */ /* 0x000fe20000000f00 */
[----:B------:R-:W-:Y:S01]  /*6b40*/  HMMA.16816.F32.BF16 R168, R128, R170, R36 ;  /* 0x000000aa80a8723c */ /* 0x000fe20000041824 */
[----:B------:R-:W1:Y:S06]  /*6b50*/  LDSM.16.MT88.4 R80, [R225+0x3900] ;  /* 0x00390000e150783b */ /* 0x000e6c0000004200 */
[----:B------:R-:W-:Y:S01]  /*6b60*/  MOV R37, R71 ;  /* 0x0000004700257202 */ /* 0x000fe20000000f00 */
[----:B------:R-:W-:Y:S01]  /*6b70*/  IMAD.MOV.U32 R71, RZ, RZ, R7 ;  /* 0x000000ffff477224 */ /* 0x000fe200078e0007 */
[----:B------:R-:W-:-:S02]  /*6b80*/  MOV R36, R6 ;  /* 0x0000000600247202 */ /* 0x000fc40000000f00 */
[----:B------:R-:W2:Y:S01]  /*6b90*/  LDSM.16.MT88.4 R4, [R227+0x3900] ;  /* 0x00390000e304783b */ /* 0x000ea20000004200 */
[----:B------:R-:W-:Y:S01]  /*6ba0*/  MOV R3, R114 ;  /* 0x0000007200037202 */ /* 0x000fe20000000f00 */
[----:B------:R-:W-:Y:S02]  /*6bb0*/  IMAD.MOV.U32 R34, RZ, RZ, R115 ;  /* 0x000000ffff227224 */ /* 0x000fe400078e0073 */
[----:B------:R-:W-:Y:S02]  /*6bc0*/  FADD.FTZ R0, R0, R9 ;  /* 0x0000000900007221 */ /* 0x000fe40000010000 */
[----:B------:R-:W-:Y:S01]  /*6bd0*/  FADD.FTZ R3, R3, R34 ;  /* 0x0000002203037221 */ /* 0x000fe20000010000 */
[----:B------:R-:W-:Y:S01]  /*6be0*/  MOV R121, R73 ;  /* 0x0000004900797202 */ /* 0x000fe20000000f00 */
[----:B------:R-:W-:Y:S01]  /*6bf0*/  FADD.FTZ R8, R113, R112 ;  /* 0x0000007071087221 */ /* 0x000fe20000010000 */
[----:B------:R-:W-:Y:S01]  /*6c00*/  MOV R123, R75 ;  /* 0x0000004b007b7202 */ /* 0x000fe20000000f00 */
[----:B------:R-:W-:Y:S01]  /*6c10*/  IMAD.MOV.U32 R120, RZ, RZ, R72 ;  /* 0x000000ffff787224 */ /* 0x000fe200078e0048 */
[----:B------:R-:W-:Y:S01]  /*6c20*/  MOV R41, R205 ;  /* 0x000000cd00297202 */ /* 0x000fe20000000f00 */
[----:B------:R-:W-:-:S02]  /*6c30*/  IMAD.MOV.U32 R122, RZ, RZ, R74 ;  /* 0x000000ffff7a7224 */ /* 0x000fc400078e004a */
[----:B------:R-:W-:Y:S01]  /*6c40*/  IMAD.MOV.U32 R29, RZ, RZ, R67 ;  /* 0x000000ffff1d7224 */ /* 0x000fe200078e0043 */
[----:B------:R-:W-:Y:S01]  /*6c50*/  MOV R39, R69 ;  /* 0x0000004500277202 */ /* 0x000fe20000000f00 */
[----:B------:R-:W-:Y:S01]  /*6c60*/  FADD.FTZ R10, R10, R3 ;  /* 0x000000030a0a7221 */ /* 0x000fe20000010000 */
[----:B------:R-:W-:Y:S01]  /*6c70*/  LDSM.16.MT88.4 R112, [R228+0x3900] ;  /* 0x00390000e470783b */ /* 0x000fe20000004200 */
[----:B------:R-:W-:Y:S02]  /*6c80*/  FADD.FTZ R9, R37, R0 ;  /* 0x0000000025097221 */ /* 0x000fe40000010000 */
[----:B------:R-:W-:Y:S02]  /*6c90*/  IMAD.MOV.U32 R38, RZ, RZ, R70 ;  /* 0x000000ffff267224 */ /* 0x000fe400078e0046 */
[----:B------:R-:W-:Y:S01]  /*6ca0*/  FADD.FTZ R8, R35, R8 ;  /* 0x0000000823087221 */ /* 0x000fe20000010000 */
[----:B------:R-:W-:Y:S01]  /*6cb0*/  MOV R189, R29 ;  /* 0x0000001d00bd7202 */ /* 0x000fe20000000f00 */
[----:B------:R-:W-:-:S02]  /*6cc0*/  FADD.FTZ R11, R36, R11 ;  /* 0x0000000b240b7221 */ /* 0x000fc40000010000 */
[----:B------:R-:W-:Y:S02]  /*6cd0*/  FADD.FTZ R0, R40, R10 ;  /* 0x0000000a28007221 */ /* 0x000fe40000010000 */
[----:B------:R-:W-:Y:S01]  /*6ce0*/  FADD.FTZ R9, R41, R9 ;  /* 0x0000000929097221 */ /* 0x000fe20000010000 */
[----:B-1----:R-:W-:Y:S01]  /*6cf0*/  HMMA.16816.F32.BF16 R72, R124, R80, R52 ;  /* 0x000000507c48723c */ /* 0x002fe20000041834 */
[----:B------:R-:W-:Y:S01]  /*6d00*/  MOV R70, R66 ;  /* 0x0000004200467202 */ /* 0x000fe20000000f00 */
[----:B------:R-:W-:Y:S01]  /*6d10*/  IMAD.MOV.U32 R42, RZ, RZ, R204 ;  /* 0x000000ffff2a7224 */ /* 0x000fe200078e00cc */
[----:B------:R-:W-:Y:S01]  /*6d20*/  MOV R67, R98 ;  /* 0x0000006200437202 */ /* 0x000fe20000000f00 */
[----:B------:R-:W-:-:S03]  /*6d30*/  IMAD.MOV.U32 R69, RZ, RZ, R97 ;  /* 0x000000ffff457224 */ /* 0x000fc600078e0061 */
[----:B------:R-:W-:Y:S01]  /*6d40*/  MOV R52, R120 ;  /* 0x0000007800347202 */ /* 0x000fe20000000f00 */
[----:B------:R-:W-:Y:S01]  /*6d50*/  IMAD.MOV.U32 R53, RZ, RZ, R121 ;  /* 0x000000ffff357224 */ /* 0x000fe200078e0079 */
[----:B------:R-:W-:Y:S01]  /*6d60*/  MOV R54, R122 ;  /* 0x0000007a00367202 */ /* 0x000fe20000000f00 */
[----:B------:R-:W-:Y:S01]  /*6d70*/  IMAD.MOV.U32 R55, RZ, RZ, R123 ;  /* 0x000000ffff377224 */ /* 0x000fe200078e007b */
[-C--:B--2---:R-:W-:Y:S01]  /*6d80*/  HMMA.16816.F32.BF16 R116, R128, R4.reuse, R116 ;  /* 0x000000048074723c */ /* 0x084fe20000041874 */
[----:B------:R-:W-:Y:S01]  /*6d90*/  MOV R66, R96 ;  /* 0x0000006000427202 */ /* 0x000fe20000000f00 */
[----:B------:R-:W-:Y:S01]  /*6da0*/  FADD.FTZ R3, R39, R11 ;  /* 0x0000000b27037221 */ /* 0x000fe20000010000 */
[----:B------:R-:W1:Y:S01]  /*6db0*/  LDSM.16.MT88.4 R204, [R227+0x1900] ;  /* 0x00190000e3cc783b */ /* 0x000e620000004200 */
[----:B------:R-:W-:Y:S01]  /*6dc0*/  IMAD.MOV.U32 R28, RZ, RZ, R68 ;  /* 0x000000ffff1c7224 */ /* 0x000fe200078e0044 */
[----:B------:R-:W-:Y:S02]  /*6dd0*/  MOV R31, R191 ;  /* 0x000000bf001f7202 */ /* 0x000fe40000000f00 */
[----:B------:R-:W2:Y:S01]  /*6de0*/  LDSM.16.MT88.4 R96, [R226+0x3900] ;  /* 0x00390000e260783b */ /* 0x000ea20000004200 */
[----:B------:R-:W-:Y:S01]  /*6df0*/  HMMA.16816.F32.BF16 R120, R124, R4, R192 ;  /* 0x000000047c78723c */ /* 0x000fe200000418c0 */
[----:B------:R-:W-:-:S06]  /*6e00*/  MOV R191, R71 ;  /* 0x0000004700bf7202 */ /* 0x000fcc0000000f00 */
[----:B------:R-:W-:Y:S02]  /*6e10*/  FADD.FTZ R4, R38, R8 ;  /* 0x0000000826047221 */ /* 0x000fe40000010000 */
[----:B------:R-:W-:Y:S02]  /*6e20*/  FADD.FTZ R5, R43, R0 ;  /* 0x000000002b057221 */ /* 0x000fe40000010000 */
[----:B------:R-:W-:Y:S02]  /*6e30*/  FADD.FTZ R0, R189, R9 ;  /* 0x00000009bd007221 */ /* 0x000fe40000010000 */
[----:B------:R-:W-:Y:S02]  /*6e40*/  FADD.FTZ R8, R252, R4 ;  /* 0x00000004fc087221 */ /* 0x000fe40000010000 */
[----:B------:R-:W-:Y:S02]  /*6e50*/  FADD.FTZ R4, R42, R3 ;  /* 0x000000032a047221 */ /* 0x000fe40000010000 */
[----:B------:R-:W-:Y:S01]  /*6e60*/  FADD.FTZ R0, R28, R0 ;  /* 0x000000001c007221 */ /* 0x000fe20000010000 */
[----:B------:R-:W-:Y:S01]  /*6e70*/  MOV R29, R69 ;  /* 0x00000045001d7202 */ /* 0x000fe20000000f00 */
[----:B------:R-:W-:-:S02]  /*6e80*/  FADD.FTZ R3, R245, R8 ;  /* 0x00000008f5037221 */ /* 0x000fc40000010000 */
[----:B------:R-:W-:Y:S02]  /*6e90*/  IMAD.MOV.U32 R190, RZ, RZ, R70 ;  /* 0x000000ffffbe7224 */ /* 0x000fe400078e0046 */
[----:B------:R-:W-:Y:S02]  /*6ea0*/  FADD.FTZ R5, R31, R5 ;  /* 0x000000051f057221 */ /* 0x000fe40000010000 */
[----:B------:R-:W-:Y:S02]  /*6eb0*/  FADD.FTZ R4, R30, R4 ;  /* 0x000000041e047221 */ /* 0x000fe40000010000 */
[----:B------:R-:W-:Y:S02]  /*6ec0*/  FADD.FTZ R0, R191, R0 ;  /* 0x00000000bf007221 */ /* 0x000fe40000010000 */
[----:B------:R-:W-:Y:S02]  /*6ed0*/  FADD.FTZ R3, R247, R3 ;  /* 0x00000003f7037221 */ /* 0x000fe40000010000 */
[----:B------:R-:W-:-:S02]  /*6ee0*/  FADD.FTZ R5, R190, R5 ;  /* 0x00000005be057221 */ /* 0x000fc40000010000 */
[----:B------:R-:W-:Y:S02]  /*6ef0*/  FADD.FTZ R4, R29, R4 ;  /* 0x000000041d047221 */ /* 0x000fe40000010000 */
        /* <DEDUP_REMOVED lines=26> */
[----:B------:R-:W-:Y:S01]  /*70a0*/  FADD.FTZ R5, R13, R5 ;  /* 0x000000050d057221 */ /* 0x000fe20000010000 */
[----:B-1----:R-:W-:Y:S01]  /*70b0*/  HMMA.16816.F32.BF16 R196, R124, R204, R196 ;  /* 0x000000cc7cc4723c */ /* 0x002fe200000418c4 */
[----:B------:R-:W-:Y:S02]  /*70c0*/  FADD.FTZ R4, R17, R4 ;  /* 0x0000000411047221 */ /* 0x000fe40000010000 */
[----:B------:R-:W-:-:S02]  /*70d0*/  FADD.FTZ R0, R25, R0 ;  /* 0x0000000019007221 */ /* 0x000fc40000010000 */
[----:B------:R-:W-:-:S03]  /*70e0*/  FADD.FTZ R3, R22, R3 ;  /* 0x0000000316037221 */ /* 0x000fc60000010000 */
[----:B------:R-:W-:Y:S01]  /*70f0*/  HMMA.16816.F32.BF16 R200, R124, R206, R200 ;  /* 0x000000ce7cc8723c */ /* 0x000fe200000418c8 */
[----:B------:R-:W-:Y:S02]  /*7100*/  FADD.FTZ R5, R12, R5 ;  /* 0x000000050c057221 */ /* 0x000fe40000010000 */
[----:B------:R-:W-:-:S05]  /*7110*/  FADD.FTZ R4, R18, R4 ;  /* 0x0000000412047221 */ /* 0x000fca0000010000 */
[C---:B------:R-:W-:Y:S01]  /*7120*/  HMMA.16816.F32.BF16 R76, R124.reuse, R82, R76 ;  /* 0x000000527c4c723c */ /* 0x040fe2000004184c */
[----:B------:R1:W-:Y:S07]  /*7130*/  STL [R1+0x8], R0 ;  /* 0x0000080001007387 */ /* 0x0003ee0000100800 */
[C---:B--2---:R-:W-:Y:S08]  /*7140*/  HMMA.16816.F32.BF16 R88, R124.reuse, R96, R88 ;  /* 0x000000607c58723c */ /* 0x044ff00000041858 */
[C---:B------:R-:W-:Y:S08]  /*7150*/  HMMA.16816.F32.BF16 R92, R124.reuse, R98, R92 ;  /* 0x000000627c5c723c */ /* 0x040ff0000004185c */
[----:B------:R-:W-:Y:S01]  /*7160*/  HMMA.16816.F32.BF16 R104, R124, R112, R104 ;  /* 0x000000707c68723c */ /* 0x000fe20000041868 */
[----:B-1----:R-:W-:-:S07]  /*7170*/  FADD.FTZ R0, R14, R5 ;  /* 0x000000050e007221 */ /* 0x002fce0000010000 */
        /* <DEDUP_REMOVED lines=10> */
[----:B------:R-:W-:Y:S07]  /*7220*/  HMMA.16816.F32.BF16 R128, R128, R6, R44 ;  /* 0x000000068080723c */ /* 0x000fee000004182c */
[----:B------:R-:W-:-:S02]  /*7230*/  FADD.FTZ R6, R19, R3 ;  /* 0x0000000313067221 */ /* 0x000fc40000010000 */
[----:B------:R-:W-:-:S03]  /*7240*/  FADD.FTZ R3, R15, R4 ;  /* 0x000000040f037221 */ /* 0x000fc60000010000 */
[----:B------:R3:W-:Y:S04]  /*7250*/  STL [R1+0xc], R6 ;  /* 0x00000c0601007387 */ /* 0x0007e80000100800 */
[----:B------:R3:W-:Y:S04]  /*7260*/  STL [R1+0x10], R0 ;  /* 0x0000100001007387 */ /* 0x0007e80000100800 */
[----:B------:R3:W-:Y:S01]  /*7270*/  STL [R1+0x14], R3 ;  /* 0x0000140301007387 */ /* 0x0007e20000100800 */
[----:B------:R-:W-:Y:S05]  /*7280*/  @!P1 BRA `(.L_x_689) ;  /* 0x00004cf000009947 */ /* 0x000fea0003800000 */
[----:B------:R-:W2:Y:S04]  /*7290*/  LDL.64 R30, [R1+0x30] ;  /* 0x00003000011e7983 */ /* 0x000ea80000100a00 */
[----:B------:R-:W4:Y:S04]  /*72a0*/  LDL.64 R28, [R1+0x38] ;  /* 0x00003800011c7983 */ /* 0x000f280000100a00 */
[----:B---3--:R-:W3:Y:S04]  /*72b0*/  LDL R191, [R1+0x40] ;  /* 0x0000400001bf7983 */ /* 0x008ee80000100800 */
[----:B------:R-:W3:Y:S01]  /*72c0*/  LDL.64 R66, [R1+0x28] ;  /* 0x0000280001427983 */ /* 0x000ee20000100a00 */
[----:B------:R-:W-:Y:S01]  /*72d0*/  MOV R138, R2 ;  /* 0x00000002008a7202 */ /* 0x000fe20000000f00 */
[----:B------:R-:W-:Y:S01]  /*72e0*/  IMAD.MOV.U32 R132, RZ, RZ, R136 ;  /* 0x000000ffff847224 */ /* 0x000fe200078e0088 */
[----:B------:R-:W-:Y:S01]  /*72f0*/  ULEA.HI.SX32 UR21, UR18, 0xfffffffe, 0x1a ;  /* 0xfffffffe12157891 */ /* 0x000fe2000f8fd23f */
[----:B------:R-:W-:Y:S01]  /*7300*/  IMAD.MOV.U32 R3, RZ, RZ, R137 ;  /* 0x000000ffff037224 */ /* 0x000fe200078e0089 */
[----:B------:R-:W-:Y:S01]  /*7310*/  ULDC.64 UR6, c[0x0][0x208] ;  /* 0x0000820000067ab9 */ /* 0x000fe20000000a00 */
[----:B-----5:R-:W-:Y:S01]  /*7320*/  IMAD.MOV.U32 R133, RZ, RZ, R135 ;  /* 0x000000ffff857224 */ /* 0x020fe200078e0087 */
[----:B------:R-:W-:Y:S01]  /*7330*/  ULDC.64 UR4, c[0x0][0x1e0] ;  /* 0x0000780000047ab9 */ /* 0x000fe20000000a00 */
[----:B--2---:R-:W-:-:S02]  /*7340*/  IADD3 R4, P2, R30, 0x40, RZ ;  /* 0x000000401e047810 */ /* 0x004fc40007f5e0ff */
[----:B----4-:R-:W-:-:S03]  /*7350*/  IADD3 R0, P1, R28, 0x40, RZ ;  /* 0x000000401c007810 */ /* 0x010fc60007f3e0ff */
[----:B------:R-:W-:Y:S01]  /*7360*/  STL [R1+0x24], R4 ;  /* 0x0000240401007387 */ /* 0x000fe20000100800 */
[----:B---3--:R-:W-:-:S03]  /*7370*/  IADD3.X R2, RZ, R191, RZ, P2, !PT ;  /* 0x000000bfff027210 */ /* 0x008fc600017fe4ff */
[----:B------:R1:W-:Y:S04]  /*7380*/  STL [R1+0x1c], R0 ;  /* 0x00001c0001007387 */ /* 0x0003e80000100800 */
[----:B------:R2:W-:Y:S01]  /*7390*/  STL [R1+0x20], R2 ;  /* 0x0000200201007387 */ /* 0x0005e20000100800 */
[----:B-1----:R-:W-:-:S05]  /*73a0*/  IMAD.X R0, RZ, RZ, R67, P1 ;  /* 0x000000ffff007224 */ /* 0x002fca00008e0643 */
[----:B------:R2:W-:Y:S02]  /*73b0*/  STL [R1+0x18], R0 ;  /* 0x0000180001007387 */ /* 0x0005e40000100800 */
.L_x_690:
[----:B------:R-:W3:Y:S01]  /*73c0*/  LDL.64 R134, [R1+0x30] ;  /* 0x0000300001867983 */ /* 0x000ee20000100a00 */
[----:B------:R-:W-:Y:S04]  /*73d0*/  DEPBAR.LE SB0, 0x0 ;  /* 0x000080000000791a */ /* 0x000fe80000000000 */
[----:B------:R-:W-:Y:S01]  /*73e0*/  USHF.R.S32.HI UR15, URZ, 0x1f, UR21 ;  /* 0x0000001f3f0f7899 */ /* 0x000fe20008011415 */
[----:B--2---:R-:W2:Y:S01]  /*73f0*/  LDL R2, [R1+0x40] ;  /* 0x0000400001027983 */ /* 0x004ea20000100800 */
[----:B------:R-:W-:Y:S02]  /*7400*/  UIMAD.WIDE.U32 UR22, UR21, UR6, URZ ;  /* 0x00000006151672a5 */ /* 0x000fe4000f8e003f */
[----:B------:R-:W-:Y:S01]  /*7410*/  UIMAD UR15, UR15, UR6, URZ ;  /* 0x000000060f0f72a4 */ /* 0x000fe2000f8e023f */
[----:B------:R-:W4:Y:S01]  /*7420*/  LDL R136, [R1+0x24] ;  /* 0x0000240001887983 */ /* 0x000f220000100800 */
[----:B------:R-:W-:Y:S02]  /*7430*/  USHF.L.U32 UR18, UR22, 0x6, URZ ;  /* 0x0000000616127899 */ /* 0x000fe4000800063f */
[----:B------:R-:W-:Y:S01]  /*7440*/  UIMAD UR15, UR21, UR7, UR15 ;  /* 0x00000007150f72a4 */ /* 0x000fe2000f8e020f */
[----:B------:R-:W4:Y:S01]  /*7450*/  LDL R139, [R1+0x20] ;  /* 0x00002000018b7983 */ /* 0x000f220000100800 */
[----:B------:R-:W-:Y:S02]  /*7460*/  UISETP.GT.AND UP1, UPT, UR21, URZ, UPT ;  /* 0x0000003f1500728c */ /* 0x000fe4000bf24270 */
[----:B------:R-:W-:Y:S01]  /*7470*/  UIADD3 UR15, UR23, UR15, URZ ;  /* 0x0000000f170f7290 */ /* 0x000fe2000fffe03f */
[----:B------:R-:W-:Y:S01]  /*7480*/  BAR.SYNC.DEFER_BLOCKING 0x0 ;  /* 0x0000000000007b1d */ /* 0x000fe20000010000 */
[----:B------:R-:W-:Y:S02]  /*7490*/  UIADD3 UR21, UR21, -0x1, URZ ;  /* 0xffffffff15157890 */ /* 0x000fe4000fffe03f */
[----:B------:R-:W-:Y:S05]  /*74a0*/  USHF.L.U64.HI UR15, UR22, 0x6, UR15 ;  /* 0x00000006160f7899 */ /* 0x000fea000801020f */
[----:B------:R-:W-:Y:S01]  /*74b0*/  STL [R1+0x70], R129 ;  /* 0x0000708101007387 */ /* 0x000fe20000100800 */
[----:B------:R-:W-:Y:S02]  /*74c0*/  @UP1 UIMAD.WIDE.U32 UR22, UR21, UR4, URZ ;  /* 0x00000004151612a5 */ /* 0x000fe4000f8e003f */
[----:B------:R-:W-:Y:S01]  /*74d0*/  @UP1 USHF.L.U32 UR19, UR4, 0x5, URZ ;  /* 0x0000000504131899 */ /* 0x000fe2000800063f */
[----:B------:R-:W-:Y:S01]  /*74e0*/  STL [R1+0x6c], R130 ;  /* 0x00006c8201007387 */ /* 0x000fe20000100800 */
[----:B------:R-:W-:Y:S03]  /*74f0*/  @UP1 USHF.L.U64.HI UR20, UR4, 0x5, UR5 ;  /* 0x0000000504141899 */ /* 0x000fe60008010205 */
[----:B------:R-:W-:Y:S04]  /*7500*/  STL [R1+0x68], R131 ;  /* 0x0000688301007387 */ /* 0x000fe80000100800 */
[----:B-----5:R-:W-:Y:S04]  /*7510*/  STL [R1+0x48], R235 ;  /* 0x000048eb01007387 */ /* 0x020fe80000100800 */
[----:B------:R-:W-:Y:S08]  /*7520*/  LDSM.16.M88.4 R64, [R231+0x8100] ;  /* 0x00810000e740783b */ /* 0x000ff00000000200 */
[----:B------:R-:W1:Y:S08]  /*7530*/  LDSM.16.M88.4 R16, [R224+0x4100] ;  /* 0x00410000e010783b */ /* 0x000e700000000200 */
[----:B------:R-:W1:Y:S08]  /*7540*/  LDSM.16.M88.4 R60, [R231+0xa100] ;  /* 0x00a10000e73c783b */ /* 0x000e700000000200 */
[----:B------:R-:W1:Y:S08]  /*7550*/  LDSM.16.M88.4 R32, [R224+0x4900] ;  /* 0x00490000e020783b */ /* 0x000e700000000200 */
[----:B------:R-:W1:Y:S08]  /*7560*/  LDSM.16.M88.4 R48, [R224+0x5100] ;  /* 0x00510000e030783b */ /* 0x000e700000000200 */
[----:B------:R-:W1:Y:S02]  /*7570*/  LDSM.16.M88.4 R188, [R224+0x5900] ;  /* 0x00590000e0bc783b */ /* 0x000e640000000200 */
[-C--:B-1----:R-:W-:Y:S06]  /*7580*/  HMMA.16816.F32.BF16 R4, R64, R16.reuse, RZ ;  /* 0x000000104004723c */ /* 0x082fec00000418ff */
[----:B------:R-:W-:Y:S02]  /*7590*/  LDSM.16.M88.4 R208, [R233+0x8100] ;  /* 0x00810000e9d0783b */ /* 0x000fe40000000200 */
[C---:B------:R-:W-:Y:S06]  /*75a0*/  HMMA.16816.F32.BF16 R8, R60.reuse, R16, RZ ;  /* 0x000000103c08723c */ /* 0x040fec00000418ff */
[----:B------:R-:W1:Y:S02]  /*75b0*/  LDSM.16.M88.4 R212, [R235] ;  /* 0x00000000ebd4783b */ /* 0x000e640000000200 */
[-C--:B------:R-:W-:Y:S06]  /*75c0*/  HMMA.16816.F32.BF16 R12, R60, R18.reuse, RZ ;  /* 0x000000123c0c723c */ /* 0x080fec00000418ff */
[----:B------:R-:W1:Y:S02]  /*75d0*/  LDSM.16.M88.4 R216, [R233+0xa100] ;  /* 0x00a10000e9d8783b */ /* 0x000e640000000200 */
[C---:B------:R-:W-:Y:S06]  /*75e0*/  HMMA.16816.F32.BF16 R16, R64.reuse, R18, RZ ;  /* 0x000000124010723c */ /* 0x040fec00000418ff */
        /* <DEDUP_REMOVED lines=8> */
[-C--:B------:R-:W-:Y:S03]  /*7670*/  HMMA.16816.F32.BF16 R28, R60, R34.reuse, RZ ;  /* 0x000000223c1c723c */ /* 0x080fe600000418ff */
[----:B------:R-:W-:Y:S05]  /*7680*/  STL [R1+0x64], R233 ;  /* 0x000064e901007387 */ /* 0x000fea0000100800 */
[C---:B------:R-:W-:Y:S08]  /*7690*/  HMMA.16816.F32.BF16 R32, R64.reuse, R34, RZ ;  /* 0x000000224020723c */ /* 0x040ff000000418ff */
[-C--:B------:R-:W-:Y:S08]  /*76a0*/  HMMA.16816.F32.BF16 R36, R64, R48.reuse, RZ ;  /* 0x000000304024723c */ /* 0x080ff000000418ff */
[C---:B------:R-:W-:Y:S08]  /*76b0*/  HMMA.16816.F32.BF16 R40, R60.reuse, R48, RZ ;  /* 0x000000303c28723c */ /* 0x040ff000000418ff */
[-C--:B------:R-:W-:Y:S08]  /*76c0*/  HMMA.16816.F32.BF16 R44, R60, R50.reuse, RZ ;  /* 0x000000323c2c723c */ /* 0x080ff000000418ff */
[C---:B------:R-:W-:Y:S08]  /*76d0*/  HMMA.16816.F32.BF16 R48, R64.reuse, R50, RZ ;  /* 0x000000324030723c */ /* 0x040ff000000418ff */
[-C--:B------:R-:W-:Y:S08]  /*76e0*/  HMMA.16816.F32.BF16 R52, R64, R188.reuse, RZ ;  /* 0x000000bc4034723c */ /* 0x080ff000000418ff */
[C---:B------:R-:W-:Y:S08]  /*76f0*/  HMMA.16816.F32.BF16 R56, R60.reuse, R188, RZ ;  /* 0x000000bc3c38723c */ /* 0x040ff000000418ff */
[-C--:B------:R-:W-:Y:S08]  /*7700*/  HMMA.16816.F32.BF16 R60, R60, R190.reuse, RZ ;  /* 0x000000be3c3c723c */ /* 0x080ff000000418ff */
[----:B------:R-:W-:Y:S01]  /*7710*/  HMMA.16816.F32.BF16 R64, R64, R190, RZ ;  /* 0x000000be4040723c */ /* 0x000fe200000418ff */
[----:B------:R-:W1:Y:S07]  /*7720*/  LDSM.16.M88.4 R188, [R243] ;  /* 0x00000000f3bc783b */ /* 0x000e6e0000000200 */
[-C--:B-1----:R-:W-:Y:S08]  /*7730*/  HMMA.16816.F32.BF16 R4, R208, R212.reuse, R4 ;  /* 0x000000d4d004723c */ /* 0x082ff00000041804 */
[C---:B------:R-:W-:Y:S08]  /*7740*/  HMMA.16816.F32.BF16 R8, R216.reuse, R212, R8 ;  /* 0x000000d4d808723c */ /* 0x040ff00000041808 */
[-C--:B------:R-:W-:Y:S08]  /*7750*/  HMMA.16816.F32.BF16 R12, R216, R214.reuse, R12 ;  /* 0x000000d6d80c723c */ /* 0x080ff0000004180c */
[C---:B------:R-:W-:Y:S01]  /*7760*/  HMMA.16816.F32.BF16 R16, R208.reuse, R214, R16 ;  /* 0x000000d6d010723c */ /* 0x040fe20000041810 */
[----:B------:R-:W1:Y:S07]  /*7770*/  LDSM.16.M88.4 R212, [R242] ;  /* 0x00000000f2d4783b */ /* 0x000e6e0000000200 */
[-C--:B------:R-:W-:Y:S08]  /*7780*/  HMMA.16816.F32.BF16 R20, R208, R188.reuse, R20 ;  /* 0x000000bcd014723c */ /* 0x080ff00000041814 */
[C---:B------:R-:W-:Y:S08]  /*7790*/  HMMA.16816.F32.BF16 R24, R216.reuse, R188, R24 ;  /* 0x000000bcd818723c */ /* 0x040ff00000041818 */
[-C--:B------:R-:W-:Y:S08]  /*77a0*/  HMMA.16816.F32.BF16 R28, R216, R190.reuse, R28 ;  /* 0x000000bed81c723c */ /* 0x080ff0000004181c */
[C---:B------:R-:W-:Y:S01]  /*77b0*/  HMMA.16816.F32.BF16 R32, R208.reuse, R190, R32 ;  /* 0x000000bed020723c */ /* 0x040fe20000041820 */
[----:B------:R-:W4:Y:S07]  /*77c0*/  LDSM.16.M88.4 R188, [R241] ;  /* 0x00000000f1bc783b */ /* 0x000f2e0000000200 */
[-C--:B-1----:R-:W-:Y:S08]  /*77d0*/  HMMA.16816.F32.BF16 R36, R208, R212.reuse, R36 ;  /* 0x000000d4d024723c */ /* 0x082ff00000041824 */
[C---:B------:R-:W-:Y:S08]  /*77e0*/  HMMA.16816.F32.BF16 R40, R216.reuse, R212, R40 ;  /* 0x000000d4d828723c */ /* 0x040ff00000041828 */
[-C--:B------:R-:W-:Y:S04]  /*77f0*/  HMMA.16816.F32.BF16 R44, R216, R214.reuse, R44 ;  /* 0x000000d6d82c723c */ /* 0x080fe8000004182c */
[----:B---3--:R-:W-:Y:S04]  /*7800*/  IADD3 R0, P2, R134, UR18, RZ ;  /* 0x0000001286007c10 */ /* 0x008fe8000ff5e0ff */
[C---:B------:R-:W-:Y:S04]  /*7810*/  HMMA.16816.F32.BF16 R48, R208.reuse, R214, R48 ;  /* 0x000000d6d030723c */ /* 0x040fe80000041830 */
[----:B------:R-:W-:Y:S02]  /*7820*/  LEA R134, P1, R0, c[0x0][0x1f8], 0x1 ;  /* 0x00007e0000867a11 */ /* 0x000fe400078208ff */
[----:B--2---:R-:W-:Y:S02]  /*7830*/  IADD3.X R2, R2, UR15, RZ, P2, !PT ;  /* 0x0000000f02027c10 */ /* 0x004fe400097fe4ff */
[-C--:B----4-:R-:W-:Y:S04]  /*7840*/  HMMA.16816.F32.BF16 R52, R208, R188.reuse, R52 ;  /* 0x000000bcd034723c */ /* 0x090fe80000041834 */
[----:B------:R-:W-:Y:S02]  /*7850*/  LEA.HI.X R135, R0, c[0x0][0x1fc], R2, 0x1, P1 ;  /* 0x00007f0000877a11 */ /* 0x000fe400008f0c02 */
[----:B------:R-:W-:Y:S01]  /*7860*/  IADD3 R0, P2, R136, UR18, RZ ;  /* 0x0000001288007c10 */ /* 0x000fe2000ff5e0ff */
[----:B------:R-:W-:Y:S01]  /*7870*/  @UP1 USHF.L.U32 UR18, UR22, 0x6, URZ ;  /* 0x0000000616121899 */ /* 0x000fe2000800063f */
[C---:B------:R-:W-:Y:S01]  /*7880*/  HMMA.16816.F32.BF16 R56, R216.reuse, R188, R56 ;  /* 0x000000bcd838723c */ /* 0x040fe20000041838 */
[----:B------:R-:W-:Y:S01]  /*7890*/  @!PT LDS RZ, [RZ] ;  /* 0x00000000fffff984 */ /* 0x000fe20000000800 */
[----:B------:R-:W-:Y:S01]  /*78a0*/  @!PT LDS RZ, [RZ] ;  /* 0x00000000fffff984 */ /* 0x000fe20000000800 */
[----:B------:R-:W-:Y:S01]  /*78b0*/  @!PT LDS RZ, [RZ] ;  /* 0x00000000fffff984 */ /* 0x000fe20000000800 */
[----:B------:R1:W-:Y:S03]  /*78c0*/  LDGSTS.E.BYPASS.LTC128B.128 [R244+0x100], [R134.64], !P3 ;  /* 0x0010000086f47fae */ /* 0x0003e6000d901d50 */
[C---:B------:R-:W-:Y:S02]  /*78d0*/  LEA R136, P1, R0.reuse, c[0x0][0x1f8], 0x1 ;  /* 0x00007e0000887a11 */ /* 0x040fe400078208ff */
[----:B------:R-:W-:Y:S01]  /*78e0*/  IADD3.X R2, R139, UR15, RZ, P2, !PT ;  /* 0x0000000f8b027c10 */ /* 0x000fe200097fe4ff */
[----:B------:R-:W-:Y:S01]  /*78f0*/  @UP1 USHF.R.S32.HI UR15, URZ, 0x1f, UR21 ;  /* 0x0000001f3f0f1899 */ /* 0x000fe20008011415 */
[-C--:B------:R-:W-:Y:S03]  /*7900*/  HMMA.16816.F32.BF16 R60, R216, R190.reuse, R60 ;  /* 0x000000bed83c723c */ /* 0x080fe6000004183c */
[----:B------:R-:W-:Y:S01]  /*7910*/  @UP1 UIMAD UR15, UR15, UR4, URZ ;  /* 0x000000040f0f12a4 */ /* 0x000fe2000f8e023f */
[----:B------:R-:W-:Y:S03]  /*7920*/  LEA.HI.X R137, R0, c[0x0][0x1fc], R2, 0x1, P1 ;  /* 0x00007f0000897a11 */ /* 0x000fe600008f0c02 */
[----:B------:R-:W-:Y:S01]  /*7930*/  @UP1 UIMAD UR15, UR21, UR5, UR15 ;  /* 0x00000005150f12a4 */ /* 0x000fe2000f8e020f */
[----:B------:R-:W-:Y:S01]  /*7940*/  HMMA.16816.F32.BF16 R64, R208, R190, R64 ;  /* 0x000000bed040723c */ /* 0x000fe20000041840 */
[----:B------:R2:W-:Y:S02]  /*7950*/  LDGSTS.E.BYPASS.LTC128B.128 [R244+0x2100], [R136.64], !P0 ;  /* 0x0210000088f47fae */ /* 0x0005e4000c101d50 */
[----:B------:R-:W-:Y:S04]  /*7960*/  @UP1 UIADD3 UR15, UR23, UR15, URZ ;  /* 0x0000000f170f1290 */ /* 0x000fe8000fffe03f */
[----:B------:R-:W-:Y:S01]  /*7970*/  @UP1 USHF.L.U64.HI UR15, UR22, 0x6, UR15 ;  /* 0x00000006160f1899 */ /* 0x000fe2000801020f */
[----:B-1----:R-:W-:Y:S04]  /*7980*/  IADD3 R134, P1, R134, UR9, RZ ;  /* 0x0000000986867c10 */ /* 0x002fe8000ff3e0ff */
[----:B------:R-:W-:Y:S02]  /*7990*/  IADD3.X R135, R135, UR12, RZ, P1, !PT ;  /* 0x0000000c87877c10 */ /* 0x000fe40008ffe4ff */
[C---:B------:R-:W-:Y:S03]  /*79a0*/  IADD3 R212, P4, R134.reuse, UR14, RZ ;  /* 0x0000000e86d47c10 */ /* 0x040fe6000ff9e0ff */
[----:B------:R1:W-:Y:S01]  /*79b0*/  LDGSTS.E.BYPASS.LTC128B.128 [R244+0x900], [R134.64], !P3 ;  /* 0x0090000086f47fae */ /* 0x0003e2000d901d50 */
[C---:B------:R-:W-:Y:S02]  /*79c0*/  IADD3.X R213, R135.reuse, UR13, RZ, P4, !PT ;  /* 0x0000000d87d57c10 */ /* 0x040fe4000a7fe4ff */
[----:B--2---:R-:W-:Y:S05]  /*79d0*/  IADD3 R136, P1, R134, UR9, RZ ;  /* 0x0000000986887c10 */ /* 0x004fea000ff3e0ff */
[----:B------:R1:W-:Y:S01]  /*79e0*/  LDGSTS.E.BYPASS.LTC128B.128 [R244+0x2900], [R134.64+0x80], !P0 ;  /* 0x0290008086f47fae */ /* 0x0003e2000c101d50 */
[----:B------:R-:W-:Y:S02]  /*79f0*/  IADD3.X R137, R135, UR12, RZ, P1, !PT ;  /* 0x0000000c87897c10 */ /* 0x000fe40008ffe4ff */
[C---:B------:R-:W-:Y:S05]  /*7a00*/  IADD3 R188, P2, R136.reuse, UR9, RZ ;  /* 0x0000000988bc7c10 */ /* 0x040fea000ff5e0ff */
[----:B------:R2:W-:Y:S01]  /*7a10*/  LDGSTS.E.BYPASS.LTC128B.128 [R244+0x1100], [R136.64], !P3 ;  /* 0x0110000088f47fae */ /* 0x0005e2000d901d50 */
[C---:B------:R-:W-:Y:S07]  /*7a20*/  IADD3.X R189, R137.reuse, UR12, RZ, P2, !PT ;  /* 0x0000000c89bd7c10 */ /* 0x040fee00097fe4ff */
[----:B------:R3:W-:Y:S08]  /*7a30*/  LDGSTS.E.BYPASS.LTC128B.128 [R244+0x3100], [R212.64], !P0 ;  /* 0x03100000d4f47fae */ /* 0x0007f0000c101d50 */
[----:B------:R4:W-:Y:S01]  /*7a40*/  LDGSTS.E.BYPASS.LTC128B.128 [R244+0x1900], [R188.64], !P3 ;  /* 0x01900000bcf47fae */ /* 0x0009e2000d901d50 */
[----:B-1----:R-:W-:Y:S04]  /*7a50*/  IADD3 R134, P1, R136, UR14, RZ ;  /* 0x0000000e88867c10 */ /* 0x002fe8000ff3e0ff */
[----:B------:R-:W-:Y:S02]  /*7a60*/  IADD3.X R135, R137, UR13, RZ, P1, !PT ;  /* 0x0000000d89877c10 */ /* 0x000fe40008ffe4ff */
[----:B------:R-:W-:Y:S03]  /*7a70*/  PLOP3.LUT P1, PT, PT, PT, UP1, 0x80, 0x0 ;  /* 0x000000000000781c */ /* 0x000fe60003f2f018 */
[----:B------:R1:W-:Y:S08]  /*7a80*/  LDGSTS.E.BYPASS.LTC128B.128 [R244+0x3900], [R134.64], !P0 ;  /* 0x0390000086f47fae */ /* 0x0003f0000c101d50 */
[----:B---3--:R-:W-:Y:S08]  /*7a90*/  LDSM.16.M88.4 R212, [R232+0x8100] ;  /* 0x00810000e8d4783b */ /* 0x008ff00000000200 */
[----:B------:R-:W3:Y:S08]  /*7aa0*/  LDSM.16.M88.4 R216, [R230+0x4100] ;  /* 0x00410000e6d8783b */ /* 0x000ef00000000200 */
[----:B----4-:R-:W4:Y:S08]  /*7ab0*/  LDSM.16.M88.4 R188, [R232+0xa100] ;  /* 0x00a10000e8bc783b */ /* 0x010f300000000200 */
[----:B------:R-:W1:Y:S08]  /*7ac0*/  LDSM.16.M88.4 R208, [R230+0x4900] ;  /* 0x00490000e6d0783b */ /* 0x000e700000000200 */
[----:B------:R-:W0:Y:S01]  /*7ad0*/  LDGDEPBAR ;  /* 0x00000000000079af */ /* 0x000e220000000000 */
[-C--:B---3--:R-:W-:Y:S08]  /*7ae0*/  HMMA.16816.F32.BF16 R4, R212, R216.reuse, R4 ;  /* 0x000000d8d404723c */ /* 0x088ff00000041804 */
[C---:B----4-:R-:W-:Y:S08]  /*7af0*/  HMMA.16816.F32.BF16 R8, R188.reuse, R216, R8 ;  /* 0x000000d8bc08723c */ /* 0x050ff00000041808 */
[-C--:B------:R-:W-:Y:S08]  /*7b00*/  HMMA.16816.F32.BF16 R12, R188, R218.reuse, R12 ;  /* 0x000000dabc0c723c */ /* 0x080ff0000004180c */
[C---:B------:R-:W-:Y:S01]  /*7b10*/  HMMA.16816.F32.BF16 R16, R212.reuse, R218, R16 ;  /* 0x000000dad410723c */ /* 0x040fe20000041810 */
[----:B------:R-:W3:Y:S07]  /*7b20*/  LDSM.16.M88.4 R216, [R230+0x5100] ;  /* 0x00510000e6d8783b */ /* 0x000eee0000000200 */
[-C--:B-1----:R-:W-:Y:S08]  /*7b30*/  HMMA.16816.F32.BF16 R20, R212, R208.reuse, R20 ;  /* 0x000000d0d414723c */ /* 0x082ff00000041814 */
[C---:B------:R-:W-:Y:S08]  /*7b40*/  HMMA.16816.F32.BF16 R24, R188.reuse, R208, R24 ;  /* 0x000000d0bc18723c */ /* 0x040ff00000041818 */
[-C--:B------:R-:W-:Y:S08]  /*7b50*/  HMMA.16816.F32.BF16 R28, R188, R210.reuse, R28 ;  /* 0x000000d2bc1c723c */ /* 0x080ff0000004181c */
[C---:B------:R-:W-:Y:S01]  /*7b60*/  HMMA.16816.F32.BF16 R32, R212.reuse, R210, R32 ;  /* 0x000000d2d420723c */ /* 0x040fe20000041820 */
[----:B------:R-:W1:Y:S07]  /*7b70*/  LDSM.16.M88.4 R208, [R230+0x5900] ;  /* 0x00590000e6d0783b */ /* 0x000e6e0000000200 */
[-C--:B---3--:R-:W-:Y:S08]  /*7b80*/  HMMA.16816.F32.BF16 R36, R212, R216.reuse, R36 ;  /* 0x000000d8d424723c */ /* 0x088ff00000041824 */
[C---:B------:R-:W-:Y:S08]  /*7b90*/  HMMA.16816.F32.BF16 R40, R188.reuse, R216, R40 ;  /* 0x000000d8bc28723c */ /* 0x040ff00000041828 */
[-C--:B------:R-:W-:Y:S08]  /*7ba0*/  HMMA.16816.F32.BF16 R44, R188, R218.reuse, R44 ;  /* 0x000000dabc2c723c */ /* 0x080ff0000004182c */
[C---:B------:R-:W-:Y:S01]  /*7bb0*/  HMMA.16816.F32.BF16 R48, R212.reuse, R218, R48 ;  /* 0x000000dad430723c */ /* 0x040fe20000041830 */
[----:B------:R-:W-:Y:S07]  /*7bc0*/  LDSM.16.M88.4 R216, [R229] ;  /* 0x00000000e5d8783b */ /* 0x000fee0000000200 */
[-C--:B-1----:R-:W-:Y:S08]  /*7bd0*/  HMMA.16816.F32.BF16 R52, R212, R208.reuse, R52 ;  /* 0x000000d0d434723c */ /* 0x082ff00000041834 */
[C---:B------:R-:W-:Y:S08]  /*7be0*/  HMMA.16816.F32.BF16 R56, R188.reuse, R208, R56 ;  /* 0x000000d0bc38723c */ /* 0x040ff00000041838 */
[-C--:B------:R-:W-:Y:S01]  /*7bf0*/  HMMA.16816.F32.BF16 R60, R188, R210.reuse, R60 ;  /* 0x000000d2bc3c723c */ /* 0x080fe2000004183c */
[----:B------:R-:W1:Y:S07]  /*7c00*/  LDSM.16.M88.4 R188, [R234+0x8100] ;  /* 0x00810000eabc783b */ /* 0x000e6e0000000200 */
[----:B------:R-:W-:Y:S01]  /*7c10*/  HMMA.16816.F32.BF16 R64, R212, R210, R64 ;  /* 0x000000d2d440723c */ /* 0x000fe20000041840 */
[----:B------:R-:W3:Y:S08]  /*7c20*/  LDSM.16.M88.4 R208, [R234+0xa100] ;  /* 0x00a10000ead0783b */ /* 0x000ef00000000200 */
[----:B------:R-:W4:Y:S01]  /*7c30*/  LDSM.16.M88.4 R212, [R229+0x800] ;  /* 0x00080000e5d4783b */ /* 0x000f220000000200 */
[-C--:B-1----:R-:W-:Y:S08]  /*7c40*/  HMMA.16816.F32.BF16 R4, R188, R216.reuse, R4 ;  /* 0x000000d8bc04723c */ /* 0x082ff00000041804 */
[C---:B---3--:R-:W-:Y:S08]  /*7c50*/  HMMA.16816.F32.BF16 R8, R208.reuse, R216, R8 ;  /* 0x000000d8d008723c */ /* 0x048ff00000041808 */
[-C--:B------:R-:W-:Y:S08]  /*7c60*/  HMMA.16816.F32.BF16 R12, R208, R218.reuse, R12 ;  /* 0x000000dad00c723c */ /* 0x080ff0000004180c */
[C---:B------:R-:W-:Y:S01]  /*7c70*/  HMMA.16816.F32.BF16 R16, R188.reuse, R218, R16 ;  /* 0x000000dabc10723c */ /* 0x040fe20000041810 */
[----:B------:R-:W1:Y:S07]  /*7c80*/  LDSM.16.M88.4 R216, [R229+0x1000] ;  /* 0x00100000e5d8783b */ /* 0x000e6e0000000200 */
[-C--:B----4-:R-:W-:Y:S08]  /*7c90*/  HMMA.16816.F32.BF16 R20, R188, R212.reuse, R20 ;  /* 0x000000d4bc14723c */ /* 0x090ff00000041814 */
[C---:B------:R-:W-:Y:S08]  /*7ca0*/  HMMA.16816.F32.BF16 R24, R208.reuse, R212, R24 ;  /* 0x000000d4d018723c */ /* 0x040ff00000041818 */
[-C--:B------:R-:W-:Y:S08]  /*7cb0*/  HMMA.16816.F32.BF16 R28, R208, R214.reuse, R28 ;  /* 0x000000d6d01c723c */ /* 0x080ff0000004181c */
[C---:B------:R-:W-:Y:S01]  /*7cc0*/  HMMA.16816.F32.BF16 R32, R188.reuse, R214, R32 ;  /* 0x000000d6bc20723c */ /* 0x040fe20000041820 */
[----:B------:R-:W3:Y:S07]  /*7cd0*/  LDSM.16.M88.4 R212, [R229+0x1800] ;  /* 0x00180000e5d4783b */ /* 0x000eee0000000200 */
[-C--:B-1----:R-:W-:Y:S08]  /*7ce0*/  HMMA.16816.F32.BF16 R36, R188, R216.reuse, R36 ;  /* 0x000000d8bc24723c */ /* 0x082ff00000041824 */
[C---:B------:R-:W-:Y:S08]  /*7cf0*/  HMMA.16816.F32.BF16 R40, R208.reuse, R216, R40 ;  /* 0x000000d8d028723c */ /* 0x040ff00000041828 */
[-C--:B------:R-:W-:Y:S08]  /*7d00*/  HMMA.16816.F32.BF16 R44, R208, R218.reuse, R44 ;  /* 0x000000dad02c723c */ /* 0x080ff0000004182c */
[C---:B------:R-:W-:Y:S01]  /*7d10*/  HMMA.16816.F32.BF16 R48, R188.reuse, R218, R48 ;  /* 0x000000dabc30723c */ /* 0x040fe20000041830 */
[----:B------:R-:W-:Y:S07]  /*7d20*/  LDSM.16.M88.4 R216, [R224+0x6100] ;  /* 0x00610000e0d8783b */ /* 0x000fee0000000200 */
[-C--:B---3--:R-:W-:Y:S08]  /*7d30*/  HMMA.16816.F32.BF16 R52, R188, R212.reuse, R52 ;  /* 0x000000d4bc34723c */ /* 0x088ff00000041834 */
        /* <DEDUP_REMOVED lines=20> */
[----:B------:R-:W-:Y:S07]  /*7e80*/  LDSM.16.M88.4 R216, [R240] ;  /* 0x00000000f0d8783b */ /* 0x000fee0000000200 */
[-C--:B---3--:R-:W-:Y:S08]  /*7e90*/  HMMA.16816.F32.BF16 R52, R208, R212.reuse, R52 ;  /* 0x000000d4d034723c */ /* 0x088ff00000041834 */
[C---:B------:R-:W-:Y:S08]  /*7ea0*/  HMMA.16816.F32.BF16 R56, R188.reuse, R212, R56 ;  /* 0x000000d4bc38723c */ /* 0x040ff00000041838 */
[-C--:B------:R-:W-:Y:S01]  /*7eb0*/  HMMA.16816.F32.BF16 R60, R188, R214.reuse, R60 ;  /* 0x000000d6bc3c723c */ /* 0x080fe2000004183c */
[----:B------:R-:W1:Y:S07]  /*7ec0*/  LDSM.16.M88.4 R188, [R233+0xc100] ;  /* 0x00c10000e9bc783b */ /* 0x000e6e0000000200 */
[----:B------:R-:W-:Y:S01]  /*7ed0*/  HMMA.16816.F32.BF16 R64, R208, R214, R64 ;  /* 0x000000d6d040723c */ /* 0x000fe20000041840 */
[----:B------:R-:W3:Y:S08]  /*7ee0*/  LDSM.16.M88.4 R208, [R233+0xe100] ;  /* 0x00e10000e9d0783b */ /* 0x000ef00000000200 */
[----:B------:R-:W4:Y:S01]  /*7ef0*/  LDSM.16.M88.4 R212, [R239] ;  /* 0x00000000efd4783b */ /* 0x000f220000000200 */
[-C--:B-1----:R-:W-:Y:S08]  /*7f00*/  HMMA.16816.F32.BF16 R4, R188, R216.reuse, R4 ;  /* 0x000000d8bc04723c */ /* 0x082ff00000041804 */
[C---:B---3--:R-:W-:Y:S08]  /*7f10*/  HMMA.16816.F32.BF16 R8, R208.reuse, R216, R8 ;  /* 0x000000d8d008723c */ /* 0x048ff00000041808 */
[-C--:B------:R-:W-:Y:S08]  /*7f20*/  HMMA.16816.F32.BF16 R12, R208, R218.reuse, R12 ;  /* 0x000000dad00c723c */ /* 0x080ff0000004180c */
[C---:B------:R-:W-:Y:S01]  /*7f30*/  HMMA.16816.F32.BF16 R16, R188.reuse, R218, R16 ;  /* 0x000000dabc10723c */ /* 0x040fe20000041810 */
[----:B------:R-:W1:Y:S07]  /*7f40*/  LDSM.16.M88.4 R216, [R238] ;  /* 0x00000000eed8783b */ /* 0x000e6e0000000200 */
[-C--:B----4-:R-:W-:Y:S08]  /*7f50*/  HMMA.16816.F32.BF16 R20, R188, R212.reuse, R20 ;  /* 0x000000d4bc14723c */ /* 0x090ff00000041814 */
[C---:B------:R-:W-:Y:S08]  /*7f60*/  HMMA.16816.F32.BF16 R24, R208.reuse, R212, R24 ;  /* 0x000000d4d018723c */ /* 0x040ff00000041818 */
[-C--:B------:R-:W-:Y:S08]  /*7f70*/  HMMA.16816.F32.BF16 R28, R208, R214.reuse, R28 ;  /* 0x000000d6d01c723c */ /* 0x080ff0000004181c */
[C---:B------:R-:W-:Y:S01]  /*7f80*/  HMMA.16816.F32.BF16 R32, R188.reuse, R214, R32 ;  /* 0x000000d6bc20723c */ /* 0x040fe20000041820 */
[----:B------:R-:W3:Y:S07]  /*7f90*/  LDSM.16.M88.4 R212, [R237] ;  /* 0x00000000edd4783b */ /* 0x000eee0000000200 */
        /* <DEDUP_REMOVED lines=32> */
[----:B------:R-:W3:Y:S07]  /*81a0*/  LDSM.16.M88.4 R208, [R236+0xe100] ;  /* 0x00e10000ecd0783b */ /* 0x000eee0000000200 */
[-C--:B-1----:R-:W-:Y:S08]  /*81b0*/  HMMA.16816.F32.BF16 R4, R216, R188.reuse, R4 ;  /* 0x000000bcd804723c */ /* 0x082ff00000041804 */
[C---:B---3--:R-:W-:Y:S08]  /*81c0*/  HMMA.16816.F32.BF16 R8, R208.reuse, R188, R8 ;  /* 0x000000bcd008723c */ /* 0x048ff00000041808 */
[-C--:B------:R-:W-:Y:S08]  /*81d0*/  HMMA.16816.F32.BF16 R12, R208, R190.reuse, R12 ;  /* 0x000000bed00c723c */ /* 0x080ff0000004180c */
[----:B------:R-:W-:Y:S01]  /*81e0*/  FMUL.FTZ R4, R4, c[0x0][0x320] ;  /* 0x0000c80004047a20 */ /* 0x000fe20000410000 */
[C---:B------:R-:W-:Y:S03]  /*81f0*/  HMMA.16816.F32.BF16 R16, R216.reuse, R190, R16 ;  /* 0x000000bed810723c */ /* 0x040fe60000041810 */
[----:B------:R-:W1:Y:S01]  /*8200*/  MUFU.TANH R213, R4 ;  /* 0x0000000400d57308 */ /* 0x000e620000002400 */
[----:B------:R-:W-:Y:S02]  /*8210*/  FMUL.FTZ R5, R5, c[0x0][0x320] ;  /* 0x0000c80005057a20 */ /* 0x000fe40000410000 */
[----:B------:R-:W-:Y:S02]  /*8220*/  FMUL.FTZ R6, R6, c[0x0][0x320] ;  /* 0x0000c80006067a20 */ /* 0x000fe40000410000 */
[----:B------:R-:W-:Y:S04]  /*8230*/  FMUL.FTZ R7, R7, c[0x0][0x320] ;  /* 0x0000c80007077a20 */ /* 0x000fe80000410000 */
        /* <DEDUP_REMOVED lines=17> */
[----:B----4-:R-:W4:Y:S09]  /*8350*/  LDSM.16.M88.4 R4, [R229+0x2800] ;  /* 0x00280000e504783b */ /* 0x010f320000000200 */
[----:B------:R-:W-:Y:S10]  /*8360*/  MUFU.TANH R222, R10 ;  /* 0x0000000a00de7308 */ /* 0x000ff40000002400 */
[----:B------:R1:W-:Y:S10]  /*8370*/  MUFU.TANH R223, R11 ;  /* 0x0000000b00df7308 */ /* 0x0003f40000002400 */
[----:B------:R-:W-:Y:S10]  /*8380*/  MUFU.TANH R18, R18 ;  /* 0x0000001200127308 */ /* 0x000ff40000002400 */
[----:B------:R-:W2:Y:S01]  /*8390*/  MUFU.TANH R16, R16 ;  /* 0x0000001000107308 */ /* 0x000ea20000002400 */
[----:B-1----:R-:W1:Y:S01]  /*83a0*/  LDSM.16.M88.4 R8, [R229+0x3000] ;  /* 0x00300000e508783b */ /* 0x002e620000000200 */
[-C--:B----4-:R-:W-:Y:S08]  /*83b0*/  HMMA.16816.F32.BF16 R20, R216, R4.reuse, R20 ;  /* 0x00000004d814723c */ /* 0x090ff00000041814 */
[----:B------:R-:W-:Y:S01]  /*83c0*/  MUFU.TANH R12, R12 ;  /* 0x0000000c000c7308 */ /* 0x000fe20000002400 */
[C---:B------:R-:W-:Y:S09]  /*83d0*/  HMMA.16816.F32.BF16 R24, R208.reuse, R4, R24 ;  /* 0x00000004d018723c */ /* 0x040ff20000041818 */
[----:B------:R-:W-:Y:S01]  /*83e0*/  MUFU.TANH R19, R19 ;  /* 0x0000001300137308 */ /* 0x000fe20000002400 */
[-C--:B------:R-:W-:Y:S08]  /*83f0*/  HMMA.16816.F32.BF16 R28, R208, R6.reuse, R28 ;  /* 0x00000006d01c723c */ /* 0x080ff0000004181c */
[C---:B------:R-:W-:Y:S01]  /*8400*/  HMMA.16816.F32.BF16 R32, R216.reuse, R6, R32 ;  /* 0x00000006d820723c */ /* 0x040fe20000041820 */
[----:B------:R-:W4:Y:S01]  /*8410*/  MUFU.TANH R17, R17 ;  /* 0x0000001100117308 */ /* 0x000f220000002400 */
[----:B------:R-:W3:Y:S01]  /*8420*/  LDSM.16.M88.4 R4, [R229+0x3800] ;  /* 0x00380000e504783b */ /* 0x000ee20000000200 */
[----:B------:R-:W-:Y:S04]  /*8430*/  DEPBAR.LE SB0, 0x0 ;  /* 0x000080000000791a */ /* 0x000fe80000000000 */
[----:B------:R-:W-:Y:S02]  /*8440*/  FMUL.FTZ R22, R22, c[0x0][0x320] ;  /* 0x0000c80016167a20 */ /* 0x000fe40000410000 */
[----:B------:R-:W-:Y:S02]  /*8450*/  FMUL.FTZ R23, R23, c[0x0][0x320] ;  /* 0x0000c80017177a20 */ /* 0x000fe40000410000 */
[----:B--2---:R-:W-:Y:S01]  /*8460*/  MUFU.TANH R136, R22 ;  /* 0x0000001600887308 */ /* 0x004fe20000002400 */
[----:B------:R-:W-:Y:S01]  /*8470*/  BAR.SYNC.DEFER_BLOCKING 0x0 ;  /* 0x0000000000007b1d */ /* 0x000fe20000010000 */
[----:B------:R-:W-:Y:S01]  /*8480*/  FMUL.FTZ R27, R27, c[0x0][0x320] ;  /* 0x0000c8001b1b7a20 */ /* 0x000fe20000410000 */
[-C--:B-1----:R-:W-:Y:S05]  /*8490*/  HMMA.16816.F32.BF16 R36, R216, R8.reuse, R36 ;  /* 0x00000008d824723c */ /* 0x082fea0000041824 */
[----:B------:R-:W-:Y:S02]  /*84a0*/  FMUL.FTZ R31, R31, c[0x0][0x320] ;  /* 0x0000c8001f1f7a20 */ /* 0x000fe40000410000 */
[----:B------:R-:W-:Y:S01]  /*84b0*/  MUFU.TANH R252, R23 ;  /* 0x0000001700fc7308 */ /* 0x000fe20000002400 */
[----:B------:R-:W-:Y:S01]  /*84c0*/  FMUL.FTZ R26, R26, c[0x0][0x320] ;  /* 0x0000c8001a1a7a20 */ /* 0x000fe20000410000 */
[C---:B------:R-:W-:Y:S04]  /*84d0*/  HMMA.16816.F32.BF16 R40, R208.reuse, R8, R40 ;  /* 0x00000008d028723c */ /* 0x040fe80000041828 */
[----:B------:R-:W-:Y:S02]  /*84e0*/  FMUL.FTZ R21, R21, c[0x0][0x320] ;  /* 0x0000c80015157a20 */ /* 0x000fe40000410000 */
[----:B------:R-:W-:Y:S02]  /*84f0*/  FMUL.FTZ R28, R28, c[0x0][0x320] ;  /* 0x0000c8001c1c7a20 */ /* 0x000fe40000410000 */
[----:B------:R1:W-:Y:S01]  /*8500*/  MUFU.TANH R139, R31 ;  /* 0x0000001f008b7308 */ /* 0x0003e20000002400 */
[-C--:B------:R-:W-:Y:S03]  /*8510*/  HMMA.16816.F32.BF16 R44, R208, R10.reuse, R44 ;  /* 0x0000000ad02c723c */ /* 0x080fe6000004182c */
[----:B------:R-:W-:Y:S02]  /*8520*/  FMUL.FTZ R20, R20, c[0x0][0x320] ;  /* 0x0000c80014147a20 */ /* 0x000fe40000410000 */
[----:B------:R-:W-:Y:S02]  /*8530*/  FMUL.FTZ R24, R24, c[0x0][0x320] ;  /* 0x0000c80018187a20 */ /* 0x000fe40000410000 */
[----:B------:R-:W-:Y:S01]  /*8540*/  FMUL.FTZ R36, R36, c[0x0][0x320] ;  /* 0x0000c80024247a20 */ /* 0x000fe20000410000 */
[C---:B------:R-:W-:Y:S01]  /*8550*/  HMMA.16816.F32.BF16 R48, R216.reuse, R10, R48 ;  /* 0x0000000ad830723c */ /* 0x040fe20000041830 */
[----:B------:R-:W2:Y:S03]  /*8560*/  MUFU.TANH R137, R26 ;  /* 0x0000001a00897308 */ /* 0x000ea60000002400 */
[----:B------:R-:W-:Y:S02]  /*8570*/  FMUL.FTZ R37, R37, c[0x0][0x320] ;  /* 0x0000c80025257a20 */ /* 0x000fe40000410000 */
[----:B------:R-:W-:Y:S02]  /*8580*/  FMUL.FTZ R38, R38, c[0x0][0x320] ;  /* 0x0000c80026267a20 */ /* 0x000fe40000410000 */
[-C--:B---3--:R-:W-:Y:S03]  /*8590*/  HMMA.16816.F32.BF16 R52, R216, R4.reuse, R52 ;  /* 0x00000004d834723c */ /* 0x088fe60000041834 */
[----:B------:R-:W-:Y:S01]  /*85a0*/  MUFU.TANH R246, R36 ;  /* 0x0000002400f67308 */ /* 0x000fe20000002400 */
[----:B------:R-:W-:Y:S02]  /*85b0*/  FMUL.FTZ R41, R41, c[0x0][0x320] ;  /* 0x0000c80029297a20 */ /* 0x000fe40000410000 */
[----:B------:R-:W-:Y:S01]  /*85c0*/  FMUL.FTZ R39, R39, c[0x0][0x320] ;  /* 0x0000c80027277a20 */ /* 0x000fe20000410000 */
[----:B-1----:R-:W3:Y:S01]  /*85d0*/  LDL R31, [R1+0x18] ;  /* 0x00001800011f7983 */ /* 0x002ee20000100800 */
[C---:B------:R-:W-:Y:S04]  /*85e0*/  HMMA.16816.F32.BF16 R56, R208.reuse, R4, R56 ;  /* 0x00000004d038723c */ /* 0x040fe80000041838 */
[----:B------:R-:W-:Y:S01]  /*85f0*/  FMUL.FTZ R45, R45, c[0x0][0x320] ;  /* 0x0000c8002d2d7a20 */ /* 0x000fe20000410000 */
[----:B------:R-:W-:Y:S01]  /*8600*/  MUFU.TANH R22, R41 ;  /* 0x0000002900167308 */ /* 0x000fe20000002400 */
[----:B------:R-:W-:Y:S01]  /*8610*/  FMUL.FTZ R46, R46, c[0x0][0x320] ;  /* 0x0000c8002e2e7a20 */ /* 0x000fe20000410000 */
[----:B------:R-:W-:Y:S01]  /*8620*/  FMNMX.FTZ R4, R213, R3, !PT ;  /* 0x00000003d5047209 */ /* 0x000fe20007810000 */
[-C--:B------:R-:W-:Y:S04]  /*8630*/  HMMA.16816.F32.BF16 R60, R208, R6.reuse, R60 ;  /* 0x00000006d03c723c */ /* 0x080fe8000004183c */
[----:B------:R-:W-:Y:S01]  /*8640*/  FMUL.FTZ R49, R49, c[0x0][0x320] ;  /* 0x0000c80031317a20 */ /* 0x000fe20000410000 */
[----:B------:R-:W-:Y:S01]  /*8650*/  FMNMX.FTZ R4, R212, R4, !PT ;  /* 0x00000004d4047209 */ /* 0x000fe20007810000 */
[----:B------:R-:W-:Y:S01]  /*8660*/  FMUL.FTZ R51, R51, c[0x0][0x320] ;  /* 0x0000c80033337a20 */ /* 0x000fe20000410000 */
[----:B------:R1:W-:Y:S01]  /*8670*/  MUFU.TANH R2, R37 ;  /* 0x0000002500027308 */ /* 0x0003e20000002400 */
[----:B------:R-:W-:Y:S01]  /*8680*/  FMUL.FTZ R55, R55, c[0x0][0x320] ;  /* 0x0000c80037377a20 */ /* 0x000fe20000410000 */
[----:B------:R-:W-:Y:S04]  /*8690*/  HMMA.16816.F32.BF16 R64, R216, R6, R64 ;  /* 0x00000006d840723c */ /* 0x000fe80000041840 */
[----:B------:R-:W-:Y:S01]  /*86a0*/  FMUL.FTZ R54, R54, c[0x0][0x320] ;  /* 0x0000c80036367a20 */ /* 0x000fe20000410000 */
[----:B------:R-:W-:Y:S01]  /*86b0*/  FMNMX.FTZ R4, R16, R4, !PT ;  /* 0x0000000410047209 */ /* 0x000fe20007810000 */
[----:B------:R-:W-:Y:S02]  /*86c0*/  FMUL.FTZ R52, R52, c[0x0][0x320] ;  /* 0x0000c80034347a20 */ /* 0x000fe40000410000 */
[----:B------:R2:W2:Y:S01]  /*86d0*/  MUFU.TANH R8, R49 ;  /* 0x0000003100087308 */ /* 0x0004a20000002400 */
[----:B------:R-:W-:Y:S03]  /*86e0*/  FMUL.FTZ R53, R53, c[0x0][0x320] ;  /* 0x0000c80035357a20 */ /* 0x000fe60000410000 */
[----:B------:R-:W-:Y:S01]  /*86f0*/  FMUL.FTZ R43, R43, c[0x0][0x320] ;  /* 0x0000c8002b2b7a20 */ /* 0x000fe20000410000 */
[----:B----4-:R-:W-:Y:S01]  /*8700*/  FMNMX.FTZ R4, R17, R4, !PT ;  /* 0x0000000411047209 */ /* 0x010fe20007810000 */
[----:B------:R-:W-:Y:S02]  /*8710*/  FMUL.FTZ R50, R50, c[0x0][0x320] ;  /* 0x0000c80032327a20 */ /* 0x000fe40000410000 */
[----:B------:R-:W-:Y:S02]  /*8720*/  FMUL.FTZ R60, R60, c[0x0][0x320] ;  /* 0x0000c8003c3c7a20 */ /* 0x000fe40000410000 */
[----:B------:R4:W-:Y:S01]  /*8730*/  MUFU.TANH R10, R50 ;  /* 0x00000032000a7308 */ /* 0x0009e20000002400 */
[----:B------:R-:W-:Y:S02]  /*8740*/  FMUL.FTZ R61, R61, c[0x0][0x320] ;  /* 0x0000c8003d3d7a20 */ /* 0x000fe40000410000 */
[----:B------:R-:W-:Y:S01]  /*8750*/  FMUL.FTZ R62, R62, c[0x0][0x320] ;  /* 0x0000c8003e3e7a20 */ /* 0x000fe20000410000 */
[----:B-1----:R-:W3:Y:S01]  /*8760*/  LDL.64 R36, [R1+0x28] ;  /* 0x0000280001247983 */ /* 0x002ee20000100a00 */
[----:B------:R-:W-:Y:S02]  /*8770*/  FMUL.FTZ R25, R25, c[0x0][0x320] ;  /* 0x0000c80019197a20 */ /* 0x000fe40000410000 */
[----:B------:R-:W-:Y:S02]  /*8780*/  FMUL.FTZ R65, R65, c[0x0][0x320] ;  /* 0x0000c80041417a20 */ /* 0x000fe40000410000 */
[----:B------:R-:W-:Y:S01]  /*8790*/  FMUL.FTZ R64, R64, c[0x0][0x320] ;  /* 0x0000c80040407a20 */ /* 0x000fe20000410000 */
[----:B------:R1:W-:Y:S01]  /*87a0*/  MUFU.TANH R41, R51 ;  /* 0x0000003300297308 */ /* 0x0003e20000002400 */
[----:B------:R-:W-:Y:S02]  /*87b0*/  FMUL.FTZ R35, R35, c[0x0][0x320] ;  /* 0x0000c80023237a20 */ /* 0x000fe40000410000 */
[----:B------:R-:W-:Y:S01]  /*87c0*/  FMUL.FTZ R29, R29, c[0x0][0x320] ;  /* 0x0000c8001d1d7a20 */ /* 0x000fe20000410000 */
[----:B--2---:R-:W-:Y:S01]  /*87d0*/  MOV R49, R137 ;  /* 0x0000008900317202 */ /* 0x004fe20000000f00 */
[----:B------:R-:W-:Y:S02]  /*87e0*/  FMUL.FTZ R40, R40, c[0x0][0x320] ;  /* 0x0000c80028287a20 */ /* 0x000fe40000410000 */
[----:B------:R-:W-:Y:S02]  /*87f0*/  FMUL.FTZ R67, R67, c[0x0][0x320] ;  /* 0x0000c80043437a20 */ /* 0x000fe40000410000 */
[----:B------:R-:W-:Y:S01]  /*8800*/  FMUL.FTZ R66, R66, c[0x0][0x320] ;  /* 0x0000c80042427a20 */ /* 0x000fe20000410000 */
[----:B------:R-:W-:Y:S01]  /*8810*/  MUFU.TANH R11, R43 ;  /* 0x0000002b000b7308 */ /* 0x000fe20000002400 */
[----:B------:R-:W-:Y:S02]  /*8820*/  FMUL.FTZ R47, R47, c[0x0][0x320] ;  /* 0x0000c8002f2f7a20 */ /* 0x000fe40000410000 */
[----:B------:R-:W-:Y:S01]  /*8830*/  FMUL.FTZ R58, R58, c[0x0][0x320] ;  /* 0x0000c8003a3a7a20 */ /* 0x000fe20000410000 */
[----:B----4-:R-:W-:Y:S01]  /*8840*/  MOV R50, R252 ;  /* 0x000000fc00327202 */ /* 0x010fe20000000f00 */
[----:B------:R-:W-:Y:S02]  /*8850*/  FMUL.FTZ R59, R59, c[0x0][0x320] ;  /* 0x0000c8003b3b7a20 */ /* 0x000fe40000410000 */
[----:B------:R-:W-:Y:S02]  /*8860*/  FMUL.FTZ R42, R42, c[0x0][0x320] ;  /* 0x0000c8002a2a7a20 */ /* 0x000fe40000410000 */
[----:B------:R-:W-:Y:S01]  /*8870*/  FMUL.FTZ R57, R57, c[0x0][0x320] ;  /* 0x0000c80039397a20 */ /* 0x000fe20000410000 */
[----:B------:R2:W-:Y:S01]  /*8880*/  MUFU.TANH R23, R60 ;  /* 0x0000003c00177308 */ /* 0x0005e20000002400 */
[----:B------:R-:W-:Y:S02]  /*8890*/  FMUL.FTZ R48, R48, c[0x0][0x320] ;  /* 0x0000c80030307a20 */ /* 0x000fe40000410000 */
[----:B------:R-:W-:Y:S01]  /*88a0*/  FMUL.FTZ R56, R56, c[0x0][0x320] ;  /* 0x0000c80038387a20 */ /* 0x000fe20000410000 */
[----:B-1----:R-:W-:Y:S01]  /*88b0*/  MOV R51, R8 ;  /* 0x0000000800337202 */ /* 0x002fe20000000f00 */
[----:B------:R-:W-:Y:S02]  /*88c0*/  FMUL.FTZ R34, R34, c[0x0][0x320] ;  /* 0x0000c80022227a20 */ /* 0x000fe40000410000 */
[----:B------:R-:W-:Y:S02]  /*88d0*/  FMUL.FTZ R32, R32, c[0x0][0x320] ;  /* 0x0000c80020207a20 */ /* 0x000fe40000410000 */
[----:B------:R-:W-:Y:S01]  /*88e0*/  FMUL.FTZ R33, R33, c[0x0][0x320] ;  /* 0x0000c80021217a20 */ /* 0x000fe20000410000 */
[----:B------:R1:W4:Y:S01]  /*88f0*/  MUFU.TANH R0, R48 ;  /* 0x0000003000007308 */ /* 0x0003220000002400 */
[----:B------:R-:W-:Y:S02]  /*8900*/  FMUL.FTZ R44, R44, c[0x0][0x320] ;  /* 0x0000c8002c2c7a20 */ /* 0x000fe40000410000 */
[----:B------:R-:W-:Y:S07]  /*8910*/  FMUL.FTZ R30, R30, c[0x0][0x320] ;  /* 0x0000c8001e1e7a20 */ /* 0x000fee0000410000 */
[----:B------:R4:W-:Y:S01]  /*8920*/  MUFU.TANH R26, R57 ;  /* 0x00000039001a7308 */ /* 0x0009e20000002400 */
[----:B--2---:R-:W-:Y:S09]  /*8930*/  MOV R60, R246 ;  /* 0x000000f6003c7202 */ /* 0x004ff20000000f00 */
[----:B------:R-:W-:Y:S01]  /*8940*/  MUFU.TANH R130, R27 ;  /* 0x0000001b00827308 */ /* 0x000fe20000002400 */
[----:B-1----:R-:W-:Y:S09]  /*8950*/  MOV R48, R136 ;  /* 0x0000008800307202 */ /* 0x002ff20000000f00 */
[----:B------:R1:W-:Y:S01]  /*8960*/  MUFU.TANH R27, R56 ;  /* 0x00000038001b7308 */ /* 0x0003e20000002400 */
[----:B----4-:R-:W-:Y:S02]  /*8970*/  MOV R57, R2 ;  /* 0x0000000200397202 */ /* 0x010fe40000000f00 */
[----:B------:R-:W-:Y:S07]  /*8980*/  FMNMX.FTZ R2, R215, R132, !PT ;  /* 0x00000084d7027209 */ /* 0x000fee0007810000 */
[----:B------:R-:W-:Y:S01]  /*8990*/  MUFU.TANH R243, R38 ;  /* 0x0000002600f37308 */ /* 0x000fe20000002400 */
[----:B------:R-:W-:Y:S09]  /*89a0*/  FMNMX.FTZ R5, R214, R2, !PT ;  /* 0x00000002d6057209 */ /* 0x000ff20007810000 */
[----:B------:R2:W-:Y:S01]  /*89b0*/  MUFU.TANH R129, R39 ;  /* 0x0000002700817308 */ /* 0x0005e20000002400 */
[----:B-1----:R-:W-:Y:S02]  /*89c0*/  MOV R56, R0 ;  /* 0x0000000000387202 */ /* 0x002fe40000000f00 */
[----:B------:R-:W-:Y:S07]  /*89d0*/  FMNMX.FTZ R0, R221, R133, !PT ;  /* 0x00000085dd007209 */ /* 0x000fee0007810000 */
[----:B------:R-:W1:Y:S01]  /*89e0*/  MUFU.TANH R8, R55 ;  /* 0x0000003700087308 */ /* 0x000e620000002400 */
[----:B------:R-:W-:Y:S02]  /*89f0*/  FMNMX.FTZ R2, R220, R0, !PT ;  /* 0x00000000dc027209 */ /* 0x000fe40007810000 */
[----:B------:R-:W-:Y:S02]  /*8a00*/  FMNMX.FTZ R0, R18, R5, !PT ;  /* 0x0000000512007209 */ /* 0x000fe40007810000 */
[----:B------:R-:W-:Y:S02]  /*8a10*/  FMNMX.FTZ R2, R12, R2, !PT ;  /* 0x000000020c027209 */ /* 0x000fe40007810000 */
[----:B------:R-:W-:Y:S03]  /*8a20*/  FMNMX.FTZ R0, R19, R0, !PT ;  /* 0x0000000013007209 */ /* 0x000fe60007810000 */
[----:B------:R-:W-:Y:S01]  /*8a30*/  MUFU.TANH R251, R21 ;  /* 0x0000001500fb7308 */ /* 0x000fe20000002400 */
[----:B------:R-:W-:Y:S01]  /*8a40*/  FMNMX.FTZ R0, R48, R0, !PT ;  /* 0x0000000030007209 */ /* 0x000fe20007810000 */
[----:B--2---:R-:W2:Y:S03]  /*8a50*/  LDL.64 R38, [R1+0x38] ;  /* 0x0000380001267983 */ /* 0x004ea60000100a00 */
[----:B------:R-:W-:Y:S05]  /*8a60*/  FMNMX.FTZ R0, R50, R0, !PT ;  /* 0x0000000032007209 */ /* 0x000fea0007810000 */
[----:B------:R-:W-:Y:S10]  /*8a70*/  MUFU.TANH R21, R28 ;  /* 0x0000001c00157308 */ /* 0x000ff40000002400 */
[----:B------:R1:W-:Y:S10]  /*8a80*/  MUFU.TANH R28, R61 ;  /* 0x0000003d001c7308 */ /* 0x0003f40000002400 */
[----:B------:R-:W4:Y:S10]  /*8a90*/  MUFU.TANH R13, R13 ;  /* 0x0000000d000d7308 */ /* 0x000f340000002400 */
[----:B------:R-:W-:Y:S01]  /*8aa0*/  MUFU.TANH R246, R64 ;  /* 0x0000004000f67308 */ /* 0x000fe20000002400 */
[----:B-1----:R-:W-:Y:S02]  /*8ab0*/  MOV R61, R8 ;  /* 0x00000008003d7202 */ /* 0x002fe40000000f00 */
[----:B------:R-:W2:Y:S07]  /*8ac0*/  LDL R8, [R1+0x1c] ;  /* 0x00001c0001087983 */ /* 0x000eae0000100800 */
[----:B------:R-:W1:Y:S01]  /*8ad0*/  MUFU.TANH R242, R24 ;  /* 0x0000001800f27308 */ /* 0x000e620000002400 */
[----:B----4-:R-:W-:Y:S09]  /*8ae0*/  FMNMX.FTZ R5, R13, R2, !PT ;  /* 0x000000020d057209 */ /* 0x010ff20007810000 */
[----:B------:R-:W4:Y:S10]  /*8af0*/  MUFU.TANH R248, R20 ;  /* 0x0000001400f87308 */ /* 0x000f340000002400 */
[----:B------:R-:W-:Y:S01]  /*8b00*/  MUFU.TANH R218, R65 ;  /* 0x0000004100da7308 */ /* 0x000fe20000002400 */
[----:B-1----:R-:W-:Y:S04]  /*8b10*/  MOV R64, R242 ;  /* 0x000000f200407202 */ /* 0x002fe80000000f00 */
[----:B------:R-:W-:Y:S05]  /*8b20*/  FMNMX.FTZ R5, R64, R5, !PT ;  /* 0x0000000540057209 */ /* 0x000fea0007810000 */
[----:B------:R-:W1:Y:S01]  /*8b30*/  MUFU.TANH R241, R25 ;  /* 0x0000001900f17308 */ /* 0x000e620000002400 */
[----:B----4-:R-:W-:Y:S04]  /*8b40*/  FMNMX.FTZ R4, R248, R4, !PT ;  /* 0x00000004f8047209 */ /* 0x010fe80007810000 */
[----:B------:R-:W-:Y:S05]  /*8b50*/  FMNMX.FTZ R4, R251, R4, !PT ;  /* 0x00000004fb047209 */ /* 0x000fea0007810000 */
[----:B------:R-:W4:Y:S10]  /*8b60*/  MUFU.TANH R250, R34 ;  /* 0x0000002200fa7308 */ /* 0x000f340000002400 */
[----:B------:R-:W4:Y:S01]  /*8b70*/  MUFU.TANH R245, R32 ;  /* 0x0000002000f57308 */ /* 0x000f220000002400 */
[----:B-1----:R-:W-:Y:S04]  /*8b80*/  MOV R65, R241 ;  /* 0x000000f100417202 */ /* 0x002fe80000000f00 */
[----:B------:R-:W-:Y:S05]  /*8b90*/  FMNMX.FTZ R5, R65, R5, !PT ;  /* 0x0000000541057209 */ /* 0x000fea0007810000 */
[----:B------:R-:W1:Y:S01]  /*8ba0*/  MUFU.TANH R249, R35 ;  /* 0x0000002300f97308 */ /* 0x000e620000002400 */
[----:B------:R-:W-:Y:S02]  /*8bb0*/  FMNMX.FTZ R5, R21, R5, !PT ;  /* 0x0000000515057209 */ /* 0x000fe40007810000 */
[----:B----4-:R-:W-:Y:S07]  /*8bc0*/  FMNMX.FTZ R0, R250, R0, !PT ;  /* 0x00000000fa007209 */ /* 0x010fee0007810000 */
[----:B------:R-:W4:Y:S01]  /*8bd0*/  MUFU.TANH R247, R33 ;  /* 0x0000002100f77308 */ /* 0x000f220000002400 */
[----:B------:R-:W-:Y:S09]  /*8be0*/  FMNMX.FTZ R4, R245, R4, !PT ;  /* 0x00000004f5047209 */ /* 0x000ff20007810000 */
[----:B------:R-:W4:Y:S01]  /*8bf0*/  MUFU.TANH R24, R29 ;  /* 0x0000001d00187308 */ /* 0x000f220000002400 */
[----:B-1----:R-:W-:Y:S04]  /*8c00*/  FMNMX.FTZ R0, R249, R0, !PT ;  /* 0x00000000f9007209 */ /* 0x002fe80007810000 */
[----:B------:R-:W-:Y:S05]  /*8c10*/  FMNMX.FTZ R0, R243, R0, !PT ;  /* 0x00000000f3007209 */ /* 0x000fea0007810000 */
[----:B------:R-:W1:Y:S01]  /*8c20*/  MUFU.TANH R25, R40 ;  /* 0x0000002800197308 */ /* 0x000e620000002400 */
[----:B------:R-:W-:Y:S02]  /*8c30*/  FMNMX.FTZ R0, R129, R0, !PT ;  /* 0x0000000081007209 */ /* 0x000fe40007810000 */
[----:B----4-:R-:W-:Y:S02]  /*8c40*/  FMNMX.FTZ R4, R247, R4, !PT ;  /* 0x00000004f7047209 */ /* 0x010fe40007810000 */
[----:B------:R-:W-:Y:S02]  /*8c50*/  FMNMX.FTZ R0, R10, R0, !PT ;  /* 0x000000000a007209 */ /* 0x000fe40007810000 */
[----:B------:R-:W-:Y:S03]  /*8c60*/  FMNMX.FTZ R4, R60, R4, !PT ;  /* 0x000000043c047209 */ /* 0x000fe60007810000 */
[----:B------:R-:W-:Y:S01]  /*8c70*/  MUFU.TANH R9, R54 ;  /* 0x0000003600097308 */ /* 0x000fe20000002400 */
[----:B------:R-:W-:Y:S02]  /*8c80*/  FMNMX.FTZ R0, R41, R0, !PT ;  /* 0x0000000029007209 */ /* 0x000fe40007810000 */
[----:B------:R-:W-:Y:S02]  /*8c90*/  FMNMX.FTZ R4, R57, R4, !PT ;  /* 0x0000000439047209 */ /* 0x000fe40007810000 */
[----:B------:R-:W-:Y:S02]  /*8ca0*/  FMNMX.FTZ R5, R24, R5, !PT ;  /* 0x0000000518057209 */ /* 0x000fe40007810000 */
[----:B------:R-:W-:Y:S02]  /*8cb0*/  FMNMX.FTZ R4, R56, R4, !PT ;  /* 0x0000000438047209 */ /* 0x000fe40007810000 */
[----:B------:R-:W-:Y:S01]  /*8cc0*/  MOV R33, R139 ;  /* 0x0000008b00217202 */ /* 0x000fe20000000f00 */
[----:B------:R-:W4:Y:S01]  /*8cd0*/  MUFU.TANH R44, R44 ;  /* 0x0000002c002c7308 */ /* 0x000f220000002400 */
[----:B------:R-:W-:Y:S02]  /*8ce0*/  FMNMX.FTZ R4, R51, R4, !PT ;  /* 0x0000000433047209 */ /* 0x000fe40007810000 */
[----:B-1----:R-:W-:Y:S04]  /*8cf0*/  FMNMX.FTZ R5, R25, R5, !PT ;  /* 0x0000000519057209 */ /* 0x002fe80007810000 */
[----:B------:R-:W-:Y:S03]  /*8d00*/  FMNMX.FTZ R5, R22, R5, !PT ;  /* 0x0000000516057209 */ /* 0x000fe60007810000 */
[----:B------:R1:W-:Y:S10]  /*8d10*/  MUFU.TANH R29, R67 ;  /* 0x00000043001d7308 */ /* 0x0003f40000002400 */
[----:B------:R-:W3:Y:S01]  /*8d20*/  MUFU.TANH R131, R45 ;  /* 0x0000002d00837308 */ /* 0x000ee20000002400 */
[----:B----4-:R-:W-:Y:S09]  /*8d30*/  FMNMX.FTZ R5, R44, R5, !PT ;  /* 0x000000052c057209 */ /* 0x010ff20007810000 */
[----:B------:R-:W4:Y:S01]  /*8d40*/  MUFU.TANH R45, R52 ;  /* 0x00000034002d7308 */ /* 0x000f220000002400 */
[----:B-1----:R-:W-:Y:S04]  /*8d50*/  MOV R67, R9 ;  /* 0x0000000900437202 */ /* 0x002fe80000000f00 */
[----:B------:R-:W-:Y:S05]  /*8d60*/  FMNMX.FTZ R0, R67, R0, !PT ;  /* 0x0000000043007209 */ /* 0x000fea0007810000 */
[----:B------:R-:W1:Y:S01]  /*8d70*/  MUFU.TANH R252, R53 ;  /* 0x0000003500fc7308 */ /* 0x000e620000002400 */
[----:B------:R-:W-:Y:S02]  /*8d80*/  FMNMX.FTZ R2, R61, R0, !PT ;  /* 0x000000003d027209 */ /* 0x000fe40007810000 */
[----:B---3--:R-:W-:Y:S04]  /*8d90*/  FMNMX.FTZ R5, R131, R5, !PT ;  /* 0x0000000583057209 */ /* 0x008fe80007810000 */
[----:B------:R-:W-:Y:S03]  /*8da0*/  FMNMX.FTZ R0, R27, R5, !PT ;  /* 0x000000051b007209 */ /* 0x000fe60007810000 */
[----:B------:R-:W3:Y:S01]  /*8db0*/  MUFU.TANH R14, R14 ;  /* 0x0000000e000e7308 */ /* 0x000ee20000002400 */
[----:B------:R-:W-:Y:S02]  /*8dc0*/  FMNMX.FTZ R5, R222, R138, !PT ;  /* 0x0000008ade057209 */ /* 0x000fe40007810000 */
[----:B------:R-:W-:Y:S02]  /*8dd0*/  FMNMX.FTZ R0, R26, R0, !PT ;  /* 0x000000001a007209 */ /* 0x000fe40007810000 */
[----:B----4-:R-:W-:Y:S02]  /*8de0*/  FMNMX.FTZ R4, R45, R4, !PT ;  /* 0x000000042d047209 */ /* 0x010fe40007810000 */
[----:B------:R-:W-:Y:S02]  /*8df0*/  FMNMX.FTZ R0, R23, R0, !PT ;  /* 0x0000000017007209 */ /* 0x000fe40007810000 */
[----:B------:R-:W-:Y:S01]  /*8e00*/  FMNMX.FTZ R5, R223, R5, !PT ;  /* 0x00000005df057209 */ /* 0x000fe20007810000 */
[----:B------:R-:W4:Y:S01]  /*8e10*/  MUFU.TANH R15, R15 ;  /* 0x0000000f000f7308 */ /* 0x000f220000002400 */
[----:B------:R-:W-:Y:S02]  /*8e20*/  FMNMX.FTZ R0, R28, R0, !PT ;  /* 0x000000001c007209 */ /* 0x000fe40007810000 */
[----:B-1----:R-:W-:Y:S03]  /*8e30*/  FMNMX.FTZ R4, R252, R4, !PT ;  /* 0x00000004fc047209 */ /* 0x002fe60007810000 */
[----:B------:R-:W1:Y:S01]  /*8e40*/  SHFL.BFLY PT, R135, R0, 0x2, 0x1f ;  /* 0x0c401f0000877f89 */ /* 0x000e6200000e0000 */
[----:B------:R-:W-:Y:S03]  /*8e50*/  FMNMX.FTZ R4, R246, R4, !PT ;  /* 0x00000004f6047209 */ /* 0x000fe60007810000 */
[----:B------:R-:W1:Y:S01]  /*8e60*/  MUFU.TANH R235, R30 ;  /* 0x0000001e00eb7308 */ /* 0x000e620000002400 */
[----:B------:R-:W-:Y:S02]  /*8e70*/  FMNMX.FTZ R4, R218, R4, !PT ;  /* 0x00000004da047209 */ /* 0x000fe40007810000 */
[----:B---3--:R-:W-:Y:S03]  /*8e80*/  FMNMX.FTZ R5, R14, R5, !PT ;  /* 0x000000050e057209 */ /* 0x008fe60007810000 */
[----:B------:R-:W3:Y:S04]  /*8e90*/  SHFL.BFLY PT, R7, R4, 0x2, 0x1f ;  /* 0x0c401f0004077f89 */ /* 0x000ee800000e0000 */
[----:B------:R-:W3:Y:S01]  /*8ea0*/  MUFU.TANH R30, R66 ;  /* 0x00000042001e7308 */ /* 0x000ee20000002400 */
[----:B----4-:R-:W-:Y:S04]  /*8eb0*/  FMNMX.FTZ R5, R15, R5, !PT ;  /* 0x000000050f057209 */ /* 0x010fe80007810000 */
[----:B------:R-:W-:Y:S05]  /*8ec0*/  FMNMX.FTZ R5, R49, R5, !PT ;  /* 0x0000000531057209 */ /* 0x000fea0007810000 */
[----:B------:R-:W4:Y:S01]  /*8ed0*/  MUFU.TANH R34, R42 ;  /* 0x0000002a00227308 */ /* 0x000f220000002400 */
[----:B-1----:R-:W-:Y:S02]  /*8ee0*/  FMNMX.FTZ R135, R0, R135, !PT ;  /* 0x0000008700877209 */ /* 0x002fe40007810000 */
[----:B------:R-:W-:Y:S02]  /*8ef0*/  FMNMX.FTZ R5, R130, R5, !PT ;  /* 0x0000000582057209 */ /* 0x000fe40007810000 */
[----:B------:R-:W-:Y:S04]  /*8f00*/  MOV R32, R235 ;  /* 0x000000eb00207202 */ /* 0x000fe80000000f00 */
[----:B------:R-:W-:Y:S01]  /*8f10*/  FMNMX.FTZ R5, R32, R5, !PT ;  /* 0x0000000520057209 */ /* 0x000fe20007810000 */
[----:B------:R1:W1:Y:S01]  /*8f20*/  MUFU.TANH R20, R46 ;  /* 0x0000002e00147308 */ /* 0x0002620000002400 */
[----:B---3--:R-:W-:Y:S02]  /*8f30*/  FMNMX.FTZ R4, R4, R7, !PT ;  /* 0x0000000704047209 */ /* 0x008fe40007810000 */
[----:B------:R-:W-:Y:S02]  /*8f40*/  FMNMX.FTZ R0, R33, R5, !PT ;  /* 0x0000000521007209 */ /* 0x000fe40007810000 */
[----:B------:R-:W-:Y:S01]  /*8f50*/  FMNMX.FTZ R2, R30, R2, !PT ;  /* 0x000000021e027209 */ /* 0x000fe20007810000 */
[----:B------:R-:W3:Y:S01]  /*8f60*/  SHFL.BFLY PT, R137, R4, 0x1, 0x1f ;  /* 0x0c201f0004897f89 */ /* 0x000ee200000e0000 */
[----:B------:R-:W-:Y:S02]  /*8f70*/  MOV R43, R30 ;  /* 0x0000001e002b7202 */ /* 0x000fe40000000f00 */
[----:B------:R-:W-:Y:S01]  /*8f80*/  FMNMX.FTZ R2, R29, R2, !PT ;  /* 0x000000021d027209 */ /* 0x000fe20007810000 */
[----:B------:R3:W3:Y:S01]  /*8f90*/  MUFU.TANH R66, R47 ;  /* 0x0000002f00427308 */ /* 0x0006e20000002400 */
[----:B----4-:R-:W-:Y:S01]  /*8fa0*/  FMNMX.FTZ R5, R34, R0, !PT ;  /* 0x0000000022057209 */ /* 0x010fe20007810000 */
[----:B------:R-:W-:Y:S02]  /*8fb0*/  FMUL.FTZ R0, R63, c[0x0][0x320] ;  /* 0x0000c8003f007a20 */ /* 0x000fe40000410000 */
[----:B------:R-:W4:Y:S01]  /*8fc0*/  SHFL.BFLY PT, R6, R2, 0x2, 0x1f ;  /* 0x0c401f0002067f89 */ /* 0x000f2200000e0000 */
[----:B------:R-:W-:Y:S02]  /*8fd0*/  MOV R42, R10 ;  /* 0x0000000a002a7202 */ /* 0x000fe40000000f00 */
[----:B------:R-:W-:Y:S03]  /*8fe0*/  FMNMX.FTZ R5, R11, R5, !PT ;  /* 0x000000050b057209 */ /* 0x000fe60007810000 */
[----:B------:R4:W-:Y:S01]  /*8ff0*/  MUFU.TANH R139, R0 ;  /* 0x00000000008b7308 */ /* 0x0009e20000002400 */
[----:B------:R-:W-:Y:S02]  /*9000*/  MOV R63, R22 ;  /* 0x00000016003f7202 */ /* 0x000fe40000000f00 */
[----:B-1----:R-:W-:Y:S02]  /*9010*/  MOV R46, R29 ;  /* 0x0000001d002e7202 */ /* 0x002fe40000000f00 */
[----:B---3--:R-:W-:Y:S05]  /*9020*/  FMNMX.FTZ R137, R4, R137, !PT ;  /* 0x0000008904897209 */ /* 0x008fea0007810000 */
[----:B------:R1:W3:Y:S01]  /*9030*/  MUFU.TANH R242, R58 ;  /* 0x0000003a00f27308 */ /* 0x0002e20000002400 */
[----:B------:R-:W-:Y:S02]  /*9040*/  FMNMX.FTZ R4, R20, R5, !PT ;  /* 0x0000000514047209 */ /* 0x000fe40007810000 */
[----:B------:R-:W-:Y:S01]  /*9050*/  MOV R47, R28 ;  /* 0x0000001c002f7202 */ /* 0x000fe20000000f00 */
[C---:B------:R-:W-:Y:S01]  /*9060*/  FMUL.FTZ R189, R137.reuse, c[0x0][0x2d0] ;  /* 0x0000b40089bd7a20 */ /* 0x040fe20000410000 */
[----:B------:R-:W-:Y:S02]  /*9070*/  FMNMX.FTZ R4, R66, R4, !PT ;  /* 0x0000000442047209 */ /* 0x000fe40007810000 */
[----:B----4-:R-:W-:Y:S03]  /*9080*/  FMNMX.FTZ R2, R2, R6, !PT ;  /* 0x0000000602027209 */ /* 0x010fe60007810000 */
[----:B------:R4:W3:Y:S01]  /*9090*/  MUFU.TANH R235, R59 ;  /* 0x0000003b00eb7308 */ /* 0x0008e20000002400 */
[----:B------:R-:W3:Y:S01]  /*90a0*/  SHFL.BFLY PT, R6, R135, 0x1, 0x1f ;  /* 0x0c201f0087067f89 */ /* 0x000ee200000e0000 */
[----:B------:R-:W-:Y:S04]  /*90b0*/  FADD.FTZ R0, -R137, R3 ;  /* 0x0000000389007221 */ /* 0x000fe80000010100 */
[----:B------:R-:W-:Y:S03]  /*90c0*/  FMUL.FTZ R0, R0, c[0x0][0x2d0] ;  /* 0x0000b40000007a20 */ /* 0x000fe60000410000 */
[----:B------:R-:W3:Y:S01]  /*90d0*/  SHFL.BFLY PT, R136, R2, 0x1, 0x1f ;  /* 0x0c201f0002887f89 */ /* 0x000ee200000e0000 */
[----:B------:R3:W-:Y:S01]  /*90e0*/  MUFU.TANH R188, R62 ;  /* 0x0000003e00bc7308 */ /* 0x0007e20000002400 */
[----:B-1----:R-:W-:Y:S09]  /*90f0*/  MOV R58, R27 ;  /* 0x0000001b003a7202 */ /* 0x002ff20000000f00 */
[----:B------:R1:W1:Y:S01]  /*9100*/  MUFU.EX2 R134, R0 ;  /* 0x0000000000867308 */ /* 0x0002620000000800 */
[----:B----4-:R-:W-:Y:S02]  /*9110*/  MOV R59, R26 ;  /* 0x0000001a003b7202 */ /* 0x010fe40000000f00 */
[----:B---3--:R-:W-:Y:S05]  /*9120*/  FMNMX.FTZ R135, R135, R6, !PT ;  /* 0x0000000687877209 */ /* 0x008fea0007810000 */
[----:B------:R-:W-:Y:S01]  /*9130*/  FMUL.FTZ R190, R135, c[0x0][0x2d0] ;  /* 0x0000b40087be7a20 */ /* 0x000fe20000410000 */
[----:B------:R-:W-:Y:S02]  /*9140*/  FMNMX.FTZ R136, R2, R136, !PT ;  /* 0x0000008802887209 */ /* 0x000fe40007810000 */
[----:B------:R-:W-:Y:S01]  /*9150*/  FMNMX.FTZ R2, R242, R4, !PT ;  /* 0x00000004f2027209 */ /* 0x000fe20007810000 */
[----:B------:R-:W-:Y:S01]  /*9160*/  FFMA.FTZ R4, R213, c[0x0][0x2d0], -R189 ;  /* 0x0000b400d5047a23 */ /* 0x000fe200000108bd */
[----:B------:R-:W-:Y:S01]  /*9170*/  MOV R62, R23 ;  /* 0x00000017003e7202 */ /* 0x000fe20000000f00 */
[C---:B------:R-:W-:Y:S02]  /*9180*/  FMUL.FTZ R191, R136.reuse, c[0x0][0x2d0] ;  /* 0x0000b40088bf7a20 */ /* 0x040fe40000410000 */
[----:B------:R2:W-:Y:S01]  /*9190*/  MUFU.EX2 R216, R4 ;  /* 0x0000000400d87308 */ /* 0x0005e20000000800 */
[----:B------:R-:W-:Y:S01]  /*91a0*/  FFMA.FTZ R10, R221, c[0x0][0x2d0], -R190 ;  /* 0x0000b400dd0a7a23 */ /* 0x000fe200000108be */
[----:B------:R-:W-:Y:S02]  /*91b0*/  MOV R221, R11 ;  /* 0x0000000b00dd7202 */ /* 0x000fe40000000f00 */
[----:B-1----:R-:W-:Y:S01]  /*91c0*/  FMNMX.FTZ R0, R235, R2, !PT ;  /* 0x00000002eb007209 */ /* 0x002fe20007810000 */
[----:B------:R-:W-:Y:S02]  /*91d0*/  FADD.FTZ R2, -R136, R132 ;  /* 0x0000008488027221 */ /* 0x000fe40000010100 */
[----:B------:R-:W-:Y:S01]  /*91e0*/  FMUL.FTZ R68, R134, R68 ;  /* 0x0000004486447220 */ /* 0x000fe20000410000 */
[----:B------:R-:W-:Y:S01]  /*91f0*/  FMNMX.FTZ R0, R188, R0, !PT ;  /* 0x00000000bc007209 */ /* 0x000fe20007810000 */
[----:B------:R-:W-:Y:S02]  /*9200*/  FMUL.FTZ R2, R2, c[0x0][0x2d0] ;  /* 0x0000b40002027a20 */ /* 0x000fe40000410000 */
[C---:B------:R-:W-:Y:S01]  /*9210*/  FMUL.FTZ R69, R134.reuse, R69 ;  /* 0x0000004586457220 */ /* 0x040fe20000410000 */
[----:B------:R-:W-:Y:S01]  /*9220*/  FMNMX.FTZ R0, R139, R0, !PT ;  /* 0x000000008b007209 */ /* 0x000fe20007810000 */
[----:B------:R1:W3:Y:S01]  /*9230*/  MUFU.EX2 R132, R2 ;  /* 0x0000000200847308 */ /* 0x0002e20000000800 */
[C---:B------:R-:W-:Y:S02]  /*9240*/  FMUL.FTZ R80, R134.reuse, R80 ;  /* 0x0000005086507220 */ /* 0x040fe40000410000 */
[C---:B------:R-:W-:Y:S01]  /*9250*/  FMUL.FTZ R81, R134.reuse, R81 ;  /* 0x0000005186517220 */ /* 0x040fe20000410000 */
[----:B------:R-:W4:Y:S01]  /*9260*/  SHFL.BFLY PT, R3, R0, 0x2, 0x1f ;  /* 0x0c401f0000037f89 */ /* 0x000f2200000e0000 */
[C---:B------:R-:W-:Y:S02]  /*9270*/  FMUL.FTZ R84, R134.reuse, R84 ;  /* 0x0000005486547220 */ /* 0x040fe40000410000 */
[C---:B------:R-:W-:Y:S02]  /*9280*/  FMUL.FTZ R85, R134.reuse, R85 ;  /* 0x0000005586557220 */ /* 0x040fe40000410000 */
[----:B------:R-:W-:Y:S01]  /*9290*/  FMUL.FTZ R96, R134, R96 ;  /* 0x0000006086607220 */ /* 0x000fe20000410000 */
[----:B--2---:R-:W-:Y:S01]  /*92a0*/  @P1 IADD3 R4, P4, R8, UR18, RZ ;  /* 0x0000001208041c10 */ /* 0x004fe2000ff9e0ff */
[C---:B------:R-:W-:Y:S02]  /*92b0*/  FMUL.FTZ R97, R134.reuse, R97 ;  /* 0x0000006186617220 */ /* 0x040fe40000410000 */
[----:B------:R-:W-:Y:S01]  /*92c0*/  FMUL.FTZ R100, R134, R100 ;  /* 0x0000006486647220 */ /* 0x000fe20000410000 */
[----:B------:R-:W-:Y:S01]  /*92d0*/  @P1 LEA R8, P2, R4, c[0x0][0x1c8], 0x1 ;  /* 0x0000720004081a11 */ /* 0x000fe200078408ff */
[C---:B------:R-:W-:Y:S01]  /*92e0*/  FMUL.FTZ R101, R134.reuse, R101 ;  /* 0x0000006586657220 */ /* 0x040fe20000410000 */
[----:B------:R-:W-:Y:S01]  /*92f0*/  @P1 IADD3.X R9, R31, UR15, RZ, P4, !PT ;  /* 0x0000000f1f091c10 */ /* 0x000fe2000a7fe4ff */
[C---:B------:R-:W-:Y:S02]  /*9300*/  FMUL.FTZ R112, R134.reuse, R112 ;  /* 0x0000007086707220 */ /* 0x040fe40000410000 */
[----:B------:R-:W-:Y:S01]  /*9310*/  FMUL.FTZ R113, R134, R113 ;  /* 0x0000007186717220 */ /* 0x000fe20000410000 */
[----:B------:R-:W-:Y:S01]  /*9320*/  @P1 LEA.HI.X R9, R4, c[0x0][0x1cc], R9, 0x1, P2 ;  /* 0x0000730004091a11 */ /* 0x000fe200010f0c09 */
[----:B------:R-:W-:Y:S02]  /*9330*/  FMUL.FTZ R116, R134, R116 ;  /* 0x0000007486747220 */ /* 0x000fe40000410000 */
[----:B-1----:R-:W-:Y:S02]  /*9340*/  FADD.FTZ R2, -R135, R133 ;  /* 0x0000008587027221 */ /* 0x002fe40000010100 */
[----:B---3--:R-:W-:Y:S01]  /*9350*/  FMUL.FTZ R35, R132, R171 ;  /* 0x000000ab84237220 */ /* 0x008fe20000410000 */
[----:B------:R-:W-:Y:S01]  /*9360*/  MOV R171, R41 ;  /* 0x0000002900ab7202 */ /* 0x000fe20000000f00 */
[----:B------:R-:W-:Y:S01]  /*9370*/  FMUL.FTZ R2, R2, c[0x0][0x2d0] ;  /* 0x0000b40002027a20 */ /* 0x000fe20000410000 */
[----:B----4-:R-:W-:Y:S01]  /*9380*/  FMNMX.FTZ R0, R0, R3, !PT ;  /* 0x0000000300007209 */ /* 0x010fe20007810000 */
[--C-:B------:R-:W-:Y:S02]  /*9390*/  FFMA.FTZ R3, R17, c[0x0][0x2d0], -R189.reuse ;  /* 0x0000b40011037a23 */ /* 0x100fe400000108bd */
[----:B------:R1:W2:Y:S01]  /*93a0*/  MUFU.EX2 R133, R2 ;  /* 0x0000000200857308 */ /* 0x0002a20000000800 */
[----:B------:R-:W-:Y:S01]  /*93b0*/  FMUL.FTZ R17, R134, R153 ;  /* 0x0000009986117220 */ /* 0x000fe20000410000 */
[----:B------:R-:W-:Y:S01]  /*93c0*/  MOV R153, R56 ;  /* 0x0000003800997202 */ /* 0x000fe20000000f00 */
[C---:B------:R-:W-:Y:S02]  /*93d0*/  FMUL.FTZ R70, R132.reuse, R70 ;  /* 0x0000004684467220 */ /* 0x040fe40000410000 */
        /* <DEDUP_REMOVED lines=8> */
[C---:B------:R-:W-:Y:S02]  /*9460*/  FMUL.FTZ R102, R132.reuse, R102 ;  /* 0x0000006684667220 */ /* 0x040fe40000410000 */
[C---:B------:R-:W-:Y:S02]  /*9470*/  FMUL.FTZ R103, R132.reuse, R103 ;  /* 0x0000006784677220 */ /* 0x040fe40000410000 */
[----:B------:R-:W-:Y:S02]  /*9480*/  FMUL.FTZ R114, R132, R114 ;  /* 0x0000007284727220 */ /* 0x000fe40000410000 */
[----:B-1----:R-:W-:Y:S02]  /*9490*/  FFMA.FTZ R2, R212, c[0x0][0x2d0], -R189 ;  /* 0x0000b400d4027a23 */ /* 0x002fe400000108bd */
[----:B------:R-:W-:Y:S01]  /*94a0*/  MUFU.EX2 R212, R10 ;  /* 0x0000000a00d47308 */ /* 0x000fe20000000800 */
[C---:B--2---:R-:W-:Y:S01]  /*94b0*/  FMUL.FTZ R41, R133.reuse, R177 ;  /* 0x000000b185297220 */ /* 0x044fe20000410000 */
[----:B------:R-:W-:Y:S01]  /*94c0*/  MOV R177, R42 ;  /* 0x0000002a00b17202 */ /* 0x000fe20000000f00 */
[C---:B------:R-:W-:Y:S01]  /*94d0*/  FMUL.FTZ R28, R133.reuse, R164 ;  /* 0x000000a4851c7220 */ /* 0x040fe20000410000 */
[----:B------:R-:W-:Y:S01]  /*94e0*/  MOV R164, R33 ;  /* 0x0000002100a47202 */ /* 0x000fe20000000f00 */
[----:B------:R-:W-:Y:S02]  /*94f0*/  FMUL.FTZ R29, R133, R165 ;  /* 0x000000a5851d7220 */ /* 0x000fe40000410000 */
[----:B---3--:R-:W-:Y:S02]  /*9500*/  FFMA.FTZ R3, R215, c[0x0][0x2d0], -R191 ;  /* 0x0000b400d7037a23 */ /* 0x008fe400000108bf */
[----:B------:R-:W-:Y:S01]  /*9510*/  FMUL.FTZ R33, R134, R169 ;  /* 0x000000a986217220 */ /* 0x000fe20000410000 */
[----:B------:R1:W-:Y:S01]  /*9520*/  MUFU.EX2 R217, R2 ;  /* 0x0000000200d97308 */ /* 0x0003e20000000800 */
[C---:B------:R-:W-:Y:S01]  /*9530*/  FMUL.FTZ R40, R133.reuse, R176 ;  /* 0x000000b085287220 */ /* 0x040fe20000410000 */
        /* <DEDUP_REMOVED lines=12> */
[C---:B------:R-:W-:Y:S02]  /*9600*/  FMUL.FTZ R105, R133.reuse, R105 ;  /* 0x0000006985697220 */ /* 0x040fe40000410000 */
[----:B-1----:R-:W-:Y:S02]  /*9610*/  FFMA.FTZ R2, R16, c[0x0][0x2d0], -R189 ;  /* 0x0000b40010027a23 */ /* 0x002fe400000108bd */
[C---:B------:R-:W-:Y:S01]  /*9620*/  FMUL.FTZ R16, R134.reuse, R152 ;  /* 0x0000009886107220 */ /* 0x040fe20000410000 */
[----:B------:R-:W-:Y:S01]  /*9630*/  MOV R152, R48 ;  /* 0x0000003000987202 */ /* 0x000fe20000000f00 */
[----:B------:R1:W-:Y:S01]  /*9640*/  MUFU.EX2 R240, R2 ;  /* 0x0000000200f07308 */ /* 0x0003e20000000800 */
[----:B------:R-:W-:Y:S02]  /*9650*/  FMUL.FTZ R48, R134, R184 ;  /* 0x000000b886307220 */ /* 0x000fe40000410000 */
[C---:B------:R-:W-:Y:S02]  /*9660*/  FMUL.FTZ R108, R133.reuse, R108 ;  /* 0x0000006c856c7220 */ /* 0x040fe40000410000 */
[--C-:B--2---:R-:W-:Y:S02]  /*9670*/  FFMA.FTZ R3, R214, c[0x0][0x2d0], -R191.reuse ;  /* 0x0000b400d6037a23 */ /* 0x104fe400000108bf */
[C---:B------:R-:W-:Y:S02]  /*9680*/  FMUL.FTZ R109, R133.reuse, R109 ;  /* 0x0000006d856d7220 */ /* 0x040fe40000410000 */
[----:B------:R-:W-:Y:S01]  /*9690*/  FMUL.FTZ R115, R132, R115 ;  /* 0x0000007384737220 */ /* 0x000fe20000410000 */
[----:B------:R2:W-:Y:S01]  /*96a0*/  MUFU.EX2 R233, R3 ;  /* 0x0000000300e97308 */ /* 0x0005e20000000800 */
[----:B------:R-:W-:Y:S02]  /*96b0*/  FMUL.FTZ R117, R134, R117 ;  /* 0x0000007586757220 */ /* 0x000fe40000410000 */
[C---:B------:R-:W-:Y:S02]  /*96c0*/  FMUL.FTZ R118, R132.reuse, R118 ;  /* 0x0000007684767220 */ /* 0x040fe40000410000 */
[----:B------:R-:W-:Y:S02]  /*96d0*/  FMUL.FTZ R119, R132, R119 ;  /* 0x0000007784777220 */ /* 0x000fe40000410000 */
[C---:B------:R-:W-:Y:S02]  /*96e0*/  FMUL.FTZ R120, R133.reuse, R120 ;  /* 0x0000007885787220 */ /* 0x040fe40000410000 */
[C---:B------:R-:W-:Y:S02]  /*96f0*/  FMUL.FTZ R121, R133.reuse, R121 ;  /* 0x0000007985797220 */ /* 0x040fe40000410000 */
[C---:B------:R-:W-:Y:S02]  /*9700*/  FMUL.FTZ R124, R133.reuse, R124 ;  /* 0x0000007c857c7220 */ /* 0x040fe40000410000 */
[----:B------:R-:W-:Y:S01]  /*9710*/  FMUL.FTZ R125, R133, R125 ;  /* 0x0000007d857d7220 */ /* 0x000fe20000410000 */
[----:B-1----:R-:W1:Y:S01]  /*9720*/  SHFL.BFLY PT, R2, R0, 0x1, 0x1f ;  /* 0x0c201f0000027f89 */ /* 0x002e6200000e0000 */
[----:B------:R-:W-:Y:S02]  /*9730*/  FMUL.FTZ R128, R134, R128 ;  /* 0x0000008086807220 */ /* 0x000fe40000410000 */
[----:B------:R-:W-:Y:S02]  /*9740*/  FFMA.FTZ R152, R152, c[0x0][0x2d0], -R191 ;  /* 0x0000b40098987a23 */ /* 0x000fe400000108bf */
[----:B------:R-:W-:Y:S02]  /*9750*/  FFMA.FTZ R153, R153, c[0x0][0x2d0], -R189 ;  /* 0x0000b40099997a23 */ /* 0x000fe400000108bd */
[----:B--2---:R-:W-:Y:S02]  /*9760*/  FFMA.FTZ R3, R18, c[0x0][0x2d0], -R191 ;  /* 0x0000b40012037a23 */ /* 0x004fe400000108bf */
[C---:B------:R-:W-:Y:S01]  /*9770*/  FMUL.FTZ R18, R132.reuse, R154 ;  /* 0x0000009a84127220 */ /* 0x040fe20000410000 */
[----:B------:R-:W-:Y:S01]  /*9780*/  MOV R154, R51 ;  /* 0x00000033009a7202 */ /* 0x000fe20000000f00 */
[----:B------:R2:W-:Y:S01]  /*9790*/  MUFU.EX2 R224, R3 ;  /* 0x0000000300e07308 */ /* 0x0005e20000000800 */
[----:B------:R-:W-:Y:S03]  /*97a0*/  FMUL.FTZ R51, R132, R187 ;  /* 0x000000bb84337220 */ /* 0x000fe60000410000 */
[----:B------:R-:W-:Y:S01]  /*97b0*/  FFMA.FTZ R154, R154, c[0x0][0x2d0], -R189 ;  /* 0x0000b4009a9a7a23 */ /* 0x000fe200000108bd */
[----:B-1----:R-:W-:Y:S01]  /*97c0*/  FMNMX.FTZ R2, R0, R2, !PT ;  /* 0x0000000200027209 */ /* 0x002fe20007810000 */
[----:B------:R-:W-:Y:S02]  /*97d0*/  FFMA.FTZ R0, R19, c[0x0][0x2d0], -R191 ;  /* 0x0000b40013007a23 */ /* 0x000fe400000108bf */
[----:B------:R-:W-:Y:S01]  /*97e0*/  FMUL.FTZ R19, R132, R155 ;  /* 0x0000009b84137220 */ /* 0x000fe20000410000 */
[----:B------:R-:W-:Y:S01]  /*97f0*/  MOV R155, R62 ;  /* 0x0000003e009b7202 */ /* 0x000fe20000000f00 */
[----:B------:R1:W-:Y:S01]  /*9800*/  MUFU.EX2 R241, R0 ;  /* 0x0000000000f17308 */ /* 0x0003e20000000800 */
[----:B--2---:R-:W-:Y:S01]  /*9810*/  @P1 IADD3 R3, P6, R38, UR18, RZ ;  /* 0x0000001226031c10 */ /* 0x004fe2000ffde0ff */
[----:B------:R-:W-:Y:S03]  /*9820*/  @UP1 UIADD3 UR18, UP0, UR10, 0x80, URZ ;  /* 0x000000800a121890 */ /* 0x000fe6000ff1e03f */
[----:B------:R-:W-:Y:S02]  /*9830*/  @P1 LEA R6, P5, R3, c[0x0][0x1c8], 0x1 ;  /* 0x0000720003061a11 */ /* 0x000fe400078a08ff */
[----:B------:R-:W-:Y:S01]  /*9840*/  @P1 IADD3.X R5, R37, UR15, RZ, P6, !PT ;  /* 0x0000000f25051c10 */ /* 0x000fe2000b7fe4ff */
[----:B------:R-:W-:Y:S01]  /*9850*/  @UP1 UIADD3.X UR15, URZ, UR8, URZ, UP0, !UPT ;  /* 0x000000083f0f1290 */ /* 0x000fe200087fe43f */
[----:B------:R-:W-:Y:S02]  /*9860*/  @P1 IADD3 R4, P4, R6, UR19, RZ ;  /* 0x0000001306041c10 */ /* 0x000fe4000ff9e0ff */
[----:B------:R-:W-:Y:S01]  /*9870*/  @P1 LEA.HI.X R7, R3, c[0x0][0x1cc], R5, 0x1, P5 ;  /* 0x0000730003071a11 */ /* 0x000fe200028f0c05 */
[----:B------:R-:W-:Y:S01]  /*9880*/  FFMA.FTZ R3, R220, c[0x0][0x2d0], -R190 ;  /* 0x0000b400dc037a23 */ /* 0x000fe200000108be */
[----:B------:R-:W-:Y:S01]  /*9890*/  MOV R220, R32 ;  /* 0x0000002000dc7202 */ /* 0x000fe20000000f00 */
[----:B------:R-:W-:Y:S01]  /*98a0*/  FMUL.FTZ R32, R134, R168 ;  /* 0x000000a886207220 */ /* 0x000fe20000410000 */
[----:B------:R-:W-:Y:S01]  /*98b0*/  @P1 IADD3.X R5, R7, UR20, RZ, P4, !PT ;  /* 0x0000001407051c10 */ /* 0x000fe2000a7fe4ff */
[----:B------:R2:W-:Y:S01]  /*98c0*/  @P1 LDGSTS.E.BYPASS.LTC128B.128 [R244+0x4100], [R6.64], !P3 ;  /* 0x0410000006f41fae */ /* 0x0005e2000d901d50 */
[----:B------:R3:W-:Y:S01]  /*98d0*/  MUFU.EX2 R214, R3 ;  /* 0x0000000300d67308 */ /* 0x0007e20000000800 */
[----:B-1----:R-:W-:Y:S01]  /*98e0*/  FADD.FTZ R0, -R2, R138 ;  /* 0x0000008a02007221 */ /* 0x002fe20000010100 */
[----:B------:R-:W-:Y:S02]  /*98f0*/  MOV R138, R21 ;  /* 0x00000015008a7202 */ /* 0x000fe40000000f00 */
[----:B------:R-:W-:Y:S01]  /*9900*/  MOV R168, R57 ;  /* 0x0000003900a87202 */ /* 0x000fe20000000f00 */
[----:B------:R-:W-:Y:S02]  /*9910*/  FMUL.FTZ R0, R0, c[0x0][0x2d0] ;  /* 0x0000b40000007a20 */ /* 0x000fe40000410000 */
[----:B------:R1:W-:Y:S01]  /*9920*/  @P1 LDGSTS.E.BYPASS.LTC128B.128 [R244+0x6100], [R8.64], !P0 ;  /* 0x0610000008f41fae */ /* 0x0003e2000c101d50 */
[C---:B------:R-:W-:Y:S03]  /*9930*/  FMUL.FTZ R57, R133.reuse, R197 ;  /* 0x000000c585397220 */ /* 0x040fe60000410000 */
[----:B------:R-:W4:Y:S04]  /*9940*/  MUFU.EX2 R0, R0 ;  /* 0x0000000000007308 */ /* 0x000f280000000800 */
[----:B------:R4:W-:Y:S08]  /*9950*/  @P1 LDGSTS.E.BYPASS.LTC128B.128 [R244+0x4900], [R4.64], !P3 ;  /* 0x0490000004f41fae */ /* 0x0009f0000d901d50 */
[----:B------:R4:W-:Y:S01]  /*9960*/  @P1 LDGSTS.E.BYPASS.LTC128B.128 [R244+0x6900], [R4.64+0x80], !P0 ;  /* 0x0690008004f41fae */ /* 0x0009e2000c101d50 */
[--C-:B---3--:R-:W-:Y:S01]  /*9970*/  FFMA.FTZ R3, R12, c[0x0][0x2d0], -R190.reuse ;  /* 0x0000b4000c037a23 */ /* 0x108fe200000108be */
[C---:B--2---:R-:W-:Y:S01]  /*9980*/  @P1 IADD3 R6, P2, R4.reuse, UR19, RZ ;  /* 0x0000001304061c10 */ /* 0x044fe2000ff5e0ff */
[C---:B------:R-:W-:Y:S02]  /*9990*/  FMUL.FTZ R12, R133.reuse, R148 ;  /* 0x00000094850c7220 */ /* 0x040fe40000410000 */
[----:B------:R2:W-:Y:S01]  /*99a0*/  MUFU.EX2 R215, R3 ;  /* 0x0000000300d77308 */ /* 0x0005e20000000800 */
[----:B------:R-:W-:Y:S01]  /*99b0*/  MOV R148, R24 ;  /* 0x0000001800947202 */ /* 0x000fe20000000f00 */
[----:B------:R-:W-:Y:S01]  /*99c0*/  FMUL.FTZ R24, R133, R160 ;  /* 0x000000a085187220 */ /* 0x000fe20000410000 */
[C---:B------:R-:W-:Y:S02]  /*99d0*/  @P1 IADD3.X R7, R5.reuse, UR20, RZ, P2, !PT ;  /* 0x0000001405071c10 */ /* 0x040fe400097fe4ff */
[----:B------:R-:W-:Y:S02]  /*99e0*/  @P1 IADD3 R10, P2, R4, UR18, RZ ;  /* 0x00000012040a1c10 */ /* 0x000fe4000ff5e0ff */
[----:B-1----:R-:W-:Y:S01]  /*99f0*/  @P1 IADD3 R8, P4, R6, UR19, RZ ;  /* 0x0000001306081c10 */ /* 0x002fe2000ff9e0ff */
[----:B------:R1:W-:Y:S01]  /*9a00*/  @P1 LDGSTS.E.BYPASS.LTC128B.128 [R244+0x5100], [R6.64], !P3 ;  /* 0x0510000006f41fae */ /* 0x0003e2000d901d50 */
[----:B------:R-:W-:Y:S01]  /*9a10*/  @P1 IADD3.X R11, R5, UR15, RZ, P2, !PT ;  /* 0x0000000f050b1c10 */ /* 0x000fe200097fe4ff */
[C---:B----4-:R-:W-:Y:S01]  /*9a20*/  FMUL.FTZ R26, R0.reuse, R162 ;  /* 0x000000a2001a7220 */ /* 0x050fe20000410000 */
[----:B------:R-:W-:Y:S01]  /*9a30*/  @P1 IADD3.X R9, R7, UR20, RZ, P4, !PT ;  /* 0x0000001407091c10 */ /* 0x000fe2000a7fe4ff */
[C---:B------:R-:W-:Y:S01]  /*9a40*/  FMUL.FTZ R27, R0.reuse, R163 ;  /* 0x000000a3001b7220 */ /* 0x040fe20000410000 */
[----:B------:R-:W-:Y:S01]  /*9a50*/  MOV R160, R43 ;  /* 0x0000002b00a07202 */ /* 0x000fe20000000f00 */
[----:B------:R-:W-:Y:S01]  /*9a60*/  FMUL.FTZ R42, R0, R178 ;  /* 0x000000b2002a7220 */ /* 0x000fe20000410000 */
[----:B------:R-:W-:Y:S01]  /*9a70*/  MOV R178, R138 ;  /* 0x0000008a00b27202 */ /* 0x000fe20000000f00 */
[----:B------:R3:W-:Y:S01]  /*9a80*/  @P1 LDGSTS.E.BYPASS.LTC128B.128 [R244+0x7100], [R10.64], !P0 ;  /* 0x071000000af41fae */ /* 0x0007e2000c101d50 */
[----:B------:R-:W-:Y:S01]  /*9a90*/  FFMA.FTZ R138, R248, c[0x0][0x2d0], -R189 ;  /* 0x0000b400f88a7a23 */ /* 0x000fe200000108bd */
[----:B------:R-:W-:Y:S01]  /*9aa0*/  MOV R176, R148 ;  /* 0x0000009400b07202 */ /* 0x000fe20000000f00 */
[C---:B------:R-:W-:Y:S01]  /*9ab0*/  FMUL.FTZ R30, R0.reuse, R166 ;  /* 0x000000a6001e7220 */ /* 0x040fe20000410000 */
[----:B------:R-:W-:Y:S01]  /*9ac0*/  MOV R166, R221 ;  /* 0x000000dd00a67202 */ /* 0x000fe20000000f00 */
[----:B------:R-:W-:Y:S01]  /*9ad0*/  FMUL.FTZ R31, R0, R167 ;  /* 0x000000a7001f7220 */ /* 0x000fe20000410000 */
[----:B------:R-:W-:Y:S01]  /*9ae0*/  @P1 IADD3 R4, P2, R6, UR18, RZ ;  /* 0x0000001206041c10 */ /* 0x000fe2000ff5e0ff */
[----:B------:R-:W-:Y:S01]  /*9af0*/  FMUL.FTZ R43, R0, R179 ;  /* 0x000000b3002b7220 */ /* 0x000fe20000410000 */
[----:B------:R4:W-:Y:S01]  /*9b00*/  @P1 LDGSTS.E.BYPASS.LTC128B.128 [R244+0x5900], [R8.64], !P3 ;  /* 0x0590000008f41fae */ /* 0x0009e2000d901d50 */
[--C-:B--2---:R-:W-:Y:S01]  /*9b10*/  FFMA.FTZ R3, R13, c[0x0][0x2d0], -R190.reuse ;  /* 0x0000b4000d037a23 */ /* 0x104fe200000108be */
[----:B------:R-:W-:Y:S01]  /*9b20*/  @P1 IADD3.X R5, R7, UR15, RZ, P2, !PT ;  /* 0x0000000f07051c10 */ /* 0x000fe200097fe4ff */
[----:B------:R-:W-:Y:S01]  /*9b30*/  FMUL.FTZ R13, R133, R149 ;  /* 0x00000095850d7220 */ /* 0x000fe20000410000 */
[----:B------:R-:W-:Y:S01]  /*9b40*/  MOV R167, R34 ;  /* 0x0000002200a77202 */ /* 0x000fe20000000f00 */
[----:B------:R2:W2:Y:S01]  /*9b50*/  MUFU.EX2 R219, R3 ;  /* 0x0000000300db7308 */ /* 0x0004a20000000800 */
[----:B------:R-:W-:Y:S01]  /*9b60*/  FMUL.FTZ R34, R132, R170 ;  /* 0x000000aa84227220 */ /* 0x000fe20000410000 */
[----:B------:R-:W-:Y:S01]  /*9b70*/  MOV R179, R65 ;  /* 0x0000004100b37202 */ /* 0x000fe20000000f00 */
[----:B------:R2:W-:Y:S01]  /*9b80*/  @P1 LDGSTS.E.BYPASS.LTC128B.128 [R244+0x7900], [R4.64], !P0 ;  /* 0x0790000004f41fae */ /* 0x0005e2000c101d50 */
[----:B------:R-:W-:Y:S01]  /*9b90*/  FMUL.FTZ R62, R0, R202 ;  /* 0x000000ca003e7220 */ /* 0x000fe20000410000 */
[----:B------:R-:W-:Y:S01]  /*9ba0*/  MOV R162, R67 ;  /* 0x0000004300a27202 */ /* 0x000fe20000000f00 */
[----:B-1----:R-:W-:Y:S01]  /*9bb0*/  FMUL.FTZ R7, R132, R147 ;  /* 0x0000009384077220 */ /* 0x002fe20000410000 */
[----:B------:R-:W-:Y:S01]  /*9bc0*/  F2FP.BF16.PACK_AB R147, R241, R224 ;  /* 0x000000e0f193723e */ /* 0x000fe200000010ff */
[----:B------:R-:W-:Y:S01]  /*9bd0*/  FMUL.FTZ R63, R0, R203 ;  /* 0x000000cb003f7220 */ /* 0x000fe20000410000 */
[----:B------:R-:W-:Y:S01]  /*9be0*/  MOV R163, R66 ;  /* 0x0000004200a37202 */ /* 0x000fe20000000f00 */
[----:B------:R-:W-:Y:S01]  /*9bf0*/  FMUL.FTZ R65, R134, R205 ;  /* 0x000000cd86417220 */ /* 0x000fe20000410000 */
[----:B------:R-:W-:Y:S01]  /*9c00*/  LDSM.16.MT88.4 R36, [R226+0x100] ;  /* 0x00010000e224783b */ /* 0x000fe20000004200 */
[----:B------:R-:W-:Y:S02]  /*9c10*/  FMUL.FTZ R66, R132, R206 ;  /* 0x000000ce84427220 */ /* 0x000fe40000410000 */
[C---:B---3--:R-:W-:Y:S02]  /*9c20*/  FMUL.FTZ R10, R0.reuse, R142 ;  /* 0x0000008e000a7220 */ /* 0x048fe40000410000 */
[----:B------:R-:W-:Y:S02]  /*9c30*/  FMUL.FTZ R11, R0, R143 ;  /* 0x0000008f000b7220 */ /* 0x000fe40000410000 */
[----:B------:R-:W-:Y:S01]  /*9c40*/  FMUL.FTZ R67, R132, R207 ;  /* 0x000000cf84437220 */ /* 0x000fe20000410000 */
[----:B------:R-:W-:Y:S01]  /*9c50*/  LDSM.16.MT88.4 R52, [R228+0x100] ;  /* 0x00010000e434783b */ /* 0x000fe20000004200 */
[----:B------:R-:W-:Y:S01]  /*9c60*/  FMUL.FTZ R74, R0, R74 ;  /* 0x0000004a004a7220 */ /* 0x000fe20000410000 */
[----:B------:R-:W-:Y:S01]  /*9c70*/  MUFU.EX2 R207, R153 ;  /* 0x0000009900cf7308 */ /* 0x000fe20000000800 */
[----:B----4-:R-:W-:Y:S01]  /*9c80*/  FMUL.FTZ R8, R133, R140 ;  /* 0x0000008c85087220 */ /* 0x010fe20000410000 */
[----:B------:R-:W-:Y:S01]  /*9c90*/  F2FP.BF16.PACK_AB R140, R214, R212 ;  /* 0x000000d4d68c723e */ /* 0x000fe200000010ff */
[----:B--2---:R-:W-:Y:S01]  /*9ca0*/  FMUL.FTZ R3, R2, c[0x0][0x2d0] ;  /* 0x0000b40002037a20 */ /* 0x004fe20000410000 */
[----:B------:R-:W-:Y:S01]  /*9cb0*/  F2FP.BF16.PACK_AB R142, R219, R215 ;  /* 0x000000d7db8e723e */ /* 0x000fe200000010ff */
[----:B------:R-:W-:Y:S01]  /*9cc0*/  FMUL.FTZ R9, R133, R141 ;  /* 0x0000008d85097220 */ /* 0x000fe20000410000 */
[----:B------:R-:W0:Y:S01]  /*9cd0*/  LDGDEPBAR ;  /* 0x00000000000079af */ /* 0x000e220000000000 */
[--C-:B------:R-:W-:Y:S01]  /*9ce0*/  FFMA.FTZ R6, R222, c[0x0][0x2d0], -R3.reuse ;  /* 0x0000b400de067a23 */ /* 0x100fe20000010803 */
[----:B------:R-:W-:Y:S01]  /*9cf0*/  MOV R222, R20 ;  /* 0x0000001400de7202 */ /* 0x000fe20000000f00 */
[--C-:B------:R-:W-:Y:S01]  /*9d00*/  FFMA.FTZ R4, R223, c[0x0][0x2d0], -R3.reuse ;  /* 0x0000b400df047a23 */ /* 0x100fe20000010803 */
[----:B------:R-:W-:Y:S01]  /*9d10*/  MOV R223, R25 ;  /* 0x0000001900df7202 */ /* 0x000fe20000000f00 */
[----:B------:R1:W-:Y:S01]  /*9d20*/  MUFU.EX2 R208, R6 ;  /* 0x0000000600d07308 */ /* 0x0003e20000000800 */
[----:B------:R-:W-:Y:S01]  /*9d30*/  FMUL.FTZ R5, R134, R145 ;  /* 0x0000009186057220 */ /* 0x000fe20000410000 */
[----:B------:R-:W-:Y:S01]  /*9d40*/  F2FP.BF16.PACK_AB R145, R233, R213 ;  /* 0x000000d5e991723e */ /* 0x000fe200000010ff */
[----:B------:R-:W2:Y:S01]  /*9d50*/  LDSM.16.MT88.4 R20, [R225+0x100] ;  /* 0x00010000e114783b */ /* 0x000ea20000004200 */
[C---:B------:R-:W-:Y:S01]  /*9d60*/  FMUL.FTZ R25, R133.reuse, R161 ;  /* 0x000000a185197220 */ /* 0x040fe20000410000 */
[----:B------:R-:W-:Y:S01]  /*9d70*/  MOV R165, R222 ;  /* 0x000000de00a57202 */ /* 0x000fe20000000f00 */
[----:B------:R-:W-:Y:S01]  /*9d80*/  FMUL.FTZ R75, R0, R75 ;  /* 0x0000004b004b7220 */ /* 0x000fe20000410000 */
[----:B------:R-:W-:Y:S01]  /*9d90*/  MOV R222, R44 ;  /* 0x0000002c00de7202 */ /* 0x000fe20000000f00 */
[C---:B------:R-:W-:Y:S01]  /*9da0*/  FMUL.FTZ R44, R133.reuse, R180 ;  /* 0x000000b4852c7220 */ /* 0x040fe20000410000 */
[----:B------:R-:W-:Y:S01]  /*9db0*/  MOV R180, R64 ;  /* 0x0000004000b47202 */ /* 0x000fe20000000f00 */
[----:B------:R3:W4:Y:S01]  /*9dc0*/  MUFU.EX2 R209, R4 ;  /* 0x0000000400d17308 */ /* 0x0007220000000800 */
[----:B------:R-:W-:Y:S01]  /*9dd0*/  MOV R170, R223 ;  /* 0x000000df00aa7202 */ /* 0x000fe20000000f00 */
[----:B------:R-:W-:Y:S01]  /*9de0*/  FMUL.FTZ R64, R134, R204 ;  /* 0x000000cc86407220 */ /* 0x000fe20000410000 */
[----:B------:R-:W-:Y:S01]  /*9df0*/  MOV R223, R47 ;  /* 0x0000002f00df7202 */ /* 0x000fe20000000f00 */
[C---:B------:R-:W-:Y:S01]  /*9e00*/  FMUL.FTZ R47, R0.reuse, R183 ;  /* 0x000000b7002f7220 */ /* 0x040fe20000410000 */
[----:B------:R-:W-:Y:S01]  /*9e10*/  MOV R161, R61 ;  /* 0x0000003d00a17202 */ /* 0x000fe20000000f00 */
[----:B------:R-:W-:Y:S02]  /*9e20*/  FMUL.FTZ R61, R133, R201 ;  /* 0x000000c9853d7220 */ /* 0x000fe40000410000 */
[C---:B------:R-:W-:Y:S02]  /*9e30*/  FMUL.FTZ R78, R0.reuse, R78 ;  /* 0x0000004e004e7220 */ /* 0x040fe40000410000 */
[C---:B------:R-:W-:Y:S02]  /*9e40*/  FMUL.FTZ R79, R0.reuse, R79 ;  /* 0x0000004f004f7220 */ /* 0x040fe40000410000 */
[----:B------:R-:W-:Y:S02]  /*9e50*/  FMUL.FTZ R90, R0, R90 ;  /* 0x0000005a005a7220 */ /* 0x000fe40000410000 */
[----:B-1----:R-:W-:Y:S01]  /*9e60*/  FMUL.FTZ R6, R132, R146 ;  /* 0x0000009284067220 */ /* 0x002fe20000410000 */
[----:B------:R-:W-:Y:S01]  /*9e70*/  F2FP.BF16.PACK_AB R146, R231, R240 ;  /* 0x000000f0e792723e */ /* 0x000fe200000010ff */
[C---:B------:R-:W-:Y:S02]  /*9e80*/  FMUL.FTZ R91, R0.reuse, R91 ;  /* 0x0000005b005b7220 */ /* 0x040fe40000410000 */
[C---:B------:R-:W-:Y:S02]  /*9e90*/  FMUL.FTZ R94, R0.reuse, R94 ;  /* 0x0000005e005e7220 */ /* 0x040fe40000410000 */
[C---:B------:R-:W-:Y:S02]  /*9ea0*/  FMUL.FTZ R95, R0.reuse, R95 ;  /* 0x0000005f005f7220 */ /* 0x040fe40000410000 */
[----:B------:R-:W-:Y:S02]  /*9eb0*/  FMUL.FTZ R106, R0, R106 ;  /* 0x0000006a006a7220 */ /* 0x000fe40000410000 */
[--C-:B---3--:R-:W-:Y:S01]  /*9ec0*/  FFMA.FTZ R4, R14, c[0x0][0x2d0], -R3.reuse ;  /* 0x0000b4000e047a23 */ /* 0x108fe20000010803 */
[----:B----4-:R-:W-:Y:S01]  /*9ed0*/  F2FP.BF16.PACK_AB R141, R209, R208 ;  /* 0x000000d0d18d723e */ /* 0x010fe200000010ff */
[C---:B------:R-:W-:Y:S02]  /*9ee0*/  FMUL.FTZ R14, R0.reuse, R150 ;  /* 0x00000096000e7220 */ /* 0x040fe40000410000 */
        /* <DEDUP_REMOVED lines=8> */
[--C-:B------:R-:W-:Y:S02]  /*9f70*/  FFMA.FTZ R188, R188, c[0x0][0x2d0], -R3.reuse ;  /* 0x0000b400bcbc7a23 */ /* 0x100fe40000010803 */
[----:B-1----:R-:W-:Y:S02]  /*9f80*/  FFMA.FTZ R4, R15, c[0x0][0x2d0], -R3 ;  /* 0x0000b4000f047a23 */ /* 0x002fe40000010803 */
[----:B------:R-:W-:Y:S02]  /*9f90*/  FMUL.FTZ R15, R0, R151 ;  /* 0x00000097000f7220 */ /* 0x000fe40000410000 */
[----:B------:R1:W3:Y:S01]  /*9fa0*/  MUFU.EX2 R211, R4 ;  /* 0x0000000400d37308 */ /* 0x0002e20000000800 */
[----:B------:R-:W4:Y:S01]  /*9fb0*/  LDSM.16.MT88.4 R148, [R227+0x100] ;  /* 0x00010000e394783b */ /* 0x000f220000004200 */
[C---:B-1----:R-:W-:Y:S01]  /*9fc0*/  FMUL.FTZ R4, R134.reuse, R144 ;  /* 0x0000009086047220 */ /* 0x042fe20000410000 */
[----:B------:R-:W-:Y:S02]  /*9fd0*/  F2FP.BF16.PACK_AB R144, R217, R216 ;  /* 0x000000d8d990723e */ /* 0x000fe400000010ff */
[----:B---3--:R-:W-:Y:S05]  /*9fe0*/  F2FP.BF16.PACK_AB R143, R211, R210 ;  /* 0x000000d2d38f723e */ /* 0x008fea00000010ff */
[-C--:B--2---:R-:W-:Y:S08]  /*9ff0*/  HMMA.16816.F32.BF16 R4, R144, R20.reuse, R4 ;  /* 0x000000149004723c */ /* 0x084ff00000041804 */
[C---:B------:R-:W-:Y:S07]  /*a000*/  HMMA.16816.F32.BF16 R8, R140.reuse, R20, R8 ;  /* 0x000000148c08723c */ /* 0x040fee0000041808 */
[C---:B------:R-:W-:Y:S01]  /*a010*/  FMUL.FTZ R20, R134.reuse, R156 ;  /* 0x0000009c86147220 */ /* 0x040fe20000410000 */
[-C--:B------:R-:W-:Y:S04]  /*a020*/  HMMA.16816.F32.BF16 R12, R140, R22.reuse, R12 ;  /* 0x000000168c0c723c */ /* 0x080fe8000004180c */
[----:B------:R-:W-:Y:S01]  /*a030*/  FMUL.FTZ R21, R134, R157 ;  /* 0x0000009d86157220 */ /* 0x000fe20000410000 */
[----:B------:R-:W-:Y:S01]  /*a040*/  MOV R157, R59 ;  /* 0x0000003b009d7202 */ /* 0x000fe20000000f00 */
[----:B------:R-:W-:Y:S01]  /*a050*/  FMUL.FTZ R59, R0, R199 ;  /* 0x000000c7003b7220 */ /* 0x000fe20000410000 */
[----:B------:R-:W-:Y:S01]  /*a060*/  MOV R156, R45 ;  /* 0x0000002d009c7202 */ /* 0x000fe20000000f00 */
[C---:B------:R-:W-:Y:S04]  /*a070*/  HMMA.16816.F32.BF16 R16, R144.reuse, R22, R16 ;  /* 0x000000169010723c */ /* 0x040fe80000041810 */
[C---:B------:R-:W-:Y:S01]  /*a080*/  FMUL.FTZ R45, R133.reuse, R181 ;  /* 0x000000b5852d7220 */ /* 0x040fe20000410000 */
[----:B------:R-:W-:Y:S01]  /*a090*/  MOV R181, R50 ;  /* 0x0000003200b57202 */ /* 0x000fe20000000f00 */
[C---:B------:R-:W-:Y:S02]  /*a0a0*/  FMUL.FTZ R50, R132.reuse, R186 ;  /* 0x000000ba84327220 */ /* 0x040fe40000410000 */
[C---:B------:R-:W-:Y:S01]  /*a0b0*/  FMUL.FTZ R22, R132.reuse, R158 ;  /* 0x0000009e84167220 */ /* 0x040fe20000410000 */
[----:B------:R-:W-:Y:S03]  /*a0c0*/  MOV R158, R58 ;  /* 0x0000003a009e7202 */ /* 0x000fe60000000f00 */
[----:B------:R-:W-:Y:S01]  /*a0d0*/  FMUL.FTZ R23, R132, R159 ;  /* 0x0000009f84177220 */ /* 0x000fe20000410000 */
[----:B------:R-:W-:Y:S01]  /*a0e0*/  MOV R159, R46 ;  /* 0x0000002e009f7202 */ /* 0x000fe20000000f00 */
[C---:B------:R-:W-:Y:S01]  /*a0f0*/  FMUL.FTZ R46, R0.reuse, R182 ;  /* 0x000000b6002e7220 */ /* 0x040fe20000410000 */
[----:B------:R-:W-:Y:S01]  /*a100*/  MOV R182, R181 ;  /* 0x000000b500b67202 */ /* 0x000fe20000000f00 */
[----:B------:R-:W-:Y:S01]  /*a110*/  FMUL.FTZ R58, R0, R198 ;  /* 0x000000c6003a7220 */ /* 0x000fe20000410000 */
[----:B------:R-:W-:Y:S02]  /*a120*/  MOV R181, R180 ;  /* 0x000000b400b57202 */ /* 0x000fe40000000f00 */
[-C--:B------:R-:W-:Y:S03]  /*a130*/  HMMA.16816.F32.BF16 R20, R144, R36.reuse, R20 ;  /* 0x000000249014723c */ /* 0x080fe60000041814 */
[----:B------:R-:W-:Y:S02]  /*a140*/  MOV R180, R179 ;  /* 0x000000b300b47202 */ /* 0x000fe40000000f00 */
[----:B------:R-:W-:Y:S02]  /*a150*/  MOV R179, R178 ;  /* 0x000000b200b37202 */ /* 0x000fe40000000f00 */
[----:B------:R-:W-:Y:S01]  /*a160*/  MOV R178, R176 ;  /* 0x000000b000b27202 */ /* 0x000fe20000000f00 */
[C---:B------:R-:W-:Y:S04]  /*a170*/  HMMA.16816.F32.BF16 R24, R140.reuse, R36, R24 ;  /* 0x000000248c18723c */ /* 0x040fe80000041818 */
[----:B------:R-:W-:Y:S02]  /*a180*/  MOV R176, R129 ;  /* 0x0000008100b07202 */ /* 0x000fe40000000f00 */
[----:B------:R-:W2:Y:S01]  /*a190*/  LDL.LU R129, [R1+0x70] ;  /* 0x0000700001817983 */ /* 0x000ea20000300800 */
[C---:B------:R-:W-:Y:S01]  /*a1a0*/  FMUL.FTZ R37, R134.reuse, R173 ;  /* 0x000000ad86257220 */ /* 0x040fe20000410000 */
[-C--:B------:R-:W-:Y:S01]  /*a1b0*/  HMMA.16816.F32.BF16 R28, R140, R38.reuse, R28 ;  /* 0x000000268c1c723c */ /* 0x080fe2000004181c */
[----:B------:R1:W-:Y:S03]  /*a1c0*/  MUFU.EX2 R173, R138 ;  /* 0x0000008a00ad7308 */ /* 0x0003e60000000800 */
[----:B------:R-:W-:Y:S01]  /*a1d0*/  FMUL.FTZ R36, R134, R172 ;  /* 0x000000ac86247220 */ /* 0x000fe20000410000 */
[----:B------:R-:W-:Y:S01]  /*a1e0*/  MOV R172, R60 ;  /* 0x0000003c00ac7202 */ /* 0x000fe20000000f00 */
[----:B------:R-:W-:Y:S02]  /*a1f0*/  FMUL.FTZ R60, R133, R200 ;  /* 0x000000c8853c7220 */ /* 0x000fe40000410000 */
[C---:B------:R-:W-:Y:S07]  /*a200*/  HMMA.16816.F32.BF16 R32, R144.reuse, R38, R32 ;  /* 0x000000269020723c */ /* 0x040fee0000041820 */
[C---:B------:R-:W-:Y:S02]  /*a210*/  FMUL.FTZ R39, R132.reuse, R175 ;  /* 0x000000af84277220 */ /* 0x040fe40000410000 */
[----:B------:R-:W-:Y:S03]  /*a220*/  FMUL.FTZ R38, R132, R174 ;  /* 0x000000ae84267220 */ /* 0x000fe60000410000 */
[----:B------:R-:W-:Y:S01]  /*a230*/  MOV R174, R49 ;  /* 0x0000003100ae7202 */ /* 0x000fe20000000f00 */
[C---:B------:R-:W-:Y:S02]  /*a240*/  FMUL.FTZ R49, R134.reuse, R185 ;  /* 0x000000b986317220 */ /* 0x040fe40000410000 */
[----:B------:R-:W-:Y:S01]  /*a250*/  MUFU.EX2 R185, R154 ;  /* 0x0000009a00b97308 */ /* 0x000fe20000000800 */
[-C--:B------:R-:W-:Y:S03]  /*a260*/  HMMA.16816.F32.BF16 R36, R144, R52.reuse, R36 ;  /* 0x000000349024723c */ /* 0x080fe60000041824 */
[--C-:B-1----:R-:W-:Y:S05]  /*a270*/  FFMA.FTZ R138, R251, c[0x0][0x2d0], -R189.reuse ;  /* 0x0000b400fb8a7a23 */ /* 0x102fea00000108bd */
[C---:B------:R-:W-:Y:S01]  /*a280*/  HMMA.16816.F32.BF16 R40, R140.reuse, R52, R40 ;  /* 0x000000348c28723c */ /* 0x040fe20000041828 */
[----:B------:R1:W-:Y:S06]  /*a290*/  MUFU.EX2 R175, R138 ;  /* 0x0000008a00af7308 */ /* 0x0003ec0000000800 */
[C---:B------:R-:W-:Y:S01]  /*a2a0*/  FMUL.FTZ R53, R134.reuse, R193 ;  /* 0x000000c186357220 */ /* 0x040fe20000410000 */
[-C--:B------:R-:W-:Y:S04]  /*a2b0*/  HMMA.16816.F32.BF16 R44, R140, R54.reuse, R44 ;  /* 0x000000368c2c723c */ /* 0x080fe8000004182c */
[----:B------:R-:W-:Y:S04]  /*a2c0*/  FMUL.FTZ R52, R134, R192 ;  /* 0x000000c086347220 */ /* 0x000fe80000410000 */
[C---:B------:R-:W-:Y:S07]  /*a2d0*/  HMMA.16816.F32.BF16 R48, R144.reuse, R54, R48 ;  /* 0x000000369030723c */ /* 0x040fee0000041830 */
[C---:B------:R-:W-:Y:S02]  /*a2e0*/  FMUL.FTZ R54, R132.reuse, R194 ;  /* 0x000000c284367220 */ /* 0x040fe40000410000 */
[----:B-1----:R-:W-:Y:S03]  /*a2f0*/  FFMA.FTZ R138, R245, c[0x0][0x2d0], -R189 ;  /* 0x0000b400f58a7a23 */ /* 0x002fe600000108bd */
[----:B------:R-:W-:Y:S01]  /*a300*/  FMUL.FTZ R55, R132, R195 ;  /* 0x000000c384377220 */ /* 0x000fe20000410000 */
[----:B------:R1:W-:Y:S01]  /*a310*/  MUFU.EX2 R193, R138 ;  /* 0x0000008a00c17308 */ /* 0x0003e20000000800 */
[----:B------:R-:W-:Y:S05]  /*a320*/  FFMA.FTZ R245, R235, c[0x0][0x2d0], -R3 ;  /* 0x0000b400ebf57a23 */ /* 0x000fea0000010803 */
[-C--:B----4-:R-:W-:Y:S04]  /*a330*/  HMMA.16816.F32.BF16 R52, R144, R148.reuse, R52 ;  /* 0x000000949034723c */ /* 0x090fe80000041834 */
[----:B------:R-:W-:Y:S04]  /*a340*/  MUFU.EX2 R245, R245 ;  /* 0x000000f500f57308 */ /* 0x000fe80000000800 */
[C---:B------:R-:W-:Y:S08]  /*a350*/  HMMA.16816.F32.BF16 R56, R140.reuse, R148, R56 ;  /* 0x000000948c38723c */ /* 0x040ff00000041838 */
[-C--:B------:R-:W-:Y:S04]  /*a360*/  HMMA.16816.F32.BF16 R60, R140, R150.reuse, R60 ;  /* 0x000000968c3c723c */ /* 0x080fe8000004183c */
[----:B-1----:R-:W-:Y:S02]  /*a370*/  FFMA.FTZ R138, R247, c[0x0][0x2d0], -R189 ;  /* 0x0000b400f78a7a23 */ /* 0x002fe400000108bd */
[----:B------:R-:W-:Y:S02]  /*a380*/  MUFU.EX2 R247, R152 ;  /* 0x0000009800f77308 */ /* 0x000fe40000000800 */
[C---:B------:R-:W-:Y:S01]  /*a390*/  HMMA.16816.F32.BF16 R64, R144.reuse, R150, R64 ;  /* 0x000000969040723c */ /* 0x040fe20000041840 */
[----:B------:R-:W1:Y:S07]  /*a3a0*/  LDSM.16.MT88.4 R148, [R225+0x2100] ;  /* 0x00210000e194783b */ /* 0x000e6e0000004200 */
[----:B------:R3:W-:Y:S04]  /*a3b0*/  MUFU.EX2 R221, R138 ;  /* 0x0000008a00dd7308 */ /* 0x0007e80000000800 */
[--C-:B---3--:R-:W-:Y:S01]  /*a3c0*/  FFMA.FTZ R138, R182, c[0x0][0x2d0], -R191.reuse ;  /* 0x0000b400b68a7a23 */ /* 0x108fe200000108bf */
[----:B------:R-:W-:Y:S02]  /*a3d0*/  MOV R182, R181 ;  /* 0x000000b500b67202 */ /* 0x000fe40000000f00 */
[----:B------:R-:W-:Y:S03]  /*a3e0*/  MOV R181, R180 ;  /* 0x000000b400b57202 */ /* 0x000fe60000000f00 */
[----:B------:R3:W-:Y:S01]  /*a3f0*/  MUFU.EX2 R195, R138 ;  /* 0x0000008a00c37308 */ /* 0x0007e20000000800 */
[----:B------:R-:W-:Y:S02]  /*a400*/  MOV R180, R179 ;  /* 0x000000b300b47202 */ /* 0x000fe40000000f00 */
[----:B------:R-:W-:Y:S01]  /*a410*/  MOV R179, R178 ;  /* 0x000000b200b37202 */ /* 0x000fe20000000f00 */
[-C--:B-1----:R-:W-:Y:S03]  /*a420*/  HMMA.16816.F32.BF16 R68, R144, R148.reuse, R68 ;  /* 0x000000949044723c */ /* 0x082fe60000041844 */
[----:B------:R-:W-:Y:S02]  /*a430*/  MOV R178, R174 ;  /* 0x000000ae00b27202 */ /* 0x000fe40000000f00 */
[----:B------:R-:W-:Y:S02]  /*a440*/  MOV R174, R130 ;  /* 0x0000008200ae7202 */ /* 0x000fe40000000f00 */
[----:B------:R-:W3:Y:S01]  /*a450*/  LDL.LU R130, [R1+0x6c] ;  /* 0x00006c0001827983 */ /* 0x000ee20000300800 */
[C---:B------:R-:W-:Y:S04]  /*a460*/  HMMA.16816.F32.BF16 R72, R140.reuse, R148, R72 ;  /* 0x000000948c48723c */ /* 0x040fe80000041848 */
[----:B------:R-:W-:Y:S02]  /*a470*/  MOV R183, R181 ;  /* 0x000000b500b77202 */ /* 0x000fe40000000f00 */
[----:B------:R-:W-:Y:S02]  /*a480*/  MOV R181, R179 ;  /* 0x000000b300b57202 */ /* 0x000fe40000000f00 */
[-C--:B------:R-:W-:Y:S04]  /*a490*/  HMMA.16816.F32.BF16 R76, R140, R150.reuse, R76 ;  /* 0x000000968c4c723c */ /* 0x080fe8000004184c */
[----:B------:R-:W-:Y:S01]  /*a4a0*/  MOV R179, R174 ;  /* 0x000000ae00b37202 */ /* 0x000fe20000000f00 */
[--C-:B---3--:R-:W-:Y:S01]  /*a4b0*/  FFMA.FTZ R138, R250, c[0x0][0x2d0], -R191.reuse ;  /* 0x0000b400fa8a7a23 */ /* 0x108fe200000108bf */
[----:B------:R-:W-:Y:S02]  /*a4c0*/  MOV R174, R168 ;  /* 0x000000a800ae7202 */ /* 0x000fe40000000f00 */
[C---:B------:R-:W-:Y:S01]  /*a4d0*/  HMMA.16816.F32.BF16 R80, R144.reuse, R150, R80 ;  /* 0x000000969050723c */ /* 0x040fe20000041850 */
[----:B------:R1:W-:Y:S01]  /*a4e0*/  MUFU.EX2 R199, R138 ;  /* 0x0000008a00c77308 */ /* 0x0003e20000000800 */
[----:B------:R-:W3:Y:S02]  /*a4f0*/  LDSM.16.MT88.4 R148, [R226+0x2100] ;  /* 0x00210000e294783b */ /* 0x000ee40000004200 */
[----:B------:R-:W-:Y:S02]  /*a500*/  MOV R168, R156 ;  /* 0x0000009c00a87202 */ /* 0x000fe40000000f00 */
[----:B------:R-:W-:Y:S04]  /*a510*/  MOV R156, R131 ;  /* 0x00000083009c7202 */ /* 0x000fe80000000f00 */
[----:B------:R-:W3:Y:S02]  /*a520*/  LDL.LU R131, [R1+0x68] ;  /* 0x0000680001837983 */ /* 0x000ee40000300800 */
[----:B-1----:R-:W-:Y:S04]  /*a530*/  FFMA.FTZ R138, R249, c[0x0][0x2d0], -R191 ;  /* 0x0000b400f98a7a23 */ /* 0x002fe800000108bf */
[----:B------:R1:W-:Y:S01]  /*a540*/  MUFU.EX2 R184, R138 ;  /* 0x0000008a00b87308 */ /* 0x0003e20000000800 */
[-C--:B---3--:R-:W-:Y:S08]  /*a550*/  HMMA.16816.F32.BF16 R84, R144, R148.reuse, R84 ;  /* 0x000000949054723c */ /* 0x088ff00000041854 */
[C---:B------:R-:W-:Y:S04]  /*a560*/  HMMA.16816.F32.BF16 R88, R140.reuse, R148, R88 ;  /* 0x000000948c58723c */ /* 0x040fe80000041858 */
[--C-:B-1----:R-:W-:Y:S01]  /*a570*/  FFMA.FTZ R138, R182, c[0x0][0x2d0], -R190.reuse ;  /* 0x0000b400b68a7a23 */ /* 0x102fe200000108be */
[----:B------:R-:W-:Y:S02]  /*a580*/  MOV R182, R180 ;  /* 0x000000b400b67202 */ /* 0x000fe40000000f00 */
[----:B------:R-:W-:Y:S01]  /*a590*/  MOV R180, R178 ;  /* 0x000000b200b47202 */ /* 0x000fe20000000f00 */
[-C--:B------:R-:W-:Y:S04]  /*a5a0*/  HMMA.16816.F32.BF16 R92, R140, R150.reuse, R92 ;  /* 0x000000968c5c723c */ /* 0x080fe8000004185c */
[----:B------:R-:W-:Y:S02]  /*a5b0*/  MOV R178, R172 ;  /* 0x000000ac00b27202 */ /* 0x000fe40000000f00 */
[----:B------:R1:W-:Y:S02]  /*a5c0*/  MUFU.EX2 R172, R138 ;  /* 0x0000008a00ac7308 */ /* 0x0003e40000000800 */
[C---:B------:R-:W-:Y:S01]  /*a5d0*/  HMMA.16816.F32.BF16 R96, R144.reuse, R150, R96 ;  /* 0x000000969060723c */ /* 0x040fe20000041860 */
[----:B------:R-:W3:Y:S03]  /*a5e0*/  LDSM.16.MT88.4 R148, [R228+0x2100] ;  /* 0x00210000e494783b */ /* 0x000ee60000004200 */
[--C-:B-1----:R-:W-:Y:S01]  /*a5f0*/  FFMA.FTZ R138, R183, c[0x0][0x2d0], -R190.reuse ;  /* 0x0000b400b78a7a23 */ /* 0x102fe200000108be */
[----:B------:R-:W-:Y:S02]  /*a600*/  MOV R183, R182 ;  /* 0x000000b600b77202 */ /* 0x000fe40000000f00 */
[----:B------:R-:W-:Y:S02]  /*a610*/  MOV R182, R181 ;  /* 0x000000b500b67202 */ /* 0x000fe40000000f00 */
[----:B------:R-:W-:Y:S03]  /*a620*/  MOV R181, R180 ;  /* 0x000000b400b57202 */ /* 0x000fe60000000f00 */
[----:B------:R-:W-:Y:S02]  /*a630*/  MOV R180, R179 ;  /* 0x000000b300b47202 */ /* 0x000fe40000000f00 */
[----:B------:R-:W-:Y:S02]  /*a640*/  MOV R179, R178 ;  /* 0x000000b200b37202 */ /* 0x000fe40000000f00 */
[----:B------:R-:W-:Y:S02]  /*a650*/  MOV R178, R174 ;  /* 0x000000ae00b27202 */ /* 0x000fe40000000f00 */
[----:B------:R-:W-:Y:S02]  /*a660*/  MOV R174, R168 ;  /* 0x000000a800ae7202 */ /* 0x000fe40000000f00 */
[----:B------:R-:W-:Y:S02]  /*a670*/  MOV R168, R156 ;  /* 0x0000009c00a87202 */ /* 0x000fe40000000f00 */
[----:B------:R-:W-:Y:S01]  /*a680*/  MOV R156, R222 ;  /* 0x000000de009c7202 */ /* 0x000fe20000000f00 */
[----:B------:R-:W-:Y:S01]  /*a690*/  FFMA.FTZ R174, R174, c[0x0][0x2d0], -R189 ;  /* 0x0000b400aeae7a23 */ /* 0x000fe200000108bd */
[-C--:B---3--:R-:W-:Y:S03]  /*a6a0*/  HMMA.16816.F32.BF16 R100, R144, R148.reuse, R100 ;  /* 0x000000949064723c */ /* 0x088fe60000041864 */
[----:B------:R-:W-:Y:S02]  /*a6b0*/  MOV R222, R242 ;  /* 0x000000f200de7202 */ /* 0x000fe40000000f00 */
[----:B------:R1:W3:Y:S03]  /*a6c0*/  MUFU.EX2 R242, R138 ;  /* 0x0000008a00f27308 */ /* 0x0002e60000000800 */
[C---:B------:R-:W-:Y:S08]  /*a6d0*/  HMMA.16816.F32.BF16 R104, R140.reuse, R148, R104 ;  /* 0x000000948c68723c */ /* 0x040ff00000041868 */
[-C--:B------:R-:W-:Y:S08]  /*a6e0*/  HMMA.16816.F32.BF16 R108, R140, R150.reuse, R108 ;  /* 0x000000968c6c723c */ /* 0x080ff0000004186c */
[C---:B------:R-:W-:Y:S01]  /*a6f0*/  HMMA.16816.F32.BF16 R112, R144.reuse, R150, R112 ;  /* 0x000000969070723c */ /* 0x040fe20000041870 */
[----:B------:R-:W3:Y:S03]  /*a700*/  LDSM.16.MT88.4 R148, [R227+0x2100] ;  /* 0x00210000e394783b */ /* 0x000ee60000004200 */
[--C-:B-1----:R-:W-:Y:S04]  /*a710*/  FFMA.FTZ R138, R183, c[0x0][0x2d0], -R190.reuse ;  /* 0x0000b400b78a7a23 */ /* 0x102fe800000108be */
[----:B------:R1:W-:Y:S01]  /*a720*/  MUFU.EX2 R202, R138 ;  /* 0x0000008a00ca7308 */ /* 0x0003e20000000800 */
[----:B--2---:R-:W-:Y:S03]  /*a730*/  FMUL.FTZ R129, R134, R129 ;  /* 0x0000008186817220 */ /* 0x004fe60000410000 */
[--C-:B-1----:R-:W-:Y:S06]  /*a740*/  FFMA.FTZ R138, R182, c[0x0][0x2d0], -R190.reuse ;  /* 0x0000b400b68a7a23 */ /* 0x102fec00000108be */
[----:B------:R1:W-:Y:S01]  /*a750*/  MUFU.EX2 R187, R138 ;  /* 0x0000008a00bb7308 */ /* 0x0003e20000000800 */
[-C--:B---3--:R-:W-:Y:S08]  /*a760*/  HMMA.16816.F32.BF16 R116, R144, R148.reuse, R116 ;  /* 0x000000949074723c */ /* 0x088ff00000041874 */
[C---:B------:R-:W-:Y:S07]  /*a770*/  HMMA.16816.F32.BF16 R120, R140.reuse, R148, R120 ;  /* 0x000000948c78723c */ /* 0x040fee0000041878 */
[----:B------:R-:W-:Y:S01]  /*a780*/  F2FP.BF16.PACK_AB R148, R242, R172 ;  /* 0x000000acf294723e */ /* 0x000fe200000010ff */
[-C--:B------:R-:W-:Y:S04]  /*a790*/  HMMA.16816.F32.BF16 R124, R140, R150.reuse, R124 ;  /* 0x000000968c7c723c */ /* 0x080fe8000004187c */
[--C-:B-1----:R-:W-:Y:S01]  /*a7a0*/  FFMA.FTZ R138, R181, c[0x0][0x2d0], -R3.reuse ;  /* 0x0000b400b58a7a23 */ /* 0x102fe20000010803 */
[----:B------:R-:W-:Y:S02]  /*a7b0*/  MOV R181, R180 ;  /* 0x000000b400b57202 */ /* 0x000fe40000000f00 */
[----:B------:R-:W-:Y:S02]  /*a7c0*/  MOV R180, R179 ;  /* 0x000000b300b47202 */ /* 0x000fe40000000f00 */
[----:B------:R-:W-:Y:S03]  /*a7d0*/  MOV R179, R178 ;  /* 0x000000b200b37202 */ /* 0x000fe60000000f00 */
[----:B------:R-:W-:Y:S02]  /*a7e0*/  MOV R178, R164 ;  /* 0x000000a400b27202 */ /* 0x000fe40000000f00 */
[----:B------:R1:W-:Y:S01]  /*a7f0*/  MUFU.EX2 R164, R138 ;  /* 0x0000008a00a47308 */ /* 0x0003e20000000800 */
[----:B------:R-:W-:Y:S02]  /*a800*/  F2FP.BF16.PACK_AB R142, R221, R193 ;  /* 0x000000c1dd8e723e */ /* 0x000fe400000010ff */
[----:B------:R-:W-:Y:S02]  /*a810*/  F2FP.BF16.PACK_AB R143, R184, R199 ;  /* 0x000000c7b88f723e */ /* 0x000fe400000010ff */
[----:B------:R-:W-:Y:S02]  /*a820*/  F2FP.BF16.PACK_AB R140, R175, R173 ;  /* 0x000000adaf8c723e */ /* 0x000fe400000010ff */
[----:B------:R-:W-:Y:S01]  /*a830*/  F2FP.BF16.PACK_AB R141, R195, R247 ;  /* 0x000000f7c38d723e */ /* 0x000fe200000010ff */
[----:B-1----:R-:W-:Y:S01]  /*a840*/  FFMA.FTZ R138, R181, c[0x0][0x2d0], -R3 ;  /* 0x0000b400b58a7a23 */ /* 0x002fe20000010803 */
[----:B------:R-:W-:Y:S02]  /*a850*/  MOV R181, R180 ;  /* 0x000000b400b57202 */ /* 0x000fe40000000f00 */
[----:B------:R-:W-:Y:S02]  /*a860*/  MOV R180, R179 ;  /* 0x000000b300b47202 */ /* 0x000fe40000000f00 */
[----:B------:R-:W-:Y:S01]  /*a870*/  MOV R179, R177 ;  /* 0x000000b100b37202 */ /* 0x000fe20000000f00 */
[--C-:B------:R-:W-:Y:S01]  /*a880*/  FFMA.FTZ R152, R181, c[0x0][0x2d0], -R189.reuse ;  /* 0x0000b400b5987a23 */ /* 0x100fe200000108bd */
[----:B------:R-:W-:Y:S02]  /*a890*/  MOV R177, R176 ;  /* 0x000000b000b17202 */ /* 0x000fe40000000f00 */
[----:B------:R-:W-:Y:S01]  /*a8a0*/  MOV R176, R243 ;  /* 0x000000f300b07202 */ /* 0x000fe20000000f00 */
[----:B------:R1:W-:Y:S03]  /*a8b0*/  MUFU.EX2 R192, R152 ;  /* 0x0000009800c07308 */ /* 0x0003e60000000800 */
[----:B------:R-:W-:Y:S01]  /*a8c0*/  MOV R181, R176 ;  /* 0x000000b000b57202 */ /* 0x000fe20000000f00 */
[----:B------:R-:W-:Y:S06]  /*a8d0*/  FFMA.FTZ R176, R252, c[0x0][0x2d0], -R189 ;  /* 0x0000b400fcb07a23 */ /* 0x000fec00000108bd */
[----:B------:R2:W3:Y:S10]  /*a8e0*/  MUFU.EX2 R243, R138 ;  /* 0x0000008a00f37308 */ /* 0x0004f40000000800 */
[----:B------:R-:W-:Y:S01]  /*a8f0*/  MUFU.EX2 R176, R176 ;  /* 0x000000b000b07308 */ /* 0x000fe20000000800 */
[----:B-1----:R-:W4:Y:S01]  /*a900*/  LDL.LU R152, [R1+0x8] ;  /* 0x0000080001987983 */ /* 0x002f220000300800 */
[--C-:B--2---:R-:W-:Y:S01]  /*a910*/  FFMA.FTZ R138, R220, c[0x0][0x2d0], -R3.reuse ;  /* 0x0000b400dc8a7a23 */ /* 0x104fe20000010803 */
[----:B---3--:R-:W-:Y:S07]  /*a920*/  F2FP.BF16.PACK_AB R149, R243, R164 ;  /* 0x000000a4f395723e */ /* 0x008fee00000010ff */
[----:B------:R1:W-:Y:S01]  /*a930*/  MUFU.EX2 R220, R138 ;  /* 0x0000008a00dc7308 */ /* 0x0003e20000000800 */
[----:B------:R-:W-:Y:S02]  /*a940*/  FMUL.FTZ R130, R132, R130 ;  /* 0x0000008284827220 */ /* 0x000fe40000410000 */
[----:B-1----:R-:W-:Y:S07]  /*a950*/  FFMA.FTZ R138, R178, c[0x0][0x2d0], -R3 ;  /* 0x0000b400b28a7a23 */ /* 0x002fee0000010803 */
[----:B------:R-:W1:Y:S01]  /*a960*/  MUFU.EX2 R178, R138 ;  /* 0x0000008a00b27308 */ /* 0x000e620000000800 */
[----:B------:R-:W-:Y:S07]  /*a970*/  FMUL.FTZ R131, R132, R131 ;  /* 0x0000008384837220 */ /* 0x000fee0000410000 */
[----:B------:R-:W-:Y:S01]  /*a980*/  HMMA.16816.F32.BF16 R128, R144, R150, R128 ;  /* 0x000000969080723c */ /* 0x000fe20000041880 */
[----:B------:R-:W2:Y:S06]  /*a990*/  LDSM.16.MT88.4 R144, [R225+0x900] ;  /* 0x00090000e190783b */ /* 0x000eac0000004200 */
[----:B------:R-:W-:Y:S02]  /*a9a0*/  F2FP.BF16.PACK_AB R150, R187, R202 ;  /* 0x000000cabb96723e */ /* 0x000fe400000010ff */
[----:B-1----:R-:W-:Y:S03]  /*a9b0*/  F2FP.BF16.PACK_AB R151, R178, R220 ;  /* 0x000000dcb297723e */ /* 0x002fe600000010ff */
[--C-:B------:R-:W-:Y:S01]  /*a9c0*/  FFMA.FTZ R138, R180, c[0x0][0x2d0], -R189.reuse ;  /* 0x0000b400b48a7a23 */ /* 0x100fe200000108bd */
[----:B------:R-:W-:Y:S01]  /*a9d0*/  MOV R180, R177 ;  /* 0x000000b100b47202 */ /* 0x000fe20000000f00 */
[----:B------:R-:W-:Y:S02]  /*a9e0*/  FFMA.FTZ R177, R246, c[0x0][0x2d0], -R189 ;  /* 0x0000b400f6b17a23 */ /* 0x000fe400000108bd */
[----:B------:R-:W-:Y:S01]  /*a9f0*/  FFMA.FTZ R246, R222, c[0x0][0x2d0], -R3 ;  /* 0x0000b400def67a23 */ /* 0x000fe20000010803 */
[----:B------:R1:W-:Y:S01]  /*aa00*/  MUFU.EX2 R200, R138 ;  /* 0x0000008a00c87308 */ /* 0x0003e20000000800 */
[----:B------:R-:W-:Y:S09]  /*aa10*/  FFMA.FTZ R189, R218, c[0x0][0x2d0], -R189 ;  /* 0x0000b400dabd7a23 */ /* 0x000ff200000108bd */
[----:B------:R-:W-:Y:S10]  /*aa20*/  MUFU.EX2 R197, R189 ;  /* 0x000000bd00c57308 */ /* 0x000ff40000000800 */
[----:B------:R-:W-:Y:S01]  /*aa30*/  MUFU.EX2 R177, R177 ;  /* 0x000000b100b17308 */ /* 0x000fe20000000800 */
[-C--:B--2---:R-:W-:Y:S05]  /*aa40*/  HMMA.16816.F32.BF16 R4, R140, R144.reuse, R4 ;  /* 0x000000908c04723c */ /* 0x084fea0000041804 */
[--C-:B-1----:R-:W-:Y:S04]  /*aa50*/  FFMA.FTZ R138, R181, c[0x0][0x2d0], -R191.reuse ;  /* 0x0000b400b58a7a23 */ /* 0x102fe800000108bf */
[----:B------:R-:W-:Y:S01]  /*aa60*/  MUFU.EX2 R246, R246 ;  /* 0x000000f600f67308 */ /* 0x000fe20000000800 */
[C---:B------:R-:W-:Y:S08]  /*aa70*/  HMMA.16816.F32.BF16 R8, R148.reuse, R144, R8 ;  /* 0x000000909408723c */ /* 0x040ff00000041808 */
[-C--:B------:R-:W-:Y:S01]  /*aa80*/  HMMA.16816.F32.BF16 R12, R148, R146.reuse, R12 ;  /* 0x00000092940c723c */ /* 0x080fe2000004180c */
[----:B------:R1:W-:Y:S07]  /*aa90*/  MUFU.EX2 R181, R138 ;  /* 0x0000008a00b57308 */ /* 0x0003ee0000000800 */
[C---:B------:R-:W-:Y:S01]  /*aaa0*/  HMMA.16816.F32.BF16 R16, R140.reuse, R146, R16 ;  /* 0x000000928c10723c */ /* 0x040fe20000041810 */
[----:B------:R-:W2:Y:S03]  /*aab0*/  LDSM.16.MT88.4 R144, [R226+0x900] ;  /* 0x00090000e290783b */ /* 0x000ea60000004200 */
[--C-:B-1----:R-:W-:Y:S04]  /*aac0*/  FFMA.FTZ R138, R180, c[0x0][0x2d0], -R191.reuse ;  /* 0x0000b400b48a7a23 */ /* 0x102fe800000108bf */
[----:B------:R1:W-:Y:S01]  /*aad0*/  MUFU.EX2 R201, R138 ;  /* 0x0000008a00c97308 */ /* 0x0003e20000000800 */
[-C--:B--2---:R-:W-:Y:S03]  /*aae0*/  HMMA.16816.F32.BF16 R20, R140, R144.reuse, R20 ;  /* 0x000000908c14723c */ /* 0x084fe60000041814 */
[--C-:B-1----:R-:W-:Y:S05]  /*aaf0*/  FFMA.FTZ R138, R179, c[0x0][0x2d0], -R191.reuse ;  /* 0x0000b400b38a7a23 */ /* 0x102fea00000108bf */
[C---:B------:R-:W-:Y:S01]  /*ab00*/  HMMA.16816.F32.BF16 R24, R148.reuse, R144, R24 ;  /* 0x000000909418723c */ /* 0x040fe20000041818 */
[----:B------:R1:W-:Y:S07]  /*ab10*/  MUFU.EX2 R206, R138 ;  /* 0x0000008a00ce7308 */ /* 0x0003ee0000000800 */
[-C--:B------:R-:W-:Y:S08]  /*ab20*/  HMMA.16816.F32.BF16 R28, R148, R146.reuse, R28 ;  /* 0x00000092941c723c */ /* 0x080ff0000004181c */
[C---:B------:R-:W-:Y:S01]  /*ab30*/  HMMA.16816.F32.BF16 R32, R140.reuse, R146, R32 ;  /* 0x000000928c20723c */ /* 0x040fe20000041820 */
[----:B------:R-:W2:Y:S03]  /*ab40*/  LDSM.16.MT88.4 R144, [R228+0x900] ;  /* 0x00090000e490783b */ /* 0x000ea60000004200 */
[--C-:B-1----:R-:W-:Y:S02]  /*ab50*/  FFMA.FTZ R138, R171, c[0x0][0x2d0], -R191.reuse ;  /* 0x0000b400ab8a7a23 */ /* 0x102fe400000108bf */
[--C-:B------:R-:W-:Y:S02]  /*ab60*/  FFMA.FTZ R171, R155, c[0x0][0x2d0], -R190.reuse ;  /* 0x0000b4009bab7a23 */ /* 0x100fe400000108be */
[----:B------:R1:W-:Y:S10]  /*ab70*/  MUFU.EX2 R204, R138 ;  /* 0x0000008a00cc7308 */ /* 0x0003f40000000800 */
[----:B------:R-:W-:Y:S01]  /*ab80*/  MUFU.EX2 R179, R171 ;  /* 0x000000ab00b37308 */ /* 0x000fe20000000800 */
[--C-:B-1----:R-:W-:Y:S02]  /*ab90*/  FFMA.FTZ R138, R170, c[0x0][0x2d0], -R190.reuse ;  /* 0x0000b400aa8a7a23 */ /* 0x102fe400000108be */
[--C-:B------:R-:W-:Y:S01]  /*aba0*/  FFMA.FTZ R170, R157, c[0x0][0x2d0], -R190.reuse ;  /* 0x0000b4009daa7a23 */ /* 0x100fe200000108be */
[-C--:B--2---:R-:W-:Y:S06]  /*abb0*/  HMMA.16816.F32.BF16 R36, R140, R144.reuse, R36 ;  /* 0x000000908c24723c */ /* 0x084fec0000041824 */
[----:B------:R1:W-:Y:S02]  /*abc0*/  MUFU.EX2 R196, R138 ;  /* 0x0000008a00c47308 */ /* 0x0003e40000000800 */
[C---:B------:R-:W-:Y:S08]  /*abd0*/  HMMA.16816.F32.BF16 R40, R148.reuse, R144, R40 ;  /* 0x000000909428723c */ /* 0x040ff00000041828 */
[----:B------:R-:W-:Y:S01]  /*abe0*/  MUFU.EX2 R182, R170 ;  /* 0x000000aa00b67308 */ /* 0x000fe20000000800 */
[-C--:B------:R-:W-:Y:S08]  /*abf0*/  HMMA.16816.F32.BF16 R44, R148, R146.reuse, R44 ;  /* 0x00000092942c723c */ /* 0x080ff0000004182c */
[C---:B------:R-:W-:Y:S01]  /*ac00*/  HMMA.16816.F32.BF16 R48, R140.reuse, R146, R48 ;  /* 0x000000928c30723c */ /* 0x040fe20000041830 */
[----:B------:R-:W2:Y:S03]  /*ac10*/  LDSM.16.MT88.4 R144, [R227+0x900] ;  /* 0x00090000e390783b */ /* 0x000ea60000004200 */
[--C-:B-1----:R-:W-:Y:S02]  /*ac20*/  FFMA.FTZ R138, R169, c[0x0][0x2d0], -R190.reuse ;  /* 0x0000b400a98a7a23 */ /* 0x102fe400000108be */
[--C-:B------:R-:W-:Y:S02]  /*ac30*/  FFMA.FTZ R169, R162, c[0x0][0x2d0], -R191.reuse ;  /* 0x0000b400a2a97a23 */ /* 0x100fe400000108bf */
[----:B------:R1:W-:Y:S10]  /*ac40*/  MUFU.EX2 R203, R138 ;  /* 0x0000008a00cb7308 */ /* 0x0003f40000000800 */
[----:B------:R-:W-:Y:S01]  /*ac50*/  MUFU.EX2 R235, R169 ;  /* 0x000000a900eb7308 */ /* 0x000fe20000000800 */
[----:B-1----:R-:W-:Y:S02]  /*ac60*/  FFMA.FTZ R138, R156, c[0x0][0x2d0], -R190 ;  /* 0x0000b4009c8a7a23 */ /* 0x002fe400000108be */
[----:B------:R-:W3:Y:S07]  /*ac70*/  LDL.LU R156, [R1+0xc] ;  /* 0x00000c00019c7983 */ /* 0x000eee0000300800 */
[----:B------:R1:W-:Y:S01]  /*ac80*/  MUFU.EX2 R205, R138 ;  /* 0x0000008a00cd7308 */ /* 0x0003e20000000800 */
[-C--:B--2---:R-:W-:Y:S03]  /*ac90*/  HMMA.16816.F32.BF16 R52, R140, R144.reuse, R52 ;  /* 0x000000908c34723c */ /* 0x084fe60000041834 */
[----:B----4-:R-:W-:Y:S05]  /*aca0*/  FFMA.FTZ R134, R134, R152, R216 ;  /* 0x0000009886867223 */ /* 0x010fea00000100d8 */
[C---:B------:R-:W-:Y:S01]  /*acb0*/  HMMA.16816.F32.BF16 R56, R148.reuse, R144, R56 ;  /* 0x000000909438723c */ /* 0x040fe20000041838 */
[----:B------:R-:W-:Y:S03]  /*acc0*/  LDSM.16.MT88.4 R152, [R226+0x1100] ;  /* 0x00110000e298783b */ /* 0x000fe60000004200 */
[----:B------:R-:W-:Y:S04]  /*acd0*/  FADD.FTZ R134, R217, R134 ;  /* 0x00000086d9867221 */ /* 0x000fe80000010000 */
[-C--:B------:R-:W-:Y:S04]  /*ace0*/  HMMA.16816.F32.BF16 R60, R148, R146.reuse, R60 ;  /* 0x00000092943c723c */ /* 0x080fe8000004183c */
[----:B------:R-:W-:Y:S02]  /*acf0*/  FADD.FTZ R134, R240, R134 ;  /* 0x00000086f0867221 */ /* 0x000fe40000010000 */
[----:B-1----:R-:W-:Y:S02]  /*ad00*/  FFMA.FTZ R138, R168, c[0x0][0x2d0], -R190 ;  /* 0x0000b400a88a7a23 */ /* 0x002fe400000108be */
[C---:B------:R-:W-:Y:S01]  /*ad10*/  HMMA.16816.F32.BF16 R64, R140.reuse, R146, R64 ;  /* 0x000000928c40723c */ /* 0x040fe20000041840 */
[----:B------:R-:W1:Y:S01]  /*ad20*/  LDSM.16.MT88.4 R144, [R225+0x2900] ;  /* 0x00290000e190783b */ /* 0x000e620000004200 */
[----:B------:R2:W-:Y:S02]  /*ad30*/  MUFU.EX2 R186, R138 ;  /* 0x0000008a00ba7308 */ /* 0x0005e40000000800 */
[----:B------:R-:W-:Y:S02]  /*ad40*/  FFMA.FTZ R168, R161, c[0x0][0x2d0], -R191 ;  /* 0x0000b400a1a87a23 */ /* 0x000fe400000108bf */
[----:B------:R-:W-:Y:S06]  /*ad50*/  FADD.FTZ R134, R231, R134 ;  /* 0x00000086e7867221 */ /* 0x000fec0000010000 */
[----:B------:R4:W4:Y:S01]  /*ad60*/  MUFU.EX2 R183, R168 ;  /* 0x000000a800b77308 */ /* 0x0009220000000800 */
[----:B------:R-:W-:Y:S01]  /*ad70*/  FADD.FTZ R134, R173, R134 ;  /* 0x00000086ad867221 */ /* 0x000fe20000010000 */
[----:B------:R-:W-:Y:S03]  /*ad80*/  MOV R173, R184 ;  /* 0x000000b800ad7202 */ /* 0x000fe60000000f00 */
[----:B------:R-:W-:Y:S02]  /*ad90*/  FADD.FTZ R134, R175, R134 ;  /* 0x00000086af867221 */ /* 0x000fe40000010000 */
[----:B--2---:R-:W-:Y:S02]  /*ada0*/  FFMA.FTZ R138, R167, c[0x0][0x2d0], -R3 ;  /* 0x0000b400a78a7a23 */ /* 0x004fe40000010803 */
[----:B------:R-:W-:Y:S02]  /*adb0*/  FFMA.FTZ R167, R160, c[0x0][0x2d0], -R191 ;  /* 0x0000b400a0a77a23 */ /* 0x000fe400000108bf */
[----:B------:R2:W-:Y:S01]  /*adc0*/  MUFU.EX2 R249, R138 ;  /* 0x0000008a00f97308 */ /* 0x0005e20000000800 */
[----:B----4-:R-:W-:Y:S01]  /*add0*/  LDSM.16.MT88.4 R168, [R226+0x1900] ;  /* 0x00190000e2a8783b */ /* 0x010fe20000004200 */
[----:B------:R-:W-:Y:S08]  /*ade0*/  F2FP.BF16.PACK_AB R189, R183, R235 ;  /* 0x000000ebb7bd723e */ /* 0x000ff000000010ff */
[----:B------:R4:W-:Y:S01]  /*adf0*/  MUFU.EX2 R180, R167 ;  /* 0x000000a700b47308 */ /* 0x0009e20000000800 */
[-C--:B-1----:R-:W-:Y:S08]  /*ae00*/  HMMA.16816.F32.BF16 R68, R140, R144.reuse, R68 ;  /* 0x000000908c44723c */ /* 0x082ff00000041844 */
[C---:B------:R-:W-:Y:S04]  /*ae10*/  HMMA.16816.F32.BF16 R72, R148.reuse, R144, R72 ;  /* 0x000000909448723c */ /* 0x040fe80000041848 */
[----:B--2---:R-:W-:Y:S02]  /*ae20*/  FFMA.FTZ R138, R166, c[0x0][0x2d0], -R3 ;  /* 0x0000b400a68a7a23 */ /* 0x004fe40000010803 */
[----:B------:R-:W-:Y:S02]  /*ae30*/  FFMA.FTZ R166, R159, c[0x0][0x2d0], -R191 ;  /* 0x0000b4009fa67a23 */ /* 0x000fe400000108bf */
[-C--:B------:R-:W-:Y:S01]  /*ae40*/  HMMA.16816.F32.BF16 R76, R148, R146.reuse, R76 ;  /* 0x00000092944c723c */ /* 0x080fe2000004184c */
[----:B------:R1:W-:Y:S03]  /*ae50*/  MUFU.EX2 R191, R174 ;  /* 0x000000ae00bf7308 */ /* 0x0003e60000000800 */
[----:B----4-:R-:W-:Y:S04]  /*ae60*/  MOV R167, R207 ;  /* 0x000000cf00a77202 */ /* 0x010fe80000000f00 */
[C---:B------:R-:W-:Y:S01]  /*ae70*/  HMMA.16816.F32.BF16 R80, R140.reuse, R146, R80 ;  /* 0x000000928c50723c */ /* 0x040fe20000041850 */
[----:B------:R-:W2:Y:S02]  /*ae80*/  LDSM.16.MT88.4 R144, [R226+0x2900] ;  /* 0x00290000e290783b */ /* 0x000ea40000004200 */
[----:B------:R4:W-:Y:S10]  /*ae90*/  MUFU.EX2 R198, R166 ;  /* 0x000000a600c67308 */ /* 0x0009f40000000800 */
[----:B------:R2:W-:Y:S01]  /*aea0*/  MUFU.EX2 R248, R138 ;  /* 0x0000008a00f87308 */ /* 0x0005e20000000800 */
[----:B-1----:R-:W-:Y:S02]  /*aeb0*/  MOV R174, R220 ;  /* 0x000000dc00ae7202 */ /* 0x002fe40000000f00 */
[-C--:B----4-:R-:W-:Y:S01]  /*aec0*/  MOV R166, R206.reuse ;  /* 0x000000ce00a67202 */ /* 0x090fe20000000f00 */
[--C-:B--2---:R-:W-:Y:S02]  /*aed0*/  FFMA.FTZ R138, R165, c[0x0][0x2d0], -R3.reuse ;  /* 0x0000b400a58a7a23 */ /* 0x104fe40000010803 */
[--C-:B------:R-:W-:Y:S01]  /*aee0*/  FFMA.FTZ R165, R158, c[0x0][0x2d0], -R190.reuse ;  /* 0x0000b4009ea57a23 */ /* 0x100fe200000108be */
[-C--:B------:R-:W-:Y:S03]  /*aef0*/  HMMA.16816.F32.BF16 R84, R140, R144.reuse, R84 ;  /* 0x000000908c54723c */ /* 0x080fe60000041854 */
[----:B------:R1:W-:Y:S01]  /*af00*/  MUFU.EX2 R250, R138 ;  /* 0x0000008a00fa7308 */ /* 0x0003e20000000800 */
[----:B------:R-:W-:Y:S04]  /*af10*/  FFMA.FTZ R190, R223, c[0x0][0x2d0], -R190 ;  /* 0x0000b400dfbe7a23 */ /* 0x000fe800000108be */
[C---:B------:R-:W-:Y:S05]  /*af20*/  HMMA.16816.F32.BF16 R88, R148.reuse, R144, R88 ;  /* 0x000000909458723c */ /* 0x040fea0000041858 */
[----:B------:R2:W-:Y:S03]  /*af30*/  MUFU.EX2 R252, R190 ;  /* 0x000000be00fc7308 */ /* 0x0005e60000000800 */
[-C--:B------:R-:W-:Y:S07]  /*af40*/  HMMA.16816.F32.BF16 R92, R148, R146.reuse, R92 ;  /* 0x00000092945c723c */ /* 0x080fee000004185c */
[----:B------:R4:W-:Y:S01]  /*af50*/  MUFU.EX2 R194, R165 ;  /* 0x000000a500c27308 */ /* 0x0009e20000000800 */
[C---:B------:R-:W-:Y:S01]  /*af60*/  HMMA.16816.F32.BF16 R96, R140.reuse, R146, R96 ;  /* 0x000000928c60723c */ /* 0x040fe20000041860 */
[----:B------:R-:W4:Y:S03]  /*af70*/  LDSM.16.MT88.4 R144, [R228+0x2900] ;  /* 0x00290000e490783b */ /* 0x000f260000004200 */
[--C-:B-1----:R-:W-:Y:S02]  /*af80*/  FFMA.FTZ R138, R163, c[0x0][0x2d0], -R3.reuse ;  /* 0x0000b400a38a7a23 */ /* 0x102fe40000010803 */
[----:B------:R-:W-:Y:S03]  /*af90*/  FFMA.FTZ R3, R139, c[0x0][0x2d0], -R3 ;  /* 0x0000b4008b037a23 */ /* 0x000fe60000010803 */
[----:B------:R-:W1:Y:S01]  /*afa0*/  MUFU.EX2 R251, R138 ;  /* 0x0000008a00fb7308 */ /* 0x000e620000000800 */
[----:B------:R-:W-:Y:S02]  /*afb0*/  LDSM.16.MT88.4 R160, [R227+0x1100] ;  /* 0x00110000e3a0783b */ /* 0x000fe40000004200 */
[----:B--2---:R-:W-:Y:S07]  /*afc0*/  F2FP.BF16.PACK_AB R190, R197, R177 ;  /* 0x000000b1c5be723e */ /* 0x004fee00000010ff */
[----:B------:R-:W-:Y:S01]  /*afd0*/  MUFU.EX2 R139, R188 ;  /* 0x000000bc008b7308 */ /* 0x000fe20000000800 */
[----:B----4-:R-:W-:Y:S01]  /*afe0*/  MOV R165, R205 ;  /* 0x000000cd00a57202 */ /* 0x010fe20000000f00 */
[-C--:B------:R-:W-:Y:S08]  /*aff0*/  HMMA.16816.F32.BF16 R100, R140, R144.reuse, R100 ;  /* 0x000000908c64723c */ /* 0x080ff00000041864 */
[C---:B------:R-:W-:Y:S08]  /*b000*/  HMMA.16816.F32.BF16 R104, R148.reuse, R144, R104 ;  /* 0x000000909468723c */ /* 0x040ff00000041868 */
[-C--:B------:R-:W-:Y:S08]  /*b010*/  HMMA.16816.F32.BF16 R108, R148, R146.reuse, R108 ;  /* 0x00000092946c723c */ /* 0x080ff0000004186c */
[C---:B------:R-:W-:Y:S01]  /*b020*/  HMMA.16816.F32.BF16 R112, R140.reuse, R146, R112 ;  /* 0x000000928c70723c */ /* 0x040fe20000041870 */
[----:B------:R-:W2:Y:S07]  /*b030*/  LDSM.16.MT88.4 R144, [R227+0x2900] ;  /* 0x00290000e390783b */ /* 0x000eae0000004200 */
[-C--:B--2---:R-:W-:Y:S08]  /*b040*/  HMMA.16816.F32.BF16 R116, R140, R144.reuse, R116 ;  /* 0x000000908c74723c */ /* 0x084ff00000041874 */
[C---:B------:R-:W-:Y:S01]  /*b050*/  HMMA.16816.F32.BF16 R120, R148.reuse, R144, R120 ;  /* 0x000000909478723c */ /* 0x040fe20000041878 */
[----:B------:R-:W2:Y:S04]  /*b060*/  LDL.LU R145, [R1+0x14] ;  /* 0x0000140001917983 */ /* 0x000ea80000300800 */
[----:B------:R-:W4:Y:S03]  /*b070*/  LDL.LU R144, [R1+0x10] ;  /* 0x0000100001907983 */ /* 0x000f260000300800 */
[-C--:B------:R-:W-:Y:S01]  /*b080*/  HMMA.16816.F32.BF16 R124, R148, R146.reuse, R124 ;  /* 0x00000092947c723c */ /* 0x080fe2000004187c */
[----:B------:R-:W1:Y:S07]  /*b090*/  LDSM.16.MT88.4 R148, [R225+0x1100] ;  /* 0x00110000e194783b */ /* 0x000e6e0000004200 */
[----:B------:R-:W-:Y:S07]  /*b0a0*/  HMMA.16816.F32.BF16 R128, R140, R146, R128 ;  /* 0x000000928c80723c */ /* 0x000fee0000041880 */
[----:B------:R-:W-:Y:S02]  /*b0b0*/  F2FP.BF16.PACK_AB R142, R185, R207 ;  /* 0x000000cfb98e723e */ /* 0x000fe400000010ff */
[----:B------:R-:W-:Y:S03]  /*b0c0*/  F2FP.BF16.PACK_AB R143, R204, R206 ;  /* 0x000000cecc8f723e */ /* 0x000fe600000010ff */
[----:B------:R-:W-:Y:S01]  /*b0d0*/  F2FP.BF16.PACK_AB R140, R200, R192 ;  /* 0x000000c0c88c723e */ /* 0x000fe200000010ff */
[----:B---3--:R-:W-:Y:S01]  /*b0e0*/  FFMA.FTZ R132, R132, R156, R213 ;  /* 0x0000009c84847223 */ /* 0x008fe200000100d5 */
[----:B------:R-:W-:Y:S01]  /*b0f0*/  F2FP.BF16.PACK_AB R141, R201, R181 ;  /* 0x000000b5c98d723e */ /* 0x000fe200000010ff */
[----:B------:R-:W3:Y:S01]  /*b100*/  LDSM.16.MT88.4 R156, [R228+0x1100] ;  /* 0x00110000e49c783b */ /* 0x000ee20000004200 */
[----:B------:R-:W-:Y:S01]  /*b110*/  F2FP.BF16.PACK_AB R146, R186, R205 ;  /* 0x000000cdba92723e */ /* 0x000fe200000010ff */
[----:B------:R-:W-:Y:S01]  /*b120*/  FADD.FTZ R132, R233, R132 ;  /* 0x00000084e9847221 */ /* 0x000fe20000010000 */
[----:B-1----:R-:W-:Y:S03]  /*b130*/  F2FP.BF16.PACK_AB R147, R251, R250 ;  /* 0x000000fafb93723e */ /* 0x002fe600000010ff */
[----:B------:R-:W-:Y:S02]  /*b140*/  FADD.FTZ R132, R224, R132 ;  /* 0x00000084e0847221 */ /* 0x000fe40000010000 */
[----:B------:R1:W5:Y:S02]  /*b150*/  LDL.LU R233, [R1+0x64] ;  /* 0x0000640001e97983 */ /* 0x0003640000300800 */
[----:B------:R-:W-:Y:S02]  /*b160*/  FADD.FTZ R132, R241, R132 ;  /* 0x00000084f1847221 */ /* 0x000fe40000010000 */
[----:B------:R1:W5:Y:S02]  /*b170*/  LDL.LU R240, [R1+0x60] ;  /* 0x0000600001f07983 */ /* 0x0003640000300800 */
[----:B------:R-:W-:Y:S02]  /*b180*/  FADD.FTZ R247, R247, R132 ;  /* 0x00000084f7f77221 */ /* 0x000fe40000010000 */
[----:B------:R1:W5:Y:S01]  /*b190*/  LDL.LU R224, [R1+0x5c] ;  /* 0x00005c0001e07983 */ /* 0x0003620000300800 */
[-C--:B------:R-:W-:Y:S03]  /*b1a0*/  HMMA.16816.F32.BF16 R4, R140, R148.reuse, R4 ;  /* 0x000000948c04723c */ /* 0x080fe60000041804 */
[----:B------:R1:W5:Y:S04]  /*b1b0*/  LDL.LU R231, [R1+0x58] ;  /* 0x0000580001e77983 */ /* 0x0003680000300800 */
[----:B------:R1:W5:Y:S01]  /*b1c0*/  LDL.LU R241, [R1+0x54] ;  /* 0x0000540001f17983 */ /* 0x0003620000300800 */
[----:B--2---:R-:W-:Y:S01]  /*b1d0*/  FFMA.FTZ R138, R133, R145, R212 ;  /* 0x00000091858a7223 */ /* 0x004fe200000100d4 */
[----:B------:R-:W-:Y:S03]  /*b1e0*/  F2FP.BF16.PACK_AB R145, R248, R249 ;  /* 0x000000f9f891723e */ /* 0x000fe600000010ff */
[----:B----4-:R-:W-:Y:S01]  /*b1f0*/  FFMA.FTZ R133, R0, R144, R208 ;  /* 0x0000009000857223 */ /* 0x010fe200000100d0 */
[----:B------:R-:W-:Y:S01]  /*b200*/  F2FP.BF16.PACK_AB R144, R203, R196 ;  /* 0x000000c4cb90723e */ /* 0x000fe200000010ff */
[----:B------:R-:W-:Y:S01]  /*b210*/  FADD.FTZ R0, R214, R138 ;  /* 0x0000008ad6007221 */ /* 0x000fe20000010000 */
[----:B------:R-:W-:Y:S01]  /*b220*/  F2FP.BF16.PACK_AB R208, R182, R194 ;  /* 0x000000c2b6d0723e */ /* 0x000fe200000010ff */
[----:B------:R2:W4:Y:S01]  /*b230*/  MUFU.EX2 R138, R3 ;  /* 0x00000003008a7308 */ /* 0x0005220000000800 */
[----:B------:R-:W-:Y:S01]  /*b240*/  FADD.FTZ R133, R209, R133 ;  /* 0x00000085d1857221 */ /* 0x000fe20000010000 */
[----:B------:R-:W-:Y:S01]  /*b250*/  F2FP.BF16.PACK_AB R209, R245, R246 ;  /* 0x000000f6f5d1723e */ /* 0x000fe200000010ff */
[----:B------:R-:W-:Y:S01]  /*b260*/  FADD.FTZ R0, R215, R0 ;  /* 0x00000000d7007221 */ /* 0x000fe20000010000 */
[C---:B------:R-:W-:Y:S01]  /*b270*/  HMMA.16816.F32.BF16 R8, R144.reuse, R148, R8 ;  /* 0x000000949008723c */ /* 0x040fe20000041808 */
[----:B------:R-:W-:Y:S03]  /*b280*/  LDSM.16.MT88.4 R212, [R225+0x3900] ;  /* 0x00390000e1d4783b */ /* 0x000fe60000004200 */
[----:B------:R-:W-:Y:S01]  /*b290*/  FADD.FTZ R133, R210, R133 ;  /* 0x00000085d2857221 */ /* 0x000fe20000010000 */
[----:B------:R-:W-:Y:S03]  /*b2a0*/  F2FP.BF16.PACK_AB R210, R252, R179 ;  /* 0x000000b3fcd2723e */ /* 0x000fe600000010ff */
[-C--:B------:R-:W-:Y:S08]  /*b2b0*/  HMMA.16816.F32.BF16 R12, R144, R150.reuse, R12 ;  /* 0x00000096900c723c */ /* 0x080ff0000004180c */
[C---:B------:R-:W-:Y:S01]  /*b2c0*/  HMMA.16816.F32.BF16 R16, R140.reuse, R150, R16 ;  /* 0x000000968c10723c */ /* 0x040fe20000041810 */
[----:B------:R-:W1:Y:S03]  /*b2d0*/  LDSM.16.MT88.4 R148, [R225+0x3100] ;  /* 0x00310000e194783b */ /* 0x000e660000004200 */
[----:B--2---:R-:W-:Y:S02]  /*b2e0*/  FADD.FTZ R3, R219, R0 ;  /* 0x00000000db037221 */ /* 0x004fe40000010000 */
[----:B------:R-:W-:Y:S01]  /*b2f0*/  FADD.FTZ R0, R211, R133 ;  /* 0x00000085d3007221 */ /* 0x000fe20000010000 */
[----:B----4-:R-:W-:Y:S01]  /*b300*/  F2FP.BF16.PACK_AB R211, R138, R139 ;  /* 0x0000008b8ad3723e */ /* 0x010fe200000010ff */
[-C--:B------:R-:W-:Y:S01]  /*b310*/  HMMA.16816.F32.BF16 R20, R140, R152.reuse, R20 ;  /* 0x000000988c14723c */ /* 0x080fe20000041814 */
[----:B------:R-:W-:Y:S03]  /*b320*/  LDSM.16.MT88.4 R216, [R226+0x3900] ;  /* 0x00390000e2d8783b */ /* 0x000fe60000004200 */
[----:B------:R-:W-:Y:S01]  /*b330*/  FADD.FTZ R132, R164, R0 ;  /* 0x00000000a4847221 */ /* 0x000fe20000010000 */
[----:B------:R-:W-:Y:S01]  /*b340*/  MOV R0, R191 ;  /* 0x000000bf00007202 */ /* 0x000fe20000000f00 */
[----:B------:R-:W-:Y:S01]  /*b350*/  FADD.FTZ R133, R172, R3 ;  /* 0x00000003ac857221 */ /* 0x000fe20000010000 */
[----:B------:R-:W-:Y:S01]  /*b360*/  MOV R3, R204 ;  /* 0x000000cc00037202 */ /* 0x000fe20000000f00 */
[C---:B------:R-:W-:Y:S01]  /*b370*/  HMMA.16816.F32.BF16 R24, R144.reuse, R152, R24 ;  /* 0x000000989018723c */ /* 0x040fe20000041818 */
[----:B------:R-:W-:Y:S03]  /*b380*/  LDSM.16.MT88.4 R204, [R227+0x1900] ;  /* 0x00190000e3cc783b */ /* 0x000fe60000004200 */
[----:B------:R-:W-:Y:S02]  /*b390*/  F2FP.BF16.PACK_AB R188, R176, R0 ;  /* 0x00000000b0bc723e */ /* 0x000fe400000010ff */
[----:B------:R-:W-:Y:S02]  /*b3a0*/  F2FP.BF16.PACK_AB R191, R198, R180 ;  /* 0x000000b4c6bf723e */ /* 0x000fe400000010ff */
[-C--:B------:R-:W-:Y:S08]  /*b3b0*/  HMMA.16816.F32.BF16 R28, R144, R154.reuse, R28 ;  /* 0x0000009a901c723c */ /* 0x080ff0000004181c */
[C---:B------:R-:W-:Y:S01]  /*b3c0*/  HMMA.16816.F32.BF16 R32, R140.reuse, R154, R32 ;  /* 0x0000009a8c20723c */ /* 0x040fe20000041820 */
[----:B------:R-:W2:Y:S07]  /*b3d0*/  LDSM.16.MT88.4 R152, [R226+0x3100] ;  /* 0x00310000e298783b */ /* 0x000eae0000004200 */
[-C--:B---3--:R-:W-:Y:S08]  /*b3e0*/  HMMA.16816.F32.BF16 R36, R140, R156.reuse, R36 ;  /* 0x0000009c8c24723c */ /* 0x088ff00000041824 */
        /* <DEDUP_REMOVED lines=10> */
[C---:B------:R-:W-:Y:S07]  /*b490*/  HMMA.16816.F32.BF16 R72, R144.reuse, R148, R72 ;  /* 0x000000949048723c */ /* 0x040fee0000041848 */
[----:B------:R-:W-:Y:S01]  /*b4a0*/  MOV R149, R187 ;  /* 0x000000bb00957202 */ /* 0x000fe20000000f00 */
        /* <DEDUP_REMOVED lines=10> */
[-C--:B------:R-:W-:Y:S08]  /*b550*/  HMMA.16816.F32.BF16 R108, R144, R158.reuse, R108 ;  /* 0x0000009e906c723c */ /* 0x080ff0000004186c */
[C---:B------:R-:W-:Y:S08]  /*b560*/  HMMA.16816.F32.BF16 R112, R140.reuse, R158, R112 ;  /* 0x0000009e8c70723c */ /* 0x040ff00000041870 */
[-C--:B----4-:R-:W-:Y:S08]  /*b570*/  HMMA.16816.F32.BF16 R116, R140, R160.reuse, R116 ;  /* 0x000000a08c74723c */ /* 0x090ff00000041874 */
[C---:B------:R-:W-:Y:S07]  /*b580*/  HMMA.16816.F32.BF16 R120, R144.reuse, R160, R120 ;  /* 0x000000a09078723c */ /* 0x040fee0000041878 */
[----:B------:R-:W-:Y:S01]  /*b590*/  MOV R160, R185 ;  /* 0x000000b900a07202 */ /* 0x000fe20000000f00 */
[-C--:B------:R-:W-:Y:S01]  /*b5a0*/  HMMA.16816.F32.BF16 R124, R144, R162.reuse, R124 ;  /* 0x000000a2907c723c */ /* 0x080fe2000004187c */
[----:B------:R-:W2:Y:S03]  /*b5b0*/  LDSM.16.MT88.4 R184, [R228+0x1900] ;  /* 0x00190000e4b8783b */ /* 0x000ea60000004200 */
[----:B------:R-:W-:Y:S04]  /*b5c0*/  MOV R161, R221 ;  /* 0x000000dd00a17202 */ /* 0x000fe80000000f00 */
[----:B------:R-:W-:Y:S01]  /*b5d0*/  HMMA.16816.F32.BF16 R128, R140, R162, R128 ;  /* 0x000000a28c80723c */ /* 0x000fe20000041880 */
[----:B------:R-:W3:Y:S07]  /*b5e0*/  LDSM.16.MT88.4 R220, [R228+0x3900] ;  /* 0x00390000e4dc783b */ /* 0x000eee0000004200 */
        /* <DEDUP_REMOVED lines=9> */
[----:B------:R-:W-:Y:S02]  /*b680*/  MOV R12, R157 ;  /* 0x0000009d000c7202 */ /* 0x000fe40000000f00 */
[----:B------:R-:W-:Y:S02]  /*b690*/  MOV R14, R197 ;  /* 0x000000c5000e7202 */ /* 0x000fe40000000f00 */
[-C--:B------:R-:W-:Y:S04]  /*b6a0*/  HMMA.16816.F32.BF16 R156, R188, R168.reuse, R20 ;  /* 0x000000a8bc9c723c */ /* 0x080fe80000041814 */
[----:B------:R-:W-:Y:S02]  /*b6b0*/  MOV R18, R177 ;  /* 0x000000b100127202 */ /* 0x000fe40000000f00 */
[----:B------:R-:W-:Y:S02]  /*b6c0*/  MOV R13, R179 ;  /* 0x000000b3000d7202 */ /* 0x000fe40000000f00 */
[----:B------:R-:W-:Y:S02]  /*b6d0*/  MOV R20, R160 ;  /* 0x000000a000147202 */ /* 0x000fe40000000f00 */
[C---:B------:R-:W-:Y:S04]  /*b6e0*/  HMMA.16816.F32.BF16 R160, R208.reuse, R168, R24 ;  /* 0x000000a8d0a0723c */ /* 0x040fe80000041818 */
[----:B------:R-:W-:Y:S02]  /*b6f0*/  MOV R21, R3 ;  /* 0x0000000300157202 */ /* 0x000fe40000000f00 */
[----:B------:R-:W-:Y:S02]  /*b700*/  MOV R23, R176 ;  /* 0x000000b000177202 */ /* 0x000fe40000000f00 */
[----:B------:R-:W-:Y:S04]  /*b710*/  MOV R27, R165 ;  /* 0x000000a5001b7202 */ /* 0x000fe80000000f00 */
        /* <DEDUP_REMOVED lines=9> */
[-C--:B--2---:R-:W-:Y:S04]  /*b7b0*/  HMMA.16816.F32.BF16 R172, R188, R184.reuse, R36 ;  /* 0x000000b8bcac723c */ /* 0x084fe80000041824 */
[----:B------:R-:W-:Y:S02]  /*b7c0*/  MOV R31, R203 ;  /* 0x000000cb001f7202 */ /* 0x000fe40000000f00 */
[----:B------:R-:W-:Y:S02]  /*b7d0*/  MOV R30, R202 ;  /* 0x000000ca001e7202 */ /* 0x000fe40000000f00 */
[----:B------:R-:W-:Y:S04]  /*b7e0*/  MOV R29, R201 ;  /* 0x000000c9001d7202 */ /* 0x000fe80000000f00 */
        /* <DEDUP_REMOVED lines=17> */
[----:B------:R-:W-:Y:S01]  /*b900*/  FADD.FTZ R0, R242, R133 ;  /* 0x00000085f2007221 */ /* 0x000fe20000010000 */
[----:B------:R-:W-:Y:S01]  /*b910*/  MOV R37, R38 ;  /* 0x0000002600257202 */ /* 0x000fe20000000f00 */
[----:B------:R2:W5:Y:S01]  /*b920*/  LDL.LU R242, [R1+0x50] ;  /* 0x0000500001f27983 */ /* 0x0005620000300800 */
        /* <DEDUP_REMOVED lines=15> */
[----:B------:R-:W-:Y:S01]  /*ba20*/  MOV R30, R31 ;  /* 0x0000001f001e7202 */ /* 0x000fe20000000f00 */
[----:B------:R-:W-:Y:S01]  /*ba30*/  FADD.FTZ R0, R37, R0 ;  /* 0x0000000025007221 */ /* 0x000fe20000010000 */
[----:B------:R-:W-:Y:S01]  /*ba40*/  MOV R31, R24 ;  /* 0x00000018001f7202 */ /* 0x000fe20000000f00 */
[----:B------:R-:W-:Y:S01]  /*ba50*/  FADD.FTZ R12, R38, R12 ;  /* 0x0000000c260c7221 */ /* 0x000fe20000010000 */
[----:B------:R-:W-:Y:S01]  /*ba60*/  MOV R24, R25 ;  /* 0x0000001900187202 */ /* 0x000fe20000000f00 */
[----:B------:R-:W-:Y:S01]  /*ba70*/  FADD.FTZ R9, R9, R0 ;  /* 0x0000000009097221 */ /* 0x000fe20000010000 */
[----:B------:R-:W-:Y:S02]  /*ba80*/  MOV R25, R26 ;  /* 0x0000001a00197202 */ /* 0x000fe40000000f00 */
[----:B------:R-:W-:Y:S02]  /*ba90*/  MOV R26, R27 ;  /* 0x0000001b001a7202 */ /* 0x000fe40000000f00 */
[----:B------:R-:W-:Y:S02]  /*baa0*/  MOV R27, R20 ;  /* 0x00000014001b7202 */ /* 0x000fe40000000f00 */
[----:B------:R-:W-:Y:S02]  /*bab0*/  MOV R20, R21 ;  /* 0x0000001500147202 */ /* 0x000fe40000000f00 */
[----:B------:R-:W-:Y:S02]  /*bac0*/  MOV R21, R235 ;  /* 0x000000eb00157202 */ /* 0x000fe40000000f00 */
[----:B------:R2:W5:Y:S01]  /*bad0*/  LDL.LU R235, [R1+0x48] ;  /* 0x0000480001eb7983 */ /* 0x0005620000300800 */
[----:B------:R-:W-:Y:S02]  /*bae0*/  MOV R33, R181 ;  /* 0x000000b500217202 */ /* 0x000fe40000000f00 */
[-C--:B------:R-:W-:Y:S03]  /*baf0*/  HMMA.16816.F32.BF16 R180, R208, R186.reuse, R44 ;  /* 0x000000bad0b4723c */ /* 0x080fe6000004182c */
[----:B------:R-:W-:Y:S02]  /*bb00*/  MOV R32, R192 ;  /* 0x000000c000207202 */ /* 0x000fe40000000f00 */
[----:B------:R-:W-:Y:S02]  /*bb10*/  MOV R34, R196 ;  /* 0x000000c400227202 */ /* 0x000fe40000000f00 */
[----:B------:R-:W-:Y:S01]  /*bb20*/  MOV R3, R195 ;  /* 0x000000c300037202 */ /* 0x000fe20000000f00 */
[C---:B------:R-:W-:Y:S04]  /*bb30*/  HMMA.16816.F32.BF16 R184, R188.reuse, R186, R48 ;  /* 0x000000babcb8723c */ /* 0x040fe80000041830 */
[----:B------:R-:W-:Y:S01]  /*bb40*/  MOV R8, R193 ;  /* 0x000000c100087202 */ /* 0x000fe20000000f00 */
[----:B------:R-:W-:Y:S01]  /*bb50*/  FADD.FTZ R3, R3, R247 ;  /* 0x000000f703037221 */ /* 0x000fe20000010000 */
[----:B------:R-:W-:Y:S02]  /*bb60*/  MOV R132, R136 ;  /* 0x0000008800847202 */ /* 0x000fe40000000f00 */
[-C--:B------:R-:W-:Y:S04]  /*bb70*/  HMMA.16816.F32.BF16 R192, R188, R204.reuse, R52 ;  /* 0x000000ccbcc0723c */ /* 0x080fe80000041834 */
[----:B------:R-:W-:Y:S01]  /*bb80*/  FADD.FTZ R3, R36, R3 ;  /* 0x0000000324037221 */ /* 0x000fe20000010000 */
[----:B------:R-:W-:Y:S01]  /*bb90*/  MOV R133, R135 ;  /* 0x0000008700857202 */ /* 0x000fe20000000f00 */
[----:B------:R-:W-:Y:S02]  /*bba0*/  FADD.FTZ R8, R8, R134 ;  /* 0x0000008608087221 */ /* 0x000fe40000010000 */
        /* <DEDUP_REMOVED lines=25> */
[-C--:B---3--:R-:W-:Y:S08]  /*bd40*/  HMMA.16816.F32.BF16 R100, R188, R220.reuse, R100 ;  /* 0x000000dcbc64723c */ /* 0x088ff00000041864 */
        /* <DEDUP_REMOVED lines=24> */
[----:B------:R-:W-:Y:S01]  /*bed0*/  STL [R1+0x8], R5 ;  /* 0x0000080501007387 */ /* 0x000fe20000100800 */
[----:B------:R-:W-:Y:S02]  /*bee0*/  FADD.FTZ R3, R252, R3 ;  /* 0x00000003fc037221 */ /* 0x000fe40000010000 */
[----:B------:R-:W-:Y:S02]  /*bef0*/  FADD.FTZ R4, R15, R4 ;  /* 0x000000040f047221 */ /* 0x000fe40000010000 */
[----:B------:R-:W-:Y:S03]  /*bf00*/  FADD.FTZ R0, R139, R7 ;  /* 0x000000078b007221 */ /* 0x000fe60000010000 */
[----:B------:R-:W-:Y:S01]  /*bf10*/  STL [R1+0xc], R4 ;  /* 0x00000c0401007387 */ /* 0x000fe20000100800 */
[----:B------:R-:W-:Y:S01]  /*bf20*/  FADD.FTZ R0, R138, R0 ;  /* 0x000000008a007221 */ /* 0x000fe20000010000 */
[----:B------:R-:W-:Y:S02]  /*bf30*/  MOV R138, R2 ;  /* 0x00000002008a7202 */ /* 0x000fe40000000f00 */
[----:B------:R1:W-:Y:S04]  /*bf40*/  STL [R1+0x14], R3 ;  /* 0x0000140301007387 */ /* 0x0003e80000100800 */
[----:B------:R2:W-:Y:S01]  /*bf50*/  STL [R1+0x10], R0 ;  /* 0x0000100001007387 */ /* 0x0005e20000100800 */
[----:B-1----:R-:W-:Y:S01]  /*bf60*/  MOV R3, R137 ;  /* 0x0000008900037202 */ /* 0x002fe20000000f00 */
[----:B------:R-:W-:-:S05]  /*bf70*/  @P1 BRA `(.L_x_690) ;  /* 0xffffb44000001947 */ /* 0x000fca000383ffff */
.L_x_689:
[----:B--23--:R-:W2:Y:S04]  /*bf80*/  LDL.LU R0, [R1+0x8] ;  /* 0x0000080001007983 */ /* 0x00cea80000300800 */
[----:B------:R-:W3:Y:S04]  /*bf90*/  LDL.LU R4, [R1+0xc] ;  /* 0x00000c0001047983 */ /* 0x000ee80000300800 */
[----:B------:R-:W4:Y:S04]  /*bfa0*/  LDL.LU R8, [R1+0x14] ;  /* 0x0000140001087983 */ /* 0x000f280000300800 */
[----:B------:R-:W4:Y:S01]  /*bfb0*/  LDL.LU R5, [R1+0x10] ;  /* 0x0000100001057983 */ /* 0x000f220000300800 */
[----:B------:R-:W-:-:S02]  /*bfc0*/  MOV R62, 0xff800000 ;  /* 0xff800000003e7802 */ /* 0x000fc40000000f00 */
[----:B------:R-:W-:Y:S02]  /*bfd0*/  MOV R63, 0xff800000 ;  /* 0xff800000003f7802 */ /* 0x000fe40000000f00 */
[----:B------:R-:W-:Y:S02]  /*bfe0*/  MOV R64, 0xff800000 ;  /* 0xff80000000407802 */ /* 0x000fe40000000f00 */
[----:B------:R-:W-:Y:S02]  /*bff0*/  MOV R65, 0xff800000 ;  /* 0xff80000000417802 */ /* 0x000fe40000000f00 */
[----:B------:R-:W-:Y:S01]  /*c000*/  PLOP3.LUT P0, PT, PT, PT, PT, 0x8, 0x0 ;  /* 0x000000000000781c */ /* 0x000fe20003f0e170 */
[----:B--2---:R-:W1:Y:S04]  /*c010*/  SHFL.BFLY PT, R11, R0, 0x2, 0x1f ;  /* 0x0c401f00000b7f89 */ /* 0x004e6800000e0000 */
[----:B---3--:R-:W2:Y:S04]  /*c020*/  SHFL.BFLY PT, R9, R4, 0x2, 0x1f ;  /* 0x0c401f0004097f89 */ /* 0x008ea800000e0000 */
[----:B----4-:R-:W3:Y:S04]  /*c030*/  SHFL.BFLY PT, R7, R8, 0x2, 0x1f ;  /* 0x0c401f0008077f89 */ /* 0x010ee800000e0000 */
[----:B------:R-:W4:Y:S01]  /*c040*/  SHFL.BFLY PT, R6, R5, 0x2, 0x1f ;  /* 0x0c401f0005067f89 */ /* 0x000f2200000e0000 */
[----:B-1----:R-:W-:-:S02]  /*c050*/  FADD.FTZ R11, R11, R0 ;  /* 0x000000000b0b7221 */ /* 0x002fc40000010000 */
[----:B--2---:R-:W-:-:S03]  /*c060*/  FADD.FTZ R9, R9, R4 ;  /* 0x0000000409097221 */ /* 0x004fc60000010000 */
[----:B------:R-:W1:Y:S01]  /*c070*/  SHFL.BFLY PT, R0, R11, 0x1, 0x1f ;  /* 0x0c201f000b007f89 */ /* 0x000e6200000e0000 */
[----:B---3--:R-:W-:-:S03]  /*c080*/  FADD.FTZ R7, R7, R8 ;  /* 0x0000000807077221 */ /* 0x008fc60000010000 */
[----:B------:R-:W2:Y:S01]  /*c090*/  SHFL.BFLY PT, R4, R9, 0x1, 0x1f ;  /* 0x0c201f0009047f89 */ /* 0x000ea200000e0000 */
[----:B----4-:R-:W-:-:S03]  /*c0a0*/  FADD.FTZ R6, R6, R5 ;  /* 0x0000000506067221 */ /* 0x010fc60000010000 */
[----:B------:R-:W3:Y:S04]  /*c0b0*/  SHFL.BFLY PT, R3, R7, 0x1, 0x1f ;  /* 0x0c201f0007037f89 */ /* 0x000ee800000e0000 */
[----:B------:R-:W4:Y:S01]  /*c0c0*/  SHFL.BFLY PT, R5, R6, 0x1, 0x1f ;  /* 0x0c201f0006057f89 */ /* 0x000f2200000e0000 */
[----:B-1----:R-:W-:Y:S01]  /*c0d0*/  FADD.FTZ R11, R11, R0 ;  /* 0x000000000b0b7221 */ /* 0x002fe20000010000 */
[----:B------:R-:W-:Y:S01]  /*c0e0*/  MOV R0, RZ ;  /* 0x000000ff00007202 */ /* 0x000fe20000000f00 */
[----:B--2---:R-:W-:-:S03]  /*c0f0*/  FADD.FTZ R9, R9, R4 ;  /* 0x0000000409097221 */ /* 0x004fc60000010000 */
[----:B------:R-:W-:Y:S02]  /*c100*/  FSETP.NE.FTZ.AND P4, PT, R11, RZ, PT ;  /* 0x000000ff0b00720b */ /* 0x000fe40003f95000 */
[----:B------:R-:W-:Y:S01]  /*c110*/  MOV R4, RZ ;  /* 0x000000ff00047202 */ /* 0x000fe20000000f00 */
[----:B---3--:R-:W-:Y:S01]  /*c120*/  FADD.FTZ R7, R7, R3 ;  /* 0x0000000307077221 */ /* 0x008fe20000010000 */
[----:B------:R-:W-:Y:S02]  /*c130*/  FSETP.NE.FTZ.AND P3, PT, R9, RZ, PT ;  /* 0x000000ff0900720b */ /* 0x000fe40003f75000 */
[----:B------:R-:W-:Y:S01]  /*c140*/  MOV R3, RZ ;  /* 0x000000ff00037202 */ /* 0x000fe20000000f00 */
[----:B----4-:R-:W-:Y:S01]  /*c150*/  FADD.FTZ R6, R5, R6 ;  /* 0x0000000605067221 */ /* 0x010fe20000010000 */
[----:B------:R-:W-:-:S04]  /*c160*/  FSETP.NE.FTZ.AND P2, PT, R7, RZ, PT ;  /* 0x000000ff0700720b */ /* 0x000fc80003f55000 */
[----:B------:R-:W-:Y:S01]  /*c170*/  FSETP.NE.FTZ.AND P1, PT, R6, RZ, PT ;  /* 0x000000ff0600720b */ /* 0x000fe20003f35000 */
[----:B------:R-:W1:Y:S08]  /*c180*/  @P4 MUFU.RCP R0, R11 ;  /* 0x0000000b00004308 */ /* 0x000e700000001000 */
[----:B------:R-:W2:Y:S04]  /*c190*/  @P2 MUFU.RCP R3, R7 ;  /* 0x0000000700032308 */ /* 0x000ea80000001000 */
[----:B------:R-:W-:Y:S01]  /*c1a0*/  @P1 MOV R8, 0x3f317218 ;  /* 0x3f31721800081802 */ /* 0x000fe20000000f00 */
[----:B-1----:R-:W-:-:S03]  /*c1b0*/  FMUL.FTZ R144, R0, R144 ;  /* 0x0000009000907220 */ /* 0x002fc60000410000 */
[----:B------:R-:W1:Y:S01]  /*c1c0*/  @P3 MUFU.RCP R4, R9 ;  /* 0x0000000900043308 */ /* 0x000e620000001000 */
[C---:B------:R-:W-:Y:S02]  /*c1d0*/  FMUL.FTZ R58, R0.reuse, R145 ;  /* 0x00000091003a7220 */ /* 0x040fe40000410000 */
[C---:B------:R-:W-:Y:S02]  /*c1e0*/  FMUL.FTZ R152, R0.reuse, R152 ;  /* 0x0000009800987220 */ /* 0x040fe40000410000 */
[C---:B------:R-:W-:Y:S02]  /*c1f0*/  FMUL.FTZ R153, R0.reuse, R153 ;  /* 0x0000009900997220 */ /* 0x040fe40000410000 */
[C---:B------:R-:W-:Y:S01]  /*c200*/  FMUL.FTZ R156, R0.reuse, R156 ;  /* 0x0000009c009c7220 */ /* 0x040fe20000410000 */
[----:B------:R-:W-:Y:S01]  /*c210*/  @P4 MUFU.LG2 R11, R11 ;  /* 0x0000000b000b4308 */ /* 0x000fe20000000c00 */
[C---:B------:R-:W-:Y:S02]  /*c220*/  FMUL.FTZ R52, R0.reuse, R157 ;  /* 0x0000009d00347220 */ /* 0x040fe40000410000 */
[----:B------:R-:W-:-:S02]  /*c230*/  FMUL.FTZ R168, R0, R168 ;  /* 0x000000a800a87220 */ /* 0x000fc40000410000 */
[C---:B------:R-:W-:Y:S02]  /*c240*/  FMUL.FTZ R169, R0.reuse, R169 ;  /* 0x000000a900a97220 */ /* 0x040fe40000410000 */
[C---:B------:R-:W-:Y:S01]  /*c250*/  FMUL.FTZ R172, R0.reuse, R172 ;  /* 0x000000ac00ac7220 */ /* 0x040fe20000410000 */
[----:B------:R-:W-:Y:S01]  /*c260*/  @P3 MUFU.LG2 R9, R9 ;  /* 0x0000000900093308 */ /* 0x000fe20000000c00 */
[C---:B------:R-:W-:Y:S02]  /*c270*/  FMUL.FTZ R50, R0.reuse, R173 ;  /* 0x000000ad00327220 */ /* 0x040fe40000410000 */
[C---:B------:R-:W-:Y:S02]  /*c280*/  FMUL.FTZ R184, R0.reuse, R184 ;  /* 0x000000b800b87220 */ /* 0x040fe40000410000 */
[C---:B------:R-:W-:Y:S02]  /*c290*/  FMUL.FTZ R46, R0.reuse, R185 ;  /* 0x000000b9002e7220 */ /* 0x040fe40000410000 */
[C---:B------:R-:W-:Y:S01]  /*c2a0*/  FMUL.FTZ R192, R0.reuse, R192 ;  /* 0x000000c000c07220 */ /* 0x040fe20000410000 */
[----:B------:R-:W-:Y:S01]  /*c2b0*/  @P2 MUFU.LG2 R7, R7 ;  /* 0x0000000700072308 */ /* 0x000fe20000000c00 */
        /* <DEDUP_REMOVED lines=18> */
[----:B------:R-:W-:Y:S01]  /*c3e0*/  FMUL.FTZ R129, R0, R129 ;  /* 0x0000008100817220 */ /* 0x000fe20000410000 */
[----:B------:R-:W-:Y:S01]  /*c3f0*/  MOV R0, RZ ;  /* 0x000000ff00007202 */ /* 0x000fe20000000f00 */
[----:B--2---:R-:W-:-:S02]  /*c400*/  FMUL.FTZ R140, R3, R140 ;  /* 0x0000008c038c7220 */ /* 0x004fc40000410000 */
[C---:B------:R-:W-:Y:S02]  /*c410*/  FMUL.FTZ R59, R3.reuse, R141 ;  /* 0x0000008d033b7220 */ /* 0x040fe40000410000 */
[C---:B------:R-:W-:Y:S01]  /*c420*/  FMUL.FTZ R148, R3.reuse, R148 ;  /* 0x0000009403947220 */ /* 0x040fe20000410000 */
[----:B------:R-:W2:Y:S01]  /*c430*/  @P1 MUFU.RCP R0, R6 ;  /* 0x0000000600001308 */ /* 0x000ea20000001000 */
[C---:B------:R-:W-:Y:S02]  /*c440*/  FMUL.FTZ R56, R3.reuse, R149 ;  /* 0x0000009503387220 */ /* 0x040fe40000410000 */
[C---:B------:R-:W-:Y:S02]  /*c450*/  FMUL.FTZ R160, R3.reuse, R160 ;  /* 0x000000a003a07220 */ /* 0x040fe40000410000 */
[C---:B------:R-:W-:Y:S02]  /*c460*/  FMUL.FTZ R55, R3.reuse, R161 ;  /* 0x000000a103377220 */ /* 0x040fe40000410000 */
[C---:B------:R-:W-:Y:S01]  /*c470*/  FMUL.FTZ R164, R3.reuse, R164 ;  /* 0x000000a403a47220 */ /* 0x040fe20000410000 */
[----:B------:R-:W3:Y:S01]  /*c480*/  @P1 MUFU.LG2 R6, R6 ;  /* 0x0000000600061308 */ /* 0x000ee20000000c00 */
        /* <DEDUP_REMOVED lines=25> */
[----:B------:R-:W-:Y:S01]  /*c620*/  @P3 MOV R3, 0x3f317218 ;  /* 0x3f31721800033802 */ /* 0x000fe20000000f00 */
[----:B-1----:R-:W-:-:S02]  /*c630*/  FMUL.FTZ R146, R4, R146 ;  /* 0x0000009204927220 */ /* 0x002fc40000410000 */
        /* <DEDUP_REMOVED lines=32> */
[C---:B--2---:R-:W-:Y:S02]  /*c840*/  FMUL.FTZ R142, R0.reuse, R142 ;  /* 0x0000008e008e7220 */ /* 0x044fe40000410000 */
        /* <DEDUP_REMOVED lines=31> */
[----:B------:R-:W-:Y:S01]  /*ca40*/  @P2 MOV R0, 0x3f317218 ;  /* 0x3f31721800002802 */ /* 0x000fe20000000f00 */
[----:B------:R-:W-:Y:S02]  /*ca50*/  @P3 FMUL.FTZ R5, R3, c[0x0][0x2d0] ;  /* 0x0000b40003053a20 */ /* 0x000fe40000410000 */
[----:B------:R-:W-:Y:S02]  /*ca60*/  @P4 FMUL.FTZ R10, R4, c[0x0][0x2d0] ;  /* 0x0000b400040a4a20 */ /* 0x000fe40000410000 */
[----:B------:R-:W-:-:S02]  /*ca70*/  @P2 FMUL.FTZ R3, R0, c[0x0][0x2d0] ;  /* 0x0000b40000032a20 */ /* 0x000fc40000410000 */
[----:B------:R-:W-:Y:S02]  /*ca80*/  @P4 FMUL.FTZ R11, R11, 0.69314718246459960938 ;  /* 0x3f3172180b0b4820 */ /* 0x000fe40000410000 */
[----:B------:R-:W-:Y:S02]  /*ca90*/  @P3 FMUL.FTZ R9, R9, 0.69314718246459960938 ;  /* 0x3f31721809093820 */ /* 0x000fe40000410000 */
[----:B------:R-:W-:Y:S02]  /*caa0*/  @P2 FMUL.FTZ R7, R7, 0.69314718246459960938 ;  /* 0x3f31721807072820 */ /* 0x000fe40000410000 */
[----:B---3--:R-:W-:Y:S02]  /*cab0*/  @P1 FMUL.FTZ R4, R6, 0.69314718246459960938 ;  /* 0x3f31721806041820 */ /* 0x008fe40000410000 */
[----:B------:R-:W-:Y:S02]  /*cac0*/  @P1 FMUL.FTZ R0, R8, c[0x0][0x2d0] ;  /* 0x0000b40008001a20 */ /* 0x000fe40000410000 */
[----:B------:R-:W-:-:S02]  /*cad0*/  @P4 FFMA.FTZ R62, R10, R137, R11 ;  /* 0x000000890a3e4223 */ /* 0x000fc4000001000b */
[----:B------:R-:W-:Y:S02]  /*cae0*/  @P3 FFMA.FTZ R63, R5, R136, R9 ;  /* 0x00000088053f3223 */ /* 0x000fe40000010009 */
[----:B-----5:R-:W-:Y:S02]  /*caf0*/  @P2 FFMA.FTZ R64, R3, R135, R7 ;  /* 0x0000008703402223 */ /* 0x020fe40000010007 */
[----:B------:R-:W-:Y:S02]  /*cb00*/  @P1 FFMA.FTZ R65, R0, R2, R4 ;  /* 0x0000000200411223 */ /* 0x000fe40000010004 */
.L_x_673:
        /* <DEDUP_REMOVED lines=62> */
[----:B------:R-:W-:Y:S01]  /*cef0*/  STS [R0+0x80], R58 ;  /* 0x0000803a00007388 */ /* 0x000fe20000000800 */
[----:B------:R-:W-:-:S02]  /*cf00*/  F2FP.BF16.PACK_AB R202, R203, R202 ;  /* 0x000000cacbca723e */ /* 0x000fc400000010ff */
[----:B------:R-:W-:Y:S01]  /*cf10*/  F2FP.BF16.PACK_AB R39, R39, R68 ;  /* 0x000000442727723e */ /* 0x000fe200000010ff */
[----:B------:R-:W-:Y:S01]  /*cf20*/  STS [R0+0x480], R57 ;  /* 0x0004803900007388 */ /* 0x000fe20000000800 */
[----:B------:R-:W-:Y:S02]  /*cf30*/  F2FP.BF16.PACK_AB R38, R38, R70 ;  /* 0x000000462626723e */ /* 0x000fe400000010ff */
[----:B------:R-:W-:Y:S01]  /*cf40*/  F2FP.BF16.PACK_AB R36, R36, R80 ;  /* 0x000000502424723e */ /* 0x000fe200000010ff */
[----:B------:R1:W-:Y:S01]  /*cf50*/  STS [R2], R7 ;  /* 0x0000000702007388 */ /* 0x0003e20000000800 */
        /* <DEDUP_REMOVED lines=18> */
[----:B-1----:R-:W-:Y:S01]  /*d080*/  IMAD.MOV.U32 R7, RZ, RZ, 0x40 ;  /* 0x00000040ff077424 */ /* 0x002fe200078e00ff */
[----:B------:R-:W-:Y:S02]  /*d090*/  F2FP.BF16.PACK_AB R25, R25, R94 ;  /* 0x0000005e1919723e */ /* 0x000fe400000010ff */
[----:B------:R-:W-:Y:S01]  /*d0a0*/  STS [R3+0x480], R51 ;  /* 0x0004803303007388 */ /* 0x000fe20000000800 */
[----:B------:R-:W-:-:S02]  /*d0b0*/  F2FP.BF16.PACK_AB R24, R24, R100 ;  /* 0x000000641818723e */ /* 0x000fc400000010ff */
[----:B------:R-:W-:Y:S01]  /*d0c0*/  SEL R7, R7, 0xffffffc0, !P2 ;  /* 0xffffffc007077807 */ /* 0x000fe20005000000 */
[----:B------:R1:W-:Y:S01]  /*d0d0*/  STS [R4+0x400], R6 ;  /* 0x0004000604007388 */ /* 0x0003e20000000800 */
        /* <DEDUP_REMOVED lines=17> */
[----:B-1----:R-:W-:Y:S01]  /*d1f0*/  IMAD.IADD R6, R0, 0x1, R7 ;  /* 0x0000000100067824 */ /* 0x002fe200078e0207 */
[----:B------:R-:W-:Y:S02]  /*d200*/  F2FP.BF16.PACK_AB R16, R16, R122 ;  /* 0x0000007a1010723e */ /* 0x000fe400000010ff */
[----:B------:R-:W-:Y:S01]  /*d210*/  F2FP.BF16.PACK_AB R15, R15, R124 ;  /* 0x0000007c0f0f723e */ /* 0x000fe200000010ff */
[----:B---3--:R-:W-:Y:S01]  /*d220*/  IMAD.IADD R8, R7, 0x1, R2 ;  /* 0x0000000107087824 */ /* 0x008fe200078e0202 */
[----:B------:R-:W-:Y:S01]  /*d230*/  STS [R6+0x80], R50 ;  /* 0x0000803206007388 */ /* 0x000fe20000000800 */
[----:B------:R-:W-:Y:S02]  /*d240*/  F2FP.BF16.PACK_AB R14, R14, R126 ;  /* 0x0000007e0e0e723e */ /* 0x000fe400000010ff */
[----:B------:R-:W-:Y:S01]  /*d250*/  ISETP.NE.U32.AND P1, PT, RZ, c[0x0][0x500], PT ;  /* 0x00014000ff007a0c */ /* 0x000fe20003f25070 */
[----:B------:R-:W-:Y:S01]  /*d260*/  STS [R6+0x480], R49 ;  /* 0x0004803106007388 */ /* 0x000fe20000000800 */
[----:B------:R-:W-:-:S02]  /*d270*/  ISETP.NE.U32.AND P0, PT, RZ, c[0x0][0x508], PT ;  /* 0x00014200ff007a0c */ /* 0x000fc40003f05070 */
[----:B------:R-:W-:Y:S01]  /*d280*/  ISETP.NE.AND.EX P1, PT, RZ, c[0x0][0x504], PT, P1 ;  /* 0x00014100ff007a0c */ /* 0x000fe20003f25310 */
[----:B------:R1:W-:Y:S01]  /*d290*/  STS [R8+0x400], R5 ;  /* 0x0004000508007388 */ /* 0x0003e20000000800 */
[----:B------:R-:W-:-:S03]  /*d2a0*/  ISETP.NE.AND.EX P0, PT, RZ, c[0x0][0x50c], PT, P0 ;  /* 0x00014300ff007a0c */ /* 0x000fc60003f05300 */
[----:B------:R-:W-:Y:S04]  /*d2b0*/  STS [R8], R46 ;  /* 0x0000002e08007388 */ /* 0x000fe80000000800 */
[----:B------:R-:W-:Y:S04]  /*d2c0*/  STS [R6+0x2080], R48 ;  /* 0x0020803006007388 */ /* 0x000fe80000000800 */
[----:B------:R-:W-:Y:S04]  /*d2d0*/  STS [R6+0x2480], R178 ;  /* 0x002480b206007388 */ /* 0x000fe80000000800 */
[----:B------:R-:W-:Y:S04]  /*d2e0*/  STS [R8+0x2000], R47 ;  /* 0x0020002f08007388 */ /* 0x000fe80000000800 */
[----:B------:R-:W-:Y:S01]  /*d2f0*/  STS [R8+0x2400], R182 ;  /* 0x002400b608007388 */ /* 0x000fe20000000800 */
[----:B-1----:R-:W-:-:S02]  /*d300*/  IMAD.IADD R5, R7, 0x1, R3 ;  /* 0x0000000107057824 */ /* 0x002fc400078e0203 */
        /* <DEDUP_REMOVED lines=22> */
[----:B------:R-:W-:Y:S01]  /*d470*/  STS [R3+0x6480], R29 ;  /* 0x0064801d03007388 */ /* 0x000fe20000000800 */
[----:B-1----:R-:W-:-:S03]  /*d480*/  IMAD.MOV.U32 R2, RZ, RZ, 0x4 ;  /* 0x00000004ff027424 */ /* 0x002fc600078e00ff */
        /* <DEDUP_REMOVED lines=14> */
[----:B------:R1:W-:Y:S04]  /*d570*/  STS [R5+0x6080], R11 ;  /* 0x0060800b05007388 */ /* 0x0003e80000000800 */
[----:B------:R1:W-:Y:S04]  /*d580*/  STS [R5+0x6480], R16 ;  /* 0x0064801005007388 */ /* 0x0003e80000000800 */
[----:B------:R1:W-:Y:S04]  /*d590*/  STS [R7+0x6000], R15 ;  /* 0x0060000f07007388 */ /* 0x0003e80000000800 */
[----:B------:R1:W-:Y:S01]  /*d5a0*/  STS [R7+0x6400], R14 ;  /* 0x0064000e07007388 */ /* 0x0003e20000000800 */
[----:B--2---:R-:W-:-:S03]  /*d5b0*/  IMAD.WIDE R8, R69, R2, c[0x0][0x500] ;  /* 0x0001400045087625 */ /* 0x004fc600078e0202 */
[----:B------:R-:W-:Y:S06]  /*d5c0*/  BAR.SYNC.DEFER_BLOCKING 0x1, 0x80 ;  /* 0x0042000000007b1d */ /* 0x000fec0000010000 */
[----:B------:R-:W2:Y:S01]  /*d5d0*/  @P1 LDG.E R0, [R8.64] ;  /* 0x0000001008001981 */ /* 0x000ea2000c1e1900 */
[----:B------:R-:W-:Y:S02]  /*d5e0*/  IMAD.MOV.U32 R20, RZ, RZ, c[0x0][0x388] ;  /* 0x0000e200ff147624 */ /* 0x000fe400078e00ff */
[----:B------:R-:W-:-:S05]  /*d5f0*/  @P0 IMAD.WIDE R2, R69, R2, c[0x0][0x508] ;  /* 0x0001420045020625 */ /* 0x000fca00078e0202 */
[----:B------:R3:W5:Y:S02]  /*d600*/  @P0 LDG.E R20, [R2.64] ;  /* 0x0000001002140981 */ /* 0x000764000c1e1900 */
[----:B---3--:R-:W-:Y:S02]  /*d610*/  CS2R R2, SRZ ;  /* 0x0000000000027805 */ /* 0x008fe4000001ff00 */
[--C-:B--2---:R-:W-:Y:S01]  /*d620*/  @P1 SHF.R.S32.HI R3, RZ, 0x1f, R0.reuse ;  /* 0x0000001fff031819 */ /* 0x104fe20000011400 */
[----:B------:R-:W-:Y:S01]  /*d630*/  @P1 IMAD.MOV.U32 R2, RZ, RZ, R0 ;  /* 0x000000ffff021224 */ /* 0x000fe200078e0000 */
[----:B------:R-:W-:Y:S05]  /*d640*/  @P0 BRA `(.L_x_692) ;  /* 0x0000004000000947 */ /* 0x000fea0003800000 */
[----:B-1----:R-:W-:Y:S05]  /*d650*/  @!P1 BRA `(.L_x_692) ;  /* 0x0000003000009947 */ /* 0x002fea0003800000 */
[----:B------:R-:W2:Y:S04]  /*d660*/  LDG.E R4, [R8.64] ;  /* 0x0000001008047981 */ /* 0x000ea8000c1e1900 */
[----:B------:R-:W2:Y:S02]  /*d670*/  LDG.E R0, [R8.64+0x4] ;  /* 0x0000041008007981 */ /* 0x000ea4000c1e1900 */
[----:B--2--5:R-:W-:-:S02]  /*d680*/  IADD3 R20, -R4, R0, RZ ;  /* 0x0000000004147210 */ /* 0x024fc40007ffe1ff */
.L_x_692:
[----:B-1----:R-:W-:Y:S01]  /*d690*/  LOP3.LUT R0, R61, 0xffffffe0, RZ, 0xc0, !PT ;  /* 0xffffffe03d007812 */ /* 0x002fe200078ec0ff */
[----:B------:R-:W-:Y:S01]  /*d6a0*/  IMAD.MOV.U32 R6, RZ, RZ, c[0x0][0x4e8] ;  /* 0x00013a00ff067624 */ /* 0x000fe200078e00ff */
[----:B------:R-:W-:Y:S01]  /*d6b0*/  SHF.R.S32.HI R5, RZ, 0x1f, R60 ;  /* 0x0000001fff057819 */ /* 0x000fe2000001143c */
[----:B------:R-:W1:Y:S01]  /*d6c0*/  S2R R23, SR_CTAID.X ;  /* 0x0000000000177919 */ /* 0x000e620000002500 */
[----:B------:R-:W-:Y:S01]  /*d6d0*/  LEA.HI R4, R32, R32, RZ, 0x1 ;  /* 0x0000002020047211 */ /* 0x000fe200078f08ff */
[----:B------:R-:W-:Y:S01]  /*d6e0*/  IMAD.IADD R0, R67, 0x1, -R0 ;  /* 0x0000000143007824 */ /* 0x000fe200078e0a00 */
[----:B------:R-:W-:Y:S01]  /*d6f0*/  LEA.HI R5, R5, R60, RZ, 0x2 ;  /* 0x0000003c05057211 */ /* 0x000fe200078f10ff */
[----:B------:R-:W2:Y:S01]  /*d700*/  S2R R13, SR_CTAID.Y ;  /* 0x00000000000d7919 */ /* 0x000ea20000002600 */
[----:B------:R-:W-:Y:S01]  /*d710*/  ISETP.NE.AND P2, PT, R6, 0x1, PT ;  /* 0x000000010600780c */ /* 0x000fe20003f45270 */
[----:B-----5:R-:W-:Y:S01]  /*d720*/  IMAD R20, R20, c[0x0][0x4e8], RZ ;  /* 0x00013a0014147a24 */ /* 0x020fe200078e02ff */
[----:B------:R-:W-:Y:S01]  /*d730*/  SHF.R.S32.HI R8, RZ, 0x1f, R0 ;  /* 0x0000001fff087819 */ /* 0x000fe20000011400 */
[----:B------:R-:W-:Y:S01]  /*d740*/  BSSY B0, `(.L_x_693) ;  /* 0x000008c000007945 */ /* 0x000fe20003800000 */
[C---:B------:R-:W-:Y:S01]  /*d750*/  LOP3.LUT R6, R4.reuse, 0x1ffffffe, RZ, 0xc0, !PT ;  /* 0x1ffffffe04067812 */ /* 0x040fe200078ec0ff */
[----:B------:R-:W-:Y:S01]  /*d760*/  IMAD.SHL.U32 R4, R4, 0x20, RZ ;  /* 0x0000002004047824 */ /* 0x000fe200078e00ff */
[----:B------:R-:W-:-:S02]  /*d770*/  LOP3.LUT R7, R5, 0xffffffc, RZ, 0xc0, !PT ;  /* 0x0ffffffc05077812 */ /* 0x000fc400078ec0ff */
[----:B------:R-:W-:Y:S02]  /*d780*/  LEA.HI R5, R8, R0, RZ, 0x2 ;  /* 0x0000000008057211 */ /* 0x000fe400078f10ff */
[----:B------:R-:W-:Y:S01]  /*d790*/  IADD3 R6, R32, -R6, RZ ;  /* 0x8000000620067210 */ /* 0x000fe20007ffe0ff */
[----:B------:R-:W-:Y:S01]  /*d7a0*/  IMAD.IADD R7, R60, 0x1, -R7 ;  /* 0x000000013c077824 */ /* 0x000fe200078e0a07 */
[----:B------:R-:W-:Y:S02]  /*d7b0*/  LOP3.LUT R4, R4, 0xffffffc0, RZ, 0xc0, !PT ;  /* 0xffffffc004047812 */ /* 0x000fe400078ec0ff */
[----:B------:R-:W-:Y:S02]  /*d7c0*/  SHF.R.S32.HI R5, RZ, 0x2, R5 ;  /* 0x00000002ff057819 */ /* 0x000fe40000011405 */
[----:B------:R-:W-:Y:S01]  /*d7d0*/  LOP3.LUT P0, RZ, R0, 0x3, RZ, 0xc0, !PT ;  /* 0x0000000300ff7812 */ /* 0x000fe2000780c0ff */
[----:B------:R-:W-:Y:S01]  /*d7e0*/  IMAD R0, R6, 0x8, R4 ;  /* 0x0000000806007824 */ /* 0x000fe200078e0204 */
[-C--:B------:R-:W-:Y:S01]  /*d7f0*/  LEA.HI R19, R66, R67.reuse, RZ, 0x3 ;  /* 0x0000004342137211 */ /* 0x080fe200078f18ff */
[----:B------:R-:W-:Y:S01]  /*d800*/  IMAD R17, R7, 0x10, R5 ;  /* 0x0000001007117824 */ /* 0x000fe200078e0205 */
[----:B------:R-:W-:Y:S01]  /*d810*/  SEL R18, R69, RZ, !P1 ;  /* 0x000000ff45127207 */ /* 0x000fe20004800000 */
[----:B------:R-:W-:Y:S01]  /*d820*/  IMAD R6, R3, c[0x0][0x3a0], RZ ;  /* 0x0000e80003067a24 */ /* 0x000fe200078e02ff */
[----:B------:R-:W-:Y:S01]  /*d830*/  LOP3.LUT R4, R19, 0xfffffff8, RZ, 0xc0, !PT ;  /* 0xfffffff813047812 */ /* 0x000fe200078ec0ff */
[----:B------:R-:W-:Y:S01]  /*d840*/  IMAD.IADD R0, R17, 0x1, R0 ;  /* 0x0000000111007824 */ /* 0x000fe200078e0200 */
[----:B--2---:R-:W-:Y:S01]  /*d850*/  SHF.R.S32.HI R7, RZ, 0x1f, R13 ;  /* 0x0000001fff077819 */ /* 0x004fe2000001140d */
[----:B------:R-:W-:Y:S01]  /*d860*/  IMAD R6, R2, c[0x0][0x3a4], R6 ;  /* 0x0000e90002067a24 */ /* 0x000fe200078e0206 */
[-C--:B------:R-:W-:Y:S01]  /*d870*/  IADD3 R12, -R4, R67.reuse, RZ ;  /* 0x00000043040c7210 */ /* 0x080fe20007ffe1ff */
[----:B-1----:R-:W-:Y:S01]  /*d880*/  IMAD R8, R23, 0x80, R0 ;  /* 0x0000008017087824 */ /* 0x002fe200078e0200 */
[----:B------:R-:W-:Y:S01]  /*d890*/  SHF.R.S32.HI R19, RZ, 0x3, R19 ;  /* 0x00000003ff137819 */ /* 0x000fe20000011413 */
[----:B------:R-:W-:Y:S01]  /*d8a0*/  IMAD.WIDE.U32 R4, R2, c[0x0][0x3a0], RZ ;  /* 0x0000e80002047a25 */ /* 0x000fe200078e00ff */
[----:B------:R-:W-:-:S03]  /*d8b0*/  LEA.HI R22, R66, R67, RZ, 0x6 ;  /* 0x0000004342167211 */ /* 0x000fc600078f30ff */
[----:B------:R-:W-:-:S04]  /*d8c0*/  @P2 IMAD.HI.U32 R0, R8, c[0x0][0x4ec], RZ ;  /* 0x00013b0008002a27 */ /* 0x000fc800078e00ff */
[----:B------:R-:W-:Y:S01]  /*d8d0*/  IMAD.WIDE.U32 R10, R13, c[0x0][0x490], R2 ;  /* 0x000124000d0a7a25 */ /* 0x000fe200078e0002 */
[----:B------:R-:W-:-:S03]  /*d8e0*/  IADD3 R3, R5, R6, RZ ;  /* 0x0000000605037210 */ /* 0x000fc60007ffe0ff */
[----:B------:R-:W-:Y:S02]  /*d8f0*/  IMAD R5, R7, c[0x0][0x490], RZ ;  /* 0x0001240007057a24 */ /* 0x000fe400078e02ff */
[----:B------:R-:W-:Y:S01]  /*d900*/  IMAD.MOV.U32 R9, RZ, RZ, R8 ;  /* 0x000000ffff097224 */ /* 0x000fe200078e0008 */
[----:B------:R-:W-:Y:S01]  /*d910*/  @P2 SHF.R.U32.HI R9, RZ, c[0x0][0x4f0], R0 ;  /* 0x00013c00ff092a19 */ /* 0x000fe20000011600 */
[----:B------:R-:W-:Y:S01]  /*d920*/  IMAD R5, R13, c[0x0][0x494], R5 ;  /* 0x000125000d057a24 */ /* 0x000fe200078e0205 */
[----:B------:R-:W-:Y:S01]  /*d930*/  SHF.R.S32.HI R0, RZ, 0x1f, R69 ;  /* 0x0000001fff007819 */ /* 0x000fe20000011445 */
[----:B------:R-:W-:Y:S02]  /*d940*/  IMAD.MOV.U32 R2, RZ, RZ, R4 ;  /* 0x000000ffff027224 */ /* 0x000fe400078e0004 */
[----:B------:R-:W-:Y:S01]  /*d950*/  IMAD R16, R7, c[0x0][0x3e8], RZ ;  /* 0x0000fa0007107a24 */ /* 0x000fe200078e02ff */
[----:B------:R-:W-:Y:S01]  /*d960*/  SEL R14, R0, RZ, !P1 ;  /* 0x000000ff000e7207 */ /* 0x000fe20004800000 */
[----:B------:R-:W-:Y:S01]  /*d970*/  IMAD.WIDE.U32 R6, R13, c[0x0][0x3e8], R2 ;  /* 0x0000fa000d067a25 */ /* 0x000fe200078e0002 */
[----:B------:R-:W-:-:S02]  /*d980*/  IADD3 R5, R11, R5, RZ ;  /* 0x000000050b057210 */ /* 0x000fc40007ffe0ff */
[----:B------:R-:W-:Y:S01]  /*d990*/  SHF.L.U32 R11, R19, 0x6, RZ ;  /* 0x00000006130b7819 */ /* 0x000fe200000006ff */
[----:B------:R-:W-:Y:S02]  /*d9a0*/  IMAD.MOV R0, RZ, RZ, -R9 ;  /* 0x000000ffff007224 */ /* 0x000fe400078e0a09 */
[----:B------:R-:W-:Y:S02]  /*d9b0*/  IMAD R2, R12, 0x10, R19 ;  /* 0x000000100c027824 */ /* 0x000fe400078e0213 */
[----:B------:R-:W-:Y:S02]  /*d9c0*/  IMAD R3, R14, c[0x0][0x498], RZ ;  /* 0x000126000e037a24 */ /* 0x000fe400078e02ff */
[----:B------:R-:W-:Y:S02]  /*d9d0*/  IMAD.MOV.U32 R4, RZ, RZ, R10 ;  /* 0x000000ffff047224 */ /* 0x000fe400078e000a */
[----:B------:R-:W-:Y:S01]  /*d9e0*/  IMAD R10, R0, c[0x0][0x4e8], R8 ;  /* 0x00013a00000a7a24 */ /* 0x000fe200078e0208 */
[----:B------:R-:W-:Y:S01]  /*d9f0*/  LOP3.LUT R0, R11, 0x1c0, RZ, 0xc0, !PT ;  /* 0x000001c00b007812 */ /* 0x000fe200078ec0ff */
[C---:B------:R-:W-:Y:S01]  /*da00*/  IMAD R15, R18.reuse, c[0x0][0x49c], R3 ;  /* 0x00012700120f7a24 */ /* 0x040fe200078e0203 */
[----:B------:R-:W-:Y:S01]  /*da10*/  LEA R11, R23, R2, 0x7 ;  /* 0x00000002170b7211 */ /* 0x000fe200078e38ff */
[----:B------:R-:W-:Y:S01]  /*da20*/  IMAD R16, R13, c[0x0][0x3ec], R16 ;  /* 0x0000fb000d107a24 */ /* 0x000fe200078e0210 */
[----:B------:R-:W-:Y:S01]  /*da30*/  SHF.R.U32.HI R13, RZ, 0x3, R0 ;  /* 0x00000003ff0d7819 */ /* 0x000fe20000011600 */
[----:B------:R-:W-:-:S04]  /*da40*/  IMAD.WIDE.U32 R2, R18, c[0x0][0x498], R4 ;  /* 0x0001260012027a25 */ /* 0x000fc800078e0004 */
[----:B------:R-:W-:Y:S01]  /*da50*/  IMAD.SHL.U32 R8, R12, 0x8, RZ ;  /* 0x000000080c087824 */ /* 0x000fe200078e00ff */
[----:B------:R-:W-:Y:S01]  /*da60*/  SHF.R.S32.HI R12, RZ, 0x1f, R9 ;  /* 0x0000001fff0c7819 */ /* 0x000fe20000011409 */
[----:B------:R-:W-:Y:S01]  /*da70*/  IMAD.IADD R5, R7, 0x1, R16 ;  /* 0x0000000107057824 */ /* 0x000fe200078e0210 */
[----:B------:R-:W-:Y:S01]  /*da80*/  IADD3 R2, P1, R9, R2, RZ ;  /* 0x0000000209027210 */ /* 0x000fe20007f3e0ff */
[----:B------:R-:W-:Y:S01]  /*da90*/  IMAD.MOV.U32 R16, RZ, RZ, R11 ;  /* 0x000000ffff107224 */ /* 0x000fe200078e000b */
[----:B------:R-:W-:Y:S01]  /*daa0*/  SHF.R.S32.HI R7, RZ, 0x1f, R10 ;  /* 0x0000001fff077819 */ /* 0x000fe2000001140a */
[----:B------:R-:W-:Y:S01]  /*dab0*/  IMAD R17, R23, 0x80, R17 ;  /* 0x0000008017117824 */ /* 0x000fe200078e0211 */
[----:B------:R-:W-:Y:S02]  /*dac0*/  IADD3.X R3, R12, R3, R15, P1, !PT ;  /* 0x000000030c037210 */ /* 0x000fe40000ffe40f */
[----:B------:R-:W-:Y:S01]  /*dad0*/  LOP3.LUT R4, R0, 0x38, R8, 0xf8, !PT ;  /* 0x0000003800047812 */ /* 0x000fe200078ef808 */
[----:B------:R-:W-:Y:S01]  /*dae0*/  IMAD R7, R7, c[0x0][0x488], RZ ;  /* 0x0001220007077a24 */ /* 0x000fe200078e02ff */
[----:B------:R-:W-:Y:S01]  /*daf0*/  IADD3 R9, R17, 0x8, RZ ;  /* 0x0000000811097810 */ /* 0x000fe20007ffe0ff */
[----:B------:R-:W-:Y:S01]  /*db00*/  @P2 IMAD.HI.U32 R0, R11, c[0x0][0x4ec], RZ ;  /* 0x00013b000b002a27 */ /* 0x000fe200078e00ff */
[----:B------:R-:W-:-:S02]  /*db10*/  LOP3.LUT R21, R4, R13, RZ, 0x3c, !PT ;  /* 0x0000000d04157212 */ /* 0x000fc400078e3cff */
[----:B------:R-:W-:Y:S01]  /*db20*/  MOV R4, R6 ;  /* 0x0000000600047202 */ /* 0x000fe20000000f00 */
[C---:B------:R-:W-:Y:S01]  /*db30*/  IMAD.WIDE.U32 R2, R10.reuse, c[0x0][0x488], R2 ;  /* 0x000122000a027a25 */ /* 0x040fe200078e0002 */
[----:B------:R-:W-:Y:S02]  /*db40*/  @P2 SHF.R.U32.HI R16, RZ, c[0x0][0x4f0], R0 ;  /* 0x00013c00ff102a19 */ /* 0x000fe40000011600 */
[-C--:B------:R-:W-:Y:S01]  /*db50*/  ISETP.GE.OR P2, PT, R9, R20.reuse, P0 ;  /* 0x000000140900720c */ /* 0x080fe20000746670 */
[----:B------:R-:W-:Y:S01]  /*db60*/  IMAD R7, R10, c[0x0][0x48c], R7 ;  /* 0x000123000a077a24 */ /* 0x000fe200078e0207 */
[----:B------:R-:W-:Y:S01]  /*db70*/  LEA R0, P1, R2, c[0x0][0x450], 0x2 ;  /* 0x0001140002007a11 */ /* 0x000fe200078210ff */
[----:B------:R-:W-:Y:S01]  /*db80*/  IMAD R6, R14, c[0x0][0x3f0], RZ ;  /* 0x0000fc000e067a24 */ /* 0x000fe200078e02ff */
[----:B------:R-:W-:Y:S01]  /*db90*/  ISETP.GE.OR P3, PT, R17, R20, P0 ;  /* 0x000000141100720c */ /* 0x000fe20000766670 */
[----:B------:R-:W-:Y:S01]  /*dba0*/  IMAD.MOV R10, RZ, RZ, -R16 ;  /* 0x000000ffff0a7224 */ /* 0x000fe200078e0a10 */
[----:B------:R-:W-:Y:S01]  /*dbb0*/  IADD3 R7, R3, R7, RZ ;  /* 0x0000000703077210 */ /* 0x000fe20007ffe0ff */
[C---:B------:R-:W-:Y:S01]  /*dbc0*/  IMAD R3, R18.reuse, c[0x0][0x3f4], R6 ;  /* 0x0000fd0012037a24 */ /* 0x040fe200078e0206 */
[----:B------:R-:W-:Y:S01]  /*dbd0*/  SHF.R.S32.HI R6, RZ, 0x1f, R16 ;  /* 0x0000001fff067819 */ /* 0x000fe20000011410 */
[----:B------:R-:W-:Y:S01]  /*dbe0*/  IMAD.WIDE.U32 R4, R18, c[0x0][0x3f0], R4 ;  /* 0x0000fc0012047a25 */ /* 0x000fe200078e0004 */
[----:B------:R-:W-:Y:S01]  /*dbf0*/  LEA.HI.X R2, R2, c[0x0][0x454], R7, 0x2, P1 ;  /* 0x0001150002027a11 */ /* 0x000fe200008f1407 */
[----:B------:R-:W-:Y:S02]  /*dc00*/  SHFL.IDX PT, R12, R0, RZ, 0x1c1f ;  /* 0x001c1fff000c7589 */ /* 0x000fe400000e0000 */
[----:B------:R-:W-:-:S02]  /*dc10*/  IMAD R9, R10, c[0x0][0x4e8], R11 ;  /* 0x00013a000a097a24 */ /* 0x000fc400078e020b */
[----:B------:R-:W1:Y:S01]  /*dc20*/  SHFL.IDX PT, R13, R2, RZ, 0x1c1f ;  /* 0x001c1fff020d7589 */ /* 0x000e6200000e0000 */
[----:B------:R-:W-:Y:S02]  /*dc30*/  IMAD.IADD R3, R5, 0x1, R3 ;  /* 0x0000000105037824 */ /* 0x000fe400078e0203 */
[----:B------:R-:W-:Y:S01]  /*dc40*/  IMAD R5, R6, c[0x0][0x3e0], RZ ;  /* 0x0000f80006057a24 */ /* 0x000fe200078e02ff */
[----:B------:R-:W-:Y:S03]  /*dc50*/  SHFL.IDX PT, R10, R0, 0x1, 0x1c1f ;  /* 0x003c1f00000a7f89 */ /* 0x000fe600000e0000 */
[----:B------:R-:W-:Y:S01]  /*dc60*/  IMAD R18, R16, c[0x0][0x3e4], R5 ;  /* 0x0000f90010127a24 */ /* 0x000fe200078e0205 */
[----:B------:R-:W2:Y:S01]  /*dc70*/  SHFL.IDX PT, R11, R2, 0x1, 0x1c1f ;  /* 0x003c1f00020b7f89 */ /* 0x000ea200000e0000 */
[----:B------:R-:W-:-:S03]  /*dc80*/  SHF.L.U32 R5, R22, 0x3, RZ ;  /* 0x0000000316057819 */ /* 0x000fc600000006ff */
[----:B------:R-:W-:Y:S01]  /*dc90*/  SHFL.IDX PT, R14, R0, 0x2, 0x1c1f ;  /* 0x005c1f00000e7f89 */ /* 0x000fe200000e0000 */
[----:B------:R-:W-:-:S03]  /*dca0*/  LOP3.LUT R5, R21, 0x7ffffe00, R5, 0xf8, !PT ;  /* 0x7ffffe0015057812 */ /* 0x000fc600078ef805 */
[----:B------:R-:W3:Y:S04]  /*dcb0*/  SHFL.IDX PT, R15, R2, 0x2, 0x1c1f ;  /* 0x005c1f00020f7f89 */ /* 0x000ee800000e0000 */
[----:B------:R4:W-:Y:S04]  /*dcc0*/  SHFL.IDX PT, R6, R0, 0x3, 0x1c1f ;  /* 0x007c1f0000067f89 */ /* 0x0009e800000e0000 */
[----:B------:R3:W3:Y:S04]  /*dcd0*/  SHFL.IDX PT, R7, R2, 0x3, 0x1c1f ;  /* 0x007c1f0002077f89 */ /* 0x0006e800000e0000 */
[----:B-1----:R-:W-:Y:S04]  /*dce0*/  @!P3 ST.E [R12.64], R62 ;  /* 0x0000003e0c00b985 */ /* 0x002fe8000c101910 */
[----:B--2---:R-:W-:Y:S01]  /*dcf0*/  @!P2 ST.E [R10.64], R63 ;  /* 0x0000003f0a00a985 */ /* 0x004fe2000c101910 */
[----:B----4-:R-:W-:Y:S01]  /*dd00*/  SHF.R.S32.HI R0, RZ, 0x1f, R9 ;  /* 0x0000001fff007819 */ /* 0x010fe20000011409 */
[----:B---3--:R-:W-:Y:S01]  /*dd10*/  IMAD.MOV.U32 R2, RZ, RZ, R4 ;  /* 0x000000ffff027224 */ /* 0x008fe200078e0004 */
[----:B------:R-:W-:-:S03]  /*dd20*/  IADD3 R4, R17, 0x40, RZ ;  /* 0x0000004011047810 */ /* 0x000fc60007ffe0ff */
[----:B------:R-:W-:Y:S01]  /*dd30*/  IMAD R0, R0, c[0x0][0x3d8], RZ ;  /* 0x0000f60000007a24 */ /* 0x000fe200078e02ff */
[----:B------:R-:W-:Y:S01]  /*dd40*/  IADD3 R17, R17, 0x48, RZ ;  /* 0x0000004811117810 */ /* 0x000fe20007ffe0ff */
[----:B------:R-:W-:Y:S01]  /*dd50*/  IMAD.WIDE.U32 R2, R16, c[0x0][0x3e0], R2 ;  /* 0x0000f80010027a25 */ /* 0x000fe200078e0002 */
[-C--:B------:R-:W-:Y:S02]  /*dd60*/  ISETP.GE.OR P1, PT, R4, R20.reuse, P0 ;  /* 0x000000140400720c */ /* 0x080fe40000726670 */
[----:B------:R-:W-:Y:S01]  /*dd70*/  ISETP.GE.OR P0, PT, R17, R20, P0 ;  /* 0x000000141100720c */ /* 0x000fe20000706670 */
[----:B------:R-:W-:Y:S02]  /*dd80*/  IMAD R4, R9, c[0x0][0x3dc], R0 ;  /* 0x0000f70009047a24 */ /* 0x000fe400078e0200 */
[----:B------:R-:W-:Y:S02]  /*dd90*/  IMAD.SHL.U32 R0, R5, 0x2, RZ ;  /* 0x0000000205007824 */ /* 0x000fe400078e00ff */
[----:B------:R-:W-:-:S04]  /*dda0*/  IMAD.IADD R3, R3, 0x1, R18 ;  /* 0x0000000103037824 */ /* 0x000fc800078e0212 */
[----:B------:R-:W-:Y:S02]  /*ddb0*/  IMAD.WIDE.U32 R2, R9, c[0x0][0x3d8], R2 ;  /* 0x0000f60009027a25 */ /* 0x000fe400078e0002 */
[----:B------:R-:W-:Y:S03]  /*ddc0*/  @!P1 ST.E [R14.64], R64 ;  /* 0x000000400e009985 */ /* 0x000fe6000c101910 */
[----:B------:R-:W-:Y:S01]  /*ddd0*/  IADD3 R3, R3, R4, RZ ;  /* 0x0000000403037210 */ /* 0x000fe20007ffe0ff */
[----:B------:R1:W-:Y:S01]  /*dde0*/  @!P0 ST.E [R6.64], R65 ;  /* 0x0000004106008985 */ /* 0x0003e2000c101910 */
[----:B------:R-:W-:-:S03]  /*ddf0*/  LEA R9, P0, R2, c[0x0][0x380], 0x1 ;  /* 0x0000e00002097a11 */ /* 0x000fc600078008ff */
[----:B------:R2:W3:Y:S04]  /*de00*/  LDS.128 R28, [R0+0x880] ;  /* 0x00088000001c7984 */ /* 0x0004e80000000c00 */
[----:B------:R2:W4:Y:S04]  /*de10*/  LDS.128 R36, [R0+0x1080] ;  /* 0x0010800000247984 */ /* 0x0005280000000c00 */
[----:B------:R2:W2:Y:S04]  /*de20*/  LDS.128 R44, [R0+0x1880] ;  /* 0x00188000002c7984 */ /* 0x0004a80000000c00 */
[----:B------:R2:W2:Y:S04]  /*de30*/  LDS.128 R52, [R0+0x2080] ;  /* 0x0020800000347984 */ /* 0x0004a80000000c00 */
[----:B------:R2:W2:Y:S04]  /*de40*/  LDS.128 R60, [R0+0x2880] ;  /* 0x00288000003c7984 */ /* 0x0004a80000000c00 */
[----:B------:R2:W2:Y:S01]  /*de50*/  LDS.128 R68, [R0+0x3080] ;  /* 0x0030800000447984 */ /* 0x0004a20000000c00 */
[----:B-1----:R-:W-:-:S03]  /*de60*/  IMAD R6, R23, 0x80, R19 ;  /* 0x0000008017067824 */ /* 0x002fc600078e0213 */
[----:B------:R1:W1:Y:S01]  /*de70*/  LDS.128 R72, [R0+0x3880] ;  /* 0x0038800000487984 */ /* 0x0002620000000c00 */
[----:B------:R-:W-:-:S03]  /*de80*/  LEA.HI.X R7, R2, c[0x0][0x384], R3, 0x1, P0 ;  /* 0x0000e10002077a11 */ /* 0x000fc600000f0c03 */
[----:B------:R1:W1:Y:S01]  /*de90*/  LDS.128 R24, [R0+0x4880] ;  /* 0x0048800000187984 */ /* 0x0002620000000c00 */
[----:B------:R-:W-:-:S03]  /*dea0*/  ISETP.GE.AND P0, PT, R6, R20, PT ;  /* 0x000000140600720c */ /* 0x000fc60003f06270 */
[----:B------:R1:W1:Y:S04]  /*deb0*/  LDS.128 R32, [R0+0x5080] ;  /* 0x0050800000207984 */ /* 0x0002680000000c00 */
[----:B------:R1:W1:Y:S04]  /*dec0*/  LDS.128 R40, [R0+0x5880] ;  /* 0x0058800000287984 */ /* 0x0002680000000c00 */
[----:B------:R1:W1:Y:S04]  /*ded0*/  LDS.128 R48, [R0+0x6080] ;  /* 0x0060800000307984 */ /* 0x0002680000000c00 */
[----:B------:R1:W1:Y:S04]  /*dee0*/  LDS.128 R56, [R0+0x6880] ;  /* 0x0068800000387984 */ /* 0x0002680000000c00 */
[----:B------:R1:W1:Y:S04]  /*def0*/  LDS.128 R64, [R0+0x7080] ;  /* 0x0070800000407984 */ /* 0x0002680000000c00 */
[----:B------:R1:W1:Y:S04]  /*df00*/  LDS.128 R76, [R0+0x7880] ;  /* 0x00788000004c7984 */ /* 0x0002680000000c00 */
[----:B------:R1:W1:Y:S04]  /*df10*/  SHFL.IDX PT, R2, R9, RZ, 0x181f ;  /* 0x00181fff09027589 */ /* 0x00026800000e0000 */
[----:B------:R1:W1:Y:S01]  /*df20*/  SHFL.IDX PT, R3, R7, RZ, 0x181f ;  /* 0x00181fff07037589 */ /* 0x00026200000e0000 */
[----:B------:R-:W-:Y:S05]  /*df30*/  @P0 BRA `(.L_x_694) ;  /* 0x000000c000000947 */ /* 0x000fea0003800000 */
[----:B--234-:R-:W2:Y:S01]  /*df40*/  LDS.128 R16, [R0+0x80] ;  /* 0x0000800000107984 */ /* 0x01cea20000000c00 */
[----:B------:R-:W-:-:S02]  /*df50*/  IADD3 R4, R8, 0x40, RZ ;  /* 0x0000004008047810 */ /* 0x000fc40007ffe0ff */
[----:B------:R-:W-:Y:S01]  /*df60*/  ISETP.GE.AND P1, PT, R8, c[0x0][0x3c8], PT ;  /* 0x0000f20008007a0c */ /* 0x000fe20003f26270 */
[----:B------:R3:W4:Y:S01]  /*df70*/  LDS.128 R12, [R0+0x4080] ;  /* 0x00408000000c7984 */ /* 0x0007220000000c00 */
[----:B------:R-:W-:-:S13]  /*df80*/  ISETP.GE.AND P0, PT, R4, c[0x0][0x3c8], PT ;  /* 0x0000f20004007a0c */ /* 0x000fda0003f06270 */
[----:B-1-3--:R-:W-:-:S04]  /*df90*/  @!P0 SHF.R.S32.HI R0, RZ, 0x1f, R4 ;  /* 0x0000001fff008819 */ /* 0x00afc80000011404 */
[----:B------:R-:W-:Y:S01]  /*dfa0*/  @!P0 LEA.HI R0, R0, R4, RZ, 0x3 ;  /* 0x0000000400008211 */ /* 0x000fe200078f18ff */
[----:B------:R-:W-:-:S03]  /*dfb0*/  @!P1 IMAD.WIDE R4, R8, 0x2, R2 ;  /* 0x0000000208049825 */ /* 0x000fc600078e0202 */
[----:B------:R-:W-:-:S05]  /*dfc0*/  @!P0 LOP3.LUT R0, R0, 0xfffffff8, RZ, 0xc0, !PT ;  /* 0xfffffff800008812 */ /* 0x000fca00078ec0ff */
[----:B------:R-:W-:Y:S01]  /*dfd0*/  @!P0 IMAD.WIDE R2, R0, 0x2, R2 ;  /* 0x0000000200028825 */ /* 0x000fe200078e0202 */
[----:B--2---:R1:W-:Y:S04]  /*dfe0*/  @!P1 ST.E.128 [R4.64], R16 ;  /* 0x0000001004009985 */ /* 0x0043e8000c101d10 */
[----:B----4-:R1:W-:Y:S02]  /*dff0*/  @!P0 ST.E.128 [R2.64], R12 ;  /* 0x0000000c02008985 */ /* 0x0103e4000c101d10 */
.L_x_694:
[----:B--234-:R-:W-:Y:S05]  /*e000*/  BSYNC B0 ;  /* 0x0000000000007941 */ /* 0x01cfea0003800000 */
.L_x_693:
[----:B-1----:R-:W-:Y:S01]  /*e010*/  IADD3 R0, R6, 0x10, RZ ;  /* 0x0000001006007810 */ /* 0x002fe20007ffe0ff */
[----:B------:R1:W2:Y:S01]  /*e020*/  SHFL.IDX PT, R3, R7, 0x1, 0x181f ;  /* 0x00381f0007037f89 */ /* 0x0002a200000e0000 */
[----:B------:R-:W-:Y:S02]  /*e030*/  BSSY B0, `(.L_x_695) ;  /* 0x000000e000007945 */ /* 0x000fe40003800000 */
[----:B------:R-:W-:Y:S01]  /*e040*/  ISETP.GE.AND P0, PT, R0, R20, PT ;  /* 0x000000140000720c */ /* 0x000fe20003f06270 */
[----:B------:R1:W3:-:S12]  /*e050*/  SHFL.IDX PT, R2, R9, 0x1, 0x181f ;  /* 0x00381f0009027f89 */ /* 0x0002d800000e0000 */
[----:B------:R-:W-:Y:S05]  /*e060*/  @P0 BRA `(.L_x_696) ;  /* 0x000000a000000947 */ /* 0x000fea0003800000 */
[C---:B------:R-:W-:Y:S02]  /*e070*/  IADD3 R4, R8.reuse, 0x40, RZ ;  /* 0x0000004008047810 */ /* 0x040fe40007ffe0ff */
[----:B------:R-:W-:Y:S02]  /*e080*/  ISETP.GE.AND P1, PT, R8, c[0x0][0x3c8], PT ;  /* 0x0000f20008007a0c */ /* 0x000fe40003f26270 */
[----:B------:R-:W-:-:S13]  /*e090*/  ISETP.GE.AND P0, PT, R4, c[0x0][0x3c8], PT ;  /* 0x0000f20004007a0c */ /* 0x000fda0003f06270 */
[----:B------:R-:W-:-:S04]  /*e0a0*/  @!P0 SHF.R.S32.HI R0, RZ, 0x1f, R4 ;  /* 0x0000001fff008819 */ /* 0x000fc80000011404 */
[----:B------:R-:W-:Y:S01]  /*e0b0*/  @!P0 LEA.HI R0, R0, R4, RZ, 0x3 ;  /* 0x0000000400008211 */ /* 0x000fe200078f18ff */
[----:B--23--:R-:W-:-:S03]  /*e0c0*/  @!P1 IMAD.WIDE R4, R8, 0x2, R2 ;  /* 0x0000000208049825 */ /* 0x00cfc600078e0202 */
[----:B------:R-:W-:Y:S02]  /*e0d0*/  @!P0 LOP3.LUT R0, R0, 0xfffffff8, RZ, 0xc0, !PT ;  /* 0xfffffff800008812 */ /* 0x000fe400078ec0ff */
[----:B------:R2:W-:Y:S03]  /*e0e0*/  @!P1 ST.E.128 [R4.64], R28 ;  /* 0x0000001c04009985 */ /* 0x0005e6000c101d10 */
[----:B------:R-:W-:-:S05]  /*e0f0*/  @!P0 IMAD.WIDE R2, R0, 0x2, R2 ;  /* 0x0000000200028825 */ /* 0x000fca00078e0202 */
[----:B------:R2:W-:Y:S02]  /*e100*/  @!P0 ST.E.128 [R2.64], R24 ;  /* 0x0000001802008985 */ /* 0x0005e4000c101d10 */
.L_x_696:
[----:B------:R-:W-:Y:S05]  /*e110*/  BSYNC B0 ;  /* 0x0000000000007941 */ /* 0x000fea0003800000 */
.L_x_695:
[----:B------:R-:W-:Y:S01]  /*e120*/  IADD3 R0, R6, 0x20, RZ ;  /* 0x0000002006007810 */ /* 0x000fe20007ffe0ff */
[----:B--2---:R2:W4:Y:S01]  /*e130*/  SHFL.IDX PT, R3, R7, 0x2, 0x181f ;  /* 0x00581f0007037f89 */ /* 0x00452200000e0000 */
[----:B------:R-:W-:Y:S02]  /*e140*/  BSSY B0, `(.L_x_697) ;  /* 0x000000e000007945 */ /* 0x000fe40003800000 */
[----:B------:R-:W-:Y:S01]  /*e150*/  ISETP.GE.AND P0, PT, R0, R20, PT ;  /* 0x000000140000720c */ /* 0x000fe20003f06270 */
[----:B---3--:R2:W3:-:S12]  /*e160*/  SHFL.IDX PT, R2, R9, 0x2, 0x181f ;  /* 0x00581f0009027f89 */ /* 0x0084d800000e0000 */
[----:B------:R-:W-:Y:S05]  /*e170*/  @P0 BRA `(.L_x_698) ;  /* 0x000000a000000947 */ /* 0x000fea0003800000 */
[C---:B------:R-:W-:Y:S02]  /*e180*/  IADD3 R4, R8.reuse, 0x40, RZ ;  /* 0x0000004008047810 */ /* 0x040fe40007ffe0ff */
[----:B------:R-:W-:Y:S02]  /*e190*/  ISETP.GE.AND P1, PT, R8, c[0x0][0x3c8], PT ;  /* 0x0000f20008007a0c */ /* 0x000fe40003f26270 */
[----:B------:R-:W-:-:S13]  /*e1a0*/  ISETP.GE.AND P0, PT, R4, c[0x0][0x3c8], PT ;  /* 0x0000f20004007a0c */ /* 0x000fda0003f06270 */
[----:B------:R-:W-:-:S04]  /*e1b0*/  @!P0 SHF.R.S32.HI R0, RZ, 0x1f, R4 ;  /* 0x0000001fff008819 */ /* 0x000fc80000011404 */
[----:B------:R-:W-:Y:S01]  /*e1c0*/  @!P0 LEA.HI R0, R0, R4, RZ, 0x3 ;  /* 0x0000000400008211 */ /* 0x000fe200078f18ff */
[----:B---34-:R-:W-:-:S03]  /*e1d0*/  @!P1 IMAD.WIDE R4, R8, 0x2, R2 ;  /* 0x0000000208049825 */ /* 0x018fc600078e0202 */
[----:B------:R-:W-:Y:S02]  /*e1e0*/  @!P0 LOP3.LUT R0, R0, 0xfffffff8, RZ, 0xc0, !PT ;  /* 0xfffffff800008812 */ /* 0x000fe400078ec0ff */
[----:B------:R3:W-:Y:S03]  /*e1f0*/  @!P1 ST.E.128 [R4.64], R36 ;  /* 0x0000002404009985 */ /* 0x0007e6000c101d10 */
[----:B------:R-:W-:-:S05]  /*e200*/  @!P0 IMAD.WIDE R2, R0, 0x2, R2 ;  /* 0x0000000200028825 */ /* 0x000fca00078e0202 */
[----:B------:R3:W-:Y:S02]  /*e210*/  @!P0 ST.E.128 [R2.64], R32 ;  /* 0x0000002002008985 */ /* 0x0007e4000c101d10 */
.L_x_698:
[----:B------:R-:W-:Y:S05]  /*e220*/  BSYNC B0 ;  /* 0x0000000000007941 */ /* 0x000fea0003800000 */
.L_x_697:
[----:B------:R-:W-:Y:S01]  /*e230*/  IADD3 R0, R6, 0x30, RZ ;  /* 0x0000003006007810 */ /* 0x000fe20007ffe0ff */
[----:B---34-:R3:W4:Y:S01]  /*e240*/  SHFL.IDX PT, R3, R7, 0x3, 0x181f ;  /* 0x00781f0007037f89 */ /* 0x01872200000e0000 */
[----:B------:R-:W-:Y:S02]  /*e250*/  BSSY B0, `(.L_x_699) ;  /* 0x000000e000007945 */ /* 0x000fe40003800000 */
[----:B------:R-:W-:Y:S01]  /*e260*/  ISETP.GE.AND P0, PT, R0, R20, PT ;  /* 0x000000140000720c */ /* 0x000fe20003f06270 */
[----:B------:R3:W1:-:S12]  /*e270*/  SHFL.IDX PT, R2, R9, 0x3, 0x181f ;  /* 0x00781f0009027f89 */ /* 0x00065800000e0000 */
[----:B------:R-:W-:Y:S05]  /*e280*/  @P0 BRA `(.L_x_700) ;  /* 0x000000a000000947 */ /* 0x000fea0003800000 */
[C---:B------:R-:W-:Y:S02]  /*e290*/  IADD3 R4, R8.reuse, 0x40, RZ ;  /* 0x0000004008047810 */ /* 0x040fe40007ffe0ff */
[----:B------:R-:W-:Y:S02]  /*e2a0*/  ISETP.GE.AND P1, PT, R8, c[0x0][0x3c8], PT ;  /* 0x0000f20008007a0c */ /* 0x000fe40003f26270 */
[----:B------:R-:W-:-:S13]  /*e2b0*/  ISETP.GE.AND P0, PT, R4, c[0x0][0x3c8], PT ;  /* 0x0000f20004007a0c */ /* 0x000fda0003f06270 */
[----:B------:R-:W-:-:S04]  /*e2c0*/  @!P0 SHF.R.S32.HI R0, RZ, 0x1f, R4 ;  /* 0x0000001fff008819 */ /* 0x000fc80000011404 */
[----:B------:R-:W-:Y:S01]  /*e2d0*/  @!P0 LEA.HI R0, R0, R4, RZ, 0x3 ;  /* 0x0000000400008211 */ /* 0x000fe200078f18ff */
[----:B-1--4-:R-:W-:-:S03]  /*e2e0*/  @!P1 IMAD.WIDE R4, R8, 0x2, R2 ;  /* 0x0000000208049825 */ /* 0x012fc600078e0202 */
[----:B------:R-:W-:Y:S02]  /*e2f0*/  @!P0 LOP3.LUT R0, R0, 0xfffffff8, RZ, 0xc0, !PT ;  /* 0xfffffff800008812 */ /* 0x000fe400078ec0ff */
[----:B------:R1:W-:Y:S03]  /*e300*/  @!P1 ST.E.128 [R4.64], R44 ;  /* 0x0000002c04009985 */ /* 0x0003e6000c101d10 */
[----:B------:R-:W-:-:S05]  /*e310*/  @!P0 IMAD.WIDE R2, R0, 0x2, R2 ;  /* 0x0000000200028825 */ /* 0x000fca00078e0202 */
[----:B------:R1:W-:Y:S02]  /*e320*/  @!P0 ST.E.128 [R2.64], R40 ;  /* 0x0000002802008985 */ /* 0x0003e4000c101d10 */
.L_x_700:
[----:B------:R-:W-:Y:S05]  /*e330*/  BSYNC B0 ;  /* 0x0000000000007941 */ /* 0x000fea0003800000 */
.L_x_699:
[----:B------:R-:W-:Y:S01]  /*e340*/  IADD3 R0, R6, 0x40, RZ ;  /* 0x0000004006007810 */ /* 0x000fe20007ffe0ff */
[----:B-1--4-:R1:W4:Y:S01]  /*e350*/  SHFL.IDX PT, R3, R7, 0x4, 0x181f ;  /* 0x00981f0007037f89 */ /* 0x01232200000e0000 */
[----:B------:R-:W-:Y:S02]  /*e360*/  BSSY B0, `(.L_x_701) ;  /* 0x000000e000007945 */ /* 0x000fe40003800000 */
[----:B------:R-:W-:Y:S01]  /*e370*/  ISETP.GE.AND P0, PT, R0, R20, PT ;  /* 0x000000140000720c */ /* 0x000fe20003f06270 */
[----:B------:R1:W2:-:S12]  /*e380*/  SHFL.IDX PT, R2, R9, 0x4, 0x181f ;  /* 0x00981f0009027f89 */ /* 0x00029800000e0000 */
[----:B------:R-:W-:Y:S05]  /*e390*/  @P0 BRA `(.L_x_702) ;  /* 0x000000a000000947 */ /* 0x000fea0003800000 */
[C---:B------:R-:W-:Y:S02]  /*e3a0*/  IADD3 R4, R8.reuse, 0x40, RZ ;  /* 0x0000004008047810 */ /* 0x040fe40007ffe0ff */
[----:B------:R-:W-:Y:S02]  /*e3b0*/  ISETP.GE.AND P1, PT, R8, c[0x0][0x3c8], PT ;  /* 0x0000f20008007a0c */ /* 0x000fe40003f26270 */
[----:B------:R-:W-:-:S13]  /*e3c0*/  ISETP.GE.AND P0, PT, R4, c[0x0][0x3c8], PT ;  /* 0x0000f20004007a0c */ /* 0x000fda0003f06270 */
[----:B------:R-:W-:-:S04]  /*e3d0*/  @!P0 SHF.R.S32.HI R0, RZ, 0x1f, R4 ;  /* 0x0000001fff008819 */ /* 0x000fc80000011404 */
[----:B------:R-:W-:Y:S01]  /*e3e0*/  @!P0 LEA.HI R0, R0, R4, RZ, 0x3 ;  /* 0x0000000400008211 */ /* 0x000fe200078f18ff */
[----:B--2-4-:R-:W-:-:S03]  /*e3f0*/  @!P1 IMAD.WIDE R4, R8, 0x2, R2 ;  /* 0x0000000208049825 */ /* 0x014fc600078e0202 */
[----:B------:R-:W-:Y:S02]  /*e400*/  @!P0 LOP3.LUT R0, R0, 0xfffffff8, RZ, 0xc0, !PT ;  /* 0xfffffff800008812 */ /* 0x000fe400078ec0ff */
[----:B------:R2:W-:Y:S03]  /*e410*/  @!P1 ST.E.128 [R4.64], R52 ;  /* 0x0000003404009985 */ /* 0x0005e6000c101d10 */
[----:B------:R-:W-:-:S05]  /*e420*/  @!P0 IMAD.WIDE R2, R0, 0x2, R2 ;  /* 0x0000000200028825 */ /* 0x000fca00078e0202 */
[----:B------:R2:W-:Y:S02]  /*e430*/  @!P0 ST.E.128 [R2.64], R48 ;  /* 0x0000003002008985 */ /* 0x0005e4000c101d10 */
.L_x_702:
[----:B------:R-:W-:Y:S05]  /*e440*/  BSYNC B0 ;  /* 0x0000000000007941 */ /* 0x000fea0003800000 */
.L_x_701:
[----:B------:R-:W-:Y:S01]  /*e450*/  IADD3 R0, R6, 0x50, RZ ;  /* 0x0000005006007810 */ /* 0x000fe20007ffe0ff */
[----:B--2-4-:R2:W4:Y:S01]  /*e460*/  SHFL.IDX PT, R3, R7, 0x5, 0x181f ;  /* 0x00b81f0007037f89 */ /* 0x01452200000e0000 */
        /* <DEDUP_REMOVED lines=14> */
.L_x_704:
[----:B------:R-:W-:Y:S05]  /*e550*/  BSYNC B0 ;  /* 0x0000000000007941 */ /* 0x000fea0003800000 */
.L_x_703:
        /* <DEDUP_REMOVED lines=16> */
.L_x_706:
[----:B------:R-:W-:Y:S05]  /*e660*/  BSYNC B0 ;  /* 0x0000000000007941 */ /* 0x000fea0003800000 */
.L_x_705:
[----:B------:R-:W-:Y:S01]  /*e670*/  IADD3 R0, R6, 0x70, RZ ;  /* 0x0000007006007810 */ /* 0x000fe20007ffe0ff */
[----:B--2-4-:R2:W4:Y:S03]  /*e680*/  SHFL.IDX PT, R3, R7, 0x7, 0x181f ;  /* 0x00f81f0007037f89 */ /* 0x01452600000e0000 */
[----:B------:R-:W-:Y:S01]  /*e690*/  ISETP.GE.AND P0, PT, R0, R20, PT ;  /* 0x000000140000720c */ /* 0x000fe20003f06270 */
[----:B------:R2:W1:-:S12]  /*e6a0*/  SHFL.IDX PT, R2, R9, 0x7, 0x181f ;  /* 0x00f81f0009027f89 */ /* 0x00045800000e0000 */
[----:B------:R-:W-:Y:S05]  /*e6b0*/  @P0 EXIT ;  /* 0x000000000000094d */ /* 0x000fea0003800000 */
[C---:B------:R-:W-:Y:S02]  /*e6c0*/  ISETP.GE.AND P0, PT, R8.reuse, c[0x0][0x3c8], PT ;  /* 0x0000f20008007a0c */ /* 0x040fe40003f06270 */
[----:B------:R-:W-:-:S11]  /*e6d0*/  IADD3 R0, R8, 0x40, RZ ;  /* 0x0000004008007810 */ /* 0x000fd60007ffe0ff */
        /* <DEDUP_REMOVED lines=10> */
.L_x_691:
        /* <DEDUP_REMOVED lines=19> */
.L_x_707:
        /* <DEDUP_REMOVED lines=42> */
.L_x_709:
[----:B------:R-:W-:Y:S05]  /*eb50*/  BSYNC B0 ;  /* 0x0000000000007941 */ /* 0x000fea0003800000 */
.L_x_708:
        /* <DEDUP_REMOVED lines=35> */
[----:B------:R-:W-:Y:S01]  /*ed90*/  IMAD R0, R0, c[0x0][0x3e4], R6 ;  /* 0x0000f90000007a24 */ /* 0x000fe200078e0206 */
[----:B------:R-:W-:Y:S01]  /*eda0*/  SHF.L.U32 R6, R12, 0x3, RZ ;  /* 0x000000030c067819 */ /* 0x000fe200000006ff */
[----:B-----5:R-:W-:-:S03]  /*edb0*/  IMAD R10, R13, c[0x0][0x4e8], RZ ;  /* 0x00013a000d0a7a24 */ /* 0x020fc600078e02ff */
[----:B------:R-:W-:Y:S01]  /*edc0*/  IADD3 R3, R3, R0, RZ ;  /* 0x0000000003037210 */ /* 0x000fe20007ffe0ff */
[----:B------:R-:W-:Y:S01]  /*edd0*/  IMAD R0, R4, c[0x0][0x3d8], RZ ;  /* 0x0000f60004007a24 */ /* 0x000fe200078e02ff */
[----:B------:R-:W-:-:S03]  /*ede0*/  IADD3 R7, R6, 0x40, RZ ;  /* 0x0000004006077810 */ /* 0x000fc60007ffe0ff */
[C---:B------:R-:W-:Y:S02]  /*edf0*/  IMAD R0, R5.reuse, c[0x0][0x3dc], R0 ;  /* 0x0000f70005007a24 */ /* 0x040fe400078e0200 */
[----:B------:R-:W-:-:S04]  /*ee00*/  IMAD.WIDE.U32 R2, R5, c[0x0][0x3d8], R2 ;  /* 0x0000f60005027a25 */ /* 0x000fc800078e0002 */
[----:B------:R-:W-:Y:S01]  /*ee10*/  IMAD.IADD R0, R3, 0x1, R0 ;  /* 0x0000000103007824 */ /* 0x000fe200078e0200 */
[----:B------:R-:W-:-:S04]  /*ee20*/  LEA R11, P0, R2, c[0x0][0x380], 0x1 ;  /* 0x0000e000020b7a11 */ /* 0x000fc800078008ff */
[----:B------:R-:W-:Y:S02]  /*ee30*/  LEA.HI.X R9, R2, c[0x0][0x384], R0, 0x1, P0 ;  /* 0x0000e10002097a11 */ /* 0x000fe400000f0c00 */
[----:B------:R-:W-:Y:S01]  /*ee40*/  ISETP.GE.AND P0, PT, R8, R10, PT ;  /* 0x0000000a0800720c */ /* 0x000fe20003f06270 */
[----:B------:R1:W2:Y:S04]  /*ee50*/  SHFL.IDX PT, R2, R11, RZ, 0x181f ;  /* 0x00181fff0b027589 */ /* 0x0002a800000e0000 */
[----:B------:R1:W3:Y:S08]  /*ee60*/  SHFL.IDX PT, R3, R9, RZ, 0x181f ;  /* 0x00181fff09037589 */ /* 0x0002f000000e0000 */
        /* <DEDUP_REMOVED lines=10> */
.L_x_711:
[----:B------:R-:W-:Y:S05]  /*ef10*/  BSYNC B0 ;  /* 0x0000000000007941 */ /* 0x000fea0003800000 */
.L_x_710:
[----:B------:R-:W-:Y:S01]  /*ef20*/  IADD3 R0, R8, 0x10, RZ ;  /* 0x0000001008007810 */ /* 0x000fe20007ffe0ff */
[----:B--23--:R2:W3:Y:S01]  /*ef30*/  SHFL.IDX PT, R3, R9, 0x1, 0x181f ;  /* 0x00381f0009037f89 */ /* 0x00c4e200000e0000 */
        /* <DEDUP_REMOVED lines=13> */
.L_x_713:
[----:B------:R-:W-:Y:S05]  /*f010*/  BSYNC B0 ;  /* 0x0000000000007941 */ /* 0x000fea0003800000 */
.L_x_712:
[----:B------:R-:W-:Y:S01]  /*f020*/  IADD3 R0, R8, 0x20, RZ ;  /* 0x0000002008007810 */ /* 0x000fe20007ffe0ff */
[----:B---3--:R3:W1:Y:S01]  /*f030*/  SHFL.IDX PT, R3, R9, 0x2, 0x181f ;  /* 0x00581f0009037f89 */ /* 0x00866200000e0000 */
        /* <DEDUP_REMOVED lines=13> */
.L_x_715:
[----:B------:R-:W-:Y:S05]  /*f110*/  BSYNC B0 ;  /* 0x0000000000007941 */ /* 0x000fea0003800000 */
.L_x_714:
[----:B------:R-:W-:Y:S01]  /*f120*/  IADD3 R0, R8, 0x30, RZ ;  /* 0x0000003008007810 */ /* 0x000fe20007ffe0ff */
[----:B-1----:R1:W2:Y:S01]  /*f130*/  SHFL.IDX PT, R3, R9, 0x3, 0x181f ;  /* 0x00781f0009037f89 */ /* 0x0022a200000e0000 */
[----:B------:R-:W-:Y:S02]  /*f140*/  BSSY B0, `(.L_x_716) ;  /* 0x000000d000007945 */ /* 0x000fe40003800000 */
[----:B------:R-:W-:Y:S01]  /*f150*/  ISETP.GE.AND P0, PT, R0, R10, PT ;  /* 0x0000000a0000720c */ /* 0x000fe20003f06270 */
[----:B----4-:R1:W4:-:S12]  /*f160*/  SHFL.IDX PT, R2, R11, 0x3, 0x181f ;  /* 0x00781f000b027f89 */ /* 0x01031800000e0000 */
        /* <DEDUP_REMOVED lines=10> */
.L_x_717:
[----:B------:R-:W-:Y:S05]  /*f210*/  BSYNC B0 ;  /* 0x0000000000007941 */ /* 0x000fea0003800000 */
.L_x_716:
[----:B------:R-:W-:Y:S01]  /*f220*/  IADD3 R0, R8, 0x40, RZ ;  /* 0x0000004008007810 */ /* 0x000fe20007ffe0ff */
[----:B--2---:R2:W1:Y:S01]  /*f230*/  SHFL.IDX PT, R3, R9, 0x4, 0x181f ;  /* 0x00981f0009037f89 */ /* 0x00446200000e0000 */
        /* <DEDUP_REMOVED lines=13> */
.L_x_719:
[----:B------:R-:W-:Y:S05]  /*f310*/  BSYNC B0 ;  /* 0x0000000000007941 */ /* 0x000fea0003800000 */
.L_x_718:
        /* <DEDUP_REMOVED lines=15> */
.L_x_721:
[----:B------:R-:W-:Y:S05]  /*f410*/  BSYNC B0 ;  /* 0x0000000000007941 */ /* 0x000fea0003800000 */
.L_x_720:
        /* <DEDUP_REMOVED lines=15> */
.L_x_723:
[----:B------:R-:W-:Y:S05]  /*f510*/  BSYNC B0 ;  /* 0x0000000000007941 */ /* 0x000fea0003800000 */
.L_x_722:
[----:B------:R-:W-:Y:S01]  /*f520*/  IADD3 R0, R8, 0x70, RZ ;  /* 0x0000007008007810 */ /* 0x000fe20007ffe0ff */
[----:B-1----:R1:W2:Y:S03]  /*f530*/  SHFL.IDX PT, R3, R9, 0x7, 0x181f ;  /* 0x00f81f0009037f89 */ /* 0x0022a600000e0000 */
        /* <DEDUP_REMOVED lines=14> */
.L_x_724:
        /* <DEDUP_REMOVED lines=14> */
.L_x_1836:


//--------------------- .text._ZN7cutlass13device_kernelIN5flash19enable_sm80_to_sm89INS1_16FlashAttnFwdSm80INS1_25CollectiveMainloopFwdSm80ILi4ELi1ELb0EN4cute5tupleIJNS5_1CILi128EEENS7_ILi64EEES8_EEELi128ENS_10bfloat16_tEfNS_4arch4Sm80ELb0ELb0ELb1ELb1ELb0ELb1ELb1ELb0EEENS1_21CollectiveEpilogueFwdINS6_IJS8_S8_S9_EEENS6_IJNS7_ILi1EEESH_SH_EEESB_SD_Li128ELb1ELb1ELb0ELb0EEENS1_19SingleTileSchedulerILb1ELb0ELb1ELi128EEEEEEEEEvNT_6ParamsE --------------------------
	.section	.text._ZN7cutlass13device_kernelIN5flash19enable_sm80_to_sm89INS1_16FlashAttnFwdSm80INS1_25CollectiveMainloopFwdSm80ILi4ELi1ELb0EN4cute5tupleIJNS5_1CILi128EEENS7_ILi64EEES8_EEELi128ENS_10bfloat16_tEfNS_4arch4Sm80ELb0ELb0ELb1ELb1ELb0ELb1ELb1ELb0EEENS1_21CollectiveEpilogueFwdINS6_IJS8_S8_S9_EEENS6_IJNS7_ILi1EEESH_SH_EEESB_SD_Li128ELb1ELb1ELb0ELb0EEENS1_19SingleTileSchedulerILb1ELb0ELb1ELi128EEEEEEEEEvNT_6ParamsE,"ax",@progbits
	.sectioninfo	@"SHI_REGISTERS=255"
	.align	128
.text._ZN7cutlass13device_kernelIN5flash19enable_sm80_to_sm89INS1_16FlashAttnFwdSm80INS1_25CollectiveMainloopFwdSm80ILi4ELi1ELb0EN4cute5tupleIJNS5_1CILi128EEENS7_ILi64EEES8_EEELi128ENS_10bfloat16_tEfNS_4arch4Sm80ELb0ELb0ELb1ELb1ELb0ELb1ELb1ELb0EEENS1_21CollectiveEpilogueFwdINS6_IJS8_S8_S9_EEENS6_IJNS7_ILi1EEESH_SH_EEESB_SD_Li128ELb1ELb1ELb0ELb0EEENS1_19SingleTileSchedulerILb1ELb0ELb1ELi128EEEEEEEEEvNT_6ParamsE:
        .type           _ZN7cutlass13device_kernelIN5flash19enable_sm80_to_sm89INS1_16FlashAttnFwdSm80INS1_25CollectiveMainloopFwdSm80ILi4ELi1ELb0EN4cute5tupleIJNS5_1CILi128EEENS7_ILi64EEES8_EEELi128ENS_10bfloat16_tEfNS_4arch4Sm80ELb0ELb0ELb1ELb1ELb0ELb1ELb1ELb0EEENS1_21CollectiveEpilogueFwdINS6_IJS8_S8_S9_EEENS6_IJNS7_ILi1EEESH_SH_EEESB_SD_Li128ELb1ELb1ELb0ELb0EEENS1_19SingleTileSchedulerILb1ELb0ELb1ELi128EEEEEEEEEvNT_6ParamsE,@function
        .size           _ZN7cutlass13device_kernelIN5flash19enable_sm80_to_sm89INS1_16FlashAttnFwdSm80INS1_25CollectiveMainloopFwdSm80ILi4ELi1ELb0EN4cute5tupleIJNS5_1CILi128EEENS7_ILi64EEES8_EEELi128ENS_10bfloat16_tEfNS_4arch4Sm80ELb0ELb0ELb1ELb1ELb0ELb1ELb1ELb0EEENS1_21CollectiveEpilogueFwdINS6_IJS8_S8_S9_EEENS6_IJNS7_ILi1EEESH_SH_EEESB_SD_Li128ELb1ELb1ELb0ELb0EEENS1_19SingleTileSchedulerILb1ELb0ELb1ELi128EEEEEEEEEvNT_6ParamsE,(.L_x_1837 - _ZN7cutlass13device_kernelIN5flash19enable_sm80_to_sm89INS1_16FlashAttnFwdSm80INS1_25CollectiveMainloopFwdSm80ILi4ELi1ELb0EN4cute5tupleIJNS5_1CILi128EEENS7_ILi64EEES8_EEELi128ENS_10bfloat16_tEfNS_4arch4Sm80ELb0ELb0ELb1ELb1ELb0ELb1ELb1ELb0EEENS1_21CollectiveEpilogueFwdINS6_IJS8_S8_S9_EEENS6_IJNS7_ILi1EEESH_SH_EEESB_SD_Li128ELb1ELb1ELb0ELb0EEENS1_19SingleTileSchedulerILb1ELb0ELb1ELi128EEEEEEEEEvNT_6ParamsE)
        .other          _ZN7cutlass13device_kernelIN5flash19enable_sm80_to_sm89INS1_16FlashAttnFwdSm80INS1_25CollectiveMainloopFwdSm80ILi4ELi1ELb0EN4cute5tupleIJNS5_1CILi128EEENS7_ILi64EEES8_EEELi128ENS_10bfloat16_tEfNS_4arch4Sm80ELb0ELb0ELb1ELb1ELb0ELb1ELb1ELb0EEENS1_21CollectiveEpilogueFwdINS6_IJS8_S8_S9_EEENS6_IJNS7_ILi1EEESH_SH_EEESB_SD_Li128ELb1ELb1ELb0ELb0EEENS1_19SingleTileSchedulerILb1ELb0ELb1ELi128EEEEEEEEEvNT_6ParamsE,@"STO_CUDA_ENTRY STV_DEFAULT"
_ZN7cutlass13device_kernelIN5flash19enable_sm80_to_sm89INS1_16FlashAttnFwdSm80INS1_25CollectiveMainloopFwdSm80ILi4ELi1ELb0EN4cute5tupleIJNS5_1CILi128EEENS7_ILi64EEES8_EEELi128ENS_10bfloat16_tEfNS_4arch4Sm80ELb0ELb0ELb1ELb1ELb0ELb1ELb1ELb0EEENS1_21CollectiveEpilogueFwdINS6_IJS8_S8_S9_EEENS6_IJNS7_ILi1EEESH_SH_EEESB_SD_Li128ELb1ELb1ELb0ELb0EEENS1_19SingleTileSchedulerILb1ELb0ELb1ELi128EEEEEEEEEvNT_6ParamsE:
        /* <DEDUP_REMOVED lines=17> */
.L_x_726:
        /* <DEDUP_REMOVED lines=8> */
.L_x_728:
[----:B------:R-:W-:-:S05]  /*0190*/  MOV R0, c[0x0][0x54c] ;  /* 0x0001530000007a02 */ /* 0x000fca0000000f00 */
.L_x_727:
[----:B-----5:R-:W-:Y:S01]  /*01a0*/  IMAD R0, R0, c[0x0][0x548], RZ ;  /* 0x0001520000007a24 */ /* 0x020fe200078e02ff */
[----:B-1----:R-:W-:-:S04]  /*01b0*/  SHF.L.U32 R2, R209, 0x7, RZ ;  /* 0x00000007d1027819 */ /* 0x002fc800000006ff */
[----:B------:R-:W-:-:S04]  /*01c0*/  ISETP.GE.AND P0, PT, R2, R0, PT ;  /* 0x000000000200720c */ /* 0x000fc80003f06270 */
[----:B------:R-:W-:-:S05]  /*01d0*/  SEL R0, R5, 0xffffffff, !P0 ;  /* 0xffffffff05007807 */ /* 0x000fca0004000000 */
[----:B------:R1:W-:Y:S01]  /*01e0*/  STL [R1+0x48], R0 ;  /* 0x0000480001007387 */ /* 0x0003e20000100800 */
[----:B------:R-:W-:Y:S05]  /*01f0*/  BRA `(.L_x_729) ;  /* 0x0000013000007947 */ /* 0x000fea0003800000 */
.L_x_725:
[----:B---3--:R-:W-:-:S04]  /*0200*/  ISETP.NE.U32.AND P0, PT, RZ, c[0x0][0x568], PT ;  /* 0x00015a00ff007a0c */ /* 0x008fc80003f05070 */
[----:B------:R-:W-:-:S13]  /*0210*/  ISETP.NE.AND.EX P0, PT, RZ, c[0x0][0x56c], PT, P0 ;  /* 0x00015b00ff007a0c */ /* 0x000fda0003f05300 */
[----:B------:R-:W-:Y:S05]  /*0220*/  @!P0 BRA `(.L_x_730) ;  /* 0x0000002000008947 */ /* 0x000fea0003800000 */
[----:B------:R1:W5:Y:S01]  /*0230*/  LDG.E R0, [R2.64] ;  /* 0x0000000802007981 */ /* 0x000362000c1e1900 */
[----:B------:R-:W-:Y:S05]  /*0240*/  BRA `(.L_x_731) ;  /* 0x0000009000007947 */ /* 0x000fea0003800000 */
.L_x_730:
        /* <DEDUP_REMOVED lines=8> */
.L_x_732:
[----:B------:R-:W-:-:S05]  /*02d0*/  MOV R0, c[0x0][0x54c] ;  /* 0x0001530000007a02 */ /* 0x000fca0000000f00 */
.L_x_731:
[----:B-----5:R-:W-:Y:S01]  /*02e0*/  IMAD R0, R0, c[0x0][0x548], RZ ;  /* 0x0001520000007a24 */ /* 0x020fe200078e02ff */
[----:B-1----:R-:W-:-:S04]  /*02f0*/  SHF.L.U32 R2, R209, 0x7, RZ ;  /* 0x00000007d1027819 */ /* 0x002fc800000006ff */
[----:B------:R-:W-:-:S04]  /*0300*/  ISETP.GE.AND P0, PT, R2, R0, PT ;  /* 0x000000000200720c */ /* 0x000fc80003f06270 */
[----:B------:R-:W-:-:S05]  /*0310*/  SEL R0, R5, 0xffffffff, !P0 ;  /* 0xffffffff05007807 */ /* 0x000fca0004000000 */
[----:B------:R1:W-:Y:S04]  /*0320*/  STL [R1+0x48], R0 ;  /* 0x0000480001007387 */ /* 0x0003e80000100800 */
.L_x_729:
        /* <DEDUP_REMOVED lines=36> */
.L_x_733:
[----:B---3--:R-:W-:-:S04]  /*0570*/  ISETP.NE.U32.AND P0, PT, RZ, c[0x0][0x368], PT ;  /* 0x0000da00ff007a0c */ /* 0x008fc80003f05070 */
[----:B------:R-:W-:-:S13]  /*0580*/  ISETP.NE.AND.EX P0, PT, RZ, c[0x0][0x36c], PT, P0 ;  /* 0x0000db00ff007a0c */ /* 0x000fda0003f05300 */
[----:B------:R-:W-:Y:S05]  /*0590*/  @!P0 BRA `(.L_x_734) ;  /* 0x0000003000008947 */ /* 0x000fea0003800000 */
[----:B------:R-:W-:-:S05]  /*05a0*/  IMAD.WIDE R4, R13, R40, c[0x0][0x368] ;  /* 0x0000da000d047625 */ /* 0x000fca00078e0228 */
[----:B------:R2:W5:Y:S01]  /*05b0*/  LDG.E R8, [R4.64] ;  /* 0x0000000804087981 */ /* 0x000562000c1e1900 */
[----:B------:R-:W-:Y:S05]  /*05c0*/  BRA `(.L_x_735) ;  /* 0x0000004000007947 */ /* 0x000fea0003800000 */
.L_x_734:
[----:B------:R-:W-:Y:S05]  /*05d0*/  @!P5 BRA `(.L_x_735) ;  /* 0x000000300000d947 */ /* 0x000fea0003800000 */
[----:B-1----:R1:W2:Y:S04]  /*05e0*/  LDG.E R0, [R4.64] ;  /* 0x0000000804007981 */ /* 0x0022a8000c1e1900 */
[----:B-1----:R-:W2:Y:S02]  /*05f0*/  LDG.E R4, [R4.64+0x4] ;  /* 0x0000040804047981 */ /* 0x002ea4000c1e1900 */
[----:B--2---:R-:W-:Y:S02]  /*0600*/  IADD3 R8, -R0, R4, RZ ;  /* 0x0000000400087210 */ /* 0x004fe40007ffe1ff */
.L_x_735:
        /* <DEDUP_REMOVED lines=15> */
[----:B------:R1:W-:Y:S04]  /*0700*/  STL [R1+0x4], R6 ;  /* 0x0000040601007387 */ /* 0x0003e80000100800 */
        /* <DEDUP_REMOVED lines=105> */
[----:B------:R-:W-:Y:S02]  /*0da0*/  IMAD.MOV.U32 R175, RZ, RZ, 0x5 ;  /* 0x00000005ffaf7424 */ /* 0x000fe400078e00ff */
[----:B------:R1:W-:Y:S01]  /*0db0*/  @P0 LDGSTS.E.BYPASS.LTC128B.128 [R74+0x6100], [R2.64+0x80], !P6 ;  /* 0x06100080024a0fae */ /* 0x0003e2000f101d48 */
[----:B------:R-:W-:Y:S02]  /*0dc0*/  IMAD.SHL.U32 R172, R169, 0x20, RZ ;  /* 0x00000020a9ac7824 */ /* 0x000fe400078e00ff */
[----:B------:R-:W-:-:S04]  /*0dd0*/  IMAD.WIDE.U32 R178, R96, c[0x0][0x1e0], RZ ;  /* 0x0000780060b27a25 */ /* 0x000fc800078e00ff */
[----:B------:R-:W-:Y:S02]  /*0de0*/  IMAD.MOV.U32 R190, RZ, RZ, c[0x0][0x1e4] ;  /* 0x00007900ffbe7624 */ /* 0x000fe400078e00ff */
[----:B------:R-:W-:-:S04]  /*0df0*/  IMAD.WIDE.U32 R188, R168, c[0x0][0x1e0], RZ ;  /* 0x00007800a8bc7a25 */ /* 0x000fc800078e00ff */
[----:B------:R-:W-:Y:S02]  /*0e00*/  IMAD R190, R190, 0x30, RZ ;  /* 0x00000030bebe7824 */ /* 0x000fe400078e02ff */
[----:B------:R-:W-:-:S04]  /*0e10*/  IMAD.WIDE.U32 R186, R167, c[0x0][0x1e0], RZ ;  /* 0x00007800a7ba7a25 */ /* 0x000fc800078e00ff */
[----:B------:R-:W-:-:S04]  /*0e20*/  IMAD.WIDE.U32 R182, R166, c[0x0][0x1e0], RZ ;  /* 0x00007800a6b67a25 */ /* 0x000fc800078e00ff */
[----:B-1----:R-:W-:Y:S01]  /*0e30*/  IMAD.IADD R3, R7, 0x1, R4 ;  /* 0x0000000107037824 */ /* 0x002fe200078e0204 */
[C---:B------:R-:W-:Y:S02]  /*0e40*/  @P2 LEA R4, P0, R0.reuse, c[0x0][0x220], 0x1 ;  /* 0x0000880000042a11 */ /* 0x040fe400078008ff */
[----:B------:R-:W-:Y:S02]  /*0e50*/  MOV R2, R6 ;  /* 0x0000000600027202 */ /* 0x000fe40000000f00 */
[----:B------:R-:W-:Y:S01]  /*0e60*/  @P2 LEA.HI.X R5, R0, c[0x0][0x224], R5, 0x1, P0 ;  /* 0x0000890000052a11 */ /* 0x000fe200000f0c05 */
[----:B------:R-:W-:Y:S01]  /*0e70*/  IMAD.SHL.U32 R0, R213, 0x2, RZ ;  /* 0x00000002d5007824 */ /* 0x000fe200078e00ff */
[----:B------:R-:W-:Y:S01]  /*0e80*/  ISETP.GE.AND P0, PT, R32, c[0x0][0x27c], PT ;  /* 0x00009f0020007a0c */ /* 0x000fe20003f06270 */
[----:B------:R-:W-:Y:S01]  /*0e90*/  IMAD.WIDE.U32 R2, R26, c[0x0][0x1e8], R2 ;  /* 0x00007a001a027a25 */ /* 0x000fe200078e0002 */
[----:B------:R-:W-:-:S03]  /*0ea0*/  @P1 IADD3 R6, P3, R20, R10, RZ ;  /* 0x0000000a14061210 */ /* 0x000fc60007f7e0ff */
[----:B------:R-:W-:-:S08]  /*0eb0*/  IMAD.MOV.U32 R92, RZ, RZ, R2 ;  /* 0x000000ffff5c7224 */ /* 0x000fd000078e0002 */
[----:B------:R-:W-:Y:S02]  /*0ec0*/  @P0 IADD3 R0, -R0, c[0x0][0x1d4], RZ ;  /* 0x0000750000000a10 */ /* 0x000fe40007ffe1ff */
[----:B--2---:R-:W-:Y:S01]  /*0ed0*/  @P4 SHF.R.S32.HI R17, RZ, 0x1f, R16 ;  /* 0x0000001fff114819 */ /* 0x004fe20000011410 */
[----:B------:R-:W-:Y:S02]  /*0ee0*/  @!P4 IMAD.MOV.U32 R16, RZ, RZ, R13 ;  /* 0x000000ffff10c224 */ /* 0x000fe400078e000d */
[----:B------:R-:W-:Y:S01]  /*0ef0*/  @!P4 IMAD.MOV.U32 R17, RZ, RZ, R9 ;  /* 0x000000ffff11c224 */ /* 0x000fe200078e0009 */
[----:B------:R-:W-:Y:S01]  /*0f00*/  ISETP.NE.AND P4, PT, R147, RZ, PT ;  /* 0x000000ff9300720c */ /* 0x000fe20003f85270 */
[----:B------:R-:W-:-:S04]  /*0f10*/  IMAD.WIDE.U32 R12, R96, c[0x0][0x280], R28 ;  /* 0x0000a000600c7a25 */ /* 0x000fc800078e001c */
[----:B------:R-:W-:Y:S02]  /*0f20*/  IMAD.MOV.U32 R110, RZ, RZ, R12 ;  /* 0x000000ffff6e7224 */ /* 0x000fe400078e000c */
[----:B------:R-:W-:-:S04]  /*0f30*/  IMAD.IADD R111, R13, 0x1, R14 ;  /* 0x000000010d6f7824 */ /* 0x000fc800078e020e */
[----:B-----5:R-:W-:Y:S02]  /*0f40*/  IMAD.WIDE.U32 R110, R165, c[0x0][0x280], R110 ;  /* 0x0000a000a56e7a25 */ /* 0x020fe400078e006e */
        /* <DEDUP_REMOVED lines=136> */
[----:B------:R-:W-:Y:S01]  /*17d0*/  IMAD.MOV.U32 R4, RZ, RZ, c[0x0][0x280] ;  /* 0x0000a000ff047624 */ /* 0x000fe200078e00ff */
[-C--:B------:R-:W-:Y:S01]  /*17e0*/  SHF.L.U64.HI R173, R3, R40.reuse, c[0x0][0x294] ;  /* 0x0000a50003ad7619 */ /* 0x080fe20000010228 */
[----:B------:R-:W-:Y:S01]  /*17f0*/  IMAD R0, R0, c[0x0][0x290], RZ ;  /* 0x0000a40000007a24 */ /* 0x000fe200078e02ff */
[-C--:B------:R-:W-:Y:S01]  /*1800*/  SHF.L.U64.HI R194, R5, R175.reuse, c[0x0][0x1e4] ;  /* 0x0000790005c27619 */ /* 0x080fe200000102af */
[C---:B------:R-:W-:Y:S01]  /*1810*/  IMAD.SHL.U32 R202, R4.reuse, 0x20, RZ ;  /* 0x0000002004ca7824 */ /* 0x040fe200078e00ff */
[C---:B------:R-:W-:Y:S01]  /*1820*/  SHF.L.U64.HI R174, R4.reuse, R175, c[0x0][0x284] ;  /* 0x0000a10004ae7619 */ /* 0x040fe200000102af */
[C---:B------:R-:W-:Y:S01]  /*1830*/  IMAD.SHL.U32 R205, R4.reuse, 0x10, RZ ;  /* 0x0000001004cd7824 */ /* 0x040fe200078e00ff */
[C---:B------:R-:W-:Y:S01]  /*1840*/  SHF.L.U64.HI R192, R4.reuse, R193, c[0x0][0x284] ;  /* 0x0000a10004c07619 */ /* 0x040fe200000102c1 */
[C---:B------:R-:W-:Y:S01]  /*1850*/  IMAD.WIDE.U32 R198, R4.reuse, 0x30, RZ ;  /* 0x0000003004c67825 */ /* 0x040fe200078e00ff */
[----:B------:R-:W-:-:S02]  /*1860*/  SHF.L.U64.HI R176, R4, R40, c[0x0][0x284] ;  /* 0x0000a10004b07619 */ /* 0x000fc40000010228 */
[----:B------:R-:W-:Y:S01]  /*1870*/  SHF.L.U32 R204, R4, 0x6, RZ ;  /* 0x0000000604cc7819 */ /* 0x000fe200000006ff */
        /* <DEDUP_REMOVED lines=14> */
[----:B------:R-:W-:Y:S01]  /*1960*/  IADD3 R142, P0, R32, R178, RZ ;  /* 0x000000b2208e7210 */ /* 0x000fe20007f1e0ff */
[----:B------:R-:W-:Y:S01]  /*1970*/  IMAD.SHL.U32 R201, R3, 0x10, RZ ;  /* 0x0000001003c97824 */ /* 0x000fe200078e00ff */
[----:B------:R-:W-:Y:S01]  /*1980*/  IADD3 R128, R199, UR5, RZ ;  /* 0x00000005c7807c10 */ /* 0x000fe2000fffe0ff */
[----:B------:R-:W-:Y:S01]  /*1990*/  IMAD.WIDE.U32 R196, R3, 0x30, RZ ;  /* 0x0000003003c47825 */ /* 0x000fe200078e00ff */
[----:B------:R-:W-:-:S02]  /*19a0*/  IADD3 R30, R28, 0x20, RZ ;  /* 0x000000201c1e7810 */ /* 0x000fc40007ffe0ff */
        /* <DEDUP_REMOVED lines=41> */
.L_x_783:
        /* <DEDUP_REMOVED lines=50> */
.L_x_741:
[----:B------:R-:W-:Y:S05]  /*1f60*/  BSYNC B0 ;  /* 0x0000000000007941 */ /* 0x000fea0003800000 */
.L_x_740:
        /* <DEDUP_REMOVED lines=39> */
.L_x_743:
[----:B------:R-:W-:Y:S05]  /*21e0*/  BSYNC B0 ;  /* 0x0000000000007941 */ /* 0x000fea0003800000 */
.L_x_742:
        /* <DEDUP_REMOVED lines=40> */
.L_x_745:
[----:B------:R-:W-:Y:S05]  /*2470*/  BSYNC B0 ;  /* 0x0000000000007941 */ /* 0x000fea0003800000 */
.L_x_744:
        /* <DEDUP_REMOVED lines=38> */
.L_x_747:
[----:B------:R-:W-:Y:S05]  /*26e0*/  BSYNC B0 ;  /* 0x0000000000007941 */ /* 0x000fea0003800000 */
.L_x_746:
        /* <DEDUP_REMOVED lines=74> */
.L_x_751:
[----:B------:R-:W-:Y:S05]  /*2b90*/  BSYNC B0 ;  /* 0x0000000000007941 */ /* 0x000fea0003800000 */
.L_x_750:
        /* <DEDUP_REMOVED lines=59> */
.L_x_749:
[----:B------:R-:W-:Y:S05]  /*2f50*/  BSYNC B1 ;  /* 0x0000000000017941 */ /* 0x000fea0003800000 */
.L_x_748:
        /* <DEDUP_REMOVED lines=62> */
.L_x_755:
[----:B------:R-:W-:Y:S05]  /*3340*/  BSYNC B0 ;  /* 0x0000000000007941 */ /* 0x000fea0003800000 */
.L_x_754:
        /* <DEDUP_REMOVED lines=59> */
.L_x_753:
[----:B------:R-:W-:Y:S05]  /*3700*/  BSYNC B1 ;  /* 0x0000000000017941 */ /* 0x000fea0003800000 */
.L_x_752:
        /* <DEDUP_REMOVED lines=62> */
.L_x_759:
[----:B------:R-:W-:Y:S05]  /*3af0*/  BSYNC B0 ;  /* 0x0000000000007941 */ /* 0x000fea0003800000 */
.L_x_758:
        /* <DEDUP_REMOVED lines=59> */
.L_x_757:
[----:B------:R-:W-:Y:S05]  /*3eb0*/  BSYNC B1 ;  /* 0x0000000000017941 */ /* 0x000fea0003800000 */
.L_x_756:
        /* <DEDUP_REMOVED lines=61> */
.L_x_762:
[----:B------:R-:W-:Y:S05]  /*4290*/  BSYNC B0 ;  /* 0x0000000000007941 */ /* 0x000fea0003800000 */
.L_x_761:
        /* <DEDUP_REMOVED lines=60> */
.L_x_739:
        /* <DEDUP_REMOVED lines=224> */
.L_x_764:
[----:B---3--:R-:W-:Y:S05]  /*5460*/  BSYNC B0 ;  /* 0x0000000000007941 */ /* 0x008fea0003800000 */
.L_x_763:
        /* <DEDUP_REMOVED lines=115> */
.L_x_766:
[----:B------:R-:W-:Y:S05]  /*5ba0*/  BSYNC B0 ;  /* 0x0000000000007941 */ /* 0x000fea0003800000 */
.L_x_765:
        /* <DEDUP_REMOVED lines=115> */
.L_x_768:
[----:B------:R-:W-:Y:S05]  /*62e0*/  BSYNC B0 ;  /* 0x0000000000007941 */ /* 0x000fea0003800000 */
.L_x_767:
        /* <DEDUP_REMOVED lines=116> */
.L_x_738:
        /* <DEDUP_REMOVED lines=19> */
.L_x_770:
[----:B------:R-:W-:Y:S05]  /*6b60*/  BSYNC B0 ;  /* 0x0000000000007941 */ /* 0x000fea0003800000 */
.L_x_769:
        /* <DEDUP_REMOVED lines=19> */
.L_x_772:
[----:B------:R-:W-:Y:S05]  /*6ca0*/  BSYNC B0 ;  /* 0x0000000000007941 */ /* 0x000fea0003800000 */
.L_x_771:
        /* <DEDUP_REMOVED lines=19> */
.L_x_774:
[----:B------:R-:W-:Y:S05]  /*6de0*/  BSYNC B0 ;  /* 0x0000000000007941 */ /* 0x000fea0003800000 */
.L_x_773:
        /* <DEDUP_REMOVED lines=18> */
.L_x_760:
[----:B------:R-:W-:Y:S05]  /*6f10*/  BSYNC B2 ;  /* 0x0000000000027941 */ /* 0x000fea0003800000 */
.L_x_737:
        /* <DEDUP_REMOVED lines=83> */
.L_x_776:
[----:B-1----:R-:W-:Y:S05]  /*7450*/  BSYNC B0 ;  /* 0x0000000000007941 */ /* 0x002fea0003800000 */
.L_x_775:
        /* <DEDUP_REMOVED lines=19> */
.L_x_778:
[----:B------:R-:W-:Y:S05]  /*7590*/  BSYNC B0 ;  /* 0x0000000000007941 */ /* 0x000fea0003800000 */
.L_x_777:
        /* <DEDUP_REMOVED lines=19> */
.L_x_780:
[----:B------:R-:W-:Y:S05]  /*76d0*/  BSYNC B0 ;  /* 0x0000000000007941 */ /* 0x000fea0003800000 */
.L_x_779:
        /* <DEDUP_REMOVED lines=19> */
.L_x_782:
[----:B------:R-:W-:Y:S05]  /*7810*/  BSYNC B0 ;  /* 0x0000000000007941 */ /* 0x000fea0003800000 */
.L_x_781:
        /* <DEDUP_REMOVED lines=37> */
.L_x_736:
[----:B-1----:R-:W-:Y:S01]  /*7a70*/  ISETP.GE.AND P0, PT, R207, 0x1, PT ;  /* 0x00000001cf00780c */ /* 0x002fe20003f06270 */
[----:B------:R-:W-:Y:S01]  /*7a80*/  IMAD.IADD R18, R181, 0x1, R180 ;  /* 0x00000001b5127824 */ /* 0x000fe200078e02b4 */
[----:B------:R-:W-:Y:S01]  /*7a90*/  PLOP3.LUT P4, PT, PT, PT, PT, 0x80, 0x0 ;  /* 0x000000000000781c */ /* 0x000fe20003f8f070 */
[----:B------:R-:W-:Y:S01]  /*7aa0*/  CS2R R14, SRZ ;  /* 0x00000000000e7805 */ /* 0x000fe2000001ff00 */
[----:B------:R-:W-:Y:S01]  /*7ab0*/  MOV R126, RZ ;  /* 0x000000ff007e7202 */ /* 0x000fe20000000f00 */
[----:B------:R-:W-:Y:S01]  /*7ac0*/  IMAD.MOV.U32 R124, RZ, RZ, RZ ;  /* 0x000000ffff7c7224 */ /* 0x000fe200078e00ff */
[----:B------:R-:W-:Y:S01]  /*7ad0*/  CS2R R130, SRZ ;  /* 0x0000000000827805 */ /* 0x000fe2000001ff00 */
[----:B------:R-:W-:Y:S01]  /*7ae0*/  CS2R R128, SRZ ;  /* 0x0000000000807805 */ /* 0x000fe2000001ff00 */
[----:B------:R-:W-:Y:S01]  /*7af0*/  CS2R R16, SRZ ;  /* 0x0000000000107805 */ /* 0x000fe2000001ff00 */
[----:B------:R-:W-:Y:S01]  /*7b00*/  MOV R122, RZ ;  /* 0x000000ff007a7202 */ /* 0x000fe20000000f00 */
[----:B------:R-:W-:Y:S01]  /*7b10*/  CS2R R120, SRZ ;  /* 0x0000000000787805 */ /* 0x000fe2000001ff00 */
[----:B--2---:R-:W-:Y:S01]  /*7b20*/  CS2R R12, SRZ ;  /* 0x00000000000c7805 */ /* 0x004fe2000001ff00 */
        /* <DEDUP_REMOVED lines=62> */
[----:B------:R-:W-:Y:S01]  /*7f10*/  CS2R R168, SRZ ;  /* 0x0000000000a87805 */ /* 0x000fe2000001ff00 */
[----:B------:R-:W-:Y:S01]  /*7f20*/  CS2R R162, SRZ ;  /* 0x0000000000a27805 */ /* 0x000fe2000001ff00 */
[----:B------:R-:W-:Y:S01]  /*7f30*/  CS2R R54, SRZ ;  /* 0x0000000000367805 */ /* 0x000fe2000001ff00 */
        /* <DEDUP_REMOVED lines=13> */
[----:B------:R-:W-:Y:S01]  /*8010*/  IMAD.MOV.U32 R144, RZ, RZ, RZ ;  /* 0x000000ffff907224 */ /* 0x000fe200078e00ff */
[----:B------:R-:W-:Y:S01]  /*8020*/  MOV R64, RZ ;  /* 0x000000ff00407202 */ /* 0x000fe20000000f00 */
[----:B------:R-:W-:Y:S01]  /*8030*/  CS2R R62, SRZ ;  /* 0x00000000003e7805 */ /* 0x000fe2000001ff00 */
[----:B------:R-:W-:Y:S01]  /*8040*/  IMAD.MOV.U32 R61, RZ, RZ, RZ ;  /* 0x000000ffff3d7224 */ /* 0x000fe200078e00ff */
[----:B------:R-:W-:Y:S05]  /*8050*/  @!P0 BRA `(.L_x_784) ;  /* 0x00011de000008947 */ /* 0x000fea0003800000 */
[----:B------:R-:W2:Y:S01]  /*8060*/  LDL R60, [R1+0x48] ;  /* 0x00004800013c7983 */ /* 0x000ea20000100800 */
[----:B------:R-:W-:-:S03]  /*8070*/  ISETP.NE.U32.AND P0, PT, RZ, c[0x0][0x340], PT ;  /* 0x0000d000ff007a0c */ /* 0x000fc60003f05070 */
[----:B------:R-:W3:Y:S01]  /*8080*/  LDL R173, [R1+0x4] ;  /* 0x0000040001ad7983 */ /* 0x000ee20000100800 */
        /* <DEDUP_REMOVED lines=13> */
[----:B------:R-:W-:Y:S02]  /*8160*/  IMAD R17, R209, 0x80, R72 ;  /* 0x00000080d1117824 */ /* 0x000fe400078e0248 */
[----:B------:R-:W-:-:S05]  /*8170*/  IMAD R24, R185, c[0x0][0x2c4], RZ ;  /* 0x0000b100b9187a24 */ /* 0x000fca00078e02ff */
[C---:B------:R-:W-:Y:S02]  /*8180*/  ISETP.GE.AND P6, PT, R17.reuse, R24, PT ;  /* 0x000000181100720c */ /* 0x040fe40003fc6270 */
[----:B------:R-:W-:Y:S01]  /*8190*/  IADD3 R16, R17, 0x30, RZ ;  /* 0x0000003011107810 */ /* 0x000fe20007ffe0ff */
[----:B--2---:R-:W-:-:S05]  /*81a0*/  @P5 IMAD.WIDE R2, R60, R2, c[0x0][0x340] ;  /* 0x0000d0003c025625 */ /* 0x004fca00078e0202 */
[----:B------:R2:W4:Y:S01]  /*81b0*/  @P5 LDG.E R22, [R2.64] ;  /* 0x0000000802165981 */ /* 0x000522000c1e1900 */
[----:B------:R-:W-:Y:S01]  /*81c0*/  SHF.R.S32.HI R19, RZ, 0x1f, R60 ;  /* 0x0000001fff137819 */ /* 0x000fe2000001143c */
[----:B------:R-:W-:Y:S01]  /*81d0*/  IMAD.MOV.U32 R159, RZ, RZ, c[0x0][0x1e0] ;  /* 0x00007800ff9f7624 */ /* 0x000fe200078e00ff */
[----:B---3--:R-:W-:Y:S02]  /*81e0*/  LEA.HI.SX32 R73, R173, 0xffffffff, 0x1a ;  /* 0xffffffffad497811 */ /* 0x008fe400078fd2ff */
[----:B------:R-:W-:Y:S01]  /*81f0*/  SEL R6, R19, RZ, !P0 ;  /* 0x000000ff13067207 */ /* 0x000fe20004000000 */
[C---:B------:R-:W-:Y:S01]  /*8200*/  IMAD.SHL.U32 R163, R159.reuse, 0x40, RZ ;  /* 0x000000409fa37824 */ /* 0x040fe200078e00ff */
[----:B------:R-:W-:Y:S01]  /*8210*/  SHF.R.S32.HI R48, RZ, 0x1f, R73 ;  /* 0x0000001fff307819 */ /* 0x000fe20000011449 */
[----:B------:R-:W-:Y:S01]  /*8220*/  IMAD.WIDE.U32 R160, R159, 0x20, RZ ;  /* 0x000000209fa07825 */ /* 0x000fe200078e00ff */
[----:B------:R-:W-:-:S03]  /*8230*/  LEA.HI R47, R156, R212, RZ, 0x4 ;  /* 0x000000d49c2f7211 */ /* 0x000fc600078f20ff */
        /* <DEDUP_REMOVED lines=26> */
[----:B------:R-:W-:Y:S01]  /*83e0*/  IMAD.IADD R3, R3, 0x1, R6 ;  /* 0x0000000103037824 */ /* 0x000fe200078e0206 */
[----:B------:R-:W-:Y:S01]  /*83f0*/  IADD3 R6, R17, 0x20, RZ ;  /* 0x0000002011067810 */ /* 0x000fe20007ffe0ff */
[----:B------:R-:W-:Y:S01]  /*8400*/  IMAD R0, R5, c[0x0][0x1a8], RZ ;  /* 0x00006a0005007a24 */ /* 0x000fe200078e02ff */
[----:B------:R-:W-:Y:S01]  /*8410*/  IADD3 R21, R20, 0x40, RZ ;  /* 0x0000004014157810 */ /* 0x000fe20007ffe0ff */
[----:B------:R-:W-:Y:S01]  /*8420*/  IMAD.WIDE.U32 R2, R4, c[0x0][0x1a8], R2 ;  /* 0x00006a0004027a25 */ /* 0x000fe200078e0002 */
[----:B------:R-:W-:Y:S02]  /*8430*/  ISETP.GE.AND P4, PT, R20, c[0x0][0x198], PT ;  /* 0x0000660014007a0c */ /* 0x000fe40003f86270 */
[----:B------:R-:W-:Y:S01]  /*8440*/  ISETP.GE.AND P1, PT, R6, R24, PT ;  /* 0x000000180600720c */ /* 0x000fe20003f26270 */
[----:B------:R-:W-:Y:S01]  /*8450*/  IMAD R0, R4, c[0x0][0x1ac], R0 ;  /* 0x00006b0004007a24 */ /* 0x000fe200078e0200 */
[----:B------:R-:W-:Y:S01]  /*8460*/  LEA R14, P0, R2, c[0x0][0x160], 0x1 ;  /* 0x00005800020e7a11 */ /* 0x000fe200078008ff */
[----:B------:R-:W-:Y:S01]  /*8470*/  IMAD.SHL.U32 R7, R72, 0x40, RZ ;  /* 0x0000004048077824 */ /* 0x000fe200078e00ff */
[----:B------:R-:W-:Y:S01]  /*8480*/  ISETP.GE.AND P3, PT, R21, c[0x0][0x198], PT ;  /* 0x0000660015007a0c */ /* 0x000fe20003f66270 */
[----:B------:R-:W-:Y:S01]  /*8490*/  IMAD.IADD R0, R3, 0x1, R0 ;  /* 0x0000000103007824 */ /* 0x000fe200078e0200 */
[----:B------:R-:W-:Y:S01]  /*84a0*/  LEA.HI R3, R156, R212, RZ, 0x6 ;  /* 0x000000d49c037211 */ /* 0x000fe200078f30ff */
[----:B------:R-:W1:Y:S01]  /*84b0*/  SHFL.IDX PT, R4, R14, RZ, 0x181f ;  /* 0x00181fff0e047589 */ /* 0x000e6200000e0000 */
[----:B------:R-:W-:Y:S01]  /*84c0*/  IMAD.SHL.U32 R34, R84, 0x8, RZ ;  /* 0x0000000854227824 */ /* 0x000fe200078e00ff */
[----:B------:R-:W-:-:S02]  /*84d0*/  LOP3.LUT R25, R7, 0x1c0, RZ, 0xc0, !PT ;  /* 0x000001c007197812 */ /* 0x000fc400078ec0ff */
[----:B------:R-:W-:Y:S01]  /*84e0*/  LEA.HI.X R15, R2, c[0x0][0x164], R0, 0x1, P0 ;  /* 0x00005900020f7a11 */ /* 0x000fe200000f0c00 */
[----:B------:R-:W-:Y:S01]  /*84f0*/  SHFL.IDX PT, R8, R14, 0x2, 0x181f ;  /* 0x00581f000e087f89 */ /* 0x000fe200000e0000 */
[----:B------:R-:W-:Y:S02]  /*8500*/  IADD3 R0, R17, 0x10, RZ ;  /* 0x0000001011007810 */ /* 0x000fe40007ffe0ff */
[--C-:B------:R-:W-:Y:S01]  /*8510*/  LOP3.LUT R13, R25, 0x38, R34.reuse, 0xf8, !PT ;  /* 0x00000038190d7812 */ /* 0x100fe200078ef822 */
[----:B------:R-:W2:Y:S01]  /*8520*/  SHFL.IDX PT, R5, R15, RZ, 0x181f ;  /* 0x00181fff0f057589 */ /* 0x000ea200000e0000 */
[----:B------:R-:W-:Y:S01]  /*8530*/  ISETP.GE.AND P2, PT, R0, R24, PT ;  /* 0x000000180000720c */ /* 0x000fe20003f46270 */
[----:B------:R-:W-:Y:S01]  /*8540*/  IMAD.SHL.U32 R0, R3, 0x8, RZ ;  /* 0x0000000803007824 */ /* 0x000fe200078e00ff */
[----:B------:R-:W-:Y:S01]  /*8550*/  SHF.R.U32.HI R28, RZ, 0x3, R25 ;  /* 0x00000003ff1c7819 */ /* 0x000fe20000011619 */
[----:B------:R-:W3:Y:S01]  /*8560*/  SHFL.IDX PT, R2, R14, 0x1, 0x181f ;  /* 0x00381f000e027f89 */ /* 0x000ee200000e0000 */
[----:B------:R-:W-:-:S02]  /*8570*/  SHF.R.S32.HI R35, RZ, 0x1f, R34 ;  /* 0x0000001fff237819 */ /* 0x000fc40000011422 */
[----:B------:R-:W-:Y:S01]  /*8580*/  LOP3.LUT R26, R0, 0xfffffe00, RZ, 0xc0, !PT ;  /* 0xfffffe00001a7812 */ /* 0x000fe200078ec0ff */
[----:B------:R-:W3:Y:S01]  /*8590*/  SHFL.IDX PT, R3, R15, 0x1, 0x181f ;  /* 0x00381f000f037f89 */ /* 0x000ee200000e0000 */
[--C-:B------:R-:W-:Y:S02]  /*85a0*/  @!P6 SHF.R.S32.HI R0, RZ, 0x1f, R21.reuse ;  /* 0x0000001fff00e819 */ /* 0x100fe40000011415 */
[----:B------:R-:W-:Y:S02]  /*85b0*/  LOP3.LUT R252, R26, R13, R28, 0xf6, !PT ;  /* 0x0000000d1afc7212 */ /* 0x000fe400078ef61c */
[----:B------:R-:W-:Y:S02]  /*85c0*/  @!P6 LEA.HI R12, R0, R21, RZ, 0x3 ;  /* 0x00000015000ce211 */ /* 0x000fe400078f18ff */
[----:B------:R-:W-:Y:S02]  /*85d0*/  @!P2 SHF.R.S32.HI R9, RZ, 0x1f, R21 ;  /* 0x0000001fff09a819 */ /* 0x000fe40000011415 */
[----:B-1----:R-:W-:-:S02]  /*85e0*/  @!P6 LEA R6, P0, R20, R4, 0x1 ;  /* 0x000000041406e211 */ /* 0x002fc400078008ff */
[----:B------:R-:W-:Y:S02]  /*85f0*/  @!P2 LEA.HI R0, R9, R21, RZ, 0x3 ;  /* 0x000000150900a211 */ /* 0x000fe400078f18ff */
[----:B------:R-:W1:Y:S01]  /*8600*/  SHFL.IDX PT, R9, R15, 0x2, 0x181f ;  /* 0x00581f000f097f89 */ /* 0x000e6200000e0000 */
[----:B------:R-:W-:Y:S02]  /*8610*/  @!P6 LOP3.LUT R12, R12, 0xfffffff8, RZ, 0xc0, !PT ;  /* 0xfffffff80c0ce812 */ /* 0x000fe400078ec0ff */
[----:B--2---:R-:W-:Y:S02]  /*8620*/  @!P6 LEA.HI.X R7, R20, R5, R35, 0x1, P0 ;  /* 0x000000051407e211 */ /* 0x004fe400000f0c23 */
[----:B------:R-:W-:Y:S01]  /*8630*/  @!P2 LOP3.LUT R0, R0, 0xfffffff8, RZ, 0xc0, !PT ;  /* 0xfffffff80000a812 */ /* 0x000fe200078ec0ff */
[----:B------:R-:W-:Y:S01]  /*8640*/  @!P6 IMAD.WIDE R12, R12, 0x2, R4 ;  /* 0x000000020c0ce825 */ /* 0x000fe200078e0204 */
[----:B---3--:R-:W-:Y:S01]  /*8650*/  @!P2 LEA R10, P0, R20, R2, 0x1 ;  /* 0x00000002140aa211 */ /* 0x008fe200078008ff */
[----:B------:R-:W2:Y:S02]  /*8660*/  SHFL.IDX PT, R4, R14, 0x3, 0x181f ;  /* 0x00781f000e047f89 */ /* 0x000ea400000e0000 */
[----:B------:R-:W-:Y:S01]  /*8670*/  @!P6 IMAD.SHL.U32 R5, R252, 0x2, RZ ;  /* 0x00000002fc05e824 */ /* 0x000fe200078e00ff */
[----:B------:R-:W-:Y:S01]  /*8680*/  @!P2 LEA.HI.X R11, R20, R3, R35, 0x1, P0 ;  /* 0x00000003140ba211 */ /* 0x000fe200000f0c23 */
[----:B------:R-:W-:Y:S01]  /*8690*/  @!P2 IMAD.WIDE R2, R0, 0x2, R2 ;  /* 0x000000020002a825 */ /* 0x000fe200078e0202 */
[----:B------:R-:W-:-:S02]  /*86a0*/  ISETP.GE.AND P0, PT, R16, R24, PT ;  /* 0x000000181000720c */ /* 0x000fc40003f06270 */
[----:B------:R3:W-:Y:S01]  /*86b0*/  @!P6 LDGSTS.E.BYPASS.LTC128B.128 [R5+0x8100], [R6.64], !P4 ;  /* 0x081000000605efae */ /* 0x0007e2000e101d48 */
[----:B------:R-:W-:-:S03]  /*86c0*/  @!P2 IMAD.SHL.U32 R0, R252, 0x2, RZ ;  /* 0x00000002fc00a824 */ /* 0x000fc600078e00ff */
[----:B------:R1:W-:Y:S04]  /*86d0*/  @!P6 LDGSTS.E.BYPASS.LTC128B.128 [R5+0xc100], [R12.64], !P3 ;  /* 0x0c1000000c05efae */ /* 0x0003e8000d901d48 */
[----:B------:R2:W-:Y:S04]  /*86e0*/  @!P2 LDGSTS.E.BYPASS.LTC128B.128 [R0+0x8900], [R10.64], !P4 ;  /* 0x089000000a00afae */ /* 0x0005e8000e101d48 */
[----:B------:R2:W-:Y:S01]  /*86f0*/  @!P2 LDGSTS.E.BYPASS.LTC128B.128 [R0+0xc900], [R2.64], !P3 ;  /* 0x0c9000000200afae */ /* 0x0005e2000d901d48 */
[--C-:B---3--:R-:W-:Y:S02]  /*8700*/  @!P1 SHF.R.S32.HI R7, RZ, 0x1f, R21.reuse ;  /* 0x0000001fff079819 */ /* 0x108fe40000011415 */
[----:B------:R-:W-:Y:S01]  /*8710*/  @!P1 LEA R6, P2, R20, R8, 0x1 ;  /* 0x0000000814069211 */ /* 0x000fe200078408ff */
[----:B-1----:R-:W1:Y:S01]  /*8720*/  SHFL.IDX PT, R5, R15, 0x3, 0x181f ;  /* 0x00781f000f057f89 */ /* 0x002e6200000e0000 */
[----:B------:R-:W-:Y:S01]  /*8730*/  IMAD R12, R214, c[0x0][0x1e8], RZ ;  /* 0x00007a00d60c7a24 */ /* 0x000fe200078e02ff */
[----:B--2---:R-:W-:-:S03]  /*8740*/  @!P0 SHF.R.S32.HI R10, RZ, 0x1f, R21 ;  /* 0x0000001fff0a8819 */ /* 0x004fc60000011415 */
[----:B------:R-:W-:Y:S01]  /*8750*/  IMAD R12, R59, c[0x0][0x1ec], R12 ;  /* 0x00007b003b0c7a24 */ /* 0x000fe200078e020c */
[----:B------:R-:W-:Y:S02]  /*8760*/  @!P1 LEA.HI R0, R7, R21, RZ, 0x3 ;  /* 0x0000001507009211 */ /* 0x000fe400078f18ff */
[----:B------:R-:W-:Y:S02]  /*8770*/  IADD3 R2, R17, 0x40, RZ ;  /* 0x0000004011027810 */ /* 0x000fe40007ffe0ff */
[----:B------:R-:W-:Y:S01]  /*8780*/  @!P1 LOP3.LUT R3, R0, 0xfffffff8, RZ, 0xc0, !PT ;  /* 0xfffffff800039812 */ /* 0x000fe200078ec0ff */
[----:B------:R-:W-:Y:S01]  /*8790*/  @!P1 IMAD.SHL.U32 R0, R252, 0x2, RZ ;  /* 0x00000002fc009824 */ /* 0x000fe200078e00ff */
[----:B------:R-:W-:Y:S02]  /*87a0*/  @!P1 LEA.HI.X R7, R20, R9, R35, 0x1, P2 ;  /* 0x0000000914079211 */ /* 0x000fe400010f0c23 */
[----:B------:R-:W-:Y:S01]  /*87b0*/  ISETP.GE.AND P2, PT, R2, R24, PT ;  /* 0x000000180200720c */ /* 0x000fe20003f46270 */
[----:B------:R-:W-:Y:S01]  /*87c0*/  @!P1 IMAD.WIDE R8, R3, 0x2, R8 ;  /* 0x0000000203089825 */ /* 0x000fe200078e0208 */
[----:B------:R-:W2:Y:S01]  /*87d0*/  SHFL.IDX PT, R2, R14, 0x4, 0x181f ;  /* 0x00981f000e027f89 */ /* 0x000ea200000e0000 */
[----:B------:R-:W-:-:S03]  /*87e0*/  @!P0 LEA.HI R10, R10, R21, RZ, 0x3 ;  /* 0x000000150a0a8211 */ /* 0x000fc600078f18ff */
[----:B------:R-:W3:Y:S04]  /*87f0*/  SHFL.IDX PT, R3, R15, 0x4, 0x181f ;  /* 0x00981f000f037f89 */ /* 0x000ee800000e0000 */
[----:B------:R1:W-:Y:S04]  /*8800*/  @!P1 LDGSTS.E.BYPASS.LTC128B.128 [R0+0x9100], [R6.64], !P4 ;  /* 0x0910000006009fae */ /* 0x0003e8000e101d48 */
[----:B------:R2:W-:Y:S01]  /*8810*/  @!P1 LDGSTS.E.BYPASS.LTC128B.128 [R0+0xd100], [R8.64], !P3 ;  /* 0x0d10000008009fae */ /* 0x0005e2000d901d48 */
[----:B-1----:R-:W-:Y:S02]  /*8820*/  @!P0 LEA R6, P1, R20, R4, 0x1 ;  /* 0x0000000414068211 */ /* 0x002fe400078208ff */
[----:B--2---:R-:W-:Y:S01]  /*8830*/  @!P0 LOP3.LUT R0, R10, 0xfffffff8, RZ, 0xc0, !PT ;  /* 0xfffffff80a008812 */ /* 0x004fe200078ec0ff */
[----:B------:R-:W-:Y:S01]  /*8840*/  @!P0 IMAD.SHL.U32 R9, R252, 0x2, RZ ;  /* 0x00000002fc098824 */ /* 0x000fe200078e00ff */
[----:B------:R-:W-:Y:S01]  /*8850*/  @!P0 LEA.HI.X R7, R20, R5, R35, 0x1, P1 ;  /* 0x0000000514078211 */ /* 0x000fe200008f0c23 */
[----:B------:R-:W1:Y:S02]  /*8860*/  SHFL.IDX PT, R8, R14, 0x5, 0x181f ;  /* 0x00b81f000e087f89 */ /* 0x000e6400000e0000 */
[----:B------:R-:W-:Y:S01]  /*8870*/  @!P0 IMAD.WIDE R4, R0, 0x2, R4 ;  /* 0x0000000200048825 */ /* 0x000fe200078e0204 */
[----:B------:R-:W-:Y:S01]  /*8880*/  @!P2 SHF.R.S32.HI R0, RZ, 0x1f, R21 ;  /* 0x0000001fff00a819 */ /* 0x000fe20000011415 */
[----:B------:R2:W-:Y:S03]  /*8890*/  @!P0 LDGSTS.E.BYPASS.LTC128B.128 [R9+0x9900], [R6.64], !P4 ;  /* 0x0990000006098fae */ /* 0x0005e6000e101d48 */
[----:B------:R-:W-:Y:S01]  /*88a0*/  @!P2 LEA.HI R0, R0, R21, RZ, 0x3 ;  /* 0x000000150000a211 */ /* 0x000fe200078f18ff */
[----:B------:R1:W-:Y:S01]  /*88b0*/  @!P0 LDGSTS.E.BYPASS.LTC128B.128 [R9+0xd900], [R4.64], !P3 ;  /* 0x0d90000004098fae */ /* 0x0003e2000d901d48 */
[----:B------:R-:W-:-:S02]  /*88c0*/  IADD3 R16, P3, R72, R18, RZ ;  /* 0x0000001248107210 */ /* 0x000fc40007f7e0ff */
[----:B--2---:R-:W-:Y:S02]  /*88d0*/  SHF.R.S32.HI R7, RZ, 0x1f, R18 ;  /* 0x0000001fff077819 */ /* 0x004fe40000011412 */
[----:B------:R-:W-:Y:S01]  /*88e0*/  IADD3 R6, R17, 0x50, RZ ;  /* 0x0000005011067810 */ /* 0x000fe20007ffe0ff */
[----:B-1----:R-:W1:Y:S01]  /*88f0*/  SHFL.IDX PT, R9, R15, 0x5, 0x181f ;  /* 0x00b81f000f097f89 */ /* 0x002e6200000e0000 */
[----:B------:R-:W-:Y:S02]  /*8900*/  LEA.HI.X.SX32 R18, R72, R7, 0x1, P3 ;  /* 0x0000000748127211 */ /* 0x000fe400018f0eff */
[----:B------:R-:W-:Y:S02]  /*8910*/  @!P2 LEA R4, P0, R20, R2, 0x1 ;  /* 0x000000021404a211 */ /* 0x000fe400078008ff */
[----:B------:R-:W-:Y:S02]  /*8920*/  ISETP.GE.AND P3, PT, R21, c[0x0][0x198], PT ;  /* 0x0000660015007a0c */ /* 0x000fe40003f66270 */
[----:B------:R-:W-:-:S02]  /*8930*/  ISETP.GE.AND P1, PT, R6, R24, PT ;  /* 0x000000180600720c */ /* 0x000fc40003f26270 */
[----:B------:R-:W-:Y:S01]  /*8940*/  @!P2 LOP3.LUT R6, R0, 0xfffffff8, RZ, 0xc0, !PT ;  /* 0xfffffff80006a812 */ /* 0x000fe200078ec0ff */
[----:B------:R-:W-:Y:S01]  /*8950*/  @!P2 IMAD.SHL.U32 R0, R252, 0x2, RZ ;  /* 0x00000002fc00a824 */ /* 0x000fe200078e00ff */
[----:B---3--:R-:W-:Y:S02]  /*8960*/  @!P2 LEA.HI.X R5, R20, R3, R35, 0x1, P0 ;  /* 0x000000031405a211 */ /* 0x008fe400000f0c23 */
[----:B------:R-:W-:Y:S01]  /*8970*/  IADD3 R7, R17, 0x60, RZ ;  /* 0x0000006011077810 */ /* 0x000fe20007ffe0ff */
[----:B------:R-:W-:Y:S02]  /*8980*/  @!P2 IMAD.WIDE R2, R6, 0x2, R2 ;  /* 0x000000020602a825 */ /* 0x000fe400078e0202 */
[----:B------:R2:W-:Y:S01]  /*8990*/  @!P2 LDGSTS.E.BYPASS.LTC128B.128 [R0+0xa100], [R4.64], !P4 ;  /* 0x0a1000000400afae */ /* 0x0005e2000e101d48 */
[----:B------:R-:W-:-:S03]  /*89a0*/  ISETP.GE.AND P0, PT, R7, R24, PT ;  /* 0x000000180700720c */ /* 0x000fc60003f06270 */
[----:B------:R3:W-:Y:S01]  /*89b0*/  @!P2 LDGSTS.E.BYPASS.LTC128B.128 [R0+0xe100], [R2.64], !P3 ;  /* 0x0e1000000200afae */ /* 0x0007e2000d901d48 */
[----:B------:R-:W-:-:S03]  /*89c0*/  @!P1 LEA R10, P2, R20, R8, 0x1 ;  /* 0x00000008140a9211 */ /* 0x000fc600078408ff */
[----:B------:R-:W-:Y:S01]  /*89d0*/  SHFL.IDX PT, R6, R14, 0x6, 0x181f ;  /* 0x00d81f000e067f89 */ /* 0x000fe200000e0000 */
[----:B-1----:R-:W-:-:S03]  /*89e0*/  @!P1 LEA.HI.X R11, R20, R9, R35, 0x1, P2 ;  /* 0x00000009140b9211 */ /* 0x002fc600010f0c23 */
[----:B------:R-:W1:Y:S01]  /*89f0*/  SHFL.IDX PT, R7, R15, 0x6, 0x181f ;  /* 0x00d81f000f077f89 */ /* 0x000e6200000e0000 */
[----:B--2---:R-:W-:-:S04]  /*8a00*/  IMAD R4, R18, c[0x0][0x1e0], RZ ;  /* 0x0000780012047a24 */ /* 0x004fc800078e02ff */
[C---:B------:R-:W-:Y:S01]  /*8a10*/  IMAD R4, R16.reuse, c[0x0][0x1e4], R4 ;  /* 0x0000790010047a24 */ /* 0x040fe200078e0204 */
[----:B---3--:R-:W-:Y:S01]  /*8a20*/  IADD3 R0, R17, 0x70, RZ ;  /* 0x0000007011007810 */ /* 0x008fe20007ffe0ff */
[----:B------:R-:W-:-:S03]  /*8a30*/  IMAD.WIDE.U32 R2, R16, c[0x0][0x1e0], R34 ;  /* 0x0000780010027a25 */ /* 0x000fc600078e0022 */
[----:B------:R-:W-:Y:S01]  /*8a40*/  ISETP.GE.AND P2, PT, R0, R24, PT ;  /* 0x000000180000720c */ /* 0x000fe20003f46270 */
[----:B------:R-:W-:Y:S01]  /*8a50*/  IMAD.IADD R3, R3, 0x1, R4 ;  /* 0x0000000103037824 */ /* 0x000fe200078e0204 */
[--C-:B------:R-:W-:Y:S02]  /*8a60*/  @!P1 SHF.R.S32.HI R4, RZ, 0x1f, R21.reuse ;  /* 0x0000001fff049819 */ /* 0x100fe40000011415 */
[----:B------:R-:W-:Y:S01]  /*8a70*/  @!P0 SHF.R.S32.HI R0, RZ, 0x1f, R21 ;  /* 0x0000001fff008819 */ /* 0x000fe20000011415 */
[----:B------:R-:W-:Y:S01]  /*8a80*/  IMAD.WIDE.U32 R2, R59, c[0x0][0x1e8], R2 ;  /* 0x00007a003b027a25 */ /* 0x000fe200078e0002 */
[-C--:B------:R-:W-:Y:S02]  /*8a90*/  @!P1 LEA.HI R4, R4, R21.reuse, RZ, 0x3 ;  /* 0x0000001504049211 */ /* 0x080fe400078f18ff */
[----:B------:R-:W-:Y:S01]  /*8aa0*/  @!P0 LEA.HI R13, R0, R21, RZ, 0x3 ;  /* 0x00000015000d8211 */ /* 0x000fe200078f18ff */
[----:B------:R-:W-:Y:S01]  /*8ab0*/  @!P1 IMAD.SHL.U32 R0, R252, 0x2, RZ ;  /* 0x00000002fc009824 */ /* 0x000fe200078e00ff */
[----:B------:R-:W-:-:S03]  /*8ac0*/  @!P1 LOP3.LUT R4, R4, 0xfffffff8, RZ, 0xc0, !PT ;  /* 0xfffffff804049812 */ /* 0x000fc600078ec0ff */
[----:B------:R-:W-:Y:S01]  /*8ad0*/  @!P2 SHF.R.S32.HI R5, RZ, 0x1f, R21 ;  /* 0x0000001fff05a819 */ /* 0x000fe20000011415 */
[----:B------:R2:W-:Y:S01]  /*8ae0*/  @!P1 LDGSTS.E.BYPASS.LTC128B.128 [R0+0xa900], [R10.64], !P4 ;  /* 0x0a9000000a009fae */ /* 0x0005e2000e101d48 */
[----:B------:R-:W-:Y:S02]  /*8af0*/  @!P1 IMAD.WIDE R8, R4, 0x2, R8 ;  /* 0x0000000204089825 */ /* 0x000fe400078e0208 */
[----:B------:R-:W-:Y:S02]  /*8b00*/  @!P2 LEA.HI R17, R5, R21, RZ, 0x3 ;  /* 0x000000150511a211 */ /* 0x000fe400078f18ff */
[----:B------:R-:W-:Y:S01]  /*8b10*/  IMAD.IADD R5, R12, 0x1, R3 ;  /* 0x000000010c057824 */ /* 0x000fe200078e0203 */
[----:B------:R3:W-:Y:S01]  /*8b20*/  @!P1 LDGSTS.E.BYPASS.LTC128B.128 [R0+0xe900], [R8.64], !P3 ;  /* 0x0e90000008009fae */ /* 0x0007e2000d901d48 */
[----:B----4-:R-:W-:Y:S01]  /*8b30*/  @P5 SHF.R.S32.HI R3, RZ, 0x1f, R22 ;  /* 0x0000001fff035819 */ /* 0x010fe20000011416 */
[----:B------:R-:W-:Y:S02]  /*8b40*/  @!P5 IMAD.MOV.U32 R3, RZ, RZ, R19 ;  /* 0x000000ffff03d224 */ /* 0x000fe400078e0013 */
[----:B------:R-:W-:-:S02]  /*8b50*/  IMAD.MOV.U32 R4, RZ, RZ, R2 ;  /* 0x000000ffff047224 */ /* 0x000fc400078e0002 */
[----:B------:R-:W-:Y:S02]  /*8b60*/  @P5 IMAD.MOV.U32 R2, RZ, RZ, R22 ;  /* 0x000000ffff025224 */ /* 0x000fe400078e0016 */
[----:B------:R-:W-:Y:S02]  /*8b70*/  @!P5 IMAD.MOV.U32 R2, RZ, RZ, R60 ;  /* 0x000000ffff02d224 */ /* 0x000fe400078e003c */
[----:B------:R-:W-:Y:S01]  /*8b80*/  IMAD.MOV.U32 R12, RZ, RZ, c[0x0][0x1e4] ;  /* 0x00007900ff0c7624 */ /* 0x000fe200078e00ff */
[----:B--2---:R-:W-:-:S05]  /*8b90*/  @!P0 LOP3.LUT R10, R13, 0xfffffff8, RZ, 0xc0, !PT ;  /* 0xfffffff80d0a8812 */ /* 0x004fca00078ec0ff */
[----:B-1----:R-:W-:Y:S01]  /*8ba0*/  @!P0 IMAD.WIDE R10, R10, 0x2, R6 ;  /* 0x000000020a0a8825 */ /* 0x002fe200078e0206 */
[----:B---3--:R-:W-:Y:S02]  /*8bb0*/  @!P0 LEA R8, P1, R20, R6, 0x1 ;  /* 0x0000000614088211 */ /* 0x008fe400078208ff */
[----:B------:R1:W2:Y:S01]  /*8bc0*/  SHFL.IDX PT, R6, R14, 0x7, 0x181f ;  /* 0x00f81f000e067f89 */ /* 0x0002a200000e0000 */
[----:B------:R-:W-:Y:S01]  /*8bd0*/  @!P0 IMAD.SHL.U32 R0, R252, 0x2, RZ ;  /* 0x00000002fc008824 */ /* 0x000fe200078e00ff */
[----:B------:R-:W-:Y:S02]  /*8be0*/  @!P0 LEA.HI.X R9, R20, R7, R35, 0x1, P1 ;  /* 0x0000000714098211 */ /* 0x000fe400008f0c23 */
[----:B------:R-:W-:Y:S01]  /*8bf0*/  ISETP.NE.U32.AND P1, PT, RZ, c[0x0][0x350], PT ;  /* 0x0000d400ff007a0c */ /* 0x000fe20003f25070 */
[----:B------:R-:W3:Y:S04]  /*8c00*/  SHFL.IDX PT, R7, R15, 0x7, 0x181f ;  /* 0x00f81f000f077f89 */ /* 0x000ee800000e0000 */
[----:B------:R4:W-:Y:S04]  /*8c10*/  @!P0 LDGSTS.E.BYPASS.LTC128B.128 [R0+0xb100], [R8.64], !P4 ;  /* 0x0b10000008008fae */ /* 0x0009e8000e101d48 */
[----:B------:R4:W-:Y:S01]  /*8c20*/  @!P0 LDGSTS.E.BYPASS.LTC128B.128 [R0+0xf100], [R10.64], !P3 ;  /* 0x0f1000000a008fae */ /* 0x0009e2000d901d48 */
[----:B------:R-:W-:-:S04]  /*8c30*/  ISETP.NE.AND.EX P0, PT, RZ, c[0x0][0x354], PT, P1 ;  /* 0x0000d500ff007a0c */ /* 0x000fc80003f05310 */
[----:B------:R-:W-:Y:S02]  /*8c40*/  SEL R13, R2, RZ, !P0 ;  /* 0x000000ff020d7207 */ /* 0x000fe40004000000 */
[----:B-1----:R-:W-:Y:S01]  /*8c50*/  SEL R14, R3, RZ, !P0 ;  /* 0x000000ff030e7207 */ /* 0x002fe20004000000 */
[----:B------:R-:W-:Y:S02]  /*8c60*/  IMAD.MOV.U32 R3, RZ, RZ, 0x6 ;  /* 0x00000006ff037424 */ /* 0x000fe400078e00ff */
[----:B------:R-:W-:Y:S01]  /*8c70*/  IMAD.WIDE.U32 R22, R13, c[0x0][0x1f0], R4 ;  /* 0x00007c000d167a25 */ /* 0x000fe200078e0004 */
[C---:B--2---:R-:W-:Y:S02]  /*8c80*/  @!P2 LEA R4, P1, R20.reuse, R6, 0x1 ;  /* 0x000000061404a211 */ /* 0x044fe400078208ff */
[----:B------:R-:W-:Y:S01]  /*8c90*/  SHF.L.U64.HI R158, R159, R3, c[0x0][0x1e4] ;  /* 0x000079009f9e7619 */ /* 0x000fe20000010203 */
[----:B------:R-:W-:Y:S01]  /*8ca0*/  IMAD.MOV.U32 R166, RZ, RZ, R22 ;  /* 0x000000ffffa67224 */ /* 0x000fe200078e0016 */
[----:B---3--:R-:W-:Y:S01]  /*8cb0*/  @!P2 LEA.HI.X R5, R20, R7, R35, 0x1, P1 ;  /* 0x000000071405a211 */ /* 0x008fe200008f0c23 */
[----:B------:R1:W-:Y:S01]  /*8cc0*/  STL.64 [R1+0x40], R22 ;  /* 0x0000401601007387 */ /* 0x0003e20000100a00 */
[----:B----4-:R-:W-:-:S04]  /*8cd0*/  IMAD.IADD R8, R207, 0x1, -R72 ;  /* 0x00000001cf087824 */ /* 0x010fc800078e0a48 */
[----:B------:R-:W-:Y:S02]  /*8ce0*/  IMAD R8, R73, -0x40, R8 ;  /* 0xffffffc049087824 */ /* 0x000fe400078e0208 */
[----:B------:R-:W-:Y:S02]  /*8cf0*/  IMAD R0, R14, c[0x0][0x1f0], RZ ;  /* 0x00007c000e007a24 */ /* 0x000fe400078e02ff */
[----:B------:R-:W-:Y:S01]  /*8d00*/  @!P2 IMAD.SHL.U32 R10, R252, 0x2, RZ ;  /* 0x00000002fc0aa824 */ /* 0x000fe200078e00ff */
[C---:B------:R-:W-:Y:S01]  /*8d10*/  ISETP.GE.AND P0, PT, R8.reuse, 0x1, PT ;  /* 0x000000010800780c */ /* 0x040fe20003f06270 */
[----:B------:R-:W-:Y:S01]  /*8d20*/  IMAD R2, R13, c[0x0][0x1f4], R0 ;  /* 0x00007d000d027a24 */ /* 0x000fe200078e0200 */
[----:B------:R-:W-:Y:S01]  /*8d30*/  ISETP.GE.AND P5, PT, R8, 0x11, PT ;  /* 0x000000110800780c */ /* 0x000fe20003fa6270 */
[----:B------:R-:W-:Y:S01]  /*8d40*/  IMAD R0, R158, R73, RZ ;  /* 0x000000499e007224 */ /* 0x000fe200078e02ff */
[----:B------:R2:W-:Y:S01]  /*8d50*/  @!P2 LDGSTS.E.BYPASS.LTC128B.128 [R10+0xb900], [R4.64], !P4 ;  /* 0x0b900000040aafae */ /* 0x0005e2000e101d48 */
[----:B------:R-:W-:Y:S01]  /*8d60*/  IMAD.IADD R167, R23, 0x1, R2 ;  /* 0x0000000117a77824 */ /* 0x000fe200078e0202 */
[----:B------:R-:W-:Y:S01]  /*8d70*/  ISETP.GE.AND P4, PT, R34, c[0x0][0x1d4], PT ;  /* 0x0000750022007a0c */ /* 0x000fe20003f86270 */
[-C--:B------:R-:W-:Y:S01]  /*8d80*/  IMAD R9, R48, R163.reuse, R0 ;  /* 0x000000a330097224 */ /* 0x080fe200078e0200 */
[----:B------:R-:W-:Y:S01]  /*8d90*/  IADD3 R0, R34, 0x40, RZ ;  /* 0x0000004022007810 */ /* 0x000fe20007ffe0ff */
[----:B------:R-:W-:Y:S01]  /*8da0*/  IMAD.WIDE.U32 R2, R73, R163, R166 ;  /* 0x000000a349027225 */ /* 0x000fe200078e00a6 */
[----:B------:R1:W-:Y:S02]  /*8db0*/  STL.64 [R1+0x30], R166 ;  /* 0x000030a601007387 */ /* 0x0003e40000100a00 */
[----:B------:R-:W-:Y:S01]  /*8dc0*/  ISETP.GE.AND P3, PT, R0, c[0x0][0x1d4], PT ;  /* 0x0000750000007a0c */ /* 0x000fe20003f66270 */
[----:B------:R-:W-:Y:S01]  /*8dd0*/  IMAD.IADD R3, R3, 0x1, R9 ;  /* 0x0000000103037824 */ /* 0x000fe200078e0209 */
[----:B------:R-:W-:-:S05]  /*8de0*/  @!P2 LOP3.LUT R0, R17, 0xfffffff8, RZ, 0xc0, !PT ;  /* 0xfffffff81100a812 */ /* 0x000fca00078ec0ff */
[----:B------:R-:W-:-:S04]  /*8df0*/  @!P2 IMAD.WIDE R6, R0, 0x2, R6 ;  /* 0x000000020006a825 */ /* 0x000fc800078e0206 */
[----:B------:R-:W-:Y:S01]  /*8e00*/  @P0 IMAD.SHL.U32 R0, R252, 0x2, RZ ;  /* 0x00000002fc000824 */ /* 0x000fe200078e00ff */
[----:B--2---:R-:W-:-:S04]  /*8e10*/  @P0 LEA R4, P1, R2, c[0x0][0x1c8], 0x1 ;  /* 0x0000720002040a11 */ /* 0x004fc800078208ff */
[----:B------:R-:W-:Y:S02]  /*8e20*/  @P0 LEA.HI.X R5, R2, c[0x0][0x1cc], R3, 0x1, P1 ;  /* 0x0000730002050a11 */ /* 0x000fe400008f0c03 */
[----:B------:R-:W-:-:S13]  /*8e30*/  ISETP.GE.AND P1, PT, R21, c[0x0][0x198], PT ;  /* 0x0000660015007a0c */ /* 0x000fda0003f26270 */
[----:B------:R2:W-:Y:S01]  /*8e40*/  @!P2 LDGSTS.E.BYPASS.LTC128B.128 [R10+0xf900], [R6.64], !P1 ;  /* 0x0f900000060aafae */ /* 0x0005e2000c901d48 */
[----:B------:R-:W-:-:S03]  /*8e50*/  ISETP.GE.AND P1, PT, R8, 0x21, PT ;  /* 0x000000210800780c */ /* 0x000fc60003f26270 */
[----:B------:R-:W0:Y:S04]  /*8e60*/  LDGDEPBAR ;  /* 0x00000000000079af */ /* 0x000e280000000000 */
[----:B------:R-:W-:Y:S01]  /*8e70*/  BAR.SYNC.DEFER_BLOCKING 0x0 ;  /* 0x0000000000007b1d */ /* 0x000fe20000010000 */
[----:B--2---:R-:W-:-:S04]  /*8e80*/  IMAD.SHL.U32 R6, R12, 0x20, RZ ;  /* 0x000000200c067824 */ /* 0x004fc800078e00ff */
[----:B------:R-:W-:Y:S01]  /*8e90*/  IMAD.IADD R162, R161, 0x1, R6 ;  /* 0x00000001a1a27824 */ /* 0x000fe200078e0206 */
[----:B------:R-:W-:Y:S01]  /*8ea0*/  @!PT LDS RZ, [RZ] ;  /* 0x00000000fffff984 */ /* 0x000fe20000000800 */
[----:B------:R-:W-:Y:S01]  /*8eb0*/  @!PT LDS RZ, [RZ] ;  /* 0x00000000fffff984 */ /* 0x000fe20000000800 */
[----:B------:R-:W-:Y:S01]  /*8ec0*/  @!PT LDS RZ, [RZ] ;  /* 0x00000000fffff984 */ /* 0x000fe20000000800 */
[----:B------:R2:W-:Y:S04]  /*8ed0*/  @P0 LDGSTS.E.BYPASS.LTC128B.128 [R0+0x4100], [R4.64], !P4 ;  /* 0x0410000004000fae */ /* 0x0005e8000e101d48 */
[----:B------:R2:W-:Y:S01]  /*8ee0*/  @P0 LDGSTS.E.BYPASS.LTC128B.128 [R0+0x6100], [R4.64+0x80], !P3 ;  /* 0x0610008004000fae */ /* 0x0005e2000d901d48 */
[----:B------:R-:W-:-:S03]  /*8ef0*/  ISETP.GE.AND P0, PT, R8, 0x31, PT ;  /* 0x000000310800780c */ /* 0x000fc60003f06270 */
[----:B------:R1:W-:Y:S01]  /*8f00*/  STL [R1+0x50], R162 ;  /* 0x000050a201007387 */ /* 0x0003e20000100800 */
[----:B--2---:R-:W-:Y:S01]  /*8f10*/  @P5 LEA R0, P2, R159, R2, 0x4 ;  /* 0x000000029f005211 */ /* 0x004fe200078420ff */
[----:B------:R-:W-:-:S03]  /*8f20*/  IMAD R4, R18, c[0x0][0x208], RZ ;  /* 0x0000820012047a24 */ /* 0x000fc600078e02ff */
[----:B------:R-:W-:Y:S01]  /*8f30*/  @P5 LEA.HI.X R5, R159, R3, R12, 0x4, P2 ;  /* 0x000000039f055211 */ /* 0x000fe200010f240c */
[----:B------:R-:W-:Y:S01]  /*8f40*/  IMAD R6, R16, c[0x0][0x20c], R4 ;  /* 0x0000830010067a24 */ /* 0x000fe200078e0204 */
[----:B------:R-:W-:-:S03]  /*8f50*/  @P5 LEA R10, P2, R0, c[0x0][0x1c8], 0x1 ;  /* 0x00007200000a5a11 */ /* 0x000fc600078408ff */
[----:B------:R-:W-:Y:S01]  /*8f60*/  @P0 IMAD R12, R12, 0x30, RZ ;  /* 0x000000300c0c0824 */ /* 0x000fe200078e02ff */
[----:B------:R-:W-:Y:S01]  /*8f70*/  @P5 LEA.HI.X R11, R0, c[0x0][0x1cc], R5, 0x1, P2 ;  /* 0x00007300000b5a11 */ /* 0x000fe200010f0c05 */
[----:B------:R-:W-:Y:S01]  /*8f80*/  IMAD.WIDE.U32 R4, R16, c[0x0][0x208], R34 ;  /* 0x0000820010047a25 */ /* 0x000fe200078e0022 */
[----:B------:R-:W-:-:S03]  /*8f90*/  @P1 IADD3 R0, P2, R2, R160, RZ ;  /* 0x000000a002001210 */ /* 0x000fc60007f5e0ff */
[----:B------:R-:W-:Y:S02]  /*8fa0*/  IMAD.IADD R5, R5, 0x1, R6 ;  /* 0x0000000105057824 */ /* 0x000fe400078e0206 */
[--C-:B------:R-:W-:Y:S01]  /*8fb0*/  @P1 IMAD.X R7, R162, 0x1, R3.reuse, P2 ;  /* 0x00000001a2071824 */ /* 0x100fe200010e0603 */
[----:B------:R-:W-:Y:S01]  /*8fc0*/  @P1 LEA R8, P2, R0, c[0x0][0x1c8], 0x1 ;  /* 0x0000720000081a11 */ /* 0x000fe200078408ff */
[----:B------:R-:W-:-:S03]  /*8fd0*/  @P0 IMAD.WIDE.U32 R2, R159, 0x30, R2 ;  /* 0x000000309f020825 */ /* 0x000fc600078e0002 */
[----:B------:R-:W-:Y:S01]  /*8fe0*/  @P1 LEA.HI.X R9, R0, c[0x0][0x1cc], R7, 0x1, P2 ;  /* 0x0000730000091a11 */ /* 0x000fe200010f0c07 */
[----:B------:R-:W-:Y:S01]  /*8ff0*/  @P0 IMAD.IADD R0, R12, 0x1, R3 ;  /* 0x000000010c000824 */ /* 0x000fe200078e0203 */
[----:B------:R-:W-:Y:S01]  /*9000*/  @P0 LEA R6, P2, R2, c[0x0][0x1c8], 0x1 ;  /* 0x0000720002060a11 */ /* 0x000fe200078408ff */
[----:B------:R-:W-:Y:S01]  /*9010*/  @P5 IMAD.SHL.U32 R3, R252, 0x2, RZ ;  /* 0x00000002fc035824 */ /* 0x000fe200078e00ff */
[----:B------:R-:W-:Y:S02]  /*9020*/  LOP3.LUT R12, R47, 0xfffffff0, RZ, 0xc0, !PT ;  /* 0xfffffff02f0c7812 */ /* 0x000fe400078ec0ff */
[----:B------:R-:W-:Y:S01]  /*9030*/  @P0 LEA.HI.X R7, R2, c[0x0][0x1cc], R0, 0x1, P2 ;  /* 0x0000730002070a11 */ /* 0x000fe200010f0c00 */
[----:B------:R-:W-:Y:S01]  /*9040*/  @P1 IMAD.SHL.U32 R0, R252, 0x2, RZ ;  /* 0x00000002fc001824 */ /* 0x000fe200078e00ff */
[----:B------:R2:W-:Y:S01]  /*9050*/  @P5 LDGSTS.E.BYPASS.LTC128B.128 [R3+0x4900], [R10.64], !P4 ;  /* 0x049000000a035fae */ /* 0x0005e2000e101d48 */
[----:B------:R-:W-:-:S03]  /*9060*/  IMAD.IADD R12, R212, 0x1, -R12 ;  /* 0x00000001d40c7824 */ /* 0x000fc600078e0a0c */
[----:B------:R2:W-:Y:S02]  /*9070*/  @P5 LDGSTS.E.BYPASS.LTC128B.128 [R3+0x6900], [R10.64+0x80], !P3 ;  /* 0x069000800a035fae */ /* 0x0005e4000d901d48 */
[----:B------:R-:W-:Y:S02]  /*9080*/  SHF.R.S32.HI R2, RZ, 0x1f, R12 ;  /* 0x0000001fff027819 */ /* 0x000fe4000001140c */
[----:B------:R3:W-:Y:S02]  /*9090*/  @P1 LDGSTS.E.BYPASS.LTC128B.128 [R0+0x5100], [R8.64], !P4 ;  /* 0x0510000008001fae */ /* 0x0007e4000e101d48 */
[----:B------:R-:W-:Y:S02]  /*90a0*/  LEA.HI R46, R2, R12, RZ, 0x3 ;  /* 0x0000000c022e7211 */ /* 0x000fe400078f18ff */
[----:B------:R3:W-:Y:S01]  /*90b0*/  @P1 LDGSTS.E.BYPASS.LTC128B.128 [R0+0x7100], [R8.64+0x80], !P3 ;  /* 0x0710008008001fae */ /* 0x0007e2000d901d48 */
[----:B--2---:R-:W-:Y:S02]  /*90c0*/  IMAD R3, R214, c[0x0][0x210], RZ ;  /* 0x00008400d6037a24 */ /* 0x004fe400078e02ff */
[----:B---3--:R-:W-:-:S02]  /*90d0*/  @P0 IMAD.SHL.U32 R0, R252, 0x2, RZ ;  /* 0x00000002fc000824 */ /* 0x008fc400078e00ff */
[C---:B------:R-:W-:Y:S02]  /*90e0*/  IMAD R8, R59.reuse, c[0x0][0x214], R3 ;  /* 0x000085003b087a24 */ /* 0x040fe400078e0203 */
[----:B------:R-:W-:Y:S01]  /*90f0*/  IMAD.WIDE.U32 R2, R59, c[0x0][0x210], R4 ;  /* 0x000084003b027a25 */ /* 0x000fe200078e0004 */
[----:B------:R2:W-:Y:S01]  /*9100*/  @P0 LDGSTS.E.BYPASS.LTC128B.128 [R0+0x5900], [R6.64], !P4 ;  /* 0x0590000006000fae */ /* 0x0005e2000e101d48 */
[----:B------:R-:W-:Y:S02]  /*9110*/  LOP3.LUT R4, R46, 0xfffffff8, RZ, 0xc0, !PT ;  /* 0xfffffff82e047812 */ /* 0x000fe400078ec0ff */
[----:B------:R-:W-:Y:S01]  /*9120*/  IMAD.IADD R3, R8, 0x1, R3 ;  /* 0x0000000108037824 */ /* 0x000fe200078e0203 */
[----:B------:R2:W-:Y:S01]  /*9130*/  @P0 LDGSTS.E.BYPASS.LTC128B.128 [R0+0x7900], [R6.64+0x80], !P3 ;  /* 0x0790008006000fae */ /* 0x0005e2000d901d48 */
[----:B------:R-:W-:Y:S01]  /*9140*/  ISETP.LT.AND P0, PT, RZ, c[0x0][0x27c], PT ;  /* 0x00009f00ff007a0c */ /* 0x000fe20003f01270 */
[----:B------:R-:W-:Y:S02]  /*9150*/  IMAD.IADD R45, R12, 0x1, -R4 ;  /* 0x000000010c2d7824 */ /* 0x000fe400078e0a04 */
[----:B------:R-:W-:Y:S01]  /*9160*/  IMAD.WIDE.U32 R76, R13, c[0x0][0x218], R2 ;  /* 0x000086000d4c7a25 */ /* 0x000fe200078e0002 */
[----:B------:R-:W0:Y:S02]  /*9170*/  LDGDEPBAR ;  /* 0x00000000000079af */ /* 0x000e240000000000 */
[----:B------:R-:W-:Y:S01]  /*9180*/  R2P PR, R45, 0x6 ;  /* 0x000000062d007804 */ /* 0x000fe20000000000 */
[----:B------:R-:W-:Y:S01]  /*9190*/  IMAD.MOV.U32 R4, RZ, RZ, 0x10 ;  /* 0x00000010ff047424 */ /* 0x000fe200078e00ff */
[----:B------:R1:W-:Y:S01]  /*91a0*/  STL.64 [R1+0x38], R76 ;  /* 0x0000384c01007387 */ /* 0x0003e20000100a00 */
[----:B------:R-:W-:-:S03]  /*91b0*/  IMAD.MOV.U32 R3, RZ, RZ, 0x20 ;  /* 0x00000020ff037424 */ /* 0x000fc600078e00ff */
[----:B------:R-:W-:Y:S02]  /*91c0*/  SEL R4, R4, 0xfffffff0, !P1 ;  /* 0xfffffff004047807 */ /* 0x000fe40004800000 */
[----:B------:R-:W-:Y:S01]  /*91d0*/  SEL R3, R3, 0xffffffe0, !P2 ;  /* 0xffffffe003037807 */ /* 0x000fe20005000000 */
[----:B--2---:R-:W-:-:S04]  /*91e0*/  IMAD R0, R14, c[0x0][0x218], RZ ;  /* 0x000086000e007a24 */ /* 0x004fc800078e02ff */
[----:B------:R-:W-:-:S04]  /*91f0*/  IMAD R0, R13, c[0x0][0x21c], R0 ;  /* 0x000087000d007a24 */ /* 0x000fc800078e0200 */
[----:B------:R-:W-:-:S05]  /*9200*/  IMAD.IADD R74, R77, 0x1, R0 ;  /* 0x000000014d4a7824 */ /* 0x000fca00078e0200 */
[----:B------:R1:W-:Y:S01]  /*9210*/  STL [R1+0x4c], R74 ;  /* 0x00004c4a01007387 */ /* 0x0003e20000100800 */
[----:B------:R-:W-:Y:S05]  /*9220*/  @P0 BRA `(.L_x_785) ;  /* 0x0000002000000947 */ /* 0x000fea0003800000 */
[----:B------:R-:W-:-:S04]  /*9230*/  DEPBAR.LE SB0, 0x1 ;  /* 0x000080400000791a */ /* 0x000fc80000000000 */
[----:B------:R-:W-:Y:S05]  /*9240*/  BRA `(.L_x_786) ;  /* 0x0000657000007947 */ /* 0x000fea0003800000 */
.L_x_785:
[----:B-----5:R-:W-:Y:S01]  /*9250*/  SHF.R.S32.HI R0, RZ, 0x1f, R165 ;  /* 0x0000001fff007819 */ /* 0x020fe200000114a5 */
[----:B------:R-:W-:Y:S01]  /*9260*/  ULDC.U8 UR4, c[0x0][0x298] ;  /* 0x0000a60000047ab9 */ /* 0x000fe20000000000 */
[C---:B------:R-:W-:Y:S01]  /*9270*/  IMAD.WIDE.U32 R8, R165.reuse, c[0x0][0x280], RZ ;  /* 0x0000a000a5087a25 */ /* 0x040fe200078e00ff */
        /* <DEDUP_REMOVED lines=16> */
[----:B------:R-:W-:Y:S01]  /*9380*/  SHF.L.U32 R29, R84, 0x2, RZ ;  /* 0x00000002541d7819 */ /* 0x000fe200000006ff */
        /* <DEDUP_REMOVED lines=21> */
.L_x_789:
[----:B------:R-:W-:Y:S05]  /*94e0*/  BSYNC B0 ;  /* 0x0000000000007941 */ /* 0x000fea0003800000 */
.L_x_788:
[----:B------:R-:W-:Y:S01]  /*94f0*/  IMAD R0, R209, -0x80, R24 ;  /* 0xffffff80d1007824 */ /* 0x000fe200078e0218 */
[--C-:B--2--5:R-:W-:Y:S01]  /*9500*/  SHF.R.U64 R19, R12, 0x10, R13.reuse ;  /* 0x000000100c137819 */ /* 0x124fe2000000120d */
[----:B------:R-:W-:Y:S01]  /*9510*/  IMAD.MOV.U32 R21, RZ, RZ, R12 ;  /* 0x000000ffff157224 */ /* 0x000fe200078e000c */
[--C-:B------:R-:W-:Y:S01]  /*9520*/  SHF.R.U32.HI R15, RZ, 0x10, R13.reuse ;  /* 0x00000010ff0f7819 */ /* 0x100fe2000001160d */
[----:B------:R-:W-:Y:S01]  /*9530*/  IMAD.MOV.U32 R20, RZ, RZ, R13 ;  /* 0x000000ffff147224 */ /* 0x000fe200078e000d */
[----:B------:R-:W-:Y:S01]  /*9540*/  IMNMX R28, R0, 0x80, PT ;  /* 0x00000080001c7817 */ /* 0x000fe20003800200 */
[--C-:B------:R-:W-:Y:S01]  /*9550*/  IMAD.MOV.U32 R17, RZ, RZ, R9.reuse ;  /* 0x000000ffff117224 */ /* 0x100fe200078e0009 */
[--C-:B------:R-:W-:Y:S01]  /*9560*/  SHF.R.U64 R16, R8, 0x10, R9.reuse ;  /* 0x0000001008107819 */ /* 0x100fe20000001209 */
[----:B------:R-:W-:Y:S01]  /*9570*/  IMAD.MOV.U32 R18, RZ, RZ, R8 ;  /* 0x000000ffff127224 */ /* 0x000fe200078e0008 */
[----:B------:R-:W-:Y:S01]  /*9580*/  ISETP.GE.AND P0, PT, R72, R28, PT ;  /* 0x0000001c4800720c */ /* 0x000fe20003f06270 */
[----:B------:R-:W-:Y:S01]  /*9590*/  IMAD.MOV.U32 R14, RZ, RZ, R10 ;  /* 0x000000ffff0e7224 */ /* 0x000fe200078e000a */
[----:B------:R-:W-:Y:S01]  /*95a0*/  SHF.R.U32.HI R12, RZ, 0x10, R9 ;  /* 0x00000010ff0c7819 */ /* 0x000fe20000011609 */
[----:B------:R-:W-:Y:S01]  /*95b0*/  IMAD.MOV.U32 R13, RZ, RZ, R11 ;  /* 0x000000ffff0d7224 */ /* 0x000fe200078e000b */
[----:B------:R-:W-:-:S04]  /*95c0*/  DEPBAR.LE SB0, 0x1 ;  /* 0x000080400000791a */ /* 0x000fc80000000000 */
[----:B------:R-:W-:Y:S01]  /*95d0*/  IMAD.MOV.U32 R9, RZ, RZ, R6 ;  /* 0x000000ffff097224 */ /* 0x000fe200078e0006 */
[----:B------:R-:W-:Y:S01]  /*95e0*/  SHF.R.U64 R10, R10, 0x10, R11 ;  /* 0x000000100a0a7819 */ /* 0x000fe2000000120b */
[----:B------:R-:W-:Y:S01]  /*95f0*/  IMAD.MOV.U32 R5, RZ, RZ, R7 ;  /* 0x000000ffff057224 */ /* 0x000fe200078e0007 */
[----:B------:R-:W-:Y:S01]  /*9600*/  SHF.R.U32.HI R8, RZ, 0x10, R11 ;  /* 0x00000010ff087819 */ /* 0x000fe2000001160b */
[----:B------:R-:W-:Y:S01]  /*9610*/  BSSY B1, `(.L_x_790) ;  /* 0x0000060000017945 */ /* 0x000fe20003800000 */
[--C-:B------:R-:W-:Y:S02]  /*9620*/  SHF.R.U64 R2, R6, 0x10, R7.reuse ;  /* 0x0000001006027819 */ /* 0x100fe40000001207 */
[----:B------:R-:W-:Y:S02]  /*9630*/  SHF.R.U32.HI R0, RZ, 0x10, R7 ;  /* 0x00000010ff007819 */ /* 0x000fe40000011607 */
[----:B------:R-:W-:Y:S02]  /*9640*/  PRMT R21, R21, 0x5410, R19 ;  /* 0x0000541015157816 */ /* 0x000fe40000000013 */
[----:B-1----:R-:W-:-:S02]  /*9650*/  PRMT R22, R20, 0x5410, R15 ;  /* 0x0000541014167816 */ /* 0x002fc4000000000f */
[----:B------:R-:W-:Y:S02]  /*9660*/  PRMT R24, R18, 0x5410, R16 ;  /* 0x0000541012187816 */ /* 0x000fe40000000010 */
        /* <DEDUP_REMOVED lines=11> */
[----:B------:R-:W-:Y:S01]  /*9720*/  SHF.L.U32 R5, R21, 0x10, RZ ;  /* 0x0000001015057819 */ /* 0x000fe200000006ff */
[----:B------:R-:W-:Y:S01]  /*9730*/  IMAD.U32 R0, R19, 0x10000, RZ ;  /* 0x0001000013007824 */ /* 0x000fe200078e00ff */
[----:B------:R-:W-:Y:S02]  /*9740*/  LOP3.LUT R2, R21, 0xffff0000, RZ, 0xc0, !PT ;  /* 0xffff000015027812 */ /* 0x000fe400078ec0ff */
[C---:B-1----:R-:W-:Y:S01]  /*9750*/  SHF.L.U32 R7, R8.reuse, 0x10, RZ ;  /* 0x0000001008077819 */ /* 0x042fe200000006ff */
[----:B------:R-:W-:Y:S01]  /*9760*/  IMAD.U32 R16, R11, 0x10000, RZ ;  /* 0x000100000b107824 */ /* 0x000fe200078e00ff */
[----:B------:R-:W-:Y:S02]  /*9770*/  LOP3.LUT R6, R8, 0xffff0000, RZ, 0xc0, !PT ;  /* 0xffff000008067812 */ /* 0x000fe400078ec0ff */
[C---:B------:R-:W-:Y:S02]  /*9780*/  SHF.L.U32 R13, R9.reuse, 0x10, RZ ;  /* 0x00000010090d7819 */ /* 0x040fe400000006ff */
[----:B------:R-:W-:Y:S01]  /*9790*/  LOP3.LUT R8, R9, 0xffff0000, RZ, 0xc0, !PT ;  /* 0xffff000009087812 */ /* 0x000fe200078ec0ff */
[----:B------:R-:W-:Y:S01]  /*97a0*/  FMUL.FTZ R14, R6, R0 ;  /* 0x00000000060e7220 */ /* 0x000fe20000410000 */
[----:B------:R-:W-:-:S02]  /*97b0*/  LOP3.LUT R9, R19, 0xffff0000, RZ, 0xc0, !PT ;  /* 0xffff000013097812 */ /* 0x000fc400078ec0ff */
[C---:B------:R-:W-:Y:S01]  /*97c0*/  SHF.L.U32 R15, R10.reuse, 0x10, RZ ;  /* 0x000000100a0f7819 */ /* 0x040fe200000006ff */
[-C--:B------:R-:W-:Y:S01]  /*97d0*/  FFMA.FTZ R18, R7, R5.reuse, -R14 ;  /* 0x0000000507127223 */ /* 0x080fe2000001080e */
[----:B------:R-:W-:Y:S01]  /*97e0*/  LOP3.LUT R12, R10, 0xffff0000, RZ, 0xc0, !PT ;  /* 0xffff00000a0c7812 */ /* 0x000fe200078ec0ff */
[----:B------:R-:W-:Y:S01]  /*97f0*/  FMUL.FTZ R10, R6, R5 ;  /* 0x00000005060a7220 */ /* 0x000fe20000410000 */
[----:B------:R-:W-:Y:S01]  /*9800*/  LOP3.LUT R11, R11, 0xffff0000, RZ, 0xc0, !PT ;  /* 0xffff00000b0b7812 */ /* 0x000fe200078ec0ff */
[-C--:B------:R-:W-:Y:S01]  /*9810*/  FMUL.FTZ R6, R8, R9.reuse ;  /* 0x0000000908067220 */ /* 0x080fe20000410000 */
[----:B------:R-:W-:Y:S01]  /*9820*/  LOP3.LUT R5, R22, 0xffff0000, RZ, 0xc0, !PT ;  /* 0xffff000016057812 */ /* 0x000fe200078ec0ff */
[----:B------:R-:W-:Y:S01]  /*9830*/  FFMA.FTZ R17, R7, R0, R10 ;  /* 0x0000000007117223 */ /* 0x000fe2000001000a */
[----:B------:R-:W-:Y:S01]  /*9840*/  LOP3.LUT R0, R20, 0xffff0000, RZ, 0xc0, !PT ;  /* 0xffff000014007812 */ /* 0x000fe200078ec0ff */
[-C--:B------:R-:W-:Y:S02]  /*9850*/  FMUL.FTZ R8, R8, R2.reuse ;  /* 0x0000000208087220 */ /* 0x080fe40000410000 */
[C---:B------:R-:W-:Y:S01]  /*9860*/  FFMA.FTZ R14, R13.reuse, R2, -R6 ;  /* 0x000000020d0e7223 */ /* 0x040fe20000010806 */
[----:B------:R-:W-:Y:S01]  /*9870*/  SHF.L.U32 R2, R20, 0x10, RZ ;  /* 0x0000001014027819 */ /* 0x000fe200000006ff */
[----:B------:R-:W-:Y:S01]  /*9880*/  FFMA.FTZ R13, R13, R9, R8 ;  /* 0x000000090d0d7223 */ /* 0x000fe20000010008 */
[----:B------:R-:W-:Y:S01]  /*9890*/  SHF.L.U32 R6, R22, 0x10, RZ ;  /* 0x0000001016067819 */ /* 0x000fe200000006ff */
[----:B------:R-:W-:-:S02]  /*98a0*/  FMUL.FTZ R7, R11, R0 ;  /* 0x000000000b077220 */ /* 0x000fc40000410000 */
[C---:B------:R-:W-:Y:S02]  /*98b0*/  FMUL.FTZ R9, R12.reuse, R2 ;  /* 0x000000020c097220 */ /* 0x040fe40000410000 */
[-C--:B------:R-:W-:Y:S02]  /*98c0*/  FMUL.FTZ R8, R12, R6.reuse ;  /* 0x000000060c087220 */ /* 0x080fe40000410000 */
[-C--:B------:R-:W-:Y:S02]  /*98d0*/  FMUL.FTZ R11, R11, R5.reuse ;  /* 0x000000050b0b7220 */ /* 0x080fe40000410000 */
        /* <DEDUP_REMOVED lines=9> */
.L_x_793:
[----:B------:R-:W-:Y:S05]  /*9970*/  BSYNC B0 ;  /* 0x0000000000007941 */ /* 0x000fea0003800000 */
.L_x_792:
        /* <DEDUP_REMOVED lines=24> */
[----:B------:R-:W-:Y:S01]  /*9b00*/  FFMA.FTZ R14, R13, R2, -R6 ;  /* 0x000000020d0e7223 */ /* 0x000fe20000010806 */
        /* <DEDUP_REMOVED lines=16> */
.L_x_791:
[----:B------:R-:W-:Y:S05]  /*9c10*/  BSYNC B1 ;  /* 0x0000000000017941 */ /* 0x000fea0003800000 */
.L_x_790:
        /* <DEDUP_REMOVED lines=19> */
[CC--:B------:R-:W-:Y:S01]  /*9d50*/  FFMA.FTZ R18, R5.reuse, R7.reuse, -R14 ;  /* 0x0000000705127223 */ /* 0x0c0fe2000001080e */
[----:B------:R-:W-:Y:S01]  /*9d60*/  LOP3.LUT R12, R10, 0xffff0000, RZ, 0xc0, !PT ;  /* 0xffff00000a0c7812 */ /* 0x000fe200078ec0ff */
[----:B------:R-:W-:Y:S01]  /*9d70*/  FMUL.FTZ R10, R5, R6 ;  /* 0x00000006050a7220 */ /* 0x000fe20000410000 */
[----:B------:R-:W-:Y:S01]  /*9d80*/  LOP3.LUT R11, R11, 0xffff0000, RZ, 0xc0, !PT ;  /* 0xffff00000b0b7812 */ /* 0x000fe200078ec0ff */
[CC--:B------:R-:W-:Y:S01]  /*9d90*/  FMUL.FTZ R6, R9.reuse, R8.reuse ;  /* 0x0000000809067220 */ /* 0x0c0fe20000410000 */
[----:B------:R-:W-:Y:S01]  /*9da0*/  LOP3.LUT R5, R22, 0xffff0000, RZ, 0xc0, !PT ;  /* 0xffff000016057812 */ /* 0x000fe200078ec0ff */
[----:B------:R-:W-:Y:S01]  /*9db0*/  FFMA.FTZ R17, R0, R7, R10 ;  /* 0x0000000700117223 */ /* 0x000fe2000001000a */
[----:B------:R-:W-:Y:S01]  /*9dc0*/  LOP3.LUT R0, R20, 0xffff0000, RZ, 0xc0, !PT ;  /* 0xffff000014007812 */ /* 0x000fe200078ec0ff */
[C---:B------:R-:W-:Y:S02]  /*9dd0*/  FMUL.FTZ R8, R2.reuse, R8 ;  /* 0x0000000802087220 */ /* 0x040fe40000410000 */
        /* <DEDUP_REMOVED lines=17> */
.L_x_797:
[----:B------:R-:W-:Y:S05]  /*9ef0*/  BSYNC B0 ;  /* 0x0000000000007941 */ /* 0x000fea0003800000 */
.L_x_796:
        /* <DEDUP_REMOVED lines=19> */
[-C--:B------:R-:W-:Y:S01]  /*a030*/  FMUL.FTZ R6, R9, R8.reuse ;  /* 0x0000000809067220 */ /* 0x080fe20000410000 */
[----:B------:R-:W-:Y:S01]  /*a040*/  LOP3.LUT R5, R26, 0xffff0000, RZ, 0xc0, !PT ;  /* 0xffff00001a057812 */ /* 0x000fe200078ec0ff */
[----:B------:R-:W-:Y:S01]  /*a050*/  FFMA.FTZ R17, R0, R7, R10 ;  /* 0x0000000700117223 */ /* 0x000fe2000001000a */
[C---:B------:R-:W-:Y:S01]  /*a060*/  LOP3.LUT R0, R25.reuse, 0xffff0000, RZ, 0xc0, !PT ;  /* 0xffff000019007812 */ /* 0x040fe200078ec0ff */
        /* <DEDUP_REMOVED lines=18> */
.L_x_795:
[----:B------:R-:W-:Y:S05]  /*a190*/  BSYNC B1 ;  /* 0x0000000000017941 */ /* 0x000fea0003800000 */
.L_x_794:
        /* <DEDUP_REMOVED lines=45> */
.L_x_801:
[----:B------:R-:W-:Y:S05]  /*a470*/  BSYNC B0 ;  /* 0x0000000000007941 */ /* 0x000fea0003800000 */
.L_x_800:
        /* <DEDUP_REMOVED lines=41> */
.L_x_799:
[----:B------:R-:W-:Y:S05]  /*a710*/  BSYNC B1 ;  /* 0x0000000000017941 */ /* 0x000fea0003800000 */
.L_x_798:
        /* <DEDUP_REMOVED lines=45> */
.L_x_805:
[----:B------:R-:W-:Y:S05]  /*a9f0*/  BSYNC B0 ;  /* 0x0000000000007941 */ /* 0x000fea0003800000 */
.L_x_804:
        /* <DEDUP_REMOVED lines=41> */
.L_x_803:
[----:B------:R-:W-:Y:S05]  /*ac90*/  BSYNC B1 ;  /* 0x0000000000017941 */ /* 0x000fea0003800000 */
.L_x_802:
        /* <DEDUP_REMOVED lines=45> */
.L_x_809:
[----:B------:R-:W-:Y:S05]  /*af70*/  BSYNC B0 ;  /* 0x0000000000007941 */ /* 0x000fea0003800000 */
.L_x_808:
        /* <DEDUP_REMOVED lines=41> */
.L_x_807:
[----:B------:R-:W-:Y:S05]  /*b210*/  BSYNC B1 ;  /* 0x0000000000017941 */ /* 0x000fea0003800000 */
.L_x_806:
        /* <DEDUP_REMOVED lines=45> */
.L_x_813:
[----:B------:R-:W-:Y:S05]  /*b4f0*/  BSYNC B0 ;  /* 0x0000000000007941 */ /* 0x000fea0003800000 */
.L_x_812:
        /* <DEDUP_REMOVED lines=41> */
.L_x_811:
[----:B------:R-:W-:Y:S05]  /*b790*/  BSYNC B1 ;  /* 0x0000000000017941 */ /* 0x000fea0003800000 */
.L_x_810:
        /* <DEDUP_REMOVED lines=45> */
.L_x_817:
[----:B------:R-:W-:Y:S05]  /*ba70*/  BSYNC B0 ;  /* 0x0000000000007941 */ /* 0x000fea0003800000 */
.L_x_816:
        /* <DEDUP_REMOVED lines=41> */
.L_x_815:
[----:B------:R-:W-:Y:S05]  /*bd10*/  BSYNC B1 ;  /* 0x0000000000017941 */ /* 0x000fea0003800000 */
.L_x_814:
[----:B------:R-:W-:-:S04]  /*bd20*/  IADD3 R0, R72, 0x70, RZ ;  /* 0x0000007048007810 */ /* 0x000fc80007ffe0ff */
        /* <DEDUP_REMOVED lines=43> */
.L_x_820:
[----:B------:R-:W-:Y:S05]  /*bfe0*/  BSYNC B0 ;  /* 0x0000000000007941 */ /* 0x000fea0003800000 */
.L_x_819:
        /* <DEDUP_REMOVED lines=42> */
.L_x_787:
        /* <DEDUP_REMOVED lines=17> */
.L_x_822:
[----:B------:R-:W-:Y:S05]  /*c3a0*/  BSYNC B0 ;  /* 0x0000000000007941 */ /* 0x000fea0003800000 */
.L_x_821:
[----:B------:R-:W-:Y:S01]  /*c3b0*/  IMAD R0, R209, -0x80, R24 ;  /* 0xffffff80d1007824 */ /* 0x000fe200078e0218 */
[----:B------:R-:W-:Y:S01]  /*c3c0*/  ISETP.GE.AND P0, PT, R20, c[0x0][0x27c], PT ;  /* 0x00009f0014007a0c */ /* 0x000fe20003f06270 */
[--C-:B-1---5:R-:W-:Y:S01]  /*c3d0*/  IMAD.MOV.U32 R22, RZ, RZ, R13.reuse ;  /* 0x000000ffff167224 */ /* 0x122fe200078e000d */
[--C-:B------:R-:W-:Y:S01]  /*c3e0*/  SHF.R.U64 R21, R12, 0x10, R13.reuse ;  /* 0x000000100c157819 */ /* 0x100fe2000000120d */
[----:B--2---:R-:W-:Y:S01]  /*c3f0*/  IMAD.MOV.U32 R19, RZ, RZ, R14 ;  /* 0x000000ffff137224 */ /* 0x004fe200078e000e */
[----:B------:R-:W-:Y:S01]  /*c400*/  IMNMX R44, R0, 0x80, PT ;  /* 0x00000080002c7817 */ /* 0x000fe20003800200 */
[----:B------:R-:W-:Y:S01]  /*c410*/  IMAD.MOV.U32 R23, RZ, RZ, R12 ;  /* 0x000000ffff177224 */ /* 0x000fe200078e000c */
[----:B------:R-:W-:Y:S01]  /*c420*/  SHF.R.U32.HI R16, RZ, 0x10, R13 ;  /* 0x00000010ff107819 */ /* 0x000fe2000001160d */
[----:B------:R-:W-:Y:S01]  /*c430*/  IMAD.MOV.U32 R18, RZ, RZ, R15 ;  /* 0x000000ffff127224 */ /* 0x000fe200078e000f */
[----:B------:R-:W-:Y:S01]  /*c440*/  ISETP.GE.OR P1, PT, R72, R44, P0 ;  /* 0x0000002c4800720c */ /* 0x000fe20000726670 */
[----:B------:R-:W-:Y:S01]  /*c450*/  IMAD.MOV.U32 R13, RZ, RZ, R9 ;  /* 0x000000ffff0d7224 */ /* 0x000fe200078e0009 */
[--C-:B------:R-:W-:Y:S01]  /*c460*/  SHF.R.U64 R17, R14, 0x10, R15.reuse ;  /* 0x000000100e117819 */ /* 0x100fe2000000120f */
[----:B------:R-:W-:Y:S01]  /*c470*/  IMAD.MOV.U32 R14, RZ, RZ, R8 ;  /* 0x000000ffff0e7224 */ /* 0x000fe200078e0008 */
[----:B------:R-:W-:Y:S01]  /*c480*/  SHF.R.U32.HI R12, RZ, 0x10, R15 ;  /* 0x00000010ff0c7819 */ /* 0x000fe2000001160f */
[----:B------:R-:W-:Y:S01]  /*c490*/  IMAD.MOV.U32 R6, RZ, RZ, R10 ;  /* 0x000000ffff067224 */ /* 0x000fe200078e000a */
[----:B------:R-:W-:-:S04]  /*c4a0*/  DEPBAR.LE SB0, 0x1 ;  /* 0x000080400000791a */ /* 0x000fc80000000000 */
[----:B------:R-:W-:Y:S01]  /*c4b0*/  IMAD.MOV.U32 R5, RZ, RZ, R11 ;  /* 0x000000ffff057224 */ /* 0x000fe200078e000b */
[--C-:B------:R-:W-:Y:S01]  /*c4c0*/  SHF.R.U64 R8, R8, 0x10, R9.reuse ;  /* 0x0000001008087819 */ /* 0x100fe20000001209 */
[----:B------:R-:W-:Y:S01]  /*c4d0*/  BSSY B0, `(.L_x_823) ;  /* 0x0000065000007945 */ /* 0x000fe20003800000 */
[----:B------:R-:W-:Y:S02]  /*c4e0*/  SHF.R.U32.HI R7, RZ, 0x10, R9 ;  /* 0x00000010ff077819 */ /* 0x000fe40000011609 */
[--C-:B------:R-:W-:Y:S02]  /*c4f0*/  SHF.R.U64 R2, R10, 0x10, R11.reuse ;  /* 0x000000100a027819 */ /* 0x100fe4000000120b */
[----:B------:R-:W-:Y:S02]  /*c500*/  SHF.R.U32.HI R0, RZ, 0x10, R11 ;  /* 0x00000010ff007819 */ /* 0x000fe4000001160b */
[----:B------:R-:W-:Y:S02]  /*c510*/  PRMT R39, R23, 0x5410, R21 ;  /* 0x0000541017277816 */ /* 0x000fe40000000015 */
[----:B------:R-:W-:-:S02]  /*c520*/  PRMT R43, R22, 0x5410, R16 ;  /* 0x00005410162b7816 */ /* 0x000fc40000000010 */
        /* <DEDUP_REMOVED lines=9> */
[----:B------:R-:W1:Y:S03]  /*c5c0*/  LDS.128 R12, [R27+0x8100] ;  /* 0x008100001b0c7984 */ /* 0x000e660000000c00 */
        /* <DEDUP_REMOVED lines=10> */
[----:B------:R-:W-:Y:S02]  /*c670*/  IMAD.SHL.U32 R29, R0, 0x2, RZ ;  /* 0x00000002001d7824 */ /* 0x000fe400078e00ff */
        /* <DEDUP_REMOVED lines=15> */
[C---:B------:R-:W-:Y:S01]  /*c770*/  FMUL.FTZ R7, R5.reuse, R2 ;  /* 0x0000000205077220 */ /* 0x040fe20000410000 */
[----:B------:R-:W-:Y:S01]  /*c780*/  LOP3.LUT R9, R38, 0xffff0000, RZ, 0xc0, !PT ;  /* 0xffff000026097812 */ /* 0x000fe200078ec0ff */
[-C--:B------:R-:W-:Y:S01]  /*c790*/  FMUL.FTZ R6, R5, R0.reuse ;  /* 0x0000000005067220 */ /* 0x080fe20000410000 */
[----:B------:R-:W-:Y:S01]  /*c7a0*/  LOP3.LUT R5, R39, 0xffff0000, RZ, 0xc0, !PT ;  /* 0xffff000027057812 */ /* 0x000fe200078ec0ff */
[----:B------:R-:W-:Y:S01]  /*c7b0*/  FFMA.FTZ R33, R16, R0, -R7 ;  /* 0x0000000010217223 */ /* 0x000fe20000010807 */
[----:B------:R-:W-:Y:S01]  /*c7c0*/  SHF.L.U32 R0, R40, 0x10, RZ ;  /* 0x0000001028007819 */ /* 0x000fe200000006ff */
[----:B------:R-:W-:Y:S01]  /*c7d0*/  FMUL.FTZ R8, R12, R9 ;  /* 0x000000090c087220 */ /* 0x000fe20000410000 */
[----:B------:R-:W-:Y:S01]  /*c7e0*/  SHF.L.U32 R14, R10, 0x10, RZ ;  /* 0x000000100a0e7819 */ /* 0x000fe200000006ff */
[----:B------:R-:W-:Y:S01]  /*c7f0*/  FFMA.FTZ R32, R16, R2, R6 ;  /* 0x0000000210207223 */ /* 0x000fe20000010006 */
[----:B------:R-:W-:Y:S01]  /*c800*/  LOP3.LUT R15, R10, 0xffff0000, RZ, 0xc0, !PT ;  /* 0xffff00000a0f7812 */ /* 0x000fe200078ec0ff */
[----:B------:R-:W-:Y:S01]  /*c810*/  IMAD.U32 R2, R43, 0x10000, RZ ;  /* 0x000100002b027824 */ /* 0x000fe200078e00ff */
[----:B------:R-:W-:Y:S01]  /*c820*/  SHF.L.U32 R10, R36, 0x10, RZ ;  /* 0x00000010240a7819 */ /* 0x000fe200000006ff */
[-C--:B------:R-:W-:Y:S01]  /*c830*/  FMUL.FTZ R7, R12, R5.reuse ;  /* 0x000000050c077220 */ /* 0x080fe20000410000 */
[----:B------:R-:W-:Y:S01]  /*c840*/  LOP3.LUT R22, R11, 0xffff0000, RZ, 0xc0, !PT ;  /* 0xffff00000b167812 */ /* 0x000fe200078ec0ff */
[----:B------:R-:W-:Y:S01]  /*c850*/  FFMA.FTZ R31, R17, R5, -R8 ;  /* 0x00000005111f7223 */ /* 0x000fe20000010808 */
[----:B------:R-:W-:Y:S01]  /*c860*/  SHF.L.U32 R8, R41, 0x10, RZ ;  /* 0x0000001029087819 */ /* 0x000fe200000006ff */
[----:B------:R-:W-:-:S02]  /*c870*/  FMUL.FTZ R5, R13, R0 ;  /* 0x000000000d057220 */ /* 0x000fc40000410000 */
[-C--:B------:R-:W-:Y:S02]  /*c880*/  FMUL.FTZ R6, R13, R2.reuse ;  /* 0x000000020d067220 */ /* 0x080fe40000410000 */
[C---:B------:R-:W-:Y:S01]  /*c890*/  FFMA.FTZ R28, R18.reuse, R2, -R5 ;  /* 0x00000002121c7223 */ /* 0x040fe20000010805 */
[C---:B------:R-:W-:Y:S01]  /*c8a0*/  LOP3.LUT R5, R37.reuse, 0xffff0000, RZ, 0xc0, !PT ;  /* 0xffff000025057812 */ /* 0x040fe200078ec0ff */
[----:B------:R-:W-:Y:S02]  /*c8b0*/  IMAD.U32 R2, R37, 0x10000, RZ ;  /* 0x0001000025027824 */ /* 0x000fe400078e00ff */
[----:B------:R-:W-:Y:S01]  /*c8c0*/  FFMA.FTZ R18, R18, R0, R6 ;  /* 0x0000000012127223 */ /* 0x000fe20000010006 */
[----:B------:R-:W-:Y:S01]  /*c8d0*/  LOP3.LUT R0, R36, 0xffff0000, RZ, 0xc0, !PT ;  /* 0xffff000024007812 */ /* 0x000fe200078ec0ff */
[----:B------:R-:W-:Y:S02]  /*c8e0*/  FFMA.FTZ R30, R17, R9, R7 ;  /* 0x00000009111e7223 */ /* 0x000fe40000010007 */
[----:B------:R-:W-:-:S02]  /*c8f0*/  FMUL.FTZ R6, R14, R10 ;  /* 0x0000000a0e067220 */ /* 0x000fc40000410000 */
[-C--:B------:R-:W-:Y:S02]  /*c900*/  FMUL.FTZ R9, R14, R2.reuse ;  /* 0x000000020e097220 */ /* 0x080fe40000410000 */
[----:B------:R-:W-:Y:S01]  /*c910*/  FFMA.FTZ R12, R20, R2, -R6 ;  /* 0x00000002140c7223 */ /* 0x000fe20000010806 */
[----:B------:R-:W-:Y:S01]  /*c920*/  SHF.L.U32 R2, R42, 0x10, RZ ;  /* 0x000000102a027819 */ /* 0x000fe200000006ff */
[C---:B------:R-:W-:Y:S02]  /*c930*/  FMUL.FTZ R7, R15.reuse, R0 ;  /* 0x000000000f077220 */ /* 0x040fe40000410000 */
[----:B------:R-:W-:Y:S02]  /*c940*/  FFMA.FTZ R20, R20, R10, R9 ;  /* 0x0000000a14147223 */ /* 0x000fe40000010009 */
[----:B------:R-:W-:Y:S02]  /*c950*/  FMUL.FTZ R6, R15, R5 ;  /* 0x000000050f067220 */ /* 0x000fe40000410000 */
[----:B------:R-:W-:-:S02]  /*c960*/  FMUL.FTZ R9, R19, R8 ;  /* 0x0000000813097220 */ /* 0x000fc40000410000 */
[C---:B------:R-:W-:Y:S01]  /*c970*/  FFMA.FTZ R14, R21.reuse, R5, -R7 ;  /* 0x00000005150e7223 */ /* 0x040fe20000010807 */
[----:B------:R-:W-:Y:S01]  /*c980*/  LOP3.LUT R5, R42, 0xffff0000, RZ, 0xc0, !PT ;  /* 0xffff00002a057812 */ /* 0x000fe200078ec0ff */
[----:B------:R-:W-:Y:S01]  /*c990*/  FFMA.FTZ R11, R21, R0, R6 ;  /* 0x00000000150b7223 */ /* 0x000fe20000010006 */
[----:B------:R-:W-:Y:S01]  /*c9a0*/  LOP3.LUT R0, R41, 0xffff0000, RZ, 0xc0, !PT ;  /* 0xffff000029007812 */ /* 0x000fe200078ec0ff */
[-C--:B------:R-:W-:Y:S01]  /*c9b0*/  FMUL.FTZ R7, R19, R2.reuse ;  /* 0x0000000213077220 */ /* 0x080fe20000410000 */
[----:B------:R-:W-:Y:S01]  /*c9c0*/  LOP3.LUT R6, R43, 0xffff0000, RZ, 0xc0, !PT ;  /* 0xffff00002b067812 */ /* 0x000fe200078ec0ff */
[----:B------:R-:W-:Y:S01]  /*c9d0*/  FFMA.FTZ R17, R24, R2, -R9 ;  /* 0x0000000218117223 */ /* 0x000fe20000010809 */
        /* <DEDUP_REMOVED lines=8> */
[----:B------:R-:W-:Y:S01]  /*ca60*/  FFMA.FTZ R13, R26, R6, -R10 ;  /* 0x000000061a0d7223 */ /* 0x000fe2000001080a */
        /* <DEDUP_REMOVED lines=11> */
.L_x_824:
[----:B------:R-:W-:Y:S05]  /*cb20*/  BSYNC B0 ;  /* 0x0000000000007941 */ /* 0x000fea0003800000 */
.L_x_823:
        /* <DEDUP_REMOVED lines=21> */
[----:B------:R-:W-:Y:S01]  /*cc80*/  LOP3.LUT R2, R7, R2, RZ, 0x3c, !PT ;  /* 0x0000000207027212 */ /* 0x000fe200078e3cff */
[----:B------:R-:W-:Y:S01]  /*cc90*/  IMAD.U32 R7, R38, 0x10000, RZ ;  /* 0x0001000026077824 */ /* 0x000fe200078e00ff */
[----:B------:R-:W-:Y:S02]  /*cca0*/  LOP3.LUT R0, R0, 0x7fffe000, RZ, 0xc0, !PT ;  /* 0x7fffe00000007812 */ /* 0x000fe400078ec0ff */
[----:B------:R-:W-:Y:S02]  /*ccb0*/  SHF.L.U32 R31, R8, 0x1, RZ ;  /* 0x00000001081f7819 */ /* 0x000fe400000006ff */
[----:B------:R-:W-:-:S03]  /*ccc0*/  IADD3 R0, R2, R0, R5 ;  /* 0x0000000002007210 */ /* 0x000fc60007ffe005 */
[----:B------:R-:W1:Y:S02]  /*ccd0*/  LDS.128 R12, [R31+0x8100] ;  /* 0x008100001f0c7984 */ /* 0x000e640000000c00 */
[----:B------:R-:W-:Y:S01]  /*cce0*/  IMAD.SHL.U32 R29, R0, 0x2, RZ ;  /* 0x00000002001d7824 */ /* 0x000fe200078e00ff */
        /* <DEDUP_REMOVED lines=8> */
[----:B------:R-:W-:Y:S02]  /*cd70*/  LOP3.LUT R12, R8, 0xffff0000, RZ, 0xc0, !PT ;  /* 0xffff0000080c7812 */ /* 0x000fe400078ec0ff */
[----:B------:R-:W-:Y:S01]  /*cd80*/  SHF.L.U32 R15, R9, 0x10, RZ ;  /* 0x00000010090f7819 */ /* 0x000fe200000006ff */
[-C--:B------:R-:W-:Y:S01]  /*cd90*/  FMUL.FTZ R5, R7, R2.reuse ;  /* 0x0000000207057220 */ /* 0x080fe20000410000 */
[----:B------:R-:W-:Y:S01]  /*cda0*/  LOP3.LUT R22, R9, 0xffff0000, RZ, 0xc0, !PT ;  /* 0xffff000009167812 */ /* 0x000fe200078ec0ff */
[C---:B------:R-:W-:Y:S01]  /*cdb0*/  FMUL.FTZ R8, R0.reuse, R2 ;  /* 0x0000000200087220 */ /* 0x040fe20000410000 */
[----:B------:R-:W-:Y:S01]  /*cdc0*/  LOP3.LUT R2, R39, 0xffff0000, RZ, 0xc0, !PT ;  /* 0xffff000027027812 */ /* 0x000fe200078ec0ff */
[----:B------:R-:W-:Y:S01]  /*cdd0*/  FFMA.FTZ R33, R0, R16, -R5 ;  /* 0x0000001000217223 */ /* 0x000fe20000010805 */
[C---:B------:R-:W-:Y:S01]  /*cde0*/  SHF.L.U32 R20, R13.reuse, 0x10, RZ ;  /* 0x000000100d147819 */ /* 0x040fe200000006ff */
[----:B------:R-:W-:Y:S01]  /*cdf0*/  FMUL.FTZ R9, R6, R12 ;  /* 0x0000000c06097220 */ /* 0x000fe20000410000 */
[----:B------:R-:W-:Y:S01]  /*ce00*/  LOP3.LUT R26, R13, 0xffff0000, RZ, 0xc0, !PT ;  /* 0xffff00000d1a7812 */ /* 0x000fe200078ec0ff */
[----:B------:R-:W-:Y:S01]  /*ce10*/  IMAD.U32 R13, R10, 0x10000, RZ ;  /* 0x000100000a0d7824 */ /* 0x000fe200078e00ff */
[----:B------:R-:W-:Y:S01]  /*ce20*/  SHF.L.U32 R0, R37, 0x10, RZ ;  /* 0x0000001025007819 */ /* 0x000fe200000006ff */
[----:B------:R-:W-:Y:S01]  /*ce30*/  IMAD.U32 R5, R36, 0x10000, RZ ;  /* 0x0001000024057824 */ /* 0x000fe200078e00ff */
[----:B------:R-:W-:Y:S01]  /*ce40*/  LOP3.LUT R10, R10, 0xffff0000, RZ, 0xc0, !PT ;  /* 0xffff00000a0a7812 */ /* 0x000fe200078ec0ff */
[----:B------:R-:W-:Y:S01]  /*ce50*/  FFMA.FTZ R32, R7, R16, R8 ;  /* 0x0000001007207223 */ /* 0x000fe20000010008 */
[----:B------:R-:W-:Y:S01]  /*ce60*/  LOP3.LUT R19, R14, 0xffff0000, RZ, 0xc0, !PT ;  /* 0xffff00000e137812 */ /* 0x000fe200078ec0ff */
[C---:B------:R-:W-:Y:S01]  /*ce70*/  FMUL.FTZ R8, R2.reuse, R12 ;  /* 0x0000000c02087220 */ /* 0x040fe20000410000 */
[----:B------:R-:W-:Y:S01]  /*ce80*/  SHF.L.U32 R14, R11, 0x10, RZ ;  /* 0x000000100b0e7819 */ /* 0x000fe200000006ff */
[-C--:B------:R-:W-:Y:S01]  /*ce90*/  FFMA.FTZ R12, R2, R18.reuse, -R9 ;  /* 0x00000012020c7223 */ /* 0x080fe20000010809 */
[----:B------:R-:W-:Y:S01]  /*cea0*/  LOP3.LUT R9, R36, 0xffff0000, RZ, 0xc0, !PT ;  /* 0xffff000024097812 */ /* 0x000fe200078ec0ff */
[-C--:B------:R-:W-:Y:S01]  /*ceb0*/  FMUL.FTZ R2, R5, R13.reuse ;  /* 0x0000000d05027220 */ /* 0x080fe20000410000 */
[----:B------:R-:W-:Y:S01]  /*cec0*/  LOP3.LUT R21, R11, 0xffff0000, RZ, 0xc0, !PT ;  /* 0xffff00000b157812 */ /* 0x000fe200078ec0ff */
        /* <DEDUP_REMOVED lines=8> */
[C---:B------:R-:W-:Y:S02]  /*cf50*/  FMUL.FTZ R10, R0.reuse, R10 ;  /* 0x0000000a000a7220 */ /* 0x040fe40000410000 */
[----:B------:R-:W-:Y:S02]  /*cf60*/  IMAD.U32 R5, R43, 0x10000, RZ ;  /* 0x000100002b057824 */ /* 0x000fe400078e00ff */
[----:B------:R-:W-:Y:S02]  /*cf70*/  IMAD.U32 R7, R41, 0x10000, RZ ;  /* 0x0001000029077824 */ /* 0x000fe400078e00ff */
[----:B------:R-:W-:Y:S01]  /*cf80*/  FFMA.FTZ R24, R0, R19, -R6 ;  /* 0x0000001300187223 */ /* 0x000fe20000010806 */
[----:B------:R-:W-:Y:S01]  /*cf90*/  SHF.L.U32 R0, R42, 0x10, RZ ;  /* 0x000000102a007819 */ /* 0x000fe200000006ff */
[----:B------:R-:W-:-:S02]  /*cfa0*/  FMUL.FTZ R8, R2, R15 ;  /* 0x0000000f02087220 */ /* 0x000fc40000410000 */
[----:B------:R-:W-:Y:S02]  /*cfb0*/  FFMA.FTZ R19, R9, R19, R10 ;  /* 0x0000001309137223 */ /* 0x000fe4000001000a */
[----:B------:R-:W-:Y:S02]  /*cfc0*/  FMUL.FTZ R6, R5, R15 ;  /* 0x0000000f05067220 */ /* 0x000fe40000410000 */
[----:B------:R-:W-:Y:S02]  /*cfd0*/  FMUL.FTZ R9, R7, R14 ;  /* 0x0000000e07097220 */ /* 0x000fe40000410000 */
[-C--:B------:R-:W-:Y:S01]  /*cfe0*/  FFMA.FTZ R18, R5, R20.reuse, -R8 ;  /* 0x0000001405127223 */ /* 0x080fe20000010808 */
[----:B------:R-:W-:Y:S01]  /*cff0*/  LOP3.LUT R5, R42, 0xffff0000, RZ, 0xc0, !PT ;  /* 0xffff00002a057812 */ /* 0x000fe200078ec0ff */
[----:B------:R-:W-:Y:S01]  /*d000*/  FFMA.FTZ R17, R2, R20, R6 ;  /* 0x0000001402117223 */ /* 0x000fe20000010006 */
[----:B------:R-:W-:Y:S01]  /*d010*/  LOP3.LUT R2, R40, 0xffff0000, RZ, 0xc0, !PT ;  /* 0xffff000028027812 */ /* 0x000fe200078ec0ff */
[C---:B------:R-:W-:Y:S01]  /*d020*/  FMUL.FTZ R8, R0.reuse, R14 ;  /* 0x0000000e00087220 */ /* 0x040fe20000410000 */
[----:B------:R-:W-:Y:S01]  /*d030*/  LOP3.LUT R6, R43, 0xffff0000, RZ, 0xc0, !PT ;  /* 0xffff00002b067812 */ /* 0x000fe200078ec0ff */
[-C--:B------:R-:W-:Y:S01]  /*d040*/  FFMA.FTZ R16, R0, R23.reuse, -R9 ;  /* 0x0000001700107223 */ /* 0x080fe20000010809 */
[----:B------:R-:W-:Y:S01]  /*d050*/  LOP3.LUT R0, R41, 0xffff0000, RZ, 0xc0, !PT ;  /* 0xffff000029007812 */ /* 0x000fe200078ec0ff */
[----:B------:R-:W-:Y:S01]  /*d060*/  FFMA.FTZ R11, R7, R23, R8 ;  /* 0x00000017070b7223 */ /* 0x000fe20000010008 */
[----:B------:R-:W-:Y:S01]  /*d070*/  F2FP.BF16.PACK_AB R14, R24, R28 ;  /* 0x0000001c180e723e */ /* 0x000fe200000010ff */
[----:B------:R-:W-:-:S02]  /*d080*/  FMUL.FTZ R10, R2, R22 ;  /* 0x00000016020a7220 */ /* 0x000fc40000410000 */
[-C--:B------:R-:W-:Y:S02]  /*d090*/  FMUL.FTZ R8, R0, R21.reuse ;  /* 0x0000001500087220 */ /* 0x080fe40000410000 */
[C---:B------:R-:W-:Y:S02]  /*d0a0*/  FMUL.FTZ R9, R6.reuse, R22 ;  /* 0x0000001606097220 */ /* 0x040fe40000410000 */
[----:B------:R-:W-:Y:S02]  /*d0b0*/  FMUL.FTZ R7, R5, R21 ;  /* 0x0000001505077220 */ /* 0x000fe40000410000 */
[----:B------:R-:W-:Y:S01]  /*d0c0*/  FFMA.FTZ R13, R6, R26, -R10 ;  /* 0x0000001a060d7223 */ /* 0x000fe2000001080a */
[----:B------:R-:W-:Y:S01]  /*d0d0*/  F2FP.BF16.PACK_AB R10, R19, R27 ;  /* 0x0000001b130a723e */ /* 0x000fe200000010ff */
[-C--:B------:R-:W-:Y:S01]  /*d0e0*/  FFMA.FTZ R15, R5, R25.reuse, -R8 ;  /* 0x00000019050f7223 */ /* 0x080fe20000010808 */
        /* <DEDUP_REMOVED lines=9> */
.L_x_826:
[----:B------:R-:W-:Y:S05]  /*d180*/  BSYNC B0 ;  /* 0x0000000000007941 */ /* 0x000fea0003800000 */
.L_x_825:
        /* <DEDUP_REMOVED lines=101> */
.L_x_828:
[----:B------:R-:W-:Y:S05]  /*d7e0*/  BSYNC B0 ;  /* 0x0000000000007941 */ /* 0x000fea0003800000 */
.L_x_827:
        /* <DEDUP_REMOVED lines=101> */
.L_x_830:
[----:B------:R-:W-:Y:S05]  /*de40*/  BSYNC B0 ;  /* 0x0000000000007941 */ /* 0x000fea0003800000 */
.L_x_829:
[----:B------:R-:W-:Y:S01]  /*de50*/  IADD3 R0, R72, 0x40, RZ ;  /* 0x0000004048007810 */ /* 0x000fe20007ffe0ff */
[----:B------:R-:W-:Y:S03]  /*de60*/  BSSY B0, `(.L_x_831) ;  /* 0x0000064000007945 */ /* 0x000fe60003800000 */
[----:B------:R-:W-:-:S13]  /*de70*/  ISETP.GE.OR P1, PT, R0, R44, P0 ;  /* 0x0000002c0000720c */ /* 0x000fda0000726670 */
[----:B------:R-:W-:Y:S05]  /*de80*/  @P1 BRA `(.L_x_832) ;  /* 0x0000061000001947 */ /* 0x000fea0003800000 */
[----:B------:R-:W-:Y:S01]  /*de90*/  SHF.R.S32.HI R2, RZ, 0x1f, R0 ;  /* 0x0000001fff027819 */ /* 0x000fe20000011400 */
[----:B-1----:R-:W-:Y:S02]  /*dea0*/  IMAD.MOV.U32 R9, RZ, RZ, c[0x0][0x27c] ;  /* 0x00009f00ff097624 */ /* 0x002fe400078e00ff */
[----:B------:R-:W-:Y:S01]  /*deb0*/  IMAD.SHL.U32 R5, R0, 0x40, RZ ;  /* 0x0000004000057824 */ /* 0x000fe200078e00ff */
[----:B------:R-:W-:Y:S02]  /*dec0*/  LEA.HI R2, R2, R0, RZ, 0x3 ;  /* 0x0000000002027211 */ /* 0x000fe400078f18ff */
[----:B------:R-:W-:Y:S02]  /*ded0*/  LEA.HI R9, R9, R84, RZ, 0x1d ;  /* 0x0000005409097211 */ /* 0x000fe400078fe8ff */
[----:B------:R-:W-:Y:S02]  /*dee0*/  LOP3.LUT R0, R5, 0x1c0, RZ, 0xc0, !PT ;  /* 0x000001c005007812 */ /* 0x000fe400078ec0ff */
[----:B------:R-:W-:Y:S01]  /*def0*/  SHF.L.U32 R5, R2, 0x6, RZ ;  /* 0x0000000602057819 */ /* 0x000fe200000006ff */
[----:B------:R-:W-:Y:S01]  /*df00*/  IMAD.SHL.U32 R7, R9, 0x8, RZ ;  /* 0x0000000809077824 */ /* 0x000fe200078e00ff */
[----:B------:R-:W-:-:S02]  /*df10*/  SHF.R.S32.HI R10, RZ, 0x1f, R9 ;  /* 0x0000001fff0a7819 */ /* 0x000fc40000011409 */
[----:B------:R-:W-:Y:S02]  /*df20*/  LOP3.LUT R6, R5, 0xfffffe00, RZ, 0xc0, !PT ;  /* 0xfffffe0005067812 */ /* 0x000fe400078ec0ff */
[----:B------:R-:W-:Y:S02]  /*df30*/  LEA.HI R5, R10, R9, RZ, 0x3 ;  /* 0x000000090a057211 */ /* 0x000fe400078f18ff */
[C---:B------:R-:W-:Y:S02]  /*df40*/  LOP3.LUT R8, R0.reuse, 0x38, R34, 0xf8, !PT ;  /* 0x0000003800087812 */ /* 0x040fe400078ef822 */
[----:B------:R-:W-:Y:S02]  /*df50*/  SHF.R.U32.HI R2, RZ, 0x3, R0 ;  /* 0x00000003ff027819 */ /* 0x000fe40000011600 */
[----:B------:R-:W-:Y:S01]  /*df60*/  LOP3.LUT R7, R0, 0x38, R7, 0xf8, !PT ;  /* 0x0000003800077812 */ /* 0x000fe200078ef807 */
[----:B------:R-:W-:Y:S01]  /*df70*/  IMAD.SHL.U32 R0, R5, 0x400, RZ ;  /* 0x0000040005007824 */ /* 0x000fe200078e00ff */
[----:B------:R-:W-:-:S02]  /*df80*/  LOP3.LUT R8, R6, R8, R2, 0xf6, !PT ;  /* 0x0000000806087212 */ /* 0x000fc400078ef602 */
[----:B------:R-:W-:Y:S01]  /*df90*/  LOP3.LUT R2, R7, R2, RZ, 0x3c, !PT ;  /* 0x0000000207027212 */ /* 0x000fe200078e3cff */
[----:B------:R-:W-:Y:S01]  /*dfa0*/  IMAD.U32 R7, R38, 0x10000, RZ ;  /* 0x0001000026077824 */ /* 0x000fe200078e00ff */
[----:B------:R-:W-:Y:S02]  /*dfb0*/  LOP3.LUT R0, R0, 0x7fffe000, RZ, 0xc0, !PT ;  /* 0x7fffe00000007812 */ /* 0x000fe400078ec0ff */
[----:B------:R-:W-:Y:S02]  /*dfc0*/  SHF.L.U32 R31, R8, 0x1, RZ ;  /* 0x00000001081f7819 */ /* 0x000fe400000006ff */
[----:B------:R-:W-:Y:S02]  /*dfd0*/  IADD3 R0, R2, R0, R6 ;  /* 0x0000000002007210 */ /* 0x000fe40007ffe006 */
[----:B------:R-:W-:Y:S01]  /*dfe0*/  LOP3.LUT R6, R38, 0xffff0000, RZ, 0xc0, !PT ;  /* 0xffff000026067812 */ /* 0x000fe200078ec0ff */
        /* <DEDUP_REMOVED lines=75> */
.L_x_832:
[----:B------:R-:W-:Y:S05]  /*e4a0*/  BSYNC B0 ;  /* 0x0000000000007941 */ /* 0x000fea0003800000 */
.L_x_831:
        /* <DEDUP_REMOVED lines=101> */
.L_x_834:
[----:B------:R-:W-:Y:S05]  /*eb00*/  BSYNC B0 ;  /* 0x0000000000007941 */ /* 0x000fea0003800000 */
.L_x_833:
        /* <DEDUP_REMOVED lines=101> */
.L_x_836:
[----:B------:R-:W-:Y:S05]  /*f160*/  BSYNC B0 ;  /* 0x0000000000007941 */ /* 0x000fea0003800000 */
.L_x_835:
[----:B------:R-:W-:-:S04]  /*f170*/  IADD3 R2, R72, 0x70, RZ ;  /* 0x0000007048027810 */ /* 0x000fc80007ffe0ff */
[----:B------:R-:W-:-:S13]  /*f180*/  ISETP.GE.OR P0, PT, R2, R44, P0 ;  /* 0x0000002c0200720c */ /* 0x000fda0000706670 */
[----:B------:R-:W-:Y:S05]  /*f190*/  @P0 BRA `(.L_x_818) ;  /* 0x0000061000000947 */ /* 0x000fea0003800000 */
[----:B------:R-:W-:Y:S01]  /*f1a0*/  SHF.R.S32.HI R5, RZ, 0x1f, R2 ;  /* 0x0000001fff057819 */ /* 0x000fe20000011402 */
[----:B-1----:R-:W-:Y:S02]  /*f1b0*/  IMAD.MOV.U32 R9, RZ, RZ, c[0x0][0x27c] ;  /* 0x00009f00ff097624 */ /* 0x002fe400078e00ff */
[----:B------:R-:W-:Y:S01]  /*f1c0*/  IMAD.SHL.U32 R0, R2, 0x40, RZ ;  /* 0x0000004002007824 */ /* 0x000fe200078e00ff */
[----:B------:R-:W-:Y:S02]  /*f1d0*/  LEA.HI R2, R5, R2, RZ, 0x3 ;  /* 0x0000000205027211 */ /* 0x000fe400078f18ff */
[----:B------:R-:W-:Y:S02]  /*f1e0*/  LEA.HI R9, R9, R84, RZ, 0x1d ;  /* 0x0000005409097211 */ /* 0x000fe400078fe8ff */
[----:B------:R-:W-:Y:S02]  /*f1f0*/  SHF.L.U32 R5, R2, 0x6, RZ ;  /* 0x0000000602057819 */ /* 0x000fe400000006ff */
[----:B------:R-:W-:Y:S01]  /*f200*/  SHF.R.S32.HI R10, RZ, 0x1f, R9 ;  /* 0x0000001fff0a7819 */ /* 0x000fe20000011409 */
[----:B------:R-:W-:Y:S01]  /*f210*/  IMAD.SHL.U32 R7, R9, 0x8, RZ ;  /* 0x0000000809077824 */ /* 0x000fe200078e00ff */
[----:B------:R-:W-:-:S02]  /*f220*/  LOP3.LUT R6, R5, 0xfffffe00, RZ, 0xc0, !PT ;  /* 0xfffffe0005067812 */ /* 0x000fc400078ec0ff */
[----:B------:R-:W-:Y:S02]  /*f230*/  LOP3.LUT R0, R0, 0x1c0, RZ, 0xc0, !PT ;  /* 0x000001c000007812 */ /* 0x000fe400078ec0ff */
[----:B------:R-:W-:Y:S02]  /*f240*/  LEA.HI R5, R10, R9, RZ, 0x3 ;  /* 0x000000090a057211 */ /* 0x000fe400078f18ff */
[C---:B------:R-:W-:Y:S02]  /*f250*/  LOP3.LUT R8, R0.reuse, 0x38, R34, 0xf8, !PT ;  /* 0x0000003800087812 */ /* 0x040fe400078ef822 */
[----:B------:R-:W-:Y:S02]  /*f260*/  SHF.R.U32.HI R2, RZ, 0x3, R0 ;  /* 0x00000003ff027819 */ /* 0x000fe40000011600 */
[----:B------:R-:W-:Y:S01]  /*f270*/  LOP3.LUT R7, R0, 0x38, R7, 0xf8, !PT ;  /* 0x0000003800077812 */ /* 0x000fe200078ef807 */
[----:B------:R-:W-:Y:S01]  /*f280*/  IMAD.SHL.U32 R0, R5, 0x400, RZ ;  /* 0x0000040005007824 */ /* 0x000fe200078e00ff */
[----:B------:R-:W-:-:S02]  /*f290*/  LOP3.LUT R8, R6, R8, R2, 0xf6, !PT ;  /* 0x0000000806087212 */ /* 0x000fc400078ef602 */
[----:B------:R-:W-:Y:S02]  /*f2a0*/  LOP3.LUT R2, R7, R2, RZ, 0x3c, !PT ;  /* 0x0000000207027212 */ /* 0x000fe400078e3cff */
[----:B------:R-:W-:Y:S02]  /*f2b0*/  LOP3.LUT R0, R0, 0x7fffe000, RZ, 0xc0, !PT ;  /* 0x7fffe00000007812 */ /* 0x000fe400078ec0ff */
[----:B------:R-:W-:Y:S02]  /*f2c0*/  SHF.L.U32 R32, R8, 0x1, RZ ;  /* 0x0000000108207819 */ /* 0x000fe400000006ff */
[----:B------:R-:W-:Y:S01]  /*f2d0*/  IADD3 R0, R2, R0, R6 ;  /* 0x0000000002007210 */ /* 0x000fe20007ffe006 */
[----:B------:R-:W-:Y:S02]  /*f2e0*/  IMAD.U32 R2, R37, 0x10000, RZ ;  /* 0x0001000025027824 */ /* 0x000fe400078e00ff */
[----:B------:R-:W1:Y:S02]  /*f2f0*/  LDS.128 R12, [R32+0x8100] ;  /* 0x00810000200c7984 */ /* 0x000e640000000c00 */
[----:B------:R-:W-:Y:S01]  /*f300*/  IMAD.SHL.U32 R30, R0, 0x2, RZ ;  /* 0x00000002001e7824 */ /* 0x000fe200078e00ff */
        /* <DEDUP_REMOVED lines=8> */
[C---:B--2---:R-:W-:Y:S02]  /*f390*/  SHF.L.U32 R5, R10.reuse, 0x10, RZ ;  /* 0x000000100a057819 */ /* 0x044fe400000006ff */
[----:B------:R-:W-:-:S02]  /*f3a0*/  LOP3.LUT R7, R10, 0xffff0000, RZ, 0xc0, !PT ;  /* 0xffff00000a077812 */ /* 0x000fc400078ec0ff */
[----:B------:R-:W-:Y:S01]  /*f3b0*/  LOP3.LUT R16, R14, 0xffff0000, RZ, 0xc0, !PT ;  /* 0xffff00000e107812 */ /* 0x000fe200078ec0ff */
[-C--:B------:R-:W-:Y:S01]  /*f3c0*/  FMUL.FTZ R6, R12, R5.reuse ;  /* 0x000000050c067220 */ /* 0x080fe20000410000 */
[C---:B------:R-:W-:Y:S01]  /*f3d0*/  SHF.L.U32 R24, R15.reuse, 0x10, RZ ;  /* 0x000000100f187819 */ /* 0x040fe200000006ff */
[C---:B------:R-:W-:Y:S01]  /*f3e0*/  FMUL.FTZ R5, R2.reuse, R5 ;  /* 0x0000000502057220 */ /* 0x040fe20000410000 */
[----:B------:R-:W-:Y:S01]  /*f3f0*/  LOP3.LUT R25, R15, 0xffff0000, RZ, 0xc0, !PT ;  /* 0xffff00000f197812 */ /* 0x000fe200078ec0ff */
[-C--:B------:R-:W-:Y:S01]  /*f400*/  FFMA.FTZ R34, R2, R13.reuse, -R6 ;  /* 0x0000000d02227223 */ /* 0x080fe20000010806 */
[----:B------:R-:W-:Y:S01]  /*f410*/  LOP3.LUT R2, R37, 0xffff0000, RZ, 0xc0, !PT ;  /* 0xffff000025027812 */ /* 0x000fe200078ec0ff */
[C---:B------:R-:W-:Y:S01]  /*f420*/  IMAD.U32 R14, R8.reuse, 0x10000, RZ ;  /* 0x00010000080e7824 */ /* 0x040fe200078e00ff */
[----:B------:R-:W-:Y:S01]  /*f430*/  LOP3.LUT R15, R8, 0xffff0000, RZ, 0xc0, !PT ;  /* 0xffff0000080f7812 */ /* 0x000fe200078ec0ff */
[----:B------:R-:W-:Y:S01]  /*f440*/  FFMA.FTZ R33, R12, R13, R5 ;  /* 0x0000000d0c217223 */ /* 0x000fe20000010005 */
[----:B------:R-:W-:Y:S01]  /*f450*/  SHF.L.U32 R5, R39, 0x10, RZ ;  /* 0x0000001027057819 */ /* 0x000fe200000006ff */
[-C--:B------:R-:W-:Y:S01]  /*f460*/  FMUL.FTZ R8, R0, R7.reuse ;  /* 0x0000000700087220 */ /* 0x080fe20000410000 */
[C---:B------:R-:W-:Y:S01]  /*f470*/  SHF.L.U32 R19, R9.reuse, 0x10, RZ ;  /* 0x0000001009137819 */ /* 0x040fe200000006ff */
[----:B------:R-:W-:Y:S01]  /*f480*/  IMAD.U32 R6, R38, 0x10000, RZ ;  /* 0x0001000026067824 */ /* 0x000fe200078e00ff */
[----:B------:R-:W-:Y:S01]  /*f490*/  LOP3.LUT R23, R9, 0xffff0000, RZ, 0xc0, !PT ;  /* 0xffff000009177812 */ /* 0x000fe200078ec0ff */
[----:B------:R-:W-:Y:S01]  /*f4a0*/  FMUL.FTZ R7, R2, R7 ;  /* 0x0000000702077220 */ /* 0x000fe20000410000 */
[----:B------:R-:W-:Y:S01]  /*f4b0*/  LOP3.LUT R9, R38, 0xffff0000, RZ, 0xc0, !PT ;  /* 0xffff000026097812 */ /* 0x000fe200078ec0ff */
[----:B------:R-:W-:Y:S01]  /*f4c0*/  FFMA.FTZ R31, R2, R16, -R8 ;  /* 0x00000010021f7223 */ /* 0x000fe20000010808 */
[C---:B------:R-:W-:Y:S01]  /*f4d0*/  SHF.L.U32 R18, R11.reuse, 0x10, RZ ;  /* 0x000000100b127819 */ /* 0x040fe200000006ff */
        /* <DEDUP_REMOVED lines=10> */
[C---:B------:R-:W-:Y:S02]  /*f580*/  FMUL.FTZ R10, R0.reuse, R15 ;  /* 0x0000000f000a7220 */ /* 0x040fe40000410000 */
        /* <DEDUP_REMOVED lines=17> */
[----:B------:R-:W-:-:S02]  /*f6a0*/  FFMA.FTZ R11, R7, R24, R8 ;  /* 0x00000018070b7223 */ /* 0x000fc40000010008 */
[-C--:B------:R-:W-:Y:S02]  /*f6b0*/  FMUL.FTZ R10, R2, R23.reuse ;  /* 0x00000017020a7220 */ /* 0x080fe40000410000 */
[-C--:B------:R-:W-:Y:S02]  /*f6c0*/  FMUL.FTZ R8, R0, R22.reuse ;  /* 0x0000001600087220 */ /* 0x080fe40000410000 */
[C---:B------:R-:W-:Y:S02]  /*f6d0*/  FMUL.FTZ R9, R6.reuse, R23 ;  /* 0x0000001706097220 */ /* 0x040fe40000410000 */
[----:B------:R-:W-:Y:S02]  /*f6e0*/  FMUL.FTZ R7, R5, R22 ;  /* 0x0000001605077220 */ /* 0x000fe40000410000 */
[-C--:B------:R-:W-:Y:S01]  /*f6f0*/  FFMA.FTZ R13, R6, R26.reuse, -R10 ;  /* 0x0000001a060d7223 */ /* 0x080fe2000001080a */
        /* <DEDUP_REMOVED lines=11> */
.L_x_818:
[----:B------:R-:W-:Y:S05]  /*f7b0*/  BSYNC B2 ;  /* 0x0000000000027941 */ /* 0x000fea0003800000 */
.L_x_786:
[----:B------:R-:W-:Y:S01]  /*f7c0*/  SHF.R.S32.HI R7, RZ, 0x4, R47 ;  /* 0x00000004ff077819 */ /* 0x000fe2000001142f */
[----:B-1----:R-:W-:Y:S01]  /*f7d0*/  IMAD.SHL.U32 R9, R72, 0x8, RZ ;  /* 0x0000000848097824 */ /* 0x002fe200078e00ff */
[----:B------:R-:W-:Y:S01]  /*f7e0*/  SHF.L.U32 R5, R84, 0x6, RZ ;  /* 0x0000000654057819 */ /* 0x000fe200000006ff */
[----:B------:R-:W-:-:S04]  /*f7f0*/  DEPBAR.LE SB0, 0x0 ;  /* 0x000080000000791a */ /* 0x000fc80000000000 */
[----:B------:R-:W-:Y:S01]  /*f800*/  LEA.HI R0, R47, R7, RZ, 0x1 ;  /* 0x000000072f007211 */ /* 0x000fe200078f08ff */
[----:B------:R-:W-:Y:S01]  /*f810*/  IMAD R155, R73, -0x40, R207 ;  /* 0xffffffc0499b7824 */ /* 0x000fe200078e02cf */
[----:B------:R-:W-:Y:S02]  /*f820*/  SHF.L.U32 R2, R45, 0x6, RZ ;  /* 0x000000062d027819 */ /* 0x000fe400000006ff */
[----:B------:R-:W-:Y:S02]  /*f830*/  LOP3.LUT R0, R0, 0xfffffffe, RZ, 0xc0, !PT ;  /* 0xfffffffe00007812 */ /* 0x000fe400078ec0ff */
[----:B------:R-:W-:Y:S02]  /*f840*/  LOP3.LUT R2, R2, 0x1c0, RZ, 0xc0, !PT ;  /* 0x000001c002027812 */ /* 0x000fe400078ec0ff */
[----:B------:R-:W-:Y:S02]  /*f850*/  IADD3 R7, R7, -R0, RZ ;  /* 0x8000000007077210 */ /* 0x000fe40007ffe0ff */
[----:B------:R-:W-:-:S02]  /*f860*/  LOP3.LUT R0, R5, 0x1c0, RZ, 0xc0, !PT ;  /* 0x000001c005007812 */ /* 0x000fc400078ec0ff */
[----:B------:R-:W-:Y:S02]  /*f870*/  SHF.L.U32 R5, R7, 0x3, RZ ;  /* 0x0000000307057819 */ /* 0x000fe400000006ff */
[----:B------:R-:W-:Y:S02]  /*f880*/  LEA.HI R156, R156, R212, RZ, 0x5 ;  /* 0x000000d49c9c7211 */ /* 0x000fe400078f28ff */
[----:B------:R-:W-:Y:S02]  /*f890*/  LOP3.LUT R9, R0, 0x8, R9, 0xf8, !PT ;  /* 0x0000000800097812 */ /* 0x000fe400078ef809 */
[----:B------:R-:W-:Y:S01]  /*f8a0*/  SHF.R.U32.HI R6, RZ, 0x3, R0 ;  /* 0x00000003ff067819 */ /* 0x000fe20000011600 */
[----:B------:R-:W-:Y:S01]  /*f8b0*/  IMAD.SHL.U32 R0, R156, 0x20, RZ ;  /* 0x000000209c007824 */ /* 0x000fe200078e00ff */
[----:B------:R-:W-:Y:S02]  /*f8c0*/  LOP3.LUT R8, R2, 0x8, R5, 0xf8, !PT ;  /* 0x0000000802087812 */ /* 0x000fe400078ef805 */
[----:B------:R-:W-:-:S02]  /*f8d0*/  SHF.R.U32.HI R2, RZ, 0x3, R2 ;  /* 0x00000003ff027819 */ /* 0x000fc40000011602 */
[----:B------:R-:W-:Y:S02]  /*f8e0*/  SHF.L.U32 R5, R46, 0x6, RZ ;  /* 0x000000062e057819 */ /* 0x000fe400000006ff */
[----:B------:R-:W-:Y:S02]  /*f8f0*/  LOP3.LUT R154, R8, R2, RZ, 0x3c, !PT ;  /* 0x00000002089a7212 */ /* 0x000fe400078e3cff */
[----:B------:R-:W-:Y:S02]  /*f900*/  LOP3.LUT R153, R5, 0xfffffe00, RZ, 0xc0, !PT ;  /* 0xfffffe0005997812 */ /* 0x000fe400078ec0ff */
[----:B------:R-:W-:Y:S02]  /*f910*/  LOP3.LUT R2, R0, 0x7ffffc00, RZ, 0xc0, !PT ;  /* 0x7ffffc0000027812 */ /* 0x000fe400078ec0ff */
[----:B------:R-:W-:Y:S02]  /*f920*/  LOP3.LUT R6, R9, R6, RZ, 0x3c, !PT ;  /* 0x0000000609067212 */ /* 0x000fe400078e3cff */
[----:B------:R-:W-:-:S02]  /*f930*/  IADD3 R2, R154, R153, R2 ;  /* 0x000000999a027210 */ /* 0x000fc40007ffe002 */
[----:B------:R-:W-:Y:S01]  /*f940*/  LEA R0, R7, R6, 0x9 ;  /* 0x0000000607007211 */ /* 0x000fe200078e48ff */
[----:B------:R-:W-:Y:S01]  /*f950*/  IMAD.WIDE.U32 R6, R73, c[0x0][0x208], RZ ;  /* 0x0000820049067a25 */ /* 0x000fe200078e00ff */
[----:B------:R-:W-:Y:S01]  /*f960*/  BAR.SYNC.DEFER_BLOCKING 0x0 ;  /* 0x0000000000007b1d */ /* 0x000fe20000010000 */
[----:B------:R-:W-:Y:S02]  /*f970*/  LOP3.LUT P0, RZ, R84, 0x2, RZ, 0xc0, !PT ;  /* 0x0000000254ff7812 */ /* 0x000fe4000780c0ff */
[----:B------:R-:W-:Y:S01]  /*f980*/  SHF.L.U32 R232, R0, 0x1, RZ ;  /* 0x0000000100e87819 */ /* 0x000fe200000006ff */
[----:B------:R-:W-:Y:S01]  /*f990*/  IMAD.SHL.U32 R239, R2, 0x2, RZ ;  /* 0x0000000202ef7824 */ /* 0x000fe200078e00ff */
[----:B------:R-:W-:Y:S02]  /*f9a0*/  SHF.L.U32 R252, R252, 0x1, RZ ;  /* 0x00000001fcfc7819 */ /* 0x000fe400000006ff */
[C---:B------:R-:W-:Y:S02]  /*f9b0*/  IADD3 R0, R232.reuse, 0x4100, RZ ;  /* 0x00004100e8007810 */ /* 0x040fe40007ffe0ff */
[----:B------:R-:W-:-:S02]  /*f9c0*/  IADD3 R243, R232, 0x4120, RZ ;  /* 0x00004120e8f37810 */ /* 0x000fc40007ffe0ff */
[-C--:B------:R-:W-:Y:S02]  /*f9d0*/  LEA R241, R4, R239.reuse, 0x1 ;  /* 0x000000ef04f17211 */ /* 0x080fe400078e08ff */
[----:B------:R-:W-:Y:S02]  /*f9e0*/  MOV R157, 0x5 ;  /* 0x00000005009d7802 */ /* 0x000fe40000000f00 */
[----:B------:R-:W-:Y:S01]  /*f9f0*/  @P0 IADD3 R243, R0, -0x20, RZ ;  /* 0xffffffe000f30810 */ /* 0x000fe20007ffe0ff */
[----:B------:R-:W-:Y:S01]  /*fa00*/  IMAD R0, R48, c[0x0][0x208], RZ ;  /* 0x0000820030007a24 */ /* 0x000fe200078e02ff */
[----:B------:R-:W-:Y:S02]  /*fa10*/  LEA R2, P0, R6, R76, 0x6 ;  /* 0x0000004c06027211 */ /* 0x000fe400078030ff */
[----:B------:R-:W-:Y:S01]  /*fa20*/  LEA R240, R3, R239, 0x1 ;  /* 0x000000ef03f07211 */ /* 0x000fe200078e08ff */
[----:B------:R-:W-:Y:S01]  /*fa30*/  IMAD R5, R73, c[0x0][0x20c], R0 ;  /* 0x0000830049057a24 */ /* 0x000fe200078e0200 */
[----:B------:R-:W-:-:S02]  /*fa40*/  IADD3 R0, -R72, R155, RZ ;  /* 0x0000009b48007210 */ /* 0x000fc40007ffe1ff */
[----:B------:R-:W-:Y:S01]  /*fa50*/  LEA R242, R3, R241, 0x1 ;  /* 0x000000f103f27211 */ /* 0x000fe200078e08ff */
[----:B------:R-:W-:Y:S01]  /*fa60*/  LDSM.16.M88.4 R16, [R232+0x4100] ;  /* 0x00410000e810783b */ /* 0x000fe20000000200 */
[----:B------:R-:W-:Y:S02]  /*fa70*/  IADD3 R5, R7, R5, RZ ;  /* 0x0000000507057210 */ /* 0x000fe40007ffe0ff */
[----:B------:R-:W-:Y:S01]  /*fa80*/  ISETP.LT.OR P2, PT, R0, 0x1, P4 ;  /* 0x000000010000780c */ /* 0x000fe20002741670 */
[----:B------:R-:W-:Y:S01]  /*fa90*/  LDSM.16.M88.4 R20, [R232+0x4900] ;  /* 0x00490000e814783b */ /* 0x000fe20000000200 */
[----:B------:R-:W-:Y:S02]  /*faa0*/  LEA.HI.X R7, R6, R74, R5, 0x6, P0 ;  /* 0x0000004a06077211 */ /* 0x000fe400000f3405 */
[----:B------:R-:W-:Y:S01]  /*fab0*/  ISETP.LT.OR P1, PT, R0, 0x1, P3 ;  /* 0x000000010000780c */ /* 0x000fe20001f21670 */
[----:B------:R-:W-:Y:S01]  /*fac0*/  LDSM.16.M88.4 R28, [R232+0x5100] ;  /* 0x00510000e81c783b */ /* 0x000fe20000000200 */
[----:B------:R-:W-:-:S02]  /*fad0*/  LEA R6, P0, R2, c[0x0][0x1f8], 0x1 ;  /* 0x00007e0002067a11 */ /* 0x000fc400078008ff */
[----:B------:R-:W-:Y:S01]  /*fae0*/  ISETP.LT.OR P6, PT, R0, 0x21, P4 ;  /* 0x000000210000780c */ /* 0x000fe200027c1670 */
[----:B------:R-:W-:Y:S01]  /*faf0*/  LDSM.16.M88.4 R32, [R232+0x5900] ;  /* 0x00590000e820783b */ /* 0x000fe20000000200 */
[----:B------:R-:W-:Y:S01]  /*fb00*/  LEA.HI.X R7, R2, c[0x0][0x1fc], R7, 0x1, P0 ;  /* 0x00007f0002077a11 */ /* 0x000fe200000f0c07 */
[----:B------:R-:W-:Y:S01]  /*fb10*/  IMAD.MOV.U32 R2, RZ, RZ, c[0x0][0x208] ;  /* 0x00008200ff027624 */ /* 0x000fe200078e00ff */
[----:B------:R-:W-:Y:S01]  /*fb20*/  LEA R244, R4, R240, 0x1 ;  /* 0x000000f004f47211 */ /* 0x000fe200078e08ff */
[----:B------:R-:W1:Y:S01]  /*fb30*/  LDSM.16.M88.4 R12, [R239+0x8100] ;  /* 0x00810000ef0c783b */ /* 0x000e620000000200 */
[----:B------:R-:W-:Y:S02]  /*fb40*/  LOP3.LUT R152, R152, 0xfffffffd, RZ, 0xc0, !PT ;  /* 0xfffffffd98987812 */ /* 0x000fe400078ec0ff */
[C---:B------:R-:W-:Y:S01]  /*fb50*/  IADD3 R251, R243.reuse, 0x800, RZ ;  /* 0x00000800f3fb7810 */ /* 0x040fe20007ffe0ff */
[----:B------:R-:W2:Y:S01]  /*fb60*/  LDSM.16.M88.4 R8, [R239+0xa100] ;  /* 0x00a10000ef08783b */ /* 0x000ea20000000200 */
[----:B------:R-:W-:-:S02]  /*fb70*/  IADD3 R250, R243, 0x1000, RZ ;  /* 0x00001000f3fa7810 */ /* 0x000fc40007ffe0ff */
[C---:B------:R-:W-:Y:S01]  /*fb80*/  IADD3 R249, R243.reuse, 0x1800, RZ ;  /* 0x00001800f3f97810 */ /* 0x040fe20007ffe0ff */
[----:B------:R-:W-:Y:S01]  /*fb90*/  LDSM.16.M88.4 R52, [R243] ;  /* 0x00000000f334783b */ /* 0x000fe20000000200 */
[C---:B------:R-:W-:Y:S02]  /*fba0*/  IADD3 R248, R243.reuse, 0x2000, RZ ;  /* 0x00002000f3f87810 */ /* 0x040fe40007ffe0ff */
[C---:B------:R-:W-:Y:S01]  /*fbb0*/  IADD3 R247, R243.reuse, 0x2800, RZ ;  /* 0x00002800f3f77810 */ /* 0x040fe20007ffe0ff */
[----:B------:R-:W3:Y:S01]  /*fbc0*/  LDSM.16.M88.4 R24, [R241+0xa100] ;  /* 0x00a10000f118783b */ /* 0x000ee20000000200 */
[C---:B------:R-:W-:Y:S02]  /*fbd0*/  IADD3 R246, R243.reuse, 0x3000, RZ ;  /* 0x00003000f3f67810 */ /* 0x040fe40007ffe0ff */
[----:B------:R-:W-:Y:S01]  /*fbe0*/  IADD3 R245, R243, 0x3800, RZ ;  /* 0x00003800f3f57810 */ /* 0x000fe20007ffe0ff */
[----:B------:R-:W4:Y:S04]  /*fbf0*/  LDSM.16.M88.4 R48, [R243+0x800] ;  /* 0x00080000f330783b */ /* 0x000f280000000200 */
[----:B------:R-:W2:Y:S04]  /*fc00*/  LDSM.16.M88.4 R40, [R243+0x1000] ;  /* 0x00100000f328783b */ /* 0x000ea80000000200 */
[----:B------:R-:W2:Y:S01]  /*fc10*/  LDSM.16.M88.4 R36, [R243+0x1800] ;  /* 0x00180000f324783b */ /* 0x000ea20000000200 */
[C---:B-1----:R-:W-:Y:S08]  /*fc20*/  HMMA.16816.F32.BF16 R108, R12.reuse, R16, RZ ;  /* 0x000000100c6c723c */ /* 0x042ff000000418ff */
[C---:B------:R-:W-:Y:S08]  /*fc30*/  HMMA.16816.F32.BF16 R128, R12.reuse, R18, RZ ;  /* 0x000000120c80723c */ /* 0x040ff000000418ff */
[C---:B------:R-:W-:Y:S08]  /*fc40*/  HMMA.16816.F32.BF16 R104, R12.reuse, R20, RZ ;  /* 0x000000140c68723c */ /* 0x040ff000000418ff */
[C---:B------:R-:W-:Y:S08]  /*fc50*/  HMMA.16816.F32.BF16 R124, R12.reuse, R22, RZ ;  /* 0x000000160c7c723c */ /* 0x040ff000000418ff */
[C---:B------:R-:W-:Y:S08]  /*fc60*/  HMMA.16816.F32.BF16 R100, R12.reuse, R28, RZ ;  /* 0x0000001c0c64723c */ /* 0x040ff000000418ff */
[C---:B------:R-:W-:Y:S08]  /*fc70*/  HMMA.16816.F32.BF16 R112, R12.reuse, R30, RZ ;  /* 0x0000001e0c70723c */ /* 0x040ff000000418ff */
[C---:B------:R-:W-:Y:S08]  /*fc80*/  HMMA.16816.F32.BF16 R88, R12.reuse, R32, RZ ;  /* 0x000000200c58723c */ /* 0x040ff000000418ff */
[----:B------:R-:W-:Y:S07]  /*fc90*/  HMMA.16816.F32.BF16 R72, R12, R34, RZ ;  /* 0x000000220c48723c */ /* 0x000fee00000418ff */
[----:B------:R-:W-:Y:S01]  /*fca0*/  SHF.L.U32 R14, R2, 0x5, RZ ;  /* 0x00000005020e7819 */ /* 0x000fe200000006ff */
[C---:B--2---:R-:W-:Y:S08]  /*fcb0*/  HMMA.16816.F32.BF16 R56, R8.reuse, R20, RZ ;  /* 0x000000140838723c */ /* 0x044ff000000418ff */
[----:B------:R-:W-:Y:S01]  /*fcc0*/  HMMA.16816.F32.BF16 R80, R8, R22, RZ ;  /* 0x000000160850723c */ /* 0x000fe200000418ff */
[----:B------:R-:W1:Y:S04]  /*fcd0*/  LDSM.16.M88.4 R20, [R241+0x8100] ;  /* 0x00810000f114783b */ /* 0x000e680000000200 */
[----:B------:R-:W-:Y:S01]  /*fce0*/  @!PT LDS RZ, [RZ] ;  /* 0x00000000fffff984 */ /* 0x000fe20000000800 */
[----:B------:R-:W-:Y:S01]  /*fcf0*/  @!PT LDS RZ, [RZ] ;  /* 0x00000000fffff984 */ /* 0x000fe20000000800 */
[----:B------:R-:W-:Y:S01]  /*fd00*/  @!PT LDS RZ, [RZ] ;  /* 0x00000000fffff984 */ /* 0x000fe20000000800 */
[----:B------:R2:W-:Y:S01]  /*fd10*/  LDGSTS.E.BYPASS.LTC128B.128 [R252+0x100], [R6.64], !P2 ;  /* 0x0010000006fc7fae */ /* 0x0005e2000d101d48 */
[----:B------:R-:W-:-:S02]  /*fd20*/  IADD3 R12, P5, P2, R14, 0x80, R6 ;  /* 0x000000800e0c7810 */ /* 0x000fc40007abe006 */
[C---:B------:R-:W-:Y:S01]  /*fd30*/  HMMA.16816.F32.BF16 R44, R8.reuse, R16, RZ ;  /* 0x00000010082c723c */ /* 0x040fe200000418ff */
[----:B------:R2:W-:Y:S07]  /*fd40*/  LDGSTS.E.BYPASS.LTC128B.128 [R252+0x2100], [R6.64+0x80], !P1 ;  /* 0x0210008006fc7fae */ /* 0x0005ee000c901d48 */
[C---:B------:R-:W-:Y:S08]  /*fd50*/  HMMA.16816.F32.BF16 R64, R8.reuse, R28, RZ ;  /* 0x0000001c0840723c */ /* 0x040ff000000418ff */
[C---:B------:R-:W-:Y:S08]  /*fd60*/  HMMA.16816.F32.BF16 R60, R8.reuse, R32, RZ ;  /* 0x00000020083c723c */ /* 0x040ff000000418ff */
[C---:B------:R-:W-:Y:S07]  /*fd70*/  HMMA.16816.F32.BF16 R68, R8.reuse, R18, RZ ;  /* 0x000000120844723c */ /* 0x040fee00000418ff */
[----:B------:R-:W-:Y:S01]  /*fd80*/  SHF.L.U64.HI R18, R2, R157, c[0x0][0x20c] ;  /* 0x0000830002127619 */ /* 0x000fe2000001029d */
[----:B------:R-:W-:Y:S01]  /*fd90*/  HMMA.16816.F32.BF16 R96, R8, R30, RZ ;  /* 0x0000001e0860723c */ /* 0x000fe200000418ff */
[----:B------:R-:W-:-:S02]  /*fda0*/  IADD3 R2, P0, R14, 0x80, RZ ;  /* 0x000000800e027810 */ /* 0x000fc40007f1e0ff */
[----:B------:R-:W-:Y:S01]  /*fdb0*/  IADD3.X R13, R18, RZ, R7, P5, P2 ;  /* 0x000000ff120d7210 */ /* 0x000fe20002fe4407 */
[----:B------:R-:W-:Y:S01]  /*fdc0*/  STL [R1+0x54], R18 ;  /* 0x0000541201007387 */ /* 0x000fe20000100800 */
[----:B------:R-:W-:Y:S01]  /*fdd0*/  ISETP.LT.OR P5, PT, R0, 0x21, P3 ;  /* 0x000000210000780c */ /* 0x000fe20001fa1670 */
[----:B------:R-:W-:Y:S02]  /*fde0*/  IMAD.X R5, RZ, RZ, R18, P0 ;  /* 0x000000ffff057224 */ /* 0x000fe400000e0612 */
[----:B------:R-:W-:Y:S07]  /*fdf0*/  HMMA.16816.F32.BF16 R92, R8, R34, RZ ;  /* 0x00000022085c723c */ /* 0x000fee00000418ff */
[----:B------:R-:W-:Y:S01]  /*fe00*/  IADD3 R8, P1, R14, R6, RZ ;  /* 0x000000060e087210 */ /* 0x000fe20007f3e0ff */
[----:B---3--:R-:W-:Y:S03]  /*fe10*/  HMMA.16816.F32.BF16 R76, R24, R52, R44 ;  /* 0x00000034184c723c */ /* 0x008fe6000004182c */
[----:B------:R-:W-:-:S02]  /*fe20*/  IADD3.X R9, R18, R7, RZ, P1, !PT ;  /* 0x0000000712097210 */ /* 0x000fc40000ffe4ff */
[----:B--2---:R-:W-:Y:S02]  /*fe30*/  IADD3 R6, P1, R8, R14, RZ ;  /* 0x0000000e08067210 */ /* 0x004fe40007f3e0ff */
[C---:B------:R-:W-:Y:S01]  /*fe40*/  IADD3 R10, P0, R2.reuse, R8, RZ ;  /* 0x00000008020a7210 */ /* 0x040fe20007f1e0ff */
[C---:B----4-:R-:W-:Y:S01]  /*fe50*/  HMMA.16816.F32.BF16 R144, R24.reuse, R48, R56 ;  /* 0x000000301890723c */ /* 0x050fe20000041838 */
[----:B------:R-:W-:Y:S02]  /*fe60*/  IADD3 R16, P2, R2, R6, RZ ;  /* 0x0000000602107210 */ /* 0x000fe40007f5e0ff */
[----:B------:R-:W-:Y:S02]  /*fe70*/  IADD3.X R7, R9, R18, RZ, P1, !PT ;  /* 0x0000001209077210 */ /* 0x000fe40000ffe4ff */
[C---:B------:R-:W-:Y:S02]  /*fe80*/  ISETP.LT.OR P1, PT, R0.reuse, 0x11, P3 ;  /* 0x000000110000780c */ /* 0x040fe40001f21670 */
[C---:B------:R-:W-:Y:S01]  /*fe90*/  IADD3.X R11, R5.reuse, R9, RZ, P0, !PT ;  /* 0x00000009050b7210 */ /* 0x040fe200007fe4ff */
[----:B------:R-:W-:Y:S01]  /*fea0*/  IMAD.X R17, R5, 0x1, R7, P2 ;  /* 0x0000000105117824 */ /* 0x000fe200010e0607 */
[----:B------:R-:W-:Y:S01]  /*feb0*/  ISETP.LT.OR P2, PT, R0, 0x11, P4 ;  /* 0x000000110000780c */ /* 0x000fe20002741670 */
[----:B------:R-:W-:Y:S01]  /*fec0*/  HMMA.16816.F32.BF16 R132, R24, R40, R64 ;  /* 0x000000281884723c */ /* 0x000fe20000041840 */
[----:B------:R-:W-:-:S04]  /*fed0*/  IADD3 R14, P0, R6, R14, RZ ;  /* 0x0000000e060e7210 */ /* 0x000fc80007f1e0ff */
[----:B------:R-:W-:Y:S02]  /*fee0*/  IADD3.X R15, R7, R18, RZ, P0, !PT ;  /* 0x00000012070f7210 */ /* 0x000fe400007fe4ff */
[----:B------:R-:W-:Y:S01]  /*fef0*/  LOP3.LUT P0, RZ, R84, 0x4, RZ, 0xc0, !PT ;  /* 0x0000000454ff7812 */ /* 0x000fe2000780c0ff */
[----:B------:R-:W-:Y:S04]  /*ff00*/  HMMA.16816.F32.BF16 R56, R24, R54, R68 ;  /* 0x000000361838723c */ /* 0x000fe80000041844 */
[----:B------:R2:W-:Y:S01]  /*ff10*/  LDGSTS.E.BYPASS.LTC128B.128 [R252+0x900], [R8.64], !P2 ;  /* 0x0090000008fc7fae */ /* 0x0005e2000d101d48 */
[----:B------:R-:W-:-:S03]  /*ff20*/  ISETP.LT.OR P2, PT, R0, 0x31, P4 ;  /* 0x000000310000780c */ /* 0x000fc60002741670 */
[----:B------:R3:W-:Y:S01]  /*ff30*/  LDGSTS.E.BYPASS.LTC128B.128 [R252+0x2900], [R12.64], !P1 ;  /* 0x029000000cfc7fae */ /* 0x0007e2000c901d48 */
[----:B------:R-:W-:Y:S01]  /*ff40*/  ISETP.LT.OR P1, PT, R0, 0x31, P3 ;  /* 0x000000310000780c */ /* 0x000fe20001f21670 */
[C---:B------:R-:W-:Y:S01]  /*ff50*/  HMMA.16816.F32.BF16 R64, R24.reuse, R36, R60 ;  /* 0x000000241840723c */ /* 0x040fe2000004183c */
[----:B------:R-:W-:Y:S01]  /*ff60*/  MOV R0, 0x40 ;  /* 0x0000004000007802 */ /* 0x000fe20000000f00 */
[----:B------:R4:W-:Y:S01]  /*ff70*/  LDGSTS.E.BYPASS.LTC128B.128 [R252+0x1100], [R6.64], !P6 ;  /* 0x0110000006fc7fae */ /* 0x0009e2000f101d48 */
[----:B------:R-:W-:Y:S02]  /*ff80*/  ISETP.GE.AND P6, PT, R207, 0x41, PT ;  /* 0x00000041cf00780c */ /* 0x000fe40003fc6270 */
[----:B------:R-:W-:Y:S01]  /*ff90*/  SEL R0, R0, 0xffffffc0, !P0 ;  /* 0xffffffc000007807 */ /* 0x000fe20004000000 */
[----:B------:R2:W-:Y:S02]  /*ffa0*/  LDGSTS.E.BYPASS.LTC128B.128 [R252+0x3100], [R10.64], !P5 ;  /* 0x031000000afc7fae */ /* 0x0005e4000e901d48 */
[C---:B------:R-:W-:Y:S01]  /*ffb0*/  HMMA.16816.F32.BF16 R140, R24.reuse, R50, R80 ;  /* 0x00000032188c723c */ /* 0x040fe20000041850 */
[----:B------:R-:W-:Y:S01]  /*ffc0*/  IADD3 R237, R0, R243, RZ ;  /* 0x000000f300ed7210 */ /* 0x000fe20007ffe0ff */
[----:B------:R-:W-:Y:S01]  /*ffd0*/  IMAD.IADD R238, R232, 0x1, R0 ;  /* 0x00000001e8ee7824 */ /* 0x000fe200078e0200 */
[----:B------:R3:W-:Y:S04]  /*ffe0*/  LDGSTS.E.BYPASS.LTC128B.128 [R252+0x1900], [R14.64], !P2 ;  /* 0x019000000efc7fae */ /* 0x0007e8000d101d48 */
[----:B------:R4:W-:Y:S01]  /*fff0*/  LDGSTS.E.BYPASS.LTC128B.128 [R252+0x3900], [R16.64], !P1 ;  /* 0x0390000010fc7fae */ /* 0x0009e2000c901d48 */
[----:B------:R-:W-:Y:S01]  /*10000*/  HMMA.16816.F32.BF16 R148, R24, R42, R96 ;  /* 0x0000002a1894723c */ /* 0x000fe20000041860 */
[----:B------:R-:W-:-:S02]  /*10010*/  @P6 LOP3.LUT R152, R152, 0x2, RZ, 0xfc, !PT ;  /* 0x0000000298986812 */ /* 0x000fc400078efcff */
[----:B------:R-:W-:Y:S04]  /*10020*/  LDSM.16.M88.4 R44, [R238+0x4100] ;  /* 0x00410000ee2c783b */ /* 0x000fe80000000200 */
[----:B------:R-:W-:Y:S01]  /*10030*/  LDSM.16.M88.4 R32, [R238+0x4900] ;  /* 0x00490000ee20783b */ /* 0x000fe20000000200 */
[----:B------:R-:W-:Y:S03]  /*10040*/  HMMA.16816.F32.BF16 R68, R24, R38, R92 ;  /* 0x000000261844723c */ /* 0x000fe6000004185c */
[----:B------:R-:W-:Y:S04]  /*10050*/  LDSM.16.M88.4 R24, [R238+0x5900] ;  /* 0x00590000ee18783b */ /* 0x000fe80000000200 */
[----:B------:R-:W-:Y:S01]  /*10060*/  LDSM.16.M88.4 R28, [R238+0x5100] ;  /* 0x00510000ee1c783b */ /* 0x000fe20000000200 */
[C---:B-1----:R-:W-:Y:S03]  /*10070*/  HMMA.16816.F32.BF16 R116, R20.reuse, R36, R88 ;  /* 0x000000241474723c */ /* 0x042fe60000041858 */
[----:B------:R-:W-:Y:S04]  /*10080*/  LDSM.16.M88.4 R84, [R237+0x1000] ;  /* 0x00100000ed54783b */ /* 0x000fe80000000200 */
[----:B---3--:R-:W-:Y:S01]  /*10090*/  LDSM.16.M88.4 R12, [R240+0xa100] ;  /* 0x00a10000f00c783b */ /* 0x008fe20000000200 */
[C---:B--2---:R-:W-:Y:S03]  /*100a0*/  HMMA.16816.F32.BF16 R8, R20.reuse, R52, R108 ;  /* 0x000000341408723c */ /* 0x044fe6000004186c */
[----:B----4-:R-:W1:Y:S04]  /*100b0*/  LDSM.16.M88.4 R16, [R240+0x8100] ;  /* 0x00810000f010783b */ /* 0x010e680000000200 */
[----:B------:R-:W0:Y:S01]  /*100c0*/  LDGDEPBAR ;  /* 0x00000000000079af */ /* 0x000e220000000000 */
[C---:B------:R-:W-:Y:S08]  /*100d0*/  HMMA.16816.F32.BF16 R120, R20.reuse, R48, R104 ;  /* 0x000000301478723c */ /* 0x040ff00000041868 */
[C---:B------:R-:W-:Y:S08]  /*100e0*/  HMMA.16816.F32.BF16 R88, R20.reuse, R54, R128 ;  /* 0x000000361458723c */ /* 0x040ff00000041880 */
[C---:B------:R-:W-:Y:S08]  /*100f0*/  HMMA.16816.F32.BF16 R136, R20.reuse, R40, R100 ;  /* 0x000000281488723c */ /* 0x040ff00000041864 */
[C---:B------:R-:W-:Y:S08]  /*10100*/  HMMA.16816.F32.BF16 R108, R20.reuse, R50, R124 ;  /* 0x00000032146c723c */ /* 0x040ff0000004187c */
[C---:B------:R-:W-:Y:S01]  /*10110*/  HMMA.16816.F32.BF16 R104, R20.reuse, R42, R112 ;  /* 0x0000002a1468723c */ /* 0x040fe20000041870 */
[----:B------:R-:W-:Y:S04]  /*10120*/  LDSM.16.M88.4 R40, [R242+0x8100] ;  /* 0x00810000f228783b */ /* 0x000fe80000000200 */
[----:B------:R-:W-:Y:S03]  /*10130*/  LDSM.16.M88.4 R112, [R237+0x1800] ;  /* 0x00180000ed70783b */ /* 0x000fe60000000200 */
[----:B------:R-:W-:Y:S01]  /*10140*/  HMMA.16816.F32.BF16 R52, R20, R38, R72 ;  /* 0x000000261434723c */ /* 0x000fe20000041848 */
[----:B------:R-:W2:Y:S04]  /*10150*/  LDSM.16.M88.4 R20, [R237] ;  /* 0x00000000ed14783b */ /* 0x000ea80000000200 */
[----:B------:R-:W-:Y:S03]  /*10160*/  LDSM.16.M88.4 R36, [R239+0xc100] ;  /* 0x00c10000ef24783b */ /* 0x000fe60000000200 */
[-C--:B-1----:R-:W-:Y:S01]  /*10170*/  HMMA.16816.F32.BF16 R48, R16, R44.reuse, R8 ;  /* 0x0000002c1030723c */ /* 0x082fe20000041808 */
[----:B------:R-:W1:Y:S07]  /*10180*/  LDSM.16.M88.4 R8, [R242+0xa100] ;  /* 0x00a10000f208783b */ /* 0x000e6e0000000200 */
[C---:B------:R-:W-:Y:S08]  /*10190*/  HMMA.16816.F32.BF16 R60, R12.reuse, R44, R76 ;  /* 0x0000002c0c3c723c */ /* 0x040ff0000004184c */
[C---:B------:R-:W-:Y:S01]  /*101a0*/  HMMA.16816.F32.BF16 R92, R12.reuse, R24, R64 ;  /* 0x000000180c5c723c */ /* 0x040fe20000041840 */
[----:B------:R-:W3:Y:S07]  /*101b0*/  LDSM.16.M88.4 R64, [R232+0x6100] ;  /* 0x00610000e840783b */ /* 0x000eee0000000200 */
[C---:B------:R-:W-:Y:S08]  /*101c0*/  HMMA.16816.F32.BF16 R100, R12.reuse, R32, R144 ;  /* 0x000000200c64723c */ /* 0x040ff00000041890 */
[C---:B------:R-:W-:Y:S08]  /*101d0*/  HMMA.16816.F32.BF16 R96, R12.reuse, R28, R132 ;  /* 0x0000001c0c60723c */ /* 0x040ff00000041884 */
[C---:B------:R-:W-:Y:S01]  /*101e0*/  HMMA.16816.F32.BF16 R80, R12.reuse, R46, R56 ;  /* 0x0000002e0c50723c */ /* 0x040fe20000041838 */
[----:B------:R-:W4:Y:S07]  /*101f0*/  LDSM.16.M88.4 R56, [R237+0x800] ;  /* 0x00080000ed38783b */ /* 0x000f2e0000000200 */
[C---:B------:R-:W-:Y:S08]  /*10200*/  HMMA.16816.F32.BF16 R76, R12.reuse, R34, R140 ;  /* 0x000000220c4c723c */ /* 0x040ff0000004188c */
[C---:B------:R-:W-:Y:S08]  /*10210*/  HMMA.16816.F32.BF16 R72, R12.reuse, R30, R148 ;  /* 0x0000001e0c48723c */ /* 0x040ff00000041894 */
[----:B------:R-:W-:Y:S08]  /*10220*/  HMMA.16816.F32.BF16 R68, R12, R26, R68 ;  /* 0x0000001a0c44723c */ /* 0x000ff00000041844 */
[----:B--2---:R-:W-:Y:S08]  /*10230*/  HMMA.16816.F32.BF16 R12, R40, R20, R48 ;  /* 0x00000014280c723c */ /* 0x004ff00000041830 */
[C---:B------:R-:W-:Y:S08]  /*10240*/  HMMA.16816.F32.BF16 R44, R16.reuse, R46, R88 ;  /* 0x0000002e102c723c */ /* 0x040ff00000041858 */
[C---:B------:R-:W-:Y:S08]  /*10250*/  HMMA.16816.F32.BF16 R88, R16.reuse, R32, R120 ;  /* 0x000000201058723c */ /* 0x040ff00000041878 */
[C---:B------:R-:W-:Y:S08]  /*10260*/  HMMA.16816.F32.BF16 R120, R16.reuse, R24, R116 ;  /* 0x000000181078723c */ /* 0x040ff00000041874 */
[C---:B------:R-:W-:Y:S01]  /*10270*/  HMMA.16816.F32.BF16 R108, R16.reuse, R34, R108 ;  /* 0x00000022106c723c */ /* 0x040fe2000004186c */
[----:B------:R-:W2:Y:S07]  /*10280*/  LDSM.16.M88.4 R32, [R239+0xe100] ;  /* 0x00e10000ef20783b */ /* 0x000eae0000000200 */
[C---:B------:R-:W-:Y:S08]  /*10290*/  HMMA.16816.F32.BF16 R136, R16.reuse, R28, R136 ;  /* 0x0000001c1088723c */ /* 0x040ff00000041888 */
[C---:B------:R-:W-:Y:S01]  /*102a0*/  HMMA.16816.F32.BF16 R104, R16.reuse, R30, R104 ;  /* 0x0000001e1068723c */ /* 0x040fe20000041868 */
[----:B------:R-:W-:Y:S07]  /*102b0*/  LDSM.16.M88.4 R28, [R241+0xc100] ;  /* 0x00c10000f11c783b */ /* 0x000fee0000000200 */
[----:B------:R-:W-:Y:S01]  /*102c0*/  HMMA.16816.F32.BF16 R116, R16, R26, R52 ;  /* 0x0000001a1074723c */ /* 0x000fe20000041834 */
[----:B------:R-:W-:Y:S04]  /*102d0*/  LDSM.16.M88.4 R24, [R241+0xe100] ;  /* 0x00e10000f118783b */ /* 0x000fe80000000200 */
[----:B------:R-:W-:Y:S03]  /*102e0*/  LDSM.16.M88.4 R52, [R238+0x6100] ;  /* 0x00610000ee34783b */ /* 0x000fe60000000200 */
[----:B-1----:R-:W-:Y:S01]  /*102f0*/  HMMA.16816.F32.BF16 R16, R8, R20, R60 ;  /* 0x000000140810723c */ /* 0x002fe2000004183c */
[----:B------:R-:W1:Y:S07]  /*10300*/  LDSM.16.M88.4 R60, [R243+0x2000] ;  /* 0x00200000f33c783b */ /* 0x000e6e0000000200 */
[----:B---3--:R-:W-:Y:S08]  /*10310*/  HMMA.16816.F32.BF16 R12, R36, R64, R12 ;  /* 0x00000040240c723c */ /* 0x008ff0000004180c */
[C---:B------:R-:W-:Y:S08]  /*10320*/  HMMA.16816.F32.BF16 R148, R8.reuse, R114, R68 ;  /* 0x000000720894723c */ /* 0x040ff00000041844 */
[-C--:B------:R-:W-:Y:S08]  /*10330*/  HMMA.16816.F32.BF16 R80, R8, R22.reuse, R80 ;  /* 0x000000160850723c */ /* 0x080ff00000041850 */
[----:B------:R-:W-:Y:S01]  /*10340*/  HMMA.16816.F32.BF16 R68, R40, R22, R44 ;  /* 0x000000162844723c */ /* 0x000fe2000004182c */
[----:B------:R-:W3:Y:S04]  /*10350*/  LDSM.16.M88.4 R20, [R240+0xc100] ;  /* 0x00c10000f014783b */ /* 0x000ee80000000200 */
[----:B------:R-:W-:Y:S03]  /*10360*/  LDSM.16.M88.4 R44, [R237+0x2000] ;  /* 0x00200000ed2c783b */ /* 0x000fe60000000200 */
[C---:B----4-:R-:W-:Y:S08]  /*10370*/  HMMA.16816.F32.BF16 R100, R8.reuse, R56, R100 ;  /* 0x000000380864723c */ /* 0x050ff00000041864 */
[C---:B------:R-:W-:Y:S08]  /*10380*/  HMMA.16816.F32.BF16 R124, R8.reuse, R58, R76 ;  /* 0x0000003a087c723c */ /* 0x040ff0000004184c */
[C---:B------:R-:W-:Y:S08]  /*10390*/  HMMA.16816.F32.BF16 R96, R8.reuse, R84, R96 ;  /* 0x000000540860723c */ /* 0x040ff00000041860 */
[C---:B------:R-:W-:Y:S08]  /*103a0*/  HMMA.16816.F32.BF16 R128, R8.reuse, R86, R72 ;  /* 0x000000560880723c */ /* 0x040ff00000041848 */
[----:B------:R-:W-:Y:S08]  /*103b0*/  HMMA.16816.F32.BF16 R132, R8, R112, R92 ;  /* 0x000000700884723c */ /* 0x000ff0000004185c */
[----:B--2---:R-:W-:Y:S01]  /*103c0*/  HMMA.16816.F32.BF16 R8, R32, R64, R16 ;  /* 0x000000402008723c */ /* 0x004fe20000041810 */
[----:B------:R-:W2:Y:S07]  /*103d0*/  LDSM.16.M88.4 R16, [R240+0xe100] ;  /* 0x00e10000f010783b */ /* 0x000eae0000000200 */
[----:B-1----:R-:W-:Y:S01]  /*103e0*/  HMMA.16816.F32.BF16 R48, R28, R60, R12 ;  /* 0x0000003c1c30723c */ /* 0x002fe2000004180c */
[----:B------:R-:W1:Y:S07]  /*103f0*/  LDSM.16.M88.4 R12, [R242+0xc100] ;  /* 0x00c10000f20c783b */ /* 0x000e6e0000000200 */
[C---:B------:R-:W-:Y:S08]  /*10400*/  HMMA.16816.F32.BF16 R88, R40.reuse, R56, R88 ;  /* 0x000000382858723c */ /* 0x040ff00000041858 */
[----:B------:R-:W-:Y:S08]  /*10410*/  HMMA.16816.F32.BF16 R108, R40, R58, R108 ;  /* 0x0000003a286c723c */ /* 0x000ff0000004186c */
[----:B------:R-:W-:Y:S01]  /*10420*/  HMMA.16816.F32.BF16 R56, R24, R60, R8 ;  /* 0x0000003c1838723c */ /* 0x000fe20000041808 */
[----:B------:R-:W-:Y:S07]  /*10430*/  LDSM.16.M88.4 R8, [R244+0xe100] ;  /* 0x00e10000f408783b */ /* 0x000fee0000000200 */
[----:B---3--:R-:W-:Y:S01]  /*10440*/  HMMA.16816.F32.BF16 R72, R20, R52, R48 ;  /* 0x000000341448723c */ /* 0x008fe20000041830 */
[----:B------:R-:W3:Y:S07]  /*10450*/  LDSM.16.M88.4 R48, [R232+0x6900] ;  /* 0x00690000e830783b */ /* 0x000eee0000000200 */
[-C--:B------:R-:W-:Y:S08]  /*10460*/  HMMA.16816.F32.BF16 R68, R36, R66.reuse, R68 ;  /* 0x000000422444723c */ /* 0x080ff00000041844 */
[----:B------:R-:W-:Y:S08]  /*10470*/  HMMA.16816.F32.BF16 R76, R32, R66, R80 ;  /* 0x00000042204c723c */ /* 0x000ff00000041850 */
[----:B--2---:R-:W-:Y:S01]  /*10480*/  HMMA.16816.F32.BF16 R64, R16, R52, R56 ;  /* 0x000000341040723c */ /* 0x004fe20000041838 */
[----:B------:R-:W2:Y:S07]  /*10490*/  LDSM.16.M88.4 R56, [R243+0x2800] ;  /* 0x00280000f338783b */ /* 0x000eae0000000200 */
[----:B------:R-:W-:Y:S08]  /*104a0*/  HMMA.16816.F32.BF16 R68, R28, R62, R68 ;  /* 0x0000003e1c44723c */ /* 0x000ff00000041844 */
[----:B-1----:R-:W-:Y:S08]  /*104b0*/  HMMA.16816.F32.BF16 R80, R12, R44, R72 ;  /* 0x0000002c0c50723c */ /* 0x002ff00000041848 */
[----:B------:R-:W-:Y:S08]  /*104c0*/  HMMA.16816.F32.BF16 R76, R24, R62, R76 ;  /* 0x0000003e184c723c */ /* 0x000ff0000004184c */
[----:B---3--:R-:W-:Y:S08]  /*104d0*/  HMMA.16816.F32.BF16 R72, R36, R48, R88 ;  /* 0x000000302448723c */ /* 0x008ff00000041858 */
[----:B------:R-:W-:Y:S01]  /*104e0*/  HMMA.16816.F32.BF16 R136, R40, R84, R136 ;  /* 0x000000542888723c */ /* 0x000fe20000041888 */
[----:B------:R-:W-:-:S04]  /*104f0*/  FMUL.FTZ R0, R80, c[0x0][0x320] ;  /* 0x0000c80050007a20 */ /* 0x000fc80000410000 */
[----:B------:R1:W3:Y:S03]  /*10500*/  MUFU.TANH R147, R0 ;  /* 0x0000000000937308 */ /* 0x0002e60000002400 */
[C---:B------:R-:W-:Y:S08]  /*10510*/  HMMA.16816.F32.BF16 R104, R40.reuse, R86, R104 ;  /* 0x000000562868723c */ /* 0x040ff00000041868 */
[----:B------:R-:W-:Y:S01]  /*10520*/  HMMA.16816.F32.BF16 R120, R40, R112, R120 ;  /* 0x000000702878723c */ /* 0x000fe20000041878 */
[----:B-1----:R-:W-:-:S07]  /*10530*/  FMUL.FTZ R0, R81, c[0x0][0x320] ;  /* 0x0000c80051007a20 */ /* 0x002fce0000410000 */
[----:B------:R-:W-:Y:S01]  /*10540*/  HMMA.16816.F32.BF16 R116, R40, R114, R116 ;  /* 0x000000722874723c */ /* 0x000fe20000041874 */
[----:B------:R-:W1:Y:S01]  /*10550*/  LDSM.16.M88.4 R40, [R238+0x6900] ;  /* 0x00690000ee28783b */ /* 0x000e620000000200 */
[----:B------:R4:W1:Y:S06]  /*10560*/  MUFU.TANH R146, R0 ;  /* 0x0000000000927308 */ /* 0x00086c0000002400 */
[----:B------:R-:W-:Y:S08]  /*10570*/  HMMA.16816.F32.BF16 R84, R8, R44, R64 ;  /* 0x0000002c0854723c */ /* 0x000ff00000041840 */
[----:B------:R-:W-:Y:S01]  /*10580*/  HMMA.16816.F32.BF16 R64, R20, R54, R68 ;  /* 0x000000361440723c */ /* 0x000fe20000041844 */
[----:B----4-:R-:W-:-:S04]  /*10590*/  FMUL.FTZ R0, R82, c[0x0][0x320] ;  /* 0x0000c80052007a20 */ /* 0x010fc80000410000 */
[----:B------:R4:W1:Y:S03]  /*105a0*/  MUFU.TANH R145, R0 ;  /* 0x0000000000917308 */ /* 0x0008660000002400 */
[----:B------:R-:W-:Y:S08]  /*105b0*/  HMMA.16816.F32.BF16 R60, R32, R48, R100 ;  /* 0x00000030203c723c */ /* 0x000ff00000041864 */
[----:B------:R-:W-:Y:S01]  /*105c0*/  HMMA.16816.F32.BF16 R68, R16, R54, R76 ;  /* 0x000000361044723c */ /* 0x000fe2000004184c */
[----:B------:R-:W1:Y:S01]  /*105d0*/  LDSM.16.M88.4 R52, [R237+0x2800] ;  /* 0x00280000ed34783b */ /* 0x000e620000000200 */
[----:B----4-:R-:W-:-:S06]  /*105e0*/  FMUL.FTZ R0, R83, c[0x0][0x320] ;  /* 0x0000c80053007a20 */ /* 0x010fcc0000410000 */
[----:B--2---:R-:W-:Y:S01]  /*105f0*/  HMMA.16816.F32.BF16 R72, R28, R56, R72 ;  /* 0x000000381c48723c */ /* 0x004fe20000041848 */
[----:B------:R2:W4:Y:S07]  /*10600*/  MUFU.TANH R144, R0 ;  /* 0x0000000000907308 */ /* 0x00052e0000002400 */
[----:B------:R-:W-:Y:S08]  /*10610*/  HMMA.16816.F32.BF16 R76, R12, R46, R64 ;  /* 0x0000002e0c4c723c */ /* 0x000ff00000041840 */
[----:B------:R-:W-:Y:S01]  /*10620*/  HMMA.16816.F32.BF16 R64, R24, R56, R60 ;  /* 0x000000381840723c */ /* 0x000fe2000004183c */
[----:B------:R-:W3:Y:S01]  /*10630*/  LDSM.16.M88.4 R60, [R232+0x7100] ;  /* 0x00710000e83c783b */ /* 0x000ee20000000200 */
[----:B--2---:R-:W-:-:S04]  /*10640*/  FMUL.FTZ R0, R84, c[0x0][0x320] ;  /* 0x0000c80054007a20 */ /* 0x004fc80000410000 */
[----:B------:R2:W1:Y:S02]  /*10650*/  MUFU.TANH R143, R0 ;  /* 0x00000000008f7308 */ /* 0x0004640000002400 */
[----:B------:R-:W-:Y:S08]  /*10660*/  HMMA.16816.F32.BF16 R88, R8, R46, R68 ;  /* 0x0000002e0858723c */ /* 0x000ff00000041844 */
[----:B------:R-:W-:Y:S01]  /*10670*/  HMMA.16816.F32.BF16 R44, R36, R50, R108 ;  /* 0x00000032242c723c */ /* 0x000fe2000004186c */
[----:B--2---:R-:W-:-:S07]  /*10680*/  FMUL.FTZ R0, R85, c[0x0][0x320] ;  /* 0x0000c80055007a20 */ /* 0x004fce0000410000 */
[----:B-1----:R-:W-:Y:S01]  /*10690*/  HMMA.16816.F32.BF16 R68, R20, R40, R72 ;  /* 0x000000281444723c */ /* 0x002fe20000041848 */
        /* <DEDUP_REMOVED lines=9> */
[----:B------:R-:W-:Y:S01]  /*10730*/  HMMA.16816.F32.BF16 R80, R8, R52, R48 ;  /* 0x000000340850723c */ /* 0x000fe20000041830 */
        /* <DEDUP_REMOVED lines=13> */
[----:B------:R-:W3:Y:S07]  /*10810*/  LDSM.16.M88.4 R56, [R238+0x7100] ;  /* 0x00710000ee38783b */ /* 0x000eee0000000200 */
[----:B------:R-:W-:Y:S01]  /*10820*/  HMMA.16816.F32.BF16 R72, R36, R60, R136 ;  /* 0x0000003c2448723c */ /* 0x000fe20000041888 */
[----:B-1----:R-:W-:-:S04]  /*10830*/  FMUL.FTZ R0, R88, c[0x0][0x320] ;  /* 0x0000c80058007a20 */ /* 0x002fc80000410000 */
[----:B------:R1:W1:Y:S11]  /*10840*/  MUFU.TANH R111, R0 ;  /* 0x00000000006f7308 */ /* 0x0002760000002400 */
[----:B------:R-:W-:Y:S01]  /*10850*/  HMMA.16816.F32.BF16 R68, R16, R42, R68 ;  /* 0x0000002a1044723c */ /* 0x000fe20000041844 */
[----:B------:R-:W4:Y:S01]  /*10860*/  LDSM.16.M88.4 R40, [R237+0x3000] ;  /* 0x00300000ed28783b */ /* 0x000f220000000200 */
[----:B-1----:R-:W-:-:S06]  /*10870*/  FMUL.FTZ R0, R89, c[0x0][0x320] ;  /* 0x0000c80059007a20 */ /* 0x002fcc0000410000 */
[----:B--2---:R-:W-:Y:S01]  /*10880*/  HMMA.16816.F32.BF16 R72, R28, R44, R72 ;  /* 0x0000002c1c48723c */ /* 0x004fe20000041848 */
[----:B------:R1:W2:Y:S11]  /*10890*/  MUFU.TANH R110, R0 ;  /* 0x00000000006e7308 */ /* 0x0002b60000002400 */
[----:B------:R-:W-:Y:S04]  /*108a0*/  @!UPT UIADD3 URZ, URZ, URZ, URZ ;  /* 0x0000003f3f3ff290 */ /* 0x000fe8000fffe03f */
[----:B------:R-:W-:Y:S01]  /*108b0*/  HMMA.16816.F32.BF16 R84, R8, R54, R68 ;  /* 0x000000360854723c */ /* 0x000fe20000041844 */
[----:B-1----:R-:W-:-:S04]  /*108c0*/  FMUL.FTZ R0, R90, c[0x0][0x320] ;  /* 0x0000c8005a007a20 */ /* 0x002fc80000410000 */
[----:B------:R1:W1:Y:S03]  /*108d0*/  MUFU.TANH R109, R0 ;  /* 0x00000000006d7308 */ /* 0x0002660000002400 */
[----:B---3--:R-:W-:Y:S08]  /*108e0*/  HMMA.16816.F32.BF16 R68, R20, R56, R72 ;  /* 0x000000381444723c */ /* 0x008ff00000041848 */
[----:B------:R-:W-:Y:S01]  /*108f0*/  HMMA.16816.F32.BF16 R72, R32, R62, R128 ;  /* 0x0000003e2048723c */ /* 0x000fe20000041880 */
[----:B-1----:R-:W-:-:S04]  /*10900*/  FMUL.FTZ R0, R91, c[0x0][0x320] ;  /* 0x0000c8005b007a20 */ /* 0x002fc80000410000 */
[----:B------:R1:W3:Y:S11]  /*10910*/  MUFU.TANH R103, R0 ;  /* 0x0000000000677308 */ /* 0x0002f60000002400 */
        /* <DEDUP_REMOVED lines=11> */
[----:B----4-:R-:W-:Y:S01]  /*109d0*/  HMMA.16816.F32.BF16 R72, R8, R42, R72 ;  /* 0x0000002a0848723c */ /* 0x010fe20000041848 */
[----:B-1----:R-:W-:-:S07]  /*109e0*/  FMUL.FTZ R0, R79, c[0x0][0x320] ;  /* 0x0000c8004f007a20 */ /* 0x002fce0000410000 */
[----:B------:R-:W-:Y:S01]  /*109f0*/  HMMA.16816.F32.BF16 R76, R12, R54, R64 ;  /* 0x000000360c4c723c */ /* 0x000fe20000041840 */
[----:B------:R1:W4:Y:S07]  /*10a00*/  MUFU.TANH R100, R0 ;  /* 0x0000000000647308 */ /* 0x00032e0000002400 */
[----:B------:R-:W-:Y:S01]  /*10a10*/  HMMA.16816.F32.BF16 R64, R24, R44, R48 ;  /* 0x0000002c1840723c */ /* 0x000fe20000041830 */
[----:B------:R-:W2:Y:S07]  /*10a20*/  LDSM.16.M88.4 R48, [R232+0x7900] ;  /* 0x00790000e830783b */ /* 0x000eae0000000200 */
        /* <DEDUP_REMOVED lines=21> */
[----:B------:R-:W-:Y:S01]  /*10b80*/  HMMA.16816.F32.BF16 R64, R32, R48, R132 ;  /* 0x000000302040723c */ /* 0x000fe20000041884 */
        /* <DEDUP_REMOVED lines=21> */
[----:B------:R-:W2:Y:S01]  /*10ce0*/  LDSM.16.M88.4 R36, [R237+0x3800] ;  /* 0x00380000ed24783b */ /* 0x000ea20000000200 */
        /* <DEDUP_REMOVED lines=14> */
[----:B--2---:R-:W-:Y:S07]  /*10dd0*/  HMMA.16816.F32.BF16 R56, R12, R36, R56 ;  /* 0x000000240c38723c */ /* 0x004fee0000041838 */
        /* <DEDUP_REMOVED lines=34> */
[----:B------:R-:W2:Y:S01]  /*11000*/  MUFU.TANH R52, R26 ;  /* 0x0000001a00347308 */ /* 0x000ea20000002400 */
[----:B-1----:R-:W-:-:S07]  /*11010*/  FMUL.FTZ R0, R80, c[0x0][0x320] ;  /* 0x0000c80050007a20 */ /* 0x002fce0000410000 */
        /* <DEDUP_REMOVED lines=17> */
[----:B------:R1:W1:Y:S02]  /*11130*/  MUFU.TANH R68, R0 ;  /* 0x0000000000447308 */ /* 0x0002640000002400 */
[----:B-1----:R-:W-:-:S06]  /*11140*/  FMUL.FTZ R0, R75, c[0x0][0x320] ;  /* 0x0000c8004b007a20 */ /* 0x002fcc0000410000 */
[----:B------:R1:W1:Y:S02]  /*11150*/  MUFU.TANH R48, R0 ;  /* 0x0000000000307308 */ /* 0x0002640000002400 */
[----:B-1----:R-:W-:-:S06]  /*11160*/  FMUL.FTZ R0, R59, c[0x0][0x320] ;  /* 0x0000c8003b007a20 */ /* 0x002fcc0000410000 */
[----:B------:R1:W1:Y:S02]  /*11170*/  MUFU.TANH R42, R0 ;  /* 0x00000000002a7308 */ /* 0x0002640000002400 */
[----:B-1----:R-:W-:Y:S01]  /*11180*/  LOP3.LUT R0, R154, R153, RZ, 0xfc, !PT ;  /* 0x000000999a007212 */ /* 0x002fe200078efcff */
[----:B------:R-:W-:Y:S06]  /*11190*/  BAR.SYNC.DEFER_BLOCKING 0x0 ;  /* 0x0000000000007b1d */ /* 0x000fec0000010000 */
[----:B------:R-:W-:Y:S05]  /*111a0*/  @!P6 BRA `(.L_x_837) ;  /* 0x000002300000e947 */ /* 0x000fea0003800000 */
[----:B--234-:R-:W-:Y:S01]  /*111b0*/  LEA.HI.SX32 R10, R173, 0xfffffffe, 0x1a ;  /* 0xfffffffead0a7811 */ /* 0x01cfe200078fd2ff */
        /* <DEDUP_REMOVED lines=34> */
.L_x_837:
[----:B--234-:R-:W-:Y:S01]  /*113e0*/  LOP3.LUT R2, R156, 0xffffffe0, RZ, 0xc0, !PT ;  /* 0xffffffe09c027812 */ /* 0x01cfe200078ec0ff */
[----:B------:R1:W-:Y:S01]  /*113f0*/  STL [R1+0x78], R244 ;  /* 0x000078f401007387 */ /* 0x0003e20000100800 */
[----:B------:R-:W-:-:S03]  /*11400*/  SHF.L.U32 R233, R0, 0x1, RZ ;  /* 0x0000000100e97819 */ /* 0x000fc600000006ff */
[----:B------:R-:W-:Y:S01]  /*11410*/  IMAD.IADD R2, R212, 0x1, -R2 ;  /* 0x00000001d4027824 */ /* 0x000fe200078e0a02 */
[----:B------:R2:W-:Y:S01]  /*11420*/  STL [R1+0x74], R243 ;  /* 0x000074f301007387 */ /* 0x0005e20000100800 */
[--C-:B------:R-:W-:Y:S02]  /*11430*/  IMAD R234, R4, 0x2, R233.reuse ;  /* 0x0000000204ea7824 */ /* 0x100fe400078e02e9 */
[C---:B------:R-:W-:Y:S01]  /*11440*/  IMAD R236, R3.reuse, 0x2, R233 ;  /* 0x0000000203ec7824 */ /* 0x040fe200078e02e9 */
[----:B------:R-:W-:Y:S01]  /*11450*/  SHF.R.S32.HI R5, RZ, 0x1f, R2 ;  /* 0x0000001fff057819 */ /* 0x000fe20000011402 */
[----:B------:R-:W-:Y:S01]  /*11460*/  STL [R1+0x70], R242 ;  /* 0x000070f201007387 */ /* 0x000fe20000100800 */
[----:B------:R-:W-:Y:S02]  /*11470*/  LEA R235, R3, R234, 0x1 ;  /* 0x000000ea03eb7211 */ /* 0x000fe400078e08ff */
[----:B------:R-:W-:Y:S01]  /*11480*/  LEA.HI R5, R5, R2, RZ, 0x2 ;  /* 0x0000000205057211 */ /* 0x000fe200078f10ff */
[----:B------:R-:W-:Y:S03]  /*11490*/  STL [R1+0x6c], R241 ;  /* 0x00006cf101007387 */ /* 0x000fe60000100800 */
[----:B------:R-:W-:Y:S01]  /*114a0*/  LOP3.LUT R5, R5, 0x7ffffffc, RZ, 0xc0, !PT ;  /* 0x7ffffffc05057812 */ /* 0x000fe200078ec0ff */
[----:B------:R3:W-:Y:S04]  /*114b0*/  STL [R1+0x68], R240 ;  /* 0x000068f001007387 */ /* 0x0007e80000100800 */
[----:B------:R-:W-:Y:S01]  /*114c0*/  IMAD.IADD R2, R2, 0x1, -R5 ;  /* 0x0000000102027824 */ /* 0x000fe200078e0a05 */
[----:B------:R-:W-:Y:S03]  /*114d0*/  STL [R1+0x64], R239 ;  /* 0x000064ef01007387 */ /* 0x000fe60000100800 */
        /* <DEDUP_REMOVED lines=24> */
[----:B------:R-:W-:Y:S02]  /*11660*/  FSEL R27, R111, -INF , P5 ;  /* 0xff8000006f1b7808 */ /* 0x000fe40002800000 */
[----:B------:R-:W-:-:S02]  /*11670*/  FSEL R16, R113, -INF , P5 ;  /* 0xff80000071107808 */ /* 0x000fc40002800000 */
        /* <DEDUP_REMOVED lines=30> */
[----:B------:R-:W-:Y:S02]  /*11860*/  FSEL R137, R68, -INF , P6 ;  /* 0xff80000044897808 */ /* 0x000fe40003000000 */
[----:B------:R-:W-:Y:S02]  /*11870*/  ISETP.GT.AND P0, PT, R2, 0x29, PT ;  /* 0x000000290200780c */ /* 0x000fe40003f04270 */
        /* <DEDUP_REMOVED lines=15> */
[----:B------:R-:W-:Y:S01]  /*11970*/  FSEL R171, R85, -INF , P1 ;  /* 0xff80000055ab7808 */ /* 0x000fe20000800000 */
[----:B------:R-:W-:Y:S01]  /*11980*/  LDSM.16.MT88.4 R76, [R236+0x100] ;  /* 0x00010000ec4c783b */ /* 0x000fe20000004200 */
[----:B------:R-:W-:-:S02]  /*11990*/  ISETP.GT.AND P1, PT, R2, 0x38, PT ;  /* 0x000000380200780c */ /* 0x000fc40003f24270 */
[----:B-1----:R-:W-:Y:S01]  /*119a0*/  FSEL R244, R57, -INF , P2 ;  /* 0xff80000039f47808 */ /* 0x002fe20001000000 */
[----:B------:R-:W-:Y:S01]  /*119b0*/  LDSM.16.MT88.4 R84, [R236+0x2900] ;  /* 0x00290000ec54783b */ /* 0x000fe20000004200 */
[----:B------:R-:W-:Y:S02]  /*119c0*/  FMNMX.FTZ R136, R205, R136, !PT ;  /* 0x00000088cd887209 */ /* 0x000fe40007810000 */
[----:B------:R-:W-:Y:S02]  /*119d0*/  FSEL R174, R48, -INF , P0 ;  /* 0xff80000030ae7808 */ /* 0x000fe40000000000 */
[----:B------:R-:W-:Y:S02]  /*119e0*/  FSEL R169, R73, -INF , P0 ;  /* 0xff80000049a97808 */ /* 0x000fe40000000000 */
[----:B------:R-:W-:Y:S02]  /*119f0*/  FSEL R132, R71, -INF , P0 ;  /* 0xff80000047847808 */ /* 0x000fe40000000000 */
[----:B------:R-:W-:-:S02]  /*11a00*/  ISETP.GT.AND P0, PT, R2, 0x39, PT ;  /* 0x000000390200780c */ /* 0x000fc40003f04270 */
[----:B--2---:R-:W-:Y:S02]  /*11a10*/  FSEL R243, R21, -INF , P1 ;  /* 0xff80000015f37808 */ /* 0x004fe40000800000 */
[----:B------:R-:W-:Y:S02]  /*11a20*/  FMNMX.FTZ R136, R244, R136, !PT ;  /* 0x00000088f4887209 */ /* 0x000fe40007810000 */
[----:B---3--:R-:W-:Y:S02]  /*11a30*/  FSEL R240, R20, -INF , P0 ;  /* 0xff80000014f07808 */ /* 0x008fe40000000000 */
[----:B------:R-:W-:Y:S02]  /*11a40*/  FMNMX.FTZ R136, R243, R136, !PT ;  /* 0x00000088f3887209 */ /* 0x000fe40007810000 */
[----:B------:R-:W-:Y:S02]  /*11a50*/  FSEL R138, R70, -INF , P6 ;  /* 0xff800000468a7808 */ /* 0x000fe40003000000 */
[----:B------:R-:W-:Y:S01]  /*11a60*/  FMNMX.FTZ R136, R240, R136, !PT ;  /* 0x00000088f0887209 */ /* 0x000fe20007810000 */
[----:B------:R-:W-:Y:S01]  /*11a70*/  LDSM.16.MT88.4 R68, [R233+0x2100] ;  /* 0x00210000e944783b */ /* 0x000fe20000004200 */
[----:B------:R-:W-:-:S02]  /*11a80*/  FSEL R242, R58, -INF , P5 ;  /* 0xff8000003af27808 */ /* 0x000fc40002800000 */
[----:B------:R-:W-:Y:S01]  /*11a90*/  FSEL R241, R42, -INF , P2 ;  /* 0xff8000002af17808 */ /* 0x000fe20001000000 */
[----:B------:R-:W1:Y:S01]  /*11aa0*/  SHFL.BFLY PT, R2, R136, 0x2, 0x1f ;  /* 0x0c401f0088027f89 */ /* 0x000e6200000e0000 */
[----:B------:R-:W-:Y:S02]  /*11ab0*/  FSEL R105, R36, -INF , P1 ;  /* 0xff80000024697808 */ /* 0x000fe40000800000 */
[----:B------:R-:W-:Y:S01]  /*11ac0*/  FSEL R214, R35, -INF , P0 ;  /* 0xff80000023d67808 */ /* 0x000fe20000000000 */
[----:B------:R-:W-:Y:S01]  /*11ad0*/  LDSM.16.MT88.4 R56, [R234+0x2100] ;  /* 0x00210000ea38783b */ /* 0x000fe20000004200 */
[----:B------:R-:W-:Y:S02]  /*11ae0*/  FMNMX.FTZ R134, R25, R26, !PT ;  /* 0x0000001a19867209 */ /* 0x000fe40007810000 */
[----:B------:R-:W-:Y:S02]  /*11af0*/  FSEL R176, R74, -INF , P6 ;  /* 0xff8000004ab07808 */ /* 0x000fe40003000000 */
[----:B------:R-:W-:-:S02]  /*11b00*/  FMNMX.FTZ R134, R27, R134, !PT ;  /* 0x000000861b867209 */ /* 0x000fc40007810000 */
[----:B------:R-:W-:Y:S02]  /*11b10*/  FSEL R172, R72, -INF , P6 ;  /* 0xff80000048ac7808 */ /* 0x000fe40003000000 */
[----:B------:R-:W-:Y:S01]  /*11b20*/  FMNMX.FTZ R134, R28, R134, !PT ;  /* 0x000000861c867209 */ /* 0x000fe20007810000 */
[----:B------:R-:W-:Y:S01]  /*11b30*/  LDSM.16.MT88.4 R72, [R235+0x100] ;  /* 0x00010000eb48783b */ /* 0x000fe20000004200 */
[----:B------:R-:W-:Y:S02]  /*11b40*/  FMNMX.FTZ R6, R29, R30, !PT ;  /* 0x0000001e1d067209 */ /* 0x000fe40007810000 */
[----:B------:R-:W-:Y:S02]  /*11b50*/  FMNMX.FTZ R134, R33, R134, !PT ;  /* 0x0000008621867209 */ /* 0x000fe40007810000 */
[----:B------:R-:W-:Y:S02]  /*11b60*/  FSEL R231, R49, -INF , P5 ;  /* 0xff80000031e77808 */ /* 0x000fe40002800000 */
[----:B------:R-:W-:-:S02]  /*11b70*/  FMNMX.FTZ R134, R34, R134, !PT ;  /* 0x0000008622867209 */ /* 0x000fc40007810000 */
[----:B------:R-:W-:Y:S02]  /*11b80*/  FSEL R230, R50, -INF , P2 ;  /* 0xff80000032e67808 */ /* 0x000fe40001000000 */
[----:B-1----:R-:W-:Y:S02]  /*11b90*/  FMNMX.FTZ R136, R136, R2, !PT ;  /* 0x0000000288887209 */ /* 0x002fe40007810000 */
        /* <DEDUP_REMOVED lines=9> */
[----:B------:R-:W-:Y:S01]  /*11c30*/  FMNMX.FTZ R134, R172, R134, !PT ;  /* 0x00000086ac867209 */ /* 0x000fe20007810000 */
[----:B------:R-:W-:Y:S01]  /*11c40*/  LDSM.16.MT88.4 R48, [R233+0x2900] ;  /* 0x00290000e930783b */ /* 0x000fe20000004200 */
[----:B------:R-:W-:-:S02]  /*11c50*/  FSEL R220, R47, -INF , P1 ;  /* 0xff8000002fdc7808 */ /* 0x000fc40000800000 */
[----:B------:R-:W-:Y:S02]  /*11c60*/  FMNMX.FTZ R134, R169, R134, !PT ;  /* 0x00000086a9867209 */ /* 0x000fe40007810000 */
[----:B------:R-:W-:Y:S02]  /*11c70*/  FSEL R219, R43, -INF , P0 ;  /* 0xff8000002bdb7808 */ /* 0x000fe40000000000 */
[----:B------:R-:W-:Y:S01]  /*11c80*/  FMNMX.FTZ R134, R231, R134, !PT ;  /* 0x00000086e7867209 */ /* 0x000fe20007810000 */
[----:B------:R-:W-:Y:S01]  /*11c90*/  LDSM.16.MT88.4 R40, [R233+0x100] ;  /* 0x00010000e928783b */ /* 0x000fe20000004200 */
[----:B-1----:R-:W-:Y:S02]  /*11ca0*/  FMNMX.FTZ R136, R136, R2, !PT ;  /* 0x0000000288887209 */ /* 0x002fe40007810000 */
[----:B------:R-:W-:Y:S02]  /*11cb0*/  FMNMX.FTZ R2, R14, R15, !PT ;  /* 0x0000000f0e027209 */ /* 0x000fe40007810000 */
[C---:B------:R-:W-:Y:S01]  /*11cc0*/  FSETP.NEU.FTZ.AND P6, PT, R136.reuse, -INF , PT ;  /* 0xff8000008800780b */ /* 0x040fe20003fdd000 */
[----:B------:R-:W-:Y:S01]  /*11cd0*/  FMUL.FTZ R22, R136, c[0x0][0x2d0] ;  /* 0x0000b40088167a20 */ /* 0x000fe20000410000 */
[----:B------:R-:W-:-:S02]  /*11ce0*/  FMNMX.FTZ R2, R16, R2, !PT ;  /* 0x0000000210027209 */ /* 0x000fc40007810000 */
[----:B------:R-:W-:Y:S02]  /*11cf0*/  FMNMX.FTZ R134, R230, R134, !PT ;  /* 0x00000086e6867209 */ /* 0x000fe40007810000 */
[----:B------:R-:W-:Y:S02]  /*11d00*/  FMNMX.FTZ R2, R17, R2, !PT ;  /* 0x0000000211027209 */ /* 0x000fe40007810000 */
[----:B------:R-:W-:Y:S02]  /*11d10*/  FSEL R22, R22, RZ, P6 ;  /* 0x000000ff16167208 */ /* 0x000fe40003000000 */
[----:B------:R-:W-:Y:S02]  /*11d20*/  FMNMX.FTZ R2, R18, R2, !PT ;  /* 0x0000000212027209 */ /* 0x000fe40007810000 */
[----:B------:R-:W-:Y:S01]  /*11d30*/  FMNMX.FTZ R134, R229, R134, !PT ;  /* 0x00000086e5867209 */ /* 0x000fe20007810000 */
[----:B------:R-:W-:Y:S01]  /*11d40*/  FFMA.FTZ R5, R5, c[0x0][0x2d0], -R22 ;  /* 0x0000b40005057a23 */ /* 0x000fe20000010816 */
[----:B------:R-:W-:-:S02]  /*11d50*/  FMNMX.FTZ R2, R19, R2, !PT ;  /* 0x0000000213027209 */ /* 0x000fc40007810000 */
[----:B------:R-:W-:Y:S01]  /*11d60*/  FMNMX.FTZ R134, R228, R134, !PT ;  /* 0x00000086e4867209 */ /* 0x000fe20007810000 */
[----:B------:R1:W-:Y:S01]  /*11d70*/  MUFU.EX2 R213, R5 ;  /* 0x0000000500d57308 */ /* 0x0003e20000000800 */
[----:B------:R-:W-:Y:S02]  /*11d80*/  FMNMX.FTZ R2, R24, R2, !PT ;  /* 0x0000000218027209 */ /* 0x000fe40007810000 */
[----:B------:R-:W-:Y:S02]  /*11d90*/  LOP3.LUT P6, RZ, R152, 0x2, RZ, 0xc0, !PT ;  /* 0x0000000298ff7812 */ /* 0x000fe400078cc0ff */
[----:B------:R-:W-:-:S04]  /*11da0*/  FMNMX.FTZ R2, R23, R2, !PT ;  /* 0x0000000217027209 */ /* 0x000fc80007810000 */
[----:B------:R-:W-:-:S04]  /*11db0*/  FMNMX.FTZ R2, R171, R2, !PT ;  /* 0x00000002ab027209 */ /* 0x000fc80007810000 */
[----:B------:R-:W-:Y:S02]  /*11dc0*/  FMNMX.FTZ R2, R170, R2, !PT ;  /* 0x00000002aa027209 */ /* 0x000fe40007810000 */
[----:B-1----:R-:W-:Y:S01]  /*11dd0*/  FMNMX.FTZ R5, R31, R6, !PT ;  /* 0x000000061f057209 */ /* 0x002fe20007810000 */
[----:B------:R-:W-:Y:S01]  /*11de0*/  FFMA.FTZ R6, R7, c[0x0][0x2d0], -R22 ;  /* 0x0000b40007067a23 */ /* 0x000fe20000010816 */
[----:B------:R-:W-:-:S03]  /*11df0*/  FMNMX.FTZ R2, R138, R2, !PT ;  /* 0x000000028a027209 */ /* 0x000fc60007810000 */
[----:B------:R1:W-:Y:S01]  /*11e00*/  MUFU.EX2 R164, R6 ;  /* 0x0000000600a47308 */ /* 0x0003e20000000800 */
[----:B------:R-:W-:-:S04]  /*11e10*/  FMNMX.FTZ R2, R132, R2, !PT ;  /* 0x0000000284027209 */ /* 0x000fc80007810000 */
[----:B------:R-:W-:-:S04]  /*11e20*/  FMNMX.FTZ R2, R242, R2, !PT ;  /* 0x00000002f2027209 */ /* 0x000fc80007810000 */
[----:B------:R-:W-:-:S04]  /*11e30*/  FMNMX.FTZ R2, R241, R2, !PT ;  /* 0x00000002f1027209 */ /* 0x000fc80007810000 */
[----:B------:R-:W-:Y:S01]  /*11e40*/  FMNMX.FTZ R2, R105, R2, !PT ;  /* 0x0000000269027209 */ /* 0x000fe20007810000 */
[----:B-1----:R-:W1:Y:S03]  /*11e50*/  SHFL.BFLY PT, R6, R134, 0x2, 0x1f ;  /* 0x0c401f0086067f89 */ /* 0x002e6600000e0000 */
[----:B------:R-:W-:-:S05]  /*11e60*/  FMNMX.FTZ R2, R214, R2, !PT ;  /* 0x00000002d6027209 */ /* 0x000fca0007810000 */
[----:B------:R-:W2:Y:S01]  /*11e70*/  SHFL.BFLY PT, R135, R2, 0x2, 0x1f ;  /* 0x0c401f0002877f89 */ /* 0x000ea200000e0000 */
[----:B-1----:R-:W-:Y:S02]  /*11e80*/  FMNMX.FTZ R134, R134, R6, !PT ;  /* 0x0000000686867209 */ /* 0x002fe40007810000 */
[----:B--2---:R-:W-:Y:S02]  /*11e90*/  FMNMX.FTZ R135, R2, R135, !PT ;  /* 0x0000008702877209 */ /* 0x004fe40007810000 */
[----:B------:R-:W-:-:S03]  /*11ea0*/  FMNMX.FTZ R2, R32, R5, !PT ;  /* 0x0000000520027209 */ /* 0x000fc60007810000 */
[----:B------:R-:W1:Y:S01]  /*11eb0*/  SHFL.BFLY PT, R7, R135, 0x1, 0x1f ;  /* 0x0c201f0087077f89 */ /* 0x000e6200000e0000 */
[----:B------:R-:W-:Y:S01]  /*11ec0*/  FMNMX.FTZ R5, R39, R2, !PT ;  /* 0x0000000227057209 */ /* 0x000fe20007810000 */
[----:B------:R-:W-:-:S03]  /*11ed0*/  FFMA.FTZ R2, R8, c[0x0][0x2d0], -R22 ;  /* 0x0000b40008027a23 */ /* 0x000fc60000010816 */
[----:B------:R-:W-:Y:S01]  /*11ee0*/  FMNMX.FTZ R5, R44, R5, !PT ;  /* 0x000000052c057209 */ /* 0x000fe20007810000 */
[----:B------:R2:W-:Y:S03]  /*11ef0*/  MUFU.EX2 R166, R2 ;  /* 0x0000000200a67308 */ /* 0x0005e60000000800 */
[----:B------:R-:W-:Y:S01]  /*11f00*/  FMNMX.FTZ R5, R45, R5, !PT ;  /* 0x000000052d057209 */ /* 0x000fe20007810000 */
[----:B--2---:R-:W-:Y:S01]  /*11f10*/  FFMA.FTZ R2, R9, c[0x0][0x2d0], -R22 ;  /* 0x0000b40009027a23 */ /* 0x004fe20000010816 */
[----:B-1----:R-:W-:-:S03]  /*11f20*/  FMNMX.FTZ R135, R135, R7, !PT ;  /* 0x0000000787877209 */ /* 0x002fc60007810000 */
[----:B------:R1:W-:Y:S01]  /*11f30*/  MUFU.EX2 R239, R2 ;  /* 0x0000000200ef7308 */ /* 0x0003e20000000800 */
[----:B------:R-:W2:Y:S01]  /*11f40*/  SHFL.BFLY PT, R7, R134, 0x1, 0x1f ;  /* 0x0c201f0086077f89 */ /* 0x000ea200000e0000 */
        /* <DEDUP_REMOVED lines=8> */
[----:B--2---:R-:W-:Y:S02]  /*11fd0*/  FMNMX.FTZ R134, R134, R7, !PT ;  /* 0x0000000786867209 */ /* 0x004fe40007810000 */
[----:B------:R-:W-:Y:S02]  /*11fe0*/  FMNMX.FTZ R2, R176, R2, !PT ;  /* 0x00000002b0027209 */ /* 0x000fe40007810000 */
[C---:B------:R-:W-:Y:S01]  /*11ff0*/  FSETP.NEU.FTZ.AND P0, PT, R134.reuse, -INF , PT ;  /* 0xff8000008600780b */ /* 0x040fe20003f1d000 */
[----:B------:R-:W-:Y:S01]  /*12000*/  FMUL.FTZ R20, R134, c[0x0][0x2d0] ;  /* 0x0000b40086147a20 */ /* 0x000fe20000410000 */
[----:B------:R-:W-:-:S04]  /*12010*/  FMNMX.FTZ R2, R174, R2, !PT ;  /* 0x00000002ae027209 */ /* 0x000fc80007810000 */
[----:B------:R-:W-:Y:S01]  /*12020*/  FMNMX.FTZ R2, R222, R2, !PT ;  /* 0x00000002de027209 */ /* 0x000fe20007810000 */
[----:B-1----:R-:W-:Y:S01]  /*12030*/  FFMA.FTZ R5, R11, c[0x0][0x2d0], -R22 ;  /* 0x0000b4000b057a23 */ /* 0x002fe20000010816 */
[----:B------:R-:W-:Y:S02]  /*12040*/  FSEL R20, R20, RZ, P0 ;  /* 0x000000ff14147208 */ /* 0x000fe40000000000 */
[----:B------:R-:W-:Y:S01]  /*12050*/  FMNMX.FTZ R2, R221, R2, !PT ;  /* 0x00000002dd027209 */ /* 0x000fe20007810000 */
[----:B------:R1:W-:Y:S02]  /*12060*/  MUFU.EX2 R54, R5 ;  /* 0x0000000500367308 */ /* 0x0003e40000000800 */
[----:B------:R-:W-:Y:S01]  /*12070*/  FFMA.FTZ R3, R34, c[0x0][0x2d0], -R20 ;  /* 0x0000b40022037a23 */ /* 0x000fe20000010814 */
[----:B------:R-:W-:-:S04]  /*12080*/  FMNMX.FTZ R2, R220, R2, !PT ;  /* 0x00000002dc027209 */ /* 0x000fc80007810000 */
[----:B------:R-:W-:Y:S01]  /*12090*/  FMNMX.FTZ R2, R219, R2, !PT ;  /* 0x00000002db027209 */ /* 0x000fe20007810000 */
[----:B------:R2:W-:Y:S04]  /*120a0*/  MUFU.EX2 R224, R3 ;  /* 0x0000000300e07308 */ /* 0x0005e80000000800 */
[----:B------:R-:W3:Y:S01]  /*120b0*/  SHFL.BFLY PT, R6, R2, 0x2, 0x1f ;  /* 0x0c401f0002067f89 */ /* 0x000ee200000e0000 */
[----:B-1----:R-:W-:-:S04]  /*120c0*/  FFMA.FTZ R5, R12, c[0x0][0x2d0], -R22 ;  /* 0x0000b4000c057a23 */ /* 0x002fc80000010816 */
[----:B------:R1:W-:Y:S01]  /*120d0*/  MUFU.EX2 R225, R5 ;  /* 0x0000000500e17308 */ /* 0x0003e20000000800 */
[----:B--2---:R-:W-:-:S07]  /*120e0*/  FFMA.FTZ R3, R37, c[0x0][0x2d0], -R20 ;  /* 0x0000b40025037a23 */ /* 0x004fce0000010814 */
[----:B------:R2:W-:Y:S01]  /*120f0*/  MUFU.EX2 R237, R3 ;  /* 0x0000000300ed7308 */ /* 0x0005e20000000800 */
[----:B-1----:R-:W-:Y:S01]  /*12100*/  FFMA.FTZ R5, R13, c[0x0][0x2d0], -R22 ;  /* 0x0000b4000d057a23 */ /* 0x002fe20000010816 */
[----:B---3--:R-:W-:-:S06]  /*12110*/  FMNMX.FTZ R2, R2, R6, !PT ;  /* 0x0000000602027209 */ /* 0x008fcc0007810000 */
[----:B------:R1:W3:Y:S01]  /*12120*/  MUFU.EX2 R104, R5 ;  /* 0x0000000500687308 */ /* 0x0002e20000000800 */
[----:B------:R-:W4:Y:S01]  /*12130*/  SHFL.BFLY PT, R6, R2, 0x1, 0x1f ;  /* 0x0c201f0002067f89 */ /* 0x000f2200000e0000 */
[----:B--2---:R-:W-:Y:S02]  /*12140*/  FFMA.FTZ R3, R38, c[0x0][0x2d0], -R20 ;  /* 0x0000b40026037a23 */ /* 0x004fe40000010814 */
[----:B-1----:R-:W-:Y:S01]  /*12150*/  FFMA.FTZ R5, R14, c[0x0][0x2d0], -R21 ;  /* 0x0000b4000e057a23 */ /* 0x002fe20000010815 */
[----:B---3--:R-:W-:-:S03]  /*12160*/  F2FP.BF16.PACK_AB R10, R104, R225 ;  /* 0x000000e1680a723e */ /* 0x008fc600000010ff */
[----:B------:R1:W-:Y:S01]  /*12170*/  MUFU.EX2 R218, R5 ;  /* 0x0000000500da7308 */ /* 0x0003e20000000800 */
[----:B----4-:R-:W-:-:S04]  /*12180*/  FMNMX.FTZ R2, R2, R6, !PT ;  /* 0x0000000602027209 */ /* 0x010fc80007810000 */
[C---:B------:R-:W-:Y:S01]  /*12190*/  FSETP.NEU.FTZ.AND P0, PT, R2.reuse, -INF , PT ;  /* 0xff8000000200780b */ /* 0x040fe20003f1d000 */
[----:B------:R-:W-:Y:S02]  /*121a0*/  FMUL.FTZ R6, R2, c[0x0][0x2d0] ;  /* 0x0000b40002067a20 */ /* 0x000fe40000410000 */
[----:B-1----:R-:W-:-:S03]  /*121b0*/  FFMA.FTZ R5, R15, c[0x0][0x2d0], -R21 ;  /* 0x0000b4000f057a23 */ /* 0x002fc60000010815 */
[----:B------:R-:W-:Y:S01]  /*121c0*/  FSEL R0, R6, RZ, P0 ;  /* 0x000000ff06007208 */ /* 0x000fe20000000000 */
[----:B------:R1:W2:Y:S04]  /*121d0*/  MUFU.EX2 R217, R5 ;  /* 0x0000000500d97308 */ /* 0x0002a80000000800 */
[----:B------:R-:W-:-:S04]  /*121e0*/  FFMA.FTZ R4, R31, c[0x0][0x2d0], -R0 ;  /* 0x0000b4001f047a23 */ /* 0x000fc80000010800 */
[----:B------:R3:W-:Y:S01]  /*121f0*/  MUFU.EX2 R238, R4 ;  /* 0x0000000400ee7308 */ /* 0x0007e20000000800 */
[----:B-1----:R-:W-:Y:S01]  /*12200*/  FFMA.FTZ R5, R16, c[0x0][0x2d0], -R21 ;  /* 0x0000b40010057a23 */ /* 0x002fe20000010815 */
[----:B------:R-:W-:-:S06]  /*12210*/  F2FP.BF16.PACK_AB R16, R164, R213 ;  /* 0x000000d5a410723e */ /* 0x000fcc00000010ff */
[----:B------:R1:W-:Y:S01]  /*12220*/  MUFU.EX2 R223, R5 ;  /* 0x0000000500df7308 */ /* 0x0003e20000000800 */
[----:B---3--:R-:W-:-:S07]  /*12230*/  FFMA.FTZ R4, R32, c[0x0][0x2d0], -R0 ;  /* 0x0000b40020047a23 */ /* 0x008fce0000010800 */
[----:B-----5:R-:W3:Y:S01]  /*12240*/  MUFU.EX2 R165, R4 ;  /* 0x0000000400a57308 */ /* 0x020ee20000000800 */
[----:B-1----:R-:W-:Y:S01]  /*12250*/  FFMA.FTZ R5, R17, c[0x0][0x2d0], -R21 ;  /* 0x0000b40011057a23 */ /* 0x002fe20000010815 */
[----:B--2---:R-:W-:-:S06]  /*12260*/  F2FP.BF16.PACK_AB R17, R217, R218 ;  /* 0x000000dad911723e */ /* 0x004fcc00000010ff */
[----:B------:R1:W2:Y:S01]  /*12270*/  MUFU.EX2 R167, R5 ;  /* 0x0000000500a77308 */ /* 0x0002a20000000800 */
[----:B---3--:R-:W-:Y:S01]  /*12280*/  F2FP.BF16.PACK_AB R15, R165, R238 ;  /* 0x000000eea50f723e */ /* 0x008fe200000010ff */
[----:B------:R-:W-:Y:S02]  /*12290*/  FFMA.FTZ R4, R33, c[0x0][0x2d0], -R20 ;  /* 0x0000b40021047a23 */ /* 0x000fe40000010814 */
[----:B------:R-:W-:Y:S04]  /*122a0*/  LDSM.16.MT88.4 R32, [R235+0x2100] ;  /* 0x00210000eb20783b */ /* 0x000fe80000004200 */
[----:B------:R-:W-:Y:S01]  /*122b0*/  MUFU.EX2 R60, R4 ;  /* 0x00000004003c7308 */ /* 0x000fe20000000800 */
[----:B-1----:R-:W-:Y:S01]  /*122c0*/  FFMA.FTZ R5, R18, c[0x0][0x2d0], -R21 ;  /* 0x0000b40012057a23 */ /* 0x002fe20000010815 */
[----:B------:R-:W-:-:S06]  /*122d0*/  F2FP.BF16.PACK_AB R18, R239, R166 ;  /* 0x000000a6ef12723e */ /* 0x000fcc00000010ff */
[----:B------:R1:W-:Y:S02]  /*122e0*/  MUFU.EX2 R179, R5 ;  /* 0x0000000500b37308 */ /* 0x0003e40000000800 */
[----:B-1----:R-:W-:Y:S01]  /*122f0*/  FFMA.FTZ R5, R19, c[0x0][0x2d0], -R21 ;  /* 0x0000b40013057a23 */ /* 0x002fe20000010815 */
[----:B--2---:R-:W-:-:S05]  /*12300*/  F2FP.BF16.PACK_AB R19, R167, R223 ;  /* 0x000000dfa713723e */ /* 0x004fca00000010ff */
[----:B------:R1:W2:Y:S02]  /*12310*/  MUFU.EX2 R227, R5 ;  /* 0x0000000500e37308 */ /* 0x0002a40000000800 */
[----:B------:R-:W-:Y:S01]  /*12320*/  HMMA.16816.F32.BF16 R100, R16, R40, RZ ;  /* 0x000000281064723c */ /* 0x000fe200000418ff */
[----:B-1----:R-:W-:Y:S01]  /*12330*/  FFMA.FTZ R5, R24, c[0x0][0x2d0], -R21 ;  /* 0x0000b40018057a23 */ /* 0x002fe20000010815 */
[----:B--2---:R-:W-:-:S04]  /*12340*/  F2FP.BF16.PACK_AB R9, R227, R179 ;  /* 0x000000b3e309723e */ /* 0x004fc800000010ff */
[----:B------:R1:W-:Y:S02]  /*12350*/  MUFU.EX2 R232, R5 ;  /* 0x0000000500e87308 */ /* 0x0003e40000000800 */
[----:B-1----:R-:W-:-:S06]  /*12360*/  FFMA.FTZ R5, R23, c[0x0][0x2d0], -R21 ;  /* 0x0000b40017057a23 */ /* 0x002fcc0000010815 */
[----:B------:R1:W2:Y:S08]  /*12370*/  MUFU.EX2 R23, R3 ;  /* 0x0000000300177308 */ /* 0x0002b00000000800 */
[----:B------:R3:W4:Y:S01]  /*12380*/  MUFU.EX2 R204, R5 ;  /* 0x0000000500cc7308 */ /* 0x0007220000000800 */
[----:B-1----:R-:W-:Y:S01]  /*12390*/  FFMA.FTZ R3, R39, c[0x0][0x2d0], -R0 ;  /* 0x0000b40027037a23 */ /* 0x002fe20000010800 */
[----:B--2---:R-:W-:Y:S01]  /*123a0*/  F2FP.BF16.PACK_AB R6, R23, R237 ;  /* 0x000000ed1706723e */ /* 0x004fe200000010ff */
[----:B------:R-:W-:Y:S05]  /*123b0*/  LDSM.16.MT88.4 R36, [R236+0x2100] ;  /* 0x00210000ec24783b */ /* 0x000fea0000004200 */
[----:B------:R1:W-:Y:S01]  /*123c0*/  MUFU.EX2 R106, R3 ;  /* 0x00000003006a7308 */ /* 0x0003e20000000800 */
[----:B---3--:R-:W-:Y:S01]  /*123d0*/  FFMA.FTZ R5, R25, c[0x0][0x2d0], -R20 ;  /* 0x0000b40019057a23 */ /* 0x008fe20000010814 */
[----:B----4-:R-:W-:-:S06]  /*123e0*/  F2FP.BF16.PACK_AB R11, R204, R232 ;  /* 0x000000e8cc0b723e */ /* 0x010fcc00000010ff */
[----:B------:R2:W-:Y:S01]  /*123f0*/  MUFU.EX2 R203, R5 ;  /* 0x0000000500cb7308 */ /* 0x0005e20000000800 */
[----:B-1----:R-:W-:Y:S02]  /*12400*/  FFMA.FTZ R3, R44, c[0x0][0x2d0], -R0 ;  /* 0x0000b4002c037a23 */ /* 0x002fe40000010800 */
[----:B--2---:R-:W-:-:S05]  /*12410*/  FFMA.FTZ R5, R26, c[0x0][0x2d0], -R20 ;  /* 0x0000b4001a057a23 */ /* 0x004fca0000010814 */
        /* <DEDUP_REMOVED lines=16> */
[----:B------:R2:W3:Y:S06]  /*12520*/  MUFU.EX2 R24, R3 ;  /* 0x0000000300187308 */ /* 0x0004ec0000000800 */
[----:B------:R-:W-:Y:S01]  /*12530*/  MOV R25, R60 ;  /* 0x0000003c00197202 */ /* 0x000fe20000000f00 */
[----:B------:R-:W-:Y:S01]  /*12540*/  HMMA.16816.F32.BF16 R96, R12, R40, RZ ;  /* 0x000000280c60723c */ /* 0x000fe200000418ff */
[----:B------:R-:W-:Y:S02]  /*12550*/  LDSM.16.MT88.4 R60, [R235+0x900] ;  /* 0x00090000eb3c783b */ /* 0x000fe40000004200 */
[----:B------:R-:W-:-:S04]  /*12560*/  F2FP.BF16.PACK_AB R4, R224, R25 ;  /* 0x00000019e004723e */ /* 0x000fc800000010ff */
[----:B------:R-:W-:Y:S01]  /*12570*/  IMAD.MOV.U32 R40, RZ, RZ, R54 ;  /* 0x000000ffff287224 */ /* 0x000fe200078e0036 */
[C---:B------:R-:W-:Y:S01]  /*12580*/  HMMA.16816.F32.BF16 R148, R12.reuse, R56, RZ ;  /* 0x000000380c94723c */ /* 0x040fe200000418ff */
[--C-:B--2---:R-:W-:Y:S01]  /*12590*/  FFMA.FTZ R3, R45, c[0x0][0x2d0], -R0.reuse ;  /* 0x0000b4002d037a23 */ /* 0x104fe20000010800 */
[----:B---3--:R-:W-:Y:S01]  /*125a0*/  F2FP.BF16.PACK_AB R5, R24, R106 ;  /* 0x0000006a1805723e */ /* 0x008fe200000010ff */
[----:B------:R-:W-:Y:S02]  /*125b0*/  IMAD.MOV.U32 R41, RZ, RZ, R53 ;  /* 0x000000ffff297224 */ /* 0x000fe400078e0035 */
[----:B------:R-:W2:Y:S01]  /*125c0*/  LDSM.16.MT88.4 R52, [R233+0x900] ;  /* 0x00090000e934783b */ /* 0x000ea20000004200 */
[----:B------:R3:W-:Y:S02]  /*125d0*/  MUFU.EX2 R215, R3 ;  /* 0x0000000300d77308 */ /* 0x0007e40000000800 */
[----:B------:R-:W-:Y:S01]  /*125e0*/  F2FP.BF16.PACK_AB R8, R40, R41 ;  /* 0x000000292808723e */ /* 0x000fe200000010ff */
[----:B------:R-:W-:Y:S08]  /*125f0*/  HMMA.16816.F32.BF16 R160, R12, R76, RZ ;  /* 0x0000004c0ca0723c */ /* 0x000ff000000418ff */
[----:B-1----:R-:W-:Y:S01]  /*12600*/  HMMA.16816.F32.BF16 R192, R8, R28, R92 ;  /* 0x0000001c08c0723c */ /* 0x002fe2000004185c */
[----:B---3--:R-:W-:-:S02]  /*12610*/  FFMA.FTZ R3, R46, c[0x0][0x2d0], -R0 ;  /* 0x0000b4002e037a23 */ /* 0x008fc40000010800 */
[----:B------:R-:W1:Y:S05]  /*12620*/  LDSM.16.MT88.4 R44, [R234+0x2900] ;  /* 0x00290000ea2c783b */ /* 0x000e6a0000004200 */
[C---:B------:R-:W-:Y:S01]  /*12630*/  HMMA.16816.F32.BF16 R156, R12.reuse, R72, RZ ;  /* 0x000000480c9c723c */ /* 0x040fe200000418ff */
[----:B------:R3:W4:Y:S07]  /*12640*/  MUFU.EX2 R226, R3 ;  /* 0x0000000300e27308 */ /* 0x00072e0000000800 */
[C---:B------:R-:W-:Y:S08]  /*12650*/  HMMA.16816.F32.BF16 R152, R12.reuse, R68, RZ ;  /* 0x000000440c98723c */ /* 0x040ff000000418ff */
[----:B------:R-:W-:Y:S01]  /*12660*/  HMMA.16816.F32.BF16 R112, R12, R36, RZ ;  /* 0x000000240c70723c */ /* 0x000fe200000418ff */
[----:B---3--:R-:W-:Y:S01]  /*12670*/  IMAD.MOV.U32 R3, RZ, RZ, R80 ;  /* 0x000000ffff037224 */ /* 0x008fe200078e0050 */
[----:B----4-:R-:W-:Y:S01]  /*12680*/  F2FP.BF16.PACK_AB R7, R226, R215 ;  /* 0x000000d7e207723e */ /* 0x010fe200000010ff */
[----:B------:R-:W3:Y:S05]  /*12690*/  LDSM.16.MT88.4 R80, [R235+0x2900] ;  /* 0x00290000eb50783b */ /* 0x000eea0000004200 */
[-C--:B--2---:R-:W-:Y:S08]  /*126a0*/  HMMA.16816.F32.BF16 R180, R8, R52.reuse, R100 ;  /* 0x0000003408b4723c */ /* 0x084ff00000041864 */
[C---:B------:R-:W-:Y:S07]  /*126b0*/  HMMA.16816.F32.BF16 R184, R4.reuse, R52, R96 ;  /* 0x0000003404b8723c */ /* 0x040fee0000041860 */
[----:B------:R-:W-:Y:S01]  /*126c0*/  IMAD.MOV.U32 R53, RZ, RZ, R106 ;  /* 0x000000ffff357224 */ /* 0x000fe200078e006a */
[----:B------:R-:W-:Y:S01]  /*126d0*/  HMMA.16816.F32.BF16 R188, R4, R28, R88 ;  /* 0x0000001c04bc723c */ /* 0x000fe20000041858 */
[----:B------:R-:W-:-:S06]  /*126e0*/  MOV R52, R105 ;  /* 0x0000006900347202 */ /* 0x000fcc0000000f00 */
[----:B------:R-:W-:Y:S01]  /*126f0*/  IMAD.MOV.U32 R29, RZ, RZ, R104 ;  /* 0x000000ffff1d7224 */ /* 0x000fe200078e0068 */
[C---:B------:R-:W-:Y:S08]  /*12700*/  HMMA.16816.F32.BF16 R144, R12.reuse, R42, RZ ;  /* 0x0000002a0c90723c */ /* 0x040ff000000418ff */
[C---:B------:R-:W-:Y:S08]  /*12710*/  HMMA.16816.F32.BF16 R104, R12.reuse, R32, RZ ;  /* 0x000000200c68723c */ /* 0x040ff000000418ff */
[C---:B------:R-:W-:Y:S08]  /*12720*/  HMMA.16816.F32.BF16 R140, R12.reuse, R26, RZ ;  /* 0x0000001a0c8c723c */ /* 0x040ff000000418ff */
[C---:B------:R-:W-:Y:S08]  /*12730*/  HMMA.16816.F32.BF16 R128, R12.reuse, R78, RZ ;  /* 0x0000004e0c80723c */ /* 0x040ff000000418ff */
[C---:B------:R-:W-:Y:S08]  /*12740*/  HMMA.16816.F32.BF16 R124, R12.reuse, R74, RZ ;  /* 0x0000004a0c7c723c */ /* 0x040ff000000418ff */
[C---:B------:R-:W-:Y:S08]  /*12750*/  HMMA.16816.F32.BF16 R120, R12.reuse, R70, RZ ;  /* 0x000000460c78723c */ /* 0x040ff000000418ff */
[C---:B------:R-:W-:Y:S08]  /*12760*/  HMMA.16816.F32.BF16 R116, R12.reuse, R58, RZ ;  /* 0x0000003a0c74723c */ /* 0x040ff000000418ff */
[C---:B------:R-:W-:Y:S08]  /*12770*/  HMMA.16816.F32.BF16 R108, R12.reuse, R38, RZ ;  /* 0x000000260c6c723c */ /* 0x040ff000000418ff */
[----:B------:R-:W-:Y:S08]  /*12780*/  HMMA.16816.F32.BF16 R100, R12, R34, RZ ;  /* 0x000000220c64723c */ /* 0x000ff000000418ff */
[C---:B-1----:R-:W-:Y:S08]  /*12790*/  HMMA.16816.F32.BF16 R12, R4.reuse, R44, R148 ;  /* 0x0000002c040c723c */ /* 0x042ff00000041894 */
[C---:B------:R-:W-:Y:S07]  /*127a0*/  HMMA.16816.F32.BF16 R196, R4.reuse, R64, R160 ;  /* 0x0000004004c4723c */ /* 0x040fee00000418a0 */
[----:B------:R-:W-:Y:S01]  /*127b0*/  IMAD.MOV.U32 R162, RZ, RZ, R205 ;  /* 0x000000ffffa27224 */ /* 0x000fe200078e00cd */
[----:B------:R-:W-:Y:S01]  /*127c0*/  MOV R163, R204 ;  /* 0x000000cc00a37202 */ /* 0x000fe20000000f00 */
[C---:B---3--:R-:W-:Y:S07]  /*127d0*/  HMMA.16816.F32.BF16 R104, R4.reuse, R80, R104 ;  /* 0x000000500468723c */ /* 0x048fee0000041868 */
[----:B------:R-:W-:Y:S01]  /*127e0*/  MOV R28, R13 ;  /* 0x0000000d001c7202 */ /* 0x000fe20000000f00 */
[C---:B------:R-:W-:Y:S07]  /*127f0*/  HMMA.16816.F32.BF16 R204, R4.reuse, R60, R156 ;  /* 0x0000003c04cc723c */ /* 0x040fee000004189c */
[----:B------:R-:W-:Y:S01]  /*12800*/  MOV R158, R15 ;  /* 0x0000000f009e7202 */ /* 0x000fe20000000f00 */
[----:B------:R-:W-:Y:S01]  /*12810*/  IMAD.MOV.U32 R157, RZ, RZ, R14 ;  /* 0x000000ffff9d7224 */ /* 0x000fe200078e000e */
[----:B------:R-:W-:Y:S01]  /*12820*/  HMMA.16816.F32.BF16 R208, R4, R48, R152 ;  /* 0x0000003004d0723c */ /* 0x000fe20000041898 */
[----:B------:R-:W-:-:S06]  /*12830*/  IMAD.MOV.U32 R156, RZ, RZ, R12 ;  /* 0x000000ffff9c7224 */ /* 0x000fcc00078e000c */
[----:B------:R-:W-:Y:S01]  /*12840*/  IMAD.MOV.U32 R154, RZ, RZ, R213 ;  /* 0x000000ffff9a7224 */ /* 0x000fe200078e00d5 */
[C---:B------:R-:W-:Y:S01]  /*12850*/  HMMA.16816.F32.BF16 R12, R16.reuse, R56, RZ ;  /* 0x00000038100c723c */ /* 0x040fe200000418ff */
[----:B------:R-:W-:Y:S01]  /*12860*/  IMAD.MOV.U32 R213, RZ, RZ, R104 ;  /* 0x000000ffffd57224 */ /* 0x000fe200078e0068 */
[----:B------:R-:W-:Y:S01]  /*12870*/  MOV R212, R105 ;  /* 0x0000006900d47202 */ /* 0x000fe20000000f00 */
[----:B------:R-:W-:Y:S01]  /*12880*/  IMAD.MOV.U32 R104, RZ, RZ, R224 ;  /* 0x000000ffff687224 */ /* 0x000fe200078e00e0 */
[----:B------:R-:W-:Y:S01]  /*12890*/  MOV R105, R225 ;  /* 0x000000e100697202 */ /* 0x000fe20000000f00 */
[----:B------:R-:W-:Y:S02]  /*128a0*/  IMAD.MOV.U32 R155, RZ, RZ, R24 ;  /* 0x000000ffff9b7224 */ /* 0x000fe400078e0018 */
[----:B------:R-:W-:Y:S01]  /*128b0*/  IMAD.MOV.U32 R57, RZ, RZ, R29 ;  /* 0x000000ffff397224 */ /* 0x000fe200078e001d */
[----:B------:R-:W-:Y:S01]  /*128c0*/  HMMA.16816.F32.BF16 R88, R16, R68, RZ ;  /* 0x000000441058723c */ /* 0x000fe200000418ff */
[----:B------:R-:W-:-:S02]  /*128d0*/  IMAD.MOV.U32 R29, RZ, RZ, R227 ;  /* 0x000000ffff1d7224 */ /* 0x000fc400078e00e3 */
[----:B------:R-:W-:Y:S01]  /*128e0*/  IMAD.MOV.U32 R56, RZ, RZ, R52 ;  /* 0x000000ffff387224 */ /* 0x000fe200078e0034 */
[----:B------:R-:W-:-:S03]  /*128f0*/  MOV R52, R25 ;  /* 0x0000001900347202 */ /* 0x000fc60000000f00 */
[----:B------:R-:W-:Y:S01]  /*12900*/  IMAD.MOV.U32 R69, RZ, RZ, R106 ;  /* 0x000000ffff457224 */ /* 0x000fe200078e006a */
[----:B------:R-:W-:Y:S01]  /*12910*/  HMMA.16816.F32.BF16 R96, R16, R76, RZ ;  /* 0x0000004c1060723c */ /* 0x000fe200000418ff */
[----:B------:R-:W-:Y:S02]  /*12920*/  IMAD.MOV.U32 R106, RZ, RZ, R226 ;  /* 0x000000ffff6a7224 */ /* 0x000fe400078e00e2 */
[----:B------:R-:W-:-:S04]  /*12930*/  IMAD.MOV.U32 R68, RZ, RZ, R107 ;  /* 0x000000ffff447224 */ /* 0x000fc800078e006b */
[----:B------:R-:W-:Y:S01]  /*12940*/  MOV R77, R154 ;  /* 0x0000009a004d7202 */ /* 0x000fe20000000f00 */
[----:B------:R-:W-:Y:S01]  /*12950*/  HMMA.16816.F32.BF16 R224, R4, R46, R116 ;  /* 0x0000002e04e0723c */ /* 0x000fe20000041874 */
[----:B------:R-:W-:-:S07]  /*12960*/  IMAD.MOV.U32 R76, RZ, RZ, R155 ;  /* 0x000000ffff4c7224 */ /* 0x000fce00078e009b */
[----:B------:R-:W-:Y:S08]  /*12970*/  HMMA.16816.F32.BF16 R116, R8, R44, R12 ;  /* 0x0000002c0874723c */ /* 0x000ff0000004180c */
[C---:B------:R-:W-:Y:S08]  /*12980*/  HMMA.16816.F32.BF16 R12, R16.reuse, R36, RZ ;  /* 0x00000024100c723c */ /* 0x040ff000000418ff */
[----:B------:R-:W-:Y:S08]  /*12990*/  HMMA.16816.F32.BF16 R36, R16, R38, RZ ;  /* 0x000000261024723c */ /* 0x000ff000000418ff */
[----:B------:R-:W-:Y:S08]  /*129a0*/  HMMA.16816.F32.BF16 R108, R4, R86, R108 ;  /* 0x00000056046c723c */ /* 0x000ff0000004186c */
[----:B------:R-:W-:Y:S07]  /*129b0*/  HMMA.16816.F32.BF16 R92, R16, R72, RZ ;  /* 0x00000048105c723c */ /* 0x000fee00000418ff */
[----:B------:R-:W-:Y:S01]  /*129c0*/  IMAD.MOV.U32 R73, RZ, RZ, R162 ;  /* 0x000000ffff497224 */ /* 0x000fe200078e00a2 */
[----:B------:R-:W-:Y:S01]  /*129d0*/  HMMA.16816.F32.BF16 R36, R8, R86, R36 ;  /* 0x000000560824723c */ /* 0x000fe20000041824 */
[----:B------:R-:W-:Y:S01]  /*129e0*/  MOV R72, R163 ;  /* 0x000000a300487202 */ /* 0x000fe20000000f00 */
[----:B------:R-:W-:Y:S01]  /*129f0*/  IMAD.MOV.U32 R162, RZ, RZ, R40 ;  /* 0x000000ffffa27224 */ /* 0x000fe200078e0028 */
[----:B------:R-:W-:-:S04]  /*12a00*/  MOV R163, R41 ;  /* 0x0000002900a37202 */ /* 0x000fc80000000f00 */
[----:B------:R-:W-:Y:S01]  /*12a10*/  MOV R86, R3 ;  /* 0x0000000300567202 */ /* 0x000fe20000000f00 */
[----:B------:R-:W-:Y:S01]  /*12a20*/  HMMA.16816.F32.BF16 R112, R4, R84, R112 ;  /* 0x000000540470723c */ /* 0x000fe20000041870 */
[----:B------:R-:W-:-:S07]  /*12a30*/  FFMA.FTZ R3, R168, c[0x0][0x2d0], -R22 ;  /* 0x0000b400a8037a23 */ /* 0x000fce0000010816 */
[----:B------:R-:W-:Y:S01]  /*12a40*/  HMMA.16816.F32.BF16 R96, R8, R64, R96 ;  /* 0x000000400860723c */ /* 0x000fe20000041860 */
[----:B------:R1:W-:Y:S07]  /*12a50*/  MUFU.EX2 R65, R3 ;  /* 0x0000000300417308 */ /* 0x0003ee0000000800 */
[C---:B------:R-:W-:Y:S07]  /*12a60*/  HMMA.16816.F32.BF16 R148, R4.reuse, R54, R144 ;  /* 0x000000360494723c */ /* 0x040fee0000041890 */
[----:B------:R-:W-:Y:S01]  /*12a70*/  IMAD.MOV.U32 R144, RZ, RZ, R167 ;  /* 0x000000ffff907224 */ /* 0x000fe200078e00a7 */
[----:B------:R-:W-:Y:S01]  /*12a80*/  MOV R145, R166 ;  /* 0x000000a600917202 */ /* 0x000fe20000000f00 */
[----:B-1----:R-:W-:Y:S01]  /*12a90*/  FFMA.FTZ R3, R139, c[0x0][0x2d0], -R22 ;  /* 0x0000b4008b037a23 */ /* 0x002fe20000010816 */
[----:B------:R-:W-:Y:S01]  /*12aa0*/  HMMA.16816.F32.BF16 R128, R4, R66, R128 ;  /* 0x000000420480723c */ /* 0x000fe20000041880 */
[----:B------:R-:W-:Y:S01]  /*12ab0*/  IMAD.MOV.U32 R146, RZ, RZ, R165 ;  /* 0x000000ffff927224 */ /* 0x000fe200078e00a5 */
[----:B------:R-:W-:Y:S01]  /*12ac0*/  MOV R160, R115 ;  /* 0x0000007300a07202 */ /* 0x000fe20000000f00 */
[----:B------:R-:W-:Y:S01]  /*12ad0*/  IMAD.MOV.U32 R147, RZ, RZ, R164 ;  /* 0x000000ffff937224 */ /* 0x000fe200078e00a4 */
[----:B------:R1:W-:Y:S01]  /*12ae0*/  MUFU.EX2 R139, R3 ;  /* 0x00000003008b7308 */ /* 0x0003e20000000800 */
[----:B------:R-:W-:-:S02]  /*12af0*/  IMAD.MOV.U32 R24, RZ, RZ, R113 ;  /* 0x000000ffff187224 */ /* 0x000fc400078e0071 */
[----:B------:R-:W-:Y:S01]  /*12b00*/  IMAD.MOV.U32 R161, RZ, RZ, R114 ;  /* 0x000000ffffa17224 */ /* 0x000fe200078e0072 */
[----:B------:R-:W-:Y:S01]  /*12b10*/  HMMA.16816.F32.BF16 R164, R4, R30, R140 ;  /* 0x0000001e04a4723c */ /* 0x000fe2000004188c */
[----:B------:R-:W-:Y:S02]  /*12b20*/  IMAD.MOV.U32 R159, RZ, RZ, R112 ;  /* 0x000000ffff9f7224 */ /* 0x000fe400078e0070 */
[----:B------:R-:W-:-:S04]  /*12b30*/  IMAD.MOV.U32 R107, RZ, RZ, R24 ;  /* 0x000000ffff6b7224 */ /* 0x000fc800078e0018 */
[----:B------:R-:W-:Y:S01]  /*12b40*/  MOV R143, R76 ;  /* 0x0000004c008f7202 */ /* 0x000fe20000000f00 */
[----:B------:R-:W-:Y:S01]  /*12b50*/  IMAD.MOV.U32 R142, RZ, RZ, R77 ;  /* 0x000000ffff8e7224 */ /* 0x000fe200078e004d */
[----:B------:R-:W-:Y:S01]  /*12b60*/  HMMA.16816.F32.BF16 R124, R4, R62, R124 ;  /* 0x0000003e047c723c */ /* 0x000fe2000004187c */
[----:B------:R-:W-:Y:S01]  /*12b70*/  MOV R141, R147 ;  /* 0x00000093008d7202 */ /* 0x000fe20000000f00 */
[----:B------:R-:W-:Y:S02]  /*12b80*/  IMAD.MOV.U32 R147, RZ, RZ, R72 ;  /* 0x000000ffff937224 */ /* 0x000fe400078e0048 */
[----:B-1----:R-:W-:Y:S02]  /*12b90*/  FFMA.FTZ R3, R137, c[0x0][0x2d0], -R22 ;  /* 0x0000b40089037a23 */ /* 0x002fe40000010816 */
[----:B------:R-:W-:Y:S01]  /*12ba0*/  IMAD.MOV.U32 R140, RZ, RZ, R146 ;  /* 0x000000ffff8c7224 */ /* 0x000fe200078e0092 */
[----:B------:R-:W-:Y:S01]  /*12bb0*/  MOV R146, R57 ;  /* 0x0000003900927202 */ /* 0x000fe20000000f00 */
[----:B------:R-:W-:Y:S01]  /*12bc0*/  HMMA.16816.F32.BF16 R76, R16, R78, RZ ;  /* 0x0000004e104c723c */ /* 0x000fe200000418ff */
[----:B------:R1:W-:Y:S01]  /*12bd0*/  MUFU.EX2 R137, R3 ;  /* 0x0000000300897308 */ /* 0x0003e20000000800 */
[----:B------:R-:W-:Y:S01]  /*12be0*/  IMAD.MOV.U32 R87, RZ, RZ, R140 ;  /* 0x000000ffff577224 */ /* 0x000fe200078e008c */
[----:B------:R-:W-:Y:S01]  /*12bf0*/  MOV R44, R146 ;  /* 0x00000092002c7202 */ /* 0x000fe20000000f00 */
[----:B------:R-:W-:-:S04]  /*12c00*/  IMAD.MOV.U32 R168, RZ, RZ, R141 ;  /* 0x000000ffffa87224 */ /* 0x000fc800078e008d */
[C---:B------:R-:W-:Y:S08]  /*12c10*/  HMMA.16816.F32.BF16 R120, R4.reuse, R50, R120 ;  /* 0x000000320478723c */ /* 0x040ff00000041878 */
[----:B------:R-:W-:Y:S01]  /*12c20*/  HMMA.16816.F32.BF16 R152, R4, R82, R100 ;  /* 0x000000520498723c */ /* 0x000fe20000041864 */
[----:B-1----:R-:W-:-:S04]  /*12c30*/  FFMA.FTZ R3, R133, c[0x0][0x2d0], -R22 ;  /* 0x0000b40085037a23 */ /* 0x002fc80000010816 */
[----:B------:R1:W-:Y:S03]  /*12c40*/  MUFU.EX2 R133, R3 ;  /* 0x0000000300857308 */ /* 0x0003e60000000800 */
[C---:B------:R-:W-:Y:S08]  /*12c50*/  HMMA.16816.F32.BF16 R40, R16.reuse, R42, RZ ;  /* 0x0000002a1028723c */ /* 0x040ff000000418ff */
[----:B------:R-:W-:Y:S01]  /*12c60*/  HMMA.16816.F32.BF16 R4, R16, R32, RZ ;  /* 0x000000201004723c */ /* 0x000fe200000418ff */
[----:B-1----:R-:W-:-:S02]  /*12c70*/  FFMA.FTZ R3, R171, c[0x0][0x2d0], -R21 ;  /* 0x0000b400ab037a23 */ /* 0x002fc40000010815 */
[----:B------:R-:W-:-:S05]  /*12c80*/  IMAD.MOV.U32 R171, RZ, RZ, R142 ;  /* 0x000000ffffab7224 */ /* 0x000fca00078e008e */
[C---:B------:R-:W-:Y:S01]  /*12c90*/  HMMA.16816.F32.BF16 R100, R8.reuse, R60, R92 ;  /* 0x0000003c0864723c */ /* 0x040fe2000004185c */
[----:B------:R1:W-:Y:S07]  /*12ca0*/  MUFU.EX2 R61, R3 ;  /* 0x00000003003d7308 */ /* 0x0003ee0000000800 */
[C---:B------:R-:W-:Y:S01]  /*12cb0*/  HMMA.16816.F32.BF16 R112, R8.reuse, R84, R12 ;  /* 0x000000540870723c */ /* 0x040fe2000004180c */
[----:B------:R-:W2:Y:S06]  /*12cc0*/  LDSM.16.MT88.4 R12, [R233+0x1100] ;  /* 0x00110000e90c783b */ /* 0x000eac0000004200 */
[----:B------:R-:W-:Y:S01]  /*12cd0*/  MOV R85, R144 ;  /* 0x0000009000557202 */ /* 0x000fe20000000f00 */
[----:B------:R-:W-:Y:S01]  /*12ce0*/  IMAD.MOV.U32 R144, RZ, RZ, R104 ;  /* 0x000000ffff907224 */ /* 0x000fe200078e0068 */
[----:B------:R-:W-:Y:S01]  /*12cf0*/  HMMA.16816.F32.BF16 R76, R8, R66, R76 ;  /* 0x00000042084c723c */ /* 0x000fe2000004184c */
[----:B-1----:R-:W-:Y:S01]  /*12d00*/  FFMA.FTZ R3, R170, c[0x0][0x2d0], -R21 ;  /* 0x0000b400aa037a23 */ /* 0x002fe20000010815 */
[----:B------:R-:W-:Y:S01]  /*12d10*/  MOV R170, R143 ;  /* 0x0000008f00aa7202 */ /* 0x000fe20000000f00 */
[----:B------:R-:W-:-:S02]  /*12d20*/  IMAD.MOV.U32 R104, RZ, RZ, R73 ;  /* 0x000000ffff687224 */ /* 0x000fc400078e0049 */
[----:B------:R1:W-:Y:S01]  /*12d30*/  MUFU.EX2 R64, R3 ;  /* 0x0000000300407308 */ /* 0x0003e20000000800 */
[----:B------:R-:W-:Y:S02]  /*12d40*/  IMAD.MOV.U32 R84, RZ, RZ, R145 ;  /* 0x000000ffff547224 */ /* 0x000fe400078e0091 */
[----:B------:R-:W-:Y:S01]  /*12d50*/  HMMA.16816.F32.BF16 R72, R16, R74, RZ ;  /* 0x0000004a1048723c */ /* 0x000fe200000418ff */
[----:B------:R-:W-:-:S04]  /*12d60*/  IMAD.MOV.U32 R145, RZ, RZ, R56 ;  /* 0x000000ffff917224 */ /* 0x000fc800078e0038 */
[----:B------:R-:W-:-:S03]  /*12d70*/  IMAD.MOV.U32 R45, RZ, RZ, R145 ;  /* 0x000000ffff2d7224 */ /* 0x000fc600078e0091 */
[----:B------:R-:W-:Y:S01]  /*12d80*/  HMMA.16816.F32.BF16 R92, R8, R48, R88 ;  /* 0x00000030085c723c */ /* 0x000fe20000041858 */
[----:B-1----:R-:W-:Y:S01]  /*12d90*/  FFMA.FTZ R3, R138, c[0x0][0x2d0], -R21 ;  /* 0x0000b4008a037a23 */ /* 0x002fe20000010815 */
[----:B------:R-:W-:-:S06]  /*12da0*/  MOV R138, R158 ;  /* 0x0000009e008a7202 */ /* 0x000fcc0000000f00 */
[C---:B------:R-:W-:Y:S01]  /*12db0*/  HMMA.16816.F32.BF16 R40, R8.reuse, R54, R40 ;  /* 0x000000360828723c */ /* 0x040fe20000041828 */
[----:B------:R1:W-:Y:S07]  /*12dc0*/  MUFU.EX2 R67, R3 ;  /* 0x0000000300437308 */ /* 0x0003ee0000000800 */
[----:B------:R-:W-:Y:S08]  /*12dd0*/  HMMA.16816.F32.BF16 R88, R8, R80, R4 ;  /* 0x000000500858723c */ /* 0x000ff00000041804 */
[----:B------:R-:W-:Y:S01]  /*12de0*/  HMMA.16816.F32.BF16 R4, R16, R70, RZ ;  /* 0x000000461004723c */ /* 0x000fe200000418ff */
[----:B-1----:R-:W-:-:S04]  /*12df0*/  FFMA.FTZ R3, R132, c[0x0][0x2d0], -R21 ;  /* 0x0000b40084037a23 */ /* 0x002fc80000010815 */
[----:B------:R1:W-:Y:S02]  /*12e00*/  MUFU.EX2 R132, R3 ;  /* 0x0000000300847308 */ /* 0x0003e40000000800 */
[----:B------:R-:W-:Y:S01]  /*12e10*/  IMAD.MOV.U32 R71, RZ, RZ, R147 ;  /* 0x000000ffff477224 */ /* 0x000fe200078e0093 */
[----:B------:R-:W-:Y:S01]  /*12e20*/  HMMA.16816.F32.BF16 R72, R8, R62, R72 ;  /* 0x0000003e0848723c */ /* 0x000fe20000041848 */
[----:B------:R-:W-:Y:S02]  /*12e30*/  IMAD.MOV.U32 R70, RZ, RZ, R104 ;  /* 0x000000ffff467224 */ /* 0x000fe400078e0068 */
[----:B------:R-:W-:-:S05]  /*12e40*/  IMAD.MOV.U32 R104, RZ, RZ, R159 ;  /* 0x000000ffff687224 */ /* 0x000fca00078e009f */
[----:B------:R-:W-:Y:S01]  /*12e50*/  HMMA.16816.F32.BF16 R24, R16, R26, RZ ;  /* 0x0000001a1018723c */ /* 0x000fe200000418ff */
[----:B-1----:R-:W-:-:S07]  /*12e60*/  FFMA.FTZ R3, R175, c[0x0][0x2d0], -R20 ;  /* 0x0000b400af037a23 */ /* 0x002fce0000010814 */
[C---:B------:R-:W-:Y:S01]  /*12e70*/  HMMA.16816.F32.BF16 R56, R16.reuse, R58, RZ ;  /* 0x0000003a1038723c */ /* 0x040fe200000418ff */
[----:B------:R1:W-:Y:S07]  /*12e80*/  MUFU.EX2 R54, R3 ;  /* 0x0000000300367308 */ /* 0x0003ee0000000800 */
[----:B------:R-:W-:Y:S08]  /*12e90*/  HMMA.16816.F32.BF16 R16, R16, R34, RZ ;  /* 0x000000221010723c */ /* 0x000ff000000418ff */
[----:B------:R-:W-:Y:S01]  /*12ea0*/  HMMA.16816.F32.BF16 R48, R8, R50, R4 ;  /* 0x000000320830723c */ /* 0x000fe20000041804 */
[----:B-1----:R-:W-:-:S04]  /*12eb0*/  FFMA.FTZ R3, R173, c[0x0][0x2d0], -R20 ;  /* 0x0000b400ad037a23 */ /* 0x002fc80000010814 */
[----:B------:R1:W3:Y:S02]  /*12ec0*/  MUFU.EX2 R60, R3 ;  /* 0x00000003003c7308 */ /* 0x0002e40000000800 */
[----:B------:R-:W-:Y:S01]  /*12ed0*/  FFMA.FTZ R4, R169, c[0x0][0x2d0], -R20 ;  /* 0x0000b400a9047a23 */ /* 0x000fe20000010814 */
[----:B------:R-:W-:Y:S01]  /*12ee0*/  HMMA.16816.F32.BF16 R24, R8, R30, R24 ;  /* 0x0000001e0818723c */ /* 0x000fe20000041818 */
[----:B------:R-:W-:-:S04]  /*12ef0*/  IMAD.MOV.U32 R169, RZ, RZ, R144 ;  /* 0x000000ffffa97224 */ /* 0x000fc800078e0090 */
[----:B------:R3:W-:Y:S03]  /*12f00*/  MUFU.EX2 R66, R4 ;  /* 0x0000000400427308 */ /* 0x0007e60000000800 */
[----:B------:R-:W-:Y:S01]  /*12f10*/  HMMA.16816.F32.BF16 R56, R8, R46, R56 ;  /* 0x0000002e0838723c */ /* 0x000fe20000041838 */
[----:B-1----:R-:W-:-:S06]  /*12f20*/  FFMA.FTZ R3, R172, c[0x0][0x2d0], -R20 ;  /* 0x0000b400ac037a23 */ /* 0x002fcc0000010814 */
[----:B------:R-:W-:Y:S01]  /*12f30*/  MOV R47, R105 ;  /* 0x00000069002f7202 */ /* 0x000fe20000000f00 */
[----:B------:R-:W-:Y:S01]  /*12f40*/  HMMA.16816.F32.BF16 R80, R8, R82, R16 ;  /* 0x000000520850723c */ /* 0x000fe20000041810 */
[----:B------:R1:W4:Y:S01]  /*12f50*/  MUFU.EX2 R63, R3 ;  /* 0x00000003003f7308 */ /* 0x0003220000000800 */
[----:B------:R-:W2:Y:S01]  /*12f60*/  LDSM.16.MT88.4 R16, [R234+0x1100] ;  /* 0x00110000ea10783b */ /* 0x000ea20000004200 */
[----:B------:R-:W-:Y:S01]  /*12f70*/  IMAD.MOV.U32 R46, RZ, RZ, R106 ;  /* 0x000000ffff2e7224 */ /* 0x000fe200078e006a */
[----:B------:R-:W-:Y:S01]  /*12f80*/  MOV R106, R161 ;  /* 0x000000a1006a7202 */ /* 0x000fe20000000f00 */
[----:B------:R-:W-:Y:S01]  /*12f90*/  IMAD.MOV.U32 R105, RZ, RZ, R107 ;  /* 0x000000ffff697224 */ /* 0x000fe200078e006b */
[----:B---3--:R-:W-:Y:S01]  /*12fa0*/  F2FP.BF16.PACK_AB R4, R60, R54 ;  /* 0x000000363c04723e */ /* 0x008fe200000010ff */
[----:B------:R-:W-:Y:S01]  /*12fb0*/  IMAD.MOV.U32 R107, RZ, RZ, R160 ;  /* 0x000000ffff6b7224 */ /* 0x000fe200078e00a0 */
[----:B------:R-:W-:Y:S02]  /*12fc0*/  F2FP.BF16.PACK_AB R8, R139, R65 ;  /* 0x000000418b08723e */ /* 0x000fe400000010ff */
[----:B------:R-:W-:-:S02]  /*12fd0*/  F2FP.BF16.PACK_AB R9, R64, R61 ;  /* 0x0000003d4009723e */ /* 0x000fc400000010ff */
[----:B------:R-:W-:Y:S02]  /*12fe0*/  F2FP.BF16.PACK_AB R10, R133, R137 ;  /* 0x00000089850a723e */ /* 0x000fe400000010ff */
[----:B------:R-:W-:Y:S01]  /*12ff0*/  F2FP.BF16.PACK_AB R11, R132, R67 ;  /* 0x00000043840b723e */ /* 0x000fe200000010ff */
[----:B-1----:R-:W-:Y:S01]  /*13000*/  FFMA.FTZ R3, R178, c[0x0][0x2d0], -R0 ;  /* 0x0000b400b2037a23 */ /* 0x002fe20000010800 */
[----:B----4-:R-:W-:Y:S01]  /*13010*/  F2FP.BF16.PACK_AB R6, R66, R63 ;  /* 0x0000003f4206723e */ /* 0x010fe200000010ff */
[----:B------:R-:W-:Y:S02]  /*13020*/  IMAD.MOV.U32 R178, RZ, RZ, R52 ;  /* 0x000000ffffb27224 */ /* 0x000fe400078e0034 */
[----:B------:R1:W-:Y:S02]  /*13030*/  MUFU.EX2 R52, R3 ;  /* 0x0000000300347308 */ /* 0x0003e40000000800 */
[----:B--2---:R-:W-:Y:S01]  /*13040*/  HMMA.16816.F32.BF16 R144, R8, R12, R180 ;  /* 0x0000000c0890723c */ /* 0x004fe200000418b4 */
[----:B-1----:R-:W-:-:S02]  /*13050*/  FFMA.FTZ R3, R177, c[0x0][0x2d0], -R0 ;  /* 0x0000b400b1037a23 */ /* 0x002fc40000010800 */
[----:B------:R-:W-:-:S03]  /*13060*/  IMAD.MOV.U32 R177, RZ, RZ, R53 ;  /* 0x000000ffffb17224 */ /* 0x000fc600078e0035 */
[----:B------:R1:W2:Y:S02]  /*13070*/  MUFU.EX2 R53, R3 ;  /* 0x0000000300357308 */ /* 0x0002a40000000800 */
[----:B------:R-:W-:Y:S01]  /*13080*/  HMMA.16816.F32.BF16 R32, R8, R18, R24 ;  /* 0x000000120820723c */ /* 0x000fe20000041818 */
[----:B------:R-:W3:Y:S01]  /*13090*/  LDSM.16.MT88.4 R24, [R234+0x3100] ;  /* 0x00310000ea18783b */ /* 0x000ee20000004200 */
[--C-:B-1----:R-:W-:Y:S01]  /*130a0*/  FFMA.FTZ R3, R176, c[0x0][0x2d0], -R0.reuse ;  /* 0x0000b400b0037a23 */ /* 0x102fe20000010800 */
[----:B--2---:R-:W-:Y:S02]  /*130b0*/  F2FP.BF16.PACK_AB R5, R53, R52 ;  /* 0x000000343505723e */ /* 0x004fe400000010ff */
[----:B------:R-:W-:Y:S01]  /*130c0*/  MOV R176, R162 ;  /* 0x000000a200b07202 */ /* 0x000fe20000000f00 */
[----:B------:R1:W-:Y:S02]  /*130d0*/  MUFU.EX2 R55, R3 ;  /* 0x0000000300377308 */ /* 0x0003e40000000800 */
[----:B-1----:R-:W-:-:S06]  /*130e0*/  FFMA.FTZ R3, R174, c[0x0][0x2d0], -R0 ;  /* 0x0000b400ae037a23 */ /* 0x002fcc0000010800 */
[----:B------:R-:W1:Y:S02]  /*130f0*/  MUFU.EX2 R62, R3 ;  /* 0x00000003003e7308 */ /* 0x000e640000000800 */
[----:B-1----:R-:W-:Y:S01]  /*13100*/  F2FP.BF16.PACK_AB R7, R62, R55 ;  /* 0x000000373e07723e */ /* 0x002fe200000010ff */
[----:B------:R-:W-:-:S06]  /*13110*/  IMAD.MOV.U32 R3, RZ, RZ, R157 ;  /* 0x000000ffff037224 */ /* 0x000fcc00078e009d */
[C---:B------:R-:W-:Y:S07]  /*13120*/  HMMA.16816.F32.BF16 R140, R4.reuse, R12, R184 ;  /* 0x0000000c048c723c */ /* 0x040fee00000418b8 */
[----:B------:R-:W-:Y:S01]  /*13130*/  IMAD.MOV.U32 R187, RZ, RZ, R28 ;  /* 0x000000ffffbb7224 */ /* 0x000fe200078e001c */
[----:B------:R-:W-:Y:S01]  /*13140*/  HMMA.16816.F32.BF16 R148, R4, R14, R148 ;  /* 0x0000000e0494723c */ /* 0x000fe20000041894 */
[----:B------:R-:W-:Y:S01]  /*13150*/  IMAD.MOV.U32 R184, RZ, RZ, R29 ;  /* 0x000000ffffb87224 */ /* 0x000fe200078e001d */
[----:B------:R-:W-:Y:S01]  /*13160*/  MOV R186, R156 ;  /* 0x0000009c00ba7202 */ /* 0x000fe20000000f00 */
[----:B------:R-:W-:-:S05]  /*13170*/  IMAD.MOV.U32 R185, RZ, RZ, R163 ;  /* 0x000000ffffb97224 */ /* 0x000fca00078e00a3 */
[C---:B------:R-:W-:Y:S01]  /*13180*/  HMMA.16816.F32.BF16 R28, R8.reuse, R14, R40 ;  /* 0x0000000e081c723c */ /* 0x040fe20000041828 */
[----:B------:R-:W1:Y:S06]  /*13190*/  LDSM.16.MT88.4 R12, [R236+0x1100] ;  /* 0x00110000ec0c783b */ /* 0x000e6c0000004200 */
[----:B------:R-:W-:Y:S01]  /*131a0*/  MOV R41, R187 ;  /* 0x000000bb00297202 */ /* 0x000fe20000000f00 */
[----:B------:R-:W-:Y:S01]  /*131b0*/  HMMA.16816.F32.BF16 R156, R8, R16, R192 ;  /* 0x00000010089c723c */ /* 0x000fe200000418c0 */
[----:B------:R-:W-:Y:S01]  /*131c0*/  MOV R187, R215 ;  /* 0x000000d700bb7202 */ /* 0x000fe20000000f00 */
[----:B------:R-:W-:-:S02]  /*131d0*/  IMAD.MOV.U32 R40, RZ, RZ, R186 ;  /* 0x000000ffff287224 */ /* 0x000fc400078e00ba */
[----:B------:R-:W-:Y:S02]  /*131e0*/  IMAD.MOV.U32 R42, RZ, RZ, R3 ;  /* 0x000000ffff2a7224 */ /* 0x000fe400078e0003 */
[----:B------:R-:W-:Y:S01]  /*131f0*/  IMAD.MOV.U32 R43, RZ, RZ, R138 ;  /* 0x000000ffff2b7224 */ /* 0x000fe200078e008a */
[----:B------:R-:W-:Y:S01]  /*13200*/  MOV R138, R46 ;  /* 0x0000002e008a7202 */ /* 0x000fe20000000f00 */
[----:B------:R-:W-:Y:S01]  /*13210*/  HMMA.16816.F32.BF16 R160, R4, R16, R188 ;  /* 0x0000001004a0723c */ /* 0x000fe200000418bc */
[----:B------:R-:W-:Y:S02]  /*13220*/  IMAD.MOV.U32 R3, RZ, RZ, R70 ;  /* 0x000000ffff037224 */ /* 0x000fe400078e0046 */
[----:B------:R-:W-:-:S05]  /*13230*/  IMAD.MOV.U32 R186, RZ, RZ, R44 ;  /* 0x000000ffffba7224 */ /* 0x000fca00078e002c */
[C---:B------:R-:W-:Y:S01]  /*13240*/  HMMA.16816.F32.BF16 R164, R4.reuse, R18, R164 ;  /* 0x0000001204a4723c */ /* 0x040fe200000418a4 */
[----:B------:R-:W2:Y:S07]  /*13250*/  LDSM.16.MT88.4 R16, [R235+0x1100] ;  /* 0x00110000eb10783b */ /* 0x000eae0000004200 */
[----:B---3--:R-:W-:Y:S08]  /*13260*/  HMMA.16816.F32.BF16 R40, R4, R24, R40 ;  /* 0x000000180428723c */ /* 0x008ff00000041828 */
[----:B-1----:R-:W-:Y:S07]  /*13270*/  HMMA.16816.F32.BF16 R172, R8, R12, R96 ;  /* 0x0000000c08ac723c */ /* 0x002fee0000041860 */
[----:B------:R-:W-:Y:S01]  /*13280*/  MOV R99, R176 ;  /* 0x000000b000637202 */ /* 0x000fe20000000f00 */
[----:B------:R-:W-:Y:S01]  /*13290*/  IMAD.MOV.U32 R98, RZ, RZ, R177 ;  /* 0x000000ffff627224 */ /* 0x000fe200078e00b1 */
[----:B------:R-:W-:Y:S01]  /*132a0*/  MOV R96, R179 ;  /* 0x000000b300607202 */ /* 0x000fe20000000f00 */
[----:B------:R-:W-:Y:S01]  /*132b0*/  IMAD.MOV.U32 R97, RZ, RZ, R178 ;  /* 0x000000ffff617224 */ /* 0x000fe200078e00b2 */
[C---:B------:R-:W-:Y:S07]  /*132c0*/  HMMA.16816.F32.BF16 R180, R4.reuse, R14, R128 ;  /* 0x0000000e04b4723c */ /* 0x040fee0000041880 */
[----:B------:R-:W-:Y:S01]  /*132d0*/  IMAD.MOV.U32 R130, RZ, RZ, R214 ;  /* 0x000000ffff827224 */ /* 0x000fe200078e00d6 */
[----:B------:R-:W-:Y:S01]  /*132e0*/  HMMA.16816.F32.BF16 R176, R4, R12, R196 ;  /* 0x0000000c04b0723c */ /* 0x000fe200000418c4 */
[----:B------:R-:W-:Y:S01]  /*132f0*/  IMAD.MOV.U32 R131, RZ, RZ, R185 ;  /* 0x000000ffff837224 */ /* 0x000fe200078e00b9 */
[----:B------:R-:W-:Y:S01]  /*13300*/  MOV R185, R71 ;  /* 0x0000004700b97202 */ /* 0x000fe20000000f00 */
[----:B------:R-:W-:-:S02]  /*13310*/  IMAD.MOV.U32 R128, RZ, RZ, R47 ;  /* 0x000000ffff807224 */ /* 0x000fc400078e002f */
[----:B------:R-:W-:-:S03]  /*13320*/  IMAD.MOV.U32 R129, RZ, RZ, R45 ;  /* 0x000000ffff817224 */ /* 0x000fc600078e002d */
[C---:B------:R-:W-:Y:S01]  /*13330*/  HMMA.16816.F32.BF16 R76, R8.reuse, R14, R76 ;  /* 0x0000000e084c723c */ /* 0x040fe2000004184c */
[----:B------:R-:W1:Y:S07]  /*13340*/  LDSM.16.MT88.4 R12, [R233+0x3100] ;  /* 0x00310000e90c783b */ /* 0x000e6e0000004200 */
[C---:B--2---:R-:W-:Y:S07]  /*13350*/  HMMA.16816.F32.BF16 R188, R8.reuse, R16, R100 ;  /* 0x0000001008bc723c */ /* 0x044fee0000041864 */
[----:B------:R-:W-:Y:S01]  /*13360*/  IMAD.MOV.U32 R100, RZ, RZ, R213 ;  /* 0x000000ffff647224 */ /* 0x000fe200078e00d5 */
[----:B------:R-:W-:Y:S01]  /*13370*/  MOV R101, R212 ;  /* 0x000000d400657202 */ /* 0x000fe20000000f00 */
[----:B------:R-:W-:Y:S01]  /*13380*/  IMAD.MOV.U32 R102, RZ, RZ, R69 ;  /* 0x000000ffff667224 */ /* 0x000fe200078e0045 */
[----:B------:R-:W-:Y:S01]  /*13390*/  HMMA.16816.F32.BF16 R212, R8, R18, R72 ;  /* 0x0000001208d4723c */ /* 0x000fe20000041848 */
[----:B------:R-:W-:-:S07]  /*133a0*/  IMAD.MOV.U32 R103, RZ, RZ, R68 ;  /* 0x000000ffff677224 */ /* 0x000fce00078e0044 */
[C---:B------:R-:W-:Y:S07]  /*133b0*/  HMMA.16816.F32.BF16 R192, R4.reuse, R16, R204 ;  /* 0x0000001004c0723c */ /* 0x040fee00000418cc */
[----:B------:R-:W-:Y:S01]  /*133c0*/  MOV R204, R100 ;  /* 0x0000006400cc7202 */ /* 0x000fe20000000f00 */
[----:B------:R-:W-:Y:S01]  /*133d0*/  HMMA.16816.F32.BF16 R196, R4, R18, R124 ;  /* 0x0000001204c4723c */ /* 0x000fe2000004187c */
[----:B------:R-:W2:Y:S01]  /*133e0*/  LDSM.16.MT88.4 R16, [R236+0x3100] ;  /* 0x00310000ec10783b */ /* 0x000ea20000004200 */
[----:B------:R-:W-:Y:S01]  /*133f0*/  IMAD.MOV.U32 R205, RZ, RZ, R101 ;  /* 0x000000ffffcd7224 */ /* 0x000fe200078e0065 */
[----:B------:R-:W-:Y:S01]  /*13400*/  MOV R207, R103 ;  /* 0x0000006700cf7202 */ /* 0x000fe20000000f00 */
[----:B------:R-:W-:Y:S01]  /*13410*/  IMAD.MOV.U32 R100, RZ, RZ, R128 ;  /* 0x000000ffff647224 */ /* 0x000fe200078e0080 */
[----:B------:R-:W-:Y:S01]  /*13420*/  MOV R128, R98 ;  /* 0x0000006200807202 */ /* 0x000fe20000000f00 */
[----:B------:R-:W-:-:S02]  /*13430*/  IMAD.MOV.U32 R101, RZ, RZ, R129 ;  /* 0x000000ffff657224 */ /* 0x000fc400078e0081 */
[-C--:B-1----:R-:W-:Y:S01]  /*13440*/  HMMA.16816.F32.BF16 R72, R4, R12.reuse, R208 ;  /* 0x0000000c0448723c */ /* 0x082fe200000418d0 */
        /* <DEDUP_REMOVED lines=8> */
[----:B------:R-:W-:Y:S02]  /*134d0*/  IMAD.MOV.U32 R171, RZ, RZ, R86 ;  /* 0x000000ffffab7224 */ /* 0x000fe400078e0056 */
[----:B------:R-:W-:-:S02]  /*134e0*/  IMAD.MOV.U32 R130, RZ, RZ, R96 ;  /* 0x000000ffff827224 */ /* 0x000fc400078e0060 */
[----:B------:R-:W-:Y:S02]  /*134f0*/  IMAD.MOV.U32 R103, RZ, RZ, R99 ;  /* 0x000000ffff677224 */ /* 0x000fe400078e0063 */
[----:B------:R-:W-:Y:S01]  /*13500*/  IMAD.MOV.U32 R168, RZ, RZ, R87 ;  /* 0x000000ffffa87224 */ /* 0x000fe200078e0057 */
[----:B------:R-:W-:Y:S01]  /*13510*/  HMMA.16816.F32.BF16 R44, R4, R14, R120 ;  /* 0x0000000e042c723c */ /* 0x000fe20000041878 */
[----:B------:R-:W-:-:S07]  /*13520*/  IMAD.MOV.U32 R86, RZ, RZ, R244 ;  /* 0x000000ffff567224 */ /* 0x000fce00078e00f4 */
[----:B------:R-:W-:Y:S01]  /*13530*/  HMMA.16816.F32.BF16 R208, R8, R14, R48 ;  /* 0x0000000e08d0723c */ /* 0x000fe20000041830 */
        /* <DEDUP_REMOVED lines=10> */
[C---:B--2---:R-:W-:Y:S01]  /*135e0*/  HMMA.16816.F32.BF16 R104, R4.reuse, R16, R104 ;  /* 0x000000100468723c */ /* 0x044fe20000041868 */
[----:B------:R-:W-:Y:S01]  /*135f0*/  IMAD.MOV.U32 R85, RZ, RZ, R241 ;  /* 0x000000ffff557224 */ /* 0x000fe200078e00f1 */
[----:B------:R2:W5:Y:S01]  /*13600*/  LDL.LU R244, [R1+0x78] ;  /* 0x0000780001f47983 */ /* 0x0005620000300800 */
        /* <DEDUP_REMOVED lines=10> */
[----:B------:R-:W-:-:S02]  /*136b0*/  IMAD.MOV.U32 R102, RZ, RZ, R98 ;  /* 0x000000ffff667224 */ /* 0x000fc400078e0062 */
[----:B------:R-:W-:-:S03]  /*136c0*/  IMAD.MOV.U32 R204, RZ, RZ, R100 ;  /* 0x000000ffffcc7224 */ /* 0x000fc600078e0064 */
[----:B------:R-:W-:Y:S01]  /*136d0*/  HMMA.16816.F32.BF16 R108, R4, R18, R108 ;  /* 0x00000012046c723c */ /* 0x000fe2000004186c */
[----:B------:R-:W-:Y:S01]  /*136e0*/  IMAD.MOV.U32 R224, RZ, RZ, R205 ;  /* 0x000000ffffe07224 */ /* 0x000fe200078e00cd */
[----:B------:R-:W-:Y:S01]  /*136f0*/  MOV R226, R102 ;  /* 0x0000006600e27202 */ /* 0x000fe20000000f00 */
[----:B------:R-:W-:Y:S01]  /*13700*/  IMAD.MOV.U32 R225, RZ, RZ, R206 ;  /* 0x000000ffffe17224 */ /* 0x000fe200078e00ce */
[----:B------:R-:W-:-:S04]  /*13710*/  MOV R227, R204 ;  /* 0x000000cc00e37202 */ /* 0x000fc80000000f00 */
[C---:B-1----:R-:W-:Y:S08]  /*13720*/  HMMA.16816.F32.BF16 R120, R4.reuse, R12, R124 ;  /* 0x0000000c0478723c */ /* 0x042ff0000004187c */
[----:B------:R-:W-:Y:S01]  /*13730*/  HMMA.16816.F32.BF16 R48, R4, R14, R152 ;  /* 0x0000000e0430723c */ /* 0x000fe20000041898 */
[----:B------:R-:W-:Y:S01]  /*13740*/  FFMA.FTZ R3, R3, c[0x0][0x2d0], -R22 ;  /* 0x0000b40003037a23 */ /* 0x000fe20000010816 */
[----:B------:R-:W-:Y:S01]  /*13750*/  MOV R101, R97 ;  /* 0x0000006100657202 */ /* 0x000fe20000000f00 */
[----:B------:R2:W5:Y:S04]  /*13760*/  LDL.LU R242, [R1+0x70] ;  /* 0x0000700001f27983 */ /* 0x0005680000300800 */
[----:B------:R-:W-:-:S02]  /*13770*/  IMAD.MOV.U32 R7, RZ, RZ, R103 ;  /* 0x000000ffff077224 */ /* 0x000fc400078e0067 */
[----:B------:R-:W-:Y:S02]  /*13780*/  IMAD.MOV.U32 R152, RZ, RZ, R86 ;  /* 0x000000ffff987224 */ /* 0x000fe400078e0056 */
[----:B------:R-:W-:Y:S02]  /*13790*/  IMAD.MOV.U32 R100, RZ, RZ, R96 ;  /* 0x000000ffff647224 */ /* 0x000fe400078e0060 */
[----:B------:R-:W-:Y:S01]  /*137a0*/  IMAD.MOV.U32 R155, RZ, RZ, R85 ;  /* 0x000000ffff9b7224 */ /* 0x000fe200078e0055 */
[----:B------:R-:W-:Y:S01]  /*137b0*/  MOV R6, R7 ;  /* 0x0000000700067202 */ /* 0x000fe20000000f00 */
        /* <DEDUP_REMOVED lines=10> */
[----:B------:R-:W-:Y:S01]  /*13860*/  MOV R226, R227 ;  /* 0x000000e300e27202 */ /* 0x000fe20000000f00 */
[----:B------:R-:W-:Y:S01]  /*13870*/  IMAD.MOV.U32 R227, RZ, RZ, R127 ;  /* 0x000000ffffe37224 */ /* 0x000fe200078e007f */
[----:B------:R2:W5:Y:S01]  /*13880*/  LDL.LU R241, [R1+0x6c] ;  /* 0x00006c0001f17983 */ /* 0x0005620000300800 */
[----:B------:R-:W-:Y:S01]  /*13890*/  IMAD.MOV.U32 R127, RZ, RZ, R96 ;  /* 0x000000ffff7f7224 */ /* 0x000fe200078e0060 */
[----:B------:R-:W-:Y:S01]  /*138a0*/  MOV R96, R184 ;  /* 0x000000b800607202 */ /* 0x000fe20000000f00 */
[----:B------:R-:W-:-:S02]  /*138b0*/  IMAD.MOV.U32 R184, RZ, RZ, R23 ;  /* 0x000000ffffb87224 */ /* 0x000fc400078e0017 */
[----:B------:R-:W-:Y:S01]  /*138c0*/  IMAD.MOV.U32 R154, RZ, RZ, R84 ;  /* 0x000000ffff9a7224 */ /* 0x000fe200078e0054 */
[----:B------:R1:W-:Y:S01]  /*138d0*/  MUFU.EX2 R23, R3 ;  /* 0x0000000300177308 */ /* 0x0003e20000000800 */
[----:B------:R-:W-:Y:S01]  /*138e0*/  HMMA.16816.F32.BF16 R84, R8, R24, R116 ;  /* 0x000000180854723c */ /* 0x000fe20000041874 */
[----:B------:R-:W-:Y:S01]  /*138f0*/  IMAD.MOV.U32 R125, RZ, RZ, R100 ;  /* 0x000000ffff7d7224 */ /* 0x000fe200078e0064 */
[----:B------:R2:W5:Y:S01]  /*13900*/  LDL.LU R240, [R1+0x68] ;  /* 0x0000680001f07983 */ /* 0x0005620000300800 */
[----:B------:R-:W-:Y:S02]  /*13910*/  FFMA.FTZ R4, R220, c[0x0][0x2d0], -R0 ;  /* 0x0000b400dc047a23 */ /* 0x000fe40000010800 */
[----:B------:R-:W-:Y:S02]  /*13920*/  FADD.FTZ R5, R203, R202 ;  /* 0x000000cacb057221 */ /* 0x000fe40000010000 */
[----:B------:R-:W-:Y:S02]  /*13930*/  IMAD.MOV.U32 R97, RZ, RZ, R99 ;  /* 0x000000ffff617224 */ /* 0x000fe400078e0063 */
[----:B-1----:R-:W-:-:S04]  /*13940*/  FFMA.FTZ R3, R6, c[0x0][0x2d0], -R22 ;  /* 0x0000b40006037a23 */ /* 0x002fc80000010816 */
[----:B------:R1:W3:Y:S01]  /*13950*/  MUFU.EX2 R24, R3 ;  /* 0x0000000300187308 */ /* 0x0002e20000000800 */
[----:B------:R-:W-:Y:S01]  /*13960*/  HMMA.16816.F32.BF16 R204, R8, R26, R56 ;  /* 0x0000001a08cc723c */ /* 0x000fe20000041838 */
[----:B------:R-:W-:Y:S02]  /*13970*/  IMAD.MOV.U32 R124, RZ, RZ, R101 ;  /* 0x000000ffff7c7224 */ /* 0x000fe400078e0065 */
[----:B-1----:R-:W-:-:S04]  /*13980*/  FFMA.FTZ R3, R7, c[0x0][0x2d0], -R22 ;  /* 0x0000b40007037a23 */ /* 0x002fc80000010816 */
[----:B------:R1:W-:Y:S01]  /*13990*/  MUFU.EX2 R25, R3 ;  /* 0x0000000300197308 */ /* 0x0003e20000000800 */
[----:B------:R-:W-:Y:S01]  /*139a0*/  HMMA.16816.F32.BF16 R100, R8, R16, R112 ;  /* 0x000000100864723c */ /* 0x000fe20000041870 */
[----:B-1----:R-:W-:-:S06]  /*139b0*/  FFMA.FTZ R3, R152, c[0x0][0x2d0], -R22 ;  /* 0x0000b40098037a23 */ /* 0x002fcc0000010816 */
[----:B------:R1:W4:Y:S02]  /*139c0*/  MUFU.EX2 R26, R3 ;  /* 0x00000003001a7308 */ /* 0x0003240000000800 */
[----:B-1----:R-:W-:-:S06]  /*139d0*/  FFMA.FTZ R3, R153, c[0x0][0x2d0], -R21 ;  /* 0x0000b40099037a23 */ /* 0x002fcc0000010815 */
[----:B------:R1:W-:Y:S02]  /*139e0*/  MUFU.EX2 R16, R3 ;  /* 0x0000000300107308 */ /* 0x0003e40000000800 */
[----:B-1----:R-:W-:-:S06]  /*139f0*/  FFMA.FTZ R3, R154, c[0x0][0x2d0], -R21 ;  /* 0x0000b4009a037a23 */ /* 0x002fcc0000010815 */
[----:B------:R1:W-:Y:S01]  /*13a00*/  MUFU.EX2 R18, R3 ;  /* 0x0000000300127308 */ /* 0x0003e20000000800 */
[----:B------:R-:W-:Y:S01]  /*13a10*/  HMMA.16816.F32.BF16 R116, R8, R12, R88 ;  /* 0x0000000c0874723c */ /* 0x000fe20000041858 */
[----:B-1----:R-:W-:-:S07]  /*13a20*/  FFMA.FTZ R3, R155, c[0x0][0x2d0], -R21 ;  /* 0x0000b4009b037a23 */ /* 0x002fce0000010815 */
[----:B------:R-:W-:Y:S01]  /*13a30*/  HMMA.16816.F32.BF16 R56, R8, R14, R80 ;  /* 0x0000000e0838723c */ /* 0x000fe20000041850 */
[----:B------:R-:W1:Y:S01]  /*13a40*/  LDSM.16.MT88.4 R152, [R233+0x1900] ;  /* 0x00190000e998783b */ /* 0x000e620000004200 */
[----:B------:R2:W-:Y:S01]  /*13a50*/  MUFU.EX2 R22, R3 ;  /* 0x0000000300167308 */ /* 0x0005e20000000800 */
[----:B------:R-:W-:Y:S02]  /*13a60*/  IMAD.MOV.U32 R7, RZ, RZ, R225 ;  /* 0x000000ffff077224 */ /* 0x000fe400078e00e1 */
[----:B------:R-:W-:Y:S02]  /*13a70*/  FADD.FTZ R6, R218, R217 ;  /* 0x000000d9da067221 */ /* 0x000fe40000010000 */
[----:B------:R-:W-:Y:S01]  /*13a80*/  IMAD.MOV.U32 R27, RZ, RZ, R127 ;  /* 0x000000ffff1b7224 */ /* 0x000fe200078e007f */
[----:B------:R-:W-:Y:S02]  /*13a90*/  MOV R220, R128 ;  /* 0x0000008000dc7202 */ /* 0x000fe40000000f00 */
[----:B------:R-:W-:Y:S01]  /*13aa0*/  MUFU.EX2 R13, R4 ;  /* 0x00000004000d7308 */ /* 0x000fe20000000800 */
[----:B------:R-:W-:-:S02]  /*13ab0*/  MOV R113, R96 ;  /* 0x0000006000717202 */ /* 0x000fc40000000f00 */
[----:B------:R-:W-:Y:S01]  /*13ac0*/  MOV R99, R238 ;  /* 0x000000ee00637202 */ /* 0x000fe20000000f00 */
[----:B------:R-:W-:Y:S01]  /*13ad0*/  IMAD.MOV.U32 R98, RZ, RZ, R239 ;  /* 0x000000ffff627224 */ /* 0x000fe200078e00ef */
[----:B------:R-:W-:Y:S01]  /*13ae0*/  MOV R115, R226 ;  /* 0x000000e200737202 */ /* 0x000fe20000000f00 */
[----:B------:R-:W-:Y:S01]  /*13af0*/  FADD.FTZ R9, R201, R200 ;  /* 0x000000c8c9097221 */ /* 0x000fe20000010000 */
[----:B------:R-:W-:Y:S01]  /*13b00*/  LDSM.16.MT88.4 R80, [R233+0x3900] ;  /* 0x00390000e950783b */ /* 0x000fe20000004200 */
[----:B--2---:R-:W-:Y:S01]  /*13b10*/  FFMA.FTZ R3, R224, c[0x0][0x2d0], -R21 ;  /* 0x0000b400e0037a23 */ /* 0x004fe20000010815 */
[----:B------:R-:W-:Y:S01]  /*13b20*/  MOV R127, R168 ;  /* 0x000000a8007f7202 */ /* 0x000fe20000000f00 */
[----:B------:R-:W-:Y:S01]  /*13b30*/  IMAD.MOV.U32 R218, RZ, RZ, R131 ;  /* 0x000000ffffda7224 */ /* 0x000fe200078e0083 */
[----:B------:R-:W-:Y:S01]  /*13b40*/  MOV R217, R130 ;  /* 0x0000008200d97202 */ /* 0x000fe20000000f00 */
[----:B------:R2:W1:Y:S01]  /*13b50*/  MUFU.EX2 R21, R3 ;  /* 0x0000000300157308 */ /* 0x0004620000000800 */
[----:B---3--:R-:W-:Y:S01]  /*13b60*/  F2FP.BF16.PACK_AB R128, R24, R23 ;  /* 0x000000171880723e */ /* 0x008fe200000010ff */
[----:B------:R-:W-:-:S02]  /*13b70*/  IMAD.MOV.U32 R96, RZ, RZ, R171 ;  /* 0x000000ffff607224 */ /* 0x000fc400078e00ab */
[----:B------:R-:W-:Y:S01]  /*13b80*/  IMAD.MOV.U32 R114, RZ, RZ, R227 ;  /* 0x000000ffff727224 */ /* 0x000fe200078e00e3 */
[----:B------:R-:W-:Y:S01]  /*13b90*/  MOV R225, R186 ;  /* 0x000000ba00e17202 */ /* 0x000fe20000000f00 */
[----:B------:R-:W-:Y:S01]  /*13ba0*/  IMAD.MOV.U32 R226, RZ, RZ, R185 ;  /* 0x000000ffffe27224 */ /* 0x000fe200078e00b9 */
[----:B------:R-:W-:Y:S04]  /*13bb0*/  LDSM.16.MT88.4 R200, [R235+0x1900] ;  /* 0x00190000ebc8783b */ /* 0x000fe80000004200 */
[----:B------:R3:W5:Y:S01]  /*13bc0*/  LDL.LU R239, [R1+0x64] ;  /* 0x0000640001ef7983 */ /* 0x0007620000300800 */
[----:B--2---:R-:W-:Y:S01]  /*13bd0*/  FFMA.FTZ R3, R231, c[0x0][0x2d0], -R20 ;  /* 0x0000b400e7037a23 */ /* 0x004fe20000010814 */
[----:B----4-:R-:W-:Y:S02]  /*13be0*/  F2FP.BF16.PACK_AB R130, R26, R25 ;  /* 0x000000191a82723e */ /* 0x010fe400000010ff */
[----:B-1----:R-:W-:Y:S01]  /*13bf0*/  F2FP.BF16.PACK_AB R131, R21, R22 ;  /* 0x000000161583723e */ /* 0x002fe200000010ff */
[----:B------:R1:W-:Y:S01]  /*13c00*/  MUFU.EX2 R12, R3 ;  /* 0x00000003000c7308 */ /* 0x0003e20000000800 */
[----:B------:R-:W-:Y:S01]  /*13c10*/  IMAD.MOV.U32 R227, RZ, RZ, R184 ;  /* 0x000000ffffe37224 */ /* 0x000fe200078e00b8 */
[----:B------:R3:W5:Y:S01]  /*13c20*/  LDL.LU R238, [R1+0x60] ;  /* 0x0000600001ee7983 */ /* 0x0007620000300800 */
[----:B------:R-:W-:-:S02]  /*13c30*/  IMAD.MOV.U32 R224, RZ, RZ, R187 ;  /* 0x000000ffffe07224 */ /* 0x000fc400078e00bb */
[----:B------:R-:W-:Y:S01]  /*13c40*/  IMAD.MOV.U32 R231, RZ, RZ, R114 ;  /* 0x000000ffffe77224 */ /* 0x000fe200078e0072 */
[----:B------:R-:W-:Y:S04]  /*13c50*/  LDSM.16.MT88.4 R184, [R236+0x1900] ;  /* 0x00190000ecb8783b */ /* 0x000fe80000004200 */
[----:B------:R3:W5:Y:S04]  /*13c60*/  LDL.LU R237, [R1+0x5c] ;  /* 0x00005c0001ed7983 */ /* 0x0007680000300800 */
[----:B------:R3:W5:Y:S01]  /*13c70*/  LDL.LU R232, [R1+0x58] ;  /* 0x0000580001e87983 */ /* 0x0007620000300800 */
[----:B-1----:R-:W-:-:S04]  /*13c80*/  FFMA.FTZ R3, R230, c[0x0][0x2d0], -R20 ;  /* 0x0000b400e6037a23 */ /* 0x002fc80000010814 */
[----:B------:R1:W2:Y:S02]  /*13c90*/  MUFU.EX2 R15, R3 ;  /* 0x00000003000f7308 */ /* 0x0002a40000000800 */
[----:B-1----:R-:W-:-:S06]  /*13ca0*/  FFMA.FTZ R3, R229, c[0x0][0x2d0], -R20 ;  /* 0x0000b400e5037a23 */ /* 0x002fcc0000010814 */
[----:B------:R1:W-:Y:S02]  /*13cb0*/  MUFU.EX2 R17, R3 ;  /* 0x0000000300117308 */ /* 0x0003e40000000800 */
[----:B-1----:R-:W-:-:S06]  /*13cc0*/  FFMA.FTZ R3, R228, c[0x0][0x2d0], -R20 ;  /* 0x0000b400e4037a23 */ /* 0x002fcc0000010814 */
[----:B------:R1:W-:Y:S01]  /*13cd0*/  MUFU.EX2 R19, R3 ;  /* 0x0000000300137308 */ /* 0x0003e20000000800 */
[----:B------:R-:W-:Y:S01]  /*13ce0*/  MOV R229, R7 ;  /* 0x0000000700e57202 */ /* 0x000fe20000000f00 */
[----:B-1----:R-:W-:-:S06]  /*13cf0*/  FFMA.FTZ R3, R222, c[0x0][0x2d0], -R0 ;  /* 0x0000b400de037a23 */ /* 0x002fcc0000010800 */
[----:B------:R1:W-:Y:S01]  /*13d00*/  MUFU.EX2 R10, R3 ;  /* 0x00000003000a7308 */ /* 0x0003e20000000800 */
[----:B------:R-:W-:Y:S02]  /*13d10*/  FADD.FTZ R20, R223, R6 ;  /* 0x00000006df147221 */ /* 0x000fe40000010000 */
[----:B-1----:R-:W-:-:S05]  /*13d20*/  FFMA.FTZ R3, R221, c[0x0][0x2d0], -R0 ;  /* 0x0000b400dd037a23 */ /* 0x002fca0000010800 */
[----:B------:R1:W4:Y:S02]  /*13d30*/  MUFU.EX2 R11, R3 ;  /* 0x00000003000b7308 */ /* 0x0003240000000800 */
[----:B-1----:R-:W-:-:S06]  /*13d40*/  FFMA.FTZ R3, R219, c[0x0][0x2d0], -R0 ;  /* 0x0000b400db037a23 */ /* 0x002fcc0000010800 */
[----:B------:R1:W1:Y:S02]  /*13d50*/  MUFU.EX2 R14, R3 ;  /* 0x00000003000e7308 */ /* 0x0002640000000800 */
[----:B-1----:R-:W-:Y:S02]  /*13d60*/  FADD.FTZ R3, R216, R5 ;  /* 0x00000005d8037221 */ /* 0x002fe40000010000 */
[----:B------:R-:W1:Y:S01]  /*13d70*/  LDSM.16.MT88.4 R4, [R235+0x3900] ;  /* 0x00390000eb04783b */ /* 0x000e620000004200 */
[----:B------:R-:W-:Y:S01]  /*13d80*/  IMAD.MOV.U32 R228, RZ, RZ, R124 ;  /* 0x000000ffffe47224 */ /* 0x000fe200078e007c */
[----:B------:R-:W-:Y:S01]  /*13d90*/  MOV R222, R125 ;  /* 0x0000007d00de7202 */ /* 0x000fe20000000f00 */
[----:B------:R-:W-:Y:S01]  /*13da0*/  IMAD.MOV.U32 R221, RZ, RZ, R126 ;  /* 0x000000ffffdd7224 */ /* 0x000fe200078e007e */
[----:B------:R-:W-:Y:S01]  /*13db0*/  MOV R223, R127 ;  /* 0x0000007f00df7202 */ /* 0x000fe20000000f00 */
[----:B------:R-:W-:Y:S01]  /*13dc0*/  IMAD.MOV.U32 R219, RZ, RZ, R129 ;  /* 0x000000ffffdb7224 */ /* 0x000fe200078e0081 */
[----:B------:R-:W-:-:S02]  /*13dd0*/  F2FP.BF16.PACK_AB R129, R18, R16 ;  /* 0x000000101281723e */ /* 0x000fc400000010ff */
[----:B--2---:R-:W-:Y:S02]  /*13de0*/  F2FP.BF16.PACK_AB R124, R15, R12 ;  /* 0x0000000c0f7c723e */ /* 0x004fe400000010ff */
[----:B----4-:R-:W-:Y:S02]  /*13df0*/  F2FP.BF16.PACK_AB R125, R11, R10 ;  /* 0x0000000a0b7d723e */ /* 0x010fe400000010ff */
[----:B------:R-:W-:Y:S02]  /*13e00*/  F2FP.BF16.PACK_AB R126, R19, R17 ;  /* 0x00000011137e723e */ /* 0x000fe400000010ff */
[----:B------:R-:W-:Y:S01]  /*13e10*/  F2FP.BF16.PACK_AB R127, R14, R13 ;  /* 0x0000000d0e7f723e */ /* 0x000fe200000010ff */
[----:B------:R-:W-:Y:S01]  /*13e20*/  FADD.FTZ R0, R170, R169 ;  /* 0x000000a9aa007221 */ /* 0x000fe20000010000 */
[----:B------:R-:W-:Y:S01]  /*13e30*/  HMMA.16816.F32.BF16 R144, R128, R152, R144 ;  /* 0x000000988090723c */ /* 0x000fe20000041890 */
[----:B------:R-:W-:Y:S01]  /*13e40*/  IMAD.MOV.U32 R216, RZ, RZ, R96 ;  /* 0x000000ffffd87224 */ /* 0x000fe200078e0060 */
[----:B------:R-:W2:Y:S01]  /*13e50*/  LDSM.16.MT88.4 R168, [R234+0x1900] ;  /* 0x00190000eaa8783b */ /* 0x000ea20000004200 */
[----:B------:R-:W-:Y:S01]  /*13e60*/  FADD.FTZ R8, R113, R0 ;  /* 0x0000000071087221 */ /* 0x000fe20000010000 */
[----:B------:R-:W-:-:S04]  /*13e70*/  MOV R0, R99 ;  /* 0x0000006300007202 */ /* 0x000fc80000000f00 */
[----:B------:R-:W-:Y:S01]  /*13e80*/  HMMA.16816.F32.BF16 R140, R124, R152, R140 ;  /* 0x000000987c8c723c */ /* 0x000fe2000004188c */
[----:B------:R-:W-:-:S07]  /*13e90*/  FADD.FTZ R0, R0, R9 ;  /* 0x0000000900007221 */ /* 0x000fce0000010000 */
[-C--:B------:R-:W-:Y:S08]  /*13ea0*/  HMMA.16816.F32.BF16 R148, R124, R154.reuse, R148 ;  /* 0x0000009a7c94723c */ /* 0x080ff00000041894 */
[----:B------:R-:W-:Y:S07]  /*13eb0*/  HMMA.16816.F32.BF16 R152, R128, R154, R28 ;  /* 0x0000009a8098723c */ /* 0x000fee000004181c */
[----:B------:R-:W-:Y:S01]  /*13ec0*/  IMAD.MOV.U32 R30, RZ, RZ, R98 ;  /* 0x000000ffff1e7224 */ /* 0x000fe200078e0062 */
[----:B------:R-:W-:Y:S01]  /*13ed0*/  MOV R31, R97 ;  /* 0x00000061001f7202 */ /* 0x000fe20000000f00 */
[----:B------:R-:W-:Y:S01]  /*13ee0*/  FADD.FTZ R0, R223, R0 ;  /* 0x00000000df007221 */ /* 0x000fe20000010000 */
[----:B-1----:R-:W-:Y:S01]  /*13ef0*/  HMMA.16816.F32.BF16 R120, R124, R4, R120 ;  /* 0x000000047c78723c */ /* 0x002fe20000041878 */
[----:B------:R-:W-:Y:S01]  /*13f00*/  FADD.FTZ R8, R30, R8 ;  /* 0x000000081e087221 */ /* 0x000fe20000010000 */
[----:B------:R-:W1:Y:S03]  /*13f10*/  LDSM.16.MT88.4 R96, [R234+0x3900] ;  /* 0x00390000ea60783b */ /* 0x000e660000004200 */
[----:B------:R-:W-:-:S03]  /*13f20*/  FADD.FTZ R9, R218, R8 ;  /* 0x00000008da097221 */ /* 0x000fc60000010000 */
[----:B------:R-:W-:Y:S01]  /*13f30*/  HMMA.16816.F32.BF16 R116, R128, R4, R116 ;  /* 0x000000048074723c */ /* 0x000fe20000041874 */
[----:B------:R-:W-:Y:S02]  /*13f40*/  FADD.FTZ R3, R216, R3 ;  /* 0x00000003d8037221 */ /* 0x000fe40000010000 */
[----:B------:R-:W-:Y:S02]  /*13f50*/  IMAD.MOV.U32 R230, RZ, RZ, R115 ;  /* 0x000000ffffe67224 */ /* 0x000fe400078e0073 */
[----:B------:R-:W4:Y:S02]  /*13f60*/  LDSM.16.MT88.4 R112, [R236+0x3900] ;  /* 0x00390000ec70783b */ /* 0x000f240000004200 */
        /* <DEDUP_REMOVED lines=39> */
[----:B------:R-:W-:Y:S01]  /*141e0*/  FADD.FTZ R5, R11, R5 ;  /* 0x000000050b057221 */ /* 0x000fe20000010000 */
[----:B------:R-:W-:Y:S01]  /*141f0*/  HMMA.16816.F32.BF16 R172, R128, R184, R172 ;  /* 0x000000b880ac723c */ /* 0x000fe200000418ac */
[----:B------:R-:W-:Y:S02]  /*14200*/  FADD.FTZ R4, R15, R4 ;  /* 0x000000040f047221 */ /* 0x000fe40000010000 */
[----:B------:R-:W-:Y:S02]  /*14210*/  FADD.FTZ R0, R26, R0 ;  /* 0x000000001a007221 */ /* 0x000fe40000010000 */
[----:B------:R-:W-:-:S03]  /*14220*/  FADD.FTZ R3, R22, R3 ;  /* 0x0000000316037221 */ /* 0x000fc60000010000 */
[----:B------:R-:W-:Y:S01]  /*14230*/  HMMA.16816.F32.BF16 R176, R124, R184, R176 ;  /* 0x000000b87cb0723c */ /* 0x000fe200000418b0 */
[----:B------:R-:W-:Y:S02]  /*14240*/  FADD.FTZ R5, R13, R5 ;  /* 0x000000050d057221 */ /* 0x000fe40000010000 */
[----:B------:R-:W-:-:S05]  /*14250*/  FADD.FTZ R4, R17, R4 ;  /* 0x0000000411047221 */ /* 0x000fca0000010000 */
[-C--:B------:R-:W-:Y:S01]  /*14260*/  HMMA.16816.F32.BF16 R180, R124, R186.reuse, R180 ;  /* 0x000000ba7cb4723c */ /* 0x080fe200000418b4 */
[----:B------:R1:W-:Y:S07]  /*14270*/  STL [R1+0xc], R0 ;  /* 0x00000c0001007387 */ /* 0x0003ee0000100800 */
[C---:B------:R-:W-:Y:S08]  /*14280*/  HMMA.16816.F32.BF16 R184, R128.reuse, R186, R76 ;  /* 0x000000ba80b8723c */ /* 0x040ff0000004184c */
[-C--:B--2---:R-:W-:Y:S08]  /*14290*/  HMMA.16816.F32.BF16 R156, R128, R168.reuse, R156 ;  /* 0x000000a8809c723c */ /* 0x084ff0000004189c */
[----:B------:R-:W-:Y:S01]  /*142a0*/  HMMA.16816.F32.BF16 R160, R124, R168, R160 ;  /* 0x000000a87ca0723c */ /* 0x000fe200000418a0 */
[----:B-1----:R-:W-:-:S07]  /*142b0*/  FADD.FTZ R0, R14, R5 ;  /* 0x000000050e007221 */ /* 0x002fce0000010000 */
[C---:B------:R-:W-:Y:S08]  /*142c0*/  HMMA.16816.F32.BF16 R164, R124.reuse, R170, R164 ;  /* 0x000000aa7ca4723c */ /* 0x040ff000000418a4 */
[C---:B------:R-:W-:Y:S08]  /*142d0*/  HMMA.16816.F32.BF16 R192, R124.reuse, R200, R192 ;  /* 0x000000c87cc0723c */ /* 0x040ff000000418c0 */
[C---:B------:R-:W-:Y:S08]  /*142e0*/  HMMA.16816.F32.BF16 R196, R124.reuse, R202, R196 ;  /* 0x000000ca7cc4723c */ /* 0x040ff000000418c4 */
[C---:B------:R-:W-:Y:S08]  /*142f0*/  HMMA.16816.F32.BF16 R72, R124.reuse, R80, R72 ;  /* 0x000000507c48723c */ /* 0x040ff00000041848 */
[C---:B------:R-:W-:Y:S08]  /*14300*/  HMMA.16816.F32.BF16 R76, R124.reuse, R82, R44 ;  /* 0x000000527c4c723c */ /* 0x040ff0000004182c */
[C---:B------:R-:W-:Y:S08]  /*14310*/  HMMA.16816.F32.BF16 R88, R124.reuse, R96, R40 ;  /* 0x000000607c58723c */ /* 0x040ff00000041828 */
[C---:B------:R-:W-:Y:S08]  /*14320*/  HMMA.16816.F32.BF16 R92, R124.reuse, R98, R92 ;  /* 0x000000627c5c723c */ /* 0x040ff0000004185c */
[C---:B----4-:R-:W-:Y:S08]  /*14330*/  HMMA.16816.F32.BF16 R104, R124.reuse, R112, R104 ;  /* 0x000000707c68723c */ /* 0x050ff00000041868 */
        /* <DEDUP_REMOVED lines=21> */
[----:B------:R-:W3:Y:S04]  /*14490*/  LDL.64 R224, [R1+0x30] ;  /* 0x0000300001e07983 */ /* 0x000ee80000100a00 */
[----:B------:R-:W3:Y:S04]  /*144a0*/  LDL R227, [R1+0x54] ;  /* 0x0000540001e37983 */ /* 0x000ee80000100800 */
[----:B------:R-:W3:Y:S01]  /*144b0*/  LDL.LU R138, [R1+0x4] ;  /* 0x00000400018a7983 */ /* 0x000ee20000300800 */
[----:B------:R-:W-:Y:S01]  /*144c0*/  IMAD.MOV.U32 R132, RZ, RZ, R135 ;  /* 0x000000ffff847224 */ /* 0x000fe200078e0087 */
[----:B------:R-:W-:Y:S01]  /*144d0*/  ULDC.64 UR4, c[0x0][0x118] ;  /* 0x0000460000047ab9 */ /* 0x000fe20000000a00 */
[----:B------:R-:W-:-:S02]  /*144e0*/  IMAD.MOV.U32 R3, RZ, RZ, R136 ;  /* 0x000000ffff037224 */ /* 0x000fc400078e0088 */
[----:B------:R-:W-:Y:S01]  /*144f0*/  IMAD.MOV.U32 R137, RZ, RZ, R134 ;  /* 0x000000ffff897224 */ /* 0x000fe200078e0086 */
[----:B--2---:R-:W-:Y:S02]  /*14500*/  IADD3 R5, P1, R228, 0x40, RZ ;  /* 0x00000040e4057810 */ /* 0x004fe40007f3e0ff */
[----:B---3--:R-:W-:Y:S02]  /*14510*/  LEA.HI.SX32 R0, R138, 0xfffffffe, 0x1a ;  /* 0xfffffffe8a007811 */ /* 0x008fe400078fd2ff */
[----:B------:R-:W-:Y:S02]  /*14520*/  MOV R138, R2 ;  /* 0x00000002008a7202 */ /* 0x000fe40000000f00 */
[----:B----4-:R-:W-:Y:S01]  /*14530*/  IADD3 R2, P0, R230, 0x40, RZ ;  /* 0x00000040e6027810 */ /* 0x010fe20007f1e0ff */
[----:B------:R1:W-:Y:S04]  /*14540*/  STL [R1], R0 ;  /* 0x0000000001007387 */ /* 0x0003e80000100800 */
[----:B------:R-:W-:Y:S04]  /*14550*/  STL [R1+0x2c], R5 ;  /* 0x00002c0501007387 */ /* 0x000fe80000100800 */
[----:B------:R2:W-:Y:S01]  /*14560*/  STL [R1+0x24], R2 ;  /* 0x0000240201007387 */ /* 0x0005e20000100800 */
[----:B-1----:R-:W-:-:S05]  /*14570*/  MOV R0, c[0x0][0x208] ;  /* 0x0000820000007a02 */ /* 0x002fca0000000f00 */
[----:B------:R-:W-:Y:S02]  /*14580*/  IMAD.SHL.U32 R4, R0, 0x20, RZ ;  /* 0x0000002000047824 */ /* 0x000fe400078e00ff */
[----:B--2---:R-:W-:-:S03]  /*14590*/  IMAD.X R2, RZ, RZ, R225, P0 ;  /* 0x000000ffff027224 */ /* 0x004fc600000e06e1 */
[----:B------:R-:W-:Y:S02]  /*145a0*/  IADD3 R0, P2, R4, 0x80, RZ ;  /* 0x0000008004007810 */ /* 0x000fe40007f5e0ff */
[----:B------:R-:W-:-:S03]  /*145b0*/  IADD3.X R4, RZ, R226, RZ, P1, !PT ;  /* 0x000000e2ff047210 */ /* 0x000fc60000ffe4ff */
[----:B------:R1:W-:Y:S04]  /*145c0*/  STL [R1+0x1c], R0 ;  /* 0x00001c0001007387 */ /* 0x0003e80000100800 */
[----:B------:R2:W-:Y:S01]  /*145d0*/  STL [R1+0x28], R4 ;  /* 0x0000280401007387 */ /* 0x0005e20000100800 */
[----:B-1----:R-:W-:-:S05]  /*145e0*/  IADD3.X R0, RZ, R227, RZ, P2, !PT ;  /* 0x000000e3ff007210 */ /* 0x002fca00017fe4ff */
[----:B------:R2:W-:Y:S04]  /*145f0*/  STL [R1+0x18], R0 ;  /* 0x0000180001007387 */ /* 0x0005e80000100800 */
[----:B------:R2:W-:Y:S02]  /*14600*/  STL [R1+0x20], R2 ;  /* 0x0000200201007387 */ /* 0x0005e40000100800 */
.L_x_839:
[----:B------:R-:W3:Y:S01]  /*14610*/  LDL.64 R26, [R1+0x38] ;  /* 0x00003800011a7983 */ /* 0x000ee20000100a00 */
[----:B------:R-:W-:Y:S04]  /*14620*/  DEPBAR.LE SB0, 0x0 ;  /* 0x000080000000791a */ /* 0x000fe80000000000 */
[----:B------:R-:W-:Y:S01]  /*14630*/  MOV R58, c[0x0][0x208] ;  /* 0x00008200003a7a02 */ /* 0x000fe20000000f00 */
[----:B----4-:R-:W4:Y:S01]  /*14640*/  LDL R24, [R1+0x2c] ;  /* 0x00002c0001187983 */ /* 0x010f220000100800 */
[----:B------:R-:W-:Y:S02]  /*14650*/  MOV R57, 0x5 ;  /* 0x0000000500397802 */ /* 0x000fe40000000f00 */
[----:B------:R-:W-:Y:S01]  /*14660*/  SHF.L.U32 R58, R58, 0x5, RZ ;  /* 0x000000053a3a7819 */ /* 0x000fe200000006ff */
[----:B--2---:R-:W2:Y:S01]  /*14670*/  LDL R31, [R1+0x4c] ;  /* 0x00004c00011f7983 */ /* 0x004ea20000100800 */
[----:B------:R-:W-:Y:S03]  /*14680*/  MOV R56, c[0x0][0x208] ;  /* 0x0000820000387a02 */ /* 0x000fe60000000f00 */
[----:B------:R-:W2:Y:S01]  /*14690*/  LDL R30, [R1+0x28] ;  /* 0x00002800011e7983 */ /* 0x000ea20000100800 */
[----:B------:R-:W-:Y:S03]  /*146a0*/  SHF.L.U64.HI R56, R56, R57, c[0x0][0x20c] ;  /* 0x0000830038387619 */ /* 0x000fe60000010239 */
[----:B------:R-:W2:Y:S04]  /*146b0*/  LDL R55, [R1+0x1c] ;  /* 0x00001c0001377983 */ /* 0x000ea80000100800 */
[----:B------:R1:W-:Y:S04]  /*146c0*/  STL [R1+0x94], R129 ;  /* 0x0000948101007387 */ /* 0x0003e80000100800 */
[----:B------:R-:W-:Y:S08]  /*146d0*/  BAR.SYNC.DEFER_BLOCKING 0x0 ;  /* 0x0000000000007b1d */ /* 0x000ff00000010000 */
[----:B-----5:R-:W-:Y:S08]  /*146e0*/  LDSM.16.M88.4 R64, [R239+0x8100] ;  /* 0x00810000ef40783b */ /* 0x020ff00000000200 */
[----:B-1----:R-:W2:Y:S04]  /*146f0*/  LDL.LU R129, [R1] ;  /* 0x0000000001817983 */ /* 0x002ea80000300800 */
[----:B------:R-:W-:Y:S04]  /*14700*/  STL [R1+0x90], R130 ;  /* 0x0000908201007387 */ /* 0x000fe80000100800 */
[----:B------:R-:W-:Y:S04]  /*14710*/  STL [R1+0x8c], R131 ;  /* 0x00008c8301007387 */ /* 0x000fe80000100800 */
[----:B------:R-:W4:Y:S04]  /*14720*/  LDL R54, [R1+0x18] ;  /* 0x0000180001367983 */ /* 0x000f280000100800 */
[----:B------:R-:W1:Y:S08]  /*14730*/  LDSM.16.M88.4 R16, [R232+0x4100] ;  /* 0x00410000e810783b */ /* 0x000e700000000200 */
[----:B------:R-:W1:Y:S08]  /*14740*/  LDSM.16.M88.4 R60, [R239+0xa100] ;  /* 0x00a10000ef3c783b */ /* 0x000e700000000200 */
[----:B------:R-:W1:Y:S08]  /*14750*/  LDSM.16.M88.4 R32, [R232+0x4900] ;  /* 0x00490000e820783b */ /* 0x000e700000000200 */
[----:B------:R-:W2:Y:S08]  /*14760*/  LDSM.16.M88.4 R48, [R232+0x5100] ;  /* 0x00510000e830783b */ /* 0x000eb00000000200 */
[----:B------:R-:W2:Y:S01]  /*14770*/  LDSM.16.M88.4 R204, [R232+0x5900] ;  /* 0x00590000e8cc783b */ /* 0x000ea20000000200 */
[-C--:B-1----:R-:W-:Y:S07]  /*14780*/  HMMA.16816.F32.BF16 R4, R64, R16.reuse, RZ ;  /* 0x000000104004723c */ /* 0x082fee00000418ff */
[----:B------:R-:W-:Y:S01]  /*14790*/  LDSM.16.M88.4 R208, [R241+0x8100] ;  /* 0x00810000f1d0783b */ /* 0x000fe20000000200 */
[C---:B------:R-:W-:Y:S07]  /*147a0*/  HMMA.16816.F32.BF16 R8, R60.reuse, R16, RZ ;  /* 0x000000103c08723c */ /* 0x040fee00000418ff */
[----:B------:R-:W1:Y:S01]  /*147b0*/  LDSM.16.M88.4 R212, [R243] ;  /* 0x00000000f3d4783b */ /* 0x000e620000000200 */
[-C--:B------:R-:W-:Y:S07]  /*147c0*/  HMMA.16816.F32.BF16 R12, R60, R18.reuse, RZ ;  /* 0x000000123c0c723c */ /* 0x080fee00000418ff */
[----:B------:R-:W1:Y:S01]  /*147d0*/  LDSM.16.M88.4 R216, [R241+0xa100] ;  /* 0x00a10000f1d8783b */ /* 0x000e620000000200 */
[C---:B------:R-:W-:Y:S07]  /*147e0*/  HMMA.16816.F32.BF16 R16, R64.reuse, R18, RZ ;  /* 0x000000124010723c */ /* 0x040fee00000418ff */
[----:B------:R-:W1:Y:S01]  /*147f0*/  LDSM.16.M88.4 R220, [R251] ;  /* 0x00000000fbdc783b */ /* 0x000e620000000200 */
[-C--:B------:R-:W-:Y:S07]  /*14800*/  HMMA.16816.F32.BF16 R20, R64, R32.reuse, RZ ;  /* 0x000000204014723c */ /* 0x080fee00000418ff */
[----:B------:R-:W1:Y:S08]  /*14810*/  LDSM.16.M88.4 R224, [R250] ;  /* 0x00000000fae0783b */ /* 0x000e700000000200 */
[----:B------:R-:W1:Y:S08]  /*14820*/  LDSM.16.M88.4 R228, [R249] ;  /* 0x00000000f9e4783b */ /* 0x000e700000000200 */
[----:B------:R-:W-:Y:S04]  /*14830*/  STL [R1+0x58], R243 ;  /* 0x000058f301007387 */ /* 0x000fe80000100800 */
        /* <DEDUP_REMOVED lines=11> */
[----:B------:R-:W-:Y:S01]  /*148f0*/  STL [R1+0x88], R238 ;  /* 0x000088ee01007387 */ /* 0x000fe20000100800 */
[----:B--2---:R-:W-:Y:S01]  /*14900*/  SHF.R.S32.HI R0, RZ, 0x1f, R129 ;  /* 0x0000001fff007819 */ /* 0x004fe20000011481 */
[C---:B------:R-:W-:Y:S04]  /*14910*/  IMAD.WIDE.U32 R28, R129.reuse, c[0x0][0x208], RZ ;  /* 0x00008200811c7a25 */ /* 0x040fe800078e00ff */
[----:B------:R-:W-:Y:S01]  /*14920*/  IMAD R0, R0, c[0x0][0x208], RZ ;  /* 0x0000820000007a24 */ /* 0x000fe200078e02ff */
[----:B------:R-:W-:Y:S03]  /*14930*/  SHF.L.U32 R38, R28, 0x6, RZ ;  /* 0x000000061c267819 */ /* 0x000fe600000006ff */
[----:B------:R-:W-:Y:S01]  /*14940*/  IMAD R0, R129, c[0x0][0x20c], R0 ;  /* 0x0000830081007a24 */ /* 0x000fe200078e0200 */
[C---:B---3--:R-:W-:Y:S02]  /*14950*/  IADD3 R2, P5, R38.reuse, R26, RZ ;  /* 0x0000001a26027210 */ /* 0x048fe40007fbe0ff */
[----:B----4-:R-:W-:Y:S02]  /*14960*/  IADD3 R38, P1, R38, R24, RZ ;  /* 0x0000001826267210 */ /* 0x010fe40007f3e0ff */
[C---:B------:R-:W-:Y:S02]  /*14970*/  HMMA.16816.F32.BF16 R24, R60.reuse, R32, RZ ;  /* 0x000000203c18723c */ /* 0x040fe400000418ff */
[----:B------:R-:W-:Y:S02]  /*14980*/  IADD3 R0, R29, R0, RZ ;  /* 0x000000001d007210 */ /* 0x000fe40007ffe0ff */
[----:B------:R-:W-:Y:S02]  /*14990*/  LEA R36, P2, R2, c[0x0][0x1f8], 0x1 ;  /* 0x00007e0002247a11 */ /* 0x000fe400078408ff */
[----:B------:R-:W-:Y:S02]  /*149a0*/  SHF.L.U64.HI R0, R28, 0x6, R0 ;  /* 0x000000061c007819 */ /* 0x000fe40000010200 */
[----:B------:R-:W-:Y:S04]  /*149b0*/  LEA R40, P0, R38, c[0x0][0x1f8], 0x1 ;  /* 0x00007e0026287a11 */ /* 0x000fe800078008ff */
[C---:B------:R-:W-:Y:S02]  /*149c0*/  IADD3.X R32, R0.reuse, R31, RZ, P5, !PT ;  /* 0x0000001f00207210 */ /* 0x040fe40002ffe4ff */
[----:B------:R-:W-:Y:S02]  /*149d0*/  IADD3.X R0, R0, R30, RZ, P1, !PT ;  /* 0x0000001e00007210 */ /* 0x000fe40000ffe4ff */
[-C--:B------:R-:W-:Y:S01]  /*149e0*/  HMMA.16816.F32.BF16 R28, R60, R34.reuse, RZ ;  /* 0x000000223c1c723c */ /* 0x080fe200000418ff */
[----:B------:R-:W-:Y:S02]  /*149f0*/  LEA.HI.X R37, R2, c[0x0][0x1fc], R32, 0x1, P2 ;  /* 0x00007f0002257a11 */ /* 0x000fe400010f0c20 */
[----:B------:R-:W-:Y:S02]  /*14a00*/  LEA.HI.X R41, R38, c[0x0][0x1fc], R0, 0x1, P0 ;  /* 0x00007f0026297a11 */ /* 0x000fe400000f0c00 */
[----:B------:R-:W-:Y:S01]  /*14a10*/  IADD3 R44, P0, R36, R58, RZ ;  /* 0x0000003a242c7210 */ /* 0x000fe20007f1e0ff */
[----:B------:R-:W-:Y:S01]  /*14a20*/  @!PT LDS RZ, [RZ] ;  /* 0x00000000fffff984 */ /* 0x000fe20000000800 */
[----:B------:R-:W-:Y:S01]  /*14a30*/  @!PT LDS RZ, [RZ] ;  /* 0x00000000fffff984 */ /* 0x000fe20000000800 */
[----:B------:R-:W-:Y:S01]  /*14a40*/  @!PT LDS RZ, [RZ] ;  /* 0x00000000fffff984 */ /* 0x000fe20000000800 */
[----:B------:R2:W-:Y:S02]  /*14a50*/  LDGSTS.E.BYPASS.LTC128B.128 [R252+0x100], [R36.64], !P4 ;  /* 0x0010000024fc7fae */ /* 0x0005e4000e101d44 */
[C---:B------:R-:W-:Y:S04]  /*14a60*/  HMMA.16816.F32.BF16 R32, R64.reuse, R34, RZ ;  /* 0x000000224020723c */ /* 0x040fe800000418ff */
[----:B------:R-:W-:Y:S02]  /*14a70*/  IADD3.X R45, R37, R56, RZ, P0, !PT ;  /* 0x00000038252d7210 */ /* 0x000fe400007fe4ff */
[----:B------:R3:W-:Y:S01]  /*14a80*/  LDGSTS.E.BYPASS.LTC128B.128 [R252+0x2100], [R40.64], !P3 ;  /* 0x0210000028fc7fae */ /* 0x0007e2000d901d44 */
[C---:B------:R-:W-:Y:S02]  /*14a90*/  IADD3 R52, P1, R44.reuse, R58, RZ ;  /* 0x0000003a2c347210 */ /* 0x040fe40007f3e0ff */
[-C--:B------:R-:W-:Y:S03]  /*14aa0*/  IADD3 R46, P0, R44, R55.reuse, RZ ;  /* 0x000000372c2e7210 */ /* 0x080fe60007f1e0ff */
[C---:B------:R-:W-:Y:S02]  /*14ab0*/  IADD3.X R53, R45.reuse, R56, RZ, P1, !PT ;  /* 0x000000382d357210 */ /* 0x040fe40000ffe4ff */
[----:B------:R4:W-:Y:S01]  /*14ac0*/  LDGSTS.E.BYPASS.LTC128B.128 [R252+0x900], [R44.64], !P4 ;  /* 0x009000002cfc7fae */ /* 0x0009e2000e101d44 */
[----:B------:R-:W-:Y:S07]  /*14ad0*/  IADD3.X R47, R45, R54, RZ, P0, !PT ;  /* 0x000000362d2f7210 */ /* 0x000fee00007fe4ff */
[----:B------:R4:W-:Y:S01]  /*14ae0*/  LDGSTS.E.BYPASS.LTC128B.128 [R252+0x2900], [R44.64+0x80], !P3 ;  /* 0x029000802cfc7fae */ /* 0x0009e2000d901d44 */
[-C--:B--2---:R-:W-:Y:S07]  /*14af0*/  HMMA.16816.F32.BF16 R36, R64, R48.reuse, RZ ;  /* 0x000000304024723c */ /* 0x084fee00000418ff */
[----:B------:R2:W-:Y:S01]  /*14b00*/  LDGSTS.E.BYPASS.LTC128B.128 [R252+0x1100], [R52.64], !P4 ;  /* 0x0110000034fc7fae */ /* 0x0005e2000e101d44 */
[C---:B---3--:R-:W-:Y:S07]  /*14b10*/  HMMA.16816.F32.BF16 R40, R60.reuse, R48, RZ ;  /* 0x000000303c28723c */ /* 0x048fee00000418ff */
[----:B------:R4:W-:Y:S01]  /*14b20*/  LDGSTS.E.BYPASS.LTC128B.128 [R252+0x3100], [R46.64], !P3 ;  /* 0x031000002efc7fae */ /* 0x0009e2000d901d44 */
[C---:B------:R-:W-:Y:S04]  /*14b30*/  IADD3 R48, P0, R52.reuse, R58, RZ ;  /* 0x0000003a34307210 */ /* 0x040fe80007f1e0ff */
[C---:B------:R-:W-:Y:S05]  /*14b40*/  IADD3.X R49, R53.reuse, R56, RZ, P0, !PT ;  /* 0x0000003835317210 */ /* 0x040fea00007fe4ff */
[----:B------:R3:W-:Y:S01]  /*14b50*/  LDGSTS.E.BYPASS.LTC128B.128 [R252+0x1900], [R48.64], !P4 ;  /* 0x0190000030fc7fae */ /* 0x0007e2000e101d44 */
[----:B--2---:R-:W-:Y:S04]  /*14b60*/  IADD3 R52, P0, R52, R55, RZ ;  /* 0x0000003734347210 */ /* 0x004fe80007f1e0ff */
[----:B------:R-:W-:Y:S02]  /*14b70*/  IADD3.X R53, R53, R54, RZ, P0, !PT ;  /* 0x0000003635357210 */ /* 0x000fe400007fe4ff */
[C---:B------:R-:W-:Y:S01]  /*14b80*/  ISETP.GT.AND P0, PT, R129.reuse, RZ, PT ;  /* 0x000000ff8100720c */ /* 0x040fe20003f04270 */
[-C--:B----4-:R-:W-:Y:S02]  /*14b90*/  HMMA.16816.F32.BF16 R44, R60, R50.reuse, RZ ;  /* 0x000000323c2c723c */ /* 0x090fe400000418ff */
[----:B------:R2:W-:Y:S01]  /*14ba0*/  LDGSTS.E.BYPASS.LTC128B.128 [R252+0x3900], [R52.64], !P3 ;  /* 0x0390000034fc7fae */ /* 0x0005e2000d901d44 */
[----:B------:R-:W-:Y:S07]  /*14bb0*/  IADD3 R129, R129, -0x1, RZ ;  /* 0xffffffff81817810 */ /* 0x000fee0007ffe0ff */
[----:B------:R-:W0:Y:S01]  /*14bc0*/  LDGDEPBAR ;  /* 0x00000000000079af */ /* 0x000e220000000000 */
[C---:B---3--:R-:W-:Y:S08]  /*14bd0*/  HMMA.16816.F32.BF16 R48, R64.reuse, R50, RZ ;  /* 0x000000324030723c */ /* 0x048ff000000418ff */
[-C--:B--2---:R-:W-:Y:S08]  /*14be0*/  HMMA.16816.F32.BF16 R52, R64, R204.reuse, RZ ;  /* 0x000000cc4034723c */ /* 0x084ff000000418ff */
[C---:B------:R-:W-:Y:S08]  /*14bf0*/  HMMA.16816.F32.BF16 R56, R60.reuse, R204, RZ ;  /* 0x000000cc3c38723c */ /* 0x040ff000000418ff */
[-C--:B------:R-:W-:Y:S08]  /*14c00*/  HMMA.16816.F32.BF16 R60, R60, R206.reuse, RZ ;  /* 0x000000ce3c3c723c */ /* 0x080ff000000418ff */
[----:B------:R-:W-:Y:S01]  /*14c10*/  HMMA.16816.F32.BF16 R64, R64, R206, RZ ;  /* 0x000000ce4040723c */ /* 0x000fe200000418ff */
[----:B------:R-:W-:Y:S07]  /*14c20*/  LDSM.16.M88.4 R204, [R240+0x8100] ;  /* 0x00810000f0cc783b */ /* 0x000fee0000000200 */
[-C--:B-1----:R-:W-:Y:S08]  /*14c30*/  HMMA.16816.F32.BF16 R4, R208, R212.reuse, R4 ;  /* 0x000000d4d004723c */ /* 0x082ff00000041804 */
[C---:B------:R-:W-:Y:S08]  /*14c40*/  HMMA.16816.F32.BF16 R8, R216.reuse, R212, R8 ;  /* 0x000000d4d808723c */ /* 0x040ff00000041808 */
[-C--:B------:R-:W-:Y:S08]  /*14c50*/  HMMA.16816.F32.BF16 R12, R216, R214.reuse, R12 ;  /* 0x000000d6d80c723c */ /* 0x080ff0000004180c */
[C---:B------:R-:W-:Y:S01]  /*14c60*/  HMMA.16816.F32.BF16 R16, R208.reuse, R214, R16 ;  /* 0x000000d6d010723c */ /* 0x040fe20000041810 */
[----:B------:R-:W1:Y:S07]  /*14c70*/  LDSM.16.M88.4 R212, [R238+0x4100] ;  /* 0x00410000eed4783b */ /* 0x000e6e0000000200 */
[-C--:B------:R-:W-:Y:S08]  /*14c80*/  HMMA.16816.F32.BF16 R20, R208, R220.reuse, R20 ;  /* 0x000000dcd014723c */ /* 0x080ff00000041814 */
[C---:B------:R-:W-:Y:S08]  /*14c90*/  HMMA.16816.F32.BF16 R24, R216.reuse, R220, R24 ;  /* 0x000000dcd818723c */ /* 0x040ff00000041818 */
[-C--:B------:R-:W-:Y:S08]  /*14ca0*/  HMMA.16816.F32.BF16 R28, R216, R222.reuse, R28 ;  /* 0x000000ded81c723c */ /* 0x080ff0000004181c */
[C---:B------:R-:W-:Y:S01]  /*14cb0*/  HMMA.16816.F32.BF16 R32, R208.reuse, R222, R32 ;  /* 0x000000ded020723c */ /* 0x040fe20000041820 */
[----:B------:R-:W2:Y:S07]  /*14cc0*/  LDSM.16.M88.4 R220, [R240+0xa100] ;  /* 0x00a10000f0dc783b */ /* 0x000eae0000000200 */
[-C--:B------:R-:W-:Y:S08]  /*14cd0*/  HMMA.16816.F32.BF16 R36, R208, R224.reuse, R36 ;  /* 0x000000e0d024723c */ /* 0x080ff00000041824 */
[C---:B------:R-:W-:Y:S08]  /*14ce0*/  HMMA.16816.F32.BF16 R40, R216.reuse, R224, R40 ;  /* 0x000000e0d828723c */ /* 0x040ff00000041828 */
[-C--:B------:R-:W-:Y:S08]  /*14cf0*/  HMMA.16816.F32.BF16 R44, R216, R226.reuse, R44 ;  /* 0x000000e2d82c723c */ /* 0x080ff0000004182c */
[C---:B------:R-:W-:Y:S01]  /*14d00*/  HMMA.16816.F32.BF16 R48, R208.reuse, R226, R48 ;  /* 0x000000e2d030723c */ /* 0x040fe20000041830 */
[----:B------:R-:W-:Y:S07]  /*14d10*/  LDSM.16.M88.4 R224, [R238+0x5900] ;  /* 0x00590000eee0783b */ /* 0x000fee0000000200 */
[-C--:B------:R-:W-:Y:S08]  /*14d20*/  HMMA.16816.F32.BF16 R52, R208, R228.reuse, R52 ;  /* 0x000000e4d034723c */ /* 0x080ff00000041834 */
[C---:B------:R-:W-:Y:S08]  /*14d30*/  HMMA.16816.F32.BF16 R56, R216.reuse, R228, R56 ;  /* 0x000000e4d838723c */ /* 0x040ff00000041838 */
[-C--:B------:R-:W-:Y:S01]  /*14d40*/  HMMA.16816.F32.BF16 R60, R216, R230.reuse, R60 ;  /* 0x000000e6d83c723c */ /* 0x080fe2000004183c */
[----:B------:R-:W-:Y:S07]  /*14d50*/  LDSM.16.M88.4 R216, [R238+0x5100] ;  /* 0x00510000eed8783b */ /* 0x000fee0000000200 */
[----:B------:R-:W-:Y:S01]  /*14d60*/  HMMA.16816.F32.BF16 R64, R208, R230, R64 ;  /* 0x000000e6d040723c */ /* 0x000fe20000041840 */
[----:B------:R-:W3:Y:S07]  /*14d70*/  LDSM.16.M88.4 R208, [R238+0x4900] ;  /* 0x00490000eed0783b */ /* 0x000eee0000000200 */
[-C--:B-1----:R-:W-:Y:S08]  /*14d80*/  HMMA.16816.F32.BF16 R4, R204, R212.reuse, R4 ;  /* 0x000000d4cc04723c */ /* 0x082ff00000041804 */
[C---:B--2---:R-:W-:Y:S08]  /*14d90*/  HMMA.16816.F32.BF16 R8, R220.reuse, R212, R8 ;  /* 0x000000d4dc08723c */ /* 0x044ff00000041808 */
[-C--:B------:R-:W-:Y:S08]  /*14da0*/  HMMA.16816.F32.BF16 R12, R220, R214.reuse, R12 ;  /* 0x000000d6dc0c723c */ /* 0x080ff0000004180c */
[C---:B------:R-:W-:Y:S01]  /*14db0*/  HMMA.16816.F32.BF16 R16, R204.reuse, R214, R16 ;  /* 0x000000d6cc10723c */ /* 0x040fe20000041810 */
[----:B------:R-:W-:Y:S07]  /*14dc0*/  LDSM.16.M88.4 R212, [R237] ;  /* 0x00000000edd4783b */ /* 0x000fee0000000200 */
[-C--:B---3--:R-:W-:Y:S08]  /*14dd0*/  HMMA.16816.F32.BF16 R20, R204, R208.reuse, R20 ;  /* 0x000000d0cc14723c */ /* 0x088ff00000041814 */
        /* <DEDUP_REMOVED lines=11> */
[-C--:B------:R-:W-:Y:S01]  /*14e90*/  HMMA.16816.F32.BF16 R60, R220, R226.reuse, R60 ;  /* 0x000000e2dc3c723c */ /* 0x080fe2000004183c */
[----:B------:R-:W-:Y:S07]  /*14ea0*/  LDSM.16.M88.4 R220, [R237+0x1000] ;  /* 0x00100000eddc783b */ /* 0x000fee0000000200 */
[----:B------:R-:W-:Y:S01]  /*14eb0*/  HMMA.16816.F32.BF16 R64, R204, R226, R64 ;  /* 0x000000e2cc40723c */ /* 0x000fe20000041840 */
[----:B------:R-:W3:Y:S07]  /*14ec0*/  LDSM.16.M88.4 R204, [R237+0x800] ;  /* 0x00080000edcc783b */ /* 0x000eee0000000200 */
[-C--:B-1----:R-:W-:Y:S01]  /*14ed0*/  HMMA.16816.F32.BF16 R4, R208, R212.reuse, R4 ;  /* 0x000000d4d004723c */ /* 0x082fe20000041804 */
[----:B------:R-:W1:Y:S07]  /*14ee0*/  LDSM.16.M88.4 R224, [R237+0x1800] ;  /* 0x00180000ede0783b */ /* 0x000e6e0000000200 */
[C---:B--2---:R-:W-:Y:S08]  /*14ef0*/  HMMA.16816.F32.BF16 R8, R216.reuse, R212, R8 ;  /* 0x000000d4d808723c */ /* 0x044ff00000041808 */
[-C--:B------:R-:W-:Y:S08]  /*14f00*/  HMMA.16816.F32.BF16 R12, R216, R214.reuse, R12 ;  /* 0x000000d6d80c723c */ /* 0x080ff0000004180c */
[C---:B------:R-:W-:Y:S01]  /*14f10*/  HMMA.16816.F32.BF16 R16, R208.reuse, R214, R16 ;  /* 0x000000d6d010723c */ /* 0x040fe20000041810 */
[----:B------:R-:W-:Y:S07]  /*14f20*/  LDSM.16.M88.4 R212, [R232+0x6100] ;  /* 0x00610000e8d4783b */ /* 0x000fee0000000200 */
[-C--:B---3--:R-:W-:Y:S08]  /*14f30*/  HMMA.16816.F32.BF16 R20, R208, R204.reuse, R20 ;  /* 0x000000ccd014723c */ /* 0x088ff00000041814 */
        /* <DEDUP_REMOVED lines=8> */
[----:B------:R-:W3:Y:S07]  /*14fc0*/  LDSM.16.M88.4 R220, [R239+0xe100] ;  /* 0x00e10000efdc783b */ /* 0x000eee0000000200 */
[-C--:B-1----:R-:W-:Y:S08]  /*14fd0*/  HMMA.16816.F32.BF16 R52, R208, R224.reuse, R52 ;  /* 0x000000e0d034723c */ /* 0x082ff00000041834 */
[C---:B------:R-:W-:Y:S08]  /*14fe0*/  HMMA.16816.F32.BF16 R56, R216.reuse, R224, R56 ;  /* 0x000000e0d838723c */ /* 0x040ff00000041838 */
[-C--:B------:R-:W-:Y:S01]  /*14ff0*/  HMMA.16816.F32.BF16 R60, R216, R226.reuse, R60 ;  /* 0x000000e2d83c723c */ /* 0x080fe2000004183c */
[----:B------:R-:W-:Y:S07]  /*15000*/  LDSM.16.M88.4 R216, [R232+0x7100] ;  /* 0x00710000e8d8783b */ /* 0x000fee0000000200 */
[----:B------:R-:W-:Y:S01]  /*15010*/  HMMA.16816.F32.BF16 R64, R208, R226, R64 ;  /* 0x000000e2d040723c */ /* 0x000fe20000041840 */
[----:B------:R-:W1:Y:S07]  /*15020*/  LDSM.16.M88.4 R208, [R232+0x6900] ;  /* 0x00690000e8d0783b */ /* 0x000e6e0000000200 */
[-C--:B--2---:R-:W-:Y:S01]  /*15030*/  HMMA.16816.F32.BF16 R4, R204, R212.reuse, R4 ;  /* 0x000000d4cc04723c */ /* 0x084fe20000041804 */
[----:B------:R-:W2:Y:S07]  /*15040*/  LDSM.16.M88.4 R224, [R232+0x7900] ;  /* 0x00790000e8e0783b */ /* 0x000eae0000000200 */
[C---:B---3--:R-:W-:Y:S08]  /*15050*/  HMMA.16816.F32.BF16 R8, R220.reuse, R212, R8 ;  /* 0x000000d4dc08723c */ /* 0x048ff00000041808 */
[-C--:B------:R-:W-:Y:S08]  /*15060*/  HMMA.16816.F32.BF16 R12, R220, R214.reuse, R12 ;  /* 0x000000d6dc0c723c */ /* 0x080ff0000004180c */
[C---:B------:R-:W-:Y:S01]  /*15070*/  HMMA.16816.F32.BF16 R16, R204.reuse, R214, R16 ;  /* 0x000000d6cc10723c */ /* 0x040fe20000041810 */
[----:B------:R-:W-:Y:S07]  /*15080*/  LDSM.16.M88.4 R212, [R248] ;  /* 0x00000000f8d4783b */ /* 0x000fee0000000200 */
        /* <DEDUP_REMOVED lines=9> */
[----:B------:R-:W3:Y:S07]  /*15120*/  LDSM.16.M88.4 R216, [R241+0xe100] ;  /* 0x00e10000f1d8783b */ /* 0x000eee0000000200 */
[-C--:B--2---:R-:W-:Y:S08]  /*15130*/  HMMA.16816.F32.BF16 R52, R204, R224.reuse, R52 ;  /* 0x000000e0cc34723c */ /* 0x084ff00000041834 */
[C---:B------:R-:W-:Y:S08]  /*15140*/  HMMA.16816.F32.BF16 R56, R220.reuse, R224, R56 ;  /* 0x000000e0dc38723c */ /* 0x040ff00000041838 */
[-C--:B------:R-:W-:Y:S01]  /*15150*/  HMMA.16816.F32.BF16 R60, R220, R226.reuse, R60 ;  /* 0x000000e2dc3c723c */ /* 0x080fe2000004183c */
[----:B------:R-:W-:Y:S07]  /*15160*/  LDSM.16.M88.4 R220, [R246] ;  /* 0x00000000f6dc783b */ /* 0x000fee0000000200 */
[----:B------:R-:W-:Y:S01]  /*15170*/  HMMA.16816.F32.BF16 R64, R204, R226, R64 ;  /* 0x000000e2cc40723c */ /* 0x000fe20000041840 */
[----:B------:R-:W2:Y:S07]  /*15180*/  LDSM.16.M88.4 R204, [R247] ;  /* 0x00000000f7cc783b */ /* 0x000eae0000000200 */
[-C--:B-1----:R-:W-:Y:S01]  /*15190*/  HMMA.16816.F32.BF16 R4, R208, R212.reuse, R4 ;  /* 0x000000d4d004723c */ /* 0x082fe20000041804 */
[----:B------:R-:W1:Y:S07]  /*151a0*/  LDSM.16.M88.4 R224, [R245] ;  /* 0x00000000f5e0783b */ /* 0x000e6e0000000200 */
[C---:B---3--:R-:W-:Y:S08]  /*151b0*/  HMMA.16816.F32.BF16 R8, R216.reuse, R212, R8 ;  /* 0x000000d4d808723c */ /* 0x048ff00000041808 */
[-C--:B------:R-:W-:Y:S08]  /*151c0*/  HMMA.16816.F32.BF16 R12, R216, R214.reuse, R12 ;  /* 0x000000d6d80c723c */ /* 0x080ff0000004180c */
[C---:B------:R-:W-:Y:S01]  /*151d0*/  HMMA.16816.F32.BF16 R16, R208.reuse, R214, R16 ;  /* 0x000000d6d010723c */ /* 0x040fe20000041810 */
[----:B------:R-:W-:Y:S07]  /*151e0*/  LDSM.16.M88.4 R212, [R238+0x6100] ;  /* 0x00610000eed4783b */ /* 0x000fee0000000200 */
[-C--:B--2---:R-:W-:Y:S08]  /*151f0*/  HMMA.16816.F32.BF16 R20, R208, R204.reuse, R20 ;  /* 0x000000ccd014723c */ /* 0x084ff00000041814 */
        /* <DEDUP_REMOVED lines=12> */
[----:B------:R-:W1:Y:S07]  /*152c0*/  LDSM.16.M88.4 R216, [R238+0x6900] ;  /* 0x00690000eed8783b */ /* 0x000e6e0000000200 */
[----:B------:R-:W-:Y:S01]  /*152d0*/  HMMA.16816.F32.BF16 R64, R208, R226, R64 ;  /* 0x000000e2d040723c */ /* 0x000fe20000041840 */
[----:B------:R-:W4:Y:S07]  /*152e0*/  LDSM.16.M88.4 R208, [R238+0x7100] ;  /* 0x00710000eed0783b */ /* 0x000f2e0000000200 */
[-C--:B--2---:R-:W-:Y:S01]  /*152f0*/  HMMA.16816.F32.BF16 R4, R204, R212.reuse, R4 ;  /* 0x000000d4cc04723c */ /* 0x084fe20000041804 */
[----:B------:R-:W2:Y:S07]  /*15300*/  LDSM.16.M88.4 R224, [R238+0x7900] ;  /* 0x00790000eee0783b */ /* 0x000eae0000000200 */
[C---:B---3--:R-:W-:Y:S08]  /*15310*/  HMMA.16816.F32.BF16 R8, R220.reuse, R212, R8 ;  /* 0x000000d4dc08723c */ /* 0x048ff00000041808 */
[-C--:B------:R-:W-:Y:S08]  /*15320*/  HMMA.16816.F32.BF16 R12, R220, R214.reuse, R12 ;  /* 0x000000d6dc0c723c */ /* 0x080ff0000004180c */
[C---:B------:R-:W-:Y:S01]  /*15330*/  HMMA.16816.F32.BF16 R16, R204.reuse, R214, R16 ;  /* 0x000000d6cc10723c */ /* 0x040fe20000041810 */
[----:B------:R-:W-:Y:S07]  /*15340*/  LDSM.16.M88.4 R212, [R242+0xc100] ;  /* 0x00c10000f2d4783b */ /* 0x000fee0000000200 */
[-C--:B-1----:R-:W-:Y:S08]  /*15350*/  HMMA.16816.F32.BF16 R20, R204, R216.reuse, R20 ;  /* 0x000000d8cc14723c */ /* 0x082ff00000041814 */
[C---:B------:R-:W-:Y:S08]  /*15360*/  HMMA.16816.F32.BF16 R24, R220.reuse, R216, R24 ;  /* 0x000000d8dc18723c */ /* 0x040ff00000041818 */
        /* <DEDUP_REMOVED lines=8> */
[-C--:B--2---:R-:W-:Y:S08]  /*153f0*/  HMMA.16816.F32.BF16 R52, R204, R224.reuse, R52 ;  /* 0x000000e0cc34723c */ /* 0x084ff00000041834 */
[C---:B------:R-:W-:Y:S08]  /*15400*/  HMMA.16816.F32.BF16 R56, R220.reuse, R224, R56 ;  /* 0x000000e0dc38723c */ /* 0x040ff00000041838 */
[-C--:B------:R-:W-:Y:S08]  /*15410*/  HMMA.16816.F32.BF16 R60, R220, R226.reuse, R60 ;  /* 0x000000e2dc3c723c */ /* 0x080ff0000004183c */
[----:B------:R-:W-:Y:S08]  /*15420*/  HMMA.16816.F32.BF16 R64, R204, R226, R64 ;  /* 0x000000e2cc40723c */ /* 0x000ff00000041840 */
[-C--:B-1----:R-:W-:Y:S08]  /*15430*/  HMMA.16816.F32.BF16 R4, R212, R216.reuse, R4 ;  /* 0x000000d8d404723c */ /* 0x082ff00000041804 */
[C---:B---3--:R-:W-:Y:S08]  /*15440*/  HMMA.16816.F32.BF16 R8, R208.reuse, R216, R8 ;  /* 0x000000d8d008723c */ /* 0x048ff00000041808 */
        /* <DEDUP_REMOVED lines=23> */
[----:B------:R-:W2:Y:S01]  /*155c0*/  MUFU.TANH R221, R8 ;  /* 0x0000000800dd7308 */ /* 0x000ea20000002400 */
[----:B-1----:R-:W1:Y:S09]  /*155d0*/  LDSM.16.M88.4 R4, [R237+0x2800] ;  /* 0x00280000ed04783b */ /* 0x002e720000000200 */
[----:B------:R-:W2:Y:S10]  /*155e0*/  MUFU.TANH R220, R9 ;  /* 0x0000000900dc7308 */ /* 0x000eb40000002400 */
[----:B------:R-:W-:Y:S10]  /*155f0*/  MUFU.TANH R222, R10 ;  /* 0x0000000a00de7308 */ /* 0x000ff40000002400 */
[----:B------:R4:W-:Y:S10]  /*15600*/  MUFU.TANH R223, R11 ;  /* 0x0000000b00df7308 */ /* 0x0009f40000002400 */
[----:B------:R-:W-:Y:S01]  /*15610*/  MUFU.TANH R18, R18 ;  /* 0x0000001200127308 */ /* 0x000fe20000002400 */
[-C--:B-1----:R-:W-:Y:S09]  /*15620*/  HMMA.16816.F32.BF16 R20, R212, R4.reuse, R20 ;  /* 0x00000004d414723c */ /* 0x082ff20000041814 */
[----:B------:R-:W-:Y:S01]  /*15630*/  MUFU.TANH R16, R16 ;  /* 0x0000001000107308 */ /* 0x000fe20000002400 */
[C---:B------:R-:W-:Y:S01]  /*15640*/  HMMA.16816.F32.BF16 R24, R208.reuse, R4, R24 ;  /* 0x00000004d018723c */ /* 0x040fe20000041818 */
[----:B----4-:R-:W1:Y:S08]  /*15650*/  LDSM.16.M88.4 R8, [R237+0x3000] ;  /* 0x00300000ed08783b */ /* 0x010e700000000200 */
[----:B------:R-:W-:Y:S01]  /*15660*/  MUFU.TANH R19, R19 ;  /* 0x0000001300137308 */ /* 0x000fe20000002400 */
[-C--:B------:R-:W-:Y:S04]  /*15670*/  HMMA.16816.F32.BF16 R28, R208, R6.reuse, R28 ;  /* 0x00000006d01c723c */ /* 0x080fe8000004181c */
[----:B------:R-:W-:Y:S04]  /*15680*/  FMUL.FTZ R21, R21, c[0x0][0x320] ;  /* 0x0000c80015157a20 */ /* 0x000fe80000410000 */
[C---:B------:R-:W-:Y:S01]  /*15690*/  HMMA.16816.F32.BF16 R32, R212.reuse, R6, R32 ;  /* 0x00000006d420723c */ /* 0x040fe20000041820 */
[----:B------:R-:W-:Y:S01]  /*156a0*/  MUFU.TANH R17, R17 ;  /* 0x0000001100117308 */ /* 0x000fe20000002400 */
[----:B------:R-:W4:Y:S01]  /*156b0*/  LDSM.16.M88.4 R4, [R237+0x3800] ;  /* 0x00380000ed04783b */ /* 0x000f220000000200 */
[----:B------:R-:W-:Y:S04]  /*156c0*/  DEPBAR.LE SB0, 0x0 ;  /* 0x000080000000791a */ /* 0x000fe80000000000 */
[----:B------:R-:W-:Y:S02]  /*156d0*/  FMUL.FTZ R22, R22, c[0x0][0x320] ;  /* 0x0000c80016167a20 */ /* 0x000fe40000410000 */
[----:B------:R-:W-:Y:S02]  /*156e0*/  FMUL.FTZ R20, R20, c[0x0][0x320] ;  /* 0x0000c80014147a20 */ /* 0x000fe40000410000 */
[----:B------:R-:W-:Y:S01]  /*156f0*/  MUFU.TANH R227, R21 ;  /* 0x0000001500e37308 */ /* 0x000fe20000002400 */
[----:B------:R-:W-:Y:S01]  /*15700*/  FMUL.FTZ R25, R25, c[0x0][0x320] ;  /* 0x0000c80019197a20 */ /* 0x000fe20000410000 */
[----:B------:R-:W-:Y:S01]  /*15710*/  BAR.SYNC.DEFER_BLOCKING 0x0 ;  /* 0x0000000000007b1d */ /* 0x000fe20000010000 */
[----:B------:R-:W-:Y:S02]  /*15720*/  FMUL.FTZ R23, R23, c[0x0][0x320] ;  /* 0x0000c80017177a20 */ /* 0x000fe40000410000 */
[----:B------:R-:W-:Y:S02]  /*15730*/  FMUL.FTZ R28, R28, c[0x0][0x320] ;  /* 0x0000c8001c1c7a20 */ /* 0x000fe40000410000 */
[----:B------:R-:W-:Y:S02]  /*15740*/  FMUL.FTZ R29, R29, c[0x0][0x320] ;  /* 0x0000c8001d1d7a20 */ /* 0x000fe40000410000 */
[----:B------:R-:W-:Y:S01]  /*15750*/  FMUL.FTZ R26, R26, c[0x0][0x320] ;  /* 0x0000c8001a1a7a20 */ /* 0x000fe20000410000 */
[----:B------:R-:W-:Y:S01]  /*15760*/  MUFU.TANH R130, R28 ;  /* 0x0000001c00827308 */ /* 0x000fe20000002400 */
[----:B------:R-:W-:Y:S02]  /*15770*/  FMUL.FTZ R27, R27, c[0x0][0x320] ;  /* 0x0000c8001b1b7a20 */ /* 0x000fe40000410000 */
[----:B------:R-:W-:Y:S01]  /*15780*/  FMUL.FTZ R34, R34, c[0x0][0x320] ;  /* 0x0000c80022227a20 */ /* 0x000fe20000410000 */
[-C--:B-1----:R-:W-:Y:S05]  /*15790*/  HMMA.16816.F32.BF16 R36, R212, R8.reuse, R36 ;  /* 0x00000008d424723c */ /* 0x082fea0000041824 */
[----:B------:R-:W-:Y:S01]  /*157a0*/  FMUL.FTZ R35, R35, c[0x0][0x320] ;  /* 0x0000c80023237a20 */ /* 0x000fe20000410000 */
        /* <DEDUP_REMOVED lines=11> */
[----:B------:R2:W2:Y:S01]  /*15860*/  MUFU.TANH R218, R13 ;  /* 0x0000000d00da7308 */ /* 0x0004a20000002400 */
[----:B------:R-:W3:Y:S02]  /*15870*/  LDL R11, [R1+0x24] ;  /* 0x00002400010b7983 */ /* 0x000ee40000100800 */
[----:B------:R-:W-:Y:S02]  /*15880*/  FMUL.FTZ R36, R36, c[0x0][0x320] ;  /* 0x0000c80024247a20 */ /* 0x000fe40000410000 */
[----:B------:R-:W3:Y:S01]  /*15890*/  LDL R10, [R1+0x20] ;  /* 0x00002000010a7983 */ /* 0x000ee20000100800 */
[----:B------:R-:W-:Y:S01]  /*158a0*/  FMUL.FTZ R39, R39, c[0x0][0x320] ;  /* 0x0000c80027277a20 */ /* 0x000fe20000410000 */
[-C--:B----4-:R-:W-:Y:S03]  /*158b0*/  HMMA.16816.F32.BF16 R52, R212, R4.reuse, R52 ;  /* 0x00000004d434723c */ /* 0x090fe60000041834 */
[----:B------:R-:W4:Y:S01]  /*158c0*/  MUFU.TANH R0, R38 ;  /* 0x0000002600007308 */ /* 0x000f220000002400 */
[----:B------:R-:W-:Y:S02]  /*158d0*/  FMUL.FTZ R42, R42, c[0x0][0x320] ;  /* 0x0000c8002a2a7a20 */ /* 0x000fe40000410000 */
[----:B------:R-:W-:Y:S01]  /*158e0*/  FMUL.FTZ R37, R37, c[0x0][0x320] ;  /* 0x0000c80025257a20 */ /* 0x000fe20000410000 */
[----:B-1----:R-:W-:Y:S01]  /*158f0*/  MOV R27, c[0x0][0x1e0] ;  /* 0x00007800001b7a02 */ /* 0x002fe20000000f00 */
[C---:B------:R-:W-:Y:S04]  /*15900*/  HMMA.16816.F32.BF16 R56, R208.reuse, R4, R56 ;  /* 0x00000004d038723c */ /* 0x040fe80000041838 */
[----:B------:R-:W-:Y:S01]  /*15910*/  FMUL.FTZ R44, R44, c[0x0][0x320] ;  /* 0x0000c8002c2c7a20 */ /* 0x000fe20000410000 */
[----:B------:R-:W-:Y:S01]  /*15920*/  MUFU.TANH R2, R42 ;  /* 0x0000002a00027308 */ /* 0x000fe20000002400 */
[----:B------:R-:W-:Y:S01]  /*15930*/  FMUL.FTZ R45, R45, c[0x0][0x320] ;  /* 0x0000c8002d2d7a20 */ /* 0x000fe20000410000 */
[----:B--2---:R-:W-:Y:S01]  /*15940*/  FMNMX.FTZ R4, R221, R137, !PT ;  /* 0x00000089dd047209 */ /* 0x004fe20007810000 */
[----:B------:R-:W-:Y:S01]  /*15950*/  FMUL.FTZ R51, R51, c[0x0][0x320] ;  /* 0x0000c80033337a20 */ /* 0x000fe20000410000 */
[-C--:B------:R-:W-:Y:S03]  /*15960*/  HMMA.16816.F32.BF16 R60, R208, R6.reuse, R60 ;  /* 0x00000006d03c723c */ /* 0x080fe6000004183c */
[----:B------:R-:W-:Y:S01]  /*15970*/  FMUL.FTZ R48, R48, c[0x0][0x320] ;  /* 0x0000c80030307a20 */ /* 0x000fe20000410000 */
[----:B------:R-:W-:Y:S01]  /*15980*/  MOV R13, 0x5 ;  /* 0x00000005000d7802 */ /* 0x000fe20000000f00 */
[----:B------:R-:W-:Y:S01]  /*15990*/  FMUL.FTZ R47, R47, c[0x0][0x320] ;  /* 0x0000c8002f2f7a20 */ /* 0x000fe20000410000 */
[----:B------:R4:W-:Y:S01]  /*159a0*/  MUFU.TANH R8, R51 ;  /* 0x0000003300087308 */ /* 0x0009e20000002400 */
[----:B------:R-:W-:Y:S01]  /*159b0*/  FMUL.FTZ R52, R52, c[0x0][0x320] ;  /* 0x0000c80034347a20 */ /* 0x000fe20000410000 */
[----:B------:R-:W-:Y:S04]  /*159c0*/  HMMA.16816.F32.BF16 R64, R212, R6, R64 ;  /* 0x00000006d440723c */ /* 0x000fe80000041840 */
[----:B------:R-:W-:Y:S01]  /*159d0*/  FMUL.FTZ R50, R50, c[0x0][0x320] ;  /* 0x0000c80032327a20 */ /* 0x000fe20000410000 */
[----:B------:R-:W-:Y:S01]  /*159e0*/  @P0 SHF.L.U64.HI R13, R27, R13, c[0x0][0x1e4] ;  /* 0x000079001b0d0619 */ /* 0x000fe2000001020d */
[----:B------:R-:W-:Y:S01]  /*159f0*/  FMUL.FTZ R54, R54, c[0x0][0x320] ;  /* 0x0000c80036367a20 */ /* 0x000fe20000410000 */
[----:B------:R-:W-:Y:S01]  /*15a00*/  FMNMX.FTZ R4, R220, R4, !PT ;  /* 0x00000004dc047209 */ /* 0x000fe20007810000 */
[----:B------:R-:W-:Y:S01]  /*15a10*/  MUFU.TANH R42, R44 ;  /* 0x0000002c002a7308 */ /* 0x000fe20000002400 */
[----:B------:R-:W-:Y:S03]  /*15a20*/  FMUL.FTZ R56, R56, c[0x0][0x320] ;  /* 0x0000c80038387a20 */ /* 0x000fe60000410000 */
[----:B------:R-:W-:Y:S01]  /*15a30*/  FMUL.FTZ R55, R55, c[0x0][0x320] ;  /* 0x0000c80037377a20 */ /* 0x000fe20000410000 */
[----:B------:R-:W-:Y:S01]  /*15a40*/  FMNMX.FTZ R4, R12, R4, !PT ;  /* 0x000000040c047209 */ /* 0x000fe20007810000 */
[----:B------:R-:W-:Y:S02]  /*15a50*/  FMUL.FTZ R53, R53, c[0x0][0x320] ;  /* 0x0000c80035357a20 */ /* 0x000fe40000410000 */
[----:B------:R-:W-:Y:S01]  /*15a60*/  FMUL.FTZ R60, R60, c[0x0][0x320] ;  /* 0x0000c8003c3c7a20 */ /* 0x000fe20000410000 */
[----:B------:R-:W-:Y:S01]  /*15a70*/  FMNMX.FTZ R4, R218, R4, !PT ;  /* 0x00000004da047209 */ /* 0x000fe20007810000 */
[----:B------:R1:W-:Y:S01]  /*15a80*/  MUFU.TANH R21, R56 ;  /* 0x0000003800157308 */ /* 0x0003e20000002400 */
[----:B------:R-:W-:Y:S02]  /*15a90*/  FMUL.FTZ R61, R61, c[0x0][0x320] ;  /* 0x0000c8003d3d7a20 */ /* 0x000fe40000410000 */
[----:B------:R-:W-:Y:S01]  /*15aa0*/  FMUL.FTZ R46, R46, c[0x0][0x320] ;  /* 0x0000c8002e2e7a20 */ /* 0x000fe20000410000 */
[----:B----4-:R-:W-:Y:S01]  /*15ab0*/  MOV R51, R0 ;  /* 0x0000000000337202 */ /* 0x010fe20000000f00 */
        /* <DEDUP_REMOVED lines=12> */
[----:B-1----:R-:W-:Y:S01]  /*15b80*/  MOV R56, R130 ;  /* 0x0000008200387202 */ /* 0x002fe20000000f00 */
[----:B------:R-:W-:Y:S02]  /*15b90*/  FMUL.FTZ R64, R64, c[0x0][0x320] ;  /* 0x0000c80040407a20 */ /* 0x000fe40000410000 */
[----:B------:R-:W-:Y:S03]  /*15ba0*/  FMUL.FTZ R43, R43, c[0x0][0x320] ;  /* 0x0000c8002b2b7a20 */ /* 0x000fe60000410000 */
[----:B------:R2:W-:Y:S10]  /*15bb0*/  MUFU.TANH R130, R60 ;  /* 0x0000003c00827308 */ /* 0x0005f40000002400 */
[----:B------:R1:W-:Y:S10]  /*15bc0*/  MUFU.TANH R45, R50 ;  /* 0x00000032002d7308 */ /* 0x0003f40000002400 */
[----:B------:R-:W4:Y:S01]  /*15bd0*/  MUFU.TANH R231, R22 ;  /* 0x0000001600e77308 */ /* 0x000f220000002400 */
[----:B--2---:R-:W-:Y:S02]  /*15be0*/  MOV R60, R0 ;  /* 0x00000000003c7202 */ /* 0x004fe40000000f00 */
[----:B------:R-:W-:Y:S07]  /*15bf0*/  FMNMX.FTZ R0, R217, R132, !PT ;  /* 0x00000084d9007209 */ /* 0x000fee0007810000 */
[----:B------:R-:W2:Y:S01]  /*15c00*/  MUFU.TANH R226, R20 ;  /* 0x0000001400e27308 */ /* 0x000ea20000002400 */
[----:B------:R-:W-:Y:S02]  /*15c10*/  FMNMX.FTZ R0, R216, R0, !PT ;  /* 0x00000000d8007209 */ /* 0x000fe40007810000 */
[----:B-1----:R-:W-:Y:S02]  /*15c20*/  MOV R50, R136 ;  /* 0x0000008800327202 */ /* 0x002fe40000000f00 */
[----:B------:R-:W-:Y:S02]  /*15c30*/  FMNMX.FTZ R0, R18, R0, !PT ;  /* 0x0000000012007209 */ /* 0x000fe40007810000 */
[----:B------:R-:W-:Y:S03]  /*15c40*/  FMNMX.FTZ R136, R207, R3, !PT ;  /* 0x00000003cf887209 */ /* 0x000fe60007810000 */
[----:B------:R-:W1:Y:S01]  /*15c50*/  MUFU.TANH R230, R23 ;  /* 0x0000001700e67308 */ /* 0x000e620000002400 */
[----:B------:R-:W-:Y:S02]  /*15c60*/  FMNMX.FTZ R0, R19, R0, !PT ;  /* 0x0000000013007209 */ /* 0x000fe40007810000 */
[----:B------:R-:W-:Y:S02]  /*15c70*/  FMNMX.FTZ R136, R205, R136, !PT ;  /* 0x00000088cd887209 */ /* 0x000fe40007810000 */
[----:B----4-:R-:W-:Y:S02]  /*15c80*/  FMNMX.FTZ R0, R231, R0, !PT ;  /* 0x00000000e7007209 */ /* 0x010fe40007810000 */
[----:B------:R-:W-:Y:S03]  /*15c90*/  FMNMX.FTZ R136, R16, R136, !PT ;  /* 0x0000008810887209 */ /* 0x000fe60007810000 */
[----:B------:R-:W4:Y:S01]  /*15ca0*/  MUFU.TANH R250, R24 ;  /* 0x0000001800fa7308 */ /* 0x000f220000002400 */
[----:B------:R-:W-:Y:S04]  /*15cb0*/  FMNMX.FTZ R136, R17, R136, !PT ;  /* 0x0000008811887209 */ /* 0x000fe80007810000 */
[----:B--2---:R-:W-:Y:S04]  /*15cc0*/  FMNMX.FTZ R136, R226, R136, !PT ;  /* 0x00000088e2887209 */ /* 0x004fe80007810000 */
[----:B------:R-:W-:Y:S01]  /*15cd0*/  FMNMX.FTZ R136, R227, R136, !PT ;  /* 0x00000088e3887209 */ /* 0x000fe20007810000 */
[----:B------:R-:W2:Y:S01]  /*15ce0*/  MUFU.TANH R228, R34 ;  /* 0x0000002200e47308 */ /* 0x000ea20000002400 */
[----:B-1----:R-:W-:Y:S09]  /*15cf0*/  FMNMX.FTZ R0, R230, R0, !PT ;  /* 0x00000000e6007209 */ /* 0x002ff20007810000 */
[----:B------:R-:W1:Y:S01]  /*15d00*/  MUFU.TANH R224, R32 ;  /* 0x0000002000e07308 */ /* 0x000e620000002400 */
[----:B----4-:R-:W-:Y:S04]  /*15d10*/  FMNMX.FTZ R4, R250, R4, !PT ;  /* 0x00000004fa047209 */ /* 0x010fe80007810000 */
[----:B------:R-:W-:Y:S05]  /*15d20*/  FMNMX.FTZ R4, R50, R4, !PT ;  /* 0x0000000432047209 */ /* 0x000fea0007810000 */
[----:B------:R-:W-:Y:S01]  /*15d30*/  MUFU.TANH R139, R40 ;  /* 0x00000028008b7308 */ /* 0x000fe20000002400 */
[----:B------:R-:W-:Y:S02]  /*15d40*/  FMNMX.FTZ R4, R56, R4, !PT ;  /* 0x0000000438047209 */ /* 0x000fe40007810000 */
[----:B--2---:R-:W-:Y:S07]  /*15d50*/  FMNMX.FTZ R0, R228, R0, !PT ;  /* 0x00000000e4007209 */ /* 0x004fee0007810000 */
[----:B------:R2:W-:Y:S01]  /*15d60*/  MUFU.TANH R40, R57 ;  /* 0x0000003900287308 */ /* 0x0005e20000002400 */
[----:B-1----:R-:W-:Y:S09]  /*15d70*/  FMNMX.FTZ R136, R224, R136, !PT ;  /* 0x00000088e0887209 */ /* 0x002ff20007810000 */
[----:B------:R-:W1:Y:S10]  /*15d80*/  MUFU.TANH R229, R35 ;  /* 0x0000002300e57308 */ /* 0x000e740000002400 */
[----:B------:R-:W4:Y:S01]  /*15d90*/  MUFU.TANH R225, R33 ;  /* 0x0000002100e17308 */ /* 0x000f220000002400 */
[----:B--2---:R-:W-:Y:S09]  /*15da0*/  MOV R57, R2 ;  /* 0x0000000200397202 */ /* 0x004ff20000000f00 */
[----:B------:R-:W-:Y:S01]  /*15db0*/  MUFU.TANH R134, R26 ;  /* 0x0000001a00867308 */ /* 0x000fe20000002400 */
[----:B-1----:R-:W-:Y:S04]  /*15dc0*/  FMNMX.FTZ R0, R229, R0, !PT ;  /* 0x00000000e5007209 */ /* 0x002fe80007810000 */
[----:B------:R-:W-:Y:S05]  /*15dd0*/  FMNMX.FTZ R0, R51, R0, !PT ;  /* 0x0000000033007209 */ /* 0x000fea0007810000 */
[----:B------:R-:W1:Y:S01]  /*15de0*/  MUFU.TANH R26, R29 ;  /* 0x0000001d001a7308 */ /* 0x000e620000002400 */
[----:B----4-:R-:W-:Y:S09]  /*15df0*/  FMNMX.FTZ R136, R225, R136, !PT ;  /* 0x00000088e1887209 */ /* 0x010ff20007810000 */
[----:B------:R2:W-:Y:S10]  /*15e00*/  MUFU.TANH R135, R49 ;  /* 0x0000003100877308 */ /* 0x0005f40000002400 */
[----:B------:R-:W4:Y:S01]  /*15e10*/  MUFU.TANH R243, R36 ;  /* 0x0000002400f37308 */ /* 0x000f220000002400 */
[----:B-1----:R-:W-:Y:S01]  /*15e20*/  FMNMX.FTZ R4, R26, R4, !PT ;  /* 0x000000041a047209 */ /* 0x002fe20007810000 */
[----:B------:R-:W3:Y:S08]  /*15e30*/  LDL.64 R28, [R1+0x40] ;  /* 0x00004000011c7983 */ /* 0x000ef00000100a00 */
[----:B------:R-:W1:Y:S01]  /*15e40*/  MUFU.TANH R249, R39 ;  /* 0x0000002700f97308 */ /* 0x000e620000002400 */
[----:B--2---:R-:W-:Y:S04]  /*15e50*/  MOV R49, R139 ;  /* 0x0000008b00317202 */ /* 0x004fe80000000f00 */
[----:B------:R-:W-:Y:S05]  /*15e60*/  FMNMX.FTZ R4, R49, R4, !PT ;  /* 0x0000000431047209 */ /* 0x000fea0007810000 */
[----:B------:R-:W-:Y:S01]  /*15e70*/  MUFU.TANH R219, R14 ;  /* 0x0000000e00db7308 */ /* 0x000fe20000002400 */
[----:B----4-:R-:W-:Y:S09]  /*15e80*/  FMNMX.FTZ R136, R243, R136, !PT ;  /* 0x00000088f3887209 */ /* 0x010ff20007810000 */
[----:B------:R-:W2:Y:S01]  /*15e90*/  MUFU.TANH R14, R37 ;  /* 0x00000025000e7308 */ /* 0x000ea20000002400 */
[----:B-1----:R-:W-:Y:S04]  /*15ea0*/  FMNMX.FTZ R0, R249, R0, !PT ;  /* 0x00000000f9007209 */ /* 0x002fe80007810000 */
[----:B------:R-:W-:Y:S05]  /*15eb0*/  FMNMX.FTZ R0, R45, R0, !PT ;  /* 0x000000002d007209 */ /* 0x000fea0007810000 */
[----:B------:R1:W-:Y:S10]  /*15ec0*/  MUFU.TANH R25, R66 ;  /* 0x0000004200197308 */ /* 0x0003f40000002400 */
[----:B------:R-:W4:Y:S01]  /*15ed0*/  MUFU.TANH R41, R41 ;  /* 0x0000002900297308 */ /* 0x000f220000002400 */
[----:B--2---:R-:W-:Y:S09]  /*15ee0*/  FMNMX.FTZ R136, R14, R136, !PT ;  /* 0x000000880e887209 */ /* 0x004ff20007810000 */
[----:B------:R-:W2:Y:S01]  /*15ef0*/  MUFU.TANH R131, R48 ;  /* 0x0000003000837308 */ /* 0x000ea20000002400 */
[----:B-1----:R-:W-:Y:S02]  /*15f00*/  MOV R66, R8 ;  /* 0x0000000800427202 */ /* 0x002fe40000000f00 */
[----:B------:R-:W3:Y:S02]  /*15f10*/  LDL.64 R8, [R1+0x30] ;  /* 0x0000300001087983 */ /* 0x000ee40000100a00 */
[----:B------:R-:W-:Y:S05]  /*15f20*/  FMNMX.FTZ R0, R66, R0, !PT ;  /* 0x0000000042007209 */ /* 0x000fea0007810000 */
[----:B------:R1:W-:Y:S01]  /*15f30*/  MUFU.TANH R5, R65 ;  /* 0x0000004100057308 */ /* 0x0003e20000002400 */
[----:B------:R-:W-:Y:S01]  /*15f40*/  STL [R1], R129 ;  /* 0x0000008101007387 */ /* 0x000fe20000100800 */
[----:B----4-:R-:W-:Y:S04]  /*15f50*/  FMNMX.FTZ R4, R41, R4, !PT ;  /* 0x0000000429047209 */ /* 0x010fe80007810000 */
[----:B------:R-:W-:Y:S04]  /*15f60*/  FMNMX.FTZ R4, R42, R4, !PT ;  /* 0x000000042a047209 */ /* 0x000fe80007810000 */
[----:B------:R-:W4:Y:S01]  /*15f70*/  MUFU.TANH R35, R54 ;  /* 0x0000003600237308 */ /* 0x000f220000002400 */
[----:B------:R-:W-:Y:S02]  /*15f80*/  FMNMX.FTZ R4, R44, R4, !PT ;  /* 0x000000042c047209 */ /* 0x000fe40007810000 */
[----:B--2---:R-:W-:Y:S07]  /*15f90*/  FMNMX.FTZ R136, R131, R136, !PT ;  /* 0x0000008883887209 */ /* 0x004fee0007810000 */
[----:B------:R-:W-:Y:S01]  /*15fa0*/  MUFU.TANH R34, R55 ;  /* 0x0000003700227308 */ /* 0x000fe20000002400 */
[----:B-1----:R-:W-:Y:S04]  /*15fb0*/  MOV R65, R135 ;  /* 0x0000008700417202 */ /* 0x002fe80000000f00 */
[----:B------:R-:W-:Y:S05]  /*15fc0*/  FMNMX.FTZ R136, R65, R136, !PT ;  /* 0x0000008841887209 */ /* 0x000fea0007810000 */
[----:B------:R-:W-:Y:S01]  /*15fd0*/  MUFU.TANH R23, R61 ;  /* 0x0000003d00177308 */ /* 0x000fe20000002400 */
[----:B------:R-:W-:Y:S02]  /*15fe0*/  FMNMX.FTZ R136, R60, R136, !PT ;  /* 0x000000883c887209 */ /* 0x000fe40007810000 */
[----:B----4-:R-:W-:Y:S07]  /*15ff0*/  FMNMX.FTZ R0, R35, R0, !PT ;  /* 0x0000000023007209 */ /* 0x010fee0007810000 */
[----:B------:R-:W1:Y:S10]  /*16000*/  MUFU.TANH R2, R64 ;  /* 0x0000004000027308 */ /* 0x000e740000002400 */
[----:B------:R-:W2:Y:S10]  /*16010*/  MUFU.TANH R20, R53 ;  /* 0x0000003500147308 */ /* 0x000eb40000002400 */
[----:B------:R4:W4:Y:S01]  /*16020*/  MUFU.TANH R24, R67 ;  /* 0x0000004300187308 */ /* 0x0009220000002400 */
[----:B-1----:R-:W-:Y:S02]  /*16030*/  MOV R61, R2 ;  /* 0x00000002003d7202 */ /* 0x002fe40000000f00 */
[----:B------:R-:W-:Y:S02]  /*16040*/  FMNMX.FTZ R2, R34, R0, !PT ;  /* 0x0000000022027209 */ /* 0x000fe40007810000 */
[----:B------:R-:W-:Y:S05]  /*16050*/  FMNMX.FTZ R0, R21, R4, !PT ;  /* 0x0000000415007209 */ /* 0x000fea0007810000 */
[----:B------:R1:W-:Y:S01]  /*16060*/  MUFU.TANH R64, R43 ;  /* 0x0000002b00407308 */ /* 0x0003e20000002400 */
[----:B------:R-:W-:Y:S02]  /*16070*/  FMNMX.FTZ R4, R222, R138, !PT ;  /* 0x0000008ade047209 */ /* 0x000fe40007810000 */
[----:B------:R-:W-:Y:S02]  /*16080*/  FMNMX.FTZ R0, R40, R0, !PT ;  /* 0x0000000028007209 */ /* 0x000fe40007810000 */
[----:B--2---:R-:W-:Y:S02]  /*16090*/  FMNMX.FTZ R136, R20, R136, !PT ;  /* 0x0000008814887209 */ /* 0x004fe40007810000 */
[----:B------:R-:W-:Y:S02]  /*160a0*/  FMNMX.FTZ R0, R130, R0, !PT ;  /* 0x0000000082007209 */ /* 0x000fe40007810000 */
[----:B------:R-:W-:Y:S01]  /*160b0*/  FMNMX.FTZ R136, R61, R136, !PT ;  /* 0x000000883d887209 */ /* 0x000fe20007810000 */
[----:B------:R-:W2:Y:S01]  /*160c0*/  MUFU.TANH R15, R15 ;  /* 0x0000000f000f7308 */ /* 0x000ea20000002400 */
[----:B------:R-:W-:Y:S02]  /*160d0*/  FMNMX.FTZ R0, R23, R0, !PT ;  /* 0x0000000017007209 */ /* 0x000fe40007810000 */
[----:B------:R-:W-:Y:S02]  /*160e0*/  FMNMX.FTZ R4, R223, R4, !PT ;  /* 0x00000004df047209 */ /* 0x000fe40007810000 */
[----:B----4-:R-:W-:Y:S02]  /*160f0*/  MOV R67, R5 ;  /* 0x0000000500437202 */ /* 0x010fe40000000f00 */
[----:B------:R-:W-:Y:S02]  /*16100*/  FMNMX.FTZ R4, R219, R4, !PT ;  /* 0x00000004db047209 */ /* 0x000fe40007810000 */
[----:B------:R-:W-:Y:S01]  /*16110*/  FMNMX.FTZ R136, R67, R136, !PT ;  /* 0x0000008843887209 */ /* 0x000fe20007810000 */
[----:B------:R-:W-:Y:S01]  /*16120*/  MUFU.TANH R22, R47 ;  /* 0x0000002f00167308 */ /* 0x000fe20000002400 */
[----:B------:R-:W-:Y:S02]  /*16130*/  FMNMX.FTZ R2, R25, R2, !PT ;  /* 0x0000000219027209 */ /* 0x000fe40007810000 */
[----:B-1----:R-:W-:Y:S01]  /*16140*/  MOV R43, R134 ;  /* 0x00000086002b7202 */ /* 0x002fe20000000f00 */
[----:B------:R-:W1:Y:S01]  /*16150*/  SHFL.BFLY PT, R6, R136, 0x2, 0x1f ;  /* 0x0c401f0088067f89 */ /* 0x000e6200000e0000 */
[----:B------:R-:W-:Y:S05]  /*16160*/  FMNMX.FTZ R2, R24, R2, !PT ;  /* 0x0000000218027209 */ /* 0x000fea0007810000 */
[----:B------:R-:W4:Y:S02]  /*16170*/  MUFU.TANH R251, R30 ;  /* 0x0000001e00fb7308 */ /* 0x000f240000002400 */
[----:B------:R-:W4:Y:S01]  /*16180*/  SHFL.BFLY PT, R134, R0, 0x2, 0x1f ;  /* 0x0c401f0000867f89 */ /* 0x000f2200000e0000 */
[----:B--2---:R-:W-:Y:S04]  /*16190*/  FMNMX.FTZ R4, R15, R4, !PT ;  /* 0x000000040f047209 */ /* 0x004fe80007810000 */
[----:B------:R-:W-:Y:S03]  /*161a0*/  FMNMX.FTZ R4, R43, R4, !PT ;  /* 0x000000042b047209 */ /* 0x000fe60007810000 */
[----:B------:R-:W2:Y:S01]  /*161b0*/  MUFU.TANH R133, R31 ;  /* 0x0000001f00857308 */ /* 0x000ea20000002400 */
[----:B------:R-:W2:Y:S01]  /*161c0*/  SHFL.BFLY PT, R5, R2, 0x2, 0x1f ;  /* 0x0c401f0002057f89 */ /* 0x000ea200000e0000 */
[----:B-1----:R-:W-:Y:S08]  /*161d0*/  FMNMX.FTZ R136, R136, R6, !PT ;  /* 0x0000000688887209 */ /* 0x002ff00007810000 */
[----:B------:R1:W1:Y:S01]  /*161e0*/  MUFU.TANH R48, R46 ;  /* 0x0000002e00307308 */ /* 0x0002620000002400 */
[----:B------:R-:W1:Y:S01]  /*161f0*/  SHFL.BFLY PT, R6, R136, 0x1, 0x1f ;  /* 0x0c201f0088067f89 */ /* 0x000e6200000e0000 */
[----:B----4-:R-:W-:Y:S02]  /*16200*/  FMNMX.FTZ R134, R0, R134, !PT ;  /* 0x0000008600867209 */ /* 0x010fe40007810000 */
[----:B------:R-:W-:Y:S06]  /*16210*/  FMNMX.FTZ R0, R239, R4, !PT ;  /* 0x00000004ef007209 */ /* 0x000fec0007810000 */
[----:B------:R4:W4:Y:S01]  /*16220*/  MUFU.TANH R238, R58 ;  /* 0x0000003a00ee7308 */ /* 0x0009220000002400 */
[----:B------:R-:W-:Y:S02]  /*16230*/  FMNMX.FTZ R0, R251, R0, !PT ;  /* 0x00000000fb007209 */ /* 0x000fe40007810000 */
[----:B--2---:R-:W-:Y:S02]  /*16240*/  MOV R47, R133 ;  /* 0x00000085002f7202 */ /* 0x004fe40000000f00 */
[----:B------:R-:W-:Y:S02]  /*16250*/  FMNMX.FTZ R2, R2, R5, !PT ;  /* 0x0000000502027209 */ /* 0x000fe40007810000 */
[----:B------:R-:W-:Y:S01]  /*16260*/  FMNMX.FTZ R4, R47, R0, !PT ;  /* 0x000000002f047209 */ /* 0x000fe20007810000 */
[----:B------:R-:W-:Y:S01]  /*16270*/  FMUL.FTZ R0, R63, c[0x0][0x320] ;  /* 0x0000c8003f007a20 */ /* 0x000fe20000410000 */
[----:B------:R-:W2:Y:S01]  /*16280*/  SHFL.BFLY PT, R5, R134, 0x1, 0x1f ;  /* 0x0c201f0086057f89 */ /* 0x000ea200000e0000 */
[----:B------:R2:W-:Y:S01]  /*16290*/  MUFU.TANH R240, R59 ;  /* 0x0000003b00f07308 */ /* 0x0005e20000002400 */
[----:B------:R-:W-:Y:S02]  /*162a0*/  FMNMX.FTZ R4, R57, R4, !PT ;  /* 0x0000000439047209 */ /* 0x000fe40007810000 */
[----:B------:R-:W-:Y:S02]  /*162b0*/  MOV R63, R23 ;  /* 0x00000017003f7202 */ /* 0x000fe40000000f00 */
[----:B-1----:R-:W-:Y:S02]  /*162c0*/  MOV R46, R20 ;  /* 0x00000014002e7202 */ /* 0x002fe40000000f00 */
[----:B------:R-:W-:Y:S01]  /*162d0*/  FMNMX.FTZ R136, R136, R6, !PT ;  /* 0x0000000688887209 */ /* 0x000fe20007810000 */
[----:B------:R-:W1:Y:S02]  /*162e0*/  SHFL.BFLY PT, R135, R2, 0x1, 0x1f ;  /* 0x0c201f0002877f89 */ /* 0x000e6400000e0000 */
[----:B------:R1:W-:Y:S02]  /*162f0*/  MUFU.TANH R204, R0 ;  /* 0x0000000000cc7308 */ /* 0x0003e40000002400 */
[----:B------:R-:W-:Y:S01]  /*16300*/  FMUL.FTZ R206, R136, c[0x0][0x2d0] ;  /* 0x0000b40088ce7a20 */ /* 0x000fe20000410000 */
[----:B----4-:R-:W-:Y:S07]  /*16310*/  MOV R58, R26 ;  /* 0x0000001a003a7202 */ /* 0x010fee0000000f00 */
[----:B------:R4:W-:Y:S01]  /*16320*/  MUFU.TANH R139, R62 ;  /* 0x0000003e008b7308 */ /* 0x0009e20000002400 */
[----:B--2---:R-:W-:Y:S02]  /*16330*/  FMNMX.FTZ R134, R134, R5, !PT ;  /* 0x0000000586867209 */ /* 0x004fe40007810000 */
[----:B------:R-:W-:Y:S02]  /*16340*/  MOV R59, R25 ;  /* 0x00000019003b7202 */ /* 0x000fe40000000f00 */
[----:B-1----:R-:W-:Y:S01]  /*16350*/  FMNMX.FTZ R135, R2, R135, !PT ;  /* 0x0000008702877209 */ /* 0x002fe20007810000 */
[----:B------:R-:W-:Y:S01]  /*16360*/  FADD.FTZ R0, -R136, R3 ;  /* 0x0000000388007221 */ /* 0x000fe20000010100 */
[----:B------:R-:W-:Y:S01]  /*16370*/  FMNMX.FTZ R3, R64, R4, !PT ;  /* 0x0000000440037209 */ /* 0x000fe20007810000 */
[--C-:B------:R-:W-:Y:S02]  /*16380*/  FFMA.FTZ R4, R207, c[0x0][0x2d0], -R206.reuse ;  /* 0x0000b400cf047a23 */ /* 0x100fe400000108ce */
[----:B------:R-:W-:Y:S01]  /*16390*/  FMUL.FTZ R207, R135, c[0x0][0x2d0] ;  /* 0x0000b40087cf7a20 */ /* 0x000fe20000410000 */
[----:B------:R-:W-:Y:S01]  /*163a0*/  FMNMX.FTZ R2, R48, R3, !PT ;  /* 0x0000000330027209 */ /* 0x000fe20007810000 */
[----:B------:R1:W-:Y:S01]  /*163b0*/  MUFU.EX2 R214, R4 ;  /* 0x0000000400d67308 */ /* 0x0003e20000000800 */
[----:B------:R-:W-:Y:S02]  /*163c0*/  FMUL.FTZ R0, R0, c[0x0][0x2d0] ;  /* 0x0000b40000007a20 */ /* 0x000fe40000410000 */
[--C-:B------:R-:W-:Y:S01]  /*163d0*/  FFMA.FTZ R5, R18, c[0x0][0x2d0], -R207.reuse ;  /* 0x0000b40012057a23 */ /* 0x100fe200000108cf */
[----:B------:R-:W-:Y:S01]  /*163e0*/  FMNMX.FTZ R2, R22, R2, !PT ;  /* 0x0000000216027209 */ /* 0x000fe20007810000 */
[----:B------:R-:W-:Y:S01]  /*163f0*/  FFMA.FTZ R6, R19, c[0x0][0x2d0], -R207 ;  /* 0x0000b40013067a23 */ /* 0x000fe200000108cf */
[----:B----4-:R-:W-:Y:S02]  /*16400*/  MOV R62, R24 ;  /* 0x00000018003e7202 */ /* 0x010fe40000000f00 */
[----:B------:R-:W-:Y:S02]  /*16410*/  FMNMX.FTZ R3, R238, R2, !PT ;  /* 0x00000002ee037209 */ /* 0x000fe40007810000 */
[----:B------:R-:W-:Y:S10]  /*16420*/  MUFU.EX2 R241, R5 ;  /* 0x0000000500f17308 */ /* 0x000ff40000000800 */
[----:B------:R-:W-:Y:S01]  /*16430*/  MUFU.EX2 R232, R6 ;  /* 0x0000000600e87308 */ /* 0x000fe20000000800 */
[--C-:B-1----:R-:W-:Y:S02]  /*16440*/  FFMA.FTZ R4, R205, c[0x0][0x2d0], -R206.reuse ;  /* 0x0000b400cd047a23 */ /* 0x102fe400000108ce */
[----:B------:R-:W-:Y:S07]  /*16450*/  FMUL.FTZ R205, R134, c[0x0][0x2d0] ;  /* 0x0000b40086cd7a20 */ /* 0x000fee0000410000 */
[----:B------:R1:W-:Y:S10]  /*16460*/  MUFU.EX2 R245, R4 ;  /* 0x0000000400f57308 */ /* 0x0003f40000000800 */
[----:B------:R2:W4:Y:S01]  /*16470*/  MUFU.EX2 R133, R0 ;  /* 0x0000000000857308 */ /* 0x0005220000000800 */
[----:B-1----:R-:W-:Y:S09]  /*16480*/  FFMA.FTZ R4, R16, c[0x0][0x2d0], -R206 ;  /* 0x0000b40010047a23 */ /* 0x002ff200000108ce */
[----:B------:R1:W-:Y:S01]  /*16490*/  MUFU.EX2 R247, R4 ;  /* 0x0000000400f77308 */ /* 0x0003e20000000800 */
[----:B--2---:R-:W-:Y:S02]  /*164a0*/  FADD.FTZ R0, -R135, R132 ;  /* 0x0000008487007221 */ /* 0x004fe40000010100 */
[C---:B----4-:R-:W-:Y:S01]  /*164b0*/  FMUL.FTZ R32, R133.reuse, R168 ;  /* 0x000000a885207220 */ /* 0x050fe20000410000 */
[----:B------:R-:W-:Y:S01]  /*164c0*/  MOV R168, R45 ;  /* 0x0000002d00a87202 */ /* 0x000fe20000000f00 */
[----:B------:R-:W-:Y:S01]  /*164d0*/  FMUL.FTZ R2, R0, c[0x0][0x2d0] ;  /* 0x0000b40000027a20 */ /* 0x000fe20000410000 */
[----:B------:R-:W-:Y:S01]  /*164e0*/  FMNMX.FTZ R0, R240, R3, !PT ;  /* 0x00000003f0007209 */ /* 0x000fe20007810000 */
[----:B------:R-:W-:Y:S03]  /*164f0*/  FMUL.FTZ R33, R133, R169 ;  /* 0x000000a985217220 */ /* 0x000fe60000410000 */
[----:B------:R2:W4:Y:S01]  /*16500*/  MUFU.EX2 R132, R2 ;  /* 0x0000000200847308 */ /* 0x0005220000000800 */
[----:B------:R-:W-:Y:S01]  /*16510*/  FMNMX.FTZ R0, R139, R0, !PT ;  /* 0x000000008b007209 */ /* 0x000fe20007810000 */
[C---:B------:R-:W-:Y:S02]  /*16520*/  FMUL.FTZ R68, R133.reuse, R68 ;  /* 0x0000004485447220 */ /* 0x040fe40000410000 */
[C---:B------:R-:W-:Y:S01]  /*16530*/  FMUL.FTZ R69, R133.reuse, R69 ;  /* 0x0000004585457220 */ /* 0x040fe20000410000 */
[----:B------:R-:W-:Y:S01]  /*16540*/  FMNMX.FTZ R0, R204, R0, !PT ;  /* 0x00000000cc007209 */ /* 0x000fe20007810000 */
[C---:B------:R-:W-:Y:S02]  /*16550*/  FMUL.FTZ R80, R133.reuse, R80 ;  /* 0x0000005085507220 */ /* 0x040fe40000410000 */
[----:B------:R-:W-:Y:S02]  /*16560*/  FMUL.FTZ R81, R133, R81 ;  /* 0x0000005185517220 */ /* 0x000fe40000410000 */
[----:B-1----:R-:W-:Y:S01]  /*16570*/  FFMA.FTZ R4, R17, c[0x0][0x2d0], -R206 ;  /* 0x0000b40011047a23 */ /* 0x002fe200000108ce */
[----:B------:R-:W-:Y:S01]  /*16580*/  SHF.L.U32 R17, R27, 0x5, RZ ;  /* 0x000000051b117819 */ /* 0x000fe200000006ff */
[C---:B------:R-:W-:Y:S02]  /*16590*/  FMUL.FTZ R84, R133.reuse, R84 ;  /* 0x0000005485547220 */ /* 0x040fe40000410000 */
[----:B------:R1:W-:Y:S01]  /*165a0*/  MUFU.EX2 R248, R4 ;  /* 0x0000000400f87308 */ /* 0x0003e20000000800 */
[C---:B------:R-:W-:Y:S02]  /*165b0*/  FMUL.FTZ R85, R133.reuse, R85 ;  /* 0x0000005585557220 */ /* 0x040fe40000410000 */
[C---:B------:R-:W-:Y:S02]  /*165c0*/  FMUL.FTZ R96, R133.reuse, R96 ;  /* 0x0000006085607220 */ /* 0x040fe40000410000 */
[C---:B------:R-:W-:Y:S02]  /*165d0*/  FMUL.FTZ R97, R133.reuse, R97 ;  /* 0x0000006185617220 */ /* 0x040fe40000410000 */
[C---:B------:R-:W-:Y:S02]  /*165e0*/  FMUL.FTZ R100, R133.reuse, R100 ;  /* 0x0000006485647220 */ /* 0x040fe40000410000 */
[----:B------:R-:W-:Y:S02]  /*165f0*/  FMUL.FTZ R101, R133, R101 ;  /* 0x0000006585657220 */ /* 0x000fe40000410000 */
[----:B--2---:R-:W-:Y:S02]  /*16600*/  FADD.FTZ R2, -R134, R137 ;  /* 0x0000008986027221 */ /* 0x004fe40000010100 */
[----:B----4-:R-:W-:Y:S02]  /*16610*/  FMUL.FTZ R18, R132, R154 ;  /* 0x0000009a84127220 */ /* 0x010fe40000410000 */
[----:B------:R-:W-:Y:S02]  /*16620*/  FMUL.FTZ R2, R2, c[0x0][0x2d0] ;  /* 0x0000b40002027a20 */ /* 0x000fe40000410000 */
[C---:B------:R-:W-:Y:S02]  /*16630*/  FMUL.FTZ R19, R132.reuse, R155 ;  /* 0x0000009b84137220 */ /* 0x040fe40000410000 */
[----:B------:R2:W4:Y:S01]  /*16640*/  MUFU.EX2 R3, R2 ;  /* 0x0000000200037308 */ /* 0x0005220000000800 */
[C---:B------:R-:W-:Y:S02]  /*16650*/  FMUL.FTZ R70, R132.reuse, R70 ;  /* 0x0000004684467220 */ /* 0x040fe40000410000 */
[C---:B------:R-:W-:Y:S02]  /*16660*/  FMUL.FTZ R71, R132.reuse, R71 ;  /* 0x0000004784477220 */ /* 0x040fe40000410000 */
[--C-:B-1----:R-:W-:Y:S02]  /*16670*/  FFMA.FTZ R4, R217, c[0x0][0x2d0], -R207.reuse ;  /* 0x0000b400d9047a23 */ /* 0x102fe400000108cf */
        /* <DEDUP_REMOVED lines=9> */
[----:B------:R-:W-:Y:S01]  /*16710*/  FMUL.FTZ R112, R133, R112 ;  /* 0x0000007085707220 */ /* 0x000fe20000410000 */
[----:B--2---:R-:W2:Y:S01]  /*16720*/  SHFL.BFLY PT, R2, R0, 0x2, 0x1f ;  /* 0x0c401f0000027f89 */ /* 0x004ea200000e0000 */
[C---:B----4-:R-:W-:Y:S01]  /*16730*/  FMUL.FTZ R24, R3.reuse, R160 ;  /* 0x000000a003187220 */ /* 0x050fe20000410000 */
[----:B------:R-:W-:Y:S01]  /*16740*/  MOV R160, R35 ;  /* 0x0000002300a07202 */ /* 0x000fe20000000f00 */
[C---:B------:R-:W-:Y:S01]  /*16750*/  FMUL.FTZ R25, R3.reuse, R161 ;  /* 0x000000a103197220 */ /* 0x040fe20000410000 */
[----:B------:R-:W-:Y:S01]  /*16760*/  MOV R161, R48 ;  /* 0x0000003000a17202 */ /* 0x000fe20000000f00 */
[C---:B---3--:R-:W-:Y:S01]  /*16770*/  FMUL.FTZ R29, R3.reuse, R165 ;  /* 0x000000a5031d7220 */ /* 0x048fe20000410000 */
[----:B------:R-:W-:Y:S01]  /*16780*/  MOV R165, R46 ;  /* 0x0000002e00a57202 */ /* 0x000fe20000000f00 */
[----:B------:R-:W-:Y:S01]  /*16790*/  FMUL.FTZ R35, R132, R171 ;  /* 0x000000ab84237220 */ /* 0x000fe20000410000 */
[----:B------:R-:W-:Y:S01]  /*167a0*/  MOV R171, R49 ;  /* 0x0000003100ab7202 */ /* 0x000fe20000000f00 */
[----:B------:R-:W-:Y:S01]  /*167b0*/  FMUL.FTZ R45, R3, R181 ;  /* 0x000000b5032d7220 */ /* 0x000fe20000410000 */
[----:B------:R-:W-:Y:S01]  /*167c0*/  MOV R181, R56 ;  /* 0x0000003800b57202 */ /* 0x000fe20000000f00 */
[----:B-1----:R-:W-:Y:S02]  /*167d0*/  FFMA.FTZ R4, R216, c[0x0][0x2d0], -R207 ;  /* 0x0000b400d8047a23 */ /* 0x002fe400000108cf */
[C---:B------:R-:W-:Y:S02]  /*167e0*/  FMUL.FTZ R49, R133.reuse, R185 ;  /* 0x000000b985317220 */ /* 0x040fe40000410000 */
[----:B------:R1:W-:Y:S01]  /*167f0*/  MUFU.EX2 R246, R4 ;  /* 0x0000000400f67308 */ /* 0x0003e20000000800 */
[----:B------:R-:W-:Y:S02]  /*16800*/  FMUL.FTZ R48, R133, R184 ;  /* 0x000000b885307220 */ /* 0x000fe40000410000 */
[C---:B------:R-:W-:Y:S02]  /*16810*/  FMUL.FTZ R56, R3.reuse, R192 ;  /* 0x000000c003387220 */ /* 0x040fe40000410000 */
[C---:B------:R-:W-:Y:S02]  /*16820*/  FMUL.FTZ R72, R3.reuse, R72 ;  /* 0x0000004803487220 */ /* 0x040fe40000410000 */
[C---:B------:R-:W-:Y:S01]  /*16830*/  FMUL.FTZ R73, R3.reuse, R73 ;  /* 0x0000004903497220 */ /* 0x040fe20000410000 */
[----:B--2---:R-:W-:Y:S01]  /*16840*/  FMNMX.FTZ R0, R0, R2, !PT ;  /* 0x0000000200007209 */ /* 0x004fe20007810000 */
[C---:B------:R-:W-:Y:S02]  /*16850*/  FMUL.FTZ R76, R3.reuse, R76 ;  /* 0x0000004c034c7220 */ /* 0x040fe40000410000 */
[C---:B------:R-:W-:Y:S02]  /*16860*/  FMUL.FTZ R77, R3.reuse, R77 ;  /* 0x0000004d034d7220 */ /* 0x040fe40000410000 */
[----:B------:R-:W2:Y:S01]  /*16870*/  SHFL.BFLY PT, R2, R0, 0x1, 0x1f ;  /* 0x0c201f0000027f89 */ /* 0x000ea200000e0000 */
[C---:B------:R-:W-:Y:S02]  /*16880*/  FMUL.FTZ R88, R3.reuse, R88 ;  /* 0x0000005803587220 */ /* 0x040fe40000410000 */
[C---:B------:R-:W-:Y:S02]  /*16890*/  FMUL.FTZ R89, R3.reuse, R89 ;  /* 0x0000005903597220 */ /* 0x040fe40000410000 */
[C---:B------:R-:W-:Y:S02]  /*168a0*/  FMUL.FTZ R92, R3.reuse, R92 ;  /* 0x0000005c035c7220 */ /* 0x040fe40000410000 */
[C---:B------:R-:W-:Y:S02]  /*168b0*/  FMUL.FTZ R93, R3.reuse, R93 ;  /* 0x0000005d035d7220 */ /* 0x040fe40000410000 */
[C---:B------:R-:W-:Y:S01]  /*168c0*/  FMUL.FTZ R104, R3.reuse, R104 ;  /* 0x0000006803687220 */ /* 0x040fe20000410000 */
[----:B-1----:R-:W-:Y:S01]  /*168d0*/  @P0 SHF.R.S32.HI R4, RZ, 0x1f, R129 ;  /* 0x0000001fff040819 */ /* 0x002fe20000011481 */
[C---:B------:R-:W-:Y:S02]  /*168e0*/  FMUL.FTZ R105, R3.reuse, R105 ;  /* 0x0000006903697220 */ /* 0x040fe40000410000 */
[----:B------:R-:W-:Y:S02]  /*168f0*/  FMUL.FTZ R108, R3, R108 ;  /* 0x0000006c036c7220 */ /* 0x000fe40000410000 */
[----:B------:R-:W-:Y:S02]  /*16900*/  @P0 IMAD R7, R4, c[0x0][0x1e0], RZ ;  /* 0x0000780004070a24 */ /* 0x000fe400078e02ff */
[C---:B------:R-:W-:Y:S04]  /*16910*/  @P0 IMAD.WIDE.U32 R4, R129.reuse, c[0x0][0x1e0], RZ ;  /* 0x0000780081040a25 */ /* 0x040fe800078e00ff */
[----:B------:R-:W-:Y:S01]  /*16920*/  @P0 IMAD R7, R129, c[0x0][0x1e4], R7 ;  /* 0x0000790081070a24 */ /* 0x000fe200078e0207 */
[----:B------:R-:W-:Y:S01]  /*16930*/  @P0 SHF.L.U32 R6, R4, 0x6, RZ ;  /* 0x0000000604060819 */ /* 0x000fe200000006ff */
[----:B------:R-:W3:Y:S01]  /*16940*/  LDL.LU R129, [R1+0x94] ;  /* 0x0000940001817983 */ /* 0x000ee20000300800 */
[----:B--2---:R-:W-:Y:S01]  /*16950*/  FMNMX.FTZ R2, R0, R2, !PT ;  /* 0x0000000200027209 */ /* 0x004fe20007810000 */
[----:B------:R-:W-:Y:S01]  /*16960*/  FMUL.FTZ R109, R3, R109 ;  /* 0x0000006d036d7220 */ /* 0x000fe20000410000 */
[----:B------:R-:W-:Y:S01]  /*16970*/  @P0 IADD3 R5, R5, R7, RZ ;  /* 0x0000000705050210 */ /* 0x000fe20007ffe0ff */
[----:B------:R-:W2:Y:S01]  /*16980*/  LDL R16, [R1+0x50] ;  /* 0x0000500001107983 */ /* 0x000ea20000100800 */
[----:B------:R-:W-:Y:S01]  /*16990*/  @P0 IADD3 R7, P1, R6, R28, RZ ;  /* 0x0000001c06070210 */ /* 0x000fe20007f3e0ff */
[----:B------:R-:W-:Y:S01]  /*169a0*/  FMUL.FTZ R137, R2, c[0x0][0x2d0] ;  /* 0x0000b40002897a20 */ /* 0x000fe20000410000 */
[----:B------:R-:W-:Y:S01]  /*169b0*/  @P0 SHF.L.U64.HI R5, R4, 0x6, R5 ;  /* 0x0000000604050819 */ /* 0x000fe20000010205 */
[----:B------:R-:W-:Y:S01]  /*169c0*/  FADD.FTZ R0, -R2, R138 ;  /* 0x0000008a02007221 */ /* 0x000fe20000010100 */
[----:B------:R-:W-:Y:S01]  /*169d0*/  @P0 IADD3 R4, P2, R6, R11, RZ ;  /* 0x0000000b06040210 */ /* 0x000fe20007f5e0ff */
[----:B------:R-:W-:Y:S01]  /*169e0*/  FMUL.FTZ R28, R3, R164 ;  /* 0x000000a4031c7220 */ /* 0x000fe20000410000 */
[----:B------:R-:W-:Y:S01]  /*169f0*/  @P0 LEA R6, P5, R7, c[0x0][0x1c8], 0x1 ;  /* 0x0000720007060a11 */ /* 0x000fe200078a08ff */
[----:B------:R-:W-:Y:S01]  /*16a00*/  FMUL.FTZ R0, R0, c[0x0][0x2d0] ;  /* 0x0000b40000007a20 */ /* 0x000fe20000410000 */
[----:B------:R-:W-:Y:S01]  /*16a10*/  @P0 IADD3.X R9, R5, R9, RZ, P1, !PT ;  /* 0x0000000905090210 */ /* 0x000fe20000ffe4ff */
[----:B------:R-:W-:Y:S01]  /*16a20*/  FMUL.FTZ R113, R133, R113 ;  /* 0x0000007185717220 */ /* 0x000fe20000410000 */
[----:B------:R-:W-:Y:S01]  /*16a30*/  @P0 LEA R8, P1, R4, c[0x0][0x1c8], 0x1 ;  /* 0x0000720004080a11 */ /* 0x000fe200078208ff */
[----:B------:R-:W-:Y:S01]  /*16a40*/  FMUL.FTZ R114, R132, R114 ;  /* 0x0000007284727220 */ /* 0x000fe20000410000 */
[----:B------:R-:W-:Y:S01]  /*16a50*/  @P0 LEA.HI.X R7, R7, c[0x0][0x1cc], R9, 0x1, P5 ;  /* 0x0000730007070a11 */ /* 0x000fe200028f0c09 */
[----:B------:R-:W1:Y:S01]  /*16a60*/  MUFU.EX2 R0, R0 ;  /* 0x0000000000007308 */ /* 0x000e620000000800 */
[----:B------:R-:W-:Y:S01]  /*16a70*/  @P0 IADD3.X R5, R5, R10, RZ, P2, !PT ;  /* 0x0000000a05050210 */ /* 0x000fe200017fe4ff */
[----:B------:R-:W-:Y:S01]  /*16a80*/  FFMA.FTZ R10, R221, c[0x0][0x2d0], -R205 ;  /* 0x0000b400dd0a7a23 */ /* 0x000fe200000108cd */
[----:B------:R-:W-:Y:S01]  /*16a90*/  @P0 SHF.L.U32 R11, R27, 0x5, RZ ;  /* 0x000000051b0b0819 */ /* 0x000fe200000006ff */
[----:B------:R4:W-:Y:S01]  /*16aa0*/  @P0 LDGSTS.E.BYPASS.LTC128B.128 [R252+0x4100], [R6.64], !P4 ;  /* 0x0410000006fc0fae */ /* 0x0009e2000e101d44 */
[----:B------:R-:W-:Y:S01]  /*16ab0*/  @P0 LEA.HI.X R9, R4, c[0x0][0x1cc], R5, 0x1, P1 ;  /* 0x0000730004090a11 */ /* 0x000fe200008f0c05 */
[--C-:B------:R-:W-:Y:S01]  /*16ac0*/  FFMA.FTZ R5, R220, c[0x0][0x2d0], -R205.reuse ;  /* 0x0000b400dc057a23 */ /* 0x100fe200000108cd */
[----:B------:R-:W-:Y:S01]  /*16ad0*/  @P0 IADD3 R4, P1, R6, R11, RZ ;  /* 0x0000000b06040210 */ /* 0x000fe20007f3e0ff */
[----:B------:R-:W-:Y:S01]  /*16ae0*/  FMUL.FTZ R115, R132, R115 ;  /* 0x0000007384737220 */ /* 0x000fe20000410000 */
[----:B------:R-:W-:Y:S01]  /*16af0*/  MOV R138, R22 ;  /* 0x00000016008a7202 */ /* 0x000fe20000000f00 */
[----:B------:R4:W-:Y:S01]  /*16b00*/  MUFU.EX2 R215, R5 ;  /* 0x0000000500d77308 */ /* 0x0009e20000000800 */
[----:B------:R-:W-:Y:S01]  /*16b10*/  MOV R221, R21 ;  /* 0x0000001500dd7202 */ /* 0x000fe20000000f00 */
[----:B------:R4:W-:Y:S01]  /*16b20*/  @P0 LDGSTS.E.BYPASS.LTC128B.128 [R252+0x6100], [R8.64], !P3 ;  /* 0x0610000008fc0fae */ /* 0x0009e2000d901d44 */
[----:B------:R-:W-:Y:S01]  /*16b30*/  MOV R220, R14 ;  /* 0x0000000e00dc7202 */ /* 0x000fe20000000f00 */
[--C-:B------:R-:W-:Y:S01]  /*16b40*/  FFMA.FTZ R14, R218, c[0x0][0x2d0], -R205.reuse ;  /* 0x0000b400da0e7a23 */ /* 0x100fe200000108cd */
[----:B------:R-:W-:Y:S01]  /*16b50*/  MOV R218, R51 ;  /* 0x0000003300da7202 */ /* 0x000fe20000000f00 */
[----:B------:R-:W-:Y:S01]  /*16b60*/  FMUL.FTZ R51, R132, R187 ;  /* 0x000000bb84337220 */ /* 0x000fe20000410000 */
[----:B------:R-:W-:Y:S01]  /*16b70*/  MOV R169, R220 ;  /* 0x000000dc00a97202 */ /* 0x000fe20000000f00 */
[----:B------:R-:W-:Y:S01]  /*16b80*/  FMUL.FTZ R116, R133, R116 ;  /* 0x0000007485747220 */ /* 0x000fe20000410000 */
[----:B------:R-:W-:Y:S01]  /*16b90*/  MOV R220, R44 ;  /* 0x0000002c00dc7202 */ /* 0x000fe20000000f00 */
[----:B------:R4:W-:Y:S01]  /*16ba0*/  MUFU.EX2 R212, R10 ;  /* 0x0000000a00d47308 */ /* 0x0009e20000000800 */
[C---:B------:R-:W-:Y:S01]  /*16bb0*/  FMUL.FTZ R44, R3.reuse, R180 ;  /* 0x000000b4032c7220 */ /* 0x040fe20000410000 */
[----:B------:R-:W-:Y:S01]  /*16bc0*/  MOV R164, R60 ;  /* 0x0000003c00a47202 */ /* 0x000fe20000000f00 */
[C---:B------:R-:W-:Y:S01]  /*16bd0*/  FMUL.FTZ R60, R3.reuse, R196 ;  /* 0x000000c4033c7220 */ /* 0x040fe20000410000 */
[----:B------:R-:W-:Y:S01]  /*16be0*/  MOV R180, R58 ;  /* 0x0000003a00b47202 */ /* 0x000fe20000000f00 */
[C---:B-1----:R-:W-:Y:S01]  /*16bf0*/  FMUL.FTZ R26, R0.reuse, R162 ;  /* 0x000000a2001a7220 */ /* 0x042fe20000410000 */
[----:B------:R-:W-:Y:S01]  /*16c00*/  MOV R162, R67 ;  /* 0x0000004300a27202 */ /* 0x000fe20000000f00 */
[C---:B------:R-:W-:Y:S01]  /*16c10*/  FMUL.FTZ R27, R0.reuse, R163 ;  /* 0x000000a3001b7220 */ /* 0x040fe20000410000 */
[----:B------:R-:W-:Y:S01]  /*16c20*/  MOV R163, R61 ;  /* 0x0000003d00a37202 */ /* 0x000fe20000000f00 */
[----:B------:R-:W-:Y:S01]  /*16c30*/  FMUL.FTZ R30, R0, R166 ;  /* 0x000000a6001e7220 */ /* 0x000fe20000410000 */
[----:B------:R1:W-:Y:S01]  /*16c40*/  MUFU.EX2 R216, R14 ;  /* 0x0000000e00d87308 */ /* 0x0003e20000000800 */
[----:B----4-:R-:W-:Y:S01]  /*16c50*/  @P0 IADD3 R6, P6, R4, R11, RZ ;  /* 0x0000000b04060210 */ /* 0x010fe20007fde0ff */
[----:B------:R-:W-:Y:S01]  /*16c60*/  FMUL.FTZ R31, R0, R167 ;  /* 0x000000a7001f7220 */ /* 0x000fe20000410000 */
[----:B------:R-:W-:Y:S01]  /*16c70*/  MOV R167, R57 ;  /* 0x0000003900a77202 */ /* 0x000fe20000000f00 */
[----:B------:R-:W-:Y:S01]  /*16c80*/  FMUL.FTZ R57, R3, R193 ;  /* 0x000000c103397220 */ /* 0x000fe20000410000 */
[----:B------:R-:W-:Y:S01]  /*16c90*/  @P0 IADD3.X R5, R7, R13, RZ, P1, !PT ;  /* 0x0000000d07050210 */ /* 0x000fe20000ffe4ff */
[----:B------:R-:W-:Y:S01]  /*16ca0*/  FFMA.FTZ R7, R12, c[0x0][0x2d0], -R205 ;  /* 0x0000b4000c077a23 */ /* 0x000fe200000108cd */
[----:B------:R-:W-:Y:S01]  /*16cb0*/  MOV R166, R64 ;  /* 0x0000004000a67202 */ /* 0x000fe20000000f00 */
[----:B------:R-:W-:Y:S01]  /*16cc0*/  FMUL.FTZ R46, R0, R182 ;  /* 0x000000b6002e7220 */ /* 0x000fe20000410000 */
[----:B------:R-:W-:Y:S01]  /*16cd0*/  @P0 IADD3 R9, P1, R17, 0x80, RZ ;  /* 0x0000008011090810 */ /* 0x000fe20007f3e0ff */
[----:B------:R4:W2:Y:S01]  /*16ce0*/  MUFU.EX2 R217, R7 ;  /* 0x0000000700d97308 */ /* 0x0008a20000000800 */
[----:B------:R2:W-:Y:S01]  /*16cf0*/  @P0 LDGSTS.E.BYPASS.LTC128B.128 [R252+0x4900], [R4.64], !P4 ;  /* 0x0490000004fc0fae */ /* 0x0005e2000e101d44 */
[----:B------:R-:W-:Y:S01]  /*16d00*/  @P0 IADD3 R8, P2, R6, R11, RZ ;  /* 0x0000000b06080210 */ /* 0x000fe20007f5e0ff */
[----:B------:R-:W-:Y:S01]  /*16d10*/  FMUL.FTZ R17, R133, R153 ;  /* 0x0000009985117220 */ /* 0x000fe20000410000 */
[----:B------:R-:W-:Y:S01]  /*16d20*/  @P0 IADD3 R10, P5, R4, R9, RZ ;  /* 0x00000009040a0210 */ /* 0x000fe20007fbe0ff */
[----:B------:R-:W-:Y:S01]  /*16d30*/  FMUL.FTZ R61, R3, R197 ;  /* 0x000000c5033d7220 */ /* 0x000fe20000410000 */
[----:B------:R-:W-:Y:S01]  /*16d40*/  MOV R182, R50 ;  /* 0x0000003200b67202 */ /* 0x000fe20000000f00 */
[----:B------:R-:W-:Y:S02]  /*16d50*/  FMUL.FTZ R50, R132, R186 ;  /* 0x000000ba84327220 */ /* 0x000fe40000410000 */
[----:B------:R2:W-:Y:S01]  /*16d60*/  @P0 LDGSTS.E.BYPASS.LTC128B.128 [R252+0x6900], [R4.64+0x80], !P3 ;  /* 0x0690008004fc0fae */ /* 0x0005e2000d901d44 */
[C---:B------:R-:W-:Y:S02]  /*16d70*/  FMUL.FTZ R58, R0.reuse, R194 ;  /* 0x000000c2003a7220 */ /* 0x040fe40000410000 */
[----:B------:R-:W-:Y:S02]  /*16d80*/  FMUL.FTZ R64, R133, R200 ;  /* 0x000000c885407220 */ /* 0x000fe40000410000 */
[----:B-1----:R-:W-:Y:S02]  /*16d90*/  FMUL.FTZ R14, R0, R150 ;  /* 0x00000096000e7220 */ /* 0x002fe40000410000 */
[----:B------:R-:W-:Y:S02]  /*16da0*/  FMUL.FTZ R67, R132, R203 ;  /* 0x000000cb84437220 */ /* 0x000fe40000410000 */
[C---:B------:R-:W-:Y:S02]  /*16db0*/  FMUL.FTZ R74, R0.reuse, R74 ;  /* 0x0000004a004a7220 */ /* 0x040fe40000410000 */
[C---:B------:R-:W-:Y:S02]  /*16dc0*/  FMUL.FTZ R75, R0.reuse, R75 ;  /* 0x0000004b004b7220 */ /* 0x040fe40000410000 */
[C---:B------:R-:W-:Y:S01]  /*16dd0*/  FMUL.FTZ R78, R0.reuse, R78 ;  /* 0x0000004e004e7220 */ /* 0x040fe20000410000 */
[----:B----4-:R-:W-:Y:S01]  /*16de0*/  @P0 IADD3.X R7, R5, R13, RZ, P6, !PT ;  /* 0x0000000d05070210 */ /* 0x010fe200037fe4ff */
[C---:B------:R-:W-:Y:S02]  /*16df0*/  FMUL.FTZ R79, R0.reuse, R79 ;  /* 0x0000004f004f7220 */ /* 0x040fe40000410000 */
[C---:B------:R-:W-:Y:S02]  /*16e00*/  FMUL.FTZ R90, R0.reuse, R90 ;  /* 0x0000005a005a7220 */ /* 0x040fe40000410000 */
[----:B------:R1:W-:Y:S01]  /*16e10*/  @P0 LDGSTS.E.BYPASS.LTC128B.128 [R252+0x5100], [R6.64], !P4 ;  /* 0x0510000006fc0fae */ /* 0x0003e2000e101d44 */
[C---:B------:R-:W-:Y:S02]  /*16e20*/  FMUL.FTZ R91, R0.reuse, R91 ;  /* 0x0000005b005b7220 */ /* 0x040fe40000410000 */
[C---:B------:R-:W-:Y:S02]  /*16e30*/  FMUL.FTZ R94, R0.reuse, R94 ;  /* 0x0000005e005e7220 */ /* 0x040fe40000410000 */
[C---:B------:R-:W-:Y:S02]  /*16e40*/  FMUL.FTZ R95, R0.reuse, R95 ;  /* 0x0000005f005f7220 */ /* 0x040fe40000410000 */
[C---:B------:R-:W-:Y:S02]  /*16e50*/  FMUL.FTZ R106, R0.reuse, R106 ;  /* 0x0000006a006a7220 */ /* 0x040fe40000410000 */
[C---:B------:R-:W-:Y:S02]  /*16e60*/  FMUL.FTZ R107, R0.reuse, R107 ;  /* 0x0000006b006b7220 */ /* 0x040fe40000410000 */
[C---:B------:R-:W-:Y:S02]  /*16e70*/  FMUL.FTZ R110, R0.reuse, R110 ;  /* 0x0000006e006e7220 */ /* 0x040fe40000410000 */
[----:B------:R-:W-:Y:S02]  /*16e80*/  FMUL.FTZ R111, R0, R111 ;  /* 0x0000006f006f7220 */ /* 0x000fe40000410000 */
[----:B------:R-:W-:Y:S02]  /*16e90*/  FMUL.FTZ R117, R133, R117 ;  /* 0x0000007585757220 */ /* 0x000fe40000410000 */
[C---:B------:R-:W-:Y:S02]  /*16ea0*/  FMUL.FTZ R118, R132.reuse, R118 ;  /* 0x0000007684767220 */ /* 0x040fe40000410000 */
[----:B------:R-:W-:Y:S02]  /*16eb0*/  FMUL.FTZ R119, R132, R119 ;  /* 0x0000007784777220 */ /* 0x000fe40000410000 */
        /* <DEDUP_REMOVED lines=8> */
[----:B------:R-:W-:Y:S02]  /*16f40*/  FMUL.FTZ R128, R133, R128 ;  /* 0x0000008085807220 */ /* 0x000fe40000410000 */
[--C-:B------:R-:W-:Y:S06]  /*16f50*/  FFMA.FTZ R139, R139, c[0x0][0x2d0], -R137.reuse ;  /* 0x0000b4008b8b7a23 */ /* 0x100fec0000010889 */
[----:B------:R-:W-:Y:S01]  /*16f60*/  MUFU.EX2 R139, R139 ;  /* 0x0000008b008b7308 */ /* 0x000fe20000000800 */
[C---:B---3--:R-:W-:Y:S01]  /*16f70*/  FMUL.FTZ R129, R133.reuse, R129 ;  /* 0x0000008185817220 */ /* 0x048fe20000410000 */
[----:B--2---:R-:W-:Y:S01]  /*16f80*/  @P0 IADD3.X R12, RZ, R16, RZ, P1, !PT ;  /* 0x00000010ff0c0210 */ /* 0x004fe20000ffe4ff */
[----:B------:R-:W-:Y:S01]  /*16f90*/  FMUL.FTZ R16, R133, R152 ;  /* 0x0000009885107220 */ /* 0x000fe20000410000 */
[----:B------:R-:W-:Y:S01]  /*16fa0*/  @P0 IADD3 R4, P1, R6, R9, RZ ;  /* 0x0000000906040210 */ /* 0x000fe20007f3e0ff */
[--C-:B-1----:R-:W-:Y:S01]  /*16fb0*/  FFMA.FTZ R6, R222, c[0x0][0x2d0], -R137.reuse ;  /* 0x0000b400de067a23 */ /* 0x102fe20000010889 */
[-C--:B------:R-:W-:Y:S02]  /*16fc0*/  @P0 IADD3.X R11, R5, R12.reuse, RZ, P5, !PT ;  /* 0x0000000c050b0210 */ /* 0x080fe40002ffe4ff */
[C---:B------:R-:W-:Y:S02]  /*16fd0*/  @P0 IADD3.X R9, R7.reuse, R13, RZ, P2, !PT ;  /* 0x0000000d07090210 */ /* 0x040fe400017fe4ff */
[----:B------:R1:W-:Y:S01]  /*16fe0*/  MUFU.EX2 R208, R6 ;  /* 0x0000000600d07308 */ /* 0x0003e20000000800 */
[----:B------:R-:W-:Y:S01]  /*16ff0*/  @P0 IADD3.X R5, R7, R12, RZ, P1, !PT ;  /* 0x0000000c07050210 */ /* 0x000fe20000ffe4ff */
[----:B------:R2:W-:Y:S01]  /*17000*/  @P0 LDGSTS.E.BYPASS.LTC128B.128 [R252+0x7100], [R10.64], !P3 ;  /* 0x071000000afc0fae */ /* 0x0005e2000d901d44 */
[----:B------:R-:W-:Y:S01]  /*17010*/  FMUL.FTZ R7, R132, R147 ;  /* 0x0000009384077220 */ /* 0x000fe20000410000 */
[----:B------:R-:W-:Y:S01]  /*17020*/  F2FP.BF16.PACK_AB R147, R232, R241 ;  /* 0x000000f1e893723e */ /* 0x000fe200000010ff */
[C---:B------:R-:W-:Y:S01]  /*17030*/  FMUL.FTZ R12, R3.reuse, R148 ;  /* 0x00000094030c7220 */ /* 0x040fe20000410000 */
[----:B------:R-:W-:Y:S01]  /*17040*/  MOV R222, R40 ;  /* 0x0000002800de7202 */ /* 0x000fe20000000f00 */
[C---:B------:R-:W-:Y:S02]  /*17050*/  FMUL.FTZ R13, R3.reuse, R149 ;  /* 0x00000095030d7220 */ /* 0x040fe40000410000 */
[C---:B------:R-:W-:Y:S01]  /*17060*/  FMUL.FTZ R40, R3.reuse, R176 ;  /* 0x000000b003287220 */ /* 0x040fe20000410000 */
[----:B------:R3:W-:Y:S08]  /*17070*/  @P0 LDGSTS.E.BYPASS.LTC128B.128 [R252+0x5900], [R8.64], !P4 ;  /* 0x0590000008fc0fae */ /* 0x0007f0000e101d44 */
[----:B------:R4:W-:Y:S01]  /*17080*/  @P0 LDGSTS.E.BYPASS.LTC128B.128 [R252+0x7900], [R4.64], !P3 ;  /* 0x0790000004fc0fae */ /* 0x0009e2000d901d44 */
[----:B-1----:R-:W-:Y:S01]  /*17090*/  FMUL.FTZ R6, R132, R146 ;  /* 0x0000009284067220 */ /* 0x002fe20000410000 */
[----:B------:R-:W-:Y:S06]  /*170a0*/  F2FP.BF16.PACK_AB R146, R248, R247 ;  /* 0x000000f7f892723e */ /* 0x000fec00000010ff */
[----:B------:R-:W1:Y:S01]  /*170b0*/  LDSM.16.MT88.4 R20, [R233+0x100] ;  /* 0x00010000e914783b */ /* 0x000e620000004200 */
[----:B--2---:R-:W-:Y:S01]  /*170c0*/  FMUL.FTZ R10, R0, R142 ;  /* 0x0000008e000a7220 */ /* 0x004fe20000410000 */
[----:B------:R-:W-:Y:S01]  /*170d0*/  F2FP.BF16.PACK_AB R142, R216, R217 ;  /* 0x000000d9d88e723e */ /* 0x000fe200000010ff */
[----:B------:R-:W-:Y:S05]  /*170e0*/  FMUL.FTZ R11, R0, R143 ;  /* 0x0000008f000b7220 */ /* 0x000fea0000410000 */
[----:B------:R-:W2:Y:S01]  /*170f0*/  LDSM.16.MT88.4 R36, [R234+0x100] ;  /* 0x00010000ea24783b */ /* 0x000ea20000004200 */
[----:B---3--:R-:W-:Y:S01]  /*17100*/  FMUL.FTZ R8, R3, R140 ;  /* 0x0000008c03087220 */ /* 0x008fe20000410000 */
[----:B------:R-:W-:Y:S01]  /*17110*/  F2FP.BF16.PACK_AB R140, R215, R212 ;  /* 0x000000d4d78c723e */ /* 0x000fe200000010ff */
[----:B------:R-:W-:Y:S05]  /*17120*/  FMUL.FTZ R9, R3, R141 ;  /* 0x0000008d03097220 */ /* 0x000fea0000410000 */
[----:B------:R-:W3:Y:S01]  /*17130*/  LDSM.16.MT88.4 R52, [R236+0x100] ;  /* 0x00010000ec34783b */ /* 0x000ee20000004200 */
[--C-:B----4-:R-:W-:Y:S01]  /*17140*/  FFMA.FTZ R4, R223, c[0x0][0x2d0], -R137.reuse ;  /* 0x0000b400df047a23 */ /* 0x110fe20000010889 */
[----:B------:R-:W-:Y:S01]  /*17150*/  MOV R223, R221 ;  /* 0x000000dd00df7202 */ /* 0x000fe20000000f00 */
[----:B------:R-:W-:Y:S01]  /*17160*/  FMUL.FTZ R5, R133, R145 ;  /* 0x0000009185057220 */ /* 0x000fe20000410000 */
[----:B------:R-:W-:Y:S01]  /*17170*/  F2FP.BF16.PACK_AB R145, R246, R213 ;  /* 0x000000d5f691723e */ /* 0x000fe200000010ff */
[----:B------:R4:W1:Y:S03]  /*17180*/  MUFU.EX2 R209, R4 ;  /* 0x0000000400d17308 */ /* 0x0008660000000800 */
[----:B------:R-:W-:Y:S01]  /*17190*/  LDSM.16.MT88.4 R152, [R233+0x2100] ;  /* 0x00210000e998783b */ /* 0x000fe20000004200 */
[----:B------:R-:W-:Y:S01]  /*171a0*/  MOV R221, R63 ;  /* 0x0000003f00dd7202 */ /* 0x000fe20000000f00 */
[C---:B------:R-:W-:Y:S06]  /*171b0*/  FMUL.FTZ R63, R0.reuse, R199 ;  /* 0x000000c7003f7220 */ /* 0x040fec0000410000 */
[----:B------:R-:W0:Y:S01]  /*171c0*/  LDGDEPBAR ;  /* 0x00000000000079af */ /* 0x000e220000000000 */
[--C-:B----4-:R-:W-:Y:S01]  /*171d0*/  FFMA.FTZ R4, R219, c[0x0][0x2d0], -R137.reuse ;  /* 0x0000b400db047a23 */ /* 0x110fe20000010889 */
[----:B-1----:R-:W-:Y:S02]  /*171e0*/  F2FP.BF16.PACK_AB R141, R209, R208 ;  /* 0x000000d0d18d723e */ /* 0x002fe400000010ff */
[----:B------:R-:W-:Y:S01]  /*171f0*/  MOV R219, R42 ;  /* 0x0000002a00db7202 */ /* 0x000fe20000000f00 */
[----:B------:R1:W-:Y:S01]  /*17200*/  MUFU.EX2 R210, R4 ;  /* 0x0000000400d27308 */ /* 0x0003e20000000800 */
[C---:B------:R-:W-:Y:S02]  /*17210*/  FMUL.FTZ R42, R0.reuse, R178 ;  /* 0x000000b2002a7220 */ /* 0x040fe40000410000 */
[----:B-1----:R-:W-:Y:S02]  /*17220*/  FFMA.FTZ R4, R15, c[0x0][0x2d0], -R137 ;  /* 0x0000b4000f047a23 */ /* 0x002fe40000010889 */
[----:B------:R-:W-:Y:S05]  /*17230*/  FMUL.FTZ R15, R0, R151 ;  /* 0x00000097000f7220 */ /* 0x000fea0000410000 */
[----:B------:R1:W4:Y:S01]  /*17240*/  MUFU.EX2 R211, R4 ;  /* 0x0000000400d37308 */ /* 0x0003220000000800 */
[----:B------:R-:W2:Y:S01]  /*17250*/  LDSM.16.MT88.4 R148, [R235+0x100] ;  /* 0x00010000eb94783b */ /* 0x000ea20000004200 */
[----:B-1----:R-:W-:Y:S01]  /*17260*/  FMUL.FTZ R4, R133, R144 ;  /* 0x0000009085047220 */ /* 0x002fe20000410000 */
[----:B------:R-:W-:Y:S02]  /*17270*/  F2FP.BF16.PACK_AB R144, R245, R214 ;  /* 0x000000d6f590723e */ /* 0x000fe400000010ff */
[----:B----4-:R-:W-:Y:S05]  /*17280*/  F2FP.BF16.PACK_AB R143, R211, R210 ;  /* 0x000000d2d38f723e */ /* 0x010fea00000010ff */
[-C--:B------:R-:W-:Y:S08]  /*17290*/  HMMA.16816.F32.BF16 R4, R144, R20.reuse, R4 ;  /* 0x000000149004723c */ /* 0x080ff00000041804 */
[C---:B------:R-:W-:Y:S07]  /*172a0*/  HMMA.16816.F32.BF16 R8, R140.reuse, R20, R8 ;  /* 0x000000148c08723c */ /* 0x040fee0000041808 */
[C---:B------:R-:W-:Y:S01]  /*172b0*/  FMUL.FTZ R20, R133.reuse, R156 ;  /* 0x0000009c85147220 */ /* 0x040fe20000410000 */
[-C--:B------:R-:W-:Y:S04]  /*172c0*/  HMMA.16816.F32.BF16 R12, R140, R22.reuse, R12 ;  /* 0x000000168c0c723c */ /* 0x080fe8000004180c */
[----:B------:R-:W-:Y:S01]  /*172d0*/  MOV R156, R138 ;  /* 0x0000008a009c7202 */ /* 0x000fe20000000f00 */
[----:B------:R-:W-:Y:S01]  /*172e0*/  FMUL.FTZ R21, R133, R157 ;  /* 0x0000009d85157220 */ /* 0x000fe20000410000 */
[----:B------:R-:W-:Y:S01]  /*172f0*/  MOV R157, R62 ;  /* 0x0000003e009d7202 */ /* 0x000fe20000000f00 */
[--C-:B------:R-:W-:Y:S01]  /*17300*/  FFMA.FTZ R138, R226, c[0x0][0x2d0], -R206.reuse ;  /* 0x0000b400e28a7a23 */ /* 0x100fe200000108ce */
[C---:B------:R-:W-:Y:S03]  /*17310*/  HMMA.16816.F32.BF16 R16, R144.reuse, R22, R16 ;  /* 0x000000169010723c */ /* 0x040fe60000041810 */
[----:B------:R1:W-:Y:S01]  /*17320*/  MUFU.EX2 R176, R138 ;  /* 0x0000008a00b07308 */ /* 0x0003e20000000800 */
[----:B------:R-:W-:Y:S03]  /*17330*/  FMUL.FTZ R62, R0, R198 ;  /* 0x000000c6003e7220 */ /* 0x000fe60000410000 */
[C---:B------:R-:W-:Y:S01]  /*17340*/  FMUL.FTZ R22, R132.reuse, R158 ;  /* 0x0000009e84167220 */ /* 0x040fe20000410000 */
[----:B------:R-:W-:Y:S01]  /*17350*/  MOV R158, R59 ;  /* 0x0000003b009e7202 */ /* 0x000fe20000000f00 */
[C---:B------:R-:W-:Y:S03]  /*17360*/  FMUL.FTZ R23, R132.reuse, R159 ;  /* 0x0000009f84177220 */ /* 0x040fe60000410000 */
[----:B------:R-:W-:Y:S01]  /*17370*/  MOV R159, R34 ;  /* 0x00000022009f7202 */ /* 0x000fe20000000f00 */
[----:B------:R-:W-:Y:S01]  /*17380*/  FMUL.FTZ R34, R132, R170 ;  /* 0x000000aa84227220 */ /* 0x000fe20000410000 */
[----:B------:R-:W-:Y:S01]  /*17390*/  MOV R170, R41 ;  /* 0x0000002900aa7202 */ /* 0x000fe20000000f00 */
[----:B------:R-:W-:Y:S01]  /*173a0*/  FMUL.FTZ R41, R3, R177 ;  /* 0x000000b103297220 */ /* 0x000fe20000410000 */
[-C--:B--2---:R-:W-:Y:S03]  /*173b0*/  HMMA.16816.F32.BF16 R20, R144, R36.reuse, R20 ;  /* 0x000000249014723c */ /* 0x084fe60000041814 */
[C---:B------:R-:W-:Y:S01]  /*173c0*/  FMUL.FTZ R59, R0.reuse, R195 ;  /* 0x000000c3003b7220 */ /* 0x040fe20000410000 */
[----:B------:R-:W-:Y:S01]  /*173d0*/  MOV R177, R43 ;  /* 0x0000002b00b17202 */ /* 0x000fe20000000f00 */
[----:B------:R-:W-:Y:S03]  /*173e0*/  FMUL.FTZ R43, R0, R179 ;  /* 0x000000b3002b7220 */ /* 0x000fe60000410000 */
[C---:B------:R-:W-:Y:S04]  /*173f0*/  HMMA.16816.F32.BF16 R24, R140.reuse, R36, R24 ;  /* 0x000000248c18723c */ /* 0x040fe80000041818 */
[--C-:B-1----:R-:W-:Y:S03]  /*17400*/  FFMA.FTZ R138, R227, c[0x0][0x2d0], -R206.reuse ;  /* 0x0000b400e38a7a23 */ /* 0x102fe600000108ce */
[C---:B------:R-:W-:Y:S01]  /*17410*/  FMUL.FTZ R36, R133.reuse, R172 ;  /* 0x000000ac85247220 */ /* 0x040fe20000410000 */
[-C--:B------:R-:W-:Y:S04]  /*17420*/  HMMA.16816.F32.BF16 R28, R140, R38.reuse, R28 ;  /* 0x000000268c1c723c */ /* 0x080fe8000004181c */
[C---:B------:R-:W-:Y:S01]  /*17430*/  FMUL.FTZ R37, R133.reuse, R173 ;  /* 0x000000ad85257220 */ /* 0x040fe20000410000 */
[----:B------:R-:W-:Y:S01]  /*17440*/  MOV R172, R66 ;  /* 0x0000004200ac7202 */ /* 0x000fe20000000f00 */
[C---:B------:R-:W-:Y:S01]  /*17450*/  FMUL.FTZ R66, R132.reuse, R202 ;  /* 0x000000ca84427220 */ /* 0x040fe20000410000 */
[----:B------:R-:W-:Y:S01]  /*17460*/  MOV R173, R65 ;  /* 0x0000004100ad7202 */ /* 0x000fe20000000f00 */
[C---:B------:R-:W-:Y:S04]  /*17470*/  HMMA.16816.F32.BF16 R32, R144.reuse, R38, R32 ;  /* 0x000000269020723c */ /* 0x040fe80000041820 */
[C---:B------:R-:W-:Y:S03]  /*17480*/  FMUL.FTZ R65, R133.reuse, R201 ;  /* 0x000000c985417220 */ /* 0x040fe60000410000 */
[----:B------:R-:W-:Y:S01]  /*17490*/  FMUL.FTZ R39, R132, R175 ;  /* 0x000000af84277220 */ /* 0x000fe20000410000 */
[----:B------:R-:W-:Y:S01]  /*174a0*/  MOV R175, R47 ;  /* 0x0000002f00af7202 */ /* 0x000fe20000000f00 */
[----:B------:R-:W-:Y:S03]  /*174b0*/  FMUL.FTZ R47, R0, R183 ;  /* 0x000000b7002f7220 */ /* 0x000fe60000410000 */
[----:B------:R-:W-:Y:S01]  /*174c0*/  MOV R183, R250 ;  /* 0x000000fa00b77202 */ /* 0x000fe20000000f00 */
[----:B------:R-:W-:Y:S01]  /*174d0*/  FMUL.FTZ R38, R132, R174 ;  /* 0x000000ae84267220 */ /* 0x000fe20000410000 */
[----:B------:R1:W2:Y:S01]  /*174e0*/  MUFU.EX2 R250, R138 ;  /* 0x0000008a00fa7308 */ /* 0x0002a20000000800 */
[----:B------:R-:W-:Y:S05]  /*174f0*/  MOV R174, R251 ;  /* 0x000000fb00ae7202 */ /* 0x000fea0000000f00 */
[-C--:B---3--:R-:W-:Y:S08]  /*17500*/  HMMA.16816.F32.BF16 R36, R144, R52.reuse, R36 ;  /* 0x000000349024723c */ /* 0x088ff00000041824 */
[C---:B------:R-:W-:Y:S07]  /*17510*/  HMMA.16816.F32.BF16 R40, R140.reuse, R52, R40 ;  /* 0x000000348c28723c */ /* 0x040fee0000041828 */
[C---:B------:R-:W-:Y:S01]  /*17520*/  FMUL.FTZ R52, R133.reuse, R188 ;  /* 0x000000bc85347220 */ /* 0x040fe20000410000 */
[-C--:B------:R-:W-:Y:S04]  /*17530*/  HMMA.16816.F32.BF16 R44, R140, R54.reuse, R44 ;  /* 0x000000368c2c723c */ /* 0x080fe8000004182c */
[--C-:B-1----:R-:W-:Y:S02]  /*17540*/  FFMA.FTZ R138, R224, c[0x0][0x2d0], -R206.reuse ;  /* 0x0000b400e08a7a23 */ /* 0x102fe400000108ce */
[----:B------:R-:W-:Y:S02]  /*17550*/  FMUL.FTZ R53, R133, R189 ;  /* 0x000000bd85357220 */ /* 0x000fe40000410000 */
[C---:B------:R-:W-:Y:S01]  /*17560*/  HMMA.16816.F32.BF16 R48, R144.reuse, R54, R48 ;  /* 0x000000369030723c */ /* 0x040fe20000041830 */
[----:B------:R1:W-:Y:S06]  /*17570*/  MUFU.EX2 R179, R138 ;  /* 0x0000008a00b37308 */ /* 0x0003ec0000000800 */
[C---:B------:R-:W-:Y:S02]  /*17580*/  FMUL.FTZ R55, R132.reuse, R191 ;  /* 0x000000bf84377220 */ /* 0x040fe40000410000 */
[----:B------:R-:W-:Y:S07]  /*17590*/  FMUL.FTZ R54, R132, R190 ;  /* 0x000000be84367220 */ /* 0x000fee0000410000 */
[-C--:B------:R-:W-:Y:S08]  /*175a0*/  HMMA.16816.F32.BF16 R52, R144, R148.reuse, R52 ;  /* 0x000000949034723c */ /* 0x080ff00000041834 */
[C---:B------:R-:W-:Y:S04]  /*175b0*/  HMMA.16816.F32.BF16 R56, R140.reuse, R148, R56 ;  /* 0x000000948c38723c */ /* 0x040fe80000041838 */
[--C-:B-1----:R-:W-:Y:S04]  /*175c0*/  FFMA.FTZ R138, R225, c[0x0][0x2d0], -R206.reuse ;  /* 0x0000b400e18a7a23 */ /* 0x102fe800000108ce */
[-C--:B------:R-:W-:Y:S01]  /*175d0*/  HMMA.16816.F32.BF16 R60, R140, R150.reuse, R60 ;  /* 0x000000968c3c723c */ /* 0x080fe2000004183c */
[----:B------:R1:W-:Y:S07]  /*175e0*/  MUFU.EX2 R193, R138 ;  /* 0x0000008a00c17308 */ /* 0x0003ee0000000800 */
[C---:B------:R-:W-:Y:S01]  /*175f0*/  HMMA.16816.F32.BF16 R64, R144.reuse, R150, R64 ;  /* 0x000000969040723c */ /* 0x040fe20000041840 */
[----:B------:R-:W3:Y:S07]  /*17600*/  LDSM.16.MT88.4 R148, [R234+0x2100] ;  /* 0x00210000ea94783b */ /* 0x000eee0000004200 */
[-C--:B------:R-:W-:Y:S08]  /*17610*/  HMMA.16816.F32.BF16 R68, R144, R152.reuse, R68 ;  /* 0x000000989044723c */ /* 0x080ff00000041844 */
[C---:B------:R-:W-:Y:S04]  /*17620*/  HMMA.16816.F32.BF16 R72, R140.reuse, R152, R72 ;  /* 0x000000988c48723c */ /* 0x040fe80000041848 */
[--C-:B-1----:R-:W-:Y:S04]  /*17630*/  FFMA.FTZ R138, R231, c[0x0][0x2d0], -R207.reuse ;  /* 0x0000b400e78a7a23 */ /* 0x102fe800000108cf */
[-C--:B------:R-:W-:Y:S01]  /*17640*/  HMMA.16816.F32.BF16 R76, R140, R154.reuse, R76 ;  /* 0x0000009a8c4c723c */ /* 0x080fe2000004184c */
[----:B------:R1:W-:Y:S07]  /*17650*/  MUFU.EX2 R191, R138 ;  /* 0x0000008a00bf7308 */ /* 0x0003ee0000000800 */
[C---:B------:R-:W-:Y:S01]  /*17660*/  HMMA.16816.F32.BF16 R80, R144.reuse, R154, R80 ;  /* 0x0000009a9050723c */ /* 0x040fe20000041850 */
[----:B------:R-:W4:Y:S07]  /*17670*/  LDSM.16.MT88.4 R152, [R236+0x2100] ;  /* 0x00210000ec98783b */ /* 0x000f2e0000004200 */
[-C--:B---3--:R-:W-:Y:S08]  /*17680*/  HMMA.16816.F32.BF16 R84, R144, R148.reuse, R84 ;  /* 0x000000949054723c */ /* 0x088ff00000041854 */
[C---:B------:R-:W-:Y:S04]  /*17690*/  HMMA.16816.F32.BF16 R88, R140.reuse, R148, R88 ;  /* 0x000000948c58723c */ /* 0x040fe80000041858 */
[--C-:B-1----:R-:W-:Y:S04]  /*176a0*/  FFMA.FTZ R138, R230, c[0x0][0x2d0], -R207.reuse ;  /* 0x0000b400e68a7a23 */ /* 0x102fe800000108cf */
[-C--:B------:R-:W-:Y:S01]  /*176b0*/  HMMA.16816.F32.BF16 R92, R140, R150.reuse, R92 ;  /* 0x000000968c5c723c */ /* 0x080fe2000004185c */
[----:B------:R1:W3:Y:S07]  /*176c0*/  MUFU.EX2 R251, R138 ;  /* 0x0000008a00fb7308 */ /* 0x0002ee0000000800 */
[C---:B------:R-:W-:Y:S01]  /*176d0*/  HMMA.16816.F32.BF16 R96, R144.reuse, R150, R96 ;  /* 0x000000969060723c */ /* 0x040fe20000041860 */
[----:B------:R-:W2:Y:S07]  /*176e0*/  LDSM.16.MT88.4 R148, [R235+0x2100] ;  /* 0x00210000eb94783b */ /* 0x000eae0000004200 */
[-C--:B----4-:R-:W-:Y:S08]  /*176f0*/  HMMA.16816.F32.BF16 R100, R144, R152.reuse, R100 ;  /* 0x000000989064723c */ /* 0x090ff00000041864 */
[C---:B------:R-:W-:Y:S04]  /*17700*/  HMMA.16816.F32.BF16 R104, R140.reuse, R152, R104 ;  /* 0x000000988c68723c */ /* 0x040fe80000041868 */
[--C-:B-1----:R-:W-:Y:S04]  /*17710*/  FFMA.FTZ R138, R228, c[0x0][0x2d0], -R207.reuse ;  /* 0x0000b400e48a7a23 */ /* 0x102fe800000108cf */
[-C--:B------:R-:W-:Y:S01]  /*17720*/  HMMA.16816.F32.BF16 R108, R140, R154.reuse, R108 ;  /* 0x0000009a8c6c723c */ /* 0x080fe2000004186c */
[----:B------:R1:W-:Y:S07]  /*17730*/  MUFU.EX2 R178, R138 ;  /* 0x0000008a00b27308 */ /* 0x0003ee0000000800 */
[C---:B------:R-:W-:Y:S01]  /*17740*/  HMMA.16816.F32.BF16 R112, R144.reuse, R154, R112 ;  /* 0x0000009a9070723c */ /* 0x040fe20000041870 */
[----:B------:R-:W4:Y:S07]  /*17750*/  LDSM.16.MT88.4 R152, [R233+0x900] ;  /* 0x00090000e998783b */ /* 0x000f2e0000004200 */
[-C--:B--2---:R-:W-:Y:S08]  /*17760*/  HMMA.16816.F32.BF16 R116, R144, R148.reuse, R116 ;  /* 0x000000949074723c */ /* 0x084ff00000041874 */
[C---:B------:R-:W-:Y:S04]  /*17770*/  HMMA.16816.F32.BF16 R120, R140.reuse, R148, R120 ;  /* 0x000000948c78723c */ /* 0x040fe80000041878 */
[----:B-1----:R-:W-:Y:S04]  /*17780*/  FFMA.FTZ R138, R229, c[0x0][0x2d0], -R207 ;  /* 0x0000b400e58a7a23 */ /* 0x002fe800000108cf */
[-C--:B------:R-:W-:Y:S01]  /*17790*/  HMMA.16816.F32.BF16 R124, R140, R150.reuse, R124 ;  /* 0x000000968c7c723c */ /* 0x080fe2000004187c */
[----:B------:R1:W2:Y:S06]  /*177a0*/  MUFU.EX2 R196, R138 ;  /* 0x0000008a00c47308 */ /* 0x0002ac0000000800 */
[----:B------:R-:W-:Y:S02]  /*177b0*/  F2FP.BF16.PACK_AB R140, R250, R176 ;  /* 0x000000b0fa8c723e */ /* 0x000fe400000010ff */
[----:B---3--:R-:W-:Y:S03]  /*177c0*/  F2FP.BF16.PACK_AB R141, R251, R191 ;  /* 0x000000bffb8d723e */ /* 0x008fe600000010ff */
[----:B------:R-:W-:Y:S01]  /*177d0*/  F2FP.BF16.PACK_AB R142, R193, R179 ;  /* 0x000000b3c18e723e */ /* 0x000fe200000010ff */
[--C-:B-1----:R-:W-:Y:S01]  /*177e0*/  FFMA.FTZ R138, R183, c[0x0][0x2d0], -R205.reuse ;  /* 0x0000b400b78a7a23 */ /* 0x102fe200000108cd */
[----:B------:R-:W-:Y:S02]  /*177f0*/  MOV R183, R182 ;  /* 0x000000b600b77202 */ /* 0x000fe40000000f00 */
[----:B------:R-:W-:Y:S02]  /*17800*/  MOV R182, R181 ;  /* 0x000000b500b67202 */ /* 0x000fe40000000f00 */
[----:B------:R-:W-:Y:S02]  /*17810*/  MOV R181, R180 ;  /* 0x000000b400b57202 */ /* 0x000fe40000000f00 */
[----:B------:R-:W-:Y:S02]  /*17820*/  MOV R180, R177 ;  /* 0x000000b100b47202 */ /* 0x000fe40000000f00 */
[----:B------:R-:W-:Y:S02]  /*17830*/  MOV R177, R239 ;  /* 0x000000ef00b17202 */ /* 0x000fe40000000f00 */
[----:B------:R1:W-:Y:S01]  /*17840*/  MUFU.EX2 R239, R138 ;  /* 0x0000008a00ef7308 */ /* 0x0003e20000000800 */
[----:B--2---:R-:W-:Y:S01]  /*17850*/  F2FP.BF16.PACK_AB R143, R196, R178 ;  /* 0x000000b2c48f723e */ /* 0x004fe200000010ff */
[--C-:B-1----:R-:W-:Y:S01]  /*17860*/  FFMA.FTZ R138, R183, c[0x0][0x2d0], -R205.reuse ;  /* 0x0000b400b78a7a23 */ /* 0x102fe200000108cd */
[----:B------:R-:W-:Y:S02]  /*17870*/  MOV R183, R182 ;  /* 0x000000b600b77202 */ /* 0x000fe40000000f00 */
[----:B------:R-:W-:Y:S02]  /*17880*/  MOV R182, R181 ;  /* 0x000000b500b67202 */ /* 0x000fe40000000f00 */
[----:B------:R-:W-:Y:S02]  /*17890*/  MOV R181, R180 ;  /* 0x000000b400b57202 */ /* 0x000fe40000000f00 */
        /* <DEDUP_REMOVED lines=8> */
[----:B------:R-:W-:Y:S02]  /*17920*/  MOV R218, R130 ;  /* 0x0000008200da7202 */ /* 0x000fe40000000f00 */
[----:B------:R-:W2:Y:S01]  /*17930*/  LDL.LU R130, [R1+0x90] ;  /* 0x0000900001827983 */ /* 0x000ea20000300800 */
[--C-:B-1----:R-:W-:Y:S01]  /*17940*/  FFMA.FTZ R138, R183, c[0x0][0x2d0], -R205.reuse ;  /* 0x0000b400b78a7a23 */ /* 0x102fe200000108cd */
[----:B------:R-:W-:Y:S02]  /*17950*/  MOV R183, R181 ;  /* 0x000000b500b77202 */ /* 0x000fe40000000f00 */
[----:B------:R-:W-:Y:S02]  /*17960*/  MOV R181, R177 ;  /* 0x000000b100b57202 */ /* 0x000fe40000000f00 */
[----:B------:R1:W-:Y:S02]  /*17970*/  MUFU.EX2 R177, R138 ;  /* 0x0000008a00b17308 */ /* 0x0003e40000000800 */
[----:B-1----:R-:W-:Y:S01]  /*17980*/  FFMA.FTZ R138, R184, c[0x0][0x2d0], -R205 ;  /* 0x0000b400b88a7a23 */ /* 0x002fe200000108cd */
[----:B------:R-:W-:Y:S02]  /*17990*/  MOV R184, R183 ;  /* 0x000000b700b87202 */ /* 0x000fe40000000f00 */
[----:B------:R-:W-:Y:S05]  /*179a0*/  MOV R183, R182 ;  /* 0x000000b600b77202 */ /* 0x000fea0000000f00 */
[----:B------:R1:W-:Y:S01]  /*179b0*/  MUFU.EX2 R197, R138 ;  /* 0x0000008a00c57308 */ /* 0x0003e20000000800 */
[----:B------:R-:W-:Y:S02]  /*179c0*/  MOV R182, R181 ;  /* 0x000000b500b67202 */ /* 0x000fe40000000f00 */
[----:B------:R-:W-:Y:S02]  /*179d0*/  MOV R181, R180 ;  /* 0x000000b400b57202 */ /* 0x000fe40000000f00 */
[----:B------:R-:W-:Y:S02]  /*179e0*/  MOV R180, R175 ;  /* 0x000000af00b47202 */ /* 0x000fe40000000f00 */
[----:B------:R-:W-:Y:S02]  /*179f0*/  MOV R175, R173 ;  /* 0x000000ad00af7202 */ /* 0x000fe40000000f00 */
[----:B------:R-:W-:Y:S02]  /*17a00*/  MOV R173, R168 ;  /* 0x000000a800ad7202 */ /* 0x000fe40000000f00 */
[----:B------:R-:W-:Y:S02]  /*17a10*/  MOV R168, R131 ;  /* 0x0000008300a87202 */ /* 0x000fe40000000f00 */
[----:B------:R-:W3:Y:S04]  /*17a20*/  LDL.LU R131, [R1+0x8c] ;  /* 0x00008c0001837983 */ /* 0x000ee80000300800 */
[----:B------:R-:W4:Y:S04]  /*17a30*/  LDL.LU R186, [R1+0xc] ;  /* 0x00000c0001ba7983 */ /* 0x000f280000300800 */
[----:B------:R-:W4:Y:S01]  /*17a40*/  LDL.LU R185, [R1+0x8] ;  /* 0x0000080001b97983 */ /* 0x000f220000300800 */
[--C-:B-1----:R-:W-:Y:S01]  /*17a50*/  FFMA.FTZ R138, R184, c[0x0][0x2d0], -R137.reuse ;  /* 0x0000b400b88a7a23 */ /* 0x102fe20000010889 */
        /* <DEDUP_REMOVED lines=9> */
[--C-:B-1----:R-:W-:Y:S01]  /*17af0*/  FFMA.FTZ R138, R183, c[0x0][0x2d0], -R137.reuse ;  /* 0x0000b400b78a7a23 */ /* 0x102fe20000010889 */
[----:B------:R-:W-:Y:S07]  /*17b00*/  MOV R183, R181 ;  /* 0x000000b500b77202 */ /* 0x000fee0000000f00 */
[----:B------:R1:W-:Y:S02]  /*17b10*/  MUFU.EX2 R181, R138 ;  /* 0x0000008a00b57308 */ /* 0x0003e40000000800 */
[----:B-1----:R-:W-:Y:S08]  /*17b20*/  FFMA.FTZ R138, R183, c[0x0][0x2d0], -R137 ;  /* 0x0000b400b78a7a23 */ /* 0x002ff00000010889 */
[----:B------:R1:W-:Y:S02]  /*17b30*/  MUFU.EX2 R201, R138 ;  /* 0x0000008a00c97308 */ /* 0x0003e40000000800 */
[--C-:B-1----:R-:W-:Y:S08]  /*17b40*/  FFMA.FTZ R138, R182, c[0x0][0x2d0], -R206.reuse ;  /* 0x0000b400b68a7a23 */ /* 0x102ff000000108ce */
[----:B------:R1:W1:Y:S02]  /*17b50*/  MUFU.EX2 R200, R138 ;  /* 0x0000008a00c87308 */ /* 0x0002640000000800 */
[--C-:B-1----:R-:W-:Y:S01]  /*17b60*/  FFMA.FTZ R138, R169, c[0x0][0x2d0], -R206.reuse ;  /* 0x0000b400a98a7a23 */ /* 0x102fe200000108ce */
[----:B------:R-:W-:Y:S02]  /*17b70*/  MOV R169, R168 ;  /* 0x000000a800a97202 */ /* 0x000fe40000000f00 */
[----:B------:R-:W-:Y:S05]  /*17b80*/  MOV R168, R219 ;  /* 0x000000db00a87202 */ /* 0x000fea0000000f00 */
[----:B------:R1:W-:Y:S02]  /*17b90*/  MUFU.EX2 R219, R138 ;  /* 0x0000008a00db7308 */ /* 0x0003e40000000800 */
[--C-:B-1----:R-:W-:Y:S08]  /*17ba0*/  FFMA.FTZ R138, R180, c[0x0][0x2d0], -R206.reuse ;  /* 0x0000b400b48a7a23 */ /* 0x102ff000000108ce */
[----:B------:R1:W-:Y:S02]  /*17bb0*/  MUFU.EX2 R189, R138 ;  /* 0x0000008a00bd7308 */ /* 0x0003e40000000800 */
[----:B-1----:R-:W-:Y:S02]  /*17bc0*/  FFMA.FTZ R138, R175, c[0x0][0x2d0], -R206 ;  /* 0x0000b400af8a7a23 */ /* 0x002fe400000108ce */
[----:B------:R-:W-:Y:S06]  /*17bd0*/  FFMA.FTZ R175, R218, c[0x0][0x2d0], -R205 ;  /* 0x0000b400daaf7a23 */ /* 0x000fec00000108cd */
[----:B------:R1:W-:Y:S10]  /*17be0*/  MUFU.EX2 R182, R138 ;  /* 0x0000008a00b67308 */ /* 0x0003f40000000800 */
[----:B------:R1:W-:Y:S01]  /*17bf0*/  MUFU.EX2 R230, R175 ;  /* 0x000000af00e67308 */ /* 0x0003e20000000800 */
[----:B--2---:R-:W-:Y:S02]  /*17c00*/  FMUL.FTZ R130, R132, R130 ;  /* 0x0000008284827220 */ /* 0x004fe40000410000 */
[----:B-1----:R-:W-:Y:S02]  /*17c10*/  FFMA.FTZ R138, R174, c[0x0][0x2d0], -R207 ;  /* 0x0000b400ae8a7a23 */ /* 0x002fe400000108cf */
[----:B------:R-:W-:Y:S05]  /*17c20*/  FFMA.FTZ R174, R222, c[0x0][0x2d0], -R205 ;  /* 0x0000b400deae7a23 */ /* 0x000fea00000108cd */
[----:B------:R1:W-:Y:S01]  /*17c30*/  MUFU.EX2 R184, R138 ;  /* 0x0000008a00b87308 */ /* 0x0003e20000000800 */
[----:B------:R-:W-:Y:S09]  /*17c40*/  MOV R175, R200 ;  /* 0x000000c800af7202 */ /* 0x000ff20000000f00 */
[----:B------:R2:W-:Y:S01]  /*17c50*/  MUFU.EX2 R231, R174 ;  /* 0x000000ae00e77308 */ /* 0x0005e20000000800 */
[--C-:B-1----:R-:W-:Y:S01]  /*17c60*/  FFMA.FTZ R138, R169, c[0x0][0x2d0], -R207.reuse ;  /* 0x0000b400a98a7a23 */ /* 0x102fe200000108cf */
[----:B------:R-:W-:Y:S02]  /*17c70*/  MOV R169, R168 ;  /* 0x000000a800a97202 */ /* 0x000fe40000000f00 */
[----:B------:R-:W-:Y:S06]  /*17c80*/  MOV R168, R220 ;  /* 0x000000dc00a87202 */ /* 0x000fec0000000f00 */
[----:B------:R1:W-:Y:S01]  /*17c90*/  MUFU.EX2 R220, R138 ;  /* 0x0000008a00dc7308 */ /* 0x0003e20000000800 */
[----:B--2---:R-:W-:Y:S01]  /*17ca0*/  MOV R174, R201 ;  /* 0x000000c900ae7202 */ /* 0x004fe20000000f00 */
[C---:B---3--:R-:W-:Y:S02]  /*17cb0*/  FMUL.FTZ R131, R132.reuse, R131 ;  /* 0x0000008384837220 */ /* 0x048fe40000410000 */
[----:B-1----:R-:W-:Y:S02]  /*17cc0*/  FFMA.FTZ R138, R173, c[0x0][0x2d0], -R207 ;  /* 0x0000b400ad8a7a23 */ /* 0x002fe400000108cf */
[----:B------:R-:W-:Y:S02]  /*17cd0*/  FFMA.FTZ R173, R223, c[0x0][0x2d0], -R205 ;  /* 0x0000b400dfad7a23 */ /* 0x000fe400000108cd */
[----:B----4-:R-:W-:Y:S01]  /*17ce0*/  FFMA.FTZ R133, R133, R186, R214 ;  /* 0x000000ba85857223 */ /* 0x010fe200000100d6 */
[----:B------:R-:W-:Y:S01]  /*17cf0*/  HMMA.16816.F32.BF16 R128, R144, R150, R128 ;  /* 0x000000969080723c */ /* 0x000fe20000041880 */
[----:B------:R-:W1:Y:S01]  /*17d00*/  LDSM.16.MT88.4 R148, [R234+0x900] ;  /* 0x00090000ea94783b */ /* 0x000e620000004200 */
[----:B------:R2:W-:Y:S02]  /*17d10*/  MUFU.EX2 R188, R138 ;  /* 0x0000008a00bc7308 */ /* 0x0005e40000000800 */
[----:B------:R-:W-:Y:S02]  /*17d20*/  FFMA.FTZ R132, R132, R185, R213 ;  /* 0x000000b984847223 */ /* 0x000fe400000100d5 */
[----:B------:R-:W-:Y:S01]  /*17d30*/  FADD.FTZ R133, R245, R133 ;  /* 0x00000085f5857221 */ /* 0x000fe20000010000 */
[----:B------:R-:W-:Y:S01]  /*17d40*/  F2FP.BF16.PACK_AB R144, R243, R239 ;  /* 0x000000eff390723e */ /* 0x000fe200000010ff */
[-C--:B------:R-:W-:Y:S04]  /*17d50*/  HMMA.16816.F32.BF16 R4, R140, R152.reuse, R4 ;  /* 0x000000988c04723c */ /* 0x080fe80000041804 */
[----:B------:R-:W-:Y:S01]  /*17d60*/  MUFU.EX2 R173, R173 ;  /* 0x000000ad00ad7308 */ /* 0x000fe20000000800 */
[----:B------:R-:W-:Y:S01]  /*17d70*/  F2FP.BF16.PACK_AB R145, R202, R249 ;  /* 0x000000f9ca91723e */ /* 0x000fe200000010ff */
[----:B------:R-:W-:Y:S01]  /*17d80*/  FADD.FTZ R133, R247, R133 ;  /* 0x00000085f7857221 */ /* 0x000fe20000010000 */
[----:B------:R-:W-:Y:S01]  /*17d90*/  F2FP.BF16.PACK_AB R147, R201, R181 ;  /* 0x000000b5c993723e */ /* 0x000fe200000010ff */
[----:B------:R-:W-:Y:S01]  /*17da0*/  FADD.FTZ R132, R246, R132 ;  /* 0x00000084f6847221 */ /* 0x000fe20000010000 */
[----:B------:R-:W-:Y:S03]  /*17db0*/  F2FP.BF16.PACK_AB R146, R197, R177 ;  /* 0x000000b1c592723e */ /* 0x000fe600000010ff */
[----:B------:R-:W-:Y:S02]  /*17dc0*/  FADD.FTZ R133, R248, R133 ;  /* 0x00000085f8857221 */ /* 0x000fe40000010000 */
[----:B------:R-:W-:Y:S02]  /*17dd0*/  FADD.FTZ R132, R241, R132 ;  /* 0x00000084f1847221 */ /* 0x000fe40000010000 */
[C---:B------:R-:W-:Y:S04]  /*17de0*/  HMMA.16816.F32.BF16 R8, R144.reuse, R152, R8 ;  /* 0x000000989008723c */ /* 0x040fe80000041808 */
[----:B------:R-:W-:Y:S02]  /*17df0*/  FADD.FTZ R132, R232, R132 ;  /* 0x00000084e8847221 */ /* 0x000fe40000010000 */
[--C-:B--2---:R-:W-:Y:S02]  /*17e00*/  FFMA.FTZ R138, R172, c[0x0][0x2d0], -R207.reuse ;  /* 0x0000b400ac8a7a23 */ /* 0x104fe400000108cf */
[-C--:B------:R-:W-:Y:S02]  /*17e10*/  HMMA.16816.F32.BF16 R12, R144, R154.reuse, R12 ;  /* 0x0000009a900c723c */ /* 0x080fe4000004180c */
[----:B------:R2:W-:Y:S02]  /*17e20*/  MUFU.EX2 R180, R138 ;  /* 0x0000008a00b47308 */ /* 0x0005e40000000800 */
[----:B------:R-:W-:Y:S02]  /*17e30*/  FFMA.FTZ R172, R157, c[0x0][0x2d0], -R207 ;  /* 0x0000b4009dac7a23 */ /* 0x000fe400000108cf */
[----:B------:R-:W-:Y:S02]  /*17e40*/  FADD.FTZ R133, R176, R133 ;  /* 0x00000085b0857221 */ /* 0x000fe40000010000 */
[C---:B------:R-:W-:Y:S01]  /*17e50*/  HMMA.16816.F32.BF16 R16, R140.reuse, R154, R16 ;  /* 0x0000009a8c10723c */ /* 0x040fe20000041810 */
[----:B------:R-:W3:Y:S07]  /*17e60*/  LDSM.16.MT88.4 R152, [R236+0x900] ;  /* 0x00090000ec98783b */ /* 0x000eee0000004200 */
[-C--:B-1----:R-:W-:Y:S08]  /*17e70*/  HMMA.16816.F32.BF16 R20, R140, R148.reuse, R20 ;  /* 0x000000948c14723c */ /* 0x082ff00000041814 */
[C---:B------:R-:W-:Y:S04]  /*17e80*/  HMMA.16816.F32.BF16 R24, R144.reuse, R148, R24 ;  /* 0x000000949018723c */ /* 0x040fe80000041818 */
[----:B--2---:R-:W-:Y:S02]  /*17e90*/  FFMA.FTZ R138, R169, c[0x0][0x2d0], -R205 ;  /* 0x0000b400a98a7a23 */ /* 0x004fe400000108cd */
[--C-:B------:R-:W-:Y:S02]  /*17ea0*/  FFMA.FTZ R169, R165, c[0x0][0x2d0], -R206.reuse ;  /* 0x0000b400a5a97a23 */ /* 0x100fe400000108ce */
[-C--:B------:R-:W-:Y:S01]  /*17eb0*/  HMMA.16816.F32.BF16 R28, R144, R150.reuse, R28 ;  /* 0x00000096901c723c */ /* 0x080fe2000004181c */
[----:B------:R1:W-:Y:S03]  /*17ec0*/  MUFU.EX2 R183, R138 ;  /* 0x0000008a00b77308 */ /* 0x0003e60000000800 */
[----:B------:R-:W-:Y:S04]  /*17ed0*/  FFMA.FTZ R165, R159, c[0x0][0x2d0], -R207 ;  /* 0x0000b4009fa57a23 */ /* 0x000fe800000108cf */
[C---:B------:R-:W-:Y:S01]  /*17ee0*/  HMMA.16816.F32.BF16 R32, R140.reuse, R150, R32 ;  /* 0x000000968c20723c */ /* 0x040fe20000041820 */
[----:B------:R-:W2:Y:S02]  /*17ef0*/  LDSM.16.MT88.4 R148, [R235+0x900] ;  /* 0x00090000eb94783b */ /* 0x000ea40000004200 */
[----:B------:R-:W-:Y:S05]  /*17f00*/  MUFU.EX2 R199, R169 ;  /* 0x000000a900c77308 */ /* 0x000fea0000000800 */
[-C--:B---3--:R-:W-:Y:S05]  /*17f10*/  HMMA.16816.F32.BF16 R36, R140, R152.reuse, R36 ;  /* 0x000000988c24723c */ /* 0x088fea0000041824 */
[----:B------:R-:W-:Y:S03]  /*17f20*/  MUFU.EX2 R198, R165 ;  /* 0x000000a500c67308 */ /* 0x000fe60000000800 */
[C---:B------:R-:W-:Y:S04]  /*17f30*/  HMMA.16816.F32.BF16 R40, R144.reuse, R152, R40 ;  /* 0x000000989028723c */ /* 0x040fe80000041828 */
[----:B-1----:R-:W-:Y:S02]  /*17f40*/  FFMA.FTZ R138, R168, c[0x0][0x2d0], -R205 ;  /* 0x0000b400a88a7a23 */ /* 0x002fe400000108cd */
[--C-:B------:R-:W-:Y:S01]  /*17f50*/  FFMA.FTZ R168, R163, c[0x0][0x2d0], -R206.reuse ;  /* 0x0000b400a3a87a23 */ /* 0x100fe200000108ce */
[----:B------:R1:W-:Y:S01]  /*17f60*/  MUFU.EX2 R165, R172 ;  /* 0x000000ac00a57308 */ /* 0x0003e20000000800 */
[-C--:B------:R-:W-:Y:S08]  /*17f70*/  HMMA.16816.F32.BF16 R44, R144, R154.reuse, R44 ;  /* 0x0000009a902c723c */ /* 0x080ff0000004182c */
[C---:B------:R-:W-:Y:S01]  /*17f80*/  HMMA.16816.F32.BF16 R48, R140.reuse, R154, R48 ;  /* 0x0000009a8c30723c */ /* 0x040fe20000041830 */
[----:B------:R-:W3:Y:S01]  /*17f90*/  LDSM.16.MT88.4 R152, [R233+0x2900] ;  /* 0x00290000e998783b */ /* 0x000ee20000004200 */
[----:B------:R-:W4:Y:S06]  /*17fa0*/  MUFU.EX2 R218, R168 ;  /* 0x000000a800da7308 */ /* 0x000f2c0000000800 */
[-C--:B--2---:R-:W-:Y:S04]  /*17fb0*/  HMMA.16816.F32.BF16 R52, R140, R148.reuse, R52 ;  /* 0x000000948c34723c */ /* 0x084fe80000041834 */
[----:B------:R2:W-:Y:S01]  /*17fc0*/  MUFU.EX2 R192, R138 ;  /* 0x0000008a00c07308 */ /* 0x0005e20000000800 */
[----:B-1----:R-:W-:Y:S03]  /*17fd0*/  MOV R172, R202 ;  /* 0x000000ca00ac7202 */ /* 0x002fe60000000f00 */
[C---:B------:R-:W-:Y:S08]  /*17fe0*/  HMMA.16816.F32.BF16 R56, R144.reuse, R148, R56 ;  /* 0x000000949038723c */ /* 0x040ff00000041838 */
[-C--:B------:R-:W-:Y:S04]  /*17ff0*/  HMMA.16816.F32.BF16 R60, R144, R150.reuse, R60 ;  /* 0x00000096903c723c */ /* 0x080fe8000004183c */
[-C--:B----4-:R-:W-:Y:S04]  /*18000*/  MOV R176, R218.reuse ;  /* 0x000000da00b07202 */ /* 0x090fe80000000f00 */
[C---:B------:R-:W-:Y:S01]  /*18010*/  HMMA.16816.F32.BF16 R64, R140.reuse, R150, R64 ;  /* 0x000000968c40723c */ /* 0x040fe20000041840 */
[----:B------:R-:W1:Y:S03]  /*18020*/  LDSM.16.MT88.4 R148, [R234+0x2900] ;  /* 0x00290000ea94783b */ /* 0x000e660000004200 */
[--C-:B--2---:R-:W-:Y:S02]  /*18030*/  FFMA.FTZ R138, R167, c[0x0][0x2d0], -R137.reuse ;  /* 0x0000b400a78a7a23 */ /* 0x104fe40000010889 */
[--C-:B------:R-:W-:Y:S02]  /*18040*/  FFMA.FTZ R167, R162, c[0x0][0x2d0], -R206.reuse ;  /* 0x0000b400a2a77a23 */ /* 0x100fe400000108ce */
[----:B------:R2:W-:Y:S01]  /*18050*/  MUFU.EX2 R226, R138 ;  /* 0x0000008a00e27308 */ /* 0x0005e20000000800 */
[-C--:B---3--:R-:W-:Y:S08]  /*18060*/  HMMA.16816.F32.BF16 R68, R140, R152.reuse, R68 ;  /* 0x000000988c44723c */ /* 0x088ff00000041844 */
[C---:B------:R-:W-:Y:S01]  /*18070*/  HMMA.16816.F32.BF16 R72, R144.reuse, R152, R72 ;  /* 0x000000989048723c */ /* 0x040fe20000041848 */
[----:B------:R-:W3:Y:S07]  /*18080*/  MUFU.EX2 R167, R167 ;  /* 0x000000a700a77308 */ /* 0x000eee0000000800 */
[-C--:B------:R-:W-:Y:S04]  /*18090*/  HMMA.16816.F32.BF16 R76, R144, R154.reuse, R76 ;  /* 0x0000009a904c723c */ /* 0x080fe8000004184c */
[----:B--2---:R-:W-:Y:S04]  /*180a0*/  FFMA.FTZ R138, R166, c[0x0][0x2d0], -R137 ;  /* 0x0000b400a68a7a23 */ /* 0x004fe80000010889 */
[C---:B------:R-:W-:Y:S01]  /*180b0*/  HMMA.16816.F32.BF16 R80, R140.reuse, R154, R80 ;  /* 0x0000009a8c50723c */ /* 0x040fe20000041850 */
[----:B------:R-:W2:Y:S01]  /*180c0*/  LDSM.16.MT88.4 R152, [R236+0x2900] ;  /* 0x00290000ec98783b */ /* 0x000ea20000004200 */
[----:B------:R4:W-:Y:S02]  /*180d0*/  MUFU.EX2 R228, R138 ;  /* 0x0000008a00e47308 */ /* 0x0009e40000000800 */
[----:B------:R-:W-:Y:S04]  /*180e0*/  FFMA.FTZ R166, R160, c[0x0][0x2d0], -R207 ;  /* 0x0000b400a0a67a23 */ /* 0x000fe800000108cf */
[-C--:B-1----:R-:W-:Y:S04]  /*180f0*/  HMMA.16816.F32.BF16 R84, R140, R148.reuse, R84 ;  /* 0x000000948c54723c */ /* 0x082fe80000041854 */
[----:B------:R3:W-:Y:S04]  /*18100*/  MUFU.EX2 R195, R166 ;  /* 0x000000a600c37308 */ /* 0x0007e80000000800 */
[C---:B------:R-:W-:Y:S08]  /*18110*/  HMMA.16816.F32.BF16 R88, R144.reuse, R148, R88 ;  /* 0x000000949058723c */ /* 0x040ff00000041858 */
[-C--:B------:R-:W-:Y:S04]  /*18120*/  HMMA.16816.F32.BF16 R92, R144, R150.reuse, R92 ;  /* 0x00000096905c723c */ /* 0x080fe8000004185c */
[----:B----4-:R-:W-:Y:S02]  /*18130*/  FFMA.FTZ R138, R161, c[0x0][0x2d0], -R137 ;  /* 0x0000b400a18a7a23 */ /* 0x010fe40000010889 */
[----:B------:R-:W-:Y:S02]  /*18140*/  LDSM.16.MT88.4 R160, [R236+0x1100] ;  /* 0x00110000eca0783b */ /* 0x000fe40000004200 */
[C---:B------:R-:W-:Y:S01]  /*18150*/  HMMA.16816.F32.BF16 R96, R140.reuse, R150, R96 ;  /* 0x000000968c60723c */ /* 0x040fe20000041860 */
[----:B------:R1:W-:Y:S03]  /*18160*/  MUFU.EX2 R225, R138 ;  /* 0x0000008a00e17308 */ /* 0x0003e60000000800 */
[----:B---3--:R-:W-:Y:S02]  /*18170*/  MOV R166, R167 ;  /* 0x000000a700a67202 */ /* 0x008fe40000000f00 */
[----:B------:R-:W3:Y:S02]  /*18180*/  LDSM.16.MT88.4 R148, [R235+0x2900] ;  /* 0x00290000eb94783b */ /* 0x000ee40000004200 */
[-C--:B--2---:R-:W-:Y:S08]  /*18190*/  HMMA.16816.F32.BF16 R100, R140, R152.reuse, R100 ;  /* 0x000000988c64723c */ /* 0x084ff00000041864 */
[C---:B------:R-:W-:Y:S07]  /*181a0*/  HMMA.16816.F32.BF16 R104, R144.reuse, R152, R104 ;  /* 0x000000989068723c */ /* 0x040fee0000041868 */
[--C-:B------:R-:W-:Y:S01]  /*181b0*/  FFMA.FTZ R152, R170, c[0x0][0x2d0], -R205.reuse ;  /* 0x0000b400aa987a23 */ /* 0x100fe200000108cd */
[-C--:B------:R-:W-:Y:S03]  /*181c0*/  HMMA.16816.F32.BF16 R108, R144, R154.reuse, R108 ;  /* 0x0000009a906c723c */ /* 0x080fe6000004186c */
[----:B------:R-:W-:Y:S01]  /*181d0*/  MUFU.EX2 R190, R152 ;  /* 0x0000009800be7308 */ /* 0x000fe20000000800 */
[----:B------:R-:W-:Y:S01]  /*181e0*/  FFMA.FTZ R170, R164, c[0x0][0x2d0], -R206 ;  /* 0x0000b400a4aa7a23 */ /* 0x000fe200000108ce */
[----:B------:R-:W-:Y:S01]  /*181f0*/  F2FP.BF16.PACK_AB R206, R166, R218 ;  /* 0x000000daa6ce723e */ /* 0x000fe200000010ff */
[----:B------:R-:W2:Y:S01]  /*18200*/  LDL.LU R164, [R1+0x10] ;  /* 0x0000100001a47983 */ /* 0x000ea20000300800 */
[----:B------:R-:W-:Y:S01]  /*18210*/  FFMA.FTZ R153, R171, c[0x0][0x2d0], -R205 ;  /* 0x0000b400ab997a23 */ /* 0x000fe200000108cd */
[C---:B------:R-:W-:Y:S02]  /*18220*/  HMMA.16816.F32.BF16 R112, R140.reuse, R154, R112 ;  /* 0x0000009a8c70723c */ /* 0x040fe40000041870 */
[----:B------:R-:W4:Y:S02]  /*18230*/  LDL.LU R185, [R1+0x14] ;  /* 0x0000140001b97983 */ /* 0x000f240000300800 */
[----:B-1----:R-:W-:Y:S01]  /*18240*/  FFMA.FTZ R138, R156, c[0x0][0x2d0], -R137 ;  /* 0x0000b4009c8a7a23 */ /* 0x002fe20000010889 */
[----:B------:R1:W1:Y:S01]  /*18250*/  MUFU.EX2 R203, R153 ;  /* 0x0000009900cb7308 */ /* 0x0002620000000800 */
[----:B------:R-:W-:Y:S02]  /*18260*/  FFMA.FTZ R171, R158, c[0x0][0x2d0], -R207 ;  /* 0x0000b4009eab7a23 */ /* 0x000fe400000108cf */
[----:B------:R-:W-:Y:S01]  /*18270*/  LDSM.16.MT88.4 R156, [R234+0x1100] ;  /* 0x00110000ea9c783b */ /* 0x000fe20000004200 */
[----:B------:R-:W-:Y:S01]  /*18280*/  FFMA.FTZ R205, R221, c[0x0][0x2d0], -R205 ;  /* 0x0000b400ddcd7a23 */ /* 0x000fe200000108cd */
[-C--:B---3--:R-:W-:Y:S05]  /*18290*/  HMMA.16816.F32.BF16 R116, R140, R148.reuse, R116 ;  /* 0x000000948c74723c */ /* 0x088fea0000041874 */
[----:B------:R-:W-:Y:S03]  /*182a0*/  MUFU.EX2 R171, R171 ;  /* 0x000000ab00ab7308 */ /* 0x000fe60000000800 */
[C---:B------:R-:W-:Y:S07]  /*182b0*/  HMMA.16816.F32.BF16 R120, R144.reuse, R148, R120 ;  /* 0x000000949078723c */ /* 0x040fee0000041878 */
[----:B------:R-:W3:Y:S01]  /*182c0*/  MUFU.EX2 R227, R138 ;  /* 0x0000008a00e37308 */ /* 0x000ee20000000800 */
[-C--:B------:R-:W-:Y:S01]  /*182d0*/  HMMA.16816.F32.BF16 R124, R144, R150.reuse, R124 ;  /* 0x00000096907c723c */ /* 0x080fe2000004187c */
[----:B-1----:R-:W1:Y:S03]  /*182e0*/  LDSM.16.MT88.4 R152, [R233+0x1100] ;  /* 0x00110000e998783b */ /* 0x002e660000004200 */
[-C--:B------:R-:W-:Y:S05]  /*182f0*/  MOV R167, R203.reuse ;  /* 0x000000cb00a77202 */ /* 0x080fea0000000f00 */
[----:B------:R-:W-:Y:S03]  /*18300*/  MUFU.EX2 R194, R170 ;  /* 0x000000aa00c27308 */ /* 0x000fe60000000800 */
[----:B------:R-:W-:Y:S01]  /*18310*/  F2FP.BF16.PACK_AB R144, R190, R203 ;  /* 0x000000cbbe90723e */ /* 0x000fe200000010ff */
[----:B------:R-:W-:Y:S01]  /*18320*/  HMMA.16816.F32.BF16 R128, R140, R150, R128 ;  /* 0x000000968c80723c */ /* 0x000fe20000041880 */
[----:B------:R-:W1:Y:S03]  /*18330*/  LDSM.16.MT88.4 R148, [R235+0x1100] ;  /* 0x00110000eb94783b */ /* 0x000e660000004200 */
[----:B------:R-:W-:Y:S02]  /*18340*/  F2FP.BF16.PACK_AB R146, R192, R183 ;  /* 0x000000b7c092723e */ /* 0x000fe400000010ff */
[----:B------:R-:W-:Y:S02]  /*18350*/  F2FP.BF16.PACK_AB R145, R228, R226 ;  /* 0x000000e2e491723e */ /* 0x000fe400000010ff */
[----:B------:R-:W-:Y:S01]  /*18360*/  F2FP.BF16.PACK_AB R140, R219, R200 ;  /* 0x000000c8db8c723e */ /* 0x000fe200000010ff */
[----:B------:R1:W1:Y:S01]  /*18370*/  MUFU.EX2 R229, R205 ;  /* 0x000000cd00e57308 */ /* 0x0002620000000800 */
[----:B------:R-:W-:Y:S02]  /*18380*/  LDSM.16.MT88.4 R200, [R235+0x1900] ;  /* 0x00190000ebc8783b */ /* 0x000fe40000004200 */
[----:B------:R-:W-:Y:S02]  /*18390*/  F2FP.BF16.PACK_AB R141, R220, R184 ;  /* 0x000000b8dc8d723e */ /* 0x000fe400000010ff */
[----:B------:R-:W-:Y:S02]  /*183a0*/  F2FP.BF16.PACK_AB R142, R182, R189 ;  /* 0x000000bdb68e723e */ /* 0x000fe400000010ff */
[----:B------:R-:W-:Y:S02]  /*183b0*/  F2FP.BF16.PACK_AB R143, R180, R188 ;  /* 0x000000bcb48f723e */ /* 0x000fe400000010ff */
[----:B---3--:R-:W-:Y:S05]  /*183c0*/  F2FP.BF16.PACK_AB R147, R227, R225 ;  /* 0x000000e1e393723e */ /* 0x008fea00000010ff */
[-C--:B-1----:R-:W-:Y:S03]  /*183d0*/  HMMA.16816.F32.BF16 R4, R140, R152.reuse, R4 ;  /* 0x000000988c04723c */ /* 0x082fe60000041804 */
[----:B------:R-:W-:Y:S05]  /*183e0*/  F2FP.BF16.PACK_AB R205, R198, R195 ;  /* 0x000000c3c6cd723e */ /* 0x000fea00000010ff */
        /* <DEDUP_REMOVED lines=28> */
[----:B------:R-:W-:Y:S03]  /*185b0*/  LDSM.16.MT88.4 R220, [R236+0x3900] ;  /* 0x00390000ecdc783b */ /* 0x000fe60000004200 */
[----:B------:R-:W-:Y:S04]  /*185c0*/  MOV R156, R219 ;  /* 0x000000db009c7202 */ /* 0x000fe80000000f00 */
[C---:B------:R-:W-:Y:S07]  /*185d0*/  HMMA.16816.F32.BF16 R96, R140.reuse, R158, R96 ;  /* 0x0000009e8c60723c */ /* 0x040fee0000041860 */
[----:B------:R-:W-:Y:S01]  /*185e0*/  MOV R159, R171 ;  /* 0x000000ab009f7202 */ /* 0x000fe20000000f00 */
[-C--:B------:R-:W-:Y:S01]  /*185f0*/  HMMA.16816.F32.BF16 R100, R140, R160.reuse, R100 ;  /* 0x000000a08c64723c */ /* 0x080fe20000041864 */
[----:B------:R-:W3:Y:S03]  /*18600*/  LDSM.16.MT88.4 R168, [R234+0x1900] ;  /* 0x00190000eaa8783b */ /* 0x000ee60000004200 */
[----:B------:R-:W-:Y:S02]  /*18610*/  MOV R158, R184 ;  /* 0x000000b8009e7202 */ /* 0x000fe40000000f00 */
[----:B------:R-:W-:Y:S02]  /*18620*/  F2FP.BF16.PACK_AB R207, R165, R159 ;  /* 0x0000009fa5cf723e */ /* 0x000fe400000010ff */
[C---:B------:R-:W-:Y:S08]  /*18630*/  HMMA.16816.F32.BF16 R104, R144.reuse, R160, R104 ;  /* 0x000000a09068723c */ /* 0x040ff00000041868 */
[-C--:B------:R-:W-:Y:S08]  /*18640*/  HMMA.16816.F32.BF16 R108, R144, R162.reuse, R108 ;  /* 0x000000a2906c723c */ /* 0x080ff0000004186c */
[C---:B------:R-:W-:Y:S08]  /*18650*/  HMMA.16816.F32.BF16 R112, R140.reuse, R162, R112 ;  /* 0x000000a28c70723c */ /* 0x040ff00000041870 */
[-C--:B------:R-:W-:Y:S04]  /*18660*/  HMMA.16816.F32.BF16 R116, R140, R148.reuse, R116 ;  /* 0x000000948c74723c */ /* 0x080fe80000041874 */
[----:B--2---:R-:W-:Y:S02]  /*18670*/  FFMA.FTZ R164, R3, R164, R212 ;  /* 0x000000a403a47223 */ /* 0x004fe400000100d4 */
[--C-:B------:R-:W-:Y:S02]  /*18680*/  FFMA.FTZ R3, R238, c[0x0][0x2d0], -R137.reuse ;  /* 0x0000b400ee037a23 */ /* 0x100fe40000010889 */
[C---:B------:R-:W-:Y:S01]  /*18690*/  HMMA.16816.F32.BF16 R120, R144.reuse, R148, R120 ;  /* 0x000000949078723c */ /* 0x040fe20000041878 */
[----:B------:R2:W5:Y:S01]  /*186a0*/  LDL.LU R238, [R1+0x88] ;  /* 0x0000880001ee7983 */ /* 0x0005620000300800 */
[----:B------:R1:W-:Y:S02]  /*186b0*/  MUFU.EX2 R138, R3 ;  /* 0x00000003008a7308 */ /* 0x0003e40000000800 */
[----:B----4-:R-:W-:Y:S01]  /*186c0*/  FFMA.FTZ R0, R0, R185, R208 ;  /* 0x000000b900007223 */ /* 0x010fe200000100d0 */
[----:B------:R-:W-:Y:S01]  /*186d0*/  F2FP.BF16.PACK_AB R208, R231, R173 ;  /* 0x000000ade7d0723e */ /* 0x000fe200000010ff */
[----:B------:R-:W4:Y:S02]  /*186e0*/  LDSM.16.MT88.4 R184, [R236+0x1900] ;  /* 0x00190000ecb8783b */ /* 0x000f240000004200 */
[-C--:B------:R-:W-:Y:S04]  /*186f0*/  HMMA.16816.F32.BF16 R124, R144, R150.reuse, R124 ;  /* 0x00000096907c723c */ /* 0x080fe8000004187c */
[----:B------:R-:W-:Y:S04]  /*18700*/  FADD.FTZ R0, R209, R0 ;  /* 0x00000000d1007221 */ /* 0x000fe80000010000 */
[----:B------:R-:W-:Y:S04]  /*18710*/  HMMA.16816.F32.BF16 R128, R140, R150, R128 ;  /* 0x000000968c80723c */ /* 0x000fe80000041880 */
[----:B------:R-:W-:Y:S01]  /*18720*/  FADD.FTZ R0, R210, R0 ;  /* 0x00000000d2007221 */ /* 0x000fe20000010000 */
[----:B------:R-:W-:Y:S03]  /*18730*/  F2FP.BF16.PACK_AB R210, R229, R230 ;  /* 0x000000e6e5d2723e */ /* 0x000fe600000010ff */
[----:B------:R-:W-:Y:S04]  /*18740*/  FADD.FTZ R0, R211, R0 ;  /* 0x00000000d3007221 */ /* 0x000fe80000010000 */
[--C-:B-1----:R-:W-:Y:S02]  /*18750*/  FFMA.FTZ R3, R240, c[0x0][0x2d0], -R137.reuse ;  /* 0x0000b400f0037a23 */ /* 0x102fe40000010889 */
[----:B------:R-:W-:Y:S01]  /*18760*/  FFMA.FTZ R137, R204, c[0x0][0x2d0], -R137 ;  /* 0x0000b400cc897a23 */ /* 0x000fe20000010889 */
[----:B------:R-:W-:Y:S01]  /*18770*/  F2FP.BF16.PACK_AB R204, R199, R194 ;  /* 0x000000c2c7cc723e */ /* 0x000fe200000010ff */
[----:B------:R-:W1:Y:S01]  /*18780*/  MUFU.EX2 R224, R3 ;  /* 0x0000000300e07308 */ /* 0x000e620000000800 */
[----:B------:R2:W5:Y:S01]  /*18790*/  LDL.LU R240, [R1+0x84] ;  /* 0x0000840001f07983 */ /* 0x0005620000300800 */
[----:B------:R-:W-:Y:S03]  /*187a0*/  FADD.FTZ R0, R249, R0 ;  /* 0x00000000f9007221 */ /* 0x000fe60000010000 */
[----:B------:R2:W5:Y:S01]  /*187b0*/  LDL.LU R245, [R1+0x80] ;  /* 0x0000800001f57983 */ /* 0x0005620000300800 */
[-C--:B------:R-:W-:Y:S03]  /*187c0*/  HMMA.16816.F32.BF16 R144, R204, R152.reuse, R4 ;  /* 0x00000098cc90723c */ /* 0x080fe60000041804 */
[----:B------:R2:W5:Y:S01]  /*187d0*/  LDL.LU R246, [R1+0x7c] ;  /* 0x00007c0001f67983 */ /* 0x0005620000300800 */
[----:B------:R-:W2:Y:S03]  /*187e0*/  MUFU.EX2 R137, R137 ;  /* 0x0000008900897308 */ /* 0x000ea60000000800 */
[----:B------:R-:W-:Y:S01]  /*187f0*/  MOV R6, R158 ;  /* 0x0000009e00067202 */ /* 0x000fe20000000f00 */
[----:B------:R3:W5:Y:S01]  /*18800*/  LDL.LU R247, [R1+0x78] ;  /* 0x0000780001f77983 */ /* 0x0007620000300800 */
[----:B------:R-:W-:Y:S03]  /*18810*/  MOV R7, R159 ;  /* 0x0000009f00077202 */ /* 0x000fe60000000f00 */
[----:B------:R3:W5:Y:S04]  /*18820*/  LDL.LU R241, [R1+0x74] ;  /* 0x0000740001f17983 */ /* 0x0007680000300800 */
[----:B------:R3:W5:Y:S01]  /*18830*/  LDL.LU R248, [R1+0x70] ;  /* 0x0000700001f87983 */ /* 0x0007620000300800 */
[----:B-1----:R-:W-:Y:S01]  /*18840*/  F2FP.BF16.PACK_AB R209, R224, R138 ;  /* 0x0000008ae0d1723e */ /* 0x002fe200000010ff */
[----:B------:R-:W-:Y:S02]  /*18850*/  FADD.FTZ R3, R215, R164 ;  /* 0x000000a4d7037221 */ /* 0x000fe40000010000 */
[----:B------:R1:W5:Y:S02]  /*18860*/  LDL.LU R232, [R1+0x6c] ;  /* 0x00006c0001e87983 */ /* 0x0003640000300800 */
[----:B------:R-:W-:Y:S02]  /*18870*/  FADD.FTZ R3, R217, R3 ;  /* 0x00000003d9037221 */ /* 0x000fe40000010000 */
[----:B------:R-:W1:Y:S02]  /*18880*/  LDSM.16.MT88.4 R212, [R233+0x3900] ;  /* 0x00390000e9d4783b */ /* 0x000e640000004200 */
[----:B------:R-:W-:Y:S01]  /*18890*/  FADD.FTZ R3, R216, R3 ;  /* 0x00000003d8037221 */ /* 0x000fe20000010000 */
[----:B--2---:R-:W-:Y:S03]  /*188a0*/  F2FP.BF16.PACK_AB R211, R137, R139 ;  /* 0x0000008b89d3723e */ /* 0x004fe600000010ff */
[----:B------:R-:W-:Y:S02]  /*188b0*/  FADD.FTZ R3, R239, R3 ;  /* 0x00000003ef037221 */ /* 0x000fe40000010000 */
[----:B------:R-:W2:Y:S02]  /*188c0*/  LDSM.16.MT88.4 R216, [R234+0x3900] ;  /* 0x00390000ead8783b */ /* 0x000ea40000004200 */
[C---:B------:R-:W-:Y:S06]  /*188d0*/  HMMA.16816.F32.BF16 R140, R208.reuse, R152, R8 ;  /* 0x00000098d08c723c */ /* 0x040fec0000041808 */
[----:B------:R1:W5:Y:S01]  /*188e0*/  LDL.LU R239, [R1+0x68] ;  /* 0x0000680001ef7983 */ /* 0x0003620000300800 */
[----:B------:R-:W-:Y:S01]  /*188f0*/  MOV R11, R156 ;  /* 0x0000009c000b7202 */ /* 0x000fe20000000f00 */
[-C--:B------:R-:W-:Y:S02]  /*18900*/  HMMA.16816.F32.BF16 R148, R208, R154.reuse, R12 ;  /* 0x0000009ad094723c */ /* 0x080fe4000004180c */
[----:B------:R1:W5:Y:S02]  /*18910*/  LDL.LU R249, [R1+0x64] ;  /* 0x0000640001f97983 */ /* 0x0003640000300800 */
[----:B------:R-:W-:Y:S02]  /*18920*/  MOV R10, R157 ;  /* 0x0000009d000a7202 */ /* 0x000fe40000000f00 */
[----:B------:R-:W-:Y:S02]  /*18930*/  MOV R8, R191 ;  /* 0x000000bf00087202 */ /* 0x000fe40000000f00 */
[C---:B------:R-:W-:Y:S04]  /*18940*/  HMMA.16816.F32.BF16 R152, R204.reuse, R154, R16 ;  /* 0x0000009acc98723c */ /* 0x040fe80000041810 */
[----:B------:R-:W-:Y:S01]  /*18950*/  MOV R13, R7 ;  /* 0x00000007000d7202 */ /* 0x000fe20000000f00 */
[----:B------:R-:W-:Y:S01]  /*18960*/  FADD.FTZ R8, R8, R132 ;  /* 0x0000008408087221 */ /* 0x000fe20000010000 */
[----:B------:R-:W-:Y:S02]  /*18970*/  MOV R15, R165 ;  /* 0x000000a5000f7202 */ /* 0x000fe40000000f00 */
[-C--:B---3--:R-:W-:Y:S04]  /*18980*/  HMMA.16816.F32.BF16 R156, R204, R168.reuse, R20 ;  /* 0x000000a8cc9c723c */ /* 0x088fe80000041814 */
        /* <DEDUP_REMOVED lines=12> */
[-C--:B----4-:R-:W-:Y:S03]  /*18a50*/  HMMA.16816.F32.BF16 R172, R204, R184.reuse, R36 ;  /* 0x000000b8ccac723c */ /* 0x090fe60000041824 */
[----:B------:R-:W-:Y:S01]  /*18a60*/  MOV R30, R6 ;  /* 0x00000006001e7202 */ /* 0x000fe20000000f00 */
[----:B------:R-:W-:Y:S01]  /*18a70*/  FADD.FTZ R9, R9, R0 ;  /* 0x0000000009097221 */ /* 0x000fe20000010000 */
[----:B------:R-:W-:Y:S01]  /*18a80*/  MOV R35, R197 ;  /* 0x000000c500237202 */ /* 0x000fe20000000f00 */
[----:B------:R-:W3:Y:S01]  /*18a90*/  LDSM.16.MT88.4 R4, [R235+0x3900] ;  /* 0x00390000eb04783b */ /* 0x000ee20000004200 */
[----:B------:R-:W-:Y:S02]  /*18aa0*/  MOV R39, R177 ;  /* 0x000000b100277202 */ /* 0x000fe40000000f00 */
[----:B------:R-:W-:Y:S03]  /*18ab0*/  MOV R37, R179 ;  /* 0x000000b300257202 */ /* 0x000fe60000000f00 */
        /* <DEDUP_REMOVED lines=35> */
[----:B------:R-:W-:Y:S01]  /*18cf0*/  MOV R36, R37 ;  /* 0x0000002500247202 */ /* 0x000fe20000000f00 */
[----:B------:R-:W-:Y:S01]  /*18d00*/  FADD.FTZ R8, R42, R12 ;  /* 0x0000000c2a087221 */ /* 0x000fe20000010000 */
[----:B------:R-:W-:Y:S02]  /*18d10*/  MOV R37, R38 ;  /* 0x0000002600257202 */ /* 0x000fe40000000f00 */
[----:B------:R-:W-:Y:S02]  /*18d20*/  MOV R38, R39 ;  /* 0x0000002700267202 */ /* 0x000fe40000000f00 */
[----:B------:R-:W-:Y:S01]  /*18d30*/  MOV R39, R32 ;  /* 0x0000002000277202 */ /* 0x000fe20000000f00 */
[----:B------:R-:W-:Y:S01]  /*18d40*/  FADD.FTZ R12, R37, R9 ;  /* 0x00000009250c7221 */ /* 0x000fe20000010000 */
        /* <DEDUP_REMOVED lines=9> */
[----:B------:R-:W-:Y:S01]  /*18de0*/  MOV R26, R183 ;  /* 0x000000b7001a7202 */ /* 0x000fe20000000f00 */
[----:B------:R-:W-:Y:S01]  /*18df0*/  FADD.FTZ R3, R43, R11 ;  /* 0x0000000b2b037221 */ /* 0x000fe20000010000 */
[----:B------:R-:W-:Y:S01]  /*18e00*/  MOV R27, R182 ;  /* 0x000000b6001b7202 */ /* 0x000fe20000000f00 */
[----:B------:R-:W-:Y:S01]  /*18e10*/  FADD.FTZ R0, R36, R10 ;  /* 0x0000000a24007221 */ /* 0x000fe20000010000 */
[-C--:B------:R-:W-:Y:S03]  /*18e20*/  HMMA.16816.F32.BF16 R180, R208, R186.reuse, R44 ;  /* 0x000000bad0b4723c */ /* 0x080fe6000004182c */
[----:B------:R-:W-:Y:S01]  /*18e30*/  MOV R23, R195 ;  /* 0x000000c300177202 */ /* 0x000fe20000000f00 */
[----:B------:R-:W-:Y:S01]  /*18e40*/  FADD.FTZ R11, R38, R8 ;  /* 0x00000008260b7221 */ /* 0x000fe20000010000 */
[----:B------:R-:W-:Y:S01]  /*18e50*/  MOV R22, R194 ;  /* 0x000000c200167202 */ /* 0x000fe20000000f00 */
[----:B------:R-:W-:Y:S01]  /*18e60*/  FADD.FTZ R10, R39, R3 ;  /* 0x00000003270a7221 */ /* 0x000fe20000010000 */
[----:B------:R-:W-:Y:S01]  /*18e70*/  MOV R21, R192 ;  /* 0x000000c000157202 */ /* 0x000fe20000000f00 */
[C---:B------:R-:W-:Y:S04]  /*18e80*/  HMMA.16816.F32.BF16 R184, R204.reuse, R186, R48 ;  /* 0x000000baccb8723c */ /* 0x040fe80000041830 */
[----:B------:R-:W-:Y:S01]  /*18e90*/  MOV R31, R190 ;  /* 0x000000be001f7202 */ /* 0x000fe20000000f00 */
[----:B------:R-:W-:Y:S01]  /*18ea0*/  FADD.FTZ R3, R34, R11 ;  /* 0x0000000b22037221 */ /* 0x000fe20000010000 */
[----:B------:R-:W-:Y:S01]  /*18eb0*/  MOV R24, R189 ;  /* 0x000000bd00187202 */ /* 0x000fe20000000f00 */
[----:B------:R-:W-:Y:S01]  /*18ec0*/  FADD.FTZ R9, R32, R0 ;  /* 0x0000000020097221 */ /* 0x000fe20000010000 */
[----:B------:R-:W-:Y:S01]  /*18ed0*/  MOV R25, R188 ;  /* 0x000000bc00197202 */ /* 0x000fe20000000f00 */
[----:B------:R-:W-:Y:S01]  /*18ee0*/  FADD.FTZ R0, R35, R10 ;  /* 0x0000000a23007221 */ /* 0x000fe20000010000 */
[-C--:B------:R-:W-:Y:S03]  /*18ef0*/  HMMA.16816.F32.BF16 R188, R204, R200.reuse, R52 ;  /* 0x000000c8ccbc723c */ /* 0x080fe60000041834 */
[----:B------:R-:W-:Y:S01]  /*18f00*/  FADD.FTZ R11, R28, R9 ;  /* 0x000000091c0b7221 */ /* 0x000fe20000010000 */
[----:B------:R-:W-:Y:S01]  /*18f10*/  MOV R132, R135 ;  /* 0x0000008700847202 */ /* 0x000fe20000000f00 */
[----:B------:R-:W-:Y:S02]  /*18f20*/  FADD.FTZ R9, R29, R3 ;  /* 0x000000031d097221 */ /* 0x000fe40000010000 */
[----:B------:R-:W-:Y:S01]  /*18f30*/  FADD.FTZ R8, R33, R12 ;  /* 0x0000000c21087221 */ /* 0x000fe20000010000 */
        /* <DEDUP_REMOVED lines=9> */
[-C--:B-1----:R-:W-:Y:S04]  /*18fd0*/  HMMA.16816.F32.BF16 R68, R204, R212.reuse, R68 ;  /* 0x000000d4cc44723c */ /* 0x082fe80000041844 */
[----:B------:R-:W-:Y:S04]  /*18fe0*/  FADD.FTZ R9, R22, R9 ;  /* 0x0000000916097221 */ /* 0x000fe80000010000 */
[C---:B------:R-:W-:Y:S08]  /*18ff0*/  HMMA.16816.F32.BF16 R72, R208.reuse, R212, R72 ;  /* 0x000000d4d048723c */ /* 0x040ff00000041848 */
[-C--:B------:R-:W-:Y:S08]  /*19000*/  HMMA.16816.F32.BF16 R76, R208, R214.reuse, R76 ;  /* 0x000000d6d04c723c */ /* 0x080ff0000004184c */
[C---:B------:R-:W-:Y:S08]  /*19010*/  HMMA.16816.F32.BF16 R80, R204.reuse, R214, R80 ;  /* 0x000000d6cc50723c */ /* 0x040ff00000041850 */
[-C--:B--2---:R-:W-:Y:S08]  /*19020*/  HMMA.16816.F32.BF16 R84, R204, R216.reuse, R84 ;  /* 0x000000d8cc54723c */ /* 0x084ff00000041854 */
[C---:B------:R-:W-:Y:S08]  /*19030*/  HMMA.16816.F32.BF16 R88, R208.reuse, R216, R88 ;  /* 0x000000d8d058723c */ /* 0x040ff00000041858 */
[-C--:B------:R-:W-:Y:S08]  /*19040*/  HMMA.16816.F32.BF16 R92, R208, R218.reuse, R92 ;  /* 0x000000dad05c723c */ /* 0x080ff0000004185c */
[C---:B------:R-:W-:Y:S08]  /*19050*/  HMMA.16816.F32.BF16 R96, R204.reuse, R218, R96 ;  /* 0x000000dacc60723c */ /* 0x040ff00000041860 */
[-C--:B------:R-:W-:Y:S08]  /*19060*/  HMMA.16816.F32.BF16 R100, R204, R220.reuse, R100 ;  /* 0x000000dccc64723c */ /* 0x080ff00000041864 */
[C---:B------:R-:W-:Y:S08]  /*19070*/  HMMA.16816.F32.BF16 R104, R208.reuse, R220, R104 ;  /* 0x000000dcd068723c */ /* 0x040ff00000041868 */
[-C--:B------:R-:W-:Y:S08]  /*19080*/  HMMA.16816.F32.BF16 R108, R208, R222.reuse, R108 ;  /* 0x000000ded06c723c */ /* 0x080ff0000004186c */
[C---:B------:R-:W-:Y:S08]  /*19090*/  HMMA.16816.F32.BF16 R112, R204.reuse, R222, R112 ;  /* 0x000000decc70723c */ /* 0x040ff00000041870 */
[-C--:B---3--:R-:W-:Y:S08]  /*190a0*/  HMMA.16816.F32.BF16 R116, R204, R4.reuse, R116 ;  /* 0x00000004cc74723c */ /* 0x088ff00000041874 */
        /* <DEDUP_REMOVED lines=12> */
[----:B------:R-:W-:Y:S01]  /*19170*/  FADD.FTZ R4, R138, R0 ;  /* 0x000000008a047221 */ /* 0x000fe20000010000 */
[----:B------:R-:W-:Y:S01]  /*19180*/  MOV R138, R2 ;  /* 0x00000002008a7202 */ /* 0x000fe20000000f00 */
        /* <DEDUP_REMOVED lines=18> */
.L_x_838:
[----:B---34-:R-:W2:Y:S04]  /*192b0*/  LDL.LU R0, [R1+0xc] ;  /* 0x00000c0001007983 */ /* 0x018ea80000300800 */
        /* <DEDUP_REMOVED lines=182> */
[----:B------:R-:W-:Y:S02]  /*19e20*/  @P1 FFMA.FTZ R63, R3, R134, R7 ;  /* 0x00000086033f1223 */ /* 0x000fe40000010007 */
[----:B------:R-:W-:Y:S02]  /*19e30*/  @P0 FFMA.FTZ R64, R0, R2, R4 ;  /* 0x0000000200400223 */ /* 0x000fe40000010004 */
.L_x_784:
        /* <DEDUP_REMOVED lines=71> */
[----:B------:R1:W-:Y:S01]  /*1a2b0*/  STS [R2], R7 ;  /* 0x0000000702007388 */ /* 0x0003e20000000800 */
        /* <DEDUP_REMOVED lines=18> */
[----:B-1----:R-:W-:Y:S01]  /*1a3e0*/  IMAD.MOV.U32 R7, RZ, RZ, 0x40 ;  /* 0x00000040ff077424 */ /* 0x002fe200078e00ff */
[----:B------:R-:W-:Y:S02]  /*1a3f0*/  F2FP.BF16.PACK_AB R25, R25, R94 ;  /* 0x0000005e1919723e */ /* 0x000fe400000010ff */
[----:B------:R-:W-:Y:S01]  /*1a400*/  STS [R3+0x480], R50 ;  /* 0x0004803203007388 */ /* 0x000fe20000000800 */
[----:B------:R-:W-:Y:S02]  /*1a410*/  F2FP.BF16.PACK_AB R24, R24, R100 ;  /* 0x000000641818723e */ /* 0x000fe400000010ff */
[----:B------:R-:W-:Y:S01]  /*1a420*/  SEL R7, R7, 0xffffffc0, !P2 ;  /* 0xffffffc007077807 */ /* 0x000fe20005000000 */
[----:B------:R1:W-:Y:S01]  /*1a430*/  STS [R4+0x400], R6 ;  /* 0x0004000604007388 */ /* 0x0003e20000000800 */
        /* <DEDUP_REMOVED lines=17> */
[----:B-1----:R-:W-:Y:S01]  /*1a550*/  IMAD.IADD R6, R0, 0x1, R7 ;  /* 0x0000000100067824 */ /* 0x002fe200078e0207 */
[----:B------:R-:W-:-:S02]  /*1a560*/  F2FP.BF16.PACK_AB R16, R16, R122 ;  /* 0x0000007a1010723e */ /* 0x000fc400000010ff */
[----:B------:R-:W-:Y:S01]  /*1a570*/  F2FP.BF16.PACK_AB R15, R15, R124 ;  /* 0x0000007c0f0f723e */ /* 0x000fe200000010ff */
[----:B---3--:R-:W-:Y:S01]  /*1a580*/  IMAD.IADD R8, R7, 0x1, R2 ;  /* 0x0000000107087824 */ /* 0x008fe200078e0202 */
[----:B------:R-:W-:Y:S01]  /*1a590*/  STS [R6+0x80], R49 ;  /* 0x0000803106007388 */ /* 0x000fe20000000800 */
[----:B------:R-:W-:Y:S02]  /*1a5a0*/  F2FP.BF16.PACK_AB R14, R14, R126 ;  /* 0x0000007e0e0e723e */ /* 0x000fe400000010ff */
[----:B------:R-:W-:Y:S01]  /*1a5b0*/  ISETP.NE.U32.AND P0, PT, RZ, c[0x0][0x500], PT ;  /* 0x00014000ff007a0c */ /* 0x000fe20003f05070 */
[----:B------:R-:W-:Y:S03]  /*1a5c0*/  STS [R6+0x480], R48 ;  /* 0x0004803006007388 */ /* 0x000fe60000000800 */
[----:B------:R-:W-:Y:S01]  /*1a5d0*/  ISETP.NE.AND.EX P1, PT, RZ, c[0x0][0x504], PT, P0 ;  /* 0x00014100ff007a0c */ /* 0x000fe20003f25300 */
[----:B------:R1:W-:Y:S01]  /*1a5e0*/  STS [R8+0x400], R5 ;  /* 0x0004000508007388 */ /* 0x0003e20000000800 */
[----:B------:R-:W-:-:S03]  /*1a5f0*/  ISETP.NE.U32.AND P0, PT, RZ, c[0x0][0x508], PT ;  /* 0x00014200ff007a0c */ /* 0x000fc60003f05070 */
[----:B------:R-:W-:Y:S01]  /*1a600*/  STS [R8], R45 ;  /* 0x0000002d08007388 */ /* 0x000fe20000000800 */
[----:B------:R-:W-:-:S03]  /*1a610*/  ISETP.NE.AND.EX P0, PT, RZ, c[0x0][0x50c], PT, P0 ;  /* 0x00014300ff007a0c */ /* 0x000fc60003f05300 */
        /* <DEDUP_REMOVED lines=61> */
.L_x_841:
[----:B-1----:R-:W-:Y:S01]  /*1a9f0*/  LOP3.LUT R0, R60, 0xffffffe0, RZ, 0xc0, !PT ;  /* 0xffffffe03c007812 */ /* 0x002fe200078ec0ff */
[----:B------:R-:W1:Y:S01]  /*1aa00*/  S2R R80, SR_CTAID.X ;  /* 0x0000000000507919 */ /* 0x000e620000002500 */
[----:B------:R-:W-:Y:S01]  /*1aa10*/  LEA.HI R4, R26, R26, RZ, 0x1 ;  /* 0x0000001a1a047211 */ /* 0x000fe200078f08ff */
[----:B------:R-:W-:Y:S01]  /*1aa20*/  IMAD R14, R67, c[0x0][0x3e8], RZ ;  /* 0x0000fa00430e7a24 */ /* 0x000fe200078e02ff */
[----:B------:R-:W-:Y:S01]  /*1aa30*/  SHF.R.S32.HI R6, RZ, 0x1f, R59 ;  /* 0x0000001fff067819 */ /* 0x000fe2000001143b */
[----:B------:R-:W-:Y:S01]  /*1aa40*/  IMAD.IADD R0, R66, 0x1, -R0 ;  /* 0x0000000142007824 */ /* 0x000fe200078e0a00 */
[----:B------:R-:W-:Y:S01]  /*1aa50*/  LOP3.LUT R5, R4, 0x1ffffffe, RZ, 0xc0, !PT ;  /* 0x1ffffffe04057812 */ /* 0x000fe200078ec0ff */
[----:B------:R-:W-:Y:S01]  /*1aa60*/  IMAD R14, R81, c[0x0][0x3ec], R14 ;  /* 0x0000fb00510e7a24 */ /* 0x000fe200078e020e */
[----:B------:R-:W-:Y:S01]  /*1aa70*/  LEA.HI R6, R6, R59, RZ, 0x2 ;  /* 0x0000003b06067211 */ /* 0x000fe200078f10ff */
[----:B-----5:R-:W-:Y:S01]  /*1aa80*/  IMAD R20, R20, c[0x0][0x4e8], RZ ;  /* 0x00013a0014147a24 */ /* 0x020fe200078e02ff */
[----:B------:R-:W-:Y:S01]  /*1aa90*/  SHF.R.S32.HI R8, RZ, 0x1f, R0 ;  /* 0x0000001fff087819 */ /* 0x000fe20000011400 */
[----:B------:R-:W-:Y:S01]  /*1aaa0*/  IMAD.IADD R7, R26, 0x1, -R5 ;  /* 0x000000011a077824 */ /* 0x000fe200078e0a05 */
[----:B------:R-:W-:Y:S01]  /*1aab0*/  LOP3.LUT R6, R6, 0xffffffc, RZ, 0xc0, !PT ;  /* 0x0ffffffc06067812 */ /* 0x000fe200078ec0ff */
[----:B------:R-:W-:Y:S01]  /*1aac0*/  IMAD.SHL.U32 R5, R4, 0x20, RZ ;  /* 0x0000002004057824 */ /* 0x000fe200078e00ff */
[----:B------:R-:W-:Y:S01]  /*1aad0*/  LEA.HI R4, R8, R0, RZ, 0x2 ;  /* 0x0000000008047211 */ /* 0x000fe200078f10ff */
[----:B------:R-:W-:Y:S01]  /*1aae0*/  BSSY B0, `(.L_x_842) ;  /* 0x0000084000007945 */ /* 0x000fe20003800000 */
[----:B------:R-:W-:Y:S01]  /*1aaf0*/  MOV R8, c[0x0][0x4e8] ;  /* 0x00013a0000087a02 */ /* 0x000fe20000000f00 */
[----:B------:R-:W-:Y:S01]  /*1ab00*/  IMAD.IADD R6, R59, 0x1, -R6 ;  /* 0x000000013b067824 */ /* 0x000fe200078e0a06 */
[----:B------:R-:W-:-:S02]  /*1ab10*/  LOP3.LUT R5, R5, 0xffffffc0, RZ, 0xc0, !PT ;  /* 0xffffffc005057812 */ /* 0x000fc400078ec0ff */
[----:B------:R-:W-:Y:S02]  /*1ab20*/  SHF.R.S32.HI R4, RZ, 0x2, R4 ;  /* 0x00000002ff047819 */ /* 0x000fe40000011404 */
[----:B------:R-:W-:Y:S01]  /*1ab30*/  ISETP.NE.AND P2, PT, R8, 0x1, PT ;  /* 0x000000010800780c */ /* 0x000fe20003f45270 */
[----:B------:R-:W-:Y:S01]  /*1ab40*/  IMAD R7, R7, 0x8, R5 ;  /* 0x0000000807077824 */ /* 0x000fe200078e0205 */
[----:B------:R-:W-:Y:S01]  /*1ab50*/  LOP3.LUT P0, RZ, R0, 0x3, RZ, 0xc0, !PT ;  /* 0x0000000300ff7812 */ /* 0x000fe2000780c0ff */
[----:B------:R-:W-:Y:S01]  /*1ab60*/  IMAD R19, R6, 0x10, R4 ;  /* 0x0000001006137824 */ /* 0x000fe200078e0204 */
[----:B------:R-:W-:Y:S01]  /*1ab70*/  LEA.HI R10, R65, R66, RZ, 0x3 ;  /* 0x00000042410a7211 */ /* 0x000fe200078f18ff */
[----:B------:R-:W-:Y:S01]  /*1ab80*/  IMAD R0, R3, c[0x0][0x3a0], RZ ;  /* 0x0000e80003007a24 */ /* 0x000fe200078e02ff */
[----:B------:R-:W-:Y:S01]  /*1ab90*/  SEL R18, R69, RZ, !P1 ;  /* 0x000000ff45127207 */ /* 0x000fe20004800000 */
[----:B------:R-:W-:Y:S01]  /*1aba0*/  IMAD.WIDE.U32 R4, R81, c[0x0][0x490], R2 ;  /* 0x0001240051047a25 */ /* 0x000fe200078e0002 */
[----:B------:R-:W-:-:S02]  /*1abb0*/  IADD3 R6, R19, R7, RZ ;  /* 0x0000000713067210 */ /* 0x000fc40007ffe0ff */
[----:B------:R-:W-:Y:S01]  /*1abc0*/  SHF.R.S32.HI R21, RZ, 0x3, R10 ;  /* 0x00000003ff157819 */ /* 0x000fe2000001140a */
[----:B------:R-:W-:Y:S01]  /*1abd0*/  IMAD R7, R2, c[0x0][0x3a4], R0 ;  /* 0x0000e90002077a24 */ /* 0x000fe200078e0200 */
[----:B------:R-:W-:Y:S01]  /*1abe0*/  LOP3.LUT R12, R10, 0xfffffff8, RZ, 0xc0, !PT ;  /* 0xfffffff80a0c7812 */ /* 0x000fe200078ec0ff */
[----:B------:R-:W-:Y:S01]  /*1abf0*/  IMAD.WIDE.U32 R2, R2, c[0x0][0x3a0], RZ ;  /* 0x0000e80002027a25 */ /* 0x000fe200078e00ff */
[----:B------:R-:W-:-:S03]  /*1ac00*/  LEA.HI R23, R65, R66, RZ, 0x6 ;  /* 0x0000004241177211 */ /* 0x000fc600078f30ff */
[----:B-1----:R-:W-:Y:S01]  /*1ac10*/  IMAD R0, R80, 0x80, R6 ;  /* 0x0000008050007824 */ /* 0x002fe200078e0206 */
[----:B------:R-:W-:Y:S01]  /*1ac20*/  IADD3 R3, R3, R7, RZ ;  /* 0x0000000703037210 */ /* 0x000fe20007ffe0ff */
[----:B------:R-:W-:Y:S01]  /*1ac30*/  IMAD R8, R67, c[0x0][0x490], RZ ;  /* 0x0001240043087a24 */ /* 0x000fe200078e02ff */
[----:B------:R-:W-:Y:S01]  /*1ac40*/  SHF.R.S32.HI R6, RZ, 0x1f, R69 ;  /* 0x0000001fff067819 */ /* 0x000fe20000011445 */
[----:B------:R-:W-:-:S03]  /*1ac50*/  @P2 IMAD.HI.U32 R7, R0, c[0x0][0x4ec], RZ ;  /* 0x00013b0000072a27 */ /* 0x000fc600078e00ff */
[----:B------:R-:W-:Y:S01]  /*1ac60*/  SEL R15, R6, RZ, !P1 ;  /* 0x000000ff060f7207 */ /* 0x000fe20004800000 */
[----:B------:R-:W-:Y:S01]  /*1ac70*/  IMAD.MOV.U32 R9, RZ, RZ, R0 ;  /* 0x000000ffff097224 */ /* 0x000fe200078e0000 */
[----:B------:R-:W-:Y:S01]  /*1ac80*/  @P2 SHF.R.U32.HI R9, RZ, c[0x0][0x4f0], R7 ;  /* 0x00013c00ff092a19 */ /* 0x000fe20000011607 */
[C---:B------:R-:W-:Y:S02]  /*1ac90*/  IMAD R8, R81.reuse, c[0x0][0x494], R8 ;  /* 0x0001250051087a24 */ /* 0x040fe400078e0208 */
[----:B------:R-:W-:Y:S01]  /*1aca0*/  IMAD.WIDE.U32 R6, R81, c[0x0][0x3e8], R2 ;  /* 0x0000fa0051067a25 */ /* 0x000fe200078e0002 */
[----:B------:R-:W-:-:S03]  /*1acb0*/  SHF.L.U32 R2, R21, 0x6, RZ ;  /* 0x0000000615027819 */ /* 0x000fc600000006ff */
[----:B------:R-:W-:Y:S02]  /*1acc0*/  IMAD.MOV R10, RZ, RZ, -R9 ;  /* 0x000000ffff0a7224 */ /* 0x000fe400078e0a09 */
[----:B------:R-:W-:Y:S02]  /*1acd0*/  IMAD.IADD R5, R5, 0x1, R8 ;  /* 0x0000000105057824 */ /* 0x000fe400078e0208 */
[----:B------:R-:W-:Y:S01]  /*1ace0*/  IMAD R10, R10, c[0x0][0x4e8], R0 ;  /* 0x00013a000a0a7a24 */ /* 0x000fe200078e0200 */
[----:B------:R-:W-:Y:S01]  /*1acf0*/  LOP3.LUT R0, R2, 0x1c0, RZ, 0xc0, !PT ;  /* 0x000001c002007812 */ /* 0x000fe200078ec0ff */
[----:B------:R-:W-:Y:S02]  /*1ad00*/  IMAD.IADD R12, R66, 0x1, -R12 ;  /* 0x00000001420c7824 */ /* 0x000fe400078e0a0c */
[----:B------:R-:W-:Y:S01]  /*1ad10*/  IMAD R8, R15, c[0x0][0x498], RZ ;  /* 0x000126000f087a24 */ /* 0x000fe200078e02ff */
[----:B------:R-:W-:Y:S01]  /*1ad20*/  SHF.R.U32.HI R13, RZ, 0x3, R0 ;  /* 0x00000003ff0d7819 */ /* 0x000fe20000011600 */
[----:B------:R-:W-:-:S04]  /*1ad30*/  IMAD.WIDE.U32 R2, R18, c[0x0][0x498], R4 ;  /* 0x0001260012027a25 */ /* 0x000fc800078e0004 */
[----:B------:R-:W-:Y:S01]  /*1ad40*/  IMAD R17, R18, c[0x0][0x49c], R8 ;  /* 0x0001270012117a24 */ /* 0x000fe200078e0208 */
[----:B------:R-:W-:Y:S01]  /*1ad50*/  IADD3 R2, P1, R9, R2, RZ ;  /* 0x0000000209027210 */ /* 0x000fe20007f3e0ff */
[C---:B------:R-:W-:Y:S02]  /*1ad60*/  IMAD R11, R12.reuse, 0x10, R21 ;  /* 0x000000100c0b7824 */ /* 0x040fe400078e0215 */
[----:B------:R-:W-:Y:S01]  /*1ad70*/  IMAD.SHL.U32 R8, R12, 0x8, RZ ;  /* 0x000000080c087824 */ /* 0x000fe200078e00ff */
[----:B------:R-:W-:Y:S01]  /*1ad80*/  SHF.R.S32.HI R12, RZ, 0x1f, R9 ;  /* 0x0000001fff0c7819 */ /* 0x000fe20000011409 */
[----:B------:R-:W-:Y:S01]  /*1ad90*/  IMAD.IADD R5, R7, 0x1, R14 ;  /* 0x0000000107057824 */ /* 0x000fe200078e020e */
[----:B------:R-:W-:Y:S02]  /*1ada0*/  SHF.R.S32.HI R7, RZ, 0x1f, R10 ;  /* 0x0000001fff077819 */ /* 0x000fe4000001140a */
[----:B------:R-:W-:Y:S02]  /*1adb0*/  LEA R11, R80, R11, 0x7 ;  /* 0x0000000b500b7211 */ /* 0x000fe400078e38ff */
[----:B------:R-:W-:Y:S01]  /*1adc0*/  IADD3.X R3, R12, R3, R17, P1, !PT ;  /* 0x000000030c037210 */ /* 0x000fe20000ffe411 */
[----:B------:R-:W-:Y:S01]  /*1add0*/  IMAD R7, R7, c[0x0][0x488], RZ ;  /* 0x0001220007077a24 */ /* 0x000fe200078e02ff */
[----:B------:R-:W-:Y:S01]  /*1ade0*/  LOP3.LUT R4, R0, 0x38, R8, 0xf8, !PT ;  /* 0x0000003800047812 */ /* 0x000fe200078ef808 */
[----:B------:R-:W-:-:S03]  /*1adf0*/  @P2 IMAD.HI.U32 R0, R11, c[0x0][0x4ec], RZ ;  /* 0x00013b000b002a27 */ /* 0x000fc600078e00ff */
[----:B------:R-:W-:Y:S01]  /*1ae00*/  LOP3.LUT R22, R4, R13, RZ, 0x3c, !PT ;  /* 0x0000000d04167212 */ /* 0x000fe200078e3cff */
[----:B------:R-:W-:Y:S01]  /*1ae10*/  IMAD.WIDE.U32 R2, R10, c[0x0][0x488], R2 ;  /* 0x000122000a027a25 */ /* 0x000fe200078e0002 */
[----:B------:R-:W-:-:S03]  /*1ae20*/  MOV R4, R6 ;  /* 0x0000000600047202 */ /* 0x000fc60000000f00 */
[----:B------:R-:W-:Y:S02]  /*1ae30*/  IMAD R7, R10, c[0x0][0x48c], R7 ;  /* 0x000123000a077a24 */ /* 0x000fe400078e0207 */
[----:B------:R-:W-:Y:S01]  /*1ae40*/  IMAD.MOV.U32 R16, RZ, RZ, R11 ;  /* 0x000000ffff107224 */ /* 0x000fe200078e000b */
[----:B------:R-:W-:Y:S01]  /*1ae50*/  @P2 SHF.R.U32.HI R16, RZ, c[0x0][0x4f0], R0 ;  /* 0x00013c00ff102a19 */ /* 0x000fe20000011600 */
[----:B------:R-:W-:Y:S01]  /*1ae60*/  IMAD R17, R80, 0x80, R19 ;  /* 0x0000008050117824 */ /* 0x000fe200078e0213 */
[----:B------:R-:W-:Y:S01]  /*1ae70*/  LEA R0, P1, R2, c[0x0][0x450], 0x2 ;  /* 0x0001140002007a11 */ /* 0x000fe200078210ff */
[----:B------:R-:W-:Y:S01]  /*1ae80*/  IMAD R6, R15, c[0x0][0x3f0], RZ ;  /* 0x0000fc000f067a24 */ /* 0x000fe200078e02ff */
[----:B------:R-:W-:Y:S01]  /*1ae90*/  IADD3 R7, R3, R7, RZ ;  /* 0x0000000703077210 */ /* 0x000fe20007ffe0ff */
[----:B------:R-:W-:Y:S01]  /*1aea0*/  IMAD.MOV R10, RZ, RZ, -R16 ;  /* 0x000000ffff0a7224 */ /* 0x000fe200078e0a10 */
[----:B------:R-:W-:Y:S01]  /*1aeb0*/  IADD3 R9, R17, 0x8, RZ ;  /* 0x0000000811097810 */ /* 0x000fe20007ffe0ff */
[----:B------:R-:W-:Y:S01]  /*1aec0*/  IMAD R3, R18, c[0x0][0x3f4], R6 ;  /* 0x0000fd0012037a24 */ /* 0x000fe200078e0206 */
[----:B------:R-:W-:Y:S01]  /*1aed0*/  LEA.HI.X R2, R2, c[0x0][0x454], R7, 0x2, P1 ;  /* 0x0001150002027a11 */ /* 0x000fe200008f1407 */
[----:B------:R-:W-:Y:S01]  /*1aee0*/  IMAD.WIDE.U32 R4, R18, c[0x0][0x3f0], R4 ;  /* 0x0000fc0012047a25 */ /* 0x000fe200078e0004 */
[----:B------:R-:W-:Y:S01]  /*1aef0*/  SHF.R.S32.HI R6, RZ, 0x1f, R16 ;  /* 0x0000001fff067819 */ /* 0x000fe20000011410 */
[----:B------:R-:W-:Y:S01]  /*1af00*/  SHFL.IDX PT, R12, R0, RZ, 0x1c1f ;  /* 0x001c1fff000c7589 */ /* 0x000fe200000e0000 */
[-C--:B------:R-:W-:Y:S01]  /*1af10*/  ISETP.GE.OR P3, PT, R9, R20.reuse, P0 ;  /* 0x000000140900720c */ /* 0x080fe20000766670 */
[----:B------:R-:W-:Y:S01]  /*1af20*/  IMAD R9, R10, c[0x0][0x4e8], R11 ;  /* 0x00013a000a097a24 */ /* 0x000fe200078e020b */
[----:B------:R-:W-:Y:S01]  /*1af30*/  ISETP.GE.OR P2, PT, R17, R20, P0 ;  /* 0x000000141100720c */ /* 0x000fe20000746670 */
[----:B------:R-:W1:Y:S01]  /*1af40*/  SHFL.IDX PT, R13, R2, RZ, 0x1c1f ;  /* 0x001c1fff020d7589 */ /* 0x000e6200000e0000 */
[----:B------:R-:W-:-:S02]  /*1af50*/  IMAD.IADD R3, R5, 0x1, R3 ;  /* 0x0000000105037824 */ /* 0x000fc400078e0203 */
        /* <DEDUP_REMOVED lines=60> */
.L_x_843:
[----:B--234-:R-:W-:Y:S05]  /*1b320*/  BSYNC B0 ;  /* 0x0000000000007941 */ /* 0x01cfea0003800000 */
.L_x_842:
        /* <DEDUP_REMOVED lines=16> */
.L_x_845:
[----:B------:R-:W-:Y:S05]  /*1b430*/  BSYNC B0 ;  /* 0x0000000000007941 */ /* 0x000fea0003800000 */
.L_x_844:
        /* <DEDUP_REMOVED lines=16> */
.L_x_847:
[----:B------:R-:W-:Y:S05]  /*1b540*/  BSYNC B0 ;  /* 0x0000000000007941 */ /* 0x000fea0003800000 */
.L_x_846:
        /* <DEDUP_REMOVED lines=16> */
.L_x_849:
[----:B------:R-:W-:Y:S05]  /*1b650*/  BSYNC B0 ;  /* 0x0000000000007941 */ /* 0x000fea0003800000 */
.L_x_848:
        /* <DEDUP_REMOVED lines=16> */
.L_x_851:
[----:B------:R-:W-:Y:S05]  /*1b760*/  BSYNC B0 ;  /* 0x0000000000007941 */ /* 0x000fea0003800000 */
.L_x_850:
        /* <DEDUP_REMOVED lines=16> */
.L_x_853:
[----:B------:R-:W-:Y:S05]  /*1b870*/  BSYNC B0 ;  /* 0x0000000000007941 */ /* 0x000fea0003800000 */
.L_x_852:
        /* <DEDUP_REMOVED lines=16> */
.L_x_855:
[----:B------:R-:W-:Y:S05]  /*1b980*/  BSYNC B0 ;  /* 0x0000000000007941 */ /* 0x000fea0003800000 */
.L_x_854:
        /* <DEDUP_REMOVED lines=17> */
.L_x_840:
        /* <DEDUP_REMOVED lines=19> */
.L_x_856:
        /* <DEDUP_REMOVED lines=40> */
.L_x_858:
[----:B------:R-:W-:Y:S05]  /*1be50*/  BSYNC B0 ;  /* 0x0000000000007941 */ /* 0x000fea0003800000 */
.L_x_857:
        /* <DEDUP_REMOVED lines=34> */
[----:B------:R-:W-:Y:S01]  /*1c080*/  IMAD R0, R0, c[0x0][0x3e4], R6 ;  /* 0x0000f90000007a24 */ /* 0x000fe200078e0206 */
[----:B------:R-:W-:-:S03]  /*1c090*/  SHF.L.U32 R6, R12, 0x3, RZ ;  /* 0x000000030c067819 */ /* 0x000fc600000006ff */
[----:B------:R-:W-:Y:S01]  /*1c0a0*/  IMAD.IADD R3, R3, 0x1, R0 ;  /* 0x0000000103037824 */ /* 0x000fe200078e0200 */
[----:B------:R-:W-:Y:S01]  /*1c0b0*/  IADD3 R7, R6, 0x40, RZ ;  /* 0x0000004006077810 */ /* 0x000fe20007ffe0ff */
[----:B------:R-:W-:Y:S02]  /*1c0c0*/  IMAD R0, R4, c[0x0][0x3d8], RZ ;  /* 0x0000f60004007a24 */ /* 0x000fe400078e02ff */
[----:B------:R-:W-:-:S04]  /*1c0d0*/  IMAD.WIDE.U32 R2, R5, c[0x0][0x3d8], R2 ;  /* 0x0000f60005027a25 */ /* 0x000fc800078e0002 */
[----:B------:R-:W-:Y:S01]  /*1c0e0*/  IMAD R0, R5, c[0x0][0x3dc], R0 ;  /* 0x0000f70005007a24 */ /* 0x000fe200078e0200 */
[----:B------:R-:W-:-:S04]  /*1c0f0*/  LEA R11, P0, R2, c[0x0][0x380], 0x1 ;  /* 0x0000e000020b7a11 */ /* 0x000fc800078008ff */
[----:B------:R-:W-:-:S04]  /*1c100*/  IADD3 R0, R3, R0, RZ ;  /* 0x0000000003007210 */ /* 0x000fc80007ffe0ff */
        /* <DEDUP_REMOVED lines=14> */
.L_x_860:
[----:B------:R-:W-:Y:S05]  /*1c1f0*/  BSYNC B0 ;  /* 0x0000000000007941 */ /* 0x000fea0003800000 */
.L_x_859:
        /* <DEDUP_REMOVED lines=15> */
.L_x_862:
[----:B------:R-:W-:Y:S05]  /*1c2f0*/  BSYNC B0 ;  /* 0x0000000000007941 */ /* 0x000fea0003800000 */
.L_x_861:
        /* <DEDUP_REMOVED lines=15> */
.L_x_864:
[----:B------:R-:W-:Y:S05]  /*1c3f0*/  BSYNC B0 ;  /* 0x0000000000007941 */ /* 0x000fea0003800000 */
.L_x_863:
        /* <DEDUP_REMOVED lines=15> */
.L_x_866:
[----:B------:R-:W-:Y:S05]  /*1c4f0*/  BSYNC B0 ;  /* 0x0000000000007941 */ /* 0x000fea0003800000 */
.L_x_865:
        /* <DEDUP_REMOVED lines=15> */
.L_x_868:
[----:B------:R-:W-:Y:S05]  /*1c5f0*/  BSYNC B0 ;  /* 0x0000000000007941 */ /* 0x000fea0003800000 */
.L_x_867:
        /* <DEDUP_REMOVED lines=15> */
.L_x_870:
[----:B------:R-:W-:Y:S05]  /*1c6f0*/  BSYNC B0 ;  /* 0x0000000000007941 */ /* 0x000fea0003800000 */
.L_x_869:
        /* <DEDUP_REMOVED lines=15> */
.L_x_872:
[----:B------:R-:W-:Y:S05]  /*1c7f0*/  BSYNC B0 ;  /* 0x0000000000007941 */ /* 0x000fea0003800000 */
.L_x_871:
        /* <DEDUP_REMOVED lines=16> */
.L_x_873:
        /* <DEDUP_REMOVED lines=16> */
.L_x_1837:


//--------------------- .text._ZN7cutlass13device_kernelIN5flash19enable_sm80_to_sm89INS1_16FlashAttnFwdSm80INS1_25CollectiveMainloopFwdSm80ILi4ELi1ELb0EN4cute5tupleIJNS5_1CILi128EEENS7_ILi48EEES8_EEELi128ENS_10bfloat16_tEfNS_4arch4Sm80ELb0ELb1ELb1ELb0ELb0ELb0ELb1ELb0EEENS1_21CollectiveEpilogueFwdINS6_IJS8_S8_S9_EEENS6_IJNS7_ILi1EEESH_SH_EEESB_SD_Li128ELb0ELb1ELb0ELb0EEENS1_19SingleTileSchedulerILb0ELb0ELb1ELi128EEEEEEEEEvNT_6ParamsE --------------------------
	.section	.text._ZN7cutlass13device_kernelIN5flash19enable_sm80_to_sm89INS1_16FlashAttnFwdSm80INS1_25CollectiveMainloopFwdSm80ILi4ELi1ELb0EN4cute5tupleIJNS5_1CILi128EEENS7_ILi48EEES8_EEELi128ENS_10bfloat16_tEfNS_4arch4Sm80ELb0ELb1ELb1ELb0ELb0ELb0ELb1ELb0EEENS1_21CollectiveEpilogueFwdINS6_IJS8_S8_S9_EEENS6_IJNS7_ILi1EEESH_SH_EEESB_SD_Li128ELb0ELb1ELb0ELb0EEENS1_19SingleTileSchedulerILb0ELb0ELb1ELi128EEEEEEEEEvNT_6ParamsE,"ax",@progbits
	.sectioninfo	@"SHI_REGISTERS=255"
	.align	128
.text._ZN7cutlass13device_kernelIN5flash19enable_sm80_to_sm89INS1_16FlashAttnFwdSm80INS1_25CollectiveMainloopFwdSm80ILi4ELi1ELb0EN4cute5tupleIJNS5_1CILi128EEENS7_ILi48EEES8_EEELi128ENS_10bfloat16_tEfNS_4arch4Sm80ELb0ELb1ELb1ELb0ELb0ELb0ELb1ELb0EEENS1_21CollectiveEpilogueFwdINS6_IJS8_S8_S9_EEENS6_IJNS7_ILi1EEESH_SH_EEESB_SD_Li128ELb0ELb1ELb0ELb0EEENS1_19SingleTileSchedulerILb0ELb0ELb1ELi128EEEEEEEEEvNT_6ParamsE:
        .type           _ZN7cutlass13device_kernelIN5flash19enable_sm80_to_sm89INS1_16FlashAttnFwdSm80INS1_25CollectiveMainloopFwdSm80ILi4ELi1ELb0EN4cute5tupleIJNS5_1CILi128EEENS7_ILi48EEES8_EEELi128ENS_10bfloat16_tEfNS_4arch4Sm80ELb0ELb1ELb1ELb0ELb0ELb0ELb1ELb0EEENS1_21CollectiveEpilogueFwdINS6_IJS8_S8_S9_EEENS6_IJNS7_ILi1EEESH_SH_EEESB_SD_Li128ELb0ELb1ELb0ELb0EEENS1_19SingleTileSchedulerILb0ELb0ELb1ELi128EEEEEEEEEvNT_6ParamsE,@function
        .size           _ZN7cutlass13device_kernelIN5flash19enable_sm80_to_sm89INS1_16FlashAttnFwdSm80INS1_25CollectiveMainloopFwdSm80ILi4ELi1ELb0EN4cute5tupleIJNS5_1CILi128EEENS7_ILi48EEES8_EEELi128ENS_10bfloat16_tEfNS_4arch4Sm80ELb0ELb1ELb1ELb0ELb0ELb0ELb1ELb0EEENS1_21CollectiveEpilogueFwdINS6_IJS8_S8_S9_EEENS6_IJNS7_ILi1EEESH_SH_EEESB_SD_Li128ELb0ELb1ELb0ELb0EEENS1_19SingleTileSchedulerILb0ELb0ELb1ELi128EEEEEEEEEvNT_6ParamsE,(.L_x_1838 - _ZN7cutlass13device_kernelIN5flash19enable_sm80_to_sm89INS1_16FlashAttnFwdSm80INS1_25CollectiveMainloopFwdSm80ILi4ELi1ELb0EN4cute5tupleIJNS5_1CILi128EEENS7_ILi48EEES8_EEELi128ENS_10bfloat16_tEfNS_4arch4Sm80ELb0ELb1ELb1ELb0ELb0ELb0ELb1ELb0EEENS1_21CollectiveEpilogueFwdINS6_IJS8_S8_S9_EEENS6_IJNS7_ILi1EEESH_SH_EEESB_SD_Li128ELb0ELb1ELb0ELb0EEENS1_19SingleTileSchedulerILb0ELb0ELb1ELi128EEEEEEEEEvNT_6ParamsE)
        .other          _ZN7cutlass13device_kernelIN5flash19enable_sm80_to_sm89INS1_16FlashAttnFwdSm80INS1_25CollectiveMainloopFwdSm80ILi4ELi1ELb0EN4cute5tupleIJNS5_1CILi128EEENS7_ILi48EEES8_EEELi128ENS_10bfloat16_tEfNS_4arch4Sm80ELb0ELb1ELb1ELb0ELb0ELb0ELb1ELb0EEENS1_21CollectiveEpilogueFwdINS6_IJS8_S8_S9_EEENS6_IJNS7_ILi1EEESH_SH_EEESB_SD_Li128ELb0ELb1ELb0ELb0EEENS1_19SingleTileSchedulerILb0ELb0ELb1ELi128EEEEEEEEEvNT_6ParamsE,@"STO_CUDA_ENTRY STV_DEFAULT"
_ZN7cutlass13device_kernelIN5flash19enable_sm80_to_sm89INS1_16FlashAttnFwdSm80INS1_25CollectiveMainloopFwdSm80ILi4ELi1ELb0EN4cute5tupleIJNS5_1CILi128EEENS7_ILi48EEES8_EEELi128ENS_10bfloat16_tEfNS_4arch4Sm80ELb0ELb1ELb1ELb0ELb0ELb0ELb1ELb0EEENS1_21CollectiveEpilogueFwdINS6_IJS8_S8_S9_EEENS6_IJNS7_ILi1EEESH_SH_EEESB_SD_Li128ELb0ELb1ELb0ELb0EEENS1_19SingleTileSchedulerILb0ELb0ELb1ELi128EEEEEEEEEvNT_6ParamsE:
[----:B------:R-:W-:-:S03]  /*0000*/  MOV R1, c[0x0][0x28] ;  /* 0x00000a0000017a02 */ /* 0x000fc60000000f00 */
[----:B------:R-:W1:Y:S01]  /*0010*/  S2R R22, SR_CTAID.Z ;  /* 0x0000000000167919 */ /* 0x000e620000002700 */
[----:B------:R-:W-:Y:S02]  /*0020*/  IADD3 R1, R1, -0x68, RZ ;  /* 0xffffff9801017810 */ /* 0x000fe40007ffe0ff */
[----:B-1----:R-:W-:-:S13]  /*0030*/  ISETP.GE.AND P0, PT, R22, RZ, PT ;  /* 0x000000ff1600720c */ /* 0x002fda0003f06270 */
[----:B------:R-:W-:Y:S05]  /*0040*/  @!P0 EXIT ;  /* 0x000000000000894d */ /* 0x000fea0003800000 */
[----:B------:R-:W1:Y:S01]  /*0050*/  S2UR UR17, SR_CTAID.X ;  /* 0x00000000001179c3 */ /* 0x000e620000002500 */
[----:B------:R-:W-:Y:S01]  /*0060*/  ULDC UR6, c[0x0][0x2c4] ;  /* 0x0000b10000067ab9 */ /* 0x000fe20000000800 */
[----:B------:R-:W2:Y:S01]  /*0070*/  S2R R129, SR_TID.X ;  /* 0x0000000000817919 */ /* 0x000ea20000002100 */
[----:B------:R-:W-:Y:S02]  /*0080*/  UISETP.NE.AND UP3, UPT, UR6, 0x1, UPT ;  /* 0x000000010600788c */ /* 0x000fe4000bf65270 */
[----:B------:R-:W-:Y:S02]  /*0090*/  ULDC.64 UR4, c[0x0][0x2c8] ;  /* 0x0000b20000047ab9 */ /* 0x000fe40000000a00 */
[----:B------:R-:W-:Y:S02]  /*00a0*/  UMOV UR8, 0x1 ;  /* 0x0000000100087882 */ /* 0x000fe40000000000 */
[----:B------:R-:W-:Y:S02]  /*00b0*/  ULDC UR7, c[0x0][0x168] ;  /* 0x00005a0000077ab9 */ /* 0x000fe40000000800 */
[----:B------:R-:W-:-:S02]  /*00c0*/  UIADD3 UR7, UR8, -UR7, URZ ;  /* 0x8000000708077290 */ /* 0x000fc4000fffe03f */
[----:B-1----:R-:W-:-:S04]  /*00d0*/  USHF.L.U32 UR17, UR17, 0x7, URZ ;  /* 0x0000000711117899 */ /* 0x002fc8000800063f */
[----:B------:R-:W-:Y:S02]  /*00e0*/  @UP3 UIADD3 UR10, UR17, 0x7f, URZ ;  /* 0x0000007f110a3890 */ /* 0x000fe4000fffe03f */
[----:B------:R-:W-:Y:S02]  /*00f0*/  UIADD3 UR9, UR17, 0x7f, URZ ;  /* 0x0000007f11097890 */ /* 0x000fe4000fffe03f */
[----:B------:R-:W-:-:S04]  /*0100*/  UIMAD.WIDE.U32 UR10, UR10, UR4, URZ ;  /* 0x000000040a0a72a5 */ /* 0x000fc8000f8e003f */
[----:B------:R-:W-:-:S03]  /*0110*/  @UP3 USHF.R.U32.HI UR9, URZ, UR5, UR11 ;  /* 0x000000053f093299 */ /* 0x000fc6000801160b */
[----:B------:R-:W-:Y:S02]  /*0120*/  ULDC.64 UR4, c[0x0][0x328] ;  /* 0x0000ca0000047ab9 */ /* 0x000fe40000000a00 */
[----:B------:R-:W-:-:S03]  /*0130*/  UISETP.LE.AND UP2, UPT, UR8, UR5, UPT ;  /* 0x000000050800728c */ /* 0x000fc6000bf43270 */
[----:B------:R-:W-:Y:S02]  /*0140*/  ULDC UR5, c[0x0][0x1d0] ;  /* 0x0000740000057ab9 */ /* 0x000fe40000000800 */
[----:B------:R-:W-:Y:S01]  /*0150*/  UIADD3 UR5, UR9, UR5, UR7 ;  /* 0x0000000509057290 */ /* 0x000fe2000fffe007 */
[----:B------:R-:W-:-:S03]  /*0160*/  PLOP3.LUT P0, PT, PT, PT, UP2, 0x40, 0x0 ;  /* 0x000000000000781c */ /* 0x000fc60003f0e828 */
[----:B------:R-:W-:-:S06]  /*0170*/  UIADD3 UR4, UR5, UR4, URZ ;  /* 0x0000000405047290 */ /* 0x000fcc000fffe03f */
[----:B------:R-:W-:-:S04]  /*0180*/  MOV R0, UR4 ;  /* 0x0000000400007c02 */ /* 0x000fc80008000f00 */
[----:B------:R-:W-:Y:S05]  /*0190*/  @P0 BRA `(.L_x_874) ;  /* 0x0000013000000947 */ /* 0x000fea0003800000 */
[----:B--2---:R-:W-:Y:S01]  /*01a0*/  ISETP.LT.AND P0, PT, RZ, UR5, PT ;  /* 0x00000005ff007c0c */ /* 0x004fe2000bf01270 */
[----:B------:R-:W-:-:S12]  /*01b0*/  UIADD3 UR7, UR5, -0x1, URZ ;  /* 0xffffffff05077890 */ /* 0x000fd8000fffe03f */
[----:B------:R-:W-:Y:S05]  /*01c0*/  @P0 BRA `(.L_x_875) ;  /* 0x0000008000000947 */ /* 0x000fea0003800000 */
[----:B------:R-:W-:Y:S02]  /*01d0*/  ULDC UR4, c[0x0][0x32c] ;  /* 0x0000cb0000047ab9 */ /* 0x000fe40000000800 */
[----:B------:R-:W-:Y:S02]  /*01e0*/  UISETP.NE.AND UP0, UPT, UR8, UR4, UPT ;  /* 0x000000040800728c */ /* 0x000fe4000bf05270 */
[----:B------:R-:W-:-:S03]  /*01f0*/  UIADD3 UR7, -UR5, URZ, URZ ;  /* 0x0000003f05077290 */ /* 0x000fc6000fffe13f */
[----:B------:R-:W-:Y:S02]  /*0200*/  ULDC.64 UR4, c[0x0][0x330] ;  /* 0x0000cc0000047ab9 */ /* 0x000fe40000000a00 */
[----:B------:R-:W-:-:S04]  /*0210*/  UIMAD.WIDE.U32 UR8, UR7, UR4, URZ ;  /* 0x00000004070872a5 */ /* 0x000fc8000f8e003f */
[----:B------:R-:W-:-:S04]  /*0220*/  @UP0 USHF.R.U32.HI UR7, URZ, UR5, UR9 ;  /* 0x000000053f070299 */ /* 0x000fc80008011609 */
[----:B------:R-:W-:Y:S01]  /*0230*/  ULOP3.LUT UR7, URZ, UR7, URZ, 0x33, !UPT ;  /* 0x000000073f077292 */ /* 0x000fe2000f8e333f */
[----:B------:R-:W-:Y:S05]  /*0240*/  BRA `(.L_x_876) ;  /* 0x0000005000007947 */ /* 0x000fea0003800000 */
.L_x_875:
[----:B------:R-:W-:Y:S02]  /*0250*/  ULDC UR4, c[0x0][0x32c] ;  /* 0x0000cb0000047ab9 */ /* 0x000fe40000000800 */
[----:B------:R-:W-:-:S03]  /*0260*/  UISETP.NE.AND UP0, UPT, UR8, UR4, UPT ;  /* 0x000000040800728c */ /* 0x000fc6000bf05270 */
[----:B------:R-:W-:Y:S02]  /*0270*/  ULDC.64 UR4, c[0x0][0x330] ;  /* 0x0000cc0000047ab9 */ /* 0x000fe40000000a00 */
[----:B------:R-:W-:-:S06]  /*0280*/  UIMAD.WIDE.U32 UR8, UR7, UR4, URZ ;  /* 0x00000004070872a5 */ /* 0x000fcc000f8e003f */
[----:B------:R-:W-:Y:S02]  /*0290*/  @UP0 USHF.R.U32.HI UR7, URZ, UR5, UR9 ;  /* 0x000000053f070299 */ /* 0x000fe40008011609 */
.L_x_876:
[----:B------:R-:W-:Y:S02]  /*02a0*/  ULDC UR4, c[0x0][0x32c] ;  /* 0x0000cb0000047ab9 */ /* 0x000fe40000000800 */
[----:B------:R-:W-:-:S06]  /*02b0*/  UIMAD UR4, UR7, UR4, UR4 ;  /* 0x00000004070472a4 */ /* 0x000fcc000f8e0204 */
[----:B------:R-:W-:-:S03]  /*02c0*/  IMNMX R0, R0, UR4, PT ;  /* 0x0000000400007c17 */ /* 0x000fc6000b800200 */
.L_x_874:
[----:B--2---:R-:W-:Y:S01]  /*02d0*/  UMOV UR7, 0x2f ;  /* 0x0000002f00077882 */ /* 0x004fe20000000000 */
[----:B------:R-:W-:Y:S01]  /*02e0*/  IADD3 R0, R0, 0x2f, RZ ;  /* 0x0000002f00007810 */ /* 0x000fe20007ffe0ff */
[----:B------:R-:W-:Y:S01]  /*02f0*/  ULDC UR16, c[0x0][0x1d0] ;  /* 0x0000740000107ab9 */ /* 0x000fe20000000800 */
[----:B------:R-:W-:Y:S01]  /*0300*/  PLOP3.LUT P0, PT, PT, PT, UP2, 0x40, 0x0 ;  /* 0x000000000000781c */ /* 0x000fe20003f0e828 */
[----:B------:R-:W-:Y:S02]  /*0310*/  UIADD3 UR7, UR7, UR16, URZ ;  /* 0x0000001007077290 */ /* 0x000fe4000fffe03f */
[----:B------:R-:W-:Y:S01]  /*0320*/  ULDC.64 UR4, c[0x0][0x2c8] ;  /* 0x0000b20000047ab9 */ /* 0x000fe20000000a00 */
[----:B------:R-:W-:Y:S01]  /*0330*/  IMAD.HI R0, R0, 0x2aaaaaab, RZ ;  /* 0x2aaaaaab00007827 */ /* 0x000fe200078e02ff */
[----:B------:R-:W-:Y:S02]  /*0340*/  UIMAD.WIDE UR8, UR7, 0x2aaaaaab, URZ ;  /* 0x2aaaaaab070878a5 */ /* 0x000fe4000f8e023f */
[----:B------:R-:W-:-:S02]  /*0350*/  UIMAD.WIDE.U32 UR10, UR17, UR4, URZ ;  /* 0x00000004110a72a5 */ /* 0x000fc4000f8e003f */
[----:B------:R-:W-:Y:S01]  /*0360*/  ULDC UR7, c[0x0][0x168] ;  /* 0x00005a0000077ab9 */ /* 0x000fe20000000800 */
[----:B------:R-:W-:Y:S01]  /*0370*/  SHF.R.U32.HI R2, RZ, 0x1f, R0 ;  /* 0x0000001fff027819 */ /* 0x000fe20000011600 */
[----:B------:R-:W-:Y:S02]  /*0380*/  UIADD3 UR16, UR16, -UR7, URZ ;  /* 0x8000000710107290 */ /* 0x000fe4000fffe03f */
[----:B------:R-:W-:Y:S01]  /*0390*/  USHF.R.U32.HI UR7, URZ, 0x1f, UR9 ;  /* 0x0000001f3f077899 */ /* 0x000fe20008011609 */
[----:B------:R-:W-:Y:S01]  /*03a0*/  LEA.HI.SX32 R0, R0, R2, 0x1d ;  /* 0x0000000200007211 */ /* 0x000fe200078feaff */
[----:B------:R-:W-:Y:S02]  /*03b0*/  UMOV UR4, UR17 ;  /* 0x0000001100047c82 */ /* 0x000fe40008000000 */
[----:B------:R-:W-:Y:S02]  /*03c0*/  @UP3 USHF.R.U32.HI UR4, URZ, UR5, UR11 ;  /* 0x000000053f043299 */ /* 0x000fe4000801160b */
[----:B------:R-:W-:-:S02]  /*03d0*/  ULEA.HI.SX32 UR9, UR9, UR7, 0x1d ;  /* 0x0000000709097291 */ /* 0x000fc4000f8fea3f */
[----:B------:R-:W-:Y:S02]  /*03e0*/  UIADD3 UR4, UR16, UR4, URZ ;  /* 0x0000000410047290 */ /* 0x000fe4000fffe03f */
[----:B------:R-:W-:Y:S02]  /*03f0*/  ULDC UR5, c[0x0][0x324] ;  /* 0x0000c90000057ab9 */ /* 0x000fe40000000800 */
[----:B------:R-:W-:Y:S01]  /*0400*/  UIADD3 UR7, UR4, -UR5, URZ ;  /* 0x8000000504077290 */ /* 0x000fe2000fffe03f */
[----:B------:R-:W-:Y:S01]  /*0410*/  IMNMX R242, R0, UR9, PT ;  /* 0x0000000900f27c17 */ /* 0x000fe2000b800200 */
[----:B------:R-:W-:Y:S05]  /*0420*/  @P0 BRA `(.L_x_877) ;  /* 0x0000015000000947 */ /* 0x000fea0003800000 */
[----:B------:R-:W-:Y:S02]  /*0430*/  UMOV UR8, UR4 ;  /* 0x0000000400087c82 */ /* 0x000fe40008000000 */
[----:B------:R-:W-:-:S06]  /*0440*/  UISETP.GT.AND UP0, UPT, UR8, -0x1, UPT ;  /* 0xffffffff0800788c */ /* 0x000fcc000bf04270 */
[----:B------:R-:W-:-:S13]  /*0450*/  PLOP3.LUT P0, PT, PT, PT, UP0, 0x80, 0x0 ;  /* 0x000000000000781c */ /* 0x000fda0003f0f008 */
[----:B------:R-:W-:Y:S05]  /*0460*/  @P0 BRA `(.L_x_878) ;  /* 0x0000008000000947 */ /* 0x000fea0003800000 */
[----:B------:R-:W-:Y:S02]  /*0470*/  ULDC UR4, c[0x0][0x32c] ;  /* 0x0000cb0000047ab9 */ /* 0x000fe40000000800 */
[----:B------:R-:W-:Y:S02]  /*0480*/  UISETP.NE.AND UP0, UPT, UR4, 0x1, UPT ;  /* 0x000000010400788c */ /* 0x000fe4000bf05270 */
[----:B------:R-:W-:Y:S02]  /*0490*/  ULOP3.LUT UR8, URZ, UR8, URZ, 0x33, !UPT ;  /* 0x000000083f087292 */ /* 0x000fe4000f8e333f */
[----:B------:R-:W-:Y:S02]  /*04a0*/  ULDC.64 UR4, c[0x0][0x330] ;  /* 0x0000cc0000047ab9 */ /* 0x000fe40000000a00 */
[----:B------:R-:W-:-:S05]  /*04b0*/  UIMAD.WIDE.U32 UR10, UR8, UR4, URZ ;  /* 0x00000004080a72a5 */ /* 0x000fca000f8e003f */
[----:B------:R-:W-:-:S04]  /*04c0*/  @UP0 USHF.R.U32.HI UR8, URZ, UR5, UR11 ;  /* 0x000000053f080299 */ /* 0x000fc8000801160b */
[----:B------:R-:W-:Y:S01]  /*04d0*/  ULOP3.LUT UR8, URZ, UR8, URZ, 0x33, !UPT ;  /* 0x000000083f087292 */ /* 0x000fe2000f8e333f */
[----:B------:R-:W-:Y:S05]  /*04e0*/  BRA `(.L_x_879) ;  /* 0x0000005000007947 */ /* 0x000fea0003800000 */
.L_x_878:
[----:B------:R-:W-:Y:S02]  /*04f0*/  ULDC UR4, c[0x0][0x32c] ;  /* 0x0000cb0000047ab9 */ /* 0x000fe40000000800 */
[----:B------:R-:W-:-:S03]  /*0500*/  UISETP.NE.AND UP0, UPT, UR4, 0x1, UPT ;  /* 0x000000010400788c */ /* 0x000fc6000bf05270 */
[----:B------:R-:W-:Y:S02]  /*0510*/  ULDC.64 UR4, c[0x0][0x330] ;  /* 0x0000cc0000047ab9 */ /* 0x000fe40000000a00 */
[----:B------:R-:W-:-:S06]  /*0520*/  UIMAD.WIDE.U32 UR10, UR8, UR4, URZ ;  /* 0x00000004080a72a5 */ /* 0x000fcc000f8e003f */
[----:B------:R-:W-:Y:S02]  /*0530*/  @UP0 USHF.R.U32.HI UR8, URZ, UR5, UR11 ;  /* 0x000000053f080299 */ /* 0x000fe4000801160b */
.L_x_879:
[----:B------:R-:W-:Y:S02]  /*0540*/  ULDC UR4, c[0x0][0x32c] ;  /* 0x0000cb0000047ab9 */ /* 0x000fe40000000800 */
[----:B------:R-:W-:-:S04]  /*0550*/  UIMAD UR4, UR8, UR4, URZ ;  /* 0x00000004080472a4 */ /* 0x000fc8000f8e023f */
[----:B------:R-:W-:-:S04]  /*0560*/  UISETP.LT.AND UP0, UPT, UR7, UR4, UPT ;  /* 0x000000040700728c */ /* 0x000fc8000bf01270 */
[----:B------:R-:W-:-:S04]  /*0570*/  USEL UR7, UR7, UR4, !UP0 ;  /* 0x0000000407077287 */ /* 0x000fc8000c000000 */
.L_x_877:
[----:B------:R-:W-:Y:S01]  /*0580*/  UIMAD.WIDE UR4, UR7, 0x2aaaaaab, URZ ;  /* 0x2aaaaaab070478a5 */ /* 0x000fe2000f8e023f */
[----:B------:R-:W-:Y:S01]  /*0590*/  PLOP3.LUT P4, PT, PT, PT, PT, 0x80, 0x0 ;  /* 0x000000000000781c */ /* 0x000fe20003f8f070 */
[----:B------:R-:W-:Y:S01]  /*05a0*/  ULDC.64 UR14, c[0x0][0x118] ;  /* 0x00004600000e7ab9 */ /* 0x000fe20000000a00 */
[----:B------:R-:W-:Y:S01]  /*05b0*/  CS2R R126, SRZ ;  /* 0x00000000007e7805 */ /* 0x000fe2000001ff00 */
[----:B------:R-:W-:Y:S01]  /*05c0*/  USHF.R.U32.HI UR4, URZ, 0x1f, UR5 ;  /* 0x0000001f3f047899 */ /* 0x000fe20008011605 */
[----:B------:R-:W-:Y:S01]  /*05d0*/  CS2R R124, SRZ ;  /* 0x00000000007c7805 */ /* 0x000fe2000001ff00 */
[----:B------:R-:W-:Y:S01]  /*05e0*/  IMAD.MOV.U32 R23, RZ, RZ, RZ ;  /* 0x000000ffff177224 */ /* 0x000fe200078e00ff */
[----:B------:R-:W-:Y:S01]  /*05f0*/  CS2R R24, SRZ ;  /* 0x0000000000187805 */ /* 0x000fe2000001ff00 */
[----:B------:R-:W-:Y:S01]  /*0600*/  ULEA.HI.SX32 UR4, UR5, UR4, 0x1d ;  /* 0x0000000405047291 */ /* 0x000fe2000f8fea3f */
[----:B------:R-:W-:Y:S01]  /*0610*/  IMAD.MOV.U32 R130, RZ, RZ, RZ ;  /* 0x000000ffff827224 */ /* 0x000fe200078e00ff */
[----:B------:R-:W-:Y:S01]  /*0620*/  MOV R128, RZ ;  /* 0x000000ff00807202 */ /* 0x000fe20000000f00 */
[----:B------:R-:W-:Y:S01]  /*0630*/  CS2R R122, SRZ ;  /* 0x00000000007a7805 */ /* 0x000fe2000001ff00 */
[----:B------:R-:W-:Y:S01]  /*0640*/  UISETP.LT.AND UP0, UPT, URZ, UR4, UPT ;  /* 0x000000043f00728c */ /* 0x000fe2000bf01270 */
[----:B------:R-:W-:Y:S01]  /*0650*/  CS2R R120, SRZ ;  /* 0x0000000000787805 */ /* 0x000fe2000001ff00 */
[----:B------:R-:W-:Y:S01]  /*0660*/  IMAD.MOV.U32 R118, RZ, RZ, RZ ;  /* 0x000000ffff767224 */ /* 0x000fe200078e00ff */
[----:B------:R-:W-:Y:S01]  /*0670*/  CS2R R26, SRZ ;  /* 0x00000000001a7805 */ /* 0x000fe2000001ff00 */
[----:B------:R-:W-:Y:S01]  /*0680*/  USEL UR8, URZ, UR4, !UP0 ;  /* 0x000000043f087287 */ /* 0x000fe2000c000000 */
[----:B------:R-:W-:Y:S01]  /*0690*/  MOV R116, RZ ;  /* 0x000000ff00747202 */ /* 0x000fe20000000f00 */
[----:B------:R-:W-:Y:S01]  /*06a0*/  CS2R R110, SRZ ;  /* 0x00000000006e7805 */ /* 0x000fe2000001ff00 */
[----:B------:R-:W-:Y:S01]  /*06b0*/  CS2R R108, SRZ ;  /* 0x00000000006c7805 */ /* 0x000fe2000001ff00 */
[----:B------:R-:W-:Y:S01]  /*06c0*/  IMAD.MOV.U32 R114, RZ, RZ, RZ ;  /* 0x000000ffff727224 */ /* 0x000fe200078e00ff */
[----:B------:R-:W-:Y:S01]  /*06d0*/  CS2R R28, SRZ ;  /* 0x00000000001c7805 */ /* 0x000fe2000001ff00 */
[----:B------:R-:W-:Y:S01]  /*06e0*/  ISETP.GT.AND P0, PT, R242, UR8, PT ;  /* 0x00000008f2007c0c */ /* 0x000fe2000bf04270 */
        /* <DEDUP_REMOVED lines=63> */
[----:B------:R-:W-:Y:S05]  /*0ae0*/  @!P0 BRA `(.L_x_880) ;  /* 0x00013c4000008947 */ /* 0x000fea0003800000 */
[----:B------:R-:W-:-:S04]  /*0af0*/  ISETP.NE.U32.AND P6, PT, RZ, c[0x0][0x340], PT ;  /* 0x0000d000ff007a0c */ /* 0x000fc80003fc5070 */
[----:B------:R-:W-:-:S13]  /*0b00*/  ISETP.NE.AND.EX P6, PT, RZ, c[0x0][0x344], PT, P6 ;  /* 0x0000d100ff007a0c */ /* 0x000fda0003fc5360 */
[----:B------:R-:W-:-:S04]  /*0b10*/  @P6 IMAD.MOV.U32 R2, RZ, RZ, 0x4 ;  /* 0x00000004ff026424 */ /* 0x000fc800078e00ff */
[----:B------:R-:W-:-:S05]  /*0b20*/  @P6 IMAD.WIDE R2, R22, R2, c[0x0][0x340] ;  /* 0x0000d00016026625 */ /* 0x000fca00078e0202 */
[----:B------:R1:W2:Y:S01]  /*0b30*/  @P6 LDG.E R20, [R2.64] ;  /* 0x0000000e02146981 */ /* 0x0002a2000c1e1900 */
[----:B------:R-:W-:Y:S01]  /*0b40*/  SHF.R.S32.HI R126, RZ, 0x1f, R129 ;  /* 0x0000001fff7e7819 */ /* 0x000fe20000011481 */
[----:B------:R-:W-:Y:S01]  /*0b50*/  ULDC UR4, c[0x0][0x168] ;  /* 0x00005a0000047ab9 */ /* 0x000fe20000000800 */
[----:B------:R-:W-:Y:S01]  /*0b60*/  PLOP3.LUT P1, PT, PT, PT, UP3, 0x80, 0x0 ;  /* 0x000000000000781c */ /* 0x000fe20003f2f038 */
[----:B------:R-:W3:Y:S01]  /*0b70*/  S2R R40, SR_CTAID.Y ;  /* 0x0000000000287919 */ /* 0x000ee20000002600 */
[----:B------:R-:W-:Y:S01]  /*0b80*/  PLOP3.LUT P0, PT, PT, PT, UP3, 0x80, 0x0 ;  /* 0x000000000000781c */ /* 0x000fe20003f0f038 */
[----:B------:R-:W-:Y:S01]  /*0b90*/  UIMAD UR4, UR6, UR4, URZ ;  /* 0x00000004060472a4 */ /* 0x000fe2000f8e023f */
[----:B------:R-:W-:Y:S01]  /*0ba0*/  SHF.R.S32.HI R21, RZ, 0x1f, R22 ;  /* 0x0000001fff157819 */ /* 0x000fe20000011416 */
[----:B------:R-:W-:Y:S01]  /*0bb0*/  UMOV UR11, 0x5 ;  /* 0x00000005000b7882 */ /* 0x000fe20000000000 */
[----:B------:R-:W-:Y:S01]  /*0bc0*/  IADD3 R122, R242, -0x1, RZ ;  /* 0xfffffffff27a7810 */ /* 0x000fe20007ffe0ff */
[----:B------:R-:W-:Y:S01]  /*0bd0*/  ULDC.64 UR6, c[0x0][0x1e0] ;  /* 0x0000780000067ab9 */ /* 0x000fe20000000a00 */
[----:B------:R-:W-:Y:S01]  /*0be0*/  LEA.HI R124, R126, R129, RZ, 0x5 ;  /* 0x000000817e7c7211 */ /* 0x000fe200078f28ff */
[----:B------:R-:W-:-:S02]  /*0bf0*/  UIMAD.WIDE.U32 UR12, UR6, 0x20, URZ ;  /* 0x00000020060c78a5 */ /* 0x000fc4000f8e003f */
[----:B------:R-:W-:Y:S01]  /*0c00*/  USHF.L.U32 UR9, UR7, 0x5, URZ ;  /* 0x0000000507097899 */ /* 0x000fe2000800063f */
[----:B------:R-:W-:-:S03]  /*0c10*/  SHF.R.S32.HI R123, RZ, 0x5, R124 ;  /* 0x00000005ff7b7819 */ /* 0x000fc6000001147c */
[----:B------:R-:W-:Y:S01]  /*0c20*/  UIADD3 UR9, UR13, UR9, URZ ;  /* 0x000000090d097290 */ /* 0x000fe2000fffe03f */
[----:B-1----:R-:W-:Y:S02]  /*0c30*/  LEA.HI R2, R126, R129, RZ, 0x3 ;  /* 0x000000817e027211 */ /* 0x002fe400078f18ff */
[----:B---3--:R-:W-:Y:S01]  /*0c40*/  SHF.R.S32.HI R41, RZ, 0x1f, R40 ;  /* 0x0000001fff297819 */ /* 0x008fe20000011428 */
[----:B------:R-:W-:Y:S01]  /*0c50*/  IMAD.WIDE.U32 R6, R40, c[0x0][0x1b8], RZ ;  /* 0x00006e0028067a25 */ /* 0x000fe200078e00ff */
[----:B------:R-:W-:Y:S02]  /*0c60*/  LOP3.LUT R0, R2, 0xfffffff8, RZ, 0xc0, !PT ;  /* 0xfffffff802007812 */ /* 0x000fe400078ec0ff */
[----:B------:R-:W-:Y:S01]  /*0c70*/  SHF.R.S32.HI R29, RZ, 0x3, R2 ;  /* 0x00000003ff1d7819 */ /* 0x000fe20000011402 */
[----:B------:R-:W-:Y:S02]  /*0c80*/  IMAD R2, R41, c[0x0][0x1b8], RZ ;  /* 0x00006e0029027a24 */ /* 0x000fe400078e02ff */
[----:B------:R-:W-:Y:S01]  /*0c90*/  IMAD.IADD R31, R129, 0x1, -R0 ;  /* 0x00000001811f7824 */ /* 0x000fe200078e0a00 */
[----:B------:R-:W-:Y:S01]  /*0ca0*/  IADD3 R13, R29, UR17, RZ ;  /* 0x000000111d0d7c10 */ /* 0x000fe2000fffe0ff */
[----:B------:R-:W-:Y:S01]  /*0cb0*/  IMAD R2, R40, c[0x0][0x1bc], R2 ;  /* 0x00006f0028027a24 */ /* 0x000fe200078e0202 */
[--C-:B------:R-:W-:Y:S01]  /*0cc0*/  SHF.R.S32.HI R36, RZ, 0x1f, R29.reuse ;  /* 0x0000001fff247819 */ /* 0x100fe2000001141d */
[----:B------:R-:W-:Y:S01]  /*0cd0*/  IMAD R0, R31, 0x10, R29 ;  /* 0x000000101f007824 */ /* 0x000fe200078e021d */
[----:B------:R-:W-:Y:S01]  /*0ce0*/  IADD3 R15, R13, 0x70, RZ ;  /* 0x000000700d0f7810 */ /* 0x000fe20007ffe0ff */
[----:B------:R-:W-:-:S02]  /*0cf0*/  IMAD.IADD R3, R7, 0x1, R2 ;  /* 0x0000000107037824 */ /* 0x000fc400078e0202 */
[----:B------:R-:W-:Y:S01]  /*0d00*/  IMAD R7, R21, c[0x0][0x1c0], RZ ;  /* 0x0000700015077a24 */ /* 0x000fe200078e02ff */
[----:B------:R-:W-:Y:S01]  /*0d10*/  IADD3 R4, R0, UR17, RZ ;  /* 0x0000001100047c10 */ /* 0x000fe2000fffe0ff */
[----:B------:R-:W-:Y:S02]  /*0d20*/  IMAD.MOV.U32 R2, RZ, RZ, R6 ;  /* 0x000000ffff027224 */ /* 0x000fe400078e0006 */
[----:B------:R-:W-:Y:S02]  /*0d30*/  IMAD R6, R22, c[0x0][0x1c4], R7 ;  /* 0x0000710016067a24 */ /* 0x000fe400078e0207 */
[----:B------:R-:W-:Y:S01]  /*0d40*/  @P1 IMAD.HI.U32 R5, R4, c[0x0][0x2c8], RZ ;  /* 0x0000b20004051a27 */ /* 0x000fe200078e00ff */
[----:B------:R-:W-:-:S03]  /*0d50*/  ISETP.GE.AND P1, PT, R13, UR4, PT ;  /* 0x000000040d007c0c */ /* 0x000fc6000bf26270 */
[----:B------:R-:W-:Y:S01]  /*0d60*/  IMAD.MOV.U32 R0, RZ, RZ, R4 ;  /* 0x000000ffff007224 */ /* 0x000fe200078e0004 */
[----:B------:R-:W-:Y:S01]  /*0d70*/  @P0 SHF.R.U32.HI R0, RZ, c[0x0][0x2cc], R5 ;  /* 0x0000b300ff000a19 */ /* 0x000fe20000011605 */
[----:B------:R-:W-:-:S03]  /*0d80*/  IMAD.WIDE.U32 R2, R22, c[0x0][0x1c0], R2 ;  /* 0x0000700016027a25 */ /* 0x000fc600078e0002 */
[--C-:B------:R-:W-:Y:S01]  /*0d90*/  SHF.R.S32.HI R7, RZ, 0x1f, R0.reuse ;  /* 0x0000001fff077819 */ /* 0x100fe20000011400 */
[----:B------:R-:W-:Y:S02]  /*0da0*/  IMAD.MOV R5, RZ, RZ, -R0 ;  /* 0x000000ffff057224 */ /* 0x000fe400078e0a00 */
[----:B------:R-:W-:Y:S01]  /*0db0*/  IMAD.IADD R3, R3, 0x1, R6 ;  /* 0x0000000103037824 */ /* 0x000fe200078e0206 */
[----:B------:R-:W-:Y:S01]  /*0dc0*/  IADD3 R6, R13, 0x10, RZ ;  /* 0x000000100d067810 */ /* 0x000fe20007ffe0ff */
[----:B------:R-:W-:Y:S02]  /*0dd0*/  IMAD R5, R5, c[0x0][0x2c4], R4 ;  /* 0x0000b10005057a24 */ /* 0x000fe400078e0204 */
[----:B------:R-:W-:Y:S01]  /*0de0*/  IMAD R7, R7, c[0x0][0x1b0], RZ ;  /* 0x00006c0007077a24 */ /* 0x000fe200078e02ff */
[----:B------:R-:W-:Y:S01]  /*0df0*/  ISETP.GE.AND P4, PT, R6, UR4, PT ;  /* 0x0000000406007c0c */ /* 0x000fe2000bf86270 */
[----:B------:R-:W-:Y:S01]  /*0e00*/  IMAD.WIDE.U32 R2, R0, c[0x0][0x1b0], R2 ;  /* 0x00006c0000027a25 */ /* 0x000fe200078e0002 */
[----:B------:R-:W-:-:S03]  /*0e10*/  SHF.R.S32.HI R4, RZ, 0x1f, R5 ;  /* 0x0000001fff047819 */ /* 0x000fc60000011405 */
[----:B------:R-:W-:Y:S01]  /*0e20*/  IMAD R0, R0, c[0x0][0x1b4], R7 ;  /* 0x00006d0000007a24 */ /* 0x000fe200078e0207 */
[----:B------:R-:W-:Y:S01]  /*0e30*/  LEA.HI R7, R126, R129, RZ, 0x6 ;  /* 0x000000817e077211 */ /* 0x000fe200078f30ff */
[----:B------:R-:W-:Y:S02]  /*0e40*/  IMAD R19, R41, c[0x0][0x1e8], RZ ;  /* 0x00007a0029137a24 */ /* 0x000fe400078e02ff */
[----:B------:R-:W-:Y:S02]  /*0e50*/  IMAD.IADD R3, R3, 0x1, R0 ;  /* 0x0000000103037824 */ /* 0x000fe400078e0200 */
[----:B------:R-:W-:Y:S02]  /*0e60*/  IMAD R0, R4, c[0x0][0x1a8], RZ ;  /* 0x00006a0004007a24 */ /* 0x000fe400078e02ff */
[----:B------:R-:W-:-:S04]  /*0e70*/  IMAD.WIDE.U32 R2, R5, c[0x0][0x1a8], R2 ;  /* 0x00006a0005027a25 */ /* 0x000fc800078e0002 */
[----:B------:R-:W-:Y:S01]  /*0e80*/  IMAD R0, R5, c[0x0][0x1ac], R0 ;  /* 0x00006b0005007a24 */ /* 0x000fe200078e0200 */
[C---:B------:R-:W-:Y:S01]  /*0e90*/  LEA R17, P0, R2.reuse, c[0x0][0x160], 0x1 ;  /* 0x0000580002117a11 */ /* 0x040fe200078008ff */
[----:B------:R-:W-:Y:S02]  /*0ea0*/  IMAD.SHL.U32 R4, R31, 0x8, RZ ;  /* 0x000000081f047824 */ /* 0x000fe400078e00ff */
[----:B------:R-:W-:Y:S02]  /*0eb0*/  IMAD.IADD R0, R3, 0x1, R0 ;  /* 0x0000000103007824 */ /* 0x000fe400078e0200 */
[----:B------:R-:W-:Y:S01]  /*0ec0*/  IMAD.SHL.U32 R3, R29, 0x40, RZ ;  /* 0x000000401d037824 */ /* 0x000fe200078e00ff */
[----:B------:R-:W-:Y:S01]  /*0ed0*/  SHFL.IDX PT, R10, R17, 0x1, 0x181f ;  /* 0x00381f00110a7f89 */ /* 0x000fe200000e0000 */
[----:B------:R-:W-:Y:S01]  /*0ee0*/  IMAD.SHL.U32 R7, R7, 0x8, RZ ;  /* 0x0000000807077824 */ /* 0x000fe200078e00ff */
[----:B------:R-:W-:Y:S01]  /*0ef0*/  LEA.HI.X R16, R2, c[0x0][0x164], R0, 0x1, P0 ;  /* 0x0000590002107a11 */ /* 0x000fe200000f0c00 */
[----:B------:R-:W-:Y:S01]  /*0f00*/  IMAD R19, R40, c[0x0][0x1ec], R19 ;  /* 0x00007b0028137a24 */ /* 0x000fe200078e0213 */
[----:B------:R-:W1:Y:S01]  /*0f10*/  SHFL.IDX PT, R2, R17, RZ, 0x181f ;  /* 0x00181fff11027589 */ /* 0x000e6200000e0000 */
[----:B------:R-:W-:-:S02]  /*0f20*/  LOP3.LUT R0, R3, 0x1c0, RZ, 0xc0, !PT ;  /* 0x000001c003007812 */ /* 0x000fc400078ec0ff */
[----:B------:R-:W-:Y:S01]  /*0f30*/  ISETP.GE.AND P5, PT, R4, c[0x0][0x198], PT ;  /* 0x0000660004007a0c */ /* 0x000fe20003fa6270 */
[----:B------:R-:W3:Y:S01]  /*0f40*/  SHFL.IDX PT, R3, R16, RZ, 0x181f ;  /* 0x00181fff10037589 */ /* 0x000ee200000e0000 */
[----:B------:R-:W-:Y:S02]  /*0f50*/  LOP3.LUT R5, R0, 0x38, R4, 0xf8, !PT ;  /* 0x0000003800057812 */ /* 0x000fe400078ef804 */
[----:B------:R-:W-:Y:S01]  /*0f60*/  SHF.R.U32.HI R0, RZ, 0x3, R0 ;  /* 0x00000003ff007819 */ /* 0x000fe20000011600 */
[----:B------:R-:W4:Y:S03]  /*0f70*/  SHFL.IDX PT, R11, R16, 0x1, 0x181f ;  /* 0x00381f00100b7f89 */ /* 0x000f2600000e0000 */
[----:B------:R-:W-:Y:S02]  /*0f80*/  LOP3.LUT R6, R5, R0, RZ, 0x3c, !PT ;  /* 0x0000000005067212 */ /* 0x000fe400078e3cff */
[----:B------:R-:W-:-:S02]  /*0f90*/  IADD3 R5, R13, 0x20, RZ ;  /* 0x000000200d057810 */ /* 0x000fc40007ffe0ff */
[----:B------:R-:W-:Y:S02]  /*0fa0*/  IADD3 R0, R4, 0x40, RZ ;  /* 0x0000004004007810 */ /* 0x000fe40007ffe0ff */
[----:B------:R-:W-:Y:S02]  /*0fb0*/  ISETP.GE.AND P2, PT, R5, UR4, PT ;  /* 0x0000000405007c0c */ /* 0x000fe4000bf46270 */
[----:B------:R-:W-:Y:S02]  /*0fc0*/  @!P1 SHF.R.S32.HI R5, RZ, 0x1f, R0 ;  /* 0x0000001fff059819 */ /* 0x000fe40000011400 */
[----:B------:R-:W-:Y:S02]  /*0fd0*/  LOP3.LUT R8, R6, 0xfffffe00, R7, 0xf8, !PT ;  /* 0xfffffe0006087812 */ /* 0x000fe400078ef807 */
[----:B------:R-:W-:Y:S02]  /*0fe0*/  @!P1 LEA.HI R7, R5, R0, RZ, 0x3 ;  /* 0x0000000005079211 */ /* 0x000fe400078f18ff */
[----:B------:R-:W-:Y:S01]  /*0ff0*/  SHF.R.S32.HI R5, RZ, 0x1f, R4 ;  /* 0x0000001fff057819 */ /* 0x000fe20000011404 */
[----:B------:R-:W-:Y:S01]  /*1000*/  IMAD.SHL.U32 R243, R8, 0x2, RZ ;  /* 0x0000000208f37824 */ /* 0x000fe200078e00ff */
[----:B------:R-:W-:Y:S01]  /*1010*/  ISETP.GE.AND P3, PT, R0, c[0x0][0x198], PT ;  /* 0x0000660000007a0c */ /* 0x000fe20003f66270 */
[----:B------:R-:W5:Y:S01]  /*1020*/  SHFL.IDX PT, R8, R17, 0x2, 0x181f ;  /* 0x00581f0011087f89 */ /* 0x000f6200000e0000 */
[----:B-1----:R-:W-:-:S02]  /*1030*/  @!P1 LEA R6, P0, R4, R2, 0x1 ;  /* 0x0000000204069211 */ /* 0x002fc400078008ff */
[----:B------:R-:W-:Y:S02]  /*1040*/  @!P1 LOP3.LUT R9, R7, 0xfffffff8, RZ, 0xc0, !PT ;  /* 0xfffffff807099812 */ /* 0x000fe400078ec0ff */
[----:B---3--:R-:W-:Y:S02]  /*1050*/  @!P1 LEA.HI.X R7, R4, R3, R5, 0x1, P0 ;  /* 0x0000000304079211 */ /* 0x008fe400000f0c05 */
[----:B------:R-:W-:Y:S01]  /*1060*/  @!P4 SHF.R.S32.HI R12, RZ, 0x1f, R0 ;  /* 0x0000001fff0cc819 */ /* 0x000fe20000011400 */
[----:B------:R-:W-:Y:S02]  /*1070*/  @!P1 IMAD.WIDE R2, R9, 0x2, R2 ;  /* 0x0000000209029825 */ /* 0x000fe400078e0202 */
[----:B------:R-:W1:Y:S04]  /*1080*/  SHFL.IDX PT, R9, R16, 0x2, 0x181f ;  /* 0x00581f0010097f89 */ /* 0x000e6800000e0000 */
[----:B------:R3:W-:Y:S04]  /*1090*/  @!P1 LDGSTS.E.BYPASS.LTC128B.128 [R243+0x8080], [R6.64], !P5 ;  /* 0x0808000006f39fae */ /* 0x0007e8000e901d4e */
[----:B------:R1:W-:Y:S01]  /*10a0*/  @!P1 LDGSTS.E.BYPASS.LTC128B.128 [R243+0xc080], [R2.64], !P3 ;  /* 0x0c08000002f39fae */ /* 0x0003e2000d901d4e */
[----:B---3--:R-:W-:-:S02]  /*10b0*/  @!P4 LEA.HI R7, R12, R0, RZ, 0x3 ;  /* 0x000000000c07c211 */ /* 0x008fc400078f18ff */
[----:B------:R-:W-:Y:S02]  /*10c0*/  IADD3 R6, R13, 0x30, RZ ;  /* 0x000000300d067810 */ /* 0x000fe40007ffe0ff */
[----:B-1----:R-:W-:Y:S02]  /*10d0*/  @!P4 LEA R2, P0, R4, R10, 0x1 ;  /* 0x0000000a0402c211 */ /* 0x002fe400078008ff */
[----:B------:R-:W-:Y:S02]  /*10e0*/  @!P4 LOP3.LUT R7, R7, 0xfffffff8, RZ, 0xc0, !PT ;  /* 0xfffffff80707c812 */ /* 0x000fe400078ec0ff */
[----:B------:R-:W-:Y:S02]  /*10f0*/  ISETP.GE.AND P1, PT, R6, UR4, PT ;  /* 0x0000000406007c0c */ /* 0x000fe4000bf26270 */
[----:B------:R-:W1:Y:S01]  /*1100*/  SHFL.IDX PT, R6, R17, 0x3, 0x181f ;  /* 0x00781f0011067f89 */ /* 0x000e6200000e0000 */
[----:B----4-:R-:W-:Y:S01]  /*1110*/  @!P4 LEA.HI.X R3, R4, R11, R5, 0x1, P0 ;  /* 0x0000000b0403c211 */ /* 0x010fe200000f0c05 */
[----:B------:R-:W-:Y:S01]  /*1120*/  @!P4 IMAD.WIDE R10, R7, 0x2, R10 ;  /* 0x00000002070ac825 */ /* 0x000fe200078e020a */
[----:B------:R-:W-:Y:S01]  /*1130*/  @!P2 SHF.R.S32.HI R12, RZ, 0x1f, R0 ;  /* 0x0000001fff0ca819 */ /* 0x000fe20000011400 */
[----:B------:R-:W3:Y:S04]  /*1140*/  SHFL.IDX PT, R7, R16, 0x3, 0x181f ;  /* 0x00781f0010077f89 */ /* 0x000ee800000e0000 */
[----:B------:R4:W-:Y:S04]  /*1150*/  @!P4 LDGSTS.E.BYPASS.LTC128B.128 [R243+0x8880], [R2.64], !P5 ;  /* 0x0888000002f3cfae */ /* 0x0009e8000e901d4e */
[----:B------:R1:W-:Y:S01]  /*1160*/  @!P4 LDGSTS.E.BYPASS.LTC128B.128 [R243+0xc880], [R10.64], !P3 ;  /* 0x0c8800000af3cfae */ /* 0x0003e2000d901d4e */
[----:B----4-:R-:W-:-:S02]  /*1170*/  @!P2 LEA.HI R2, R12, R0, RZ, 0x3 ;  /* 0x000000000c02a211 */ /* 0x010fc400078f18ff */
[C---:B------:R-:W-:Y:S02]  /*1180*/  IADD3 R3, R13.reuse, 0x50, RZ ;  /* 0x000000500d037810 */ /* 0x040fe40007ffe0ff */
[----:B-1----:R-:W-:Y:S02]  /*1190*/  IADD3 R11, R13, 0x40, RZ ;  /* 0x000000400d0b7810 */ /* 0x002fe40007ffe0ff */
[----:B-----5:R-:W-:Y:S02]  /*11a0*/  @!P2 LEA R10, P4, R4, R8, 0x1 ;  /* 0x00000008040aa211 */ /* 0x020fe400078808ff */
[----:B------:R-:W-:Y:S02]  /*11b0*/  @!P2 LOP3.LUT R2, R2, 0xfffffff8, RZ, 0xc0, !PT ;  /* 0xfffffff80202a812 */ /* 0x000fe400078ec0ff */
[----:B------:R-:W-:Y:S02]  /*11c0*/  ISETP.GE.AND P0, PT, R11, UR4, PT ;  /* 0x000000040b007c0c */ /* 0x000fe4000bf06270 */
[----:B------:R-:W-:Y:S01]  /*11d0*/  @!P2 LEA.HI.X R11, R4, R9, R5, 0x1, P4 ;  /* 0x00000009040ba211 */ /* 0x000fe200020f0c05 */
[----:B------:R-:W-:Y:S01]  /*11e0*/  @!P2 IMAD.WIDE R8, R2, 0x2, R8 ;  /* 0x000000020208a825 */ /* 0x000fe200078e0208 */
[----:B------:R-:W-:Y:S01]  /*11f0*/  ISETP.GE.AND P4, PT, R3, UR4, PT ;  /* 0x0000000403007c0c */ /* 0x000fe2000bf86270 */
[----:B------:R-:W1:Y:S01]  /*1200*/  SHFL.IDX PT, R2, R17, 0x4, 0x181f ;  /* 0x00981f0011027f89 */ /* 0x000e6200000e0000 */
[----:B------:R-:W-:-:S03]  /*1210*/  @!P1 SHF.R.S32.HI R3, RZ, 0x1f, R0 ;  /* 0x0000001fff039819 */ /* 0x000fc60000011400 */
[----:B------:R4:W-:Y:S04]  /*1220*/  @!P2 LDGSTS.E.BYPASS.LTC128B.128 [R243+0x9080], [R10.64], !P5 ;  /* 0x090800000af3afae */ /* 0x0009e8000e901d4e */
[----:B------:R5:W-:Y:S04]  /*1230*/  @!P2 LDGSTS.E.BYPASS.LTC128B.128 [R243+0xd080], [R8.64], !P3 ;  /* 0x0d08000008f3afae */ /* 0x000be8000d901d4e */
[----:B------:R-:W-:Y:S02]  /*1240*/  @!P4 SHF.R.S32.HI R18, RZ, 0x1f, R0 ;  /* 0x0000001fff12c819 */ /* 0x000fe40000011400 */
[----:B----4-:R-:W-:-:S02]  /*1250*/  @!P1 LEA.HI R10, R3, R0, RZ, 0x3 ;  /* 0x00000000030a9211 */ /* 0x010fc400078f18ff */
[----:B------:R-:W4:Y:S01]  /*1260*/  SHFL.IDX PT, R3, R16, 0x4, 0x181f ;  /* 0x00981f0010037f89 */ /* 0x000f2200000e0000 */
[----:B------:R-:W-:Y:S02]  /*1270*/  IADD3 R11, R13, 0x60, RZ ;  /* 0x000000600d0b7810 */ /* 0x000fe40007ffe0ff */
[----:B-----5:R-:W-:Y:S02]  /*1280*/  @!P1 LEA R8, P2, R4, R6, 0x1 ;  /* 0x0000000604089211 */ /* 0x020fe400078408ff */
[----:B------:R-:W-:Y:S02]  /*1290*/  @!P1 LOP3.LUT R10, R10, 0xfffffff8, RZ, 0xc0, !PT ;  /* 0xfffffff80a0a9812 */ /* 0x000fe400078ec0ff */
[----:B---3--:R-:W-:Y:S02]  /*12a0*/  @!P1 LEA.HI.X R9, R4, R7, R5, 0x1, P2 ;  /* 0x0000000704099211 */ /* 0x008fe400010f0c05 */
[----:B------:R-:W-:Y:S01]  /*12b0*/  ISETP.GE.AND P2, PT, R11, UR4, PT ;  /* 0x000000040b007c0c */ /* 0x000fe2000bf46270 */
[----:B------:R-:W-:Y:S01]  /*12c0*/  @!P1 IMAD.WIDE R6, R10, 0x2, R6 ;  /* 0x000000020a069825 */ /* 0x000fe200078e0206 */
[----:B------:R-:W-:Y:S03]  /*12d0*/  SHFL.IDX PT, R11, R16, 0x5, 0x181f ;  /* 0x00b81f00100b7f89 */ /* 0x000fe600000e0000 */
[----:B------:R-:W-:Y:S01]  /*12e0*/  IMAD R10, R36, c[0x0][0x1e0], RZ ;  /* 0x00007800240a7a24 */ /* 0x000fe200078e02ff */
[----:B------:R3:W-:Y:S04]  /*12f0*/  @!P1 LDGSTS.E.BYPASS.LTC128B.128 [R243+0x9880], [R8.64], !P5 ;  /* 0x0988000008f39fae */ /* 0x0007e8000e901d4e */
[----:B------:R5:W-:Y:S01]  /*1300*/  @!P1 LDGSTS.E.BYPASS.LTC128B.128 [R243+0xd880], [R6.64], !P3 ;  /* 0x0d88000006f39fae */ /* 0x000be2000d901d4e */
[----:B-1----:R-:W-:-:S04]  /*1310*/  @!P0 LEA R12, P1, R4, R2, 0x1 ;  /* 0x00000002040c8211 */ /* 0x002fc800078208ff */
[--C-:B----4-:R-:W-:Y:S02]  /*1320*/  @!P0 LEA.HI.X R13, R4, R3, R5.reuse, 0x1, P1 ;  /* 0x00000003040d8211 */ /* 0x110fe400008f0c05 */
[----:B------:R-:W-:Y:S01]  /*1330*/  ISETP.GE.AND P1, PT, R15, UR4, PT ;  /* 0x000000040f007c0c */ /* 0x000fe2000bf26270 */
[----:B------:R-:W-:Y:S02]  /*1340*/  ULDC.64 UR4, c[0x0][0x208] ;  /* 0x0000820000047ab9 */ /* 0x000fe40000000a00 */
[----:B------:R1:W-:Y:S01]  /*1350*/  @!P0 LDGSTS.E.BYPASS.LTC128B.128 [R243+0xa080], [R12.64], !P5 ;  /* 0x0a0800000cf38fae */ /* 0x0003e2000e901d4e */
[----:B------:R-:W-:Y:S02]  /*1360*/  USHF.L.U32 UR10, UR4, 0x5, URZ ;  /* 0x00000005040a7899 */ /* 0x000fe4000800063f */
[----:B------:R-:W-:Y:S01]  /*1370*/  USHF.L.U64.HI UR11, UR4, UR11, UR5 ;  /* 0x0000000b040b7299 */ /* 0x000fe20008010205 */
[----:B---3--:R-:W-:-:S04]  /*1380*/  IMAD.WIDE.U32 R8, R29, c[0x0][0x1e0], R4 ;  /* 0x000078001d087a25 */ /* 0x008fc800078e0004 */
[----:B-----5:R-:W-:Y:S01]  /*1390*/  IMAD R7, R29, c[0x0][0x1e4], R10 ;  /* 0x000079001d077a24 */ /* 0x020fe200078e020a */
[----:B------:R-:W-:Y:S01]  /*13a0*/  @!P0 SHF.R.S32.HI R6, RZ, 0x1f, R0 ;  /* 0x0000001fff068819 */ /* 0x000fe20000011400 */
[----:B------:R-:W1:Y:S02]  /*13b0*/  SHFL.IDX PT, R10, R17, 0x5, 0x181f ;  /* 0x00b81f00110a7f89 */ /* 0x000e6400000e0000 */
[----:B------:R-:W-:Y:S01]  /*13c0*/  IMAD.IADD R9, R9, 0x1, R7 ;  /* 0x0000000109097824 */ /* 0x000fe200078e0207 */
[----:B------:R-:W-:Y:S01]  /*13d0*/  @!P0 LEA.HI R6, R6, R0, RZ, 0x3 ;  /* 0x0000000006068211 */ /* 0x000fe200078f18ff */
[----:B------:R-:W-:Y:S02]  /*13e0*/  SHFL.IDX PT, R7, R16, 0x6, 0x181f ;  /* 0x00d81f0010077f89 */ /* 0x000fe400000e0000 */
[----:B------:R-:W-:Y:S01]  /*13f0*/  IMAD.WIDE.U32 R8, R40, c[0x0][0x1e8], R8 ;  /* 0x00007a0028087a25 */ /* 0x000fe200078e0008 */
[----:B------:R-:W-:Y:S02]  /*1400*/  @!P0 LOP3.LUT R14, R6, 0xfffffff8, RZ, 0xc0, !PT ;  /* 0xfffffff8060e8812 */ /* 0x000fe400078ec0ff */
[----:B------:R-:W-:Y:S01]  /*1410*/  SHFL.IDX PT, R6, R17, 0x6, 0x181f ;  /* 0x00d81f0011067f89 */ /* 0x000fe200000e0000 */
[----:B------:R-:W-:Y:S01]  /*1420*/  IMAD.IADD R9, R9, 0x1, R19 ;  /* 0x0000000109097824 */ /* 0x000fe200078e0213 */
[----:B------:R-:W-:Y:S01]  /*1430*/  SHF.R.S32.HI R19, RZ, 0x1f, R122 ;  /* 0x0000001fff137819 */ /* 0x000fe2000001147a */
[----:B------:R-:W-:-:S02]  /*1440*/  @!P0 IMAD.WIDE R14, R14, 0x2, R2 ;  /* 0x000000020e0e8825 */ /* 0x000fc400078e0202 */
[----:B------:R2:W3:Y:S04]  /*1450*/  SHFL.IDX PT, R2, R17, 0x7, 0x181f ;  /* 0x00f81f0011027f89 */ /* 0x0004e800000e0000 */
[----:B------:R4:W-:Y:S04]  /*1460*/  @!P0 LDGSTS.E.BYPASS.LTC128B.128 [R243+0xe080], [R14.64], !P3 ;  /* 0x0e0800000ef38fae */ /* 0x0009e8000d901d4e */
[----:B------:R5:W3:Y:S01]  /*1470*/  SHFL.IDX PT, R3, R16, 0x7, 0x181f ;  /* 0x00f81f0010037f89 */ /* 0x000ae200000e0000 */
[----:B-1----:R-:W-:-:S04]  /*1480*/  @!P4 LEA R12, P0, R4, R10, 0x1 ;  /* 0x0000000a040cc211 */ /* 0x002fc800078008ff */
[----:B------:R-:W-:-:S05]  /*1490*/  @!P4 LEA.HI.X R13, R4, R11, R5, 0x1, P0 ;  /* 0x0000000b040dc211 */ /* 0x000fca00000f0c05 */
[----:B------:R1:W-:Y:S01]  /*14a0*/  @!P4 LDGSTS.E.BYPASS.LTC128B.128 [R243+0xa880], [R12.64], !P5 ;  /* 0x0a8800000cf3cfae */ /* 0x0003e2000e901d4e */
[--C-:B--2---:R-:W-:Y:S01]  /*14b0*/  @P6 SHF.R.S32.HI R17, RZ, 0x1f, R20.reuse ;  /* 0x0000001fff116819 */ /* 0x104fe20000011414 */
[----:B------:R-:W-:Y:S01]  /*14c0*/  @!P6 IMAD.MOV.U32 R17, RZ, RZ, R21 ;  /* 0x000000ffff11e224 */ /* 0x000fe200078e0015 */
[----:B----4-:R-:W-:Y:S01]  /*14d0*/  @!P4 LEA.HI R14, R18, R0, RZ, 0x3 ;  /* 0x00000000120ec211 */ /* 0x010fe200078f18ff */
[----:B-----5:R-:W-:Y:S02]  /*14e0*/  @P6 IMAD.MOV.U32 R16, RZ, RZ, R20 ;  /* 0x000000ffff106224 */ /* 0x020fe400078e0014 */
[----:B------:R-:W-:Y:S01]  /*14f0*/  @!P6 IMAD.MOV.U32 R16, RZ, RZ, R22 ;  /* 0x000000ffff10e224 */ /* 0x000fe200078e0016 */
[----:B------:R-:W-:-:S03]  /*1500*/  @!P4 LOP3.LUT R14, R14, 0xfffffff8, RZ, 0xc0, !PT ;  /* 0xfffffff80e0ec812 */ /* 0x000fc600078ec0ff */
[----:B------:R-:W-:-:S04]  /*1510*/  IMAD.WIDE.U32 R24, R16, c[0x0][0x1f0], R8 ;  /* 0x00007c0010187a25 */ /* 0x000fc800078e0008 */
[----:B------:R-:W-:Y:S01]  /*1520*/  @!P4 IMAD.WIDE R10, R14, 0x2, R10 ;  /* 0x000000020e0ac825 */ /* 0x000fe200078e020a */
[--C-:B------:R-:W-:Y:S01]  /*1530*/  @!P2 SHF.R.S32.HI R14, RZ, 0x1f, R0.reuse ;  /* 0x0000001fff0ea819 */ /* 0x100fe20000011400 */
[----:B------:R-:W-:Y:S01]  /*1540*/  STL.64 [R1+0x38], R24 ;  /* 0x0000381801007387 */ /* 0x000fe20000100a00 */
[----:B-1----:R-:W-:Y:S01]  /*1550*/  @!P1 SHF.R.S32.HI R13, RZ, 0x1f, R0 ;  /* 0x0000001fff0d9819 */ /* 0x002fe20000011400 */
[----:B------:R-:W-:Y:S02]  /*1560*/  IMAD.MOV.U32 R132, RZ, RZ, R24 ;  /* 0x000000ffff847224 */ /* 0x000fe400078e0018 */
[----:B------:R1:W-:Y:S01]  /*1570*/  @!P4 LDGSTS.E.BYPASS.LTC128B.128 [R243+0xe880], [R10.64], !P3 ;  /* 0x0e8800000af3cfae */ /* 0x0003e2000d901d4e */
[-C--:B------:R-:W-:Y:S01]  /*1580*/  @!P2 LEA.HI R14, R14, R0.reuse, RZ, 0x3 ;  /* 0x000000000e0ea211 */ /* 0x080fe200078f18ff */
[----:B------:R-:W-:Y:S01]  /*1590*/  IMAD.MOV.U32 R9, RZ, RZ, c[0x0][0x1e4] ;  /* 0x00007900ff097624 */ /* 0x000fe200078e00ff */
[----:B------:R-:W-:Y:S02]  /*15a0*/  @!P1 LEA.HI R13, R13, R0, RZ, 0x3 ;  /* 0x000000000d0d9211 */ /* 0x000fe400078f18ff */
[----:B------:R-:W-:-:S02]  /*15b0*/  @!P2 LOP3.LUT R14, R14, 0xfffffff8, RZ, 0xc0, !PT ;  /* 0xfffffff80e0ea812 */ /* 0x000fc400078ec0ff */
[C---:B---3--:R-:W-:Y:S02]  /*15c0*/  @!P1 LEA R12, P0, R4.reuse, R2, 0x1 ;  /* 0x00000002040c9211 */ /* 0x048fe400078008ff */
[----:B------:R-:W-:Y:S02]  /*15d0*/  @!P1 LOP3.LUT R15, R13, 0xfffffff8, RZ, 0xc0, !PT ;  /* 0xfffffff80d0f9812 */ /* 0x000fe400078ec0ff */
[----:B------:R-:W-:-:S03]  /*15e0*/  @!P1 LEA.HI.X R13, R4, R3, R5, 0x1, P0 ;  /* 0x00000003040d9211 */ /* 0x000fc600000f0c05 */
[----:B------:R-:W-:Y:S01]  /*15f0*/  @!P1 IMAD.WIDE R2, R15, 0x2, R2 ;  /* 0x000000020f029825 */ /* 0x000fe200078e0202 */
[----:B-1----:R-:W-:-:S04]  /*1600*/  @!P2 LEA R10, P4, R4, R6, 0x1 ;  /* 0x00000006040aa211 */ /* 0x002fc800078808ff */
[----:B------:R-:W-:Y:S01]  /*1610*/  @!P2 LEA.HI.X R11, R4, R7, R5, 0x1, P4 ;  /* 0x00000007040ba211 */ /* 0x000fe200020f0c05 */
[----:B------:R-:W-:Y:S01]  /*1620*/  @!P2 IMAD.WIDE R6, R14, 0x2, R6 ;  /* 0x000000020e06a825 */ /* 0x000fe200078e0206 */
[----:B------:R-:W-:-:S03]  /*1630*/  ISETP.GE.AND P4, PT, R4, c[0x0][0x1d4], PT ;  /* 0x0000750004007a0c */ /* 0x000fc60003f86270 */
[----:B------:R1:W-:Y:S04]  /*1640*/  @!P2 LDGSTS.E.BYPASS.LTC128B.128 [R243+0xb080], [R10.64], !P5 ;  /* 0x0b0800000af3afae */ /* 0x0003e8000e901d4e */
[----:B------:R2:W-:Y:S04]  /*1650*/  @!P2 LDGSTS.E.BYPASS.LTC128B.128 [R243+0xf080], [R6.64], !P3 ;  /* 0x0f08000006f3afae */ /* 0x0005e8000d901d4e */
[----:B------:R3:W-:Y:S04]  /*1660*/  @!P1 LDGSTS.E.BYPASS.LTC128B.128 [R243+0xb880], [R12.64], !P5 ;  /* 0x0b8800000cf39fae */ /* 0x0007e8000e901d4e */
[----:B------:R4:W-:Y:S01]  /*1670*/  @!P1 LDGSTS.E.BYPASS.LTC128B.128 [R243+0xf880], [R2.64], !P3 ;  /* 0x0f88000002f39fae */ /* 0x0009e2000d901d4e */
[----:B------:R-:W-:-:S03]  /*1680*/  ISETP.GE.AND P3, PT, R0, c[0x0][0x1d4], PT ;  /* 0x0000750000007a0c */ /* 0x000fc60003f66270 */
[----:B------:R-:W0:Y:S01]  /*1690*/  LDGDEPBAR ;  /* 0x00000000000079af */ /* 0x000e220000000000 */
[----:B-1----:R-:W-:-:S04]  /*16a0*/  IMAD.MOV.U32 R10, RZ, RZ, 0x30 ;  /* 0x00000030ff0a7424 */ /* 0x002fc800078e00ff */
[----:B------:R-:W-:Y:S02]  /*16b0*/  IMAD R28, R242, -0x30, R10 ;  /* 0xffffffd0f21c7824 */ /* 0x000fe400078e020a */
[C---:B--2---:R-:W-:Y:S02]  /*16c0*/  IMAD R7, R10.reuse, c[0x0][0x1e4], RZ ;  /* 0x000079000a077a24 */ /* 0x044fe400078e02ff */
[----:B------:R-:W-:Y:S01]  /*16d0*/  IMAD.WIDE.U32 R130, R10, c[0x0][0x1e0], RZ ;  /* 0x000078000a827a25 */ /* 0x000fe200078e00ff */
[----:B------:R-:W-:Y:S02]  /*16e0*/  IADD3 R30, R28, c[0x0][0x1d0], -R29 ;  /* 0x000074001c1e7a10 */ /* 0x000fe40007ffe81d */
[----:B---3--:R-:W-:Y:S01]  /*16f0*/  LEA.HI R13, R126, R129, RZ, 0x4 ;  /* 0x000000817e0d7211 */ /* 0x008fe200078f20ff */
[----:B------:R-:W-:Y:S01]  /*1700*/  IMAD R6, R17, c[0x0][0x1f0], RZ ;  /* 0x00007c0011067a24 */ /* 0x000fe200078e02ff */
[----:B------:R-:W-:Y:S01]  /*1710*/  ISETP.GE.AND P5, PT, R30, 0x11, PT ;  /* 0x000000111e00780c */ /* 0x000fe20003fa6270 */
[----:B------:R-:W-:Y:S01]  /*1720*/  IMAD.IADD R125, R131, 0x1, R7 ;  /* 0x00000001837d7824 */ /* 0x000fe200078e0207 */
[----:B------:R-:W-:Y:S01]  /*1730*/  BAR.SYNC.DEFER_BLOCKING 0x0 ;  /* 0x0000000000007b1d */ /* 0x000fe20000010000 */
[----:B------:R-:W-:Y:S01]  /*1740*/  IMAD R6, R16, c[0x0][0x1f4], R6 ;  /* 0x00007d0010067a24 */ /* 0x000fe200078e0206 */
[C---:B------:R-:W-:Y:S01]  /*1750*/  ISETP.GE.AND P6, PT, R30.reuse, 0x1, PT ;  /* 0x000000011e00780c */ /* 0x040fe20003fc6270 */
[----:B----4-:R-:W-:Y:S01]  /*1760*/  IMAD R2, R125, R122, RZ ;  /* 0x0000007a7d027224 */ /* 0x010fe200078e02ff */
[----:B------:R-:W-:Y:S01]  /*1770*/  ISETP.GE.AND P2, PT, R30, 0x21, PT ;  /* 0x000000211e00780c */ /* 0x000fe20003f46270 */
[----:B------:R-:W-:Y:S01]  /*1780*/  IMAD.IADD R133, R25, 0x1, R6 ;  /* 0x0000000119857824 */ /* 0x000fe200078e0206 */
[----:B------:R-:W-:Y:S01]  /*1790*/  LOP3.LUT R8, R13, 0xfffffff0, RZ, 0xc0, !PT ;  /* 0xfffffff00d087812 */ /* 0x000fe200078ec0ff */
[-C--:B------:R-:W-:Y:S01]  /*17a0*/  IMAD R6, R19, R130.reuse, R2 ;  /* 0x0000008213067224 */ /* 0x080fe200078e0202 */
[----:B------:R-:W-:Y:S01]  /*17b0*/  SHF.R.S32.HI R11, RZ, 0x4, R13 ;  /* 0x00000004ff0b7819 */ /* 0x000fe2000001140d */
[----:B------:R-:W-:Y:S01]  /*17c0*/  IMAD.MOV.U32 R12, RZ, RZ, c[0x0][0x1e0] ;  /* 0x00007800ff0c7624 */ /* 0x000fe200078e00ff */
[----:B------:R-:W-:Y:S01]  /*17d0*/  STL.64 [R1+0x30], R132 ;  /* 0x0000308401007387 */ /* 0x000fe20000100a00 */
[----:B------:R-:W-:Y:S01]  /*17e0*/  IMAD.WIDE.U32 R2, R122, R130, R132 ;  /* 0x000000827a027225 */ /* 0x000fe200078e0084 */
[----:B------:R-:W-:-:S03]  /*17f0*/  LEA.HI R13, R13, R11, RZ, 0x1 ;  /* 0x0000000b0d0d7211 */ /* 0x000fc600078f08ff */
[----:B------:R-:W-:Y:S01]  /*1800*/  IMAD.IADD R3, R3, 0x1, R6 ;  /* 0x0000000103037824 */ /* 0x000fe200078e0206 */
[----:B------:R-:W-:Y:S01]  /*1810*/  @P5 LEA R7, P0, R12, R2, 0x4 ;  /* 0x000000020c075211 */ /* 0x000fe200078020ff */
[----:B------:R-:W-:-:S03]  /*1820*/  IMAD.IADD R0, R129, 0x1, -R8 ;  /* 0x0000000181007824 */ /* 0x000fc600078e0a08 */
[----:B------:R-:W-:Y:S02]  /*1830*/  @P5 LEA.HI.X R12, R12, R3, R9, 0x4, P0 ;  /* 0x000000030c0c5211 */ /* 0x000fe400000f2409 */
[C---:B------:R-:W-:Y:S02]  /*1840*/  @P6 LEA R8, P0, R2.reuse, c[0x0][0x1c8], 0x1 ;  /* 0x0000720002086a11 */ /* 0x040fe400078008ff */
[C---:B------:R-:W-:Y:S02]  /*1850*/  @P5 LEA R6, P1, R7.reuse, c[0x0][0x1c8], 0x1 ;  /* 0x0000720007065a11 */ /* 0x040fe400078208ff */
[C---:B------:R-:W-:Y:S02]  /*1860*/  @P6 LEA.HI.X R9, R2.reuse, c[0x0][0x1cc], R3, 0x1, P0 ;  /* 0x0000730002096a11 */ /* 0x040fe400000f0c03 */
[----:B------:R-:W-:Y:S02]  /*1870*/  @P2 IADD3 R10, P0, R2, UR12, RZ ;  /* 0x0000000c020a2c10 */ /* 0x000fe4000ff1e0ff */
[----:B------:R-:W-:Y:S01]  /*1880*/  @P5 LEA.HI.X R7, R7, c[0x0][0x1cc], R12, 0x1, P1 ;  /* 0x0000730007075a11 */ /* 0x000fe200008f0c0c */
[----:B------:R-:W-:Y:S01]  /*1890*/  @!PT LDS RZ, [RZ] ;  /* 0x00000000fffff984 */ /* 0x000fe20000000800 */
[----:B------:R-:W-:Y:S01]  /*18a0*/  @!PT LDS RZ, [RZ] ;  /* 0x00000000fffff984 */ /* 0x000fe20000000800 */
[----:B------:R-:W-:Y:S01]  /*18b0*/  @!PT LDS RZ, [RZ] ;  /* 0x00000000fffff984 */ /* 0x000fe20000000800 */
[----:B------:R1:W-:Y:S01]  /*18c0*/  @P6 LDGSTS.E.BYPASS.LTC128B.128 [R243+0x5080], [R8.64], !P4 ;  /* 0x0508000008f36fae */ /* 0x0003e2000e101d4e */
[----:B------:R-:W-:-:S02]  /*18d0*/  @P2 IADD3.X R3, R3, UR9, RZ, P0, !PT ;  /* 0x0000000903032c10 */ /* 0x000fc400087fe4ff */
[C---:B------:R-:W-:Y:S01]  /*18e0*/  @P2 LEA R2, P0, R10.reuse, c[0x0][0x1c8], 0x1 ;  /* 0x000072000a022a11 */ /* 0x040fe200078008ff */
[----:B------:R1:W-:Y:S01]  /*18f0*/  @P6 LDGSTS.E.BYPASS.LTC128B.128 [R243+0x6880], [R8.64+0x80], !P3 ;  /* 0x0688008008f36fae */ /* 0x0003e2000d901d4e */
[----:B------:R-:W-:Y:S02]  /*1900*/  SHF.R.S32.HI R14, RZ, 0x1f, R0 ;  /* 0x0000001fff0e7819 */ /* 0x000fe40000011400 */
[----:B------:R-:W-:Y:S01]  /*1910*/  @P2 LEA.HI.X R3, R10, c[0x0][0x1cc], R3, 0x1, P0 ;  /* 0x000073000a032a11 */ /* 0x000fe200000f0c03 */
[----:B------:R2:W-:Y:S01]  /*1920*/  @P5 LDGSTS.E.BYPASS.LTC128B.128 [R243+0x5880], [R6.64], !P4 ;  /* 0x0588000006f35fae */ /* 0x0005e2000e101d4e */
[----:B------:R-:W-:Y:S02]  /*1930*/  LEA.HI R14, R14, R0, RZ, 0x3 ;  /* 0x000000000e0e7211 */ /* 0x000fe400078f18ff */
[----:B------:R-:W-:Y:S01]  /*1940*/  LOP3.LUT R12, R13, 0xfffffffe, RZ, 0xc0, !PT ;  /* 0xfffffffe0d0c7812 */ /* 0x000fe200078ec0ff */
[----:B------:R2:W-:Y:S01]  /*1950*/  @P5 LDGSTS.E.BYPASS.LTC128B.128 [R243+0x7080], [R6.64+0x80], !P3 ;  /* 0x0708008006f35fae */ /* 0x0005e2000d901d4e */
[----:B------:R-:W-:-:S02]  /*1960*/  LOP3.LUT R13, R14, 0xfffffff8, RZ, 0xc0, !PT ;  /* 0xfffffff80e0d7812 */ /* 0x000fc400078ec0ff */
[----:B------:R-:W-:Y:S01]  /*1970*/  LOP3.LUT P0, RZ, R31, 0x2, RZ, 0xc0, !PT ;  /* 0x000000021fff7812 */ /* 0x000fe2000780c0ff */
[----:B------:R3:W-:Y:S01]  /*1980*/  @P2 LDGSTS.E.BYPASS.LTC128B.128 [R243+0x6080], [R2.64], !P4 ;  /* 0x0608000002f32fae */ /* 0x0007e2000e101d4e */
[----:B------:R-:W-:Y:S02]  /*1990*/  IMAD.IADD R12, R11, 0x1, -R12 ;  /* 0x000000010b0c7824 */ /* 0x000fe400078e0a0c */
[----:B------:R-:W-:Y:S01]  /*19a0*/  IMAD.IADD R18, R0, 0x1, -R13 ;  /* 0x0000000100127824 */ /* 0x000fe200078e0a0d */
[----:B------:R3:W-:Y:S01]  /*19b0*/  @P2 LDGSTS.E.BYPASS.LTC128B.128 [R243+0x7880], [R2.64+0x80], !P3 ;  /* 0x0788008002f32fae */ /* 0x0007e2000d901d4e */
[----:B------:R-:W-:-:S03]  /*19c0*/  IMAD.SHL.U32 R0, R31, 0x40, RZ ;  /* 0x000000401f007824 */ /* 0x000fc600078e00ff */
[----:B------:R-:W0:Y:S01]  /*19d0*/  LDGDEPBAR ;  /* 0x00000000000079af */ /* 0x000e220000000000 */
[----:B------:R-:W-:Y:S02]  /*19e0*/  R2P PR, R18, 0x6 ;  /* 0x0000000612007804 */ /* 0x000fe40000000000 */
[----:B------:R-:W-:Y:S02]  /*19f0*/  LOP3.LUT R0, R0, 0x1c0, RZ, 0xc0, !PT ;  /* 0x000001c000007812 */ /* 0x000fe400078ec0ff */
[C---:B------:R-:W-:Y:S02]  /*1a00*/  ISETP.LT.OR P5, PT, R30.reuse, 0x1, P4 ;  /* 0x000000011e00780c */ /* 0x040fe400027a1670 */
[----:B------:R-:W-:Y:S01]  /*1a10*/  ISETP.LT.OR P6, PT, R30, 0x11, P4 ;  /* 0x000000111e00780c */ /* 0x000fe200027c1670 */
[----:B--2---:R-:W-:Y:S02]  /*1a20*/  IMAD.SHL.U32 R6, R29, 0x8, RZ ;  /* 0x000000081d067824 */ /* 0x004fe400078e00ff */
[----:B------:R-:W-:-:S03]  /*1a30*/  IMAD.SHL.U32 R7, R14, 0x40, RZ ;  /* 0x000000400e077824 */ /* 0x000fc600078e00ff */
[----:B------:R-:W-:Y:S02]  /*1a40*/  LOP3.LUT R6, R0, 0x8, R6, 0xf8, !PT ;  /* 0x0000000800067812 */ /* 0x000fe400078ef806 */
[----:B------:R-:W-:Y:S01]  /*1a50*/  SHF.R.U32.HI R0, RZ, 0x3, R0 ;  /* 0x00000003ff007819 */ /* 0x000fe20000011600 */
[----:B---3--:R-:W-:Y:S01]  /*1a60*/  IMAD.SHL.U32 R2, R18, 0x40, RZ ;  /* 0x0000004012027824 */ /* 0x008fe200078e00ff */
[----:B------:R-:W-:-:S04]  /*1a70*/  DEPBAR.LE SB0, 0x1 ;  /* 0x000080400000791a */ /* 0x000fc80000000000 */
[----:B------:R-:W-:-:S04]  /*1a80*/  DEPBAR.LE SB0, 0x0 ;  /* 0x000080000000791a */ /* 0x000fc80000000000 */
[----:B------:R-:W-:Y:S01]  /*1a90*/  IMAD.SHL.U32 R3, R12, 0x8, RZ ;  /* 0x000000080c037824 */ /* 0x000fe200078e00ff */
[----:B------:R-:W-:Y:S02]  /*1aa0*/  LOP3.LUT R2, R2, 0x1c0, RZ, 0xc0, !PT ;  /* 0x000001c002027812 */ /* 0x000fe400078ec0ff */
[----:B------:R-:W-:Y:S02]  /*1ab0*/  LOP3.LUT R121, R7, 0xfffffe00, RZ, 0xc0, !PT ;  /* 0xfffffe0007797812 */ /* 0x000fe400078ec0ff */
[----:B------:R-:W-:Y:S02]  /*1ac0*/  LOP3.LUT R3, R2, 0x8, R3, 0xf8, !PT ;  /* 0x0000000802037812 */ /* 0x000fe400078ef803 */
[----:B------:R-:W-:Y:S02]  /*1ad0*/  SHF.R.U32.HI R2, RZ, 0x3, R2 ;  /* 0x00000003ff027819 */ /* 0x000fe40000011602 */
[----:B------:R-:W-:Y:S01]  /*1ae0*/  LOP3.LUT R0, R6, R0, RZ, 0x3c, !PT ;  /* 0x0000000006007212 */ /* 0x000fe200078e3cff */
[----:B------:R-:W-:Y:S01]  /*1af0*/  IMAD R6, R41, c[0x0][0x210], RZ ;  /* 0x0000840029067a24 */ /* 0x000fe200078e02ff */
[----:B------:R-:W-:Y:S01]  /*1b00*/  LOP3.LUT R120, R3, R2, RZ, 0x3c, !PT ;  /* 0x0000000203787212 */ /* 0x000fe200078e3cff */
[----:B------:R-:W-:-:S02]  /*1b10*/  IMAD R2, R123, 0x400, R121 ;  /* 0x000004007b027824 */ /* 0x000fc400078e0279 */
[----:B------:R-:W-:Y:S02]  /*1b20*/  IMAD R0, R12, 0x200, R0 ;  /* 0x000002000c007824 */ /* 0x000fe400078e0200 */
[----:B------:R-:W-:Y:S02]  /*1b30*/  IMAD.IADD R2, R120, 0x1, R2 ;  /* 0x0000000178027824 */ /* 0x000fe400078e0202 */
[----:B------:R-:W-:Y:S01]  /*1b40*/  IMAD.SHL.U32 R224, R0, 0x2, RZ ;  /* 0x0000000200e07824 */ /* 0x000fe200078e00ff */
[----:B------:R-:W-:Y:S01]  /*1b50*/  BAR.SYNC.DEFER_BLOCKING 0x0 ;  /* 0x0000000000007b1d */ /* 0x000fe20000010000 */
[----:B------:R-:W-:Y:S02]  /*1b60*/  IMAD.SHL.U32 R231, R2, 0x2, RZ ;  /* 0x0000000202e77824 */ /* 0x000fe400078e00ff */
[----:B------:R-:W-:Y:S01]  /*1b70*/  IMAD R0, R36, c[0x0][0x208], RZ ;  /* 0x0000820024007a24 */ /* 0x000fe200078e02ff */
[----:B------:R-:W-:Y:S01]  /*1b80*/  IADD3 R235, R224, 0x50a0, RZ ;  /* 0x000050a0e0eb7810 */ /* 0x000fe20007ffe0ff */
[----:B------:R-:W-:-:S04]  /*1b90*/  IMAD.WIDE.U32 R2, R29, c[0x0][0x208], R4 ;  /* 0x000082001d027a25 */ /* 0x000fc800078e0004 */
[----:B------:R-:W-:Y:S02]  /*1ba0*/  IMAD R0, R29, c[0x0][0x20c], R0 ;  /* 0x000083001d007a24 */ /* 0x000fe400078e0200 */
[----:B------:R-:W-:Y:S02]  /*1bb0*/  IMAD.MOV.U32 R4, RZ, RZ, 0x10 ;  /* 0x00000010ff047424 */ /* 0x000fe400078e00ff */
[----:B------:R-:W-:Y:S01]  /*1bc0*/  IMAD.IADD R5, R3, 0x1, R0 ;  /* 0x0000000103057824 */ /* 0x000fe200078e0200 */
[----:B------:R-:W-:Y:S02]  /*1bd0*/  IADD3 R0, R224, 0x5080, RZ ;  /* 0x00005080e0007810 */ /* 0x000fe40007ffe0ff */
[----:B------:R-:W-:Y:S01]  /*1be0*/  SEL R3, R4, 0xfffffff0, !P1 ;  /* 0xfffffff004037807 */ /* 0x000fe20004800000 */
[----:B------:R-:W-:Y:S01]  /*1bf0*/  IMAD.MOV.U32 R4, RZ, RZ, R2 ;  /* 0x000000ffff047224 */ /* 0x000fe200078e0002 */
[----:B------:R-:W-:Y:S01]  /*1c00*/  @P0 IADD3 R235, R0, -0x20, RZ ;  /* 0xffffffe000eb0810 */ /* 0x000fe20007ffe0ff */
[----:B------:R-:W-:Y:S01]  /*1c10*/  IMAD R0, R40, c[0x0][0x214], R6 ;  /* 0x0000850028007a24 */ /* 0x000fe200078e0206 */
[----:B------:R-:W-:Y:S01]  /*1c20*/  ISETP.LT.OR P1, PT, R30, 0x1, P3 ;  /* 0x000000011e00780c */ /* 0x000fe20001f21670 */
[----:B------:R-:W-:Y:S01]  /*1c30*/  IMAD.WIDE.U32 R4, R40, c[0x0][0x210], R4 ;  /* 0x0000840028047a25 */ /* 0x000fe200078e0004 */
[----:B------:R-:W-:Y:S01]  /*1c40*/  IADD3 R241, R235, 0x800, RZ ;  /* 0x00000800ebf17810 */ /* 0x000fe20007ffe0ff */
[----:B------:R-:W-:Y:S02]  /*1c50*/  LDSM.16.M88.4 R20, [R224+0x5080] ;  /* 0x00508000e014783b */ /* 0x000fe40000000200 */
[----:B------:R-:W-:Y:S01]  /*1c60*/  IMAD.IADD R5, R5, 0x1, R0 ;  /* 0x0000000105057824 */ /* 0x000fe200078e0200 */
[----:B------:R-:W-:Y:S01]  /*1c70*/  IADD3 R240, R235, 0x1000, RZ ;  /* 0x00001000ebf07810 */ /* 0x000fe20007ffe0ff */
[----:B------:R-:W-:Y:S01]  /*1c80*/  IMAD R2, R17, c[0x0][0x218], RZ ;  /* 0x0000860011027a24 */ /* 0x000fe200078e02ff */
[----:B------:R-:W2:Y:S01]  /*1c90*/  LDSM.16.M88.4 R12, [R231+0x8080] ;  /* 0x00808000e70c783b */ /* 0x000ea20000000200 */
[----:B------:R-:W-:Y:S01]  /*1ca0*/  IMAD R0, R19, c[0x0][0x208], RZ ;  /* 0x0000820013007a24 */ /* 0x000fe200078e02ff */
[----:B------:R-:W-:Y:S01]  /*1cb0*/  IADD3 R239, R235, 0x1800, RZ ;  /* 0x00001800ebef7810 */ /* 0x000fe20007ffe0ff */
[----:B------:R-:W-:Y:S01]  /*1cc0*/  IMAD R233, R3, 0x2, R231 ;  /* 0x0000000203e97824 */ /* 0x000fe200078e02e7 */
[----:B-1----:R-:W1:Y:S01]  /*1cd0*/  LDSM.16.M88.4 R8, [R231+0xa080] ;  /* 0x00a08000e708783b */ /* 0x002e620000000200 */
[C---:B------:R-:W-:Y:S01]  /*1ce0*/  IMAD R2, R16.reuse, c[0x0][0x21c], R2 ;  /* 0x0000870010027a24 */ /* 0x040fe200078e0202 */
[C---:B------:R-:W-:Y:S01]  /*1cf0*/  IADD3 R238, R235.reuse, 0x2000, RZ ;  /* 0x00002000ebee7810 */ /* 0x040fe20007ffe0ff */
[----:B------:R-:W-:Y:S01]  /*1d00*/  IMAD.WIDE.U32 R78, R16, c[0x0][0x218], R4 ;  /* 0x00008600104e7a25 */ /* 0x000fe200078e0004 */
[----:B------:R-:W3:Y:S01]  /*1d10*/  LDSM.16.M88.4 R24, [R224+0x5880] ;  /* 0x00588000e018783b */ /* 0x000ee20000000200 */
[----:B------:R-:W-:-:S02]  /*1d20*/  IADD3 R237, R235, 0x2800, RZ ;  /* 0x00002800ebed7810 */ /* 0x000fc40007ffe0ff */
[C---:B------:R-:W-:Y:S01]  /*1d30*/  IMAD.WIDE.U32 R6, R122.reuse, c[0x0][0x208], RZ ;  /* 0x000082007a067a25 */ /* 0x040fe200078e00ff */
[----:B------:R-:W4:Y:S03]  /*1d40*/  LDSM.16.M88.4 R32, [R224+0x6080] ;  /* 0x00608000e020783b */ /* 0x000f260000000200 */
[----:B------:R-:W-:Y:S01]  /*1d50*/  IMAD R0, R122, c[0x0][0x20c], R0 ;  /* 0x000083007a007a24 */ /* 0x000fe200078e0200 */
[----:B------:R-:W-:Y:S01]  /*1d60*/  LDSM.16.M88.4 R44, [R235+0x800] ;  /* 0x00080000eb2c783b */ /* 0x000fe20000000200 */
[----:B------:R-:W-:Y:S02]  /*1d70*/  IMAD.IADD R77, R79, 0x1, R2 ;  /* 0x000000014f4d7824 */ /* 0x000fe400078e0202 */
[----:B------:R-:W-:Y:S01]  /*1d80*/  IMAD.IADD R0, R7, 0x1, R0 ;  /* 0x0000000107007824 */ /* 0x000fe200078e0200 */
[----:B------:R-:W-:Y:S01]  /*1d90*/  LDSM.16.M88.4 R48, [R235+0x1000] ;  /* 0x00100000eb30783b */ /* 0x000fe20000000200 */
[----:B------:R-:W-:-:S02]  /*1da0*/  IMAD.MOV.U32 R76, RZ, RZ, R78 ;  /* 0x000000ffff4c7224 */ /* 0x000fc400078e004e */
[----:B------:R-:W-:Y:S01]  /*1db0*/  IMAD R0, R0, 0x30, RZ ;  /* 0x0000003000007824 */ /* 0x000fe200078e02ff */
[----:B------:R-:W-:Y:S01]  /*1dc0*/  LDSM.16.M88.4 R52, [R235] ;  /* 0x00000000eb34783b */ /* 0x000fe20000000200 */
[----:B------:R-:W-:-:S03]  /*1dd0*/  IMAD.WIDE.U32 R6, R6, 0x30, R76 ;  /* 0x0000003006067825 */ /* 0x000fc600078e004c */
[----:B------:R-:W-:Y:S01]  /*1de0*/  LDSM.16.M88.4 R16, [R233+0x8080] ;  /* 0x00808000e910783b */ /* 0x000fe20000000200 */
[----:B------:R-:W-:Y:S01]  /*1df0*/  IMAD.IADD R0, R7, 0x1, R0 ;  /* 0x0000000107007824 */ /* 0x000fe200078e0200 */
[C---:B------:R-:W-:Y:S01]  /*1e00*/  LEA R4, P0, R6.reuse, c[0x0][0x1f8], 0x1 ;  /* 0x00007e0006047a11 */ /* 0x040fe200078008ff */
[----:B------:R-:W-:Y:S01]  /*1e10*/  IMAD.MOV.U32 R2, RZ, RZ, 0x20 ;  /* 0x00000020ff027424 */ /* 0x000fe200078e00ff */
[----:B------:R-:W-:Y:S02]  /*1e20*/  STL.64 [R1+0x40], R78 ;  /* 0x0000404e01007387 */ /* 0x000fe40000100a00 */
[----:B------:R-:W-:Y:S01]  /*1e30*/  LEA.HI.X R5, R6, c[0x0][0x1fc], R0, 0x1, P0 ;  /* 0x00007f0006057a11 */ /* 0x000fe200000f0c00 */
[----:B------:R-:W-:Y:S01]  /*1e40*/  IMAD.U32 R0, RZ, RZ, UR10 ;  /* 0x0000000aff007e24 */ /* 0x000fe2000f8e00ff */
[----:B------:R-:W-:Y:S01]  /*1e50*/  IADD3 R6, P0, R4, UR10, RZ ;  /* 0x0000000a04067c10 */ /* 0x000fe2000ff1e0ff */
[----:B------:R-:W-:Y:S01]  /*1e60*/  STL.64 [R1+0x20], R76 ;  /* 0x0000204c01007387 */ /* 0x000fe20000100a00 */
[----:B------:R-:W-:Y:S01]  /*1e70*/  SEL R2, R2, 0xffffffe0, !P2 ;  /* 0xffffffe002027807 */ /* 0x000fe20005000000 */
[----:B--2---:R-:W-:Y:S01]  /*1e80*/  HMMA.16816.F32.BF16 R72, R12, R20, RZ ;  /* 0x000000140c48723c */ /* 0x004fe200000418ff */
[----:B------:R-:W-:-:S02]  /*1e90*/  IADD3.X R7, R5, UR11, RZ, P0, !PT ;  /* 0x0000000b05077c10 */ /* 0x000fc400087fe4ff */
[----:B------:R-:W-:Y:S01]  /*1ea0*/  LOP3.LUT P0, RZ, R31, 0x4, RZ, 0xc0, !PT ;  /* 0x000000041fff7812 */ /* 0x000fe2000780c0ff */
[C---:B------:R-:W-:Y:S02]  /*1eb0*/  IMAD R232, R2.reuse, 0x2, R231 ;  /* 0x0000000202e87824 */ /* 0x040fe400078e02e7 */
[----:B------:R-:W-:Y:S02]  /*1ec0*/  IMAD R234, R2, 0x2, R233 ;  /* 0x0000000202ea7824 */ /* 0x000fe400078e02e9 */
[----:B-1----:R-:W-:Y:S01]  /*1ed0*/  HMMA.16816.F32.BF16 R56, R8, R20, RZ ;  /* 0x000000140838723c */ /* 0x002fe200000418ff */
[----:B------:R-:W-:-:S07]  /*1ee0*/  IMAD R236, R3, 0x2, R232 ;  /* 0x0000000203ec7824 */ /* 0x000fce00078e02e8 */
[-C--:B------:R-:W-:Y:S08]  /*1ef0*/  HMMA.16816.F32.BF16 R64, R8, R22.reuse, RZ ;  /* 0x000000160840723c */ /* 0x080ff000000418ff */
[C---:B------:R-:W-:Y:S01]  /*1f00*/  HMMA.16816.F32.BF16 R112, R12.reuse, R22, RZ ;  /* 0x000000160c70723c */ /* 0x040fe200000418ff */
[----:B------:R-:W1:Y:S04]  /*1f10*/  LDSM.16.M88.4 R20, [R233+0xa080] ;  /* 0x00a08000e914783b */ /* 0x000e680000000200 */
[----:B------:R-:W-:Y:S01]  /*1f20*/  @!PT LDS RZ, [RZ] ;  /* 0x00000000fffff984 */ /* 0x000fe20000000800 */
[----:B------:R-:W-:Y:S01]  /*1f30*/  @!PT LDS RZ, [RZ] ;  /* 0x00000000fffff984 */ /* 0x000fe20000000800 */
[----:B------:R-:W-:Y:S01]  /*1f40*/  @!PT LDS RZ, [RZ] ;  /* 0x00000000fffff984 */ /* 0x000fe20000000800 */
[----:B------:R2:W-:Y:S03]  /*1f50*/  LDGSTS.E.BYPASS.LTC128B.128 [R243+0x2080], [R4.64], !P5 ;  /* 0x0208000004f37fae */ /* 0x0005e6000e901d4e */
[----:B---3--:R-:W-:Y:S01]  /*1f60*/  HMMA.16816.F32.BF16 R68, R12, R24, RZ ;  /* 0x000000180c44723c */ /* 0x008fe200000418ff */
[----:B------:R2:W-:Y:S04]  /*1f70*/  LDGSTS.E.BYPASS.LTC128B.128 [R243+0x3880], [R4.64+0x80], !P1 ;  /* 0x0388008004f37fae */ /* 0x0005e8000c901d4e */
[----:B------:R3:W-:Y:S01]  /*1f80*/  LDGSTS.E.BYPASS.LTC128B.128 [R243+0x2880], [R6.64], !P6 ;  /* 0x0288000006f37fae */ /* 0x0007e2000f101d4e */
[----:B------:R-:W-:-:S02]  /*1f90*/  ISETP.LT.OR P6, PT, R30, 0x11, P3 ;  /* 0x000000111e00780c */ /* 0x000fc40001fc1670 */
[C---:B------:R-:W-:Y:S08]  /*1fa0*/  HMMA.16816.F32.BF16 R36, R8.reuse, R24, RZ ;  /* 0x000000180824723c */ /* 0x040ff000000418ff */
[-C--:B------:R-:W-:Y:S08]  /*1fb0*/  HMMA.16816.F32.BF16 R60, R8, R26.reuse, RZ ;  /* 0x0000001a083c723c */ /* 0x080ff000000418ff */
[----:B------:R-:W-:Y:S08]  /*1fc0*/  HMMA.16816.F32.BF16 R108, R12, R26, RZ ;  /* 0x0000001a0c6c723c */ /* 0x000ff000000418ff */
[C---:B----4-:R-:W-:Y:S08]  /*1fd0*/  HMMA.16816.F32.BF16 R24, R8.reuse, R32, RZ ;  /* 0x000000200818723c */ /* 0x050ff000000418ff */
[----:B------:R-:W-:Y:S07]  /*1fe0*/  HMMA.16816.F32.BF16 R40, R8, R34, RZ ;  /* 0x000000220828723c */ /* 0x000fee00000418ff */
[----:B------:R-:W-:Y:S01]  /*1ff0*/  IADD3 R8, P5, P1, R0, 0x80, R4 ;  /* 0x0000008000087810 */ /* 0x000fe200079be004 */
[----:B------:R-:W-:Y:S01]  /*2000*/  IMAD.MOV.U32 R0, RZ, RZ, 0x40 ;  /* 0x00000040ff007424 */ /* 0x000fe200078e00ff */
[----:B--2---:R-:W-:Y:S01]  /*2010*/  IADD3 R4, P2, R6, UR10, RZ ;  /* 0x0000000a06047c10 */ /* 0x004fe2000ff5e0ff */
[----:B------:R-:W-:Y:S01]  /*2020*/  HMMA.16816.F32.BF16 R92, R12, R32, RZ ;  /* 0x000000200c5c723c */ /* 0x000fe200000418ff */
[----:B------:R-:W-:-:S02]  /*2030*/  IADD3.X R9, RZ, UR11, R5, P5, P1 ;  /* 0x0000000bff097c10 */ /* 0x000fc4000afe2405 */
[C---:B------:R-:W-:Y:S02]  /*2040*/  ISETP.LT.OR P5, PT, R30.reuse, 0x21, P4 ;  /* 0x000000211e00780c */ /* 0x040fe400027a1670 */
[----:B------:R-:W-:Y:S01]  /*2050*/  ISETP.LT.OR P1, PT, R30, 0x21, P3 ;  /* 0x000000211e00780c */ /* 0x000fe20001f21670 */
[----:B------:R2:W-:Y:S01]  /*2060*/  LDGSTS.E.BYPASS.LTC128B.128 [R243+0x4080], [R8.64], !P6 ;  /* 0x0408000008f37fae */ /* 0x0005e2000f101d4e */
[----:B------:R-:W-:Y:S01]  /*2070*/  SEL R0, R0, 0xffffffc0, !P0 ;  /* 0xffffffc000007807 */ /* 0x000fe20004000000 */
[----:B------:R-:W-:Y:S01]  /*2080*/  HMMA.16816.F32.BF16 R104, R12, R34, RZ ;  /* 0x000000220c68723c */ /* 0x000fe200000418ff */
[----:B------:R-:W-:Y:S02]  /*2090*/  IADD3.X R5, R7, UR11, RZ, P2, !PT ;  /* 0x0000000b07057c10 */ /* 0x000fe400097fe4ff */
[----:B------:R-:W-:Y:S01]  /*20a0*/  ISETP.GT.AND P0, PT, R122, UR8, PT ;  /* 0x000000087a007c0c */ /* 0x000fe2000bf04270 */
[----:B------:R-:W-:Y:S02]  /*20b0*/  IMAD.IADD R230, R224, 0x1, R0 ;  /* 0x00000001e0e67824 */ /* 0x000fe400078e0200 */
[----:B------:R-:W-:Y:S01]  /*20c0*/  IMAD.IADD R229, R0, 0x1, R235 ;  /* 0x0000000100e57824 */ /* 0x000fe200078e02eb */
[----:B------:R-:W-:Y:S01]  /*20d0*/  LOP3.LUT R0, R120, R121, RZ, 0xfc, !PT ;  /* 0x0000007978007212 */ /* 0x000fe200078efcff */
[----:B------:R3:W-:Y:S01]  /*20e0*/  LDGSTS.E.BYPASS.LTC128B.128 [R243+0x3080], [R4.64], !P5 ;  /* 0x0308000004f37fae */ /* 0x0007e2000e901d4e */
[C---:B-1----:R-:W-:Y:S03]  /*20f0*/  HMMA.16816.F32.BF16 R96, R20.reuse, R44, R36 ;  /* 0x0000002c1460723c */ /* 0x042fe60000041824 */
[----:B------:R3:W-:Y:S04]  /*2100*/  LDGSTS.E.BYPASS.LTC128B.128 [R243+0x4880], [R4.64+0x80], !P1 ;  /* 0x0488008004f37fae */ /* 0x0007e8000c901d4e */
[----:B------:R-:W-:Y:S01]  /*2110*/  LDSM.16.M88.4 R32, [R230+0x5080] ;  /* 0x00508000e620783b */ /* 0x000fe20000000200 */
[C---:B------:R-:W-:Y:S03]  /*2120*/  HMMA.16816.F32.BF16 R88, R20.reuse, R48, R24 ;  /* 0x000000301458723c */ /* 0x040fe60000041818 */
[----:B------:R-:W-:Y:S04]  /*2130*/  LDSM.16.M88.4 R24, [R230+0x5880] ;  /* 0x00588000e618783b */ /* 0x000fe80000000200 */
[----:B------:R-:W-:Y:S01]  /*2140*/  LDSM.16.M88.4 R36, [R230+0x6080] ;  /* 0x00608000e624783b */ /* 0x000fe20000000200 */
[C---:B------:R-:W-:Y:S03]  /*2150*/  HMMA.16816.F32.BF16 R100, R20.reuse, R52, R56 ;  /* 0x000000341464723c */ /* 0x040fe60000041838 */
[----:B--2---:R-:W1:Y:S04]  /*2160*/  LDSM.16.M88.4 R8, [R232+0xa080] ;  /* 0x00a08000e808783b */ /* 0x004e680000000200 */
[----:B------:R-:W2:Y:S01]  /*2170*/  LDSM.16.M88.4 R12, [R232+0x8080] ;  /* 0x00808000e80c783b */ /* 0x000ea20000000200 */
[C---:B------:R-:W-:Y:S03]  /*2180*/  HMMA.16816.F32.BF16 R84, R20.reuse, R54, R64 ;  /* 0x000000361454723c */ /* 0x040fe60000041840 */
[----:B------:R-:W-:Y:S04]  /*2190*/  LDSM.16.M88.4 R64, [R229+0x800] ;  /* 0x00080000e540783b */ /* 0x000fe80000000200 */
[----:B---3--:R-:W-:Y:S01]  /*21a0*/  LDSM.16.M88.4 R4, [R234+0xa080] ;  /* 0x00a08000ea04783b */ /* 0x008fe20000000200 */
[C---:B------:R-:W-:Y:S03]  /*21b0*/  HMMA.16816.F32.BF16 R80, R20.reuse, R46, R60 ;  /* 0x0000002e1450723c */ /* 0x040fe6000004183c */
[----:B------:R-:W-:Y:S04]  /*21c0*/  LDSM.16.M88.4 R60, [R229+0x1000] ;  /* 0x00100000e53c783b */ /* 0x000fe80000000200 */
[----:B------:R-:W0:Y:S01]  /*21d0*/  LDGDEPBAR ;  /* 0x00000000000079af */ /* 0x000e220000000000 */
[----:B------:R-:W-:Y:S03]  /*21e0*/  HMMA.16816.F32.BF16 R76, R20, R50, R40 ;  /* 0x00000032144c723c */ /* 0x000fe60000041828 */
[----:B------:R-:W3:Y:S04]  /*21f0*/  LDSM.16.M88.4 R40, [R229] ;  /* 0x00000000e528783b */ /* 0x000ee80000000200 */
[----:B------:R-:W4:Y:S01]  /*2200*/  LDSM.16.M88.4 R20, [R234+0x8080] ;  /* 0x00808000ea14783b */ /* 0x000f220000000200 */
[C---:B------:R-:W-:Y:S08]  /*2210*/  HMMA.16816.F32.BF16 R72, R16.reuse, R52, R72 ;  /* 0x000000341048723c */ /* 0x040ff00000041848 */
[C---:B------:R-:W-:Y:S08]  /*2220*/  HMMA.16816.F32.BF16 R68, R16.reuse, R44, R68 ;  /* 0x0000002c1044723c */ /* 0x040ff00000041844 */
[C---:B------:R-:W-:Y:S08]  /*2230*/  HMMA.16816.F32.BF16 R52, R16.reuse, R54, R112 ;  /* 0x000000361034723c */ /* 0x040ff00000041870 */
[C---:B------:R-:W-:Y:S08]  /*2240*/  HMMA.16816.F32.BF16 R56, R16.reuse, R48, R92 ;  /* 0x000000301038723c */ /* 0x040ff0000004185c */
[C---:B------:R-:W-:Y:S08]  /*2250*/  HMMA.16816.F32.BF16 R44, R16.reuse, R46, R108 ;  /* 0x0000002e102c723c */ /* 0x040ff0000004186c */
[----:B------:R-:W-:Y:S01]  /*2260*/  HMMA.16816.F32.BF16 R48, R16, R50, R104 ;  /* 0x000000321030723c */ /* 0x000fe20000041868 */
[----:B------:R-:W-:Y:S07]  /*2270*/  LDSM.16.M88.4 R16, [R231+0xe080] ;  /* 0x00e08000e710783b */ /* 0x000fee0000000200 */
[C---:B-1----:R-:W-:Y:S08]  /*2280*/  HMMA.16816.F32.BF16 R92, R8.reuse, R32, R100 ;  /* 0x00000020085c723c */ /* 0x042ff00000041864 */
[C---:B------:R-:W-:Y:S08]  /*2290*/  HMMA.16816.F32.BF16 R96, R8.reuse, R24, R96 ;  /* 0x000000180860723c */ /* 0x040ff00000041860 */
[C---:B------:R-:W-:Y:S08]  /*22a0*/  HMMA.16816.F32.BF16 R88, R8.reuse, R36, R88 ;  /* 0x000000240858723c */ /* 0x040ff00000041858 */
[C---:B------:R-:W-:Y:S08]  /*22b0*/  HMMA.16816.F32.BF16 R84, R8.reuse, R34, R84 ;  /* 0x000000220854723c */ /* 0x040ff00000041854 */
[C---:B------:R-:W-:Y:S08]  /*22c0*/  HMMA.16816.F32.BF16 R80, R8.reuse, R26, R80 ;  /* 0x0000001a0850723c */ /* 0x040ff00000041850 */
[----:B------:R-:W-:Y:S08]  /*22d0*/  HMMA.16816.F32.BF16 R8, R8, R38, R76 ;  /* 0x000000260808723c */ /* 0x000ff0000004184c */
[C---:B--2---:R-:W-:Y:S08]  /*22e0*/  HMMA.16816.F32.BF16 R72, R12.reuse, R32, R72 ;  /* 0x000000200c48723c */ /* 0x044ff00000041848 */
[C---:B------:R-:W-:Y:S01]  /*22f0*/  HMMA.16816.F32.BF16 R52, R12.reuse, R34, R52 ;  /* 0x000000220c34723c */ /* 0x040fe20000041834 */
[----:B------:R-:W1:Y:S07]  /*2300*/  LDSM.16.M88.4 R32, [R224+0x6880] ;  /* 0x00688000e020783b */ /* 0x000e6e0000000200 */
[C---:B------:R-:W-:Y:S08]  /*2310*/  HMMA.16816.F32.BF16 R108, R12.reuse, R24, R68 ;  /* 0x000000180c6c723c */ /* 0x040ff00000041844 */
[C---:B------:R-:W-:Y:S01]  /*2320*/  HMMA.16816.F32.BF16 R116, R12.reuse, R26, R44 ;  /* 0x0000001a0c74723c */ /* 0x040fe2000004182c */
[----:B------:R-:W2:Y:S07]  /*2330*/  LDSM.16.M88.4 R24, [R224+0x7080] ;  /* 0x00708000e018783b */ /* 0x000eae0000000200 */
[C---:B------:R-:W-:Y:S08]  /*2340*/  HMMA.16816.F32.BF16 R112, R12.reuse, R36, R56 ;  /* 0x000000240c70723c */ /* 0x040ff00000041838 */
[----:B------:R-:W-:Y:S01]  /*2350*/  HMMA.16816.F32.BF16 R56, R12, R38, R48 ;  /* 0x000000260c38723c */ /* 0x000fe20000041830 */
[----:B------:R-:W5:Y:S04]  /*2360*/  LDSM.16.M88.4 R12, [R224+0x7880] ;  /* 0x00788000e00c783b */ /* 0x000f680000000200 */
[----:B------:R-:W-:Y:S03]  /*2370*/  LDSM.16.M88.4 R48, [R235+0x2000] ;  /* 0x00200000eb30783b */ /* 0x000fe60000000200 */
[C---:B---3--:R-:W-:Y:S08]  /*2380*/  HMMA.16816.F32.BF16 R44, R4.reuse, R40, R92 ;  /* 0x00000028042c723c */ /* 0x048ff0000004185c */
[C---:B------:R-:W-:Y:S08]  /*2390*/  HMMA.16816.F32.BF16 R36, R4.reuse, R42, R84 ;  /* 0x0000002a0424723c */ /* 0x040ff00000041854 */
[C---:B------:R-:W-:Y:S08]  /*23a0*/  HMMA.16816.F32.BF16 R68, R4.reuse, R64, R96 ;  /* 0x000000400444723c */ /* 0x040ff00000041860 */
[C---:B------:R-:W-:Y:S01]  /*23b0*/  HMMA.16816.F32.BF16 R100, R4.reuse, R62, R8 ;  /* 0x0000003e0464723c */ /* 0x040fe20000041808 */
[----:B------:R-:W3:Y:S07]  /*23c0*/  LDSM.16.M88.4 R8, [R231+0xc080] ;  /* 0x00c08000e708783b */ /* 0x000eee0000000200 */
[C---:B------:R-:W-:Y:S08]  /*23d0*/  HMMA.16816.F32.BF16 R76, R4.reuse, R66, R80 ;  /* 0x00000042044c723c */ /* 0x040ff00000041850 */
[----:B------:R-:W-:Y:S01]  /*23e0*/  HMMA.16816.F32.BF16 R104, R4, R60, R88 ;  /* 0x0000003c0468723c */ /* 0x000fe20000041858 */
[----:B------:R-:W1:Y:S07]  /*23f0*/  LDSM.16.M88.4 R4, [R233+0xe080] ;  /* 0x00e08000e904783b */ /* 0x000e6e0000000200 */
[C---:B----4-:R-:W-:Y:S01]  /*2400*/  HMMA.16816.F32.BF16 R96, R20.reuse, R40, R72 ;  /* 0x000000281460723c */ /* 0x050fe20000041848 */
[----:B------:R-:W4:Y:S07]  /*2410*/  LDSM.16.M88.4 R72, [R235+0x2800] ;  /* 0x00280000eb48783b */ /* 0x000f2e0000000200 */
[C---:B------:R-:W-:Y:S01]  /*2420*/  HMMA.16816.F32.BF16 R88, R20.reuse, R42, R52 ;  /* 0x0000002a1458723c */ /* 0x040fe20000041834 */
[----:B------:R-:W2:Y:S07]  /*2430*/  LDSM.16.M88.4 R52, [R235+0x1800] ;  /* 0x00180000eb34783b */ /* 0x000eae0000000200 */
[C---:B------:R-:W-:Y:S08]  /*2440*/  HMMA.16816.F32.BF16 R92, R20.reuse, R64, R108 ;  /* 0x00000040145c723c */ /* 0x040ff0000004186c */
[C---:B------:R-:W-:Y:S08]  /*2450*/  HMMA.16816.F32.BF16 R108, R20.reuse, R66, R116 ;  /* 0x00000042146c723c */ /* 0x040ff00000041874 */
[C---:B------:R-:W-:Y:S08]  /*2460*/  HMMA.16816.F32.BF16 R112, R20.reuse, R60, R112 ;  /* 0x0000003c1470723c */ /* 0x040ff00000041870 */
[----:B------:R-:W-:Y:S01]  /*2470*/  HMMA.16816.F32.BF16 R84, R20, R62, R56 ;  /* 0x0000003e1454723c */ /* 0x000fe20000041838 */
[----:B------:R-:W3:Y:S07]  /*2480*/  LDSM.16.M88.4 R20, [R233+0xc080] ;  /* 0x00c08000e914783b */ /* 0x000eee0000000200 */
[C---:B-1----:R-:W-:Y:S08]  /*2490*/  HMMA.16816.F32.BF16 R80, R16.reuse, R32, R44 ;  /* 0x000000201050723c */ /* 0x042ff0000004182c */
[C---:B------:R-:W-:Y:S08]  /*24a0*/  HMMA.16816.F32.BF16 R56, R16.reuse, R34, R36 ;  /* 0x000000221038723c */ /* 0x040ff00000041824 */
[C---:B--2---:R-:W-:Y:S08]  /*24b0*/  HMMA.16816.F32.BF16 R44, R16.reuse, R24, R68 ;  /* 0x00000018102c723c */ /* 0x044ff00000041844 */
[C---:B------:R-:W-:Y:S08]  /*24c0*/  HMMA.16816.F32.BF16 R40, R16.reuse, R26, R76 ;  /* 0x0000001a1028723c */ /* 0x040ff0000004184c */
[----:B-----5:R-:W-:Y:S08]  /*24d0*/  HMMA.16816.F32.BF16 R36, R16, R12, R104 ;  /* 0x0000000c1024723c */ /* 0x020ff00000041868 */
[C---:B---3--:R-:W-:Y:S08]  /*24e0*/  HMMA.16816.F32.BF16 R76, R8.reuse, R32, R96 ;  /* 0x00000020084c723c */ /* 0x048ff00000041860 */
[----:B------:R-:W-:Y:S08]  /*24f0*/  HMMA.16816.F32.BF16 R68, R8, R34, R88 ;  /* 0x000000220844723c */ /* 0x000ff00000041858 */
[----:B------:R-:W-:Y:S01]  /*2500*/  HMMA.16816.F32.BF16 R64, R16, R14, R100 ;  /* 0x0000000e1040723c */ /* 0x000fe20000041864 */
[----:B------:R-:W-:Y:S07]  /*2510*/  LDSM.16.M88.4 R16, [R232+0xe080] ;  /* 0x00e08000e810783b */ /* 0x000fee0000000200 */
[C---:B------:R-:W-:Y:S08]  /*2520*/  HMMA.16816.F32.BF16 R60, R8.reuse, R24, R92 ;  /* 0x00000018083c723c */ /* 0x040ff0000004185c */
[C---:B------:R-:W-:Y:S08]  /*2530*/  HMMA.16816.F32.BF16 R32, R8.reuse, R26, R108 ;  /* 0x0000001a0820723c */ /* 0x040ff0000004186c */
[C---:B------:R-:W-:Y:S08]  /*2540*/  HMMA.16816.F32.BF16 R24, R8.reuse, R12, R112 ;  /* 0x0000000c0818723c */ /* 0x040ff00000041870 */
[----:B------:R-:W-:Y:S01]  /*2550*/  HMMA.16816.F32.BF16 R84, R8, R14, R84 ;  /* 0x0000000e0854723c */ /* 0x000fe20000041854 */
[----:B------:R-:W-:Y:S04]  /*2560*/  LDSM.16.M88.4 R12, [R232+0xc080] ;  /* 0x00c08000e80c783b */ /* 0x000fe80000000200 */
[----:B------:R-:W-:Y:S03]  /*2570*/  LDSM.16.M88.4 R8, [R234+0xc080] ;  /* 0x00c08000ea08783b */ /* 0x000fe60000000200 */
[C---:B------:R-:W-:Y:S01]  /*2580*/  HMMA.16816.F32.BF16 R112, R4.reuse, R48, R44 ;  /* 0x000000300470723c */ /* 0x040fe2000004182c */
[----:B------:R-:W1:Y:S07]  /*2590*/  LDSM.16.M88.4 R44, [R230+0x6880] ;  /* 0x00688000e62c783b */ /* 0x000e6e0000000200 */
[C---:B------:R-:W-:Y:S01]  /*25a0*/  HMMA.16816.F32.BF16 R108, R4.reuse, R50, R40 ;  /* 0x00000032046c723c */ /* 0x040fe20000041828 */
[----:B------:R-:W2:Y:S07]  /*25b0*/  LDSM.16.M88.4 R40, [R230+0x7080] ;  /* 0x00708000e628783b */ /* 0x000eae0000000200 */
[C---:B----4-:R-:W-:Y:S01]  /*25c0*/  HMMA.16816.F32.BF16 R104, R4.reuse, R72, R36 ;  /* 0x000000480468723c */ /* 0x050fe20000041824 */
[----:B------:R-:W3:Y:S07]  /*25d0*/  LDSM.16.M88.4 R36, [R230+0x7880] ;  /* 0x00788000e624783b */ /* 0x000eee0000000200 */
[C---:B------:R-:W-:Y:S08]  /*25e0*/  HMMA.16816.F32.BF16 R116, R4.reuse, R52, R80 ;  /* 0x000000340474723c */ /* 0x040ff00000041850 */
[----:B------:R-:W-:Y:S08]  /*25f0*/  HMMA.16816.F32.BF16 R80, R4, R54, R56 ;  /* 0x000000360450723c */ /* 0x000ff00000041838 */
[C---:B------:R-:W-:Y:S08]  /*2600*/  HMMA.16816.F32.BF16 R100, R20.reuse, R52, R76 ;  /* 0x000000341464723c */ /* 0x040ff0000004184c */
[----:B------:R-:W-:Y:S08]  /*2610*/  HMMA.16816.F32.BF16 R96, R20, R54, R68 ;  /* 0x000000361460723c */ /* 0x000ff00000041844 */
[----:B------:R-:W-:Y:S01]  /*2620*/  HMMA.16816.F32.BF16 R56, R4, R74, R64 ;  /* 0x0000004a0438723c */ /* 0x000fe20000041840 */
[----:B------:R-:W-:Y:S07]  /*2630*/  LDSM.16.M88.4 R4, [R236+0xe080] ;  /* 0x00e08000ec04783b */ /* 0x000fee0000000200 */
[C---:B------:R-:W-:Y:S08]  /*2640*/  HMMA.16816.F32.BF16 R92, R20.reuse, R48, R60 ;  /* 0x00000030145c723c */ /* 0x040ff0000004183c */
[C---:B------:R-:W-:Y:S01]  /*2650*/  HMMA.16816.F32.BF16 R88, R20.reuse, R50, R32 ;  /* 0x000000321458723c */ /* 0x040fe20000041820 */
[----:B------:R-:W4:Y:S07]  /*2660*/  LDSM.16.M88.4 R32, [R229+0x1800] ;  /* 0x00180000e520783b */ /* 0x000f2e0000000200 */
[C---:B------:R-:W-:Y:S01]  /*2670*/  HMMA.16816.F32.BF16 R64, R20.reuse, R72, R24 ;  /* 0x000000481440723c */ /* 0x040fe20000041818 */
[----:B------:R-:W5:Y:S07]  /*2680*/  LDSM.16.M88.4 R24, [R229+0x2000] ;  /* 0x00200000e518783b */ /* 0x000f6e0000000200 */
[----:B------:R-:W-:Y:S01]  /*2690*/  HMMA.16816.F32.BF16 R60, R20, R74, R84 ;  /* 0x0000004a143c723c */ /* 0x000fe20000041854 */
[----:B------:R-:W3:Y:S01]  /*26a0*/  LDSM.16.M88.4 R20, [R229+0x2800] ;  /* 0x00280000e514783b */ /* 0x000ee20000000200 */
[----:B------:R-:W-:-:S06]  /*26b0*/  DEPBAR.LE SB0, 0x0 ;  /* 0x000080000000791a */ /* 0x000fcc0000000000 */
[C---:B-1----:R-:W-:Y:S08]  /*26c0*/  HMMA.16816.F32.BF16 R84, R16.reuse, R44, R116 ;  /* 0x0000002c1054723c */ /* 0x042ff00000041874 */
[----:B------:R-:W-:Y:S08]  /*26d0*/  HMMA.16816.F32.BF16 R80, R16, R46, R80 ;  /* 0x0000002e1050723c */ /* 0x000ff00000041850 */
[C---:B------:R-:W-:Y:S08]  /*26e0*/  HMMA.16816.F32.BF16 R52, R12.reuse, R44, R100 ;  /* 0x0000002c0c34723c */ /* 0x040ff00000041864 */
[----:B------:R-:W-:Y:S08]  /*26f0*/  HMMA.16816.F32.BF16 R48, R12, R46, R96 ;  /* 0x0000002e0c30723c */ /* 0x000ff00000041860 */
[C---:B--2---:R-:W-:Y:S08]  /*2700*/  HMMA.16816.F32.BF16 R76, R16.reuse, R40, R112 ;  /* 0x00000028104c723c */ /* 0x044ff00000041870 */
[C---:B------:R-:W-:Y:S08]  /*2710*/  HMMA.16816.F32.BF16 R72, R16.reuse, R42, R108 ;  /* 0x0000002a1048723c */ /* 0x040ff0000004186c */
[C---:B---3--:R-:W-:Y:S08]  /*2720*/  HMMA.16816.F32.BF16 R68, R16.reuse, R36, R104 ;  /* 0x000000241044723c */ /* 0x048ff00000041868 */
[----:B------:R-:W-:Y:S08]  /*2730*/  HMMA.16816.F32.BF16 R56, R16, R38, R56 ;  /* 0x000000261038723c */ /* 0x000ff00000041838 */
[C---:B------:R-:W-:Y:S08]  /*2740*/  HMMA.16816.F32.BF16 R44, R12.reuse, R40, R92 ;  /* 0x000000280c2c723c */ /* 0x040ff0000004185c */
[C---:B------:R-:W-:Y:S08]  /*2750*/  HMMA.16816.F32.BF16 R40, R12.reuse, R42, R88 ;  /* 0x0000002a0c28723c */ /* 0x040ff00000041858 */
[C---:B------:R-:W-:Y:S08]  /*2760*/  HMMA.16816.F32.BF16 R16, R12.reuse, R36, R64 ;  /* 0x000000240c10723c */ /* 0x040ff00000041840 */
[----:B------:R-:W-:Y:S08]  /*2770*/  HMMA.16816.F32.BF16 R12, R12, R38, R60 ;  /* 0x000000260c0c723c */ /* 0x000ff0000004183c */
[C---:B----4-:R-:W-:Y:S08]  /*2780*/  HMMA.16816.F32.BF16 R84, R4.reuse, R32, R84 ;  /* 0x000000200454723c */ /* 0x050ff00000041854 */
[----:B------:R-:W-:Y:S08]  /*2790*/  HMMA.16816.F32.BF16 R80, R4, R34, R80 ;  /* 0x000000220450723c */ /* 0x000ff00000041850 */
[C---:B------:R-:W-:Y:S08]  /*27a0*/  HMMA.16816.F32.BF16 R52, R8.reuse, R32, R52 ;  /* 0x000000200834723c */ /* 0x040ff00000041834 */
[----:B------:R-:W-:Y:S08]  /*27b0*/  HMMA.16816.F32.BF16 R48, R8, R34, R48 ;  /* 0x000000220830723c */ /* 0x000ff00000041830 */
[C---:B-----5:R-:W-:Y:S08]  /*27c0*/  HMMA.16816.F32.BF16 R76, R4.reuse, R24, R76 ;  /* 0x00000018044c723c */ /* 0x060ff0000004184c */
[C---:B------:R-:W-:Y:S08]  /*27d0*/  HMMA.16816.F32.BF16 R72, R4.reuse, R26, R72 ;  /* 0x0000001a0448723c */ /* 0x040ff00000041848 */
[C---:B------:R-:W-:Y:S08]  /*27e0*/  HMMA.16816.F32.BF16 R68, R4.reuse, R20, R68 ;  /* 0x000000140444723c */ /* 0x040ff00000041844 */
[----:B------:R-:W-:Y:S08]  /*27f0*/  HMMA.16816.F32.BF16 R60, R4, R22, R56 ;  /* 0x00000016043c723c */ /* 0x000ff00000041838 */
[C---:B------:R-:W-:Y:S08]  /*2800*/  HMMA.16816.F32.BF16 R44, R8.reuse, R24, R44 ;  /* 0x00000018082c723c */ /* 0x040ff0000004182c */
        /* <DEDUP_REMOVED lines=14> */
[----:B------:R-:W-:Y:S01]  /*28f0*/  IMAD.IADD R5, R9, 0x1, R5 ;  /* 0x0000000109057824 */ /* 0x000fe200078e0205 */
[----:B------:R-:W-:Y:S02]  /*2900*/  IADD3 R6, P5, R4, UR4, RZ ;  /* 0x0000000404067c10 */ /* 0x000fe4000ffbe0ff */
[----:B------:R-:W-:Y:S02]  /*2910*/  IADD3 R10, P2, P1, R7, 0x80, R4 ;  /* 0x00000080070a7810 */ /* 0x000fe4000795e004 */
[----:B------:R-:W-:Y:S02]  /*2920*/  LEA.HI.X R5, R8, c[0x0][0x1cc], R5, 0x1, P0 ;  /* 0x0000730008057a11 */ /* 0x000fe400000f0c05 */
[----:B------:R-:W-:-:S02]  /*2930*/  IADD3 R8, P0, R6, UR4, RZ ;  /* 0x0000000406087c10 */ /* 0x000fc4000ff1e0ff */
[----:B------:R-:W-:Y:S01]  /*2940*/  IADD3.X R7, R5, UR6, RZ, P5, !PT ;  /* 0x0000000605077c10 */ /* 0x000fe2000affe4ff */
[----:B------:R-:W-:Y:S01]  /*2950*/  @!PT LDS RZ, [RZ] ;  /* 0x00000000fffff984 */ /* 0x000fe20000000800 */
[----:B------:R-:W-:Y:S01]  /*2960*/  @!PT LDS RZ, [RZ] ;  /* 0x00000000fffff984 */ /* 0x000fe20000000800 */
[----:B------:R-:W-:Y:S01]  /*2970*/  @!PT LDS RZ, [RZ] ;  /* 0x00000000fffff984 */ /* 0x000fe20000000800 */
[----:B------:R1:W-:Y:S01]  /*2980*/  LDGSTS.E.BYPASS.LTC128B.128 [R243+0x5080], [R4.64], !P4 ;  /* 0x0508000004f37fae */ /* 0x0003e2000e101d4e */
[----:B------:R-:W-:Y:S02]  /*2990*/  IADD3.X R11, RZ, UR6, R5, P2, P1 ;  /* 0x00000006ff0b7c10 */ /* 0x000fe400097e2405 */
[----:B------:R-:W-:Y:S01]  /*29a0*/  IADD3.X R9, R7, UR6, RZ, P0, !PT ;  /* 0x0000000607097c10 */ /* 0x000fe200087fe4ff */
[----:B------:R1:W-:Y:S04]  /*29b0*/  LDGSTS.E.BYPASS.LTC128B.128 [R243+0x6880], [R4.64+0x80], !P3 ;  /* 0x0688008004f37fae */ /* 0x0003e8000d901d4e */
[----:B------:R1:W-:Y:S04]  /*29c0*/  LDGSTS.E.BYPASS.LTC128B.128 [R243+0x5880], [R6.64], !P4 ;  /* 0x0588000006f37fae */ /* 0x0003e8000e101d4e */
[----:B------:R1:W-:Y:S04]  /*29d0*/  LDGSTS.E.BYPASS.LTC128B.128 [R243+0x7080], [R10.64], !P3 ;  /* 0x070800000af37fae */ /* 0x0003e8000d901d4e */
[----:B------:R1:W-:Y:S04]  /*29e0*/  LDGSTS.E.BYPASS.LTC128B.128 [R243+0x6080], [R8.64], !P4 ;  /* 0x0608000008f37fae */ /* 0x0003e8000e101d4e */
[----:B------:R1:W-:Y:S02]  /*29f0*/  LDGSTS.E.BYPASS.LTC128B.128 [R243+0x7880], [R8.64+0x80], !P3 ;  /* 0x0788008008f37fae */ /* 0x0003e4000d901d4e */
.L_x_881:
[----:B-1----:R-:W-:Y:S01]  /*2a00*/  FMUL.FTZ R4, R53, c[0x0][0x320] ;  /* 0x0000c80035047a20 */ /* 0x002fe20000410000 */
[----:B------:R-:W-:Y:S01]  /*2a10*/  SHF.R.S32.HI R7, RZ, 0x1f, R123 ;  /* 0x0000001fff077819 */ /* 0x000fe2000001147b */
[----:B------:R-:W-:Y:S01]  /*2a20*/  FMUL.FTZ R5, R44, c[0x0][0x320] ;  /* 0x0000c8002c057a20 */ /* 0x000fe20000410000 */
[----:B------:R-:W-:Y:S01]  /*2a30*/  LEA.HI R6, R126, R129, RZ, 0x2 ;  /* 0x000000817e067211 */ /* 0x000fe200078f10ff */
[----:B------:R1:W2:Y:S01]  /*2a40*/  MUFU.TANH R24, R4 ;  /* 0x0000000400187308 */ /* 0x0002a20000002400 */
[----:B------:R-:W-:Y:S01]  /*2a50*/  PLOP3.LUT P1, PT, PT, PT, UP3, 0x80, 0x0 ;  /* 0x000000000000781c */ /* 0x000fe20003f2f038 */
[----:B------:R-:W-:Y:S01]  /*2a60*/  FMUL.FTZ R10, R40, c[0x0][0x320] ;  /* 0x0000c800280a7a20 */ /* 0x000fe20000410000 */
[----:B------:R-:W-:Y:S01]  /*2a70*/  LOP3.LUT R6, R6, 0xfffffffc, RZ, 0xc0, !PT ;  /* 0xfffffffc06067812 */ /* 0x000fe200078ec0ff */
[----:B------:R-:W-:Y:S01]  /*2a80*/  ULDC UR6, c[0x0][0x324] ;  /* 0x0000c90000067ab9 */ /* 0x000fe20000000800 */
[----:B------:R-:W-:Y:S01]  /*2a90*/  PLOP3.LUT P0, PT, PT, PT, UP3, 0x80, 0x0 ;  /* 0x000000000000781c */ /* 0x000fe20003f0f038 */
[----:B------:R-:W-:Y:S01]  /*2aa0*/  ULOP3.LUT UR6, URZ, UR6, URZ, 0x33, !UPT ;  /* 0x000000063f067292 */ /* 0x000fe2000f8e333f */
[----:B------:R-:W0:Y:S01]  /*2ab0*/  LDGDEPBAR ;  /* 0x00000000000079af */ /* 0x000e220000000000 */
[----:B------:R3:W4:Y:S01]  /*2ac0*/  MUFU.TANH R20, R5 ;  /* 0x0000000500147308 */ /* 0x0007220000002400 */
[----:B------:R-:W-:-:S02]  /*2ad0*/  IMAD.IADD R6, R129, 0x1, -R6 ;  /* 0x0000000181067824 */ /* 0x000fc400078e0a06 */
[----:B-1----:R-:W-:-:S05]  /*2ae0*/  FMUL.FTZ R4, R48, c[0x0][0x320] ;  /* 0x0000c80030047a20 */ /* 0x002fca0000410000 */
[----:B------:R1:W1:Y:S01]  /*2af0*/  MUFU.TANH R16, R10 ;  /* 0x0000000a00107308 */ /* 0x0002620000002400 */
[----:B---3--:R-:W-:-:S07]  /*2b00*/  LEA.HI R5, R7, R123, RZ, 0x2 ;  /* 0x0000007b07057211 */ /* 0x008fce00078f10ff */
[----:B------:R3:W2:Y:S01]  /*2b10*/  MUFU.TANH R23, R4 ;  /* 0x0000000400177308 */ /* 0x0006a20000002400 */
[----:B------:R-:W-:Y:S01]  /*2b20*/  FMUL.FTZ R7, R45, c[0x0][0x320] ;  /* 0x0000c8002d077a20 */ /* 0x000fe20000410000 */
[----:B------:R-:W-:-:S06]  /*2b30*/  LOP3.LUT R5, R5, 0xffffffc, RZ, 0xc0, !PT ;  /* 0x0ffffffc05057812 */ /* 0x000fcc00078ec0ff */
[----:B------:R-:W2:Y:S01]  /*2b40*/  MUFU.TANH R17, R7 ;  /* 0x0000000700117308 */ /* 0x000ea20000002400 */
[----:B------:R-:W-:Y:S01]  /*2b50*/  IMAD.IADD R8, R123, 0x1, -R5 ;  /* 0x000000017b087824 */ /* 0x000fe200078e0a05 */
[----:B------:R-:W-:Y:S01]  /*2b60*/  LEA.HI R5, R6, R6, RZ, 0x1 ;  /* 0x0000000606057211 */ /* 0x000fe200078f08ff */
[----:B-1----:R-:W-:Y:S02]  /*2b70*/  FMUL.FTZ R10, R41, c[0x0][0x320] ;  /* 0x0000c800290a7a20 */ /* 0x002fe40000410000 */
[----:B---3--:R-:W-:-:S03]  /*2b80*/  FMUL.FTZ R4, R49, c[0x0][0x320] ;  /* 0x0000c80031047a20 */ /* 0x008fc60000410000 */
[----:B------:R-:W1:Y:S08]  /*2b90*/  MUFU.TANH R15, R10 ;  /* 0x0000000a000f7308 */ /* 0x000e700000002400 */
[----:B------:R3:W1:Y:S02]  /*2ba0*/  MUFU.TANH R21, R4 ;  /* 0x0000000400157308 */ /* 0x0006640000002400 */
[----:B---3--:R-:W-:-:S05]  /*2bb0*/  LOP3.LUT R4, R124, 0xffffffe0, RZ, 0xc0, !PT ;  /* 0xffffffe07c047812 */ /* 0x008fca00078ec0ff */
[----:B------:R-:W-:-:S05]  /*2bc0*/  IMAD.IADD R4, R129, 0x1, -R4 ;  /* 0x0000000181047824 */ /* 0x000fca00078e0a04 */
[----:B------:R-:W-:-:S04]  /*2bd0*/  SHF.R.S32.HI R9, RZ, 0x1f, R4 ;  /* 0x0000001fff097819 */ /* 0x000fc80000011404 */
[----:B------:R-:W-:-:S04]  /*2be0*/  LEA.HI R9, R9, R4, RZ, 0x2 ;  /* 0x0000000409097211 */ /* 0x000fc800078f10ff */
[----:B------:R-:W-:-:S05]  /*2bf0*/  LEA.HI.SX32 R7, R9, UR17, 0x1e ;  /* 0x0000001109077c11 */ /* 0x000fca000f8ff2ff */
[----:B------:R-:W-:Y:S01]  /*2c00*/  IMAD R11, R8, 0x10, R7 ;  /* 0x00000010080b7824 */ /* 0x000fe200078e0207 */
[C---:B------:R-:W-:Y:S02]  /*2c10*/  SHF.L.U32 R7, R5.reuse, 0x5, RZ ;  /* 0x0000000505077819 */ /* 0x040fe400000006ff */
[----:B------:R-:W-:Y:S02]  /*2c20*/  LOP3.LUT R8, R5, 0x1ffffffe, RZ, 0xc0, !PT ;  /* 0x1ffffffe05087812 */ /* 0x000fe400078ec0ff */
[----:B------:R-:W-:Y:S02]  /*2c30*/  LOP3.LUT R5, R7, 0xffffffc0, RZ, 0xc0, !PT ;  /* 0xffffffc007057812 */ /* 0x000fe400078ec0ff */
[----:B------:R-:W-:Y:S01]  /*2c40*/  IADD3.X R7, R28, c[0x0][0x1d0], RZ, PT, !PT ;  /* 0x000074001c077a10 */ /* 0x000fe20003ffe4ff */
[----:B------:R-:W-:Y:S02]  /*2c50*/  IMAD.IADD R6, R6, 0x1, -R8 ;  /* 0x0000000106067824 */ /* 0x000fe400078e0a08 */
[----:B------:R-:W-:-:S02]  /*2c60*/  IMAD.IADD R5, R5, 0x1, R11 ;  /* 0x0000000105057824 */ /* 0x000fc400078e020b */
[----:B------:R-:W-:Y:S02]  /*2c70*/  FMUL.FTZ R8, R33, c[0x0][0x320] ;  /* 0x0000c80021087a20 */ /* 0x000fe40000410000 */
[----:B------:R-:W-:Y:S02]  /*2c80*/  IMAD R12, R6, 0x8, R5 ;  /* 0x00000008060c7824 */ /* 0x000fe400078e0205 */
[----:B------:R-:W-:Y:S02]  /*2c90*/  FMUL.FTZ R5, R36, c[0x0][0x320] ;  /* 0x0000c80024057a20 */ /* 0x000fe40000410000 */
[----:B------:R-:W-:Y:S01]  /*2ca0*/  @P1 IMAD.HI.U32 R6, R12, c[0x0][0x2c8], RZ ;  /* 0x0000b2000c061a27 */ /* 0x000fe200078e00ff */
[----:B------:R3:W-:Y:S01]  /*2cb0*/  STL [R1+0x28], R12 ;  /* 0x0000280c01007387 */ /* 0x0007e20000100800 */
[----:B------:R5:W1:Y:S01]  /*2cc0*/  MUFU.TANH R13, R5 ;  /* 0x00000005000d7308 */ /* 0x000a620000002400 */
[----:B------:R-:W-:Y:S02]  /*2cd0*/  MOV R10, R12 ;  /* 0x0000000c000a7202 */ /* 0x000fe40000000f00 */
[----:B------:R-:W-:-:S02]  /*2ce0*/  @P0 SHF.R.U32.HI R10, RZ, c[0x0][0x2cc], R6 ;  /* 0x0000b300ff0a0a19 */ /* 0x000fc40000011606 */
[----:B------:R-:W-:-:S03]  /*2cf0*/  PLOP3.LUT P0, PT, PT, PT, UP2, 0x40, 0x0 ;  /* 0x000000000000781c */ /* 0x000fc60003f0e828 */
[----:B------:R-:W1:Y:S01]  /*2d00*/  SHFL.IDX PT, R6, R10, RZ, 0x1c1f ;  /* 0x001c1fff0a067589 */ /* 0x000e6200000e0000 */
[----:B-----5:R-:W-:-:S04]  /*2d10*/  FMUL.FTZ R5, R37, c[0x0][0x320] ;  /* 0x0000c80025057a20 */ /* 0x020fc80000410000 */
[----:B---3--:R3:W1:Y:S02]  /*2d20*/  MUFU.TANH R12, R5 ;  /* 0x00000005000c7308 */ /* 0x0086640000002400 */
[----:B---3--:R-:W-:-:S06]  /*2d30*/  FMUL.FTZ R5, R32, c[0x0][0x320] ;  /* 0x0000c80020057a20 */ /* 0x008fcc0000410000 */
[----:B------:R3:W1:Y:S02]  /*2d40*/  MUFU.TANH R11, R5 ;  /* 0x00000005000b7308 */ /* 0x0006640000002400 */
[----:B---3--:R-:W-:-:S06]  /*2d50*/  LOP3.LUT R5, R9, 0x7ffffffc, RZ, 0xc0, !PT ;  /* 0x7ffffffc09057812 */ /* 0x008fcc00078ec0ff */
[----:B------:R-:W3:Y:S01]  /*2d60*/  MUFU.TANH R9, R8 ;  /* 0x0000000800097308 */ /* 0x000ee20000002400 */
[----:B------:R-:W-:Y:S02]  /*2d70*/  IMAD.IADD R4, R4, 0x1, -R5 ;  /* 0x0000000104047824 */ /* 0x000fe400078e0a05 */
[----:B------:R-:W-:Y:S02]  /*2d80*/  FMUL.FTZ R5, R52, c[0x0][0x320] ;  /* 0x0000c80034057a20 */ /* 0x000fe40000410000 */
[----:B------:R-:W-:-:S03]  /*2d90*/  IMAD.SHL.U32 R22, R4, 0x2, RZ ;  /* 0x0000000204167824 */ /* 0x000fc600078e00ff */
[----:B------:R5:W2:Y:S02]  /*2da0*/  MUFU.TANH R8, R5 ;  /* 0x0000000500087308 */ /* 0x000aa40000002400 */
[----:B------:R-:W-:Y:S01]  /*2db0*/  IADD3 R4, R7, -c[0x0][0x168], -R22 ;  /* 0x80005a0007047a10 */ /* 0x000fe20007ffe816 */
[----:B------:R2:W-:Y:S01]  /*2dc0*/  STL [R1], R22 ;  /* 0x0000001601007387 */ /* 0x0005e20000100800 */
[----:B------:R-:W-:Y:S02]  /*2dd0*/  IADD3 R18, -R22, c[0x0][0x1d0], R28 ;  /* 0x0000740016127a10 */ /* 0x000fe40007ffe11c */
[C---:B------:R-:W-:Y:S02]  /*2de0*/  IADD3 R14, R4.reuse, c[0x0][0x328], RZ ;  /* 0x0000ca00040e7a10 */ /* 0x040fe40007ffe0ff */
[----:B------:R-:W-:-:S05]  /*2df0*/  IADD3 R19, R4, UR6, RZ ;  /* 0x0000000604137c10 */ /* 0x000fca000fffe0ff */
[--C-:B-1----:R-:W-:Y:S02]  /*2e00*/  IMAD.IADD R4, R19, 0x1, R6.reuse ;  /* 0x0000000113047824 */ /* 0x102fe400078e0206 */
[----:B-----5:R-:W-:-:S05]  /*2e10*/  IMAD.IADD R5, R14, 0x1, R6 ;  /* 0x000000010e057824 */ /* 0x020fca00078e0206 */
[----:B------:R-:W-:Y:S02]  /*2e20*/  IMNMX R5, R5, R18, PT ;  /* 0x0000001205057217 */ /* 0x000fe40003800200 */
[----:B--2---:R-:W-:Y:S01]  /*2e30*/  IADD3 R22, R28, -R22, RZ ;  /* 0x800000161c167210 */ /* 0x004fe20007ffe0ff */
[----:B------:R-:W-:Y:S05]  /*2e40*/  @P0 BRA `(.L_x_882) ;  /* 0x0000015000000947 */ /* 0x000fea0003800000 */
[----:B---34-:R-:W-:Y:S01]  /*2e50*/  IADD3 R6, R6, c[0x0][0x1d0], RZ ;  /* 0x0000740006067a10 */ /* 0x018fe20007ffe0ff */
        /* <DEDUP_REMOVED lines=11> */
.L_x_884:
[----:B------:R-:W-:-:S04]  /*2f10*/  MOV R7, c[0x0][0x32c] ;  /* 0x0000cb0000077a02 */ /* 0x000fc80000000f00 */
[----:B------:R-:W-:-:S13]  /*2f20*/  ISETP.NE.AND P0, PT, R7, 0x1, PT ;  /* 0x000000010700780c */ /* 0x000fda0003f05270 */
[----:B------:R-:W-:-:S05]  /*2f30*/  @P0 IMAD.HI.U32 R7, R6, c[0x0][0x330], RZ ;  /* 0x0000cc0006070a27 */ /* 0x000fca00078e00ff */
[----:B------:R-:W-:Y:S02]  /*2f40*/  @P0 SHF.R.U32.HI R6, RZ, c[0x0][0x334], R7 ;  /* 0x0000cd00ff060a19 */ /* 0x000fe40000011607 */
.L_x_885:
[----:B------:R-:W-:Y:S05]  /*2f50*/  BSYNC B0 ;  /* 0x0000000000007941 */ /* 0x000fea0003800000 */
.L_x_883:
[----:B------:R-:W-:-:S05]  /*2f60*/  IMAD R6, R6, c[0x0][0x32c], R22 ;  /* 0x0000cb0006067a24 */ /* 0x000fca00078e0216 */
[----:B------:R-:W-:Y:S02]  /*2f70*/  IADD3 R7, R6, c[0x0][0x32c], RZ ;  /* 0x0000cb0006077a10 */ /* 0x000fe40007ffe0ff */
[----:B------:R-:W-:Y:S02]  /*2f80*/  IMNMX R4, R4, R6, !PT ;  /* 0x0000000604047217 */ /* 0x000fe40007800200 */
[----:B------:R-:W-:Y:S02]  /*2f90*/  IMNMX R5, R5, R7, PT ;  /* 0x0000000705057217 */ /* 0x000fe40003800200 */
.L_x_882:
[C---:B---34-:R-:W-:Y:S01]  /*2fa0*/  ISETP.GE.AND P0, PT, R28.reuse, 0x2, PT ;  /* 0x000000021c00780c */ /* 0x058fe20003f06270 */
[----:B------:R-:W1:Y:S01]  /*2fb0*/  SHFL.IDX PT, R6, R10, 0x1, 0x1c1f ;  /* 0x003c1f000a067f89 */ /* 0x000e6200000e0000 */
[----:B------:R-:W-:Y:S02]  /*2fc0*/  ISETP.GE.AND P2, PT, R28, 0xa, PT ;  /* 0x0000000a1c00780c */ /* 0x000fe40003f46270 */
[----:B------:R-:W-:Y:S02]  /*2fd0*/  P2R R32, PR, RZ, 0x1 ;  /* 0x00000001ff207803 */ /* 0x000fe40000000000 */
[----:B------:R-:W-:-:S02]  /*2fe0*/  ISETP.GT.AND P0, PT, R4, 0x1, !P0 ;  /* 0x000000010400780c */ /* 0x000fc40004704270 */
[----:B------:R-:W-:Y:S02]  /*2ff0*/  ISETP.GE.AND P1, PT, R28, 0x9, PT ;  /* 0x000000091c00780c */ /* 0x000fe40003f26270 */
[----:B------:R-:W-:Y:S02]  /*3000*/  ISETP.LT.OR P0, PT, R5, 0x2, P0 ;  /* 0x000000020500780c */ /* 0x000fe40000701670 */
[----:B------:R-:W-:Y:S02]  /*3010*/  P2R R31, PR, RZ, 0x2 ;  /* 0x00000002ff1f7803 */ /* 0x000fe40000000000 */
[----:B------:R-:W-:Y:S02]  /*3020*/  FSEL R40, R24, -INF , !P0 ;  /* 0xff80000018287808 */ /* 0x000fe40004000000 */
[----:B------:R-:W-:Y:S02]  /*3030*/  ISETP.GT.AND P0, PT, R4, 0x9, !P2 ;  /* 0x000000090400780c */ /* 0x000fe40005704270 */
[----:B------:R-:W-:-:S02]  /*3040*/  P2R R30, PR, RZ, 0x4 ;  /* 0x00000004ff1e7803 */ /* 0x000fc40000000000 */
[----:B------:R-:W-:Y:S02]  /*3050*/  ISETP.LT.OR P0, PT, R5, 0xa, P0 ;  /* 0x0000000a0500780c */ /* 0x000fe40000701670 */
[----:B------:R-:W-:Y:S02]  /*3060*/  ISETP.GT.AND P1, PT, R4, 0x8, !P1 ;  /* 0x000000080400780c */ /* 0x000fe40004f24270 */
[----:B------:R-:W-:Y:S02]  /*3070*/  ISETP.GE.AND P2, PT, R28, 0x11, PT ;  /* 0x000000111c00780c */ /* 0x000fe40003f46270 */
[----:B------:R-:W-:Y:S02]  /*3080*/  FSEL R41, R21, -INF , !P0 ;  /* 0xff80000015297808 */ /* 0x000fe40004000000 */
[----:B------:R-:W-:Y:S02]  /*3090*/  ISETP.LT.OR P1, PT, R5, 0x9, P1 ;  /* 0x000000090500780c */ /* 0x000fe40000f21670 */
[----:B------:R-:W-:-:S02]  /*30a0*/  ISETP.GT.AND P0, PT, R4, 0x10, !P2 ;  /* 0x000000100400780c */ /* 0x000fc40005704270 */
[----:B------:R-:W-:Y:S02]  /*30b0*/  FSEL R44, R23, -INF , !P1 ;  /* 0xff800000172c7808 */ /* 0x000fe40004800000 */
[----:B------:R-:W-:Y:S02]  /*30c0*/  ISETP.LT.OR P0, PT, R5, 0x11, P0 ;  /* 0x000000110500780c */ /* 0x000fe40000701670 */
[----:B------:R-:W-:Y:S02]  /*30d0*/  ISETP.GE.AND P1, PT, R28, 0x12, PT ;  /* 0x000000121c00780c */ /* 0x000fe40003f26270 */
[----:B------:R-:W-:Y:S02]  /*30e0*/  FSEL R53, R20, -INF , !P0 ;  /* 0xff80000014357808 */ /* 0x000fe40004000000 */
[----:B------:R-:W-:Y:S02]  /*30f0*/  ISETP.GT.AND P0, PT, R4, 0x11, !P1 ;  /* 0x000000110400780c */ /* 0x000fe40004f04270 */
[----:B------:R-:W-:-:S02]  /*3100*/  P2R R27, PR, RZ, 0x2 ;  /* 0x00000002ff1b7803 */ /* 0x000fc40000000000 */
[----:B------:R-:W-:Y:S02]  /*3110*/  ISETP.LT.OR P0, PT, R5, 0x12, P0 ;  /* 0x000000120500780c */ /* 0x000fe40000701670 */
[----:B------:R-:W-:Y:S02]  /*3120*/  ISETP.GE.AND P1, PT, R28, 0x19, PT ;  /* 0x000000191c00780c */ /* 0x000fe40003f26270 */
[----:B------:R-:W-:Y:S02]  /*3130*/  FSEL R56, R17, -INF , !P0 ;  /* 0xff80000011387808 */ /* 0x000fe40004000000 */
[----:B------:R-:W-:Y:S02]  /*3140*/  ISETP.GT.AND P0, PT, R4, 0x18, !P1 ;  /* 0x000000180400780c */ /* 0x000fe40004f04270 */
[----:B------:R-:W-:Y:S02]  /*3150*/  P2R R26, PR, RZ, 0x2 ;  /* 0x00000002ff1a7803 */ /* 0x000fe40000000000 */
[----:B------:R-:W-:-:S02]  /*3160*/  ISETP.LT.OR P0, PT, R5, 0x19, P0 ;  /* 0x000000190500780c */ /* 0x000fc40000701670 */
[----:B------:R-:W-:Y:S02]  /*3170*/  ISETP.GE.AND P1, PT, R28, 0x1a, PT ;  /* 0x0000001a1c00780c */ /* 0x000fe40003f26270 */
[----:B------:R-:W-:Y:S02]  /*3180*/  FSEL R57, R16, -INF , !P0 ;  /* 0xff80000010397808 */ /* 0x000fe40004000000 */
[----:B------:R-:W-:Y:S02]  /*3190*/  ISETP.GT.AND P0, PT, R4, 0x19, !P1 ;  /* 0x000000190400780c */ /* 0x000fe40004f04270 */
[C---:B------:R-:W-:Y:S02]  /*31a0*/  ISETP.GE.AND P6, PT, R28.reuse, 0x21, PT ;  /* 0x000000211c00780c */ /* 0x040fe40003fc6270 */
[----:B------:R-:W-:Y:S02]  /*31b0*/  ISETP.LT.OR P0, PT, R5, 0x1a, P0 ;  /* 0x0000001a0500780c */ /* 0x000fe40000701670 */
[----:B------:R-:W-:-:S02]  /*31c0*/  ISETP.GE.AND P5, PT, R28, 0x22, PT ;  /* 0x000000221c00780c */ /* 0x000fc40003fa6270 */
[----:B------:R-:W-:Y:S02]  /*31d0*/  FSEL R58, R15, -INF , !P0 ;  /* 0xff8000000f3a7808 */ /* 0x000fe40004000000 */
[----:B------:R-:W-:Y:S02]  /*31e0*/  ISETP.GT.AND P0, PT, R4, 0x20, !P6 ;  /* 0x000000200400780c */ /* 0x000fe40007704270 */
[----:B------:R-:W-:Y:S02]  /*31f0*/  P2R R29, PR, RZ, 0x4 ;  /* 0x00000004ff1d7803 */ /* 0x000fe40000000000 */
[----:B------:R-:W-:Y:S02]  /*3200*/  ISETP.LT.OR P0, PT, R5, 0x21, P0 ;  /* 0x000000210500780c */ /* 0x000fe40000701670 */
[----:B------:R-:W-:Y:S02]  /*3210*/  ISETP.GE.AND P2, PT, R28, 0x29, PT ;  /* 0x000000291c00780c */ /* 0x000fe40003f46270 */
[----:B------:R-:W-:-:S02]  /*3220*/  FSEL R167, R13, -INF , !P0 ;  /* 0xff8000000da77808 */ /* 0x000fc40004000000 */
[----:B------:R-:W-:Y:S02]  /*3230*/  ISETP.GT.AND P0, PT, R4, 0x21, !P5 ;  /* 0x000000210400780c */ /* 0x000fe40006f04270 */
[----:B------:R-:W-:Y:S02]  /*3240*/  P2R R33, PR, RZ, 0x2 ;  /* 0x00000002ff217803 */ /* 0x000fe40000000000 */
[----:B------:R-:W-:Y:S02]  /*3250*/  ISETP.LT.OR P0, PT, R5, 0x22, P0 ;  /* 0x000000220500780c */ /* 0x000fe40000701670 */
[----:B------:R-:W-:Y:S02]  /*3260*/  ISETP.GE.AND P1, PT, R28, 0x1, PT ;  /* 0x000000011c00780c */ /* 0x000fe40003f26270 */
[----:B------:R-:W-:Y:S02]  /*3270*/  FSEL R163, R12, -INF , !P0 ;  /* 0xff8000000ca37808 */ /* 0x000fe40004000000 */
[----:B------:R-:W-:-:S02]  /*3280*/  ISETP.GT.AND P0, PT, R4, 0x28, !P2 ;  /* 0x000000280400780c */ /* 0x000fc40005704270 */
[----:B------:R-:W-:Y:S02]  /*3290*/  P2R R25, PR, RZ, 0x2 ;  /* 0x00000002ff197803 */ /* 0x000fe40000000000 */
[----:B------:R-:W-:-:S04]  /*32a0*/  ISETP.LT.OR P0, PT, R5, 0x29, P0 ;  /* 0x000000290500780c */ /* 0x000fc80000701670 */
[----:B------:R-:W-:Y:S02]  /*32b0*/  FSEL R168, R11, -INF , !P0 ;  /* 0xff8000000ba87808 */ /* 0x000fe40004000000 */
[----:B------:R-:W-:Y:S02]  /*32c0*/  ISETP.GT.AND P0, PT, R4, RZ, !P1 ;  /* 0x000000ff0400720c */ /* 0x000fe40004f04270 */
[----:B------:R-:W-:Y:S02]  /*32d0*/  ISETP.GE.AND P1, PT, R28, 0x2a, PT ;  /* 0x0000002a1c00780c */ /* 0x000fe40003f26270 */
[----:B------:R-:W-:-:S04]  /*32e0*/  ISETP.LT.OR P0, PT, R5, 0x1, P0 ;  /* 0x000000010500780c */ /* 0x000fc80000701670 */
[----:B------:R-:W-:Y:S02]  /*32f0*/  FSEL R37, R8, -INF , !P0 ;  /* 0xff80000008257808 */ /* 0x000fe40004000000 */
[----:B------:R-:W-:Y:S01]  /*3300*/  ISETP.GT.AND P0, PT, R4, 0x29, !P1 ;  /* 0x000000290400780c */ /* 0x000fe20004f04270 */
[----:B------:R-:W-:-:S03]  /*3310*/  FMUL.FTZ R4, R43, c[0x0][0x320] ;  /* 0x0000c8002b047a20 */ /* 0x000fc60000410000 */
[----:B------:R-:W-:Y:S01]  /*3320*/  ISETP.LT.OR P0, PT, R5, 0x2a, P0 ;  /* 0x0000002a0500780c */ /* 0x000fe20000701670 */
[----:B------:R2:W3:Y:S01]  /*3330*/  MUFU.TANH R24, R4 ;  /* 0x0000000400187308 */ /* 0x0004e20000002400 */
[----:B------:R-:W-:Y:S02]  /*3340*/  FMUL.FTZ R5, R34, c[0x0][0x320] ;  /* 0x0000c80022057a20 */ /* 0x000fe40000410000 */
[----:B------:R-:W-:Y:S02]  /*3350*/  FSEL R162, R9, -INF , !P0 ;  /* 0xff80000009a27808 */ /* 0x000fe40004000000 */
[----:B------:R-:W-:-:S03]  /*3360*/  PLOP3.LUT P0, PT, PT, PT, UP2, 0x40, 0x0 ;  /* 0x000000000000781c */ /* 0x000fc60003f0e828 */
[----:B------:R1:W4:Y:S01]  /*3370*/  MUFU.TANH R13, R5 ;  /* 0x00000005000d7308 */ /* 0x0003220000002400 */
[----:B--2---:R-:W-:-:S07]  /*3380*/  FMUL.FTZ R4, R54, c[0x0][0x320] ;  /* 0x0000c80036047a20 */ /* 0x004fce0000410000 */
[----:B------:R2:W2:Y:S01]  /*3390*/  MUFU.TANH R23, R4 ;  /* 0x0000000400177308 */ /* 0x0004a20000002400 */
[----:B-1----:R-:W-:-:S05]  /*33a0*/  IMAD.IADD R5, R14, 0x1, R6 ;  /* 0x000000010e057824 */ /* 0x002fca00078e0206 */
[----:B------:R-:W-:Y:S01]  /*33b0*/  IMNMX R5, R5, R18, PT ;  /* 0x0000001205057217 */ /* 0x000fe20003800200 */
[----:B--2---:R-:W-:-:S04]  /*33c0*/  FMUL.FTZ R4, R55, c[0x0][0x320] ;  /* 0x0000c80037047a20 */ /* 0x004fc80000410000 */
[----:B------:R1:W2:Y:S02]  /*33d0*/  MUFU.TANH R21, R4 ;  /* 0x0000000400157308 */ /* 0x0002a40000002400 */
[----:B-1----:R-:W-:-:S06]  /*33e0*/  FMUL.FTZ R4, R38, c[0x0][0x320] ;  /* 0x0000c80026047a20 */ /* 0x002fcc0000410000 */
[----:B------:R1:W1:Y:S02]  /*33f0*/  MUFU.TANH R20, R4 ;  /* 0x0000000400147308 */ /* 0x0002640000002400 */
        /* <DEDUP_REMOVED lines=14> */
[----:B-1----:R-:W-:Y:S01]  /*34e0*/  IMAD.IADD R4, R19, 0x1, R6 ;  /* 0x0000000113047824 */ /* 0x002fe200078e0206 */
[----:B------:R-:W-:Y:S05]  /*34f0*/  @P0 BRA `(.L_x_886) ;  /* 0x0000015000000947 */ /* 0x000fea0003800000 */
        /* <DEDUP_REMOVED lines=12> */
.L_x_888:
[----:B------:R-:W-:-:S04]  /*35c0*/  MOV R7, c[0x0][0x32c] ;  /* 0x0000cb0000077a02 */ /* 0x000fc80000000f00 */
[----:B------:R-:W-:-:S13]  /*35d0*/  ISETP.NE.AND P0, PT, R7, 0x1, PT ;  /* 0x000000010700780c */ /* 0x000fda0003f05270 */
[----:B------:R-:W-:-:S05]  /*35e0*/  @P0 IMAD.HI.U32 R7, R6, c[0x0][0x330], RZ ;  /* 0x0000cc0006070a27 */ /* 0x000fca00078e00ff */
[----:B------:R-:W-:Y:S02]  /*35f0*/  @P0 SHF.R.U32.HI R6, RZ, c[0x0][0x334], R7 ;  /* 0x0000cd00ff060a19 */ /* 0x000fe40000011607 */
.L_x_889:
[----:B------:R-:W-:Y:S05]  /*3600*/  BSYNC B0 ;  /* 0x0000000000007941 */ /* 0x000fea0003800000 */
.L_x_887:
[----:B------:R-:W-:-:S05]  /*3610*/  IMAD R6, R6, c[0x0][0x32c], R22 ;  /* 0x0000cb0006067a24 */ /* 0x000fca00078e0216 */
[----:B------:R-:W-:Y:S02]  /*3620*/  IADD3 R7, R6, c[0x0][0x32c], RZ ;  /* 0x0000cb0006077a10 */ /* 0x000fe40007ffe0ff */
[----:B------:R-:W-:Y:S02]  /*3630*/  IMNMX R4, R4, R6, !PT ;  /* 0x0000000604047217 */ /* 0x000fe40007800200 */
[----:B------:R-:W-:Y:S02]  /*3640*/  IMNMX R5, R5, R7, PT ;  /* 0x0000000705057217 */ /* 0x000fe40003800200 */
.L_x_886:
[----:B--234-:R-:W-:Y:S01]  /*3650*/  ISETP.NE.AND P0, PT, R32, RZ, PT ;  /* 0x000000ff2000720c */ /* 0x01cfe20003f05270 */
[----:B------:R-:W1:Y:S03]  /*3660*/  SHFL.IDX PT, R6, R10, 0x2, 0x1c1f ;  /* 0x005c1f000a067f89 */ /* 0x000e6600000e0000 */
        /* <DEDUP_REMOVED lines=36> */
[----:B------:R-:W-:-:S04]  /*38b0*/  ISETP.NE.AND P0, PT, R25, RZ, PT ;  /* 0x000000ff1900720c */ /* 0x000fc80003f05270 */
[----:B------:R-:W-:-:S04]  /*38c0*/  ISETP.GT.AND P0, PT, R4, RZ, !P0 ;  /* 0x000000ff0400720c */ /* 0x000fc80004704270 */
        /* <DEDUP_REMOVED lines=46> */
.L_x_892:
[----:B------:R-:W-:-:S04]  /*3bb0*/  MOV R7, c[0x0][0x32c] ;  /* 0x0000cb0000077a02 */ /* 0x000fc80000000f00 */
[----:B------:R-:W-:-:S13]  /*3bc0*/  ISETP.NE.AND P0, PT, R7, 0x1, PT ;  /* 0x000000010700780c */ /* 0x000fda0003f05270 */
[----:B------:R-:W-:-:S05]  /*3bd0*/  @P0 IMAD.HI.U32 R7, R6, c[0x0][0x330], RZ ;  /* 0x0000cc0006070a27 */ /* 0x000fca00078e00ff */
[----:B------:R-:W-:Y:S02]  /*3be0*/  @P0 SHF.R.U32.HI R6, RZ, c[0x0][0x334], R7 ;  /* 0x0000cd00ff060a19 */ /* 0x000fe40000011607 */
.L_x_893:
[----:B------:R-:W-:Y:S05]  /*3bf0*/  BSYNC B0 ;  /* 0x0000000000007941 */ /* 0x000fea0003800000 */
.L_x_891:
[----:B------:R-:W-:-:S05]  /*3c00*/  IMAD R6, R6, c[0x0][0x32c], R22 ;  /* 0x0000cb0006067a24 */ /* 0x000fca00078e0216 */
[----:B------:R-:W-:Y:S02]  /*3c10*/  IADD3 R7, R6, c[0x0][0x32c], RZ ;  /* 0x0000cb0006077a10 */ /* 0x000fe40007ffe0ff */
[----:B------:R-:W-:Y:S02]  /*3c20*/  IMNMX R4, R4, R6, !PT ;  /* 0x0000000604047217 */ /* 0x000fe40007800200 */
[----:B------:R-:W-:Y:S02]  /*3c30*/  IMNMX R5, R5, R7, PT ;  /* 0x0000000705057217 */ /* 0x000fe40003800200 */
.L_x_890:
[----:B--234-:R-:W-:-:S04]  /*3c40*/  ISETP.NE.AND P0, PT, R32, RZ, PT ;  /* 0x000000ff2000720c */ /* 0x01cfc80003f05270 */
        /* <DEDUP_REMOVED lines=43> */
[----:B------:R1:W2:Y:S01]  /*3f00*/  MUFU.TANH R55, R4 ;  /* 0x0000000400377308 */ /* 0x0002a20000002400 */
[----:B------:R-:W-:Y:S02]  /*3f10*/  FMUL.FTZ R5, R62, c[0x0][0x320] ;  /* 0x0000c8003e057a20 */ /* 0x000fe40000410000 */
[----:B------:R-:W-:Y:S02]  /*3f20*/  FSEL R189, R9, -INF , !P0 ;  /* 0xff80000009bd7808 */ /* 0x000fe40004000000 */
[----:B------:R-:W-:-:S03]  /*3f30*/  PLOP3.LUT P0, PT, PT, PT, UP2, 0x40, 0x0 ;  /* 0x000000000000781c */ /* 0x000fc60003f0e828 */
[----:B------:R3:W4:Y:S01]  /*3f40*/  MUFU.TANH R60, R5 ;  /* 0x00000005003c7308 */ /* 0x0007220000002400 */
[----:B-1----:R-:W-:-:S07]  /*3f50*/  FMUL.FTZ R4, R87, c[0x0][0x320] ;  /* 0x0000c80057047a20 */ /* 0x002fce0000410000 */
[----:B------:R1:W1:Y:S01]  /*3f60*/  MUFU.TANH R16, R4 ;  /* 0x0000000400107308 */ /* 0x0002620000002400 */
[----:B---3--:R-:W-:-:S07]  /*3f70*/  FMUL.FTZ R5, R63, c[0x0][0x320] ;  /* 0x0000c8003f057a20 */ /* 0x008fce0000410000 */
[----:B------:R3:W2:Y:S01]  /*3f80*/  MUFU.TANH R59, R5 ;  /* 0x00000005003b7308 */ /* 0x0006a20000002400 */
[----:B-1----:R-:W-:-:S07]  /*3f90*/  FMUL.FTZ R4, R75, c[0x0][0x320] ;  /* 0x0000c8004b047a20 */ /* 0x002fce0000410000 */
[----:B------:R1:W1:Y:S01]  /*3fa0*/  MUFU.TANH R17, R4 ;  /* 0x0000000400117308 */ /* 0x0002620000002400 */
[----:B---3--:R-:W-:Y:S02]  /*3fb0*/  FMUL.FTZ R5, R70, c[0x0][0x320] ;  /* 0x0000c80046057a20 */ /* 0x008fe40000410000 */
[----:B-1----:R-:W-:-:S05]  /*3fc0*/  FMUL.FTZ R4, R86, c[0x0][0x320] ;  /* 0x0000c80056047a20 */ /* 0x002fca0000410000 */
[----:B------:R1:W3:Y:S02]  /*3fd0*/  MUFU.TANH R15, R4 ;  /* 0x00000004000f7308 */ /* 0x0002e40000002400 */
[----:B-1----:R-:W-:-:S06]  /*3fe0*/  FMUL.FTZ R4, R78, c[0x0][0x320] ;  /* 0x0000c8004e047a20 */ /* 0x002fcc0000410000 */
[----:B------:R1:W1:Y:S02]  /*3ff0*/  MUFU.TANH R13, R4 ;  /* 0x00000004000d7308 */ /* 0x0002640000002400 */
[----:B-1----:R-:W-:-:S06]  /*4000*/  FMUL.FTZ R4, R83, c[0x0][0x320] ;  /* 0x0000c80053047a20 */ /* 0x002fcc0000410000 */
[----:B------:R1:W1:Y:S02]  /*4010*/  MUFU.TANH R12, R4 ;  /* 0x00000004000c7308 */ /* 0x0002640000002400 */
[----:B-1----:R-:W-:-:S06]  /*4020*/  FMUL.FTZ R4, R74, c[0x0][0x320] ;  /* 0x0000c8004a047a20 */ /* 0x002fcc0000410000 */
[----:B------:R1:W1:Y:S02]  /*4030*/  MUFU.TANH R11, R4 ;  /* 0x00000004000b7308 */ /* 0x0002640000002400 */
[----:B-1----:R1:W5:Y:S06]  /*4040*/  SHFL.IDX PT, R4, R10, 0x3, 0x1c1f ;  /* 0x007c1f000a047f89 */ /* 0x00236c00000e0000 */
[----:B-1----:R1:W1:Y:S01]  /*4050*/  MUFU.TANH R10, R5 ;  /* 0x00000005000a7308 */ /* 0x0022620000002400 */
[--C-:B-----5:R-:W-:Y:S02]  /*4060*/  IMAD.IADD R9, R14, 0x1, R4.reuse ;  /* 0x000000010e097824 */ /* 0x120fe400078e0204 */
[----:B------:R-:W-:-:S03]  /*4070*/  IMAD.IADD R8, R19, 0x1, R4 ;  /* 0x0000000113087824 */ /* 0x000fc600078e0204 */
[----:B------:R-:W-:Y:S01]  /*4080*/  IMNMX R9, R9, R18, PT ;  /* 0x0000001209097217 */ /* 0x000fe20003800200 */
[----:B-1----:R-:W-:-:S04]  /*4090*/  FMUL.FTZ R5, R82, c[0x0][0x320] ;  /* 0x0000c80052057a20 */ /* 0x002fc80000410000 */
[----:B------:R1:W1:Y:S02]  /*40a0*/  MUFU.TANH R7, R5 ;  /* 0x0000000500077308 */ /* 0x0002640000002400 */
[----:B-1----:R-:W-:-:S06]  /*40b0*/  FMUL.FTZ R5, R79, c[0x0][0x320] ;  /* 0x0000c8004f057a20 */ /* 0x002fcc0000410000 */
[----:B------:R1:W1:Y:S01]  /*40c0*/  MUFU.TANH R6, R5 ;  /* 0x0000000500067308 */ /* 0x0002620000002400 */
[----:B------:R-:W-:Y:S05]  /*40d0*/  @P0 BRA `(.L_x_894) ;  /* 0x0000015000000947 */ /* 0x000fea0003800000 */
[----:B--234-:R-:W-:Y:S01]  /*40e0*/  IADD3 R4, R4, c[0x0][0x1d0], RZ ;  /* 0x0000740004047a10 */ /* 0x01cfe20007ffe0ff */
[----:B------:R-:W-:Y:S03]  /*40f0*/  BSSY B0, `(.L_x_895) ;  /* 0x000000f000007945 */ /* 0x000fe60003800000 */
[----:B------:R-:W-:-:S04]  /*4100*/  IADD3 R4, R4, -c[0x0][0x168], RZ ;  /* 0x80005a0004047a10 */ /* 0x000fc80007ffe0ff */
[----:B------:R-:W-:-:S13]  /*4110*/  ISETP.GT.AND P0, PT, R4, -0x1, PT ;  /* 0xffffffff0400780c */ /* 0x000fda0003f04270 */
[----:B------:R-:W-:Y:S05]  /*4120*/  @P0 BRA `(.L_x_896) ;  /* 0x0000007000000947 */ /* 0x000fea0003800000 */
[----:B-1----:R-:W-:Y:S01]  /*4130*/  IMAD.MOV.U32 R5, RZ, RZ, c[0x0][0x32c] ;  /* 0x0000cb00ff057624 */ /* 0x002fe200078e00ff */
[----:B------:R-:W-:-:S04]  /*4140*/  LOP3.LUT R4, RZ, R4, RZ, 0x33, !PT ;  /* 0x00000004ff047212 */ /* 0x000fc800078e33ff */
[----:B------:R-:W-:-:S13]  /*4150*/  ISETP.NE.AND P0, PT, R5, 0x1, PT ;  /* 0x000000010500780c */ /* 0x000fda0003f05270 */
[----:B------:R-:W-:-:S05]  /*4160*/  @P0 IMAD.HI.U32 R5, R4, c[0x0][0x330], RZ ;  /* 0x0000cc0004050a27 */ /* 0x000fca00078e00ff */
[----:B------:R-:W-:-:S04]  /*4170*/  @P0 SHF.R.U32.HI R4, RZ, c[0x0][0x334], R5 ;  /* 0x0000cd00ff040a19 */ /* 0x000fc80000011605 */
[----:B------:R-:W-:Y:S01]  /*4180*/  LOP3.LUT R4, RZ, R4, RZ, 0x33, !PT ;  /* 0x00000004ff047212 */ /* 0x000fe200078e33ff */
[----:B------:R-:W-:Y:S05]  /*4190*/  BRA `(.L_x_897) ;  /* 0x0000004000007947 */ /* 0x000fea0003800000 */
.L_x_896:
[----:B-1----:R-:W-:-:S04]  /*41a0*/  MOV R5, c[0x0][0x32c] ;  /* 0x0000cb0000057a02 */ /* 0x002fc80000000f00 */
[----:B------:R-:W-:-:S13]  /*41b0*/  ISETP.NE.AND P0, PT, R5, 0x1, PT ;  /* 0x000000010500780c */ /* 0x000fda0003f05270 */
[----:B------:R-:W-:-:S05]  /*41c0*/  @P0 IMAD.HI.U32 R5, R4, c[0x0][0x330], RZ ;  /* 0x0000cc0004050a27 */ /* 0x000fca00078e00ff */
[----:B------:R-:W-:Y:S02]  /*41d0*/  @P0 SHF.R.U32.HI R4, RZ, c[0x0][0x334], R5 ;  /* 0x0000cd00ff040a19 */ /* 0x000fe40000011605 */
.L_x_897:
[----:B------:R-:W-:Y:S05]  /*41e0*/  BSYNC B0 ;  /* 0x0000000000007941 */ /* 0x000fea0003800000 */
.L_x_895:
[----:B------:R-:W-:-:S05]  /*41f0*/  IMAD R4, R4, c[0x0][0x32c], R22 ;  /* 0x0000cb0004047a24 */ /* 0x000fca00078e0216 */
[----:B------:R-:W-:Y:S02]  /*4200*/  IADD3 R5, R4, c[0x0][0x32c], RZ ;  /* 0x0000cb0004057a10 */ /* 0x000fe40007ffe0ff */
[----:B------:R-:W-:Y:S02]  /*4210*/  IMNMX R8, R8, R4, !PT ;  /* 0x0000000408087217 */ /* 0x000fe40007800200 */
[----:B------:R-:W-:Y:S02]  /*4220*/  IMNMX R9, R9, R5, PT ;  /* 0x0000000509097217 */ /* 0x000fe40003800200 */
.L_x_894:
[----:B--234-:R-:W-:Y:S01]  /*4230*/  FMNMX.FTZ R137, R37, R40, !PT ;  /* 0x0000002825897209 */ /* 0x01cfe20007810000 */
[----:B------:R-:W-:Y:S01]  /*4240*/  IMAD.SHL.U32 R225, R0, 0x2, RZ ;  /* 0x0000000200e17824 */ /* 0x000fe200078e00ff */
[----:B------:R-:W-:Y:S01]  /*4250*/  FMNMX.FTZ R136, R28, R34, !PT ;  /* 0x000000221c887209 */ /* 0x000fe20007810000 */
[----:B------:R-:W-:Y:S01]  /*4260*/  STL [R1+0x60], R234 ;  /* 0x000060ea01007387 */ /* 0x000fe20000100800 */
[----:B------:R-:W-:Y:S01]  /*4270*/  FMNMX.FTZ R137, R44, R137, !PT ;  /* 0x000000892c897209 */ /* 0x000fe20007810000 */
[----:B------:R-:W-:Y:S01]  /*4280*/  IMAD R226, R3, 0x2, R225 ;  /* 0x0000000203e27824 */ /* 0x000fe200078e02e1 */
[----:B------:R-:W-:Y:S01]  /*4290*/  FMNMX.FTZ R136, R35, R136, !PT ;  /* 0x0000008823887209 */ /* 0x000fe20007810000 */
[----:B------:R-:W-:Y:S01]  /*42a0*/  STL [R1+0x5c], R233 ;  /* 0x00005ce901007387 */ /* 0x000fe20000100800 */
[----:B------:R-:W-:Y:S01]  /*42b0*/  FMNMX.FTZ R137, R41, R137, !PT ;  /* 0x0000008929897209 */ /* 0x000fe20007810000 */
[----:B------:R-:W-:Y:S01]  /*42c0*/  IMAD R227, R2, 0x2, R226 ;  /* 0x0000000202e37824 */ /* 0x000fe200078e02e2 */
[----:B------:R-:W-:Y:S01]  /*42d0*/  ISETP.NE.AND P0, PT, R32, RZ, PT ;  /* 0x000000ff2000720c */ /* 0x000fe20003f05270 */
[----:B------:R-:W-:Y:S01]  /*42e0*/  STL [R1+0x58], R232 ;  /* 0x000058e801007387 */ /* 0x000fe20000100800 */
[----:B------:R-:W-:Y:S01]  /*42f0*/  FMNMX.FTZ R137, R53, R137, !PT ;  /* 0x0000008935897209 */ /* 0x000fe20007810000 */
[----:B------:R-:W-:Y:S01]  /*4300*/  ULDC.64 UR4, c[0x0][0x2c8] ;  /* 0x0000b20000047ab9 */ /* 0x000fe20000000a00 */
[----:B------:R-:W-:Y:S01]  /*4310*/  FMNMX.FTZ R136, R36, R136, !PT ;  /* 0x0000008824887209 */ /* 0x000fe20007810000 */
[----:B------:R-:W-:Y:S01]  /*4320*/  STL [R1+0x54], R231 ;  /* 0x000054e701007387 */ /* 0x000fe20000100800 */
[----:B------:R-:W-:-:S02]  /*4330*/  FMNMX.FTZ R137, R56, R137, !PT ;  /* 0x0000008938897209 */ /* 0x000fc40007810000 */
[----:B------:R-:W-:Y:S01]  /*4340*/  ISETP.GT.AND P0, PT, R8, 0x1, !P0 ;  /* 0x000000010800780c */ /* 0x000fe20004704270 */
[----:B------:R-:W-:Y:S01]  /*4350*/  STL [R1+0x50], R230 ;  /* 0x000050e601007387 */ /* 0x000fe20000100800 */
[----:B------:R-:W-:Y:S02]  /*4360*/  FMNMX.FTZ R137, R57, R137, !PT ;  /* 0x0000008939897209 */ /* 0x000fe40007810000 */
[----:B------:R-:W-:Y:S01]  /*4370*/  FMNMX.FTZ R136, R38, R136, !PT ;  /* 0x0000008826887209 */ /* 0x000fe20007810000 */
[----:B------:R-:W-:Y:S01]  /*4380*/  STL [R1+0x4c], R229 ;  /* 0x00004ce501007387 */ /* 0x000fe20000100800 */
[----:B------:R-:W-:Y:S02]  /*4390*/  FMNMX.FTZ R137, R58, R137, !PT ;  /* 0x000000893a897209 */ /* 0x000fe40007810000 */
[----:B------:R-:W-:Y:S01]  /*43a0*/  ISETP.LT.OR P0, PT, R9, 0x2, P0 ;  /* 0x000000020900780c */ /* 0x000fe20000701670 */
[----:B------:R-:W-:Y:S01]  /*43b0*/  LDSM.16.MT88.4 R48, [R227+0x2080] ;  /* 0x00208000e330783b */ /* 0x000fe20000004200 */
[----:B------:R-:W-:-:S02]  /*43c0*/  FMNMX.FTZ R137, R167, R137, !PT ;  /* 0x00000089a7897209 */ /* 0x000fc40007810000 */
[----:B------:R-:W-:Y:S01]  /*43d0*/  FMNMX.FTZ R136, R39, R136, !PT ;  /* 0x0000008827887209 */ /* 0x000fe20007810000 */
[----:B------:R-:W-:Y:S01]  /*43e0*/  LDSM.16.MT88.4 R68, [R225+0x3880] ;  /* 0x00388000e144783b */ /* 0x000fe20000004200 */
[----:B------:R-:W-:Y:S02]  /*43f0*/  FMNMX.FTZ R137, R163, R137, !PT ;  /* 0x00000089a3897209 */ /* 0x000fe40007810000 */
[----:B------:R-:W-:Y:S01]  /*4400*/  FSEL R22, R16, -INF , !P0 ;  /* 0xff80000010167808 */ /* 0x000fe20004000000 */
[----:B------:R-:W-:Y:S01]  /*4410*/  LDSM.16.MT88.4 R76, [R226+0x3880] ;  /* 0x00388000e24c783b */ /* 0x000fe20000004200 */
[----:B------:R-:W-:Y:S02]  /*4420*/  FMNMX.FTZ R137, R168, R137, !PT ;  /* 0x00000089a8897209 */ /* 0x000fe40007810000 */
[----:B------:R-:W-:Y:S01]  /*4430*/  FMNMX.FTZ R136, R52, R136, !PT ;  /* 0x0000008834887209 */ /* 0x000fe20007810000 */
[----:B------:R-:W-:Y:S01]  /*4440*/  LDSM.16.MT88.4 R116, [R227+0x3880] ;  /* 0x00388000e374783b */ /* 0x000fe20000004200 */
[----:B------:R-:W-:-:S02]  /*4450*/  FMNMX.FTZ R137, R162, R137, !PT ;  /* 0x00000089a2897209 */ /* 0x000fc40007810000 */
[----:B------:R-:W-:Y:S01]  /*4460*/  ISETP.NE.AND P0, PT, R31, RZ, PT ;  /* 0x000000ff1f00720c */ /* 0x000fe20003f05270 */
[----:B------:R-:W-:Y:S01]  /*4470*/  LDSM.16.MT88.4 R72, [R225+0x2880] ;  /* 0x00288000e148783b */ /* 0x000fe20000004200 */
[----:B------:R-:W-:Y:S02]  /*4480*/  FMNMX.FTZ R136, R54, R136, !PT ;  /* 0x0000008836887209 */ /* 0x000fe40007810000 */
[----:B------:R-:W-:Y:S01]  /*4490*/  ISETP.GT.AND P0, PT, R8, 0x8, !P0 ;  /* 0x000000080800780c */ /* 0x000fe20004704270 */
[----:B------:R-:W2:Y:S01]  /*44a0*/  SHFL.BFLY PT, R4, R137, 0x2, 0x1f ;  /* 0x0c401f0089047f89 */ /* 0x000ea200000e0000 */
[----:B------:R-:W-:Y:S02]  /*44b0*/  FMNMX.FTZ R136, R158, R136, !PT ;  /* 0x000000889e887209 */ /* 0x000fe40007810000 */
[----:B------:R-:W-:Y:S01]  /*44c0*/  ISETP.LT.OR P0, PT, R9, 0x9, P0 ;  /* 0x000000090900780c */ /* 0x000fe20000701670 */
[----:B------:R-:W-:Y:S01]  /*44d0*/  LDSM.16.MT88.4 R64, [R226+0x2880] ;  /* 0x00288000e240783b */ /* 0x000fe20000004200 */
[----:B------:R-:W-:-:S02]  /*44e0*/  FMNMX.FTZ R136, R159, R136, !PT ;  /* 0x000000889f887209 */ /* 0x000fc40007810000 */
[----:B------:R-:W-:Y:S01]  /*44f0*/  FSEL R104, R7, -INF , !P0 ;  /* 0xff80000007687808 */ /* 0x000fe20004000000 */
[----:B------:R-:W-:Y:S01]  /*4500*/  STL [R1+0x48], R224 ;  /* 0x000048e001007387 */ /* 0x000fe20000100800 */
[----:B------:R-:W-:Y:S02]  /*4510*/  ISETP.NE.AND P0, PT, R30, RZ, PT ;  /* 0x000000ff1e00720c */ /* 0x000fe40003f05270 */
[----:B------:R-:W-:Y:S02]  /*4520*/  FMNMX.FTZ R136, R161, R136, !PT ;  /* 0x00000088a1887209 */ /* 0x000fe40007810000 */
[----:B------:R-:W-:Y:S02]  /*4530*/  ISETP.GT.AND P0, PT, R8, 0x9, !P0 ;  /* 0x000000090800780c */ /* 0x000fe40004704270 */
[----:B------:R-:W-:Y:S02]  /*4540*/  FMNMX.FTZ R136, R160, R136, !PT ;  /* 0x00000088a0887209 */ /* 0x000fe40007810000 */
[----:B------:R-:W-:-:S02]  /*4550*/  ISETP.LT.OR P0, PT, R9, 0xa, P0 ;  /* 0x0000000a0900780c */ /* 0x000fc40000701670 */
[----:B------:R-:W-:Y:S02]  /*4560*/  LEA R228, R2, R225, 0x1 ;  /* 0x000000e102e47211 */ /* 0x000fe400078e08ff */
[----:B------:R-:W-:Y:S02]  /*4570*/  FSEL R23, R12, -INF , !P0 ;  /* 0xff8000000c177808 */ /* 0x000fe40004000000 */
[----:B------:R-:W-:Y:S01]  /*4580*/  ISETP.NE.AND P0, PT, R29, RZ, PT ;  /* 0x000000ff1d00720c */ /* 0x000fe20003f05270 */
[----:B------:R-:W-:Y:S01]  /*4590*/  LDSM.16.MT88.4 R92, [R228+0x3880] ;  /* 0x00388000e45c783b */ /* 0x000fe20000004200 */
[----:B--2---:R-:W-:Y:S02]  /*45a0*/  FMNMX.FTZ R137, R137, R4, !PT ;  /* 0x0000000489897209 */ /* 0x004fe40007810000 */
[C---:B------:R-:W-:Y:S02]  /*45b0*/  ISETP.GT.AND P0, PT, R8.reuse, 0x10, !P0 ;  /* 0x000000100800780c */ /* 0x040fe40004704270 */
[----:B------:R-:W-:Y:S01]  /*45c0*/  ISETP.GT.AND P6, PT, R8, 0x20, !P6 ;  /* 0x000000200800780c */ /* 0x000fe200077c4270 */
[----:B------:R-:W2:Y:S01]  /*45d0*/  SHFL.BFLY PT, R4, R137, 0x1, 0x1f ;  /* 0x0c201f0089047f89 */ /* 0x000ea200000e0000 */
[----:B------:R-:W-:-:S02]  /*45e0*/  ISETP.LT.OR P0, PT, R9, 0x11, P0 ;  /* 0x000000110900780c */ /* 0x000fc40000701670 */
[C---:B------:R-:W-:Y:S02]  /*45f0*/  ISETP.GT.AND P5, PT, R8.reuse, 0x21, !P5 ;  /* 0x000000210800780c */ /* 0x040fe40006fa4270 */
[----:B------:R-:W-:Y:S02]  /*4600*/  FSEL R128, R13, -INF , !P0 ;  /* 0xff8000000d807808 */ /* 0x000fe40004000000 */
[----:B------:R-:W-:Y:S02]  /*4610*/  ISETP.NE.AND P0, PT, R27, RZ, PT ;  /* 0x000000ff1b00720c */ /* 0x000fe40003f05270 */
[C---:B------:R-:W-:Y:S02]  /*4620*/  ISETP.GT.AND P2, PT, R8.reuse, 0x28, !P2 ;  /* 0x000000280800780c */ /* 0x040fe40005744270 */
[C---:B------:R-:W-:Y:S02]  /*4630*/  ISETP.GT.AND P0, PT, R8.reuse, 0x11, !P0 ;  /* 0x000000110800780c */ /* 0x040fe40004704270 */
[----:B------:R-:W-:-:S02]  /*4640*/  ISETP.GT.AND P1, PT, R8, 0x29, !P1 ;  /* 0x000000290800780c */ /* 0x000fc40004f24270 */
[C---:B------:R-:W-:Y:S02]  /*4650*/  ISETP.LT.OR P0, PT, R9.reuse, 0x12, P0 ;  /* 0x000000120900780c */ /* 0x040fe40000701670 */
[C---:B------:R-:W-:Y:S02]  /*4660*/  ISETP.LT.OR P6, PT, R9.reuse, 0x21, P6 ;  /* 0x000000210900780c */ /* 0x040fe400037c1670 */
[----:B-1----:R-:W-:Y:S02]  /*4670*/  FSEL R130, R6, -INF , !P0 ;  /* 0xff80000006827808 */ /* 0x002fe40004000000 */
[----:B------:R-:W-:Y:S02]  /*4680*/  ISETP.NE.AND P0, PT, R26, RZ, PT ;  /* 0x000000ff1a00720c */ /* 0x000fe40003f05270 */
[----:B------:R-:W-:Y:S02]  /*4690*/  ISETP.LT.OR P5, PT, R9, 0x22, P5 ;  /* 0x000000220900780c */ /* 0x000fe40002fa1670 */
[----:B--2---:R-:W-:-:S02]  /*46a0*/  FMNMX.FTZ R137, R137, R4, !PT ;  /* 0x0000000489897209 */ /* 0x004fc40007810000 */
[----:B------:R-:W1:Y:S01]  /*46b0*/  SHFL.BFLY PT, R4, R136, 0x2, 0x1f ;  /* 0x0c401f0088047f89 */ /* 0x000e6200000e0000 */
[----:B------:R-:W-:Y:S02]  /*46c0*/  ISETP.GT.AND P0, PT, R8, 0x18, !P0 ;  /* 0x000000180800780c */ /* 0x000fe40004704270 */
[----:B------:R-:W-:Y:S01]  /*46d0*/  FMUL.FTZ R13, R137, c[0x0][0x2d0] ;  /* 0x0000b400890d7a20 */ /* 0x000fe20000410000 */
[----:B------:R-:W-:Y:S02]  /*46e0*/  FSEL R139, R10, -INF , !P6 ;  /* 0xff8000000a8b7808 */ /* 0x000fe40007000000 */
[C---:B------:R-:W-:Y:S02]  /*46f0*/  ISETP.LT.OR P0, PT, R9.reuse, 0x19, P0 ;  /* 0x000000190900780c */ /* 0x040fe40000701670 */
[----:B------:R-:W-:Y:S02]  /*4700*/  ISETP.LT.OR P2, PT, R9, 0x29, P2 ;  /* 0x000000290900780c */ /* 0x000fe40001741670 */
[----:B------:R-:W-:-:S02]  /*4710*/  FSEL R131, R11, -INF , !P0 ;  /* 0xff8000000b837808 */ /* 0x000fc40004000000 */
[----:B------:R-:W-:Y:S02]  /*4720*/  ISETP.NE.AND P0, PT, R25, RZ, PT ;  /* 0x000000ff1900720c */ /* 0x000fe40003f05270 */
[----:B------:R-:W-:Y:S01]  /*4730*/  LDSM.16.MT88.4 R24, [R226+0x2080] ;  /* 0x00208000e218783b */ /* 0x000fe20000004200 */
[----:B------:R-:W-:Y:S02]  /*4740*/  FSEL R156, R55, -INF , !P5 ;  /* 0xff800000379c7808 */ /* 0x000fe40006800000 */
[----:B------:R-:W-:Y:S02]  /*4750*/  ISETP.GT.AND P0, PT, R8, RZ, !P0 ;  /* 0x000000ff0800720c */ /* 0x000fe40004704270 */
[C---:B------:R-:W-:Y:S02]  /*4760*/  ISETP.LT.OR P1, PT, R9.reuse, 0x2a, P1 ;  /* 0x0000002a0900780c */ /* 0x040fe40000f21670 */
[----:B------:R-:W-:Y:S02]  /*4770*/  ISETP.LT.OR P0, PT, R9, 0x1, P0 ;  /* 0x000000010900780c */ /* 0x000fe40000701670 */
[----:B------:R-:W-:-:S02]  /*4780*/  FSEL R157, R60, -INF , !P2 ;  /* 0xff8000003c9d7808 */ /* 0x000fc40005000000 */
[----:B-1----:R-:W-:Y:S01]  /*4790*/  FMNMX.FTZ R136, R136, R4, !PT ;  /* 0x0000000488887209 */ /* 0x002fe20007810000 */
[----:B------:R-:W-:Y:S01]  /*47a0*/  LDSM.16.MT88.4 R60, [R228+0x2880] ;  /* 0x00288000e43c783b */ /* 0x000fe20000004200 */
[----:B------:R-:W-:Y:S02]  /*47b0*/  FSEL R21, R15, -INF , !P0 ;  /* 0xff8000000f157808 */ /* 0x000fe40004000000 */
[----:B------:R-:W-:Y:S01]  /*47c0*/  FSETP.NEU.FTZ.AND P0, PT, R137, -INF , PT ;  /* 0xff8000008900780b */ /* 0x000fe20003f1d000 */
[----:B------:R-:W1:Y:S01]  /*47d0*/  SHFL.BFLY PT, R4, R136, 0x1, 0x1f ;  /* 0x0c201f0088047f89 */ /* 0x000e6200000e0000 */
[----:B------:R-:W-:Y:S02]  /*47e0*/  FMNMX.FTZ R3, R21, R22, !PT ;  /* 0x0000001615037209 */ /* 0x000fe40007810000 */
[----:B------:R-:W-:Y:S02]  /*47f0*/  FSEL R13, R13, RZ, P0 ;  /* 0x000000ff0d0d7208 */ /* 0x000fe40000000000 */
[----:B------:R-:W-:-:S03]  /*4800*/  FSEL R164, R59, -INF , !P1 ;  /* 0xff8000003ba47808 */ /* 0x000fc60004800000 */
[----:B------:R-:W-:-:S04]  /*4810*/  FFMA.FTZ R2, R53, c[0x0][0x2d0], -R13 ;  /* 0x0000b40035027a23 */ /* 0x000fc8000001080d */
[----:B------:R2:W-:Y:S01]  /*4820*/  MUFU.EX2 R187, R2 ;  /* 0x0000000200bb7308 */ /* 0x0005e20000000800 */
[----:B-1----:R-:W-:Y:S01]  /*4830*/  FMNMX.FTZ R136, R136, R4, !PT ;  /* 0x0000000488887209 */ /* 0x002fe20007810000 */
[----:B------:R-:W-:-:S03]  /*4840*/  FFMA.FTZ R4, R37, c[0x0][0x2d0], -R13 ;  /* 0x0000b40025047a23 */ /* 0x000fc6000001080d */
[C---:B------:R-:W-:Y:S01]  /*4850*/  FSETP.NEU.FTZ.AND P0, PT, R136.reuse, -INF , PT ;  /* 0xff8000008800780b */ /* 0x040fe20003f1d000 */
[----:B------:R-:W-:Y:S02]  /*4860*/  FMUL.FTZ R12, R136, c[0x0][0x2d0] ;  /* 0x0000b400880c7a20 */ /* 0x000fe40000410000 */
[----:B------:R1:W-:Y:S01]  /*4870*/  MUFU.EX2 R192, R4 ;  /* 0x0000000400c07308 */ /* 0x0003e20000000800 */
[----:B--2---:R-:W-:Y:S02]  /*4880*/  FFMA.FTZ R2, R56, c[0x0][0x2d0], -R13 ;  /* 0x0000b40038027a23 */ /* 0x004fe4000001080d */
[----:B------:R-:W-:Y:S02]  /*4890*/  FSEL R12, R12, RZ, P0 ;  /* 0x000000ff0c0c7208 */ /* 0x000fe40000000000 */
[----:B------:R-:W-:-:S03]  /*48a0*/  ISETP.NE.AND P0, PT, R33, RZ, PT ;  /* 0x000000ff2100720c */ /* 0x000fc60003f05270 */
[----:B------:R2:W-:Y:S01]  /*48b0*/  MUFU.EX2 R198, R2 ;  /* 0x0000000200c67308 */ /* 0x0005e20000000800 */
[----:B------:R-:W-:Y:S01]  /*48c0*/  FFMA.FTZ R0, R34, c[0x0][0x2d0], -R12 ;  /* 0x0000b40022007a23 */ /* 0x000fe2000001080c */
[----:B------:R-:W-:-:S04]  /*48d0*/  ISETP.GT.AND P0, PT, R8, 0x19, !P0 ;  /* 0x000000190800780c */ /* 0x000fc80004704270 */
[----:B------:R-:W-:Y:S02]  /*48e0*/  ISETP.LT.OR P0, PT, R9, 0x1a, P0 ;  /* 0x0000001a0900780c */ /* 0x000fe40000701670 */
[----:B------:R3:W-:Y:S01]  /*48f0*/  MUFU.EX2 R182, R0 ;  /* 0x0000000000b67308 */ /* 0x0007e20000000800 */
[--C-:B-1----:R-:W-:Y:S01]  /*4900*/  FFMA.FTZ R4, R40, c[0x0][0x2d0], -R13.reuse ;  /* 0x0000b40028047a23 */ /* 0x102fe2000001080d */
[----:B------:R-:W-:Y:S02]  /*4910*/  FSEL R20, R17, -INF , !P0 ;  /* 0xff80000011147808 */ /* 0x000fe40004000000 */
[----:B--2---:R-:W-:Y:S01]  /*4920*/  FMNMX.FTZ R2, R104, R3, !PT ;  /* 0x0000000368027209 */ /* 0x004fe20007810000 */
[----:B------:R-:W-:-:S03]  /*4930*/  FFMA.FTZ R3, R57, c[0x0][0x2d0], -R13 ;  /* 0x0000b40039037a23 */ /* 0x000fc6000001080d */
[----:B------:R1:W-:Y:S01]  /*4940*/  MUFU.EX2 R231, R4 ;  /* 0x0000000400e77308 */ /* 0x0003e20000000800 */
[----:B------:R-:W-:Y:S01]  /*4950*/  FMNMX.FTZ R2, R23, R2, !PT ;  /* 0x0000000217027209 */ /* 0x000fe20007810000 */
[----:B---3--:R-:W-:-:S06]  /*4960*/  FFMA.FTZ R0, R35, c[0x0][0x2d0], -R12 ;  /* 0x0000b40023007a23 */ /* 0x008fcc000001080c */
[----:B------:R2:W-:Y:S08]  /*4970*/  MUFU.EX2 R229, R3 ;  /* 0x0000000300e57308 */ /* 0x0005f00000000800 */
[----:B------:R3:W-:Y:S01]  /*4980*/  MUFU.EX2 R195, R0 ;  /* 0x0000000000c37308 */ /* 0x0007e20000000800 */
[--C-:B-1----:R-:W-:Y:S02]  /*4990*/  FFMA.FTZ R4, R44, c[0x0][0x2d0], -R13.reuse ;  /* 0x0000b4002c047a23 */ /* 0x102fe4000001080d */
[----:B------:R-:W-:Y:S01]  /*49a0*/  LDSM.16.MT88.4 R44, [R228+0x2080] ;  /* 0x00208000e42c783b */ /* 0x000fe20000004200 */
[----:B--2---:R-:W-:Y:S01]  /*49b0*/  FMNMX.FTZ R3, R128, R2, !PT ;  /* 0x0000000280037209 */ /* 0x004fe20007810000 */
[----:B------:R-:W-:-:S03]  /*49c0*/  FFMA.FTZ R2, R58, c[0x0][0x2d0], -R13 ;  /* 0x0000b4003a027a23 */ /* 0x000fc6000001080d */
[----:B------:R1:W-:Y:S01]  /*49d0*/  MUFU.EX2 R194, R4 ;  /* 0x0000000400c27308 */ /* 0x0003e20000000800 */
[----:B------:R-:W-:Y:S01]  /*49e0*/  LDSM.16.MT88.4 R56, [R227+0x2880] ;  /* 0x00288000e338783b */ /* 0x000fe20000004200 */
[----:B---3--:R-:W-:-:S06]  /*49f0*/  FFMA.FTZ R0, R36, c[0x0][0x2d0], -R12 ;  /* 0x0000b40024007a23 */ /* 0x008fcc000001080c */
[----:B------:R2:W3:Y:S08]  /*4a00*/  MUFU.EX2 R171, R2 ;  /* 0x0000000200ab7308 */ /* 0x0004f00000000800 */
[----:B------:R4:W4:Y:S01]  /*4a10*/  MUFU.EX2 R190, R0 ;  /* 0x0000000000be7308 */ /* 0x0009220000000800 */
[----:B-1----:R-:W-:Y:S02]  /*4a20*/  FFMA.FTZ R4, R41, c[0x0][0x2d0], -R13 ;  /* 0x0000b40029047a23 */ /* 0x002fe4000001080d */
[----:B------:R-:W1:Y:S01]  /*4a30*/  LDSM.16.MT88.4 R40, [R225+0x2080] ;  /* 0x00208000e128783b */ /* 0x000e620000004200 */
[----:B--2---:R-:W-:Y:S01]  /*4a40*/  FMNMX.FTZ R2, R130, R3, !PT ;  /* 0x0000000382027209 */ /* 0x004fe20007810000 */
[----:B------:R-:W-:-:S03]  /*4a50*/  FFMA.FTZ R3, R38, c[0x0][0x2d0], -R12 ;  /* 0x0000b40026037a23 */ /* 0x000fc6000001080c */
[----:B------:R2:W2:Y:S01]  /*4a60*/  MUFU.EX2 R197, R4 ;  /* 0x0000000400c57308 */ /* 0x0004a20000000800 */
[----:B---3--:R-:W-:Y:S02]  /*4a70*/  F2FP.BF16.PACK_AB R10, R171, R229 ;  /* 0x000000e5ab0a723e */ /* 0x008fe400000010ff */
[----:B------:R-:W-:Y:S02]  /*4a80*/  FMNMX.FTZ R2, R131, R2, !PT ;  /* 0x0000000283027209 */ /* 0x000fe40007810000 */
[----:B----4-:R-:W-:-:S03]  /*4a90*/  FMNMX.FTZ R0, R105, R106, !PT ;  /* 0x0000006a69007209 */ /* 0x010fc60007810000 */
[----:B------:R3:W-:Y:S01]  /*4aa0*/  MUFU.EX2 R186, R3 ;  /* 0x0000000300ba7308 */ /* 0x0007e20000000800 */
[----:B------:R-:W-:Y:S02]  /*4ab0*/  F2FP.BF16.PACK_AB R7, R190, R195 ;  /* 0x000000c3be07723e */ /* 0x000fe400000010ff */
[----:B------:R-:W-:-:S04]  /*4ac0*/  FMNMX.FTZ R0, R107, R0, !PT ;  /* 0x000000006b007209 */ /* 0x000fc80007810000 */
[----:B------:R-:W-:Y:S01]  /*4ad0*/  FMNMX.FTZ R0, R129, R0, !PT ;  /* 0x0000000081007209 */ /* 0x000fe20007810000 */
[--C-:B--2---:R-:W-:Y:S01]  /*4ae0*/  FFMA.FTZ R4, R28, c[0x0][0x2d0], -R12.reuse ;  /* 0x0000b4001c047a23 */ /* 0x104fe2000001080c */
[----:B------:R-:W-:Y:S02]  /*4af0*/  F2FP.BF16.PACK_AB R6, R197, R194 ;  /* 0x000000c2c506723e */ /* 0x000fe400000010ff */
[----:B------:R-:W-:Y:S01]  /*4b00*/  FMNMX.FTZ R0, R132, R0, !PT ;  /* 0x0000000084007209 */ /* 0x000fe20007810000 */
[----:B------:R2:W4:Y:S03]  /*4b10*/  MUFU.EX2 R193, R4 ;  /* 0x0000000400c17308 */ /* 0x0005260000000800 */
[----:B------:R-:W-:Y:S02]  /*4b20*/  FMNMX.FTZ R0, R133, R0, !PT ;  /* 0x0000000085007209 */ /* 0x000fe40007810000 */
[----:B---3--:R-:W-:Y:S01]  /*4b30*/  FMNMX.FTZ R3, R20, R2, !PT ;  /* 0x0000000214037209 */ /* 0x008fe20007810000 */
[----:B------:R-:W-:Y:S01]  /*4b40*/  FFMA.FTZ R2, R39, c[0x0][0x2d0], -R12 ;  /* 0x0000b40027027a23 */ /* 0x000fe2000001080c */
[----:B------:R-:W-:Y:S01]  /*4b50*/  FMNMX.FTZ R0, R134, R0, !PT ;  /* 0x0000000086007209 */ /* 0x000fe20007810000 */
[----:B------:R-:W-:Y:S01]  /*4b60*/  LDSM.16.MT88.4 R36, [R226+0x4080] ;  /* 0x00408000e224783b */ /* 0x000fe20000004200 */
[----:B------:R-:W-:Y:S01]  /*4b70*/  FMNMX.FTZ R3, R139, R3, !PT ;  /* 0x000000038b037209 */ /* 0x000fe20007810000 */
[----:B------:R3:W1:Y:S01]  /*4b80*/  MUFU.EX2 R180, R2 ;  /* 0x0000000200b47308 */ /* 0x0006620000000800 */
[----:B------:R-:W-:-:S02]  /*4b90*/  FMNMX.FTZ R0, R138, R0, !PT ;  /* 0x000000008a007209 */ /* 0x000fc40007810000 */
[----:B------:R-:W-:Y:S02]  /*4ba0*/  FMNMX.FTZ R3, R156, R3, !PT ;  /* 0x000000039c037209 */ /* 0x000fe40007810000 */
[----:B------:R-:W-:Y:S02]  /*4bb0*/  FMNMX.FTZ R0, R165, R0, !PT ;  /* 0x00000000a5007209 */ /* 0x000fe40007810000 */
[----:B------:R-:W-:Y:S02]  /*4bc0*/  FMNMX.FTZ R3, R157, R3, !PT ;  /* 0x000000039d037209 */ /* 0x000fe40007810000 */
[----:B------:R-:W-:Y:S02]  /*4bd0*/  FMNMX.FTZ R0, R166, R0, !PT ;  /* 0x00000000a6007209 */ /* 0x000fe40007810000 */
[----:B------:R-:W-:Y:S02]  /*4be0*/  FMNMX.FTZ R3, R164, R3, !PT ;  /* 0x00000003a4037209 */ /* 0x000fe40007810000 */
[----:B------:R-:W-:-:S02]  /*4bf0*/  FMNMX.FTZ R0, R188, R0, !PT ;  /* 0x00000000bc007209 */ /* 0x000fc40007810000 */
[----:B--2---:R-:W-:Y:S01]  /*4c00*/  F2FP.BF16.PACK_AB R4, R231, R192 ;  /* 0x000000c0e704723e */ /* 0x004fe200000010ff */
[----:B------:R-:W2:Y:S01]  /*4c10*/  SHFL.BFLY PT, R14, R3, 0x2, 0x1f ;  /* 0x0c401f00030e7f89 */ /* 0x000ea200000e0000 */
[----:B------:R-:W-:Y:S01]  /*4c20*/  FMNMX.FTZ R0, R189, R0, !PT ;  /* 0x00000000bd007209 */ /* 0x000fe20007810000 */
[--C-:B---3--:R-:W-:Y:S01]  /*4c30*/  FFMA.FTZ R2, R52, c[0x0][0x2d0], -R12.reuse ;  /* 0x0000b40034027a23 */ /* 0x108fe2000001080c */
[----:B----4-:R-:W-:Y:S02]  /*4c40*/  F2FP.BF16.PACK_AB R5, R182, R193 ;  /* 0x000000c1b605723e */ /* 0x010fe400000010ff */
[----:B-1----:R-:W-:Y:S01]  /*4c50*/  F2FP.BF16.PACK_AB R9, R180, R186 ;  /* 0x000000bab409723e */ /* 0x002fe200000010ff */
[----:B------:R-:W1:Y:S01]  /*4c60*/  SHFL.BFLY PT, R8, R0, 0x2, 0x1f ;  /* 0x0c401f0000087f89 */ /* 0x000e6200000e0000 */
[----:B------:R3:W-:Y:S03]  /*4c70*/  MUFU.EX2 R230, R2 ;  /* 0x0000000200e67308 */ /* 0x0007e60000000800 */
[C---:B------:R-:W-:Y:S08]  /*4c80*/  HMMA.16816.F32.BF16 R148, R4.reuse, R48, RZ ;  /* 0x000000300494723c */ /* 0x040ff000000418ff */
[C---:B------:R-:W-:Y:S01]  /*4c90*/  HMMA.16816.F32.BF16 R28, R4.reuse, R40, RZ ;  /* 0x00000028041c723c */ /* 0x040fe200000418ff */
[----:B---3--:R-:W-:Y:S01]  /*4ca0*/  FFMA.FTZ R2, R54, c[0x0][0x2d0], -R12 ;  /* 0x0000b40036027a23 */ /* 0x008fe2000001080c */
[----:B--2---:R-:W-:Y:S01]  /*4cb0*/  FMNMX.FTZ R3, R3, R14, !PT ;  /* 0x0000000e03037209 */ /* 0x004fe20007810000 */
[----:B------:R-:W-:Y:S05]  /*4cc0*/  LDSM.16.MT88.4 R52, [R225+0x4080] ;  /* 0x00408000e134783b */ /* 0x000fea0000004200 */
[----:B------:R-:W-:Y:S01]  /*4cd0*/  HMMA.16816.F32.BF16 R32, R4, R24, RZ ;  /* 0x000000180420723c */ /* 0x000fe200000418ff */
[----:B------:R-:W2:Y:S01]  /*4ce0*/  MUFU.EX2 R170, R2 ;  /* 0x0000000200aa7308 */ /* 0x000ea20000000800 */
[----:B-1----:R-:W-:-:S02]  /*4cf0*/  FMNMX.FTZ R0, R0, R8, !PT ;  /* 0x0000000800007209 */ /* 0x002fc40007810000 */
[----:B------:R-:W-:-:S04]  /*4d00*/  F2FP.BF16.PACK_AB R8, R198, R187 ;  /* 0x000000bbc608723e */ /* 0x000fc800000010ff */
[C---:B------:R-:W-:Y:S01]  /*4d10*/  HMMA.16816.F32.BF16 R140, R4.reuse, R44, RZ ;  /* 0x0000002c048c723c */ /* 0x040fe200000418ff */
[----:B------:R-:W1:Y:S07]  /*4d20*/  SHFL.BFLY PT, R15, R0, 0x1, 0x1f ;  /* 0x0c201f00000f7f89 */ /* 0x000e6e00000e0000 */
[----:B------:R-:W-:Y:S01]  /*4d30*/  HMMA.16816.F32.BF16 R144, R4, R68, RZ ;  /* 0x000000440490723c */ /* 0x000fe200000418ff */
[----:B--2---:R-:W-:-:S07]  /*4d40*/  F2FP.BF16.PACK_AB R11, R170, R230 ;  /* 0x000000e6aa0b723e */ /* 0x004fce00000010ff */
[C---:B------:R-:W-:Y:S08]  /*4d50*/  HMMA.16816.F32.BF16 R152, R4.reuse, R76, RZ ;  /* 0x0000004c0498723c */ /* 0x040ff000000418ff */
[----:B------:R-:W-:Y:S01]  /*4d60*/  HMMA.16816.F32.BF16 R124, R4, R92, RZ ;  /* 0x0000005c047c723c */ /* 0x000fe200000418ff */
[----:B-1----:R-:W-:-:S04]  /*4d70*/  FMNMX.FTZ R135, R0, R15, !PT ;  /* 0x0000000f00877209 */ /* 0x002fc80007810000 */
[C---:B------:R-:W-:Y:S01]  /*4d80*/  FSETP.NEU.FTZ.AND P0, PT, R135.reuse, -INF , PT ;  /* 0xff8000008700780b */ /* 0x040fe20003f1d000 */
[----:B------:R-:W-:Y:S02]  /*4d90*/  FMUL.FTZ R0, R135, c[0x0][0x2d0] ;  /* 0x0000b40087007a20 */ /* 0x000fe40000410000 */
[----:B------:R-:W-:Y:S03]  /*4da0*/  HMMA.16816.F32.BF16 R120, R4, R116, RZ ;  /* 0x000000740478723c */ /* 0x000fe600000418ff */
[----:B------:R-:W-:-:S05]  /*4db0*/  FSEL R0, R0, RZ, P0 ;  /* 0x000000ff00007208 */ /* 0x000fca0000000000 */
[----:B------:R-:W-:Y:S01]  /*4dc0*/  HMMA.16816.F32.BF16 R112, R4, R42, RZ ;  /* 0x0000002a0470723c */ /* 0x000fe200000418ff */
[----:B------:R-:W-:-:S04]  /*4dd0*/  FFMA.FTZ R2, R105, c[0x0][0x2d0], -R0 ;  /* 0x0000b40069027a23 */ /* 0x000fc80000010800 */
[----:B------:R1:W-:Y:S03]  /*4de0*/  MUFU.EX2 R234, R2 ;  /* 0x0000000200ea7308 */ /* 0x0003e60000000800 */
[C---:B------:R-:W-:Y:S08]  /*4df0*/  HMMA.16816.F32.BF16 R108, R4.reuse, R26, RZ ;  /* 0x0000001a046c723c */ /* 0x040ff000000418ff */
[----:B------:R-:W-:Y:S01]  /*4e00*/  HMMA.16816.F32.BF16 R100, R4, R46, RZ ;  /* 0x0000002e0464723c */ /* 0x000fe200000418ff */
[----:B-1----:R-:W-:-:S07]  /*4e10*/  FFMA.FTZ R2, R106, c[0x0][0x2d0], -R0 ;  /* 0x0000b4006a027a23 */ /* 0x002fce0000010800 */
[C---:B------:R-:W-:Y:S01]  /*4e20*/  HMMA.16816.F32.BF16 R96, R4.reuse, R50, RZ ;  /* 0x000000320460723c */ /* 0x040fe200000418ff */
[----:B------:R1:W-:Y:S07]  /*4e30*/  MUFU.EX2 R232, R2 ;  /* 0x0000000200e87308 */ /* 0x0003ee0000000800 */
[C---:B------:R-:W-:Y:S08]  /*4e40*/  HMMA.16816.F32.BF16 R88, R4.reuse, R70, RZ ;  /* 0x000000460458723c */ /* 0x040ff000000418ff */
[----:B------:R-:W-:Y:S01]  /*4e50*/  HMMA.16816.F32.BF16 R84, R4, R78, RZ ;  /* 0x0000004e0454723c */ /* 0x000fe200000418ff */
[----:B-1----:R-:W-:-:S04]  /*4e60*/  FFMA.FTZ R2, R107, c[0x0][0x2d0], -R0 ;  /* 0x0000b4006b027a23 */ /* 0x002fc80000010800 */
[----:B------:R1:W-:Y:S03]  /*4e70*/  MUFU.EX2 R196, R2 ;  /* 0x0000000200c47308 */ /* 0x0003e60000000800 */
[C---:B------:R-:W-:Y:S08]  /*4e80*/  HMMA.16816.F32.BF16 R80, R4.reuse, R94, RZ ;  /* 0x0000005e0450723c */ /* 0x040ff000000418ff */
[----:B------:R-:W-:Y:S01]  /*4e90*/  HMMA.16816.F32.BF16 R16, R4, R118, RZ ;  /* 0x000000760410723c */ /* 0x000fe200000418ff */
[----:B------:R-:W2:Y:S07]  /*4ea0*/  SHFL.BFLY PT, R4, R3, 0x1, 0x1f ;  /* 0x0c201f0003047f89 */ /* 0x000eae00000e0000 */
[C---:B------:R-:W-:Y:S08]  /*4eb0*/  HMMA.16816.F32.BF16 R148, R8.reuse, R56, R148 ;  /* 0x000000380894723c */ /* 0x040ff00000041894 */
[C---:B------:R-:W-:Y:S01]  /*4ec0*/  HMMA.16816.F32.BF16 R172, R8.reuse, R72, R28 ;  /* 0x0000004808ac723c */ /* 0x040fe2000004181c */
[----:B------:R-:W3:Y:S07]  /*4ed0*/  LDSM.16.MT88.4 R28, [R228+0x4080] ;  /* 0x00408000e41c783b */ /* 0x000eee0000004200 */
[----:B------:R-:W-:Y:S01]  /*4ee0*/  HMMA.16816.F32.BF16 R176, R8, R64, R32 ;  /* 0x0000004008b0723c */ /* 0x000fe20000041820 */
[----:B------:R-:W4:Y:S01]  /*4ef0*/  LDSM.16.MT88.4 R32, [R227+0x4080] ;  /* 0x00408000e320783b */ /* 0x000f220000004200 */
[----:B--2---:R-:W-:Y:S01]  /*4f00*/  FMNMX.FTZ R3, R3, R4, !PT ;  /* 0x0000000403037209 */ /* 0x004fe20007810000 */
[----:B------:R-:W-:-:S03]  /*4f10*/  FFMA.FTZ R4, R129, c[0x0][0x2d0], -R0 ;  /* 0x0000b40081047a23 */ /* 0x000fc60000010800 */
[C---:B------:R-:W-:Y:S01]  /*4f20*/  FSETP.NEU.FTZ.AND P0, PT, R3.reuse, -INF , PT ;  /* 0xff8000000300780b */ /* 0x040fe20003f1d000 */
[----:B-1----:R-:W-:Y:S01]  /*4f30*/  FMUL.FTZ R2, R3, c[0x0][0x2d0] ;  /* 0x0000b40003027a20 */ /* 0x002fe20000410000 */
[C---:B------:R-:W-:Y:S01]  /*4f40*/  HMMA.16816.F32.BF16 R200, R8.reuse, R60, R140 ;  /* 0x0000003c08c8723c */ /* 0x040fe2000004188c */
[----:B------:R-:W-:Y:S01]  /*4f50*/  MOV R233, R151 ;  /* 0x0000009700e97202 */ /* 0x000fe20000000f00 */
[----:B------:R-:W-:Y:S01]  /*4f60*/  IMAD.MOV.U32 R199, RZ, RZ, R149 ;  /* 0x000000ffffc77224 */ /* 0x000fe200078e0095 */
[----:B------:R1:W2:Y:S01]  /*4f70*/  MUFU.EX2 R191, R4 ;  /* 0x0000000400bf7308 */ /* 0x0002a20000000800 */
[----:B------:R-:W-:Y:S01]  /*4f80*/  IMAD.MOV.U32 R183, RZ, RZ, R150 ;  /* 0x000000ffffb77224 */ /* 0x000fe200078e0096 */
[----:B------:R-:W-:Y:S02]  /*4f90*/  FSEL R2, R2, RZ, P0 ;  /* 0x000000ff02027208 */ /* 0x000fe40000000000 */
[----:B------:R-:W-:Y:S01]  /*4fa0*/  MOV R143, R148 ;  /* 0x00000094008f7202 */ /* 0x000fe20000000f00 */
[C---:B------:R-:W-:Y:S08]  /*4fb0*/  HMMA.16816.F32.BF16 R244, R8.reuse, R74, R112 ;  /* 0x0000004a08f4723c */ /* 0x040ff00000041870 */
[----:B------:R-:W-:Y:S01]  /*4fc0*/  HMMA.16816.F32.BF16 R148, R8, R52, R144 ;  /* 0x000000340894723c */ /* 0x000fe20000041890 */
[----:B-1----:R-:W-:Y:S01]  /*4fd0*/  FFMA.FTZ R4, R21, c[0x0][0x2d0], -R2 ;  /* 0x0000b40015047a23 */ /* 0x002fe20000010802 */
[----:B--2---:R-:W-:-:S03]  /*4fe0*/  F2FP.BF16.PACK_AB R6, R191, R196 ;  /* 0x000000c4bf06723e */ /* 0x004fc600000010ff */
[----:B------:R1:W-:Y:S03]  /*4ff0*/  MUFU.EX2 R146, R4 ;  /* 0x0000000400927308 */ /* 0x0003e60000000800 */
[----:B------:R-:W-:Y:S01]  /*5000*/  IMAD.MOV.U32 R142, RZ, RZ, R203 ;  /* 0x000000ffff8e7224 */ /* 0x000fe200078e00cb */
[----:B------:R-:W-:Y:S01]  /*5010*/  MOV R141, R201 ;  /* 0x000000c9008d7202 */ /* 0x000fe20000000f00 */
[----:B------:R-:W-:Y:S01]  /*5020*/  IMAD.MOV.U32 R140, RZ, RZ, R202 ;  /* 0x000000ffff8c7224 */ /* 0x000fe200078e00ca */
[----:B---3--:R-:W-:Y:S01]  /*5030*/  HMMA.16816.F32.BF16 R216, R8, R28, R124 ;  /* 0x0000001c08d8723c */ /* 0x008fe2000004187c */
[----:B------:R-:W-:-:S07]  /*5040*/  IMAD.MOV.U32 R15, RZ, RZ, R200 ;  /* 0x000000ffff0f7224 */ /* 0x000fce00078e00c8 */
[----:B------:R-:W-:Y:S01]  /*5050*/  HMMA.16816.F32.BF16 R248, R8, R36, R152 ;  /* 0x0000002408f8723c */ /* 0x000fe20000041898 */
[----:B------:R-:W-:Y:S01]  /*5060*/  LDSM.16.MT88.4 R152, [R225+0x3080] ;  /* 0x00308000e198783b */ /* 0x000fe20000004200 */
[----:B-1----:R-:W-:-:S03]  /*5070*/  FFMA.FTZ R4, R22, c[0x0][0x2d0], -R2 ;  /* 0x0000b40016047a23 */ /* 0x002fc60000010802 */
[----:B------:R-:W-:Y:S01]  /*5080*/  MOV R145, R150 ;  /* 0x0000009600917202 */ /* 0x000fe20000000f00 */
[----:B------:R-:W-:Y:S01]  /*5090*/  IMAD.MOV.U32 R5, RZ, RZ, R149 ;  /* 0x000000ffff057224 */ /* 0x000fe200078e0095 */
[----:B------:R1:W2:Y:S01]  /*50a0*/  MUFU.EX2 R147, R4 ;  /* 0x0000000400937308 */ /* 0x0002a20000000800 */
[----:B------:R-:W-:Y:S01]  /*50b0*/  IMAD.MOV.U32 R252, RZ, RZ, R148 ;  /* 0x000000fffffc7224 */ /* 0x000fe200078e0094 */
[----:B----4-:R-:W-:Y:S01]  /*50c0*/  HMMA.16816.F32.BF16 R212, R8, R32, R120 ;  /* 0x0000002008d4723c */ /* 0x010fe20000041878 */
[----:B------:R-:W-:Y:S02]  /*50d0*/  IMAD.MOV.U32 R144, RZ, RZ, R151 ;  /* 0x000000ffff907224 */ /* 0x000fe400078e0097 */
[----:B------:R-:W-:-:S05]  /*50e0*/  IMAD.MOV.U32 R129, RZ, RZ, R5 ;  /* 0x000000ffff817224 */ /* 0x000fca00078e0005 */
[----:B------:R-:W-:Y:S01]  /*50f0*/  HMMA.16816.F32.BF16 R220, R8, R66, R108 ;  /* 0x0000004208dc723c */ /* 0x000fe2000004186c */
[----:B-1----:R-:W-:Y:S01]  /*5100*/  FFMA.FTZ R4, R104, c[0x0][0x2d0], -R2 ;  /* 0x0000b40068047a23 */ /* 0x002fe20000010802 */
[----:B--2---:R-:W-:-:S06]  /*5110*/  F2FP.BF16.PACK_AB R5, R147, R146 ;  /* 0x000000929305723e */ /* 0x004fcc00000010ff */
[C---:B------:R-:W-:Y:S01]  /*5120*/  HMMA.16816.F32.BF16 R208, R8.reuse, R62, R100 ;  /* 0x0000003e08d0723c */ /* 0x040fe20000041864 */
[----:B------:R1:W-:Y:S07]  /*5130*/  MUFU.EX2 R224, R4 ;  /* 0x0000000400e07308 */ /* 0x0003ee0000000800 */
[C---:B------:R-:W-:Y:S08]  /*5140*/  HMMA.16816.F32.BF16 R204, R8.reuse, R58, R96 ;  /* 0x0000003a08cc723c */ /* 0x040ff00000041860 */
[----:B------:R-:W-:Y:S01]  /*5150*/  HMMA.16816.F32.BF16 R200, R8, R54, R88 ;  /* 0x0000003608c8723c */ /* 0x000fe20000041858 */
[----:B-1----:R-:W-:-:S04]  /*5160*/  FFMA.FTZ R4, R23, c[0x0][0x2d0], -R2 ;  /* 0x0000b40017047a23 */ /* 0x002fc80000010802 */
[----:B------:R1:W2:Y:S03]  /*5170*/  MUFU.EX2 R181, R4 ;  /* 0x0000000400b57308 */ /* 0x0002a60000000800 */
[C---:B------:R-:W-:Y:S08]  /*5180*/  HMMA.16816.F32.BF16 R148, R8.reuse, R38, R84 ;  /* 0x000000260894723c */ /* 0x040ff00000041854 */
[----:B------:R-:W-:Y:S01]  /*5190*/  HMMA.16816.F32.BF16 R112, R8, R30, R80 ;  /* 0x0000001e0870723c */ /* 0x000fe20000041850 */
[----:B-1----:R-:W-:-:S07]  /*51a0*/  F2FP.BF16.PACK_AB R4, R232, R234 ;  /* 0x000000eae804723e */ /* 0x002fce00000010ff */
[----:B------:R-:W-:Y:S01]  /*51b0*/  HMMA.16816.F32.BF16 R124, R8, R34, R16 ;  /* 0x00000022087c723c */ /* 0x000fe20000041810 */
[----:B--2---:R-:W-:-:S06]  /*51c0*/  F2FP.BF16.PACK_AB R7, R181, R224 ;  /* 0x000000e0b507723e */ /* 0x004fcc00000010ff */
[--C-:B------:R-:W-:Y:S01]  /*51d0*/  FFMA.FTZ R8, R132, c[0x0][0x2d0], -R0.reuse ;  /* 0x0000b40084087a23 */ /* 0x100fe20000010800 */
[C---:B------:R-:W-:Y:S03]  /*51e0*/  HMMA.16816.F32.BF16 R104, R4.reuse, R40, RZ ;  /* 0x000000280468723c */ /* 0x040fe600000418ff */
[----:B------:R1:W2:Y:S05]  /*51f0*/  MUFU.EX2 R14, R8 ;  /* 0x00000008000e7308 */ /* 0x0002aa0000000800 */
[C---:B------:R-:W-:Y:S08]  /*5200*/  HMMA.16816.F32.BF16 R84, R4.reuse, R24, RZ ;  /* 0x000000180454723c */ /* 0x040ff000000418ff */
[----:B------:R-:W-:Y:S01]  /*5210*/  HMMA.16816.F32.BF16 R80, R4, R44, RZ ;  /* 0x0000002c0450723c */ /* 0x000fe200000418ff */
[----:B-1----:R-:W-:-:S04]  /*5220*/  FFMA.FTZ R8, R133, c[0x0][0x2d0], -R0 ;  /* 0x0000b40085087a23 */ /* 0x002fc80000010800 */
        /* <DEDUP_REMOVED lines=14> */
[----:B------:R-:W-:Y:S01]  /*5310*/  MOV R128, R252 ;  /* 0x000000fc00807202 */ /* 0x000fe20000000f00 */
[----:B------:R1:W3:Y:S06]  /*5320*/  MUFU.EX2 R40, R8 ;  /* 0x0000000800287308 */ /* 0x0002ec0000000800 */
[C---:B------:R-:W-:Y:S08]  /*5330*/  HMMA.16816.F32.BF16 R76, R4.reuse, R78, RZ ;  /* 0x0000004e044c723c */ /* 0x040ff000000418ff */
[----:B------:R-:W-:Y:S01]  /*5340*/  HMMA.16816.F32.BF16 R48, R4, R94, RZ ;  /* 0x0000005e0430723c */ /* 0x000fe200000418ff */
[----:B-1----:R-:W-:-:S02]  /*5350*/  FFMA.FTZ R8, R130, c[0x0][0x2d0], -R2 ;  /* 0x0000b40082087a23 */ /* 0x002fc40000010802 */
[----:B--2---:R-:W-:Y:S02]  /*5360*/  IMAD.MOV.U32 R130, RZ, RZ, R14 ;  /* 0x000000ffff827224 */ /* 0x004fe400078e000e */
[----:B------:R1:W2:Y:S02]  /*5370*/  MUFU.EX2 R14, R8 ;  /* 0x00000008000e7308 */ /* 0x0002a40000000800 */
[----:B------:R-:W-:Y:S01]  /*5380*/  MOV R94, R182 ;  /* 0x000000b6005e7202 */ /* 0x000fe20000000f00 */
[----:B------:R-:W-:Y:S02]  /*5390*/  IMAD.MOV.U32 R95, RZ, RZ, R143 ;  /* 0x000000ffff5f7224 */ /* 0x000fe400078e008f */
[--C-:B-1----:R-:W-:Y:S02]  /*53a0*/  FFMA.FTZ R8, R131, c[0x0][0x2d0], -R2.reuse ;  /* 0x0000b40083087a23 */ /* 0x102fe40000010802 */
[----:B------:R-:W-:Y:S02]  /*53b0*/  IMAD.MOV.U32 R131, RZ, RZ, R233 ;  /* 0x000000ffff837224 */ /* 0x000fe400078e00e9 */
[----:B------:R1:W-:Y:S02]  /*53c0*/  MUFU.EX2 R233, R8 ;  /* 0x0000000800e97308 */ /* 0x0003e40000000800 */
[----:B-1----:R-:W-:-:S02]  /*53d0*/  FFMA.FTZ R8, R20, c[0x0][0x2d0], -R2 ;  /* 0x0000b40014087a23 */ /* 0x002fc40000010802 */
[C---:B------:R-:W-:Y:S04]  /*53e0*/  HMMA.16816.F32.BF16 R20, R4.reuse, R116, RZ ;  /* 0x000000740414723c */ /* 0x040fe800000418ff */
[----:B------:R1:W4:Y:S03]  /*53f0*/  MUFU.EX2 R132, R8 ;  /* 0x0000000800847308 */ /* 0x0003260000000800 */
[----:B---3--:R-:W-:Y:S02]  /*5400*/  IMAD.MOV.U32 R117, RZ, RZ, R40 ;  /* 0x000000ffff757224 */ /* 0x008fe400078e0028 */
[----:B------:R-:W-:Y:S01]  /*5410*/  HMMA.16816.F32.BF16 R40, R4, R118, RZ ;  /* 0x000000760428723c */ /* 0x000fe200000418ff */
[----:B------:R-:W-:-:S06]  /*5420*/  IMAD.MOV.U32 R116, RZ, RZ, R142 ;  /* 0x000000ffff747224 */ /* 0x000fcc00078e008e */
[----:B------:R-:W-:Y:S01]  /*5430*/  MOV R118, R141 ;  /* 0x0000008d00767202 */ /* 0x000fe20000000f00 */
[----:B------:R-:W-:Y:S01]  /*5440*/  IMAD.MOV.U32 R119, RZ, RZ, R140 ;  /* 0x000000ffff777224 */ /* 0x000fe200078e008c */
[----:B-1----:R-:W-:Y:S07]  /*5450*/  HMMA.16816.F32.BF16 R8, R4, R92, RZ ;  /* 0x0000005c0408723c */ /* 0x002fee00000418ff */
[----:B------:R-:W-:Y:S01]  /*5460*/  F2FP.BF16.PACK_AB R4, R184, R130 ;  /* 0x00000082b804723e */ /* 0x000fe200000010ff */
[----:B------:R-:W-:Y:S01]  /*5470*/  IMAD.MOV.U32 R93, RZ, RZ, R183 ;  /* 0x000000ffff5d7224 */ /* 0x000fe200078e00b7 */
[----:B------:R-:W-:-:S02]  /*5480*/  F2FP.BF16.PACK_AB R6, R169, R185 ;  /* 0x000000b9a906723e */ /* 0x000fc400000010ff */
[----:B--2---:R-:W-:Y:S02]  /*5490*/  F2FP.BF16.PACK_AB R5, R14, R117 ;  /* 0x000000750e05723e */ /* 0x004fe400000010ff */
[----:B----4-:R-:W-:Y:S02]  /*54a0*/  F2FP.BF16.PACK_AB R7, R132, R233 ;  /* 0x000000e98407723e */ /* 0x010fe400000010ff */
[----:B------:R-:W-:-:S05]  /*54b0*/  MOV R92, R199 ;  /* 0x000000c7005c7202 */ /* 0x000fca0000000f00 */
        /* <DEDUP_REMOVED lines=8> */
[----:B------:R-:W-:Y:S01]  /*5540*/  HMMA.16816.F32.BF16 R180, R4, R60, R80 ;  /* 0x0000003c04b4723c */ /* 0x000fe20000041850 */
[----:B------:R-:W-:-:S06]  /*5550*/  MOV R57, R194 ;  /* 0x000000c200397202 */ /* 0x000fcc0000000f00 */
[----:B------:R-:W-:Y:S01]  /*5560*/  IMAD.MOV.U32 R80, RZ, RZ, R193 ;  /* 0x000000ffff507224 */ /* 0x000fe200078e00c1 */
[C---:B------:R-:W-:Y:S01]  /*5570*/  HMMA.16816.F32.BF16 R24, R4.reuse, R52, R24 ;  /* 0x000000340418723c */ /* 0x040fe20000041818 */
[----:B------:R-:W-:Y:S01]  /*5580*/  IMAD.MOV.U32 R81, RZ, RZ, R192 ;  /* 0x000000ffff517224 */ /* 0x000fe200078e00c0 */
[----:B------:R-:W-:Y:S01]  /*5590*/  MOV R60, R197 ;  /* 0x000000c5003c7202 */ /* 0x000fe20000000f00 */
[----:B------:R-:W-:Y:S01]  /*55a0*/  IMAD.MOV.U32 R61, RZ, RZ, R198 ;  /* 0x000000ffff3d7224 */ /* 0x000fe200078e00c6 */
[----:B------:R-:W-:Y:S01]  /*55b0*/  MOV R82, R171 ;  /* 0x000000ab00527202 */ /* 0x000fe20000000f00 */
[----:B------:R-:W-:Y:S02]  /*55c0*/  IMAD.MOV.U32 R83, RZ, RZ, R14 ;  /* 0x000000ffff537224 */ /* 0x000fe400078e000e */
[----:B------:R-:W-:Y:S01]  /*55d0*/  IMAD.MOV.U32 R53, RZ, RZ, R196 ;  /* 0x000000ffff357224 */ /* 0x000fe200078e00c4 */
[C---:B------:R-:W-:Y:S07]  /*55e0*/  HMMA.16816.F32.BF16 R192, R4.reuse, R28, R8 ;  /* 0x0000001c04c0723c */ /* 0x040fee0000041808 */
[----:B------:R-:W-:Y:S01]  /*55f0*/  FFMA.FTZ R8, R167, c[0x0][0x2d0], -R13 ;  /* 0x0000b400a7087a23 */ /* 0x000fe2000001080d */
[----:B------:R-:W-:Y:S01]  /*5600*/  HMMA.16816.F32.BF16 R196, R4, R32, R20 ;  /* 0x0000002004c4723c */ /* 0x000fe20000041814 */
[----:B------:R-:W-:Y:S01]  /*5610*/  MOV R29, R61 ;  /* 0x0000003d001d7202 */ /* 0x000fe20000000f00 */
[----:B------:R-:W-:Y:S01]  /*5620*/  IMAD.MOV.U32 R28, RZ, RZ, R85 ;  /* 0x000000ffff1c7224 */ /* 0x000fe200078e0055 */
[----:B------:R1:W-:Y:S01]  /*5630*/  MUFU.EX2 R64, R8 ;  /* 0x0000000800407308 */ /* 0x0003e20000000800 */
[----:B------:R-:W-:-:S02]  /*5640*/  IMAD.MOV.U32 R167, RZ, RZ, R86 ;  /* 0x000000ffffa77224 */ /* 0x000fc400078e0056 */
[----:B------:R-:W-:Y:S02]  /*5650*/  IMAD.MOV.U32 R85, RZ, RZ, R94 ;  /* 0x000000ffff557224 */ /* 0x000fe400078e005e */
[----:B------:R-:W-:Y:S01]  /*5660*/  HMMA.16816.F32.BF16 R140, R4, R36, R16 ;  /* 0x00000024048c723c */ /* 0x000fe20000041810 */
[----:B------:R-:W-:Y:S01]  /*5670*/  IMAD.MOV.U32 R86, RZ, RZ, R117 ;  /* 0x000000ffff567224 */ /* 0x000fe200078e0075 */
[----:B------:R-:W-:-:S06]  /*5680*/  MOV R117, R146 ;  /* 0x0000009200757202 */ /* 0x000fcc0000000f00 */
[----:B------:R-:W-:Y:S01]  /*5690*/  HMMA.16816.F32.BF16 R16, R4, R66, R100 ;  /* 0x000000420410723c */ /* 0x000fe20000041864 */
[----:B-1----:R-:W-:-:S04]  /*56a0*/  FFMA.FTZ R8, R163, c[0x0][0x2d0], -R13 ;  /* 0x0000b400a3087a23 */ /* 0x002fc8000001080d */
[----:B------:R1:W2:Y:S02]  /*56b0*/  MUFU.EX2 R52, R8 ;  /* 0x0000000800347308 */ /* 0x0002a40000000800 */
[----:B------:R-:W-:Y:S01]  /*56c0*/  IMAD.MOV.U32 R103, RZ, RZ, R185 ;  /* 0x000000ffff677224 */ /* 0x000fe200078e00b9 */
[C---:B------:R-:W-:Y:S01]  /*56d0*/  HMMA.16816.F32.BF16 R40, R4.reuse, R34, R40 ;  /* 0x000000220428723c */ /* 0x040fe20000041828 */
[----:B------:R-:W-:Y:S01]  /*56e0*/  MOV R66, R131 ;  /* 0x0000008300427202 */ /* 0x000fe20000000f00 */
[----:B------:R-:W-:Y:S01]  /*56f0*/  IMAD.MOV.U32 R67, RZ, RZ, R128 ;  /* 0x000000ffff437224 */ /* 0x000fe200078e0080 */
[----:B------:R-:W-:Y:S01]  /*5700*/  MOV R100, R129 ;  /* 0x0000008100647202 */ /* 0x000fe20000000f00 */
[----:B------:R-:W-:Y:S02]  /*5710*/  IMAD.MOV.U32 R101, RZ, RZ, R145 ;  /* 0x000000ffff657224 */ /* 0x000fe400078e0091 */
[----:B------:R-:W-:Y:S02]  /*5720*/  IMAD.MOV.U32 R102, RZ, RZ, R144 ;  /* 0x000000ffff667224 */ /* 0x000fe400078e0090 */
[----:B------:R-:W-:Y:S01]  /*5730*/  HMMA.16816.F32.BF16 R20, R4, R62, R96 ;  /* 0x0000003e0414723c */ /* 0x000fe20000041860 */
[----:B-1----:R-:W-:-:S06]  /*5740*/  FFMA.FTZ R8, R168, c[0x0][0x2d0], -R13 ;  /* 0x0000b400a8087a23 */ /* 0x002fcc000001080d */
[----:B------:R-:W-:Y:S01]  /*5750*/  MOV R98, R95 ;  /* 0x0000005f00627202 */ /* 0x000fe20000000f00 */
[----:B------:R-:W1:Y:S01]  /*5760*/  LDSM.16.MT88.4 R168, [R226+0x3080] ;  /* 0x00308000e2a8783b */ /* 0x000e620000004200 */
[----:B--2---:R-:W-:Y:S01]  /*5770*/  IMAD.MOV.U32 R35, RZ, RZ, R52 ;  /* 0x000000ffff237224 */ /* 0x004fe200078e0034 */
[----:B------:R2:W-:Y:S01]  /*5780*/  MUFU.EX2 R252, R8 ;  /* 0x0000000800fc7308 */ /* 0x0005e20000000800 */
[----:B------:R-:W-:Y:S01]  /*5790*/  IMAD.MOV.U32 R52, RZ, RZ, R60 ;  /* 0x000000ffff347224 */ /* 0x000fe200078e003c */
[----:B------:R-:W-:Y:S01]  /*57a0*/  HMMA.16816.F32.BF16 R104, R4, R72, R104 ;  /* 0x000000480468723c */ /* 0x000fe20000041868 */
[----:B------:R-:W-:Y:S01]  /*57b0*/  LDSM.16.MT88.4 R60, [R227+0x3080] ;  /* 0x00308000e33c783b */ /* 0x000fe20000004200 */
[----:B------:R-:W-:Y:S01]  /*57c0*/  F2FP.BF16.PACK_AB R128, R35, R64 ;  /* 0x000000402380723e */ /* 0x000fe200000010ff */
[----:B------:R-:W-:Y:S02]  /*57d0*/  IMAD.MOV.U32 R99, RZ, RZ, R92 ;  /* 0x000000ffff637224 */ /* 0x000fe400078e005c */
[----:B------:R-:W-:-:S02]  /*57e0*/  IMAD.MOV.U32 R97, RZ, RZ, R100 ;  /* 0x000000ffff617224 */ /* 0x000fc400078e0064 */
[----:B------:R-:W-:Y:S01]  /*57f0*/  IMAD.MOV.U32 R96, RZ, RZ, R67 ;  /* 0x000000ffff607224 */ /* 0x000fe200078e0043 */
[C---:B------:R-:W-:Y:S01]  /*5800*/  HMMA.16816.F32.BF16 R72, R4.reuse, R74, R108 ;  /* 0x0000004a0448723c */ /* 0x040fe2000004186c */
[----:B------:R-:W-:Y:S01]  /*5810*/  LDSM.16.MT88.4 R108, [R228+0x4880] ;  /* 0x00488000e46c783b */ /* 0x000fe20000004200 */
[----:B------:R-:W-:Y:S02]  /*5820*/  IMAD.MOV.U32 R67, RZ, RZ, R167 ;  /* 0x000000ffff437224 */ /* 0x000fe400078e00a7 */
[----:B------:R-:W-:Y:S02]  /*5830*/  IMAD.MOV.U32 R100, RZ, RZ, R28 ;  /* 0x000000ffff647224 */ /* 0x000fe400078e001c */
[----:B--2---:R-:W-:Y:S02]  /*5840*/  FFMA.FTZ R8, R162, c[0x0][0x2d0], -R13 ;  /* 0x0000b400a2087a23 */ /* 0x004fe4000001080d */
[----:B------:R-:W-:Y:S01]  /*5850*/  HMMA.16816.F32.BF16 R88, R4, R58, R88 ;  /* 0x0000003a0458723c */ /* 0x000fe20000041858 */
[----:B------:R-:W-:Y:S01]  /*5860*/  IMAD.MOV.U32 R167, RZ, RZ, R57 ;  /* 0x000000ffffa77224 */ /* 0x000fe200078e0039 */
[----:B------:R2:W-:Y:S01]  /*5870*/  MUFU.EX2 R138, R8 ;  /* 0x00000008008a7308 */ /* 0x0005e20000000800 */
[----:B------:R-:W-:Y:S01]  /*5880*/  IMAD.MOV.U32 R28, RZ, RZ, R80 ;  /* 0x000000ffff1c7224 */ /* 0x000fe200078e0050 */
[----:B------:R-:W-:Y:S01]  /*5890*/  MOV R80, R65 ;  /* 0x0000004100507202 */ /* 0x000fe20000000f00 */
[----:B------:R-:W-:-:S03]  /*58a0*/  IMAD.MOV.U32 R57, RZ, RZ, R83 ;  /* 0x000000ffff397224 */ /* 0x000fc600078e0053 */
[C---:B------:R-:W-:Y:S01]  /*58b0*/  HMMA.16816.F32.BF16 R36, R4.reuse, R38, R76 ;  /* 0x000000260424723c */ /* 0x040fe2000004184c */
[----:B------:R-:W-:Y:S07]  /*58c0*/  LDSM.16.MT88.4 R76, [R225+0x4880] ;  /* 0x00488000e14c783b */ /* 0x000fee0000004200 */
[----:B------:R-:W-:Y:S01]  /*58d0*/  HMMA.16816.F32.BF16 R48, R4, R30, R48 ;  /* 0x0000001e0430723c */ /* 0x000fe20000041830 */
[----:B--2---:R-:W-:Y:S02]  /*58e0*/  FFMA.FTZ R8, R158, c[0x0][0x2d0], -R12 ;  /* 0x0000b4009e087a23 */ /* 0x004fe4000001080c */
[----:B------:R-:W-:-:S02]  /*58f0*/  IMAD.MOV.U32 R158, RZ, RZ, R184 ;  /* 0x000000ffff9e7224 */ /* 0x000fc400078e00b8 */
[----:B------:R2:W-:Y:S01]  /*5900*/  MUFU.EX2 R134, R8 ;  /* 0x0000000800867308 */ /* 0x0005e20000000800 */
[----:B------:R-:W-:Y:S01]  /*5910*/  MOV R65, R233 ;  /* 0x000000e900417202 */ /* 0x000fe20000000f00 */
[----:B------:R-:W-:Y:S02]  /*5920*/  IMAD.MOV.U32 R83, RZ, RZ, R234 ;  /* 0x000000ffff537224 */ /* 0x000fe400078e00ea */
[----:B------:R3:W5:Y:S04]  /*5930*/  LDL.LU R234, [R1+0x60] ;  /* 0x0000600001ea7983 */ /* 0x0007680000300800 */
[----:B------:R3:W5:Y:S01]  /*5940*/  LDL.LU R233, [R1+0x5c] ;  /* 0x00005c0001e97983 */ /* 0x0007620000300800 */
[----:B--2---:R-:W-:Y:S02]  /*5950*/  FFMA.FTZ R8, R159, c[0x0][0x2d0], -R12 ;  /* 0x0000b4009f087a23 */ /* 0x004fe4000001080c */
[----:B------:R-:W-:-:S02]  /*5960*/  IMAD.MOV.U32 R159, RZ, RZ, R93 ;  /* 0x000000ffff9f7224 */ /* 0x000fc400078e005d */
[----:B------:R2:W4:Y:S01]  /*5970*/  MUFU.EX2 R33, R8 ;  /* 0x0000000800217308 */ /* 0x0005220000000800 */
[----:B------:R-:W-:Y:S01]  /*5980*/  LDSM.16.MT88.4 R92, [R226+0x4880] ;  /* 0x00488000e25c783b */ /* 0x000fe20000004200 */
[----:B--2---:R-:W-:Y:S01]  /*5990*/  FFMA.FTZ R8, R161, c[0x0][0x2d0], -R12 ;  /* 0x0000b400a1087a23 */ /* 0x004fe2000001080c */
[----:B----4-:R-:W-:-:S05]  /*59a0*/  F2FP.BF16.PACK_AB R129, R33, R134 ;  /* 0x000000862181723e */ /* 0x010fca00000010ff */
[----:B------:R2:W-:Y:S02]  /*59b0*/  MUFU.EX2 R133, R8 ;  /* 0x0000000800857308 */ /* 0x0005e40000000800 */
[----:B--2---:R-:W-:Y:S02]  /*59c0*/  FFMA.FTZ R8, R160, c[0x0][0x2d0], -R12 ;  /* 0x0000b400a0087a23 */ /* 0x004fe4000001080c */
[----:B------:R-:W-:Y:S04]  /*59d0*/  HMMA.16816.F32.BF16 R12, R4, R54, R68 ;  /* 0x00000036040c723c */ /* 0x000fe80000041844 */
[----:B------:R-:W2:Y:S03]  /*59e0*/  MUFU.EX2 R32, R8 ;  /* 0x0000000800207308 */ /* 0x000ea60000000800 */
[----:B------:R-:W-:Y:S01]  /*59f0*/  IMAD.MOV.U32 R69, RZ, RZ, R118 ;  /* 0x000000ffff457224 */ /* 0x000fe200078e0076 */
[----:B------:R-:W-:Y:S01]  /*5a00*/  MOV R118, R186 ;  /* 0x000000ba00767202 */ /* 0x000fe20000000f00 */
[----:B------:R-:W-:Y:S01]  /*5a10*/  IMAD.MOV.U32 R70, RZ, RZ, R119 ;  /* 0x000000ffff467224 */ /* 0x000fe200078e0077 */
[----:B------:R-:W-:Y:S01]  /*5a20*/  MOV R68, R87 ;  /* 0x0000005700447202 */ /* 0x000fe20000000f00 */
[----:B------:R-:W-:Y:S01]  /*5a30*/  IMAD.MOV.U32 R119, RZ, RZ, R187 ;  /* 0x000000ffff777224 */ /* 0x000fe200078e00bb */
[----:B------:R-:W-:Y:S01]  /*5a40*/  MOV R71, R116 ;  /* 0x0000007400477202 */ /* 0x000fe20000000f00 */
[----:B------:R-:W4:Y:S01]  /*5a50*/  LDSM.16.MT88.4 R184, [R228+0x3080] ;  /* 0x00308000e4b8783b */ /* 0x000f220000004200 */
[----:B------:R-:W-:Y:S01]  /*5a60*/  IMAD.MOV.U32 R87, RZ, RZ, R130 ;  /* 0x000000ffff577224 */ /* 0x000fe200078e0082 */
[----:B------:R-:W-:Y:S01]  /*5a70*/  F2FP.BF16.PACK_AB R130, R138, R252 ;  /* 0x000000fc8a82723e */ /* 0x000fe200000010ff */
[----:B------:R-:W-:Y:S01]  /*5a80*/  FFMA.FTZ R4, R165, c[0x0][0x2d0], -R0 ;  /* 0x0000b400a5047a23 */ /* 0x000fe20000010800 */
[----:B--2---:R-:W-:Y:S01]  /*5a90*/  F2FP.BF16.PACK_AB R131, R32, R133 ;  /* 0x000000852083723e */ /* 0x004fe200000010ff */
[----:B------:R-:W2:Y:S01]  /*5aa0*/  LDSM.16.MT88.4 R8, [R227+0x4880] ;  /* 0x00488000e308783b */ /* 0x000ea20000004200 */
[----:B------:R-:W-:-:S05]  /*5ab0*/  IMAD.MOV.U32 R116, RZ, RZ, R147 ;  /* 0x000000ffff747224 */ /* 0x000fca00078e0093 */
[C---:B-1----:R-:W-:Y:S01]  /*5ac0*/  HMMA.16816.F32.BF16 R160, R128.reuse, R168, R176 ;  /* 0x000000a880a0723c */ /* 0x042fe200000418b0 */
[----:B------:R1:W-:Y:S07]  /*5ad0*/  MUFU.EX2 R31, R4 ;  /* 0x00000004001f7308 */ /* 0x0003ee0000000800 */
[----:B------:R-:W-:Y:S01]  /*5ae0*/  HMMA.16816.F32.BF16 R144, R128, R152, R172 ;  /* 0x000000988090723c */ /* 0x000fe200000418ac */
[----:B-1----:R-:W-:-:S07]  /*5af0*/  FFMA.FTZ R4, R166, c[0x0][0x2d0], -R0 ;  /* 0x0000b400a6047a23 */ /* 0x002fce0000010800 */
[C---:B----4-:R-:W-:Y:S07]  /*5b00*/  HMMA.16816.F32.BF16 R176, R128.reuse, R184, R68 ;  /* 0x000000b880b0723c */ /* 0x050fee0000041844 */
        /* <DEDUP_REMOVED lines=13> */
[----:B------:R-:W-:Y:S01]  /*5be0*/  HMMA.16816.F32.BF16 R52, R128, R60, R68 ;  /* 0x0000003c8034723c */ /* 0x000fe20000041844 */
[----:B------:R-:W-:Y:S01]  /*5bf0*/  IMAD.MOV.U32 R56, RZ, RZ, R82 ;  /* 0x000000ffff387224 */ /* 0x000fe200078e0052 */
[----:B------:R1:W4:Y:S01]  /*5c00*/  MUFU.EX2 R30, R4 ;  /* 0x00000004001e7308 */ /* 0x0003220000000800 */
[----:B------:R-:W-:-:S04]  /*5c10*/  IMAD.MOV.U32 R81, RZ, RZ, R84 ;  /* 0x000000ffff517224 */ /* 0x000fc800078e0054 */
        /* <DEDUP_REMOVED lines=16> */
[--C-:B-1----:R-:W-:Y:S01]  /*5d20*/  FFMA.FTZ R4, R188, c[0x0][0x2d0], -R0.reuse ;  /* 0x0000b400bc047a23 */ /* 0x102fe20000010800 */
[----:B------:R-:W-:Y:S01]  /*5d30*/  MOV R29, R86 ;  /* 0x00000056001d7202 */ /* 0x000fe20000000f00 */
[----:B------:R-:W-:Y:S01]  /*5d40*/  FFMA.FTZ R0, R189, c[0x0][0x2d0], -R0 ;  /* 0x0000b400bd007a23 */ /* 0x000fe20000010800 */
[----:B------:R-:W-:Y:S01]  /*5d50*/  MOV R173, R97 ;  /* 0x0000006100ad7202 */ /* 0x000fe20000000f00 */
[----:B------:R-:W-:Y:S01]  /*5d60*/  IMAD.MOV.U32 R97, RZ, RZ, R67 ;  /* 0x000000ffff617224 */ /* 0x000fe200078e0043 */
[----:B------:R-:W-:Y:S01]  /*5d70*/  MOV R67, R158 ;  /* 0x0000009e00437202 */ /* 0x000fe20000000f00 */
[----:B------:R-:W-:Y:S01]  /*5d80*/  IMAD.MOV.U32 R158, RZ, RZ, R167 ;  /* 0x000000ffff9e7224 */ /* 0x000fe200078e00a7 */
[----:B------:R-:W-:Y:S01]  /*5d90*/  MOV R167, R28 ;  /* 0x0000001c00a77202 */ /* 0x000fe20000000f00 */
[----:B------:R-:W-:Y:S01]  /*5da0*/  IMAD.MOV.U32 R5, RZ, RZ, R29 ;  /* 0x000000ffff057224 */ /* 0x000fe200078e001d */
[----:B------:R1:W-:Y:S01]  /*5db0*/  MUFU.EX2 R28, R0 ;  /* 0x00000000001c7308 */ /* 0x0003e20000000800 */
        /* <DEDUP_REMOVED lines=9> */
[----:B------:R-:W-:-:S02]  /*5e50*/  MOV R159, R102 ;  /* 0x00000066009f7202 */ /* 0x000fc40000000f00 */
[----:B------:R-:W-:Y:S01]  /*5e60*/  HMMA.16816.F32.BF16 R100, R128, R108, R216 ;  /* 0x0000006c8064723c */ /* 0x000fe200000418d8 */
[----:B-1----:R-:W-:Y:S01]  /*5e70*/  FFMA.FTZ R0, R139, c[0x0][0x2d0], -R2 ;  /* 0x0000b4008b007a23 */ /* 0x002fe20000010802 */
[----:B------:R-:W-:Y:S01]  /*5e80*/  MOV R56, R80 ;  /* 0x0000005000387202 */ /* 0x000fe20000000f00 */
[----:B------:R-:W-:-:S04]  /*5e90*/  IMAD.MOV.U32 R57, RZ, RZ, R81 ;  /* 0x000000ffff397224 */ /* 0x000fc800078e0051 */
[----:B------:R-:W-:Y:S01]  /*5ea0*/  IMAD.MOV.U32 R218, RZ, RZ, R5 ;  /* 0x000000ffffda7224 */ /* 0x000fe200078e0005 */
[----:B------:R-:W-:Y:S01]  /*5eb0*/  MOV R80, R84 ;  /* 0x0000005400507202 */ /* 0x000fe20000000f00 */
[----:B------:R1:W-:Y:S01]  /*5ec0*/  MUFU.EX2 R5, R0 ;  /* 0x0000000000057308 */ /* 0x0003e20000000800 */
[----:B------:R-:W-:Y:S01]  /*5ed0*/  IMAD.MOV.U32 R81, RZ, RZ, R85 ;  /* 0x000000ffff517224 */ /* 0x000fe200078e0055 */
[----:B------:R-:W-:Y:S01]  /*5ee0*/  MOV R85, R229 ;  /* 0x000000e500557202 */ /* 0x000fe20000000f00 */
[----:B------:R-:W-:Y:S02]  /*5ef0*/  IMAD.MOV.U32 R84, RZ, RZ, R230 ;  /* 0x000000ffff547224 */ /* 0x000fe400078e00e6 */
[----:B------:R-:W-:-:S03]  /*5f00*/  IMAD.MOV.U32 R86, RZ, RZ, R224 ;  /* 0x000000ffff567224 */ /* 0x000fc600078e00e0 */
[----:B------:R-:W2:Y:S01]  /*5f10*/  MUFU.EX2 R29, R4 ;  /* 0x00000004001d7308 */ /* 0x000ea20000000800 */
[----:B------:R-:W-:Y:S01]  /*5f20*/  MOV R6, R84 ;  /* 0x0000005400067202 */ /* 0x000fe20000000f00 */
[----:B------:R-:W-:Y:S02]  /*5f30*/  IMAD.MOV.U32 R7, RZ, RZ, R85 ;  /* 0x000000ffff077224 */ /* 0x000fe400078e0055 */
[----:B-1----:R-:W-:Y:S01]  /*5f40*/  FFMA.FTZ R0, R156, c[0x0][0x2d0], -R2 ;  /* 0x0000b4009c007a23 */ /* 0x002fe20000010802 */
[----:B------:R-:W-:Y:S01]  /*5f50*/  MOV R34, R86 ;  /* 0x0000005600227202 */ /* 0x000fe20000000f00 */
[----:B------:R-:W-:Y:S02]  /*5f60*/  IMAD.MOV.U32 R58, RZ, RZ, R87 ;  /* 0x000000ffff3a7224 */ /* 0x000fe400078e0057 */
[----:B------:R1:W1:Y:S01]  /*5f70*/  MUFU.EX2 R4, R0 ;  /* 0x0000000000047308 */ /* 0x0002620000000800 */
        /* <DEDUP_REMOVED lines=10> */
[--C-:B-1----:R-:W-:Y:S02]  /*6020*/  FFMA.FTZ R0, R157, c[0x0][0x2d0], -R2.reuse ;  /* 0x0000b4009d007a23 */ /* 0x102fe40000010802 */
[----:B------:R-:W-:Y:S01]  /*6030*/  FFMA.FTZ R2, R164, c[0x0][0x2d0], -R2 ;  /* 0x0000b400a4027a23 */ /* 0x000fe20000010802 */
[----:B------:R-:W-:Y:S02]  /*6040*/  MOV R58, R116 ;  /* 0x00000074003a7202 */ /* 0x000fe40000000f00 */
[----:B--2---:R-:W-:Y:S01]  /*6050*/  HMMA.16816.F32.BF16 R116, R128, R8, R212 ;  /* 0x000000088074723c */ /* 0x004fe200000418d4 */
[----:B------:R-:W-:Y:S06]  /*6060*/  MUFU.EX2 R0, R0 ;  /* 0x0000000000007308 */ /* 0x000fec0000000800 */
[----:B------:R-:W-:-:S02]  /*6070*/  MOV R213, R59 ;  /* 0x0000003b00d57202 */ /* 0x000fc40000000f00 */
[----:B------:R-:W1:Y:S01]  /*6080*/  MUFU.EX2 R2, R2 ;  /* 0x0000000200027308 */ /* 0x000e620000000800 */
        /* <DEDUP_REMOVED lines=10> */
[----:B------:R-:W-:-:S02]  /*6130*/  IMAD.MOV.U32 R214, RZ, RZ, R173 ;  /* 0x000000ffffd67224 */ /* 0x000fc400078e00ad */
[----:B------:R-:W-:Y:S02]  /*6140*/  IMAD.MOV.U32 R82, RZ, RZ, R232 ;  /* 0x000000ffff527224 */ /* 0x000fe400078e00e8 */
[----:B------:R-:W-:Y:S01]  /*6150*/  IMAD.MOV.U32 R139, RZ, RZ, R67 ;  /* 0x000000ffff8b7224 */ /* 0x000fe200078e0043 */
[----:B------:R3:W5:Y:S01]  /*6160*/  LDL.LU R232, [R1+0x58] ;  /* 0x0000580001e87983 */ /* 0x0007620000300800 */
[----:B------:R-:W-:Y:S01]  /*6170*/  IMAD.MOV.U32 R247, RZ, RZ, R174 ;  /* 0x000000fffff77224 */ /* 0x000fe200078e00ae */
[----:B------:R-:W-:Y:S01]  /*6180*/  MOV R246, R175 ;  /* 0x000000af00f67202 */ /* 0x000fe20000000f00 */
[----:B------:R-:W-:Y:S01]  /*6190*/  HMMA.16816.F32.BF16 R84, R128, R92, R248 ;  /* 0x0000005c8054723c */ /* 0x000fe200000418f8 */
[----:B------:R-:W-:Y:S01]  /*61a0*/  IMAD.MOV.U32 R245, RZ, RZ, R6 ;  /* 0x000000fffff57224 */ /* 0x000fe200078e0006 */
[----:B------:R-:W-:Y:S01]  /*61b0*/  MOV R6, R66 ;  /* 0x0000004200067202 */ /* 0x000fe20000000f00 */
[----:B------:R3:W5:Y:S01]  /*61c0*/  LDL.LU R231, [R1+0x54] ;  /* 0x0000540001e77983 */ /* 0x0007620000300800 */
[----:B------:R-:W-:-:S04]  /*61d0*/  MOV R244, R7 ;  /* 0x0000000700f47202 */ /* 0x000fc80000000f00 */
[----:B------:R-:W-:Y:S01]  /*61e0*/  HMMA.16816.F32.BF16 R172, R128, R170, R220 ;  /* 0x000000aa80ac723c */ /* 0x000fe200000418dc */
[----:B------:R-:W-:-:S07]  /*61f0*/  IMAD.MOV.U32 R251, RZ, RZ, R64 ;  /* 0x000000fffffb7224 */ /* 0x000fce00078e0040 */
[----:B------:R-:W-:Y:S01]  /*6200*/  HMMA.16816.F32.BF16 R68, R128, R76, R68 ;  /* 0x0000004c8044723c */ /* 0x000fe20000041844 */
[----:B------:R-:W-:Y:S01]  /*6210*/  IMAD.MOV.U32 R223, RZ, RZ, R34 ;  /* 0x000000ffffdf7224 */ /* 0x000fe200078e0022 */
[----:B------:R-:W-:Y:S01]  /*6220*/  MOV R220, R190 ;  /* 0x000000be00dc7202 */ /* 0x000fe20000000f00 */
[----:B------:R-:W-:Y:S01]  /*6230*/  IMAD.MOV.U32 R221, RZ, RZ, R191 ;  /* 0x000000ffffdd7224 */ /* 0x000fe200078e00bf */
[----:B------:R-:W-:Y:S01]  /*6240*/  MOV R34, R65 ;  /* 0x0000004100227202 */ /* 0x000fe20000000f00 */
[----:B------:R-:W-:-:S03]  /*6250*/  IMAD.MOV.U32 R7, RZ, RZ, R99 ;  /* 0x000000ffff077224 */ /* 0x000fc600078e0063 */
[C---:B------:R-:W-:Y:S01]  /*6260*/  HMMA.16816.F32.BF16 R112, R128.reuse, R110, R112 ;  /* 0x0000006e8070723c */ /* 0x040fe20000041870 */
[----:B------:R-:W-:Y:S01]  /*6270*/  MOV R248, R167 ;  /* 0x000000a700f87202 */ /* 0x000fe20000000f00 */
[----:B------:R-:W-:Y:S01]  /*6280*/  IMAD.MOV.U32 R249, RZ, RZ, R56 ;  /* 0x000000fffff97224 */ /* 0x000fe200078e0038 */
[----:B------:R-:W-:Y:S01]  /*6290*/  MOV R250, R57 ;  /* 0x0000003900fa7202 */ /* 0x000fe20000000f00 */
[----:B------:R3:W5:Y:S04]  /*62a0*/  LDL.LU R230, [R1+0x50] ;  /* 0x0000500001e67983 */ /* 0x0007680000300800 */
[C---:B------:R-:W-:Y:S01]  /*62b0*/  HMMA.16816.F32.BF16 R188, R128.reuse, R186, R208 ;  /* 0x000000ba80bc723c */ /* 0x040fe200000418d0 */
[----:B------:R-:W-:Y:S01]  /*62c0*/  MOV R222, R58 ;  /* 0x0000003a00de7202 */ /* 0x000fe20000000f00 */
[----:B------:R3:W5:Y:S04]  /*62d0*/  LDL.LU R229, [R1+0x4c] ;  /* 0x00004c0001e57983 */ /* 0x0007680000300800 */
[----:B------:R3:W5:Y:S01]  /*62e0*/  LDL.LU R224, [R1+0x48] ;  /* 0x0000480001e07983 */ /* 0x0007620000300800 */
[----:B------:R-:W-:Y:S01]  /*62f0*/  MOV R210, R96 ;  /* 0x0000006000d27202 */ /* 0x000fe20000000f00 */
[----:B------:R-:W-:Y:S01]  /*6300*/  HMMA.16816.F32.BF16 R64, R128, R62, R204 ;  /* 0x0000003e8040723c */ /* 0x000fe200000418cc */
[----:B------:R-:W-:Y:S01]  /*6310*/  IMAD.MOV.U32 R209, RZ, RZ, R97 ;  /* 0x000000ffffd17224 */ /* 0x000fe200078e0061 */
[----:B------:R-:W-:-:S05]  /*6320*/  MOV R208, R98 ;  /* 0x0000006200d07202 */ /* 0x000fca0000000f00 */
[----:B------:R-:W-:Y:S01]  /*6330*/  IMAD.MOV.U32 R204, RZ, RZ, R80 ;  /* 0x000000ffffcc7224 */ /* 0x000fe200078e0050 */
[----:B------:R-:W-:Y:S01]  /*6340*/  MOV R205, R81 ;  /* 0x0000005100cd7202 */ /* 0x000fe20000000f00 */
[----:B------:R-:W-:Y:S01]  /*6350*/  IMAD.MOV.U32 R206, RZ, RZ, R82 ;  /* 0x000000ffffce7224 */ /* 0x000fe200078e0052 */
[----:B------:R-:W-:Y:S01]  /*6360*/  MOV R207, R83 ;  /* 0x0000005300cf7202 */ /* 0x000fe20000000f00 */
[C---:B------:R-:W-:Y:S08]  /*6370*/  HMMA.16816.F32.BF16 R96, R128.reuse, R94, R148 ;  /* 0x0000005e8060723c */ /* 0x040ff00000041894 */
[C---:B------:R-:W-:Y:S08]  /*6380*/  HMMA.16816.F32.BF16 R80, R128.reuse, R78, R200 ;  /* 0x0000004e8050723c */ /* 0x040ff000000418c8 */
[----:B------:R-:W-:Y:S07]  /*6390*/  HMMA.16816.F32.BF16 R128, R128, R10, R124 ;  /* 0x0000000a8080723c */ /* 0x000fee000004187c */
[----:B----4-:R-:W-:-:S02]  /*63a0*/  F2FP.BF16.PACK_AB R124, R30, R31 ;  /* 0x0000001f1e7c723e */ /* 0x010fc400000010ff */
[----:B------:R-:W-:Y:S02]  /*63b0*/  F2FP.BF16.PACK_AB R126, R28, R29 ;  /* 0x0000001d1c7e723e */ /* 0x000fe400000010ff */
[----:B------:R-:W-:Y:S02]  /*63c0*/  F2FP.BF16.PACK_AB R125, R4, R5 ;  /* 0x00000005047d723e */ /* 0x000fe400000010ff */
[----:B-1----:R-:W-:Y:S01]  /*63d0*/  F2FP.BF16.PACK_AB R127, R2, R0 ;  /* 0x00000000027f723e */ /* 0x002fe200000010ff */
[----:B------:R-:W-:Y:S02]  /*63e0*/  FADD.FTZ R6, R6, R204 ;  /* 0x000000cc06067221 */ /* 0x000fe40000010000 */
[----:B------:R-:W-:-:S04]  /*63f0*/  FADD.FTZ R7, R7, R205 ;  /* 0x000000cd07077221 */ /* 0x000fc80000010000 */
[----:B------:R-:W-:Y:S01]  /*6400*/  HMMA.16816.F32.BF16 R148, R124, R152, R104 ;  /* 0x000000987c94723c */ /* 0x000fe20000041868 */
[----:B------:R-:W-:Y:S02]  /*6410*/  IMAD.MOV.U32 R211, RZ, RZ, R59 ;  /* 0x000000ffffd37224 */ /* 0x000fe400078e003b */
[----:B------:R-:W-:-:S05]  /*6420*/  FADD.FTZ R6, R208, R6 ;  /* 0x00000006d0067221 */ /* 0x000fca0000010000 */
[----:B------:R-:W-:Y:S01]  /*6430*/  HMMA.16816.F32.BF16 R152, R124, R154, R72 ;  /* 0x0000009a7c98723c */ /* 0x000fe20000041848 */
[----:B------:R-:W-:-:S07]  /*6440*/  FADD.FTZ R7, R209, R7 ;  /* 0x00000007d1077221 */ /* 0x000fce0000010000 */
[----:B------:R-:W-:Y:S01]  /*6450*/  HMMA.16816.F32.BF16 R72, R124, R76, R24 ;  /* 0x0000004c7c48723c */ /* 0x000fe20000041818 */
[----:B------:R-:W-:-:S07]  /*6460*/  FADD.FTZ R6, R211, R6 ;  /* 0x00000006d3067221 */ /* 0x000fce0000010000 */
[----:B------:R-:W-:Y:S01]  /*6470*/  HMMA.16816.F32.BF16 R76, R124, R78, R12 ;  /* 0x0000004e7c4c723c */ /* 0x000fe2000004180c */
[----:B------:R-:W-:-:S06]  /*6480*/  FADD.FTZ R7, R220, R7 ;  /* 0x00000007dc077221 */ /* 0x000fcc0000010000 */
        /* <DEDUP_REMOVED lines=12> */
[----:B------:R-:W-:-:S06]  /*6550*/  FADD.FTZ R6, R215, R13 ;  /* 0x0000000dd7067221 */ /* 0x000fcc0000010000 */
[----:B------:R-:W-:Y:S02]  /*6560*/  FADD.FTZ R9, R214, R14 ;  /* 0x0000000ed6097221 */ /* 0x000fe40000010000 */
[----:B------:R-:W-:Y:S02]  /*6570*/  FADD.FTZ R8, R216, R12 ;  /* 0x0000000cd8087221 */ /* 0x000fe40000010000 */
[----:B------:R-:W-:Y:S02]  /*6580*/  FADD.FTZ R12, R217, R7 ;  /* 0x00000007d90c7221 */ /* 0x000fe40000010000 */
[----:B------:R-:W-:Y:S01]  /*6590*/  FADD.FTZ R7, R218, R9 ;  /* 0x00000009da077221 */ /* 0x000fe20000010000 */
[----:B------:R-:W-:Y:S01]  /*65a0*/  HMMA.16816.F32.BF16 R56, R124, R60, R44 ;  /* 0x0000003c7c38723c */ /* 0x000fe2000004182c */
[----:B------:R-:W-:Y:S02]  /*65b0*/  FADD.FTZ R9, R219, R6 ;  /* 0x00000006db097221 */ /* 0x000fe40000010000 */
[----:B------:R-:W-:-:S02]  /*65c0*/  FADD.FTZ R6, R139, R8 ;  /* 0x000000088b067221 */ /* 0x000fc40000010000 */
[----:B------:R-:W-:-:S03]  /*65d0*/  FADD.FTZ R7, R248, R7 ;  /* 0x00000007f8077221 */ /* 0x000fc60000010000 */
[C---:B------:R-:W-:Y:S08]  /*65e0*/  HMMA.16816.F32.BF16 R60, R124.reuse, R62, R88 ;  /* 0x0000003e7c3c723c */ /* 0x040ff00000041858 */
[C---:B------:R-:W-:Y:S08]  /*65f0*/  HMMA.16816.F32.BF16 R180, R124.reuse, R184, R180 ;  /* 0x000000b87cb4723c */ /* 0x040ff000000418b4 */
[C---:B------:R-:W-:Y:S08]  /*6600*/  HMMA.16816.F32.BF16 R88, R124.reuse, R92, R140 ;  /* 0x0000005c7c58723c */ /* 0x040ff0000004188c */
[C---:B------:R-:W-:Y:S08]  /*6610*/  HMMA.16816.F32.BF16 R104, R124.reuse, R108, R192 ;  /* 0x0000006c7c68723c */ /* 0x040ff000000418c0 */
[C---:B------:R-:W-:Y:S08]  /*6620*/  HMMA.16816.F32.BF16 R168, R124.reuse, R170, R16 ;  /* 0x000000aa7ca8723c */ /* 0x040ff00000041810 */
[C---:B------:R-:W-:Y:S08]  /*6630*/  HMMA.16816.F32.BF16 R184, R124.reuse, R186, R20 ;  /* 0x000000ba7cb8723c */ /* 0x040ff00000041814 */
[C---:B------:R-:W-:Y:S08]  /*6640*/  HMMA.16816.F32.BF16 R92, R124.reuse, R94, R36 ;  /* 0x0000005e7c5c723c */ /* 0x040ff00000041824 */
[----:B------:R-:W-:Y:S01]  /*6650*/  HMMA.16816.F32.BF16 R108, R124, R110, R48 ;  /* 0x0000006e7c6c723c */ /* 0x000fe20000041830 */
[----:B------:R-:W-:-:S07]  /*6660*/  FADD.FTZ R8, R249, R12 ;  /* 0x0000000cf9087221 */ /* 0x000fce0000010000 */
[----:B------:R-:W-:Y:S07]  /*6670*/  HMMA.16816.F32.BF16 R124, R124, R10, R40 ;  /* 0x0000000a7c7c723c */ /* 0x000fee0000041828 */
        /* <DEDUP_REMOVED lines=16> */
[----:B------:R-:W-:Y:S01]  /*6780*/  FADD.FTZ R7, R32, R5 ;  /* 0x0000000520077221 */ /* 0x000fe20000010000 */
[----:B------:R1:W-:Y:S01]  /*6790*/  STL [R1+0xc], R0 ;  /* 0x00000c0001007387 */ /* 0x0003e20000100800 */
[----:B------:R-:W-:Y:S01]  /*67a0*/  FADD.FTZ R5, R28, R6 ;  /* 0x000000061c057221 */ /* 0x000fe20000010000 */
[----:B------:R-:W-:Y:S02]  /*67b0*/  UIMAD.WIDE.U32 UR18, UR17, UR4, URZ ;  /* 0x00000004111272a5 */ /* 0x000fe4000f8e003f */
[----:B------:R3:W-:Y:S04]  /*67c0*/  STL [R1+0x4], R7 ;  /* 0x0000040701007387 */ /* 0x0007e80000100800 */
[----:B------:R3:W-:Y:S01]  /*67d0*/  STL [R1+0x8], R5 ;  /* 0x0000080501007387 */ /* 0x0007e20000100800 */
[----:B------:R-:W-:Y:S01]  /*67e0*/  PLOP3.LUT P0, PT, PT, PT, UP2, 0x40, 0x0 ;  /* 0x000000000000781c */ /* 0x000fe20003f0e828 */
[----:B------:R-:W-:Y:S01]  /*67f0*/  @UP3 UMOV UR7, UR19 ;  /* 0x0000001300073c82 */ /* 0x000fe20008000000 */
[----:B-1----:R-:W-:-:S05]  /*6800*/  FADD.FTZ R0, R2, R4 ;  /* 0x0000000402007221 */ /* 0x002fca0000010000 */
[----:B------:R3:W-:Y:S01]  /*6810*/  STL [R1+0x10], R0 ;  /* 0x0000100001007387 */ /* 0x0007e20000100800 */
[----:B------:R-:W-:-:S04]  /*6820*/  @UP3 USHF.R.U32.HI UR17, URZ, UR5, UR7 ;  /* 0x000000053f113299 */ /* 0x000fc80008011607 */
[----:B------:R-:W-:-:S03]  /*6830*/  UIADD3 UR4, UR16, UR17, URZ ;  /* 0x0000001110047290 */ /* 0x000fc6000fffe03f */
[----:B------:R-:W-:Y:S02]  /*6840*/  ULDC UR16, c[0x0][0x328] ;  /* 0x0000ca0000107ab9 */ /* 0x000fe40000000800 */
[----:B------:R-:W-:Y:S01]  /*6850*/  UIADD3 UR16, UR4, UR16, URZ ;  /* 0x0000001004107290 */ /* 0x000fe2000fffe03f */
[----:B------:R-:W-:Y:S01]  /*6860*/  IADD3 R242, R242, -0x2, RZ ;  /* 0xfffffffef2f27810 */ /* 0x000fe20007ffe0ff */
[----:B------:R-:W-:Y:S05]  /*6870*/  @P0 BRA `(.L_x_898) ;  /* 0x0000013000000947 */ /* 0x000fea0003800000 */
[----:B------:R-:W-:Y:S01]  /*6880*/  ISETP.LT.AND P0, PT, RZ, UR4, PT ;  /* 0x00000004ff007c0c */ /* 0x000fe2000bf01270 */
[----:B------:R-:W-:Y:S02]  /*6890*/  UIADD3 UR17, UR4, -0x1, URZ ;  /* 0xffffffff04117890 */ /* 0x000fe4000fffe03f */
[----:B------:R-:W-:-:S10]  /*68a0*/  ULDC UR7, c[0x0][0x32c] ;  /* 0x0000cb0000077ab9 */ /* 0x000fd40000000800 */
[----:B------:R-:W-:Y:S05]  /*68b0*/  @P0 BRA `(.L_x_899) ;  /* 0x0000007000000947 */ /* 0x000fea0003800000 */
[----:B------:R-:W-:Y:S02]  /*68c0*/  UISETP.NE.AND UP0, UPT, UR7, 0x1, UPT ;  /* 0x000000010700788c */ /* 0x000fe4000bf05270 */
[----:B------:R-:W-:-:S03]  /*68d0*/  UIADD3 UR17, -UR4, URZ, URZ ;  /* 0x0000003f04117290 */ /* 0x000fc6000fffe13f */
[----:B------:R-:W-:Y:S02]  /*68e0*/  ULDC.64 UR4, c[0x0][0x330] ;  /* 0x0000cc0000047ab9 */ /* 0x000fe40000000a00 */
[----:B------:R-:W-:-:S04]  /*68f0*/  UIMAD.WIDE.U32 UR18, UR17, UR4, URZ ;  /* 0x00000004111272a5 */ /* 0x000fc8000f8e003f */
[----:B------:R-:W-:-:S04]  /*6900*/  @UP0 USHF.R.U32.HI UR17, URZ, UR5, UR19 ;  /* 0x000000053f110299 */ /* 0x000fc80008011613 */
[----:B------:R-:W-:Y:S01]  /*6910*/  ULOP3.LUT UR17, URZ, UR17, URZ, 0x33, !UPT ;  /* 0x000000113f117292 */ /* 0x000fe2000f8e333f */
[----:B------:R-:W-:Y:S05]  /*6920*/  BRA `(.L_x_900) ;  /* 0x0000004000007947 */ /* 0x000fea0003800000 */
.L_x_899:
[----:B------:R-:W-:Y:S02]  /*6930*/  UISETP.NE.AND UP0, UPT, UR7, 0x1, UPT ;  /* 0x000000010700788c */ /* 0x000fe4000bf05270 */
[----:B------:R-:W-:Y:S02]  /*6940*/  ULDC.64 UR4, c[0x0][0x330] ;  /* 0x0000cc0000047ab9 */ /* 0x000fe40000000a00 */
[----:B------:R-:W-:-:S07]  /*6950*/  UIMAD.WIDE.U32 UR18, UR17, UR4, URZ ;  /* 0x00000004111272a5 */ /* 0x000fce000f8e003f */
[----:B------:R-:W-:Y:S02]  /*6960*/  @UP0 USHF.R.U32.HI UR17, URZ, UR5, UR19 ;  /* 0x000000053f110299 */ /* 0x000fe40008011613 */
.L_x_900:
[----:B------:R-:W-:Y:S02]  /*6970*/  ULDC UR4, c[0x0][0x32c] ;  /* 0x0000cb0000047ab9 */ /* 0x000fe40000000800 */
[----:B------:R-:W-:-:S04]  /*6980*/  UIMAD UR4, UR17, UR7, UR4 ;  /* 0x00000007110472a4 */ /* 0x000fc8000f8e0204 */
[----:B------:R-:W-:-:S04]  /*6990*/  UISETP.LT.AND UP0, UPT, UR16, UR4, UPT ;  /* 0x000000041000728c */ /* 0x000fc8000bf01270 */
[----:B------:R-:W-:-:S04]  /*69a0*/  USEL UR16, UR16, UR4, UP0 ;  /* 0x0000000410107287 */ /* 0x000fc80008000000 */
.L_x_898:
[----:B------:R-:W-:-:S04]  /*69b0*/  UIMAD.WIDE UR4, UR16, 0x2aaaaaab, URZ ;  /* 0x2aaaaaab100478a5 */ /* 0x000fc8000f8e023f */
[----:B------:R-:W-:-:S04]  /*69c0*/  USHF.R.U32.HI UR4, URZ, 0x1f, UR5 ;  /* 0x0000001f3f047899 */ /* 0x000fc80008011605 */
[----:B------:R-:W-:-:S04]  /*69d0*/  ULEA.HI.SX32 UR4, UR5, UR4, 0x1d ;  /* 0x0000000405047291 */ /* 0x000fc8000f8fea3f */
[----:B------:R-:W-:-:S04]  /*69e0*/  UISETP.LT.AND UP0, UPT, UR8, UR4, UPT ;  /* 0x000000040800728c */ /* 0x000fc8000bf01270 */
[----:B------:R-:W-:-:S06]  /*69f0*/  USEL UR4, UR8, UR4, !UP0 ;  /* 0x0000000408047287 */ /* 0x000fcc000c000000 */
[----:B------:R-:W-:-:S13]  /*6a00*/  ISETP.GE.AND P0, PT, R242, UR4, PT ;  /* 0x00000004f2007c0c */ /* 0x000fda000bf06270 */
[----:B------:R-:W-:Y:S05]  /*6a10*/  @!P0 BRA `(.L_x_901) ;  /* 0x00004c2000008947 */ /* 0x000fea0003800000 */
[----:B---3--:R-:W2:Y:S01]  /*6a20*/  LDL R0, [R1+0x28] ;  /* 0x0000280001007983 */ /* 0x008ea20000100800 */
[----:B------:R-:W-:Y:S01]  /*6a30*/  PLOP3.LUT P1, PT, PT, PT, UP3, 0x80, 0x0 ;  /* 0x000000000000781c */ /* 0x000fe20003f2f038 */
[----:B------:R-:W-:Y:S01]  /*6a40*/  IMAD.MOV.U32 R134, RZ, RZ, R136 ;  /* 0x000000ffff867224 */ /* 0x000fe200078e0088 */
[----:B------:R-:W-:Y:S01]  /*6a50*/  PLOP3.LUT P0, PT, PT, PT, UP3, 0x80, 0x0 ;  /* 0x000000000000781c */ /* 0x000fe20003f0f038 */
[----:B------:R-:W-:Y:S01]  /*6a60*/  IMAD.MOV.U32 R132, RZ, RZ, R137 ;  /* 0x000000ffff847224 */ /* 0x000fe200078e0089 */
[----:B------:R-:W-:Y:S01]  /*6a70*/  MOV R139, R3 ;  /* 0x00000003008b7202 */ /* 0x000fe20000000f00 */
[----:B------:R-:W-:-:S08]  /*6a80*/  IMAD.MOV.U32 R138, RZ, RZ, R135 ;  /* 0x000000ffff8a7224 */ /* 0x000fd000078e0087 */
[----:B--2---:R-:W-:-:S05]  /*6a90*/  @P1 IMAD.HI.U32 R0, R0, c[0x0][0x2c8], RZ ;  /* 0x0000b20000001a27 */ /* 0x004fca00078e00ff */
[----:B------:R-:W-:-:S05]  /*6aa0*/  @P0 SHF.R.U32.HI R0, RZ, c[0x0][0x2cc], R0 ;  /* 0x0000b300ff000a19 */ /* 0x000fca0000011600 */
[----:B------:R1:W-:Y:S02]  /*6ab0*/  @P0 STL [R1+0x18], R0 ;  /* 0x0000180001000387 */ /* 0x0003e40000100800 */
.L_x_918:
[----:B------:R-:W2:Y:S01]  /*6ac0*/  LDL.64 R38, [R1+0x20] ;  /* 0x0000200001267983 */ /* 0x000ea20000100a00 */
[----:B------:R-:W-:Y:S05]  /*6ad0*/  DEPBAR.LE SB0, 0x0 ;  /* 0x000080000000791a */ /* 0x000fea0000000000 */
[----:B------:R-:W-:Y:S01]  /*6ae0*/  BAR.SYNC.DEFER_BLOCKING 0x0 ;  /* 0x0000000000007b1d */ /* 0x000fe20000010000 */
[C---:B------:R-:W-:Y:S11]  /*6af0*/  ISETP.LT.AND P6, PT, R242.reuse, UR8, PT ;  /* 0x00000008f2007c0c */ /* 0x040ff6000bfc1270 */
[----:B------:R-:W-:Y:S02]  /*6b00*/  @!UPT UIADD3 URZ, URZ, URZ, URZ ;  /* 0x0000003f3f3ff290 */ /* 0x000fe4000fffe03f */
[----:B-1----:R-:W-:Y:S01]  /*6b10*/  @!P6 SHF.R.S32.HI R0, RZ, 0x1f, R242 ;  /* 0x0000001fff00e819 */ /* 0x002fe200000114f2 */
[----:B------:R-:W-:Y:S04]  /*6b20*/  @!P6 IMAD.WIDE.U32 R36, R242, c[0x0][0x208], RZ ;  /* 0x00008200f224ea25 */ /* 0x000fe800078e00ff */
[----:B------:R-:W-:Y:S04]  /*6b30*/  @!P6 IMAD R0, R0, c[0x0][0x208], RZ ;  /* 0x000082000000ea24 */ /* 0x000fe800078e02ff */
[----:B------:R-:W-:Y:S01]  /*6b40*/  @!P6 IMAD R0, R242, c[0x0][0x20c], R0 ;  /* 0x00008300f200ea24 */ /* 0x000fe200078e0200 */
[----:B------:R-:W2:Y:S04]  /*6b50*/  LDL.64 R2, [R1+0x40] ;  /* 0x0000400001027983 */ /* 0x000ea80000100a00 */
[----:B------:R-:W-:Y:S02]  /*6b60*/  @!P6 IADD3 R0, R37, R0, RZ ;  /* 0x000000002500e210 */ /* 0x000fe40007ffe0ff */
[----:B-----5:R-:W-:Y:S03]  /*6b70*/  LDSM.16.M88.4 R48, [R231+0x8080] ;  /* 0x00808000e730783b */ /* 0x020fe60000000200 */
[----:B------:R-:W-:Y:S05]  /*6b80*/  @!P6 IMAD R0, R0, 0x30, RZ ;  /* 0x000000300000e824 */ /* 0x000fea00078e02ff */
[----:B------:R-:W1:Y:S08]  /*6b90*/  LDSM.16.M88.4 R16, [R224+0x5080] ;  /* 0x00508000e010783b */ /* 0x000e700000000200 */
[----:B------:R-:W3:Y:S08]  /*6ba0*/  LDSM.16.M88.4 R44, [R231+0xa080] ;  /* 0x00a08000e72c783b */ /* 0x000ef00000000200 */
[----:B------:R-:W4:Y:S08]  /*6bb0*/  LDSM.16.M88.4 R32, [R224+0x5880] ;  /* 0x00588000e020783b */ /* 0x000f300000000200 */
[----:B------:R-:W2:Y:S06]  /*6bc0*/  LDL.64 R246, [R1+0x30] ;  /* 0x0000300001f67983 */ /* 0x000eac0000100a00 */
[----:B------:R-:W2:Y:S08]  /*6bd0*/  LDSM.16.M88.4 R140, [R224+0x6080] ;  /* 0x00608000e08c783b */ /* 0x000eb00000000200 */
[----:B------:R-:W2:Y:S01]  /*6be0*/  LDL.64 R244, [R1+0x38] ;  /* 0x0000380001f47983 */ /* 0x000ea20000100a00 */
[-C--:B-1----:R-:W-:Y:S05]  /*6bf0*/  HMMA.16816.F32.BF16 R4, R48, R16.reuse, RZ ;  /* 0x000000103004723c */ /* 0x082fea00000418ff */
[----:B------:R-:W-:Y:S03]  /*6c00*/  LDSM.16.M88.4 R192, [R233+0x8080] ;  /* 0x00808000e9c0783b */ /* 0x000fe60000000200 */
[C---:B---3--:R-:W-:Y:S05]  /*6c10*/  HMMA.16816.F32.BF16 R8, R44.reuse, R16, RZ ;  /* 0x000000102c08723c */ /* 0x048fea00000418ff */
[----:B------:R-:W1:Y:S03]  /*6c20*/  LDSM.16.M88.4 R196, [R235] ;  /* 0x00000000ebc4783b */ /* 0x000e660000000200 */
[-C--:B------:R-:W-:Y:S05]  /*6c30*/  HMMA.16816.F32.BF16 R12, R44, R18.reuse, RZ ;  /* 0x000000122c0c723c */ /* 0x080fea00000418ff */
[----:B------:R-:W3:Y:S03]  /*6c40*/  LDSM.16.M88.4 R200, [R233+0xa080] ;  /* 0x00a08000e9c8783b */ /* 0x000ee60000000200 */
[C---:B------:R-:W-:Y:S05]  /*6c50*/  HMMA.16816.F32.BF16 R16, R48.reuse, R18, RZ ;  /* 0x000000123010723c */ /* 0x040fea00000418ff */
[----:B------:R-:W1:Y:S03]  /*6c60*/  LDSM.16.M88.4 R204, [R241] ;  /* 0x00000000f1cc783b */ /* 0x000e660000000200 */
[-C--:B----4-:R-:W-:Y:S05]  /*6c70*/  HMMA.16816.F32.BF16 R20, R48, R32.reuse, RZ ;  /* 0x000000203014723c */ /* 0x090fea00000418ff */
[----:B------:R-:W4:Y:S03]  /*6c80*/  LDSM.16.M88.4 R208, [R240] ;  /* 0x00000000f0d0783b */ /* 0x000f260000000200 */
[C---:B------:R-:W-:Y:S08]  /*6c90*/  HMMA.16816.F32.BF16 R24, R44.reuse, R32, RZ ;  /* 0x000000202c18723c */ /* 0x040ff000000418ff */
[-C--:B------:R-:W-:Y:S08]  /*6ca0*/  HMMA.16816.F32.BF16 R28, R44, R34.reuse, RZ ;  /* 0x000000222c1c723c */ /* 0x080ff000000418ff */
[C---:B------:R-:W-:Y:S04]  /*6cb0*/  HMMA.16816.F32.BF16 R32, R48.reuse, R34, RZ ;  /* 0x000000223020723c */ /* 0x040fe800000418ff */
[----:B--2---:R-:W-:Y:S05]  /*6cc0*/  @!P6 MOV R3, R39 ;  /* 0x000000270003e202 */ /* 0x004fea0000000f00 */
[----:B------:R-:W-:Y:S02]  /*6cd0*/  @!P6 IMAD.WIDE.U32 R2, R36, 0x30, R2 ;  /* 0x000000302402e825 */ /* 0x000fe400078e0002 */
[-C--:B------:R-:W-:Y:S03]  /*6ce0*/  HMMA.16816.F32.BF16 R36, R48, R140.reuse, RZ ;  /* 0x0000008c3024723c */ /* 0x080fe600000418ff */
[----:B------:R-:W-:Y:S02]  /*6cf0*/  @!P6 IADD3 R133, R3, R0, RZ ;  /* 0x000000000385e210 */ /* 0x000fe40007ffe0ff */
[C---:B------:R-:W-:Y:S02]  /*6d00*/  @!P6 SHF.L.U32 R0, R2.reuse, 0x1, RZ ;  /* 0x000000010200e819 */ /* 0x040fe400000006ff */
[----:B------:R-:W-:Y:S01]  /*6d10*/  @!P6 SHF.L.U64.HI R133, R2, 0x1, R133 ;  /* 0x000000010285e819 */ /* 0x000fe20000010285 */
[C---:B------:R-:W-:Y:S04]  /*6d20*/  HMMA.16816.F32.BF16 R40, R44.reuse, R140, RZ ;  /* 0x0000008c2c28723c */ /* 0x040fe800000418ff */
[C---:B------:R-:W-:Y:S02]  /*6d30*/  @!P6 IADD3 R136, P0, R0.reuse, c[0x0][0x1f8], RZ ;  /* 0x00007e000088ea10 */ /* 0x040fe40007f1e0ff */
[----:B------:R-:W-:Y:S02]  /*6d40*/  @!P6 IADD3 R0, P5, R0, 0x80, RZ ;  /* 0x000000800000e810 */ /* 0x000fe40007fbe0ff */
[-C--:B------:R-:W-:Y:S01]  /*6d50*/  HMMA.16816.F32.BF16 R44, R44, R142.reuse, RZ ;  /* 0x0000008e2c2c723c */ /* 0x080fe200000418ff */
[----:B------:R-:W-:Y:S03]  /*6d60*/  @!P6 IADD3.X R137, R133, c[0x0][0x1fc], RZ, P0, !PT ;  /* 0x00007f008589ea10 */ /* 0x000fe600007fe4ff */
[----:B------:R-:W-:Y:S02]  /*6d70*/  @!P6 IADD3 R212, P2, R0, c[0x0][0x1f8], RZ ;  /* 0x00007e0000d4ea10 */ /* 0x000fe40007f5e0ff */
[----:B------:R-:W-:Y:S01]  /*6d80*/  @!PT LDS RZ, [RZ] ;  /* 0x00000000fffff984 */ /* 0x000fe20000000800 */
[----:B------:R-:W-:Y:S01]  /*6d90*/  @!PT LDS RZ, [RZ] ;  /* 0x00000000fffff984 */ /* 0x000fe20000000800 */
[----:B------:R-:W-:Y:S01]  /*6da0*/  @!PT LDS RZ, [RZ] ;  /* 0x00000000fffff984 */ /* 0x000fe20000000800 */
[----:B------:R2:W-:Y:S01]  /*6db0*/  @!P6 LDGSTS.E.BYPASS.LTC128B.128 [R243+0x2080], [R136.64], !P4 ;  /* 0x0208000088f3efae */ /* 0x0005e2000e101d4e */
[----:B------:R-:W-:Y:S01]  /*6dc0*/  @!P6 IADD3 R2, P1, R136, UR10, RZ ;  /* 0x0000000a8802ec10 */ /* 0x000fe2000ff3e0ff */
[----:B------:R-:W-:Y:S04]  /*6dd0*/  HMMA.16816.F32.BF16 R48, R48, R142, RZ ;  /* 0x0000008e3030723c */ /* 0x000fe800000418ff */
[----:B------:R-:W-:Y:S02]  /*6de0*/  @!P6 IADD3.X R213, RZ, c[0x0][0x1fc], R133, P2, P5 ;  /* 0x00007f00ffd5ea10 */ /* 0x000fe400017ea485 */
[----:B------:R-:W-:Y:S02]  /*6df0*/  @!P6 IADD3.X R3, R137, UR11, RZ, P1, !PT ;  /* 0x0000000b8903ec10 */ /* 0x000fe40008ffe4ff */
[-C--:B-1----:R-:W-:Y:S01]  /*6e00*/  HMMA.16816.F32.BF16 R4, R192, R196.reuse, R4 ;  /* 0x000000c4c004723c */ /* 0x082fe20000041804 */
[----:B------:R1:W-:Y:S04]  /*6e10*/  @!P6 LDGSTS.E.BYPASS.LTC128B.128 [R243+0x3880], [R212.64], !P3 ;  /* 0x03880000d4f3efae */ /* 0x0003e8000d901d4e */
[----:B------:R-:W-:Y:S03]  /*6e20*/  @!P6 IADD3 R140, P0, R2, UR10, RZ ;  /* 0x0000000a028cec10 */ /* 0x000fe6000ff1e0ff */
[C---:B---3--:R-:W-:Y:S01]  /*6e30*/  HMMA.16816.F32.BF16 R8, R200.reuse, R196, R8 ;  /* 0x000000c4c808723c */ /* 0x048fe20000041808 */
[----:B------:R3:W-:Y:S03]  /*6e40*/  @!P6 LDGSTS.E.BYPASS.LTC128B.128 [R243+0x2880], [R2.64], !P4 ;  /* 0x0288000002f3efae */ /* 0x0007e6000e101d4e */
[----:B------:R-:W-:Y:S02]  /*6e50*/  @!P6 IADD3.X R141, R3, UR11, RZ, P0, !PT ;  /* 0x0000000b038dec10 */ /* 0x000fe400087fe4ff */
[----:B------:R-:W-:Y:S02]  /*6e60*/  MOV R245, c[0x0][0x1e4] ;  /* 0x0000790000f57a02 */ /* 0x000fe40000000f00 */
[-C--:B------:R-:W-:Y:S01]  /*6e70*/  HMMA.16816.F32.BF16 R12, R200, R198.reuse, R12 ;  /* 0x000000c6c80c723c */ /* 0x080fe2000004180c */
[----:B------:R3:W-:Y:S07]  /*6e80*/  @!P6 LDGSTS.E.BYPASS.LTC128B.128 [R243+0x4080], [R2.64+0x80], !P3 ;  /* 0x0408008002f3efae */ /* 0x0007ee000d901d4e */
[C---:B------:R-:W-:Y:S01]  /*6e90*/  HMMA.16816.F32.BF16 R16, R192.reuse, R198, R16 ;  /* 0x000000c6c010723c */ /* 0x040fe20000041810 */
[----:B------:R2:W-:Y:S07]  /*6ea0*/  @!P6 LDGSTS.E.BYPASS.LTC128B.128 [R243+0x3080], [R140.64], !P4 ;  /* 0x030800008cf3efae */ /* 0x0005ee000e101d4e */
[-C--:B------:R-:W-:Y:S01]  /*6eb0*/  HMMA.16816.F32.BF16 R20, R192, R204.reuse, R20 ;  /* 0x000000ccc014723c */ /* 0x080fe20000041814 */
[----:B------:R2:W-:Y:S02]  /*6ec0*/  @!P6 LDGSTS.E.BYPASS.LTC128B.128 [R243+0x4880], [R140.64+0x80], !P3 ;  /* 0x048800808cf3efae */ /* 0x0005e4000d901d4e */
[C---:B------:R-:W-:Y:S05]  /*6ed0*/  ISETP.GT.AND P6, PT, R242.reuse, UR8, PT ;  /* 0x00000008f2007c0c */ /* 0x040fea000bfc4270 */
[C---:B------:R-:W-:Y:S01]  /*6ee0*/  HMMA.16816.F32.BF16 R24, R200.reuse, R204, R24 ;  /* 0x000000ccc818723c */ /* 0x040fe20000041818 */
[----:B-1----:R-:W-:Y:S07]  /*6ef0*/  LDSM.16.M88.4 R212, [R230+0x5080] ;  /* 0x00508000e6d4783b */ /* 0x002fee0000000200 */
[-C--:B------:R-:W-:Y:S01]  /*6f00*/  HMMA.16816.F32.BF16 R28, R200, R206.reuse, R28 ;  /* 0x000000cec81c723c */ /* 0x080fe2000004181c */
[----:B------:R-:W0:Y:S03]  /*6f10*/  LDGDEPBAR ;  /* 0x00000000000079af */ /* 0x000e260000000000 */
[----:B------:R-:W-:Y:S02]  /*6f20*/  @P6 IADD3 R0, R242, -0x1, RZ ;  /* 0xfffffffff2006810 */ /* 0x000fe40007ffe0ff */
[----:B---3--:R-:W-:Y:S02]  /*6f30*/  @P6 MOV R3, R247 ;  /* 0x000000f700036202 */ /* 0x008fe40000000f00 */
[C---:B------:R-:W-:Y:S01]  /*6f40*/  HMMA.16816.F32.BF16 R32, R192.reuse, R206, R32 ;  /* 0x000000cec020723c */ /* 0x040fe20000041820 */
[----:B------:R-:W-:Y:S03]  /*6f50*/  LDSM.16.M88.4 R216, [R232+0xa080] ;  /* 0x00a08000e8d8783b */ /* 0x000fe60000000200 */
[----:B------:R-:W-:Y:S04]  /*6f60*/  @P6 SHF.R.S32.HI R2, RZ, 0x1f, R0 ;  /* 0x0000001fff026819 */ /* 0x000fe80000011400 */
[-C--:B----4-:R-:W-:Y:S01]  /*6f70*/  HMMA.16816.F32.BF16 R36, R192, R208.reuse, R36 ;  /* 0x000000d0c024723c */ /* 0x090fe20000041824 */
[----:B--2---:R-:W1:Y:S03]  /*6f80*/  LDSM.16.M88.4 R140, [R232+0x8080] ;  /* 0x00808000e88c783b */ /* 0x004e660000000200 */
[----:B------:R-:W-:Y:S04]  /*6f90*/  @P6 IMAD R2, R2, c[0x0][0x1e0], RZ ;  /* 0x0000780002026a24 */ /* 0x000fe800078e02ff */
[C---:B------:R-:W-:Y:S01]  /*6fa0*/  HMMA.16816.F32.BF16 R40, R200.reuse, R208, R40 ;  /* 0x000000d0c828723c */ /* 0x040fe20000041828 */
[----:B------:R-:W2:Y:S03]  /*6fb0*/  LDSM.16.M88.4 R220, [R230+0x5880] ;  /* 0x00588000e6dc783b */ /* 0x000ea60000000200 */
[----:B------:R-:W-:Y:S04]  /*6fc0*/  @P6 IMAD R2, R0, c[0x0][0x1e4], R2 ;  /* 0x0000790000026a24 */ /* 0x000fe800078e0202 */
[-C--:B------:R-:W-:Y:S01]  /*6fd0*/  HMMA.16816.F32.BF16 R44, R200, R210.reuse, R44 ;  /* 0x000000d2c82c723c */ /* 0x080fe2000004182c */
[----:B------:R-:W3:Y:S07]  /*6fe0*/  LDSM.16.M88.4 R196, [R230+0x6080] ;  /* 0x00608000e6c4783b */ /* 0x000eee0000000200 */
[----:B------:R-:W-:Y:S01]  /*6ff0*/  HMMA.16816.F32.BF16 R48, R192, R210, R48 ;  /* 0x000000d2c030723c */ /* 0x000fe20000041830 */
[----:B------:R-:W-:Y:S08]  /*7000*/  LDSM.16.M88.4 R200, [R234+0x8080] ;  /* 0x00808000eac8783b */ /* 0x000ff00000000200 */
[----:B------:R-:W4:Y:S01]  /*7010*/  LDSM.16.M88.4 R204, [R229] ;  /* 0x00000000e5cc783b */ /* 0x000f220000000200 */
[-C--:B-1----:R-:W-:Y:S07]  /*7020*/  HMMA.16816.F32.BF16 R4, R140, R212.reuse, R4 ;  /* 0x000000d48c04723c */ /* 0x082fee0000041804 */
[----:B------:R-:W1:Y:S01]  /*7030*/  LDSM.16.M88.4 R192, [R234+0xa080] ;  /* 0x00a08000eac0783b */ /* 0x000e620000000200 */
[C---:B------:R-:W-:Y:S07]  /*7040*/  HMMA.16816.F32.BF16 R8, R216.reuse, R212, R8 ;  /* 0x000000d4d808723c */ /* 0x040fee0000041808 */
[----:B------:R-:W1:Y:S01]  /*7050*/  LDSM.16.M88.4 R208, [R229+0x800] ;  /* 0x00080000e5d0783b */ /* 0x000e620000000200 */
[-C--:B------:R-:W-:Y:S08]  /*7060*/  HMMA.16816.F32.BF16 R12, R216, R214.reuse, R12 ;  /* 0x000000d6d80c723c */ /* 0x080ff0000004180c */
[C---:B------:R-:W-:Y:S01]  /*7070*/  HMMA.16816.F32.BF16 R16, R140.reuse, R214, R16 ;  /* 0x000000d68c10723c */ /* 0x040fe20000041810 */
[----:B------:R-:W1:Y:S07]  /*7080*/  LDSM.16.M88.4 R212, [R229+0x1000] ;  /* 0x00100000e5d4783b */ /* 0x000e6e0000000200 */
[-C--:B--2---:R-:W-:Y:S08]  /*7090*/  HMMA.16816.F32.BF16 R20, R140, R220.reuse, R20 ;  /* 0x000000dc8c14723c */ /* 0x084ff00000041814 */
[C---:B------:R-:W-:Y:S08]  /*70a0*/  HMMA.16816.F32.BF16 R24, R216.reuse, R220, R24 ;  /* 0x000000dcd818723c */ /* 0x040ff00000041818 */
[-C--:B------:R-:W-:Y:S08]  /*70b0*/  HMMA.16816.F32.BF16 R28, R216, R222.reuse, R28 ;  /* 0x000000ded81c723c */ /* 0x080ff0000004181c */
[C---:B------:R-:W-:Y:S01]  /*70c0*/  HMMA.16816.F32.BF16 R32, R140.reuse, R222, R32 ;  /* 0x000000de8c20723c */ /* 0x040fe20000041820 */
[----:B------:R-:W-:Y:S07]  /*70d0*/  LDSM.16.M88.4 R220, [R224+0x7080] ;  /* 0x00708000e0dc783b */ /* 0x000fee0000000200 */
[-C--:B---3--:R-:W-:Y:S08]  /*70e0*/  HMMA.16816.F32.BF16 R36, R140, R196.reuse, R36 ;  /* 0x000000c48c24723c */ /* 0x088ff00000041824 */
[C---:B------:R-:W-:Y:S08]  /*70f0*/  HMMA.16816.F32.BF16 R40, R216.reuse, R196, R40 ;  /* 0x000000c4d828723c */ /* 0x040ff00000041828 */
[-C--:B------:R-:W-:Y:S01]  /*7100*/  HMMA.16816.F32.BF16 R44, R216, R198.reuse, R44 ;  /* 0x000000c6d82c723c */ /* 0x080fe2000004182c */
[----:B------:R-:W-:Y:S07]  /*7110*/  LDSM.16.M88.4 R216, [R231+0xe080] ;  /* 0x00e08000e7d8783b */ /* 0x000fee0000000200 */
[----:B------:R-:W-:Y:S01]  /*7120*/  HMMA.16816.F32.BF16 R48, R140, R198, R48 ;  /* 0x000000c68c30723c */ /* 0x000fe20000041830 */
[----:B------:R-:W-:Y:S07]  /*7130*/  LDSM.16.M88.4 R140, [R231+0xc080] ;  /* 0x00c08000e78c783b */ /* 0x000fee0000000200 */
[-C--:B----4-:R-:W-:Y:S01]  /*7140*/  HMMA.16816.F32.BF16 R4, R200, R204.reuse, R4 ;  /* 0x000000ccc804723c */ /* 0x090fe20000041804 */
[----:B------:R-:W2:Y:S07]  /*7150*/  LDSM.16.M88.4 R196, [R224+0x6880] ;  /* 0x00688000e0c4783b */ /* 0x000eae0000000200 */
[C---:B-1----:R-:W-:Y:S08]  /*7160*/  HMMA.16816.F32.BF16 R8, R192.reuse, R204, R8 ;  /* 0x000000ccc008723c */ /* 0x042ff00000041808 */
[-C--:B------:R-:W-:Y:S08]  /*7170*/  HMMA.16816.F32.BF16 R12, R192, R206.reuse, R12 ;  /* 0x000000cec00c723c */ /* 0x080ff0000004180c */
[C---:B------:R-:W-:Y:S01]  /*7180*/  HMMA.16816.F32.BF16 R16, R200.reuse, R206, R16 ;  /* 0x000000cec810723c */ /* 0x040fe20000041810 */
[----:B------:R-:W-:Y:S07]  /*7190*/  LDSM.16.M88.4 R204, [R239] ;  /* 0x00000000efcc783b */ /* 0x000fee0000000200 */
        /* <DEDUP_REMOVED lines=8> */
[----:B------:R-:W1:Y:S07]  /*7220*/  LDSM.16.M88.4 R192, [R224+0x7880] ;  /* 0x00788000e0c0783b */ /* 0x000e6e0000000200 */
[----:B------:R-:W-:Y:S01]  /*7230*/  HMMA.16816.F32.BF16 R48, R200, R214, R48 ;  /* 0x000000d6c830723c */ /* 0x000fe20000041830 */
[----:B------:R-:W3:Y:S07]  /*7240*/  LDSM.16.M88.4 R200, [R233+0xc080] ;  /* 0x00c08000e9c8783b */ /* 0x000eee0000000200 */
[-C--:B--2---:R-:W-:Y:S01]  /*7250*/  HMMA.16816.F32.BF16 R4, R140, R196.reuse, R4 ;  /* 0x000000c48c04723c */ /* 0x084fe20000041804 */
[----:B------:R-:W-:Y:S07]  /*7260*/  LDSM.16.M88.4 R212, [R237] ;  /* 0x00000000edd4783b */ /* 0x000fee0000000200 */
[C---:B------:R-:W-:Y:S08]  /*7270*/  HMMA.16816.F32.BF16 R8, R216.reuse, R196, R8 ;  /* 0x000000c4d808723c */ /* 0x040ff00000041808 */
[-C--:B------:R-:W-:Y:S08]  /*7280*/  HMMA.16816.F32.BF16 R12, R216, R198.reuse, R12 ;  /* 0x000000c6d80c723c */ /* 0x080ff0000004180c */
[C---:B------:R-:W-:Y:S01]  /*7290*/  HMMA.16816.F32.BF16 R16, R140.reuse, R198, R16 ;  /* 0x000000c68c10723c */ /* 0x040fe20000041810 */
[----:B------:R-:W2:Y:S07]  /*72a0*/  LDSM.16.M88.4 R196, [R238] ;  /* 0x00000000eec4783b */ /* 0x000eae0000000200 */
[-C--:B------:R-:W-:Y:S08]  /*72b0*/  HMMA.16816.F32.BF16 R20, R140, R220.reuse, R20 ;  /* 0x000000dc8c14723c */ /* 0x080ff00000041814 */
[C---:B------:R-:W-:Y:S08]  /*72c0*/  HMMA.16816.F32.BF16 R24, R216.reuse, R220, R24 ;  /* 0x000000dcd818723c */ /* 0x040ff00000041818 */
[-C--:B------:R-:W-:Y:S08]  /*72d0*/  HMMA.16816.F32.BF16 R28, R216, R222.reuse, R28 ;  /* 0x000000ded81c723c */ /* 0x080ff0000004181c */
[C---:B------:R-:W-:Y:S01]  /*72e0*/  HMMA.16816.F32.BF16 R32, R140.reuse, R222, R32 ;  /* 0x000000de8c20723c */ /* 0x040fe20000041820 */
[----:B------:R-:W-:Y:S07]  /*72f0*/  LDSM.16.M88.4 R220, [R229+0x1800] ;  /* 0x00180000e5dc783b */ /* 0x000fee0000000200 */
[-C--:B-1----:R-:W-:Y:S08]  /*7300*/  HMMA.16816.F32.BF16 R36, R140, R192.reuse, R36 ;  /* 0x000000c08c24723c */ /* 0x082ff00000041824 */
[C---:B------:R-:W-:Y:S08]  /*7310*/  HMMA.16816.F32.BF16 R40, R216.reuse, R192, R40 ;  /* 0x000000c0d828723c */ /* 0x040ff00000041828 */
[-C--:B------:R-:W-:Y:S01]  /*7320*/  HMMA.16816.F32.BF16 R44, R216, R194.reuse, R44 ;  /* 0x000000c2d82c723c */ /* 0x080fe2000004182c */
[----:B------:R-:W-:Y:S07]  /*7330*/  LDSM.16.M88.4 R216, [R230+0x7880] ;  /* 0x00788000e6d8783b */ /* 0x000fee0000000200 */
[----:B------:R-:W-:Y:S01]  /*7340*/  HMMA.16816.F32.BF16 R48, R140, R194, R48 ;  /* 0x000000c28c30723c */ /* 0x000fe20000041830 */
[----:B------:R-:W-:Y:S07]  /*7350*/  LDSM.16.M88.4 R140, [R232+0xc080] ;  /* 0x00c08000e88c783b */ /* 0x000fee0000000200 */
[-C--:B---3--:R-:W-:Y:S01]  /*7360*/  HMMA.16816.F32.BF16 R4, R200, R204.reuse, R4 ;  /* 0x000000ccc804723c */ /* 0x088fe20000041804 */
[----:B------:R-:W1:Y:S07]  /*7370*/  LDSM.16.M88.4 R192, [R230+0x6880] ;  /* 0x00688000e6c0783b */ /* 0x000e6e0000000200 */
[C---:B------:R-:W-:Y:S08]  /*7380*/  HMMA.16816.F32.BF16 R8, R208.reuse, R204, R8 ;  /* 0x000000ccd008723c */ /* 0x040ff00000041808 */
        /* <DEDUP_REMOVED lines=10> */
[-C--:B------:R-:W-:Y:S01]  /*7430*/  HMMA.16816.F32.BF16 R44, R208, R214.reuse, R44 ;  /* 0x000000d6d02c723c */ /* 0x080fe2000004182c */
[----:B------:R-:W3:Y:S07]  /*7440*/  LDSM.16.M88.4 R208, [R234+0xc080] ;  /* 0x00c08000ead0783b */ /* 0x000eee0000000200 */
[----:B------:R-:W-:Y:S01]  /*7450*/  HMMA.16816.F32.BF16 R48, R200, R214, R48 ;  /* 0x000000d6c830723c */ /* 0x000fe20000041830 */
[----:B------:R-:W4:Y:S07]  /*7460*/  LDSM.16.M88.4 R200, [R236+0xe080] ;  /* 0x00e08000ecc8783b */ /* 0x000f2e0000000200 */
[-C--:B-1----:R-:W-:Y:S08]  /*7470*/  HMMA.16816.F32.BF16 R4, R140, R192.reuse, R4 ;  /* 0x000000c08c04723c */ /* 0x082ff00000041804 */
[C---:B--2---:R-:W-:Y:S08]  /*7480*/  HMMA.16816.F32.BF16 R8, R196.reuse, R192, R8 ;  /* 0x000000c0c408723c */ /* 0x044ff00000041808 */
[-C--:B------:R-:W-:Y:S08]  /*7490*/  HMMA.16816.F32.BF16 R12, R196, R194.reuse, R12 ;  /* 0x000000c2c40c723c */ /* 0x080ff0000004180c */
[C---:B------:R-:W-:Y:S08]  /*74a0*/  HMMA.16816.F32.BF16 R16, R140.reuse, R194, R16 ;  /* 0x000000c28c10723c */ /* 0x040ff00000041810 */
[-C--:B------:R-:W-:Y:S08]  /*74b0*/  HMMA.16816.F32.BF16 R20, R140, R204.reuse, R20 ;  /* 0x000000cc8c14723c */ /* 0x080ff00000041814 */
[C---:B------:R-:W-:Y:S08]  /*74c0*/  HMMA.16816.F32.BF16 R24, R196.reuse, R204, R24 ;  /* 0x000000ccc418723c */ /* 0x040ff00000041818 */
[-C--:B------:R-:W-:Y:S08]  /*74d0*/  HMMA.16816.F32.BF16 R28, R196, R206.reuse, R28 ;  /* 0x000000cec41c723c */ /* 0x080ff0000004181c */
[C---:B------:R-:W-:Y:S08]  /*74e0*/  HMMA.16816.F32.BF16 R32, R140.reuse, R206, R32 ;  /* 0x000000ce8c20723c */ /* 0x040ff00000041820 */
[-C--:B------:R-:W-:Y:S08]  /*74f0*/  HMMA.16816.F32.BF16 R36, R140, R216.reuse, R36 ;  /* 0x000000d88c24723c */ /* 0x080ff00000041824 */
[C---:B------:R-:W-:Y:S08]  /*7500*/  HMMA.16816.F32.BF16 R40, R196.reuse, R216, R40 ;  /* 0x000000d8c428723c */ /* 0x040ff00000041828 */
[-C--:B------:R-:W-:Y:S08]  /*7510*/  HMMA.16816.F32.BF16 R44, R196, R218.reuse, R44 ;  /* 0x000000dac42c723c */ /* 0x080ff0000004182c */
[----:B------:R-:W-:Y:S08]  /*7520*/  HMMA.16816.F32.BF16 R48, R140, R218, R48 ;  /* 0x000000da8c30723c */ /* 0x000ff00000041830 */
[-C--:B---3--:R-:W-:Y:S08]  /*7530*/  HMMA.16816.F32.BF16 R4, R208, R220.reuse, R4 ;  /* 0x000000dcd004723c */ /* 0x088ff00000041804 */
[C---:B----4-:R-:W-:Y:S08]  /*7540*/  HMMA.16816.F32.BF16 R8, R200.reuse, R220, R8 ;  /* 0x000000dcc808723c */ /* 0x050ff00000041808 */
        /* <DEDUP_REMOVED lines=20> */
[----:B------:R4:W1:Y:S10]  /*7690*/  MUFU.TANH R199, R7 ;  /* 0x0000000700c77308 */ /* 0x0008740000002400 */
[----:B------:R-:W1:Y:S10]  /*76a0*/  MUFU.TANH R218, R8 ;  /* 0x0000000800da7308 */ /* 0x000e740000002400 */
[----:B------:R-:W1:Y:S01]  /*76b0*/  MUFU.TANH R215, R9 ;  /* 0x0000000900d77308 */ /* 0x000e620000002400 */
[----:B----4-:R-:W4:Y:S09]  /*76c0*/  LDSM.16.M88.4 R4, [R229+0x2000] ;  /* 0x00200000e504783b */ /* 0x010f320000000200 */
[----:B------:R-:W1:Y:S10]  /*76d0*/  MUFU.TANH R220, R10 ;  /* 0x0000000a00dc7308 */ /* 0x000e740000002400 */
[----:B------:R1:W1:Y:S10]  /*76e0*/  MUFU.TANH R219, R11 ;  /* 0x0000000b00db7308 */ /* 0x0002740000002400 */
[----:B------:R2:W2:Y:S10]  /*76f0*/  MUFU.TANH R212, R12 ;  /* 0x0000000c00d47308 */ /* 0x0004b40000002400 */
[----:B------:R-:W3:Y:S01]  /*7700*/  MUFU.TANH R136, R17 ;  /* 0x0000001100887308 */ /* 0x000ee20000002400 */
[----:B-1----:R-:W1:Y:S01]  /*7710*/  LDSM.16.M88.4 R8, [R229+0x2800] ;  /* 0x00280000e508783b */ /* 0x002e620000000200 */
[-C--:B----4-:R-:W-:Y:S01]  /*7720*/  HMMA.16816.F32.BF16 R20, R208, R4.reuse, R20 ;  /* 0x00000004d014723c */ /* 0x090fe20000041814 */
[----:B------:R-:W-:Y:S07]  /*7730*/  DEPBAR.LE SB0, 0x0 ;  /* 0x000080000000791a */ /* 0x000fee0000000000 */
[----:B------:R-:W4:Y:S01]  /*7740*/  MUFU.TANH R193, R19 ;  /* 0x0000001300c17308 */ /* 0x000f220000002400 */
[----:B------:R-:W-:Y:S01]  /*7750*/  BAR.SYNC.DEFER_BLOCKING 0x0 ;  /* 0x0000000000007b1d */ /* 0x000fe20000010000 */
[C---:B------:R-:W-:Y:S05]  /*7760*/  HMMA.16816.F32.BF16 R24, R200.reuse, R4, R24 ;  /* 0x00000004c818723c */ /* 0x040fea0000041818 */
[----:B--2---:R-:W-:Y:S03]  /*7770*/  FMUL.FTZ R12, R16, c[0x0][0x320] ;  /* 0x0000c800100c7a20 */ /* 0x004fe60000410000 */
[----:B------:R-:W2:Y:S01]  /*7780*/  MUFU.TANH R205, R13 ;  /* 0x0000000d00cd7308 */ /* 0x000ea20000002400 */
[-C--:B------:R-:W-:Y:S03]  /*7790*/  HMMA.16816.F32.BF16 R28, R200, R6.reuse, R28 ;  /* 0x00000006c81c723c */ /* 0x080fe6000004181c */
[----:B------:R-:W-:Y:S05]  /*77a0*/  @P6 IMAD.WIDE.U32 R4, R0, c[0x0][0x1e0], RZ ;  /* 0x0000780000046a25 */ /* 0x000fea00078e00ff */
[C---:B------:R-:W-:Y:S01]  /*77b0*/  HMMA.16816.F32.BF16 R32, R208.reuse, R6, R32 ;  /* 0x00000006d020723c */ /* 0x040fe20000041820 */
[----:B------:R-:W2:Y:S03]  /*77c0*/  MUFU.TANH R217, R14 ;  /* 0x0000000e00d97308 */ /* 0x000ea60000002400 */
[----:B------:R-:W-:Y:S01]  /*77d0*/  @P6 IADD3 R0, R5, R2, RZ ;  /* 0x0000000205006210 */ /* 0x000fe20007ffe0ff */
[----:B------:R-:W-:Y:S01]  /*77e0*/  FMUL.FTZ R22, R22, c[0x0][0x320] ;  /* 0x0000c80016167a20 */ /* 0x000fe20000410000 */
[----:B------:R2:W2:Y:S01]  /*77f0*/  LDL R5, [R1+0x28] ;  /* 0x0000280001057983 */ /* 0x0004a20000100800 */
[----:B------:R-:W-:Y:S01]  /*7800*/  @P6 MOV R2, R244 ;  /* 0x000000f400026202 */ /* 0x000fe20000000f00 */
[----:B------:R-:W-:Y:S01]  /*7810*/  FMUL.FTZ R20, R20, c[0x0][0x320] ;  /* 0x0000c80014147a20 */ /* 0x000fe20000410000 */
[----:B------:R-:W-:Y:S02]  /*7820*/  MOV R244, c[0x0][0x1e0] ;  /* 0x0000780000f47a02 */ /* 0x000fe40000000f00 */
[----:B------:R3:W2:Y:S01]  /*7830*/  MUFU.TANH R142, R22 ;  /* 0x00000016008e7308 */ /* 0x0006a20000002400 */
[----:B------:R-:W-:Y:S01]  /*7840*/  @P6 IMAD.WIDE.U32 R2, R4, 0x30, R2 ;  /* 0x0000003004026825 */ /* 0x000fe200078e0002 */
[----:B------:R-:W-:Y:S01]  /*7850*/  @P6 SHF.L.U32 R6, R244, 0x5, RZ ;  /* 0x00000005f4066819 */ /* 0x000fe200000006ff */
[-C--:B-1----:R-:W-:Y:S03]  /*7860*/  HMMA.16816.F32.BF16 R36, R208, R8.reuse, R36 ;  /* 0x00000008d024723c */ /* 0x082fe60000041824 */
[----:B------:R-:W-:Y:S02]  /*7870*/  @P6 IMAD R0, R0, 0x30, RZ ;  /* 0x0000003000006824 */ /* 0x000fe400078e02ff */
[----:B------:R-:W-:Y:S02]  /*7880*/  FMUL.FTZ R21, R21, c[0x0][0x320] ;  /* 0x0000c80015157a20 */ /* 0x000fe40000410000 */
[----:B------:R-:W1:Y:S01]  /*7890*/  MUFU.TANH R135, R20 ;  /* 0x0000001400877308 */ /* 0x000e620000002400 */
[----:B------:R-:W-:Y:S01]  /*78a0*/  FMUL.FTZ R26, R26, c[0x0][0x320] ;  /* 0x0000c8001a1a7a20 */ /* 0x000fe20000410000 */
[C---:B------:R-:W-:Y:S04]  /*78b0*/  HMMA.16816.F32.BF16 R40, R200.reuse, R8, R40 ;  /* 0x00000008c828723c */ /* 0x040fe80000041828 */
[----:B------:R-:W-:Y:S01]  /*78c0*/  @P6 IADD3 R4, R3, R0, RZ ;  /* 0x0000000003046210 */ /* 0x000fe20007ffe0ff */
[----:B------:R-:W-:Y:S01]  /*78d0*/  FMUL.FTZ R27, R27, c[0x0][0x320] ;  /* 0x0000c8001b1b7a20 */ /* 0x000fe20000410000 */
[----:B------:R-:W-:Y:S01]  /*78e0*/  @P6 SHF.L.U32 R0, R2, 0x1, RZ ;  /* 0x0000000102006819 */ /* 0x000fe200000006ff */
[----:B------:R-:W-:Y:S01]  /*78f0*/  FMUL.FTZ R28, R28, c[0x0][0x320] ;  /* 0x0000c8001c1c7a20 */ /* 0x000fe20000410000 */
[----:B------:R1:W1:Y:S01]  /*7900*/  MUFU.TANH R133, R21 ;  /* 0x0000001500857308 */ /* 0x0002620000002400 */
[-C--:B------:R-:W-:Y:S03]  /*7910*/  HMMA.16816.F32.BF16 R44, R200, R10.reuse, R44 ;  /* 0x0000000ac82c723c */ /* 0x080fe6000004182c */
[----:B------:R-:W-:Y:S01]  /*7920*/  @P6 SHF.L.U64.HI R4, R2, 0x1, R4 ;  /* 0x0000000102046819 */ /* 0x000fe20000010204 */
[----:B------:R-:W-:Y:S01]  /*7930*/  FMUL.FTZ R29, R29, c[0x0][0x320] ;  /* 0x0000c8001d1d7a20 */ /* 0x000fe20000410000 */
[----:B------:R-:W-:Y:S01]  /*7940*/  @P6 IADD3 R2, P0, R0, c[0x0][0x1c8], RZ ;  /* 0x0000720000026a10 */ /* 0x000fe20007f1e0ff */
[----:B------:R-:W-:Y:S01]  /*7950*/  FMUL.FTZ R30, R30, c[0x0][0x320] ;  /* 0x0000c8001e1e7a20 */ /* 0x000fe20000410000 */
[----:B------:R-:W-:Y:S01]  /*7960*/  @P6 IADD3 R0, P5, R0, 0x80, RZ ;  /* 0x0000008000006810 */ /* 0x000fe20007fbe0ff */
[----:B------:R-:W-:Y:S01]  /*7970*/  HMMA.16816.F32.BF16 R48, R208, R10, R48 ;  /* 0x0000000ad030723c */ /* 0x000fe20000041830 */
[----:B------:R4:W2:Y:S01]  /*7980*/  MUFU.TANH R207, R26 ;  /* 0x0000001a00cf7308 */ /* 0x0008a20000002400 */
[----:B------:R-:W2:Y:S02]  /*7990*/  LDL R10, [R1+0x18] ;  /* 0x00001800010a7983 */ /* 0x000ea40000100800 */
[----:B---3--:R-:W-:Y:S01]  /*79a0*/  FMUL.FTZ R22, R36, c[0x0][0x320] ;  /* 0x0000c80024167a20 */ /* 0x008fe20000410000 */
[----:B------:R-:W-:Y:S01]  /*79b0*/  @P6 IADD3.X R3, R4, c[0x0][0x1cc], RZ, P0, !PT ;  /* 0x0000730004036a10 */ /* 0x000fe200007fe4ff */
[----:B------:R-:W3:Y:S01]  /*79c0*/  LDL R36, [R1] ;  /* 0x0000000001247983 */ /* 0x000ee20000100800 */
[----:B------:R-:W-:Y:S01]  /*79d0*/  @P6 IADD3 R8, P2, R0, c[0x0][0x1c8], RZ ;  /* 0x0000720000086a10 */ /* 0x000fe20007f5e0ff */
[----:B------:R-:W-:Y:S01]  /*79e0*/  FMUL.FTZ R31, R31, c[0x0][0x320] ;  /* 0x0000c8001f1f7a20 */ /* 0x000fe20000410000 */
[----:B------:R-:W-:Y:S01]  /*79f0*/  @P6 SHF.L.U64.HI R0, R244, 0x5, R245 ;  /* 0x00000005f4006819 */ /* 0x000fe200000102f5 */
[----:B------:R-:W-:Y:S01]  /*7a00*/  @!PT LDS RZ, [RZ] ;  /* 0x00000000fffff984 */ /* 0x000fe20000000800 */
[----:B------:R-:W-:Y:S01]  /*7a10*/  @!PT LDS RZ, [RZ] ;  /* 0x00000000fffff984 */ /* 0x000fe20000000800 */
[----:B------:R-:W-:Y:S01]  /*7a20*/  @!PT LDS RZ, [RZ] ;  /* 0x00000000fffff984 */ /* 0x000fe20000000800 */
[----:B------:R4:W-:Y:S01]  /*7a30*/  @P6 LDGSTS.E.BYPASS.LTC128B.128 [R243+0x5080], [R2.64], !P4 ;  /* 0x0508000002f36fae */ /* 0x0009e2000e101d4e */
[----:B------:R4:W2:Y:S01]  /*7a40*/  MUFU.TANH R206, R27 ;  /* 0x0000001b00ce7308 */ /* 0x0008a20000002400 */
[----:B------:R-:W-:Y:S01]  /*7a50*/  @P6 IADD3.X R9, RZ, c[0x0][0x1cc], R4, P2, P5 ;  /* 0x00007300ff096a10 */ /* 0x000fe200017ea404 */
[----:B------:R-:W-:Y:S01]  /*7a60*/  FMUL.FTZ R34, R34, c[0x0][0x320] ;  /* 0x0000c80022227a20 */ /* 0x000fe20000410000 */
[----:B------:R-:W-:Y:S01]  /*7a70*/  PLOP3.LUT P0, PT, PT, PT, UP3, 0x80, 0x0 ;  /* 0x000000000000781c */ /* 0x000fe20003f0f038 */
[----:B-1----:R-:W-:Y:S02]  /*7a80*/  FMUL.FTZ R21, R37, c[0x0][0x320] ;  /* 0x0000c80025157a20 */ /* 0x002fe40000410000 */
[----:B------:R-:W-:Y:S01]  /*7a90*/  FMUL.FTZ R42, R42, c[0x0][0x320] ;  /* 0x0000c8002a2a7a20 */ /* 0x000fe20000410000 */
[----:B------:R1:W-:Y:S01]  /*7aa0*/  @P6 LDGSTS.E.BYPASS.LTC128B.128 [R243+0x6880], [R8.64], !P3 ;  /* 0x0688000008f36fae */ /* 0x0003e2000d901d4e */
[----:B------:R-:W-:Y:S02]  /*7ab0*/  FMUL.FTZ R43, R43, c[0x0][0x320] ;  /* 0x0000c8002b2b7a20 */ /* 0x000fe40000410000 */
[----:B------:R1:W1:Y:S01]  /*7ac0*/  MUFU.TANH R140, R28 ;  /* 0x0000001c008c7308 */ /* 0x0002620000002400 */
[----:B------:R-:W-:Y:S02]  /*7ad0*/  FMUL.FTZ R46, R46, c[0x0][0x320] ;  /* 0x0000c8002e2e7a20 */ /* 0x000fe40000410000 */
[----:B------:R-:W-:Y:S02]  /*7ae0*/  FMUL.FTZ R47, R47, c[0x0][0x320] ;  /* 0x0000c8002f2f7a20 */ /* 0x000fe40000410000 */
[----:B----4-:R-:W-:Y:S02]  /*7af0*/  FMUL.FTZ R26, R33, c[0x0][0x320] ;  /* 0x0000c800211a7a20 */ /* 0x010fe40000410000 */
[----:B------:R-:W-:Y:S02]  /*7b00*/  FMUL.FTZ R33, R35, c[0x0][0x320] ;  /* 0x0000c80023217a20 */ /* 0x000fe40000410000 */
[----:B------:R-:W-:Y:S01]  /*7b10*/  FMUL.FTZ R35, R40, c[0x0][0x320] ;  /* 0x0000c80028237a20 */ /* 0x000fe20000410000 */
[----:B------:R4:W2:Y:S01]  /*7b20*/  MUFU.TANH R137, R29 ;  /* 0x0000001d00897308 */ /* 0x0008a20000002400 */
[----:B------:R-:W-:Y:S02]  /*7b30*/  FMUL.FTZ R17, R48, c[0x0][0x320] ;  /* 0x0000c80030117a20 */ /* 0x000fe40000410000 */
[----:B------:R-:W-:Y:S02]  /*7b40*/  FMUL.FTZ R16, R49, c[0x0][0x320] ;  /* 0x0000c80031107a20 */ /* 0x000fe40000410000 */
[----:B------:R-:W-:Y:S01]  /*7b50*/  FMUL.FTZ R27, R32, c[0x0][0x320] ;  /* 0x0000c800201b7a20 */ /* 0x000fe20000410000 */
[----:B------:R-:W-:Y:S01]  /*7b60*/  @P6 IADD3 R2, P1, R2, R6, RZ ;  /* 0x0000000602026210 */ /* 0x000fe20007f3e0ff */
[----:B------:R-:W-:Y:S02]  /*7b70*/  FMUL.FTZ R32, R41, c[0x0][0x320] ;  /* 0x0000c80029207a20 */ /* 0x000fe40000410000 */
[----:B------:R-:W-:Y:S01]  /*7b80*/  FMUL.FTZ R20, R50, c[0x0][0x320] ;  /* 0x0000c80032147a20 */ /* 0x000fe20000410000 */
[----:B------:R4:W2:Y:S01]  /*7b90*/  MUFU.TANH R143, R30 ;  /* 0x0000001e008f7308 */ /* 0x0008a20000002400 */
[----:B------:R-:W-:Y:S01]  /*7ba0*/  @P6 IADD3.X R3, R3, R0, RZ, P1, !PT ;  /* 0x0000000003036210 */ /* 0x000fe20000ffe4ff */
[----:B------:R-:W-:Y:S01]  /*7bb0*/  FMUL.FTZ R19, R51, c[0x0][0x320] ;  /* 0x0000c80033137a20 */ /* 0x000fe20000410000 */
[----:B------:R-:W-:Y:S01]  /*7bc0*/  @P6 IADD3 R6, P2, R2, R6, RZ ;  /* 0x0000000602066210 */ /* 0x000fe20007f5e0ff */
[----:B-1----:R-:W-:Y:S02]  /*7bd0*/  FMUL.FTZ R28, R45, c[0x0][0x320] ;  /* 0x0000c8002d1c7a20 */ /* 0x002fe40000410000 */
[----:B------:R1:W-:Y:S01]  /*7be0*/  @P6 LDGSTS.E.BYPASS.LTC128B.128 [R243+0x5880], [R2.64], !P4 ;  /* 0x0588000002f36fae */ /* 0x0003e2000e101d4e */
[----:B------:R-:W-:Y:S01]  /*7bf0*/  @P6 IADD3.X R7, R3, R0, RZ, P2, !PT ;  /* 0x0000000003076210 */ /* 0x000fe200017fe4ff */
[----:B------:R-:W-:Y:S02]  /*7c00*/  FMUL.FTZ R23, R23, c[0x0][0x320] ;  /* 0x0000c80017177a20 */ /* 0x000fe40000410000 */
[----:B------:R1:W1:Y:S01]  /*7c10*/  MUFU.TANH R213, R31 ;  /* 0x0000001f00d57308 */ /* 0x0002620000002400 */
[----:B------:R-:W-:Y:S02]  /*7c20*/  FMUL.FTZ R24, R24, c[0x0][0x320] ;  /* 0x0000c80018187a20 */ /* 0x000fe40000410000 */
[----:B------:R-:W-:Y:S01]  /*7c30*/  FMUL.FTZ R25, R25, c[0x0][0x320] ;  /* 0x0000c80019197a20 */ /* 0x000fe20000410000 */
[----:B------:R2:W-:Y:S01]  /*7c40*/  @P6 LDGSTS.E.BYPASS.LTC128B.128 [R243+0x7080], [R2.64+0x80], !P3 ;  /* 0x0708008002f36fae */ /* 0x0005e2000d901d4e */
[----:B----4-:R-:W-:Y:S02]  /*7c50*/  FMUL.FTZ R29, R44, c[0x0][0x320] ;  /* 0x0000c8002c1d7a20 */ /* 0x010fe40000410000 */
[----:B------:R-:W-:Y:S03]  /*7c60*/  IMAD R0, R242, -0x30, RZ ;  /* 0xffffffd0f2007824 */ /* 0x000fe600078e02ff */
[----:B------:R4:W2:Y:S02]  /*7c70*/  MUFU.TANH R216, R15 ;  /* 0x0000000f00d87308 */ /* 0x0008a40000002400 */
[----:B------:R3:W-:Y:S01]  /*7c80*/  @P6 LDGSTS.E.BYPASS.LTC128B.128 [R243+0x6080], [R6.64], !P4 ;  /* 0x0608000006f36fae */ /* 0x0007e2000e101d4e */
[----:B------:R-:W-:Y:S07]  /*7c90*/  FMUL.FTZ R30, R39, c[0x0][0x320] ;  /* 0x0000c800271e7a20 */ /* 0x000fee0000410000 */
[----:B------:R-:W2:Y:S01]  /*7ca0*/  MUFU.TANH R12, R12 ;  /* 0x0000000c000c7308 */ /* 0x000ea20000002400 */
[----:B------:R3:W-:Y:S01]  /*7cb0*/  @P6 LDGSTS.E.BYPASS.LTC128B.128 [R243+0x7880], [R6.64+0x80], !P3 ;  /* 0x0788008006f36fae */ /* 0x0007e2000d901d4e */
[----:B-1----:R-:W-:Y:S07]  /*7cc0*/  FMUL.FTZ R31, R38, c[0x0][0x320] ;  /* 0x0000c800261f7a20 */ /* 0x002fee0000410000 */
[----:B------:R-:W0:Y:S01]  /*7cd0*/  LDGDEPBAR ;  /* 0x00000000000079af */ /* 0x000e220000000000 */
[----:B------:R4:W1:Y:S10]  /*7ce0*/  MUFU.TANH R194, R18 ;  /* 0x0000001200c27308 */ /* 0x0008740000002400 */
[----:B------:R4:W1:Y:S10]  /*7cf0*/  MUFU.TANH R141, R23 ;  /* 0x00000017008d7308 */ /* 0x0008740000002400 */
[----:B------:R4:W1:Y:S10]  /*7d00*/  MUFU.TANH R195, R24 ;  /* 0x0000001800c37308 */ /* 0x0008740000002400 */
[----:B------:R4:W1:Y:S10]  /*7d10*/  MUFU.TANH R192, R25 ;  /* 0x0000001900c07308 */ /* 0x0008740000002400 */
        /* <DEDUP_REMOVED lines=19> */
[----:B--2---:R-:W-:Y:S02]  /*7e50*/  @P0 MOV R5, R10 ;  /* 0x0000000a00050202 */ /* 0x004fe40000000f00 */
[----:B------:R-:W-:Y:S02]  /*7e60*/  PLOP3.LUT P0, PT, PT, PT, UP2, 0x40, 0x0 ;  /* 0x000000000000781c */ /* 0x000fe40003f0e828 */
[----:B---3--:R-:W-:Y:S01]  /*7e70*/  IADD3 R7, -R36, 0x1, R0 ;  /* 0x0000000124077810 */ /* 0x008fe20007ffe100 */
[----:B------:R-:W2:Y:S03]  /*7e80*/  SHFL.IDX PT, R4, R5, RZ, 0x1c1f ;  /* 0x001c1fff05047589 */ /* 0x000ea600000e0000 */
[----:B------:R-:W-:Y:S01]  /*7e90*/  IADD3 R7, R7, c[0x0][0x1d0], RZ ;  /* 0x0000740007077a10 */ /* 0x000fe20007ffe0ff */
[----:B------:R-:W3:Y:S03]  /*7ea0*/  MUFU.TANH R19, R19 ;  /* 0x0000001300137308 */ /* 0x000ee60000002400 */
[----:B------:R-:W-:Y:S04]  /*7eb0*/  IADD3 R7, R7, -c[0x0][0x168], RZ ;  /* 0x80005a0007077a10 */ /* 0x000fe80007ffe0ff */
[C---:B------:R-:W-:Y:S02]  /*7ec0*/  IADD3 R6, R7.reuse, c[0x0][0x328], RZ ;  /* 0x0000ca0007067a10 */ /* 0x040fe40007ffe0ff */
[----:B------:R-:W-:Y:S02]  /*7ed0*/  IADD3 R7, R7, UR6, RZ ;  /* 0x0000000607077c10 */ /* 0x000fe4000fffe0ff */
[----:B--2---:R-:W-:Y:S02]  /*7ee0*/  IADD3 R3, R6, R4, RZ ;  /* 0x0000000406037210 */ /* 0x004fe40007ffe0ff */
[----:B------:R-:W-:Y:S01]  /*7ef0*/  IADD3 R2, R4, R7, RZ ;  /* 0x0000000704027210 */ /* 0x000fe20007ffe0ff */
[----:B------:R-:W-:-:S05]  /*7f00*/  @P0 BRA `(.L_x_902) ;  /* 0x0000019000000947 */ /* 0x000fca0003800000 */
[----:B-1--4-:R-:W-:Y:S01]  /*7f10*/  IADD3 R4, R4, c[0x0][0x1d0], RZ ;  /* 0x0000740004047a10 */ /* 0x012fe20007ffe0ff */
        /* <DEDUP_REMOVED lines=13> */
.L_x_904:
[----:B------:R-:W-:Y:S04]  /*7ff0*/  MOV R8, c[0x0][0x32c] ;  /* 0x0000cb0000087a02 */ /* 0x000fe80000000f00 */
[----:B------:R-:W-:Y:S11]  /*8000*/  ISETP.NE.AND P0, PT, R8, 0x1, PT ;  /* 0x000000010800780c */ /* 0x000ff60003f05270 */
[----:B------:R-:W-:Y:S02]  /*8010*/  @!UPT UIADD3 URZ, URZ, URZ, URZ ;  /* 0x0000003f3f3ff290 */ /* 0x000fe4000fffe03f */
[----:B------:R-:W-:Y:S05]  /*8020*/  @P0 IMAD.HI.U32 R8, R4, c[0x0][0x330], RZ ;  /* 0x0000cc0004080a27 */ /* 0x000fea00078e00ff */
[----:B------:R-:W-:Y:S02]  /*8030*/  @P0 SHF.R.U32.HI R4, RZ, c[0x0][0x334], R8 ;  /* 0x0000cd00ff040a19 */ /* 0x000fe40000011608 */
.L_x_905:
[----:B------:R-:W-:Y:S05]  /*8040*/  BSYNC B0 ;  /* 0x0000000000007941 */ /* 0x000fea0003800000 */
.L_x_903:
[----:B------:R-:W-:Y:S04]  /*8050*/  IMAD.IADD R8, R0, 0x1, -R36 ;  /* 0x0000000100087824 */ /* 0x000fe800078e0a24 */
[----:B------:R-:W-:Y:S05]  /*8060*/  IMAD R4, R4, c[0x0][0x32c], R8 ;  /* 0x0000cb0004047a24 */ /* 0x000fea00078e0208 */
[----:B------:R-:W-:Y:S02]  /*8070*/  IADD3 R8, R4, c[0x0][0x32c], RZ ;  /* 0x0000cb0004087a10 */ /* 0x000fe40007ffe0ff */
[----:B------:R-:W-:Y:S02]  /*8080*/  IMNMX R2, R2, R4, !PT ;  /* 0x0000000402027217 */ /* 0x000fe40007800200 */
[----:B------:R-:W-:Y:S02]  /*8090*/  IMNMX R3, R3, R8, PT ;  /* 0x0000000803037217 */ /* 0x000fe40003800200 */
.L_x_902:
[C---:B-1--4-:R-:W-:Y:S01]  /*80a0*/  ISETP.GE.AND P0, PT, R0.reuse, 0x1, PT ;  /* 0x000000010000780c */ /* 0x052fe20003f06270 */
[----:B------:R-:W1:Y:S01]  /*80b0*/  SHFL.IDX PT, R4, R5, 0x1, 0x1c1f ;  /* 0x003c1f0005047f89 */ /* 0x000e6200000e0000 */
[----:B------:R-:W-:Y:S02]  /*80c0*/  ISETP.GE.AND P2, PT, R0, 0x9, PT ;  /* 0x000000090000780c */ /* 0x000fe40003f46270 */
[----:B------:R-:W-:Y:S02]  /*80d0*/  P2R R15, PR, RZ, 0x1 ;  /* 0x00000001ff0f7803 */ /* 0x000fe40000000000 */
[----:B------:R-:W-:Y:S02]  /*80e0*/  ISETP.GT.AND P0, PT, R2, RZ, !P0 ;  /* 0x000000ff0200720c */ /* 0x000fe40004704270 */
[----:B------:R-:W-:Y:S02]  /*80f0*/  ISETP.GE.AND P1, PT, R0, 0x2, PT ;  /* 0x000000020000780c */ /* 0x000fe40003f26270 */
[----:B------:R-:W-:Y:S02]  /*8100*/  ISETP.LT.OR P0, PT, R3, 0x1, P0 ;  /* 0x000000010300780c */ /* 0x000fe40000701670 */
[----:B------:R-:W-:Y:S02]  /*8110*/  P2R R14, PR, RZ, 0x2 ;  /* 0x00000002ff0e7803 */ /* 0x000fe40000000000 */
[----:B------:R-:W-:Y:S02]  /*8120*/  FSEL R18, R197, -INF , !P0 ;  /* 0xff800000c5127808 */ /* 0x000fe40004000000 */
[C---:B------:R-:W-:Y:S02]  /*8130*/  ISETP.GT.AND P0, PT, R2.reuse, 0x8, !P2 ;  /* 0x000000080200780c */ /* 0x040fe40005704270 */
[----:B------:R-:W-:Y:S02]  /*8140*/  ISETP.GT.AND P1, PT, R2, 0x1, !P1 ;  /* 0x000000010200780c */ /* 0x000fe40004f24270 */
[----:B------:R-:W-:Y:S02]  /*8150*/  P2R R13, PR, RZ, 0x4 ;  /* 0x00000004ff0d7803 */ /* 0x000fe40000000000 */
[C---:B------:R-:W-:Y:S02]  /*8160*/  ISETP.LT.OR P0, PT, R3.reuse, 0x9, P0 ;  /* 0x000000090300780c */ /* 0x040fe40000701670 */
[----:B------:R-:W-:Y:S02]  /*8170*/  ISETP.GE.AND P2, PT, R0, 0xa, PT ;  /* 0x0000000a0000780c */ /* 0x000fe40003f46270 */
[C---:B------:R-:W-:Y:S02]  /*8180*/  ISETP.LT.OR P1, PT, R3.reuse, 0x2, P1 ;  /* 0x000000020300780c */ /* 0x040fe40000f21670 */
[----:B------:R-:W-:Y:S02]  /*8190*/  FSEL R25, R12, -INF , !P0 ;  /* 0xff8000000c197808 */ /* 0x000fe40004000000 */
[----:B------:R-:W-:Y:S02]  /*81a0*/  ISETP.GT.AND P0, PT, R2, 0x9, !P2 ;  /* 0x000000090200780c */ /* 0x000fe40005704270 */
[----:B------:R-:W-:Y:S02]  /*81b0*/  FSEL R23, R196, -INF , !P1 ;  /* 0xff800000c4177808 */ /* 0x000fe40004800000 */
[C---:B------:R-:W-:Y:S02]  /*81c0*/  ISETP.LT.OR P0, PT, R3.reuse, 0xa, P0 ;  /* 0x0000000a0300780c */ /* 0x040fe40000701670 */
[----:B------:R-:W-:Y:S02]  /*81d0*/  ISETP.GE.AND P1, PT, R0, 0x11, PT ;  /* 0x000000110000780c */ /* 0x000fe40003f26270 */
[----:B------:R-:W-:Y:S02]  /*81e0*/  FSEL R24, R136, -INF , !P0 ;  /* 0xff80000088187808 */ /* 0x000fe40004000000 */
[----:B------:R-:W-:Y:S02]  /*81f0*/  ISETP.GT.AND P0, PT, R2, 0x10, !P1 ;  /* 0x000000100200780c */ /* 0x000fe40004f04270 */
[----:B------:R-:W-:Y:S02]  /*8200*/  P2R R11, PR, RZ, 0x2 ;  /* 0x00000002ff0b7803 */ /* 0x000fe40000000000 */
[----:B------:R-:W-:Y:S02]  /*8210*/  ISETP.LT.OR P0, PT, R3, 0x11, P0 ;  /* 0x000000110300780c */ /* 0x000fe40000701670 */
        /* <DEDUP_REMOVED lines=14> */
[C---:B------:R-:W-:Y:S02]  /*8300*/  ISETP.LT.OR P0, PT, R3.reuse, 0x1a, P0 ;  /* 0x0000001a0300780c */ /* 0x040fe40000701670 */
[----:B------:R-:W-:Y:S02]  /*8310*/  ISETP.GE.AND P1, PT, R0, 0x21, PT ;  /* 0x000000210000780c */ /* 0x000fe40003f26270 */
[----:B------:R-:W-:Y:S02]  /*8320*/  FSEL R203, R26, -INF , !P0 ;  /* 0xff8000001acb7808 */ /* 0x000fe40004000000 */
[----:B------:R-:W-:Y:S02]  /*8330*/  ISETP.GT.AND P0, PT, R2, 0x20, !P1 ;  /* 0x000000200200780c */ /* 0x000fe40004f04270 */
[C---:B------:R-:W-:Y:S02]  /*8340*/  ISETP.GE.AND P6, PT, R0.reuse, 0x22, PT ;  /* 0x000000220000780c */ /* 0x040fe40003fc6270 */
[C---:B------:R-:W-:Y:S02]  /*8350*/  ISETP.LT.OR P0, PT, R3.reuse, 0x21, P0 ;  /* 0x000000210300780c */ /* 0x040fe40000701670 */
[----:B------:R-:W-:Y:S02]  /*8360*/  ISETP.GE.AND P5, PT, R0, 0x29, PT ;  /* 0x000000290000780c */ /* 0x000fe40003fa6270 */
[----:B------:R-:W-:Y:S02]  /*8370*/  FSEL R223, R22, -INF , !P0 ;  /* 0xff80000016df7808 */ /* 0x000fe40004000000 */
[C---:B------:R-:W-:Y:S02]  /*8380*/  ISETP.GT.AND P0, PT, R2.reuse, 0x21, !P6 ;  /* 0x000000210200780c */ /* 0x040fe40007704270 */
[----:B------:R-:W-:Y:S02]  /*8390*/  P2R R12, PR, RZ, 0x4 ;  /* 0x00000004ff0c7803 */ /* 0x000fe40000000000 */
[----:B------:R-:W-:Y:S04]  /*83a0*/  ISETP.LT.OR P0, PT, R3, 0x22, P0 ;  /* 0x000000220300780c */ /* 0x000fe80000701670 */
[----:B------:R-:W-:Y:S02]  /*83b0*/  FSEL R244, R21, -INF , !P0 ;  /* 0xff80000015f47808 */ /* 0x000fe40004000000 */
[----:B------:R-:W-:Y:S04]  /*83c0*/  ISETP.GT.AND P0, PT, R2, 0x28, !P5 ;  /* 0x000000280200780c */ /* 0x000fe80006f04270 */
[----:B------:R-:W-:Y:S04]  /*83d0*/  ISETP.LT.OR P0, PT, R3, 0x29, P0 ;  /* 0x000000290300780c */ /* 0x000fe80000701670 */
[----:B------:R-:W-:Y:S02]  /*83e0*/  FSEL R248, R17, -INF , !P0 ;  /* 0xff80000011f87808 */ /* 0x000fe40004000000 */
[----:B------:R-:W-:Y:S04]  /*83f0*/  ISETP.GE.AND P0, PT, R0, 0x2a, PT ;  /* 0x0000002a0000780c */ /* 0x000fe80003f06270 */
[----:B------:R-:W-:Y:S01]  /*8400*/  ISETP.GT.AND P2, PT, R2, 0x29, !P0 ;  /* 0x000000290200780c */ /* 0x000fe20004744270 */
[--C-:B-1----:R-:W-:Y:S03]  /*8410*/  IMAD.IADD R2, R7, 0x1, R4.reuse ;  /* 0x0000000107027824 */ /* 0x102fe600078e0204 */
[----:B------:R-:W-:Y:S01]  /*8420*/  ISETP.LT.OR P2, PT, R3, 0x2a, P2 ;  /* 0x0000002a0300780c */ /* 0x000fe20001741670 */
[----:B------:R-:W-:Y:S03]  /*8430*/  IMAD.IADD R3, R6, 0x1, R4 ;  /* 0x0000000106037824 */ /* 0x000fe600078e0204 */
[----:B------:R-:W-:Y:S02]  /*8440*/  FSEL R250, R16, -INF , !P2 ;  /* 0xff80000010fa7808 */ /* 0x000fe40005000000 */
[----:B------:R-:W-:Y:S11]  /*8450*/  PLOP3.LUT P2, PT, PT, PT, UP2, 0x40, 0x0 ;  /* 0x000000000000781c */ /* 0x000ff60003f4e828 */
[----:B------:R-:W-:Y:S02]  /*8460*/  @!UPT UIADD3 URZ, URZ, URZ, URZ ;  /* 0x0000003f3f3ff290 */ /* 0x000fe4000fffe03f */
[----:B------:R-:W-:-:S05]  /*8470*/  @P2 BRA `(.L_x_906) ;  /* 0x0000019000002947 */ /* 0x000fca0003800000 */
        /* <DEDUP_REMOVED lines=14> */
.L_x_908:
[----:B------:R-:W-:Y:S04]  /*8560*/  MOV R16, c[0x0][0x32c] ;  /* 0x0000cb0000107a02 */ /* 0x000fe80000000f00 */
[----:B------:R-:W-:Y:S11]  /*8570*/  ISETP.NE.AND P2, PT, R16, 0x1, PT ;  /* 0x000000011000780c */ /* 0x000ff60003f45270 */
[----:B------:R-:W-:Y:S02]  /*8580*/  @!UPT UIADD3 URZ, URZ, URZ, URZ ;  /* 0x0000003f3f3ff290 */ /* 0x000fe4000fffe03f */
[----:B------:R-:W-:Y:S05]  /*8590*/  @P2 IMAD.HI.U32 R16, R4, c[0x0][0x330], RZ ;  /* 0x0000cc0004102a27 */ /* 0x000fea00078e00ff */
[----:B------:R-:W-:Y:S02]  /*85a0*/  @P2 SHF.R.U32.HI R4, RZ, c[0x0][0x334], R16 ;  /* 0x0000cd00ff042a19 */ /* 0x000fe40000011610 */
.L_x_909:
[----:B------:R-:W-:Y:S05]  /*85b0*/  BSYNC B0 ;  /* 0x0000000000007941 */ /* 0x000fea0003800000 */
.L_x_907:
[----:B------:R-:W-:Y:S04]  /*85c0*/  IMAD.IADD R16, R0, 0x1, -R36 ;  /* 0x0000000100107824 */ /* 0x000fe800078e0a24 */
[----:B------:R-:W-:Y:S05]  /*85d0*/  IMAD R4, R4, c[0x0][0x32c], R16 ;  /* 0x0000cb0004047a24 */ /* 0x000fea00078e0210 */
[----:B------:R-:W-:Y:S02]  /*85e0*/  IADD3 R16, R4, c[0x0][0x32c], RZ ;  /* 0x0000cb0004107a10 */ /* 0x000fe40007ffe0ff */
[----:B------:R-:W-:Y:S02]  /*85f0*/  IMNMX R2, R2, R4, !PT ;  /* 0x0000000402027217 */ /* 0x000fe40007800200 */
[----:B------:R-:W-:Y:S02]  /*8600*/  IMNMX R3, R3, R16, PT ;  /* 0x0000001003037217 */ /* 0x000fe40003800200 */
.L_x_906:
[----:B------:R-:W-:Y:S01]  /*8610*/  ISETP.NE.AND P2, PT, R14, RZ, PT ;  /* 0x000000ff0e00720c */ /* 0x000fe20003f45270 */
[----:B------:R-:W1:Y:S03]  /*8620*/  SHFL.IDX PT, R4, R5, 0x2, 0x1c1f ;  /* 0x005c1f0005047f89 */ /* 0x000e6600000e0000 */
[C---:B------:R-:W-:Y:S04]  /*8630*/  ISETP.GT.AND P2, PT, R2.reuse, 0x1, !P2 ;  /* 0x000000010200780c */ /* 0x040fe80005744270 */
[----:B------:R-:W-:Y:S04]  /*8640*/  ISETP.LT.OR P2, PT, R3, 0x2, P2 ;  /* 0x000000020300780c */ /* 0x000fe80001741670 */
[----:B------:R-:W-:Y:S02]  /*8650*/  FSEL R21, R199, -INF , !P2 ;  /* 0xff800000c7157808 */ /* 0x000fe40005000000 */
[----:B------:R-:W-:Y:S04]  /*8660*/  ISETP.NE.AND P2, PT, R13, RZ, PT ;  /* 0x000000ff0d00720c */ /* 0x000fe80003f45270 */
[----:B------:R-:W-:Y:S04]  /*8670*/  ISETP.GT.AND P2, PT, R2, 0x8, !P2 ;  /* 0x000000080200780c */ /* 0x000fe80005744270 */
[C---:B------:R-:W-:Y:S04]  /*8680*/  ISETP.LT.OR P2, PT, R3.reuse, 0x9, P2 ;  /* 0x000000090300780c */ /* 0x040fe80001741670 */
[----:B------:R-:W-:Y:S02]  /*8690*/  FSEL R22, R194, -INF , !P2 ;  /* 0xff800000c2167808 */ /* 0x000fe40005000000 */
[----:B------:R-:W-:Y:S04]  /*86a0*/  ISETP.NE.AND P2, PT, R12, RZ, PT ;  /* 0x000000ff0c00720c */ /* 0x000fe80003f45270 */
        /* <DEDUP_REMOVED lines=19> */
[C---:B------:R-:W-:Y:S04]  /*87e0*/  ISETP.GT.AND P2, PT, R2.reuse, 0x20, !P1 ;  /* 0x000000200200780c */ /* 0x040fe80004f44270 */
[----:B------:R-:W-:Y:S04]  /*87f0*/  ISETP.LT.OR P2, PT, R3, 0x21, P2 ;  /* 0x000000210300780c */ /* 0x000fe80001741670 */
[----:B------:R-:W-:Y:S02]  /*8800*/  FSEL R221, R31, -INF , !P2 ;  /* 0xff8000001fdd7808 */ /* 0x000fe40005000000 */
[----:B------:R-:W-:Y:S04]  /*8810*/  ISETP.GT.AND P2, PT, R2, 0x21, !P6 ;  /* 0x000000210200780c */ /* 0x000fe80007744270 */
[C---:B------:R-:W-:Y:S04]  /*8820*/  ISETP.LT.OR P2, PT, R3.reuse, 0x22, P2 ;  /* 0x000000220300780c */ /* 0x040fe80001741670 */
[----:B------:R-:W-:Y:S02]  /*8830*/  FSEL R222, R30, -INF , !P2 ;  /* 0xff8000001ede7808 */ /* 0x000fe40005000000 */
[----:B------:R-:W-:Y:S04]  /*8840*/  ISETP.GT.AND P2, PT, R2, 0x28, !P5 ;  /* 0x000000280200780c */ /* 0x000fe80006f44270 */
[----:B------:R-:W-:Y:S04]  /*8850*/  ISETP.LT.OR P2, PT, R3, 0x29, P2 ;  /* 0x000000290300780c */ /* 0x000fe80001741670 */
[----:B------:R-:W-:Y:S02]  /*8860*/  FSEL R245, R20, -INF , !P2 ;  /* 0xff80000014f57808 */ /* 0x000fe40005000000 */
[----:B------:R-:W-:Y:S04]  /*8870*/  ISETP.NE.AND P2, PT, R15, RZ, PT ;  /* 0x000000ff0f00720c */ /* 0x000fe80003f45270 */
[----:B------:R-:W-:Y:S04]  /*8880*/  ISETP.GT.AND P2, PT, R2, RZ, !P2 ;  /* 0x000000ff0200720c */ /* 0x000fe80005744270 */
[----:B------:R-:W-:Y:S04]  /*8890*/  ISETP.LT.OR P2, PT, R3, 0x1, P2 ;  /* 0x000000010300780c */ /* 0x000fe80001741670 */
[----:B------:R-:W-:Y:S02]  /*88a0*/  FSEL R17, R214, -INF , !P2 ;  /* 0xff800000d6117808 */ /* 0x000fe40005000000 */
[----:B------:R-:W-:Y:S01]  /*88b0*/  ISETP.GT.AND P2, PT, R2, 0x29, !P0 ;  /* 0x000000290200780c */ /* 0x000fe20004744270 */
[--C-:B-1----:R-:W-:Y:S03]  /*88c0*/  IMAD.IADD R2, R7, 0x1, R4.reuse ;  /* 0x0000000107027824 */ /* 0x102fe600078e0204 */
[----:B------:R-:W-:Y:S01]  /*88d0*/  ISETP.LT.OR P2, PT, R3, 0x2a, P2 ;  /* 0x0000002a0300780c */ /* 0x000fe20001741670 */
[----:B------:R-:W-:Y:S03]  /*88e0*/  IMAD.IADD R3, R6, 0x1, R4 ;  /* 0x0000000106037824 */ /* 0x000fe600078e0204 */
[----:B---3--:R-:W-:Y:S02]  /*88f0*/  FSEL R247, R19, -INF , !P2 ;  /* 0xff80000013f77808 */ /* 0x008fe40005000000 */
        /* <DEDUP_REMOVED lines=17> */
.L_x_912:
[----:B------:R-:W-:Y:S04]  /*8a10*/  MOV R16, c[0x0][0x32c] ;  /* 0x0000cb0000107a02 */ /* 0x000fe80000000f00 */
[----:B------:R-:W-:Y:S11]  /*8a20*/  ISETP.NE.AND P2, PT, R16, 0x1, PT ;  /* 0x000000011000780c */ /* 0x000ff60003f45270 */
[----:B------:R-:W-:Y:S02]  /*8a30*/  @!UPT UIADD3 URZ, URZ, URZ, URZ ;  /* 0x0000003f3f3ff290 */ /* 0x000fe4000fffe03f */
[----:B------:R-:W-:Y:S05]  /*8a40*/  @P2 IMAD.HI.U32 R16, R4, c[0x0][0x330], RZ ;  /* 0x0000cc0004102a27 */ /* 0x000fea00078e00ff */
[----:B------:R-:W-:Y:S02]  /*8a50*/  @P2 SHF.R.U32.HI R4, RZ, c[0x0][0x334], R16 ;  /* 0x0000cd00ff042a19 */ /* 0x000fe40000011610 */
.L_x_913:
[----:B------:R-:W-:Y:S05]  /*8a60*/  BSYNC B0 ;  /* 0x0000000000007941 */ /* 0x000fea0003800000 */
.L_x_911:
[----:B------:R-:W-:Y:S04]  /*8a70*/  IMAD.IADD R16, R0, 0x1, -R36 ;  /* 0x0000000100107824 */ /* 0x000fe800078e0a24 */
[----:B------:R-:W-:Y:S05]  /*8a80*/  IMAD R4, R4, c[0x0][0x32c], R16 ;  /* 0x0000cb0004047a24 */ /* 0x000fea00078e0210 */
[----:B------:R-:W-:Y:S02]  /*8a90*/  IADD3 R16, R4, c[0x0][0x32c], RZ ;  /* 0x0000cb0004107a10 */ /* 0x000fe40007ffe0ff */
[----:B------:R-:W-:Y:S02]  /*8aa0*/  IMNMX R2, R2, R4, !PT ;  /* 0x0000000402027217 */ /* 0x000fe40007800200 */
[----:B------:R-:W-:Y:S02]  /*8ab0*/  IMNMX R3, R3, R16, PT ;  /* 0x0000001003037217 */ /* 0x000fe40003800200 */
.L_x_910:
        /* <DEDUP_REMOVED lines=35> */
[C---:B------:R-:W-:Y:S04]  /*8cf0*/  ISETP.GT.AND P2, PT, R2.reuse, 0x28, !P5 ;  /* 0x000000280200780c */ /* 0x040fe80006f44270 */
        /* <DEDUP_REMOVED lines=28> */
.L_x_916:
[----:B------:R-:W-:Y:S04]  /*8ec0*/  MOV R5, c[0x0][0x32c] ;  /* 0x0000cb0000057a02 */ /* 0x000fe80000000f00 */
[----:B------:R-:W-:Y:S11]  /*8ed0*/  ISETP.NE.AND P2, PT, R5, 0x1, PT ;  /* 0x000000010500780c */ /* 0x000ff60003f45270 */
[----:B------:R-:W-:Y:S02]  /*8ee0*/  @!UPT UIADD3 URZ, URZ, URZ, URZ ;  /* 0x0000003f3f3ff290 */ /* 0x000fe4000fffe03f */
[----:B------:R-:W-:Y:S05]  /*8ef0*/  @P2 IMAD.HI.U32 R5, R4, c[0x0][0x330], RZ ;  /* 0x0000cc0004052a27 */ /* 0x000fea00078e00ff */
[----:B------:R-:W-:Y:S02]  /*8f00*/  @P2 SHF.R.U32.HI R4, RZ, c[0x0][0x334], R5 ;  /* 0x0000cd00ff042a19 */ /* 0x000fe40000011605 */
.L_x_917:
[----:B------:R-:W-:Y:S05]  /*8f10*/  BSYNC B0 ;  /* 0x0000000000007941 */ /* 0x000fea0003800000 */
.L_x_915:
[----:B------:R-:W-:Y:S04]  /*8f20*/  IMAD.IADD R0, R0, 0x1, -R36 ;  /* 0x0000000100007824 */ /* 0x000fe800078e0a24 */
[----:B------:R-:W-:Y:S05]  /*8f30*/  IMAD R4, R4, c[0x0][0x32c], R0 ;  /* 0x0000cb0004047a24 */ /* 0x000fea00078e0200 */
[----:B------:R-:W-:Y:S02]  /*8f40*/  IADD3 R0, R4, c[0x0][0x32c], RZ ;  /* 0x0000cb0004007a10 */ /* 0x000fe40007ffe0ff */
[----:B------:R-:W-:Y:S02]  /*8f50*/  IMNMX R2, R2, R4, !PT ;  /* 0x0000000402027217 */ /* 0x000fe40007800200 */
[----:B------:R-:W-:Y:S02]  /*8f60*/  IMNMX R3, R3, R0, PT ;  /* 0x0000000003037217 */ /* 0x000fe40003800200 */
.L_x_914:
[----:B------:R-:W-:Y:S01]  /*8f70*/  FMNMX.FTZ R137, R18, R132, !PT ;  /* 0x0000008412897209 */ /* 0x000fe20007810000 */
[----:B------:R-:W-:Y:S01]  /*8f80*/  LDSM.16.MT88.4 R36, [R226+0x2080] ;  /* 0x00208000e224783b */ /* 0x000fe20000004200 */
[----:B------:R-:W-:Y:S02]  /*8f90*/  ISETP.NE.AND P2, PT, R15, RZ, PT ;  /* 0x000000ff0f00720c */ /* 0x000fe40003f45270 */
[----:B------:R-:W-:Y:S02]  /*8fa0*/  FMNMX.FTZ R137, R23, R137, !PT ;  /* 0x0000008917897209 */ /* 0x000fe40007810000 */
[----:B------:R-:W-:Y:S02]  /*8fb0*/  ISETP.GT.AND P2, PT, R2, RZ, !P2 ;  /* 0x000000ff0200720c */ /* 0x000fe40005744270 */
[----:B------:R-:W-:Y:S02]  /*8fc0*/  FMNMX.FTZ R137, R25, R137, !PT ;  /* 0x0000008919897209 */ /* 0x000fe40007810000 */
[----:B------:R-:W-:Y:S02]  /*8fd0*/  ISETP.LT.OR P2, PT, R3, 0x1, P2 ;  /* 0x000000010300780c */ /* 0x000fe40001741670 */
[----:B------:R-:W-:Y:S02]  /*8fe0*/  FMNMX.FTZ R137, R24, R137, !PT ;  /* 0x0000008918897209 */ /* 0x000fe40007810000 */
[----:B------:R-:W-:Y:S02]  /*8ff0*/  FMNMX.FTZ R0, R17, R134, !PT ;  /* 0x0000008611007209 */ /* 0x000fe40007810000 */
[----:B------:R-:W-:Y:S02]  /*9000*/  FMNMX.FTZ R137, R196, R137, !PT ;  /* 0x00000089c4897209 */ /* 0x000fe40007810000 */
[----:B------:R-:W-:Y:S02]  /*9010*/  FSEL R5, R220, -INF , !P2 ;  /* 0xff800000dc057808 */ /* 0x000fe40005000000 */
[----:B------:R-:W-:Y:S02]  /*9020*/  FMNMX.FTZ R137, R198, R137, !PT ;  /* 0x00000089c6897209 */ /* 0x000fe40007810000 */
[----:B------:R-:W-:Y:S02]  /*9030*/  ISETP.NE.AND P2, PT, R14, RZ, PT ;  /* 0x000000ff0e00720c */ /* 0x000fe40003f45270 */
[----:B------:R-:W-:Y:S02]  /*9040*/  FMNMX.FTZ R137, R200, R137, !PT ;  /* 0x00000089c8897209 */ /* 0x000fe40007810000 */
[----:B------:R-:W-:Y:S02]  /*9050*/  FMNMX.FTZ R0, R21, R0, !PT ;  /* 0x0000000015007209 */ /* 0x000fe40007810000 */
[----:B------:R-:W-:Y:S02]  /*9060*/  FMNMX.FTZ R137, R203, R137, !PT ;  /* 0x00000089cb897209 */ /* 0x000fe40007810000 */
[----:B------:R-:W-:Y:S02]  /*9070*/  ISETP.GT.AND P2, PT, R2, 0x1, !P2 ;  /* 0x000000010200780c */ /* 0x000fe40005744270 */
[----:B------:R-:W-:Y:S02]  /*9080*/  FMNMX.FTZ R137, R223, R137, !PT ;  /* 0x00000089df897209 */ /* 0x000fe40007810000 */
[----:B------:R-:W-:Y:S02]  /*9090*/  FMNMX.FTZ R0, R22, R0, !PT ;  /* 0x0000000016007209 */ /* 0x000fe40007810000 */
[----:B------:R-:W-:Y:S02]  /*90a0*/  FMNMX.FTZ R137, R244, R137, !PT ;  /* 0x00000089f4897209 */ /* 0x000fe40007810000 */
[----:B------:R-:W-:Y:S02]  /*90b0*/  ISETP.LT.OR P2, PT, R3, 0x2, P2 ;  /* 0x000000020300780c */ /* 0x000fe40001741670 */
[----:B------:R-:W-:Y:S02]  /*90c0*/  FMNMX.FTZ R0, R27, R0, !PT ;  /* 0x000000001b007209 */ /* 0x000fe40007810000 */
[----:B------:R-:W-:Y:S02]  /*90d0*/  FMNMX.FTZ R137, R248, R137, !PT ;  /* 0x00000089f8897209 */ /* 0x000fe40007810000 */
[----:B------:R-:W-:Y:S02]  /*90e0*/  FSEL R7, R219, -INF , !P2 ;  /* 0xff800000db077808 */ /* 0x000fe40005000000 */
[----:B------:R-:W-:Y:S02]  /*90f0*/  ISETP.NE.AND P2, PT, R13, RZ, PT ;  /* 0x000000ff0d00720c */ /* 0x000fe40003f45270 */
[----:B------:R-:W-:Y:S02]  /*9100*/  FMNMX.FTZ R0, R197, R0, !PT ;  /* 0x00000000c5007209 */ /* 0x000fe40007810000 */
[----:B------:R-:W-:Y:S02]  /*9110*/  ISETP.GT.AND P2, PT, R2, 0x8, !P2 ;  /* 0x000000080200780c */ /* 0x000fe40005744270 */
[----:B------:R-:W-:Y:S02]  /*9120*/  FMNMX.FTZ R137, R250, R137, !PT ;  /* 0x00000089fa897209 */ /* 0x000fe40007810000 */
[----:B------:R-:W-:Y:S02]  /*9130*/  FMNMX.FTZ R0, R199, R0, !PT ;  /* 0x00000000c7007209 */ /* 0x000fe40007810000 */
[----:B------:R-:W-:Y:S01]  /*9140*/  ISETP.LT.OR P2, PT, R3, 0x9, P2 ;  /* 0x000000090300780c */ /* 0x000fe20001741670 */
[----:B------:R-:W1:Y:S01]  /*9150*/  SHFL.BFLY PT, R6, R137, 0x2, 0x1f ;  /* 0x0c401f0089067f89 */ /* 0x000e6200000e0000 */
[----:B------:R-:W-:Y:S02]  /*9160*/  FMNMX.FTZ R0, R201, R0, !PT ;  /* 0x00000000c9007209 */ /* 0x000fe40007810000 */
[----:B------:R-:W-:Y:S02]  /*9170*/  FSEL R13, R217, -INF , !P2 ;  /* 0xff800000d90d7808 */ /* 0x000fe40005000000 */
[----:B------:R-:W-:Y:S02]  /*9180*/  ISETP.NE.AND P2, PT, R12, RZ, PT ;  /* 0x000000ff0c00720c */ /* 0x000fe40003f45270 */
[----:B------:R-:W-:Y:S02]  /*9190*/  FMNMX.FTZ R0, R204, R0, !PT ;  /* 0x00000000cc007209 */ /* 0x000fe40007810000 */
[----:B------:R-:W-:Y:S02]  /*91a0*/  ISETP.GT.AND P2, PT, R2, 0x9, !P2 ;  /* 0x000000090200780c */ /* 0x000fe40005744270 */
[----:B------:R-:W-:Y:S02]  /*91b0*/  FMNMX.FTZ R0, R221, R0, !PT ;  /* 0x00000000dd007209 */ /* 0x000fe40007810000 */
[----:B------:R-:W-:Y:S02]  /*91c0*/  ISETP.LT.OR P2, PT, R3, 0xa, P2 ;  /* 0x0000000a0300780c */ /* 0x000fe40001741670 */
[----:B------:R-:W-:Y:S02]  /*91d0*/  FMNMX.FTZ R0, R222, R0, !PT ;  /* 0x00000000de007209 */ /* 0x000fe40007810000 */
[----:B------:R-:W-:Y:S02]  /*91e0*/  FSEL R12, R216, -INF , !P2 ;  /* 0xff800000d80c7808 */ /* 0x000fe40005000000 */
[----:B------:R-:W-:Y:S02]  /*91f0*/  ISETP.NE.AND P2, PT, R11, RZ, PT ;  /* 0x000000ff0b00720c */ /* 0x000fe40003f45270 */
[----:B------:R-:W-:Y:S02]  /*9200*/  FMNMX.FTZ R0, R245, R0, !PT ;  /* 0x00000000f5007209 */ /* 0x000fe40007810000 */
[----:B------:R-:W-:Y:S02]  /*9210*/  ISETP.GT.AND P2, PT, R2, 0x10, !P2 ;  /* 0x000000100200780c */ /* 0x000fe40005744270 */
[----:B------:R-:W-:Y:S02]  /*9220*/  FMNMX.FTZ R0, R247, R0, !PT ;  /* 0x00000000f7007209 */ /* 0x000fe40007810000 */
[----:B------:R-:W-:Y:S02]  /*9230*/  ISETP.LT.OR P2, PT, R3, 0x11, P2 ;  /* 0x000000110300780c */ /* 0x000fe40001741670 */
[----:B-1----:R-:W-:Y:S02]  /*9240*/  FMNMX.FTZ R137, R137, R6, !PT ;  /* 0x0000000689897209 */ /* 0x002fe40007810000 */
[----:B------:R-:W1:Y:S01]  /*9250*/  SHFL.BFLY PT, R6, R0, 0x2, 0x1f ;  /* 0x0c401f0000067f89 */ /* 0x000e6200000e0000 */
        /* <DEDUP_REMOVED lines=14> */
[----:B------:R-:W-:Y:S02]  /*9340*/  FMNMX.FTZ R4, R205, R4, !PT ;  /* 0x00000004cd047209 */ /* 0x000fe40007810000 */
[----:B------:R-:W-:Y:S01]  /*9350*/  FSEL R211, R143, -INF , !P2 ;  /* 0xff8000008fd37808 */ /* 0x000fe20005000000 */
[----:B------:R-:W1:Y:S01]  /*9360*/  SHFL.BFLY PT, R136, R0, 0x1, 0x1f ;  /* 0x0c201f0000887f89 */ /* 0x000e6200000e0000 */
[----:B------:R-:W-:Y:S02]  /*9370*/  ISETP.NE.AND P2, PT, R8, RZ, PT ;  /* 0x000000ff0800720c */ /* 0x000fe40003f45270 */
[----:B------:R-:W-:Y:S02]  /*9380*/  FMNMX.FTZ R4, R209, R4, !PT ;  /* 0x00000004d1047209 */ /* 0x000fe40007810000 */
[----:B------:R-:W-:Y:S02]  /*9390*/  FMNMX.FTZ R6, R5, R139, !PT ;  /* 0x0000008b05067209 */ /* 0x000fe40007810000 */
[----:B------:R-:W-:Y:S01]  /*93a0*/  FMNMX.FTZ R4, R210, R4, !PT ;  /* 0x00000004d2047209 */ /* 0x000fe20007810000 */
[----:B------:R-:W2:Y:S01]  /*93b0*/  SHFL.BFLY PT, R8, R137, 0x1, 0x1f ;  /* 0x0c201f0089087f89 */ /* 0x000ea200000e0000 */
[----:B------:R-:W-:Y:S02]  /*93c0*/  FMNMX.FTZ R6, R7, R6, !PT ;  /* 0x0000000607067209 */ /* 0x000fe40007810000 */
[----:B------:R-:W-:Y:S02]  /*93d0*/  FMNMX.FTZ R4, R215, R4, !PT ;  /* 0x00000004d7047209 */ /* 0x000fe40007810000 */
[----:B------:R-:W-:Y:S02]  /*93e0*/  FMNMX.FTZ R6, R13, R6, !PT ;  /* 0x000000060d067209 */ /* 0x000fe40007810000 */
[----:B------:R-:W-:Y:S02]  /*93f0*/  FMNMX.FTZ R4, R246, R4, !PT ;  /* 0x00000004f6047209 */ /* 0x000fe40007810000 */
[----:B------:R-:W-:Y:S02]  /*9400*/  ISETP.GT.AND P2, PT, R2, 0x19, !P2 ;  /* 0x000000190200780c */ /* 0x000fe40005744270 */
[----:B------:R-:W-:Y:S02]  /*9410*/  FMNMX.FTZ R4, R249, R4, !PT ;  /* 0x00000004f9047209 */ /* 0x000fe40007810000 */
[----:B------:R-:W-:Y:S02]  /*9420*/  ISETP.LT.OR P2, PT, R3, 0x1a, P2 ;  /* 0x0000001a0300780c */ /* 0x000fe40001741670 */
[----:B------:R-:W-:Y:S02]  /*9430*/  FMNMX.FTZ R4, R218, R4, !PT ;  /* 0x00000004da047209 */ /* 0x000fe40007810000 */
[----:B-1----:R-:W-:Y:S02]  /*9440*/  FMNMX.FTZ R136, R0, R136, !PT ;  /* 0x0000008800887209 */ /* 0x002fe40007810000 */
[----:B------:R-:W-:Y:S02]  /*9450*/  FMNMX.FTZ R0, R12, R6, !PT ;  /* 0x000000060c007209 */ /* 0x000fe40007810000 */
[----:B------:R-:W-:Y:S01]  /*9460*/  ISETP.GT.AND P1, PT, R2, 0x20, !P1 ;  /* 0x000000200200780c */ /* 0x000fe20004f24270 */
[----:B------:R-:W-:Y:S01]  /*9470*/  FMUL.FTZ R142, R136, c[0x0][0x2d0] ;  /* 0x0000b400888e7a20 */ /* 0x000fe20000410000 */
[----:B------:R-:W-:Y:S02]  /*9480*/  FMNMX.FTZ R0, R207, R0, !PT ;  /* 0x00000000cf007209 */ /* 0x000fe40007810000 */
[----:B--2---:R-:W-:Y:S02]  /*9490*/  FMNMX.FTZ R137, R137, R8, !PT ;  /* 0x0000000889897209 */ /* 0x004fe40007810000 */
[----:B------:R-:W1:Y:S01]  /*94a0*/  SHFL.BFLY PT, R8, R4, 0x2, 0x1f ;  /* 0x0c401f0004087f89 */ /* 0x000e6200000e0000 */
[----:B------:R-:W-:Y:S02]  /*94b0*/  FMNMX.FTZ R0, R208, R0, !PT ;  /* 0x00000000d0007209 */ /* 0x000fe40007810000 */
[----:B------:R-:W-:Y:S01]  /*94c0*/  FSEL R206, R213, -INF , !P2 ;  /* 0xff800000d5ce7808 */ /* 0x000fe20005000000 */
[----:B------:R-:W-:Y:S01]  /*94d0*/  FMUL.FTZ R141, R137, c[0x0][0x2d0] ;  /* 0x0000b400898d7a20 */ /* 0x000fe20000410000 */
[----:B------:R-:W-:Y:S02]  /*94e0*/  ISETP.LT.OR P1, PT, R3, 0x21, P1 ;  /* 0x000000210300780c */ /* 0x000fe40000f21670 */
[----:B------:R-:W-:Y:S02]  /*94f0*/  FMNMX.FTZ R0, R211, R0, !PT ;  /* 0x00000000d3007209 */ /* 0x000fe40007810000 */
[----:B------:R-:W-:Y:S02]  /*9500*/  ISETP.GT.AND P6, PT, R2, 0x21, !P6 ;  /* 0x000000210200780c */ /* 0x000fe400077c4270 */
[----:B------:R-:W-:Y:S02]  /*9510*/  FSEL R213, R42, -INF , !P1 ;  /* 0xff8000002ad57808 */ /* 0x000fe40004800000 */
[----:B------:R-:W-:Y:S02]  /*9520*/  FMNMX.FTZ R0, R206, R0, !PT ;  /* 0x00000000ce007209 */ /* 0x000fe40007810000 */
[----:B------:R-:W-:Y:S02]  /*9530*/  ISETP.LT.OR P6, PT, R3, 0x22, P6 ;  /* 0x000000220300780c */ /* 0x000fe400037c1670 */
[C---:B------:R-:W-:Y:S02]  /*9540*/  ISETP.GT.AND P5, PT, R2.reuse, 0x28, !P5 ;  /* 0x000000280200780c */ /* 0x040fe40006fa4270 */
[----:B------:R-:W-:Y:S02]  /*9550*/  FMNMX.FTZ R0, R213, R0, !PT ;  /* 0x00000000d5007209 */ /* 0x000fe40007810000 */
[----:B------:R-:W-:Y:S02]  /*9560*/  FSEL R212, R43, -INF , !P6 ;  /* 0xff8000002bd47808 */ /* 0x000fe40007000000 */
[C---:B------:R-:W-:Y:S02]  /*9570*/  ISETP.LT.OR P5, PT, R3.reuse, 0x29, P5 ;  /* 0x000000290300780c */ /* 0x040fe40002fa1670 */
[----:B------:R-:W-:Y:S02]  /*9580*/  ISETP.GT.AND P0, PT, R2, 0x29, !P0 ;  /* 0x000000290200780c */ /* 0x000fe40004704270 */
[----:B-1----:R-:W-:Y:S02]  /*9590*/  FMNMX.FTZ R4, R4, R8, !PT ;  /* 0x0000000804047209 */ /* 0x002fe40007810000 */
[----:B------:R-:W-:Y:S02]  /*95a0*/  FSETP.NEU.FTZ.AND P1, PT, R136, -INF , PT ;  /* 0xff8000008800780b */ /* 0x000fe40003f3d000 */
[----:B------:R-:W-:Y:S01]  /*95b0*/  FSEL R214, R46, -INF , !P5 ;  /* 0xff8000002ed67808 */ /* 0x000fe20006800000 */
[----:B------:R-:W1:Y:S01]  /*95c0*/  SHFL.BFLY PT, R135, R4, 0x1, 0x1f ;  /* 0x0c201f0004877f89 */ /* 0x000e6200000e0000 */
[----:B------:R-:W-:Y:S02]  /*95d0*/  ISETP.LT.OR P0, PT, R3, 0x2a, P0 ;  /* 0x0000002a0300780c */ /* 0x000fe40000701670 */
[----:B------:R-:W-:Y:S02]  /*95e0*/  FMNMX.FTZ R0, R212, R0, !PT ;  /* 0x00000000d4007209 */ /* 0x000fe40007810000 */
[----:B------:R-:W-:Y:S02]  /*95f0*/  FSEL R142, R142, RZ, P1 ;  /* 0x000000ff8e8e7208 */ /* 0x000fe40000800000 */
[----:B------:R-:W-:Y:S02]  /*9600*/  FSEL R140, R47, -INF , !P0 ;  /* 0xff8000002f8c7808 */ /* 0x000fe40004000000 */
[----:B------:R-:W-:Y:S01]  /*9610*/  FMNMX.FTZ R0, R214, R0, !PT ;  /* 0x00000000d6007209 */ /* 0x000fe20007810000 */
[--C-:B------:R-:W-:Y:S01]  /*9620*/  FFMA.FTZ R3, R27, c[0x0][0x2d0], -R142.reuse ;  /* 0x0000b4001b037a23 */ /* 0x100fe2000001088e */
[----:B------:R-:W-:Y:S01]  /*9630*/  FSETP.NEU.FTZ.AND P2, PT, R137, -INF , PT ;  /* 0xff8000008900780b */ /* 0x000fe20003f5d000 */
[--C-:B------:R-:W-:Y:S01]  /*9640*/  FFMA.FTZ R21, R21, c[0x0][0x2d0], -R142.reuse ;  /* 0x0000b40015157a23 */ /* 0x100fe2000001088e */
[----:B------:R-:W-:Y:S01]  /*9650*/  FMNMX.FTZ R0, R140, R0, !PT ;  /* 0x000000008c007209 */ /* 0x000fe20007810000 */
[----:B------:R2:W-:Y:S01]  /*9660*/  MUFU.EX2 R34, R3 ;  /* 0x0000000300227308 */ /* 0x0005e20000000800 */
[----:B------:R-:W-:Y:S01]  /*9670*/  FSEL R141, R141, RZ, P2 ;  /* 0x000000ff8d8d7208 */ /* 0x000fe20001000000 */
[--C-:B------:R-:W-:Y:S02]  /*9680*/  FFMA.FTZ R22, R22, c[0x0][0x2d0], -R142.reuse ;  /* 0x0000b40016167a23 */ /* 0x100fe4000001088e */
[----:B------:R-:W2:Y:S01]  /*9690*/  SHFL.BFLY PT, R2, R0, 0x2, 0x1f ;  /* 0x0c401f0000027f89 */ /* 0x000ea200000e0000 */
[----:B------:R-:W-:Y:S02]  /*96a0*/  FFMA.FTZ R17, R17, c[0x0][0x2d0], -R142 ;  /* 0x0000b40011117a23 */ /* 0x000fe4000001088e */
[--C-:B------:R-:W-:Y:S02]  /*96b0*/  FFMA.FTZ R24, R24, c[0x0][0x2d0], -R141.reuse ;  /* 0x0000b40018187a23 */ /* 0x100fe4000001088d */
[--C-:B------:R-:W-:Y:S01]  /*96c0*/  FFMA.FTZ R25, R25, c[0x0][0x2d0], -R141.reuse ;  /* 0x0000b40019197a23 */ /* 0x100fe2000001088d */
[----:B-1----:R-:W-:Y:S01]  /*96d0*/  FMNMX.FTZ R135, R4, R135, !PT ;  /* 0x0000008704877209 */ /* 0x002fe20007810000 */
[----:B------:R-:W-:Y:S01]  /*96e0*/  MUFU.EX2 R33, R24 ;  /* 0x0000001800217308 */ /* 0x000fe20000000800 */
[--C-:B------:R-:W-:Y:S02]  /*96f0*/  FFMA.FTZ R23, R23, c[0x0][0x2d0], -R141.reuse ;  /* 0x0000b40017177a23 */ /* 0x100fe4000001088d */
[C---:B------:R-:W-:Y:S01]  /*9700*/  FSETP.NEU.FTZ.AND P0, PT, R135.reuse, -INF , PT ;  /* 0xff8000008700780b */ /* 0x040fe20003f1d000 */
[----:B------:R-:W-:Y:S02]  /*9710*/  FMUL.FTZ R143, R135, c[0x0][0x2d0] ;  /* 0x0000b400878f7a20 */ /* 0x000fe40000410000 */
[----:B------:R-:W-:Y:S03]  /*9720*/  FFMA.FTZ R18, R18, c[0x0][0x2d0], -R141 ;  /* 0x0000b40012127a23 */ /* 0x000fe6000001088d */
[----:B------:R-:W-:Y:S01]  /*9730*/  FSEL R143, R143, RZ, P0 ;  /* 0x000000ff8f8f7208 */ /* 0x000fe20000000000 */
[----:B------:R-:W1:Y:S04]  /*9740*/  MUFU.EX2 R219, R25 ;  /* 0x0000001900db7308 */ /* 0x000e680000000800 */
[--C-:B------:R-:W-:Y:S02]  /*9750*/  FFMA.FTZ R19, R19, c[0x0][0x2d0], -R143.reuse ;  /* 0x0000b40013137a23 */ /* 0x100fe4000001088f */
[--C-:B------:R-:W-:Y:S01]  /*9760*/  FFMA.FTZ R20, R20, c[0x0][0x2d0], -R143.reuse ;  /* 0x0000b40014147a23 */ /* 0x100fe2000001088f */
[----:B--2---:R-:W-:Y:S01]  /*9770*/  FMNMX.FTZ R3, R0, R2, !PT ;  /* 0x0000000200037209 */ /* 0x004fe20007810000 */
[--C-:B------:R-:W-:Y:S01]  /*9780*/  FFMA.FTZ R2, R26, c[0x0][0x2d0], -R143.reuse ;  /* 0x0000b4001a027a23 */ /* 0x100fe2000001088f */
[----:B------:R-:W-:Y:S01]  /*9790*/  FSEL R0, R137, RZ, P2 ;  /* 0x000000ff89007208 */ /* 0x000fe20001000000 */
[----:B------:R-:W-:Y:S01]  /*97a0*/  MUFU.EX2 R44, R19 ;  /* 0x00000013002c7308 */ /* 0x000fe20000000800 */
[----:B------:R-:W-:Y:S01]  /*97b0*/  FFMA.FTZ R16, R16, c[0x0][0x2d0], -R143 ;  /* 0x0000b40010107a23 */ /* 0x000fe2000001088f */
[----:B------:R-:W2:Y:S02]  /*97c0*/  SHFL.BFLY PT, R4, R3, 0x1, 0x1f ;  /* 0x0c201f0003047f89 */ /* 0x000ea400000e0000 */
[----:B------:R-:W-:Y:S04]  /*97d0*/  FADD.FTZ R0, -R0, R132 ;  /* 0x0000008400007221 */ /* 0x000fe80000010100 */
[----:B------:R-:W-:Y:S02]  /*97e0*/  FMUL.FTZ R0, R0, c[0x0][0x2d0] ;  /* 0x0000b40000007a20 */ /* 0x000fe40000410000 */
[----:B------:R3:W-:Y:S01]  /*97f0*/  MUFU.EX2 R28, R2 ;  /* 0x00000002001c7308 */ /* 0x0007e20000000800 */
[----:B-1----:R-:W-:Y:S09]  /*9800*/  F2FP.BF16.PACK_AB R194, R33, R219 ;  /* 0x000000db21c2723e */ /* 0x002ff200000010ff */
[----:B------:R1:W4:Y:S01]  /*9810*/  MUFU.EX2 R133, R0 ;  /* 0x0000000000857308 */ /* 0x0003220000000800 */
[----:B--2---:R-:W-:Y:S09]  /*9820*/  FMNMX.FTZ R3, R3, R4, !PT ;  /* 0x0000000403037209 */ /* 0x004ff20007810000 */
[----:B------:R-:W-:Y:S01]  /*9830*/  MUFU.EX2 R252, R23 ;  /* 0x0000001700fc7308 */ /* 0x000fe20000000800 */
[----:B---3--:R-:W-:Y:S05]  /*9840*/  FSEL R2, R136, RZ, P1 ;  /* 0x000000ff88027208 */ /* 0x008fea0000800000 */
[----:B------:R-:W-:Y:S04]  /*9850*/  FADD.FTZ R2, -R2, R134 ;  /* 0x0000008602027221 */ /* 0x000fe80000010100 */
[----:B------:R-:W-:Y:S01]  /*9860*/  MUFU.EX2 R251, R21 ;  /* 0x0000001500fb7308 */ /* 0x000fe20000000800 */
[----:B------:R-:W-:Y:S02]  /*9870*/  FMUL.FTZ R134, R3, c[0x0][0x2d0] ;  /* 0x0000b40003867a20 */ /* 0x000fe40000410000 */
[----:B------:R-:W-:Y:S01]  /*9880*/  FMUL.FTZ R2, R2, c[0x0][0x2d0] ;  /* 0x0000b40002027a20 */ /* 0x000fe20000410000 */
[----:B-1----:R-:W-:Y:S01]  /*9890*/  FSEL R0, R135, RZ, P0 ;  /* 0x000000ff87007208 */ /* 0x002fe20000000000 */
[----:B----4-:R-:W-:Y:S01]  /*98a0*/  FMUL.FTZ R32, R133, R172 ;  /* 0x000000ac85207220 */ /* 0x010fe20000410000 */
[----:B------:R-:W-:Y:S01]  /*98b0*/  FSETP.NEU.FTZ.AND P0, PT, R3, -INF , PT ;  /* 0xff8000000300780b */ /* 0x000fe20003f1d000 */
[----:B------:R-:W-:Y:S01]  /*98c0*/  FMUL.FTZ R52, R133, R52 ;  /* 0x0000003485347220 */ /* 0x000fe20000410000 */
[----:B------:R-:W-:Y:S01]  /*98d0*/  MOV R172, R33 ;  /* 0x0000002100ac7202 */ /* 0x000fe20000000f00 */
[----:B------:R-:W-:Y:S01]  /*98e0*/  FADD.FTZ R0, -R0, R138 ;  /* 0x0000008a00007221 */ /* 0x000fe20000010100 */
[----:B------:R-:W1:Y:S01]  /*98f0*/  MUFU.EX2 R132, R2 ;  /* 0x0000000200847308 */ /* 0x000e620000000800 */
[----:B------:R-:W-:Y:S01]  /*9900*/  FSEL R134, R134, RZ, P0 ;  /* 0x000000ff86867208 */ /* 0x000fe20000000000 */
[--C-:B------:R-:W-:Y:S02]  /*9910*/  FFMA.FTZ R138, R196, c[0x0][0x2d0], -R141.reuse ;  /* 0x0000b400c48a7a23 */ /* 0x100fe4000001088d */
[----:B------:R-:W-:Y:S02]  /*9920*/  FMUL.FTZ R0, R0, c[0x0][0x2d0] ;  /* 0x0000b40000007a20 */ /* 0x000fe40000410000 */
[--C-:B------:R-:W-:Y:S02]  /*9930*/  FFMA.FTZ R4, R12, c[0x0][0x2d0], -R134.reuse ;  /* 0x0000b4000c047a23 */ /* 0x100fe40000010886 */
[--C-:B------:R-:W-:Y:S02]  /*9940*/  FFMA.FTZ R5, R5, c[0x0][0x2d0], -R134.reuse ;  /* 0x0000b40005057a23 */ /* 0x100fe40000010886 */
[----:B------:R2:W3:Y:S01]  /*9950*/  MUFU.EX2 R2, R0 ;  /* 0x0000000000027308 */ /* 0x0004e20000000800 */
        /* <DEDUP_REMOVED lines=8> */
[----:B------:R-:W-:Y:S02]  /*99e0*/  FMUL.FTZ R80, R133, R80 ;  /* 0x0000005085507220 */ /* 0x000fe40000410000 */
[C---:B-1----:R-:W-:Y:S02]  /*99f0*/  FMUL.FTZ R6, R132.reuse, R146 ;  /* 0x0000009284067220 */ /* 0x042fe40000410000 */
[C---:B------:R-:W-:Y:S02]  /*9a00*/  FMUL.FTZ R19, R132.reuse, R159 ;  /* 0x0000009f84137220 */ /* 0x040fe40000410000 */
[C---:B------:R-:W-:Y:S01]  /*9a10*/  FMUL.FTZ R54, R132.reuse, R54 ;  /* 0x0000003684367220 */ /* 0x040fe20000410000 */
[----:B------:R1:W-:Y:S01]  /*9a20*/  MUFU.EX2 R48, R4 ;  /* 0x0000000400307308 */ /* 0x0003e20000000800 */
[C---:B------:R-:W-:Y:S02]  /*9a30*/  FMUL.FTZ R55, R132.reuse, R55 ;  /* 0x0000003784377220 */ /* 0x040fe40000410000 */
[----:B------:R-:W-:Y:S02]  /*9a40*/  FMUL.FTZ R66, R132, R66 ;  /* 0x0000004284427220 */ /* 0x000fe40000410000 */
[--C-:B--2---:R-:W-:Y:S02]  /*9a50*/  FFMA.FTZ R0, R7, c[0x0][0x2d0], -R134.reuse ;  /* 0x0000b40007007a23 */ /* 0x104fe40000010886 */
[C---:B---3--:R-:W-:Y:S02]  /*9a60*/  FMUL.FTZ R24, R2.reuse, R164 ;  /* 0x000000a402187220 */ /* 0x048fe40000410000 */
[----:B------:R-:W-:Y:S01]  /*9a70*/  FMUL.FTZ R25, R2, R165 ;  /* 0x000000a502197220 */ /* 0x000fe20000410000 */
[----:B------:R-:W2:Y:S01]  /*9a80*/  MUFU.EX2 R50, R0 ;  /* 0x0000000000327308 */ /* 0x000ea20000000800 */
[----:B------:R-:W-:Y:S02]  /*9a90*/  FMUL.FTZ R7, R132, R147 ;  /* 0x0000009384077220 */ /* 0x000fe40000410000 */
[C---:B------:R-:W-:Y:S02]  /*9aa0*/  FMUL.FTZ R8, R2.reuse, R148 ;  /* 0x0000009402087220 */ /* 0x040fe40000410000 */
[C---:B----4-:R-:W-:Y:S02]  /*9ab0*/  FMUL.FTZ R5, R133.reuse, R145 ;  /* 0x0000009185057220 */ /* 0x050fe40000410000 */
[C---:B------:R-:W-:Y:S02]  /*9ac0*/  FMUL.FTZ R9, R2.reuse, R149 ;  /* 0x0000009502097220 */ /* 0x040fe40000410000 */
[C---:B------:R-:W-:Y:S01]  /*9ad0*/  FMUL.FTZ R12, R2.reuse, R152 ;  /* 0x00000098020c7220 */ /* 0x040fe20000410000 */
[----:B------:R3:W-:Y:S01]  /*9ae0*/  MUFU.EX2 R164, R138 ;  /* 0x0000008a00a47308 */ /* 0x0007e20000000800 */
[C---:B------:R-:W-:Y:S02]  /*9af0*/  FMUL.FTZ R29, R2.reuse, R169 ;  /* 0x000000a9021d7220 */ /* 0x040fe40000410000 */
[C---:B------:R-:W-:Y:S02]  /*9b00*/  FMUL.FTZ R56, R2.reuse, R56 ;  /* 0x0000003802387220 */ /* 0x040fe40000410000 */
[----:B-1----:R-:W-:Y:S02]  /*9b10*/  FMUL.FTZ R4, R133, R144 ;  /* 0x0000009085047220 */ /* 0x002fe40000410000 */
[C---:B------:R-:W-:Y:S02]  /*9b20*/  FMUL.FTZ R57, R2.reuse, R57 ;  /* 0x0000003902397220 */ /* 0x040fe40000410000 */
[C---:B------:R-:W-:Y:S01]  /*9b30*/  FMUL.FTZ R60, R2.reuse, R60 ;  /* 0x0000003c023c7220 */ /* 0x040fe20000410000 */
[----:B------:R-:W1:Y:S01]  /*9b40*/  MUFU.EX2 R35, R22 ;  /* 0x0000001600237308 */ /* 0x000e620000000800 */
[----:B------:R-:W-:Y:S02]  /*9b50*/  FMUL.FTZ R61, R2, R61 ;  /* 0x0000003d023d7220 */ /* 0x000fe40000410000 */
[----:B------:R-:W-:Y:S01]  /*9b60*/  FMUL.FTZ R67, R132, R67 ;  /* 0x0000004384437220 */ /* 0x000fe20000410000 */
[----:B--2---:R-:W-:Y:S01]  /*9b70*/  F2FP.BF16.PACK_AB R145, R50, R45 ;  /* 0x0000002d3291723e */ /* 0x004fe200000010ff */
[----:B------:R-:W-:Y:S02]  /*9b80*/  FFMA.FTZ R0, R13, c[0x0][0x2d0], -R134 ;  /* 0x0000b4000d007a23 */ /* 0x000fe40000010886 */
[----:B------:R-:W-:Y:S02]  /*9b90*/  FMUL.FTZ R13, R2, R153 ;  /* 0x00000099020d7220 */ /* 0x000fe40000410000 */
[C---:B------:R-:W-:Y:S01]  /*9ba0*/  FMUL.FTZ R70, R132.reuse, R70 ;  /* 0x0000004684467220 */ /* 0x040fe20000410000 */
[----:B------:R2:W4:Y:S01]  /*9bb0*/  MUFU.EX2 R49, R0 ;  /* 0x0000000000317308 */ /* 0x0005220000000800 */
[----:B------:R-:W-:Y:S02]  /*9bc0*/  FMUL.FTZ R71, R132, R71 ;  /* 0x0000004784477220 */ /* 0x000fe40000410000 */
[----:B------:R-:W-:Y:S02]  /*9bd0*/  FMUL.FTZ R72, R2, R72 ;  /* 0x0000004802487220 */ /* 0x000fe40000410000 */
[----:B---3--:R-:W-:Y:S02]  /*9be0*/  FFMA.FTZ R138, R198, c[0x0][0x2d0], -R141 ;  /* 0x0000b400c68a7a23 */ /* 0x008fe4000001088d */
[C---:B------:R-:W-:Y:S02]  /*9bf0*/  FMUL.FTZ R73, R2.reuse, R73 ;  /* 0x0000004902497220 */ /* 0x040fe40000410000 */
[C---:B------:R-:W-:Y:S01]  /*9c00*/  FMUL.FTZ R76, R2.reuse, R76 ;  /* 0x0000004c024c7220 */ /* 0x040fe20000410000 */
[----:B------:R3:W-:Y:S01]  /*9c10*/  MUFU.EX2 R40, R20 ;  /* 0x0000001400287308 */ /* 0x0007e20000000800 */
[----:B------:R-:W-:Y:S02]  /*9c20*/  FMUL.FTZ R77, R2, R77 ;  /* 0x0000004d024d7220 */ /* 0x000fe40000410000 */
[C---:B------:R-:W-:Y:S01]  /*9c30*/  FMUL.FTZ R81, R133.reuse, R81 ;  /* 0x0000005185517220 */ /* 0x040fe20000410000 */
[-C--:B-1----:R-:W-:Y:S01]  /*9c40*/  F2FP.BF16.PACK_AB R195, R34, R35.reuse ;  /* 0x0000002322c3723e */ /* 0x082fe200000010ff */
[C---:B------:R-:W-:Y:S01]  /*9c50*/  FMUL.FTZ R34, R132.reuse, R174 ;  /* 0x000000ae84227220 */ /* 0x040fe20000410000 */
[----:B------:R-:W-:Y:S01]  /*9c60*/  MOV R174, R35 ;  /* 0x0000002300ae7202 */ /* 0x000fe20000000f00 */
[C---:B------:R-:W-:Y:S01]  /*9c70*/  FMUL.FTZ R35, R132.reuse, R175 ;  /* 0x000000af84237220 */ /* 0x040fe20000410000 */
[----:B------:R-:W-:Y:S01]  /*9c80*/  MOV R175, R219 ;  /* 0x000000db00af7202 */ /* 0x000fe20000000f00 */
[C---:B------:R-:W-:Y:S01]  /*9c90*/  FMUL.FTZ R82, R132.reuse, R82 ;  /* 0x0000005284527220 */ /* 0x040fe20000410000 */
[----:B------:R-:W1:Y:S01]  /*9ca0*/  MUFU.EX2 R51, R18 ;  /* 0x0000001200337308 */ /* 0x000e620000000800 */
[----:B------:R-:W-:Y:S02]  /*9cb0*/  FMUL.FTZ R83, R132, R83 ;  /* 0x0000005384537220 */ /* 0x000fe40000410000 */
[----:B------:R-:W-:Y:S01]  /*9cc0*/  FMUL.FTZ R84, R133, R84 ;  /* 0x0000005485547220 */ /* 0x000fe20000410000 */
[----:B--2---:R-:W-:Y:S01]  /*9cd0*/  FSEL R0, R3, RZ, P0 ;  /* 0x000000ff03007208 */ /* 0x004fe20000000000 */
[----:B------:R-:W-:Y:S01]  /*9ce0*/  FMUL.FTZ R85, R133, R85 ;  /* 0x0000005585557220 */ /* 0x000fe20000410000 */
[----:B----4-:R-:W-:Y:S01]  /*9cf0*/  F2FP.BF16.PACK_AB R147, R48, R49 ;  /* 0x000000313093723e */ /* 0x010fe200000010ff */
[----:B------:R-:W-:Y:S01]  /*9d00*/  FMUL.FTZ R86, R132, R86 ;  /* 0x0000005684567220 */ /* 0x000fe20000410000 */
[----:B------:R-:W-:Y:S01]  /*9d10*/  ISETP.GT.AND P0, PT, R242, UR4, PT ;  /* 0x00000004f2007c0c */ /* 0x000fe2000bf04270 */
[----:B------:R-:W-:Y:S01]  /*9d20*/  FADD.FTZ R0, -R0, R139 ;  /* 0x0000008b00007221 */ /* 0x000fe20000010100 */
[----:B------:R-:W-:Y:S01]  /*9d30*/  MOV R139, R28 ;  /* 0x0000001c008b7202 */ /* 0x000fe20000000f00 */
[----:B------:R-:W-:Y:S01]  /*9d40*/  FMUL.FTZ R28, R2, R168 ;  /* 0x000000a8021c7220 */ /* 0x000fe20000410000 */
[----:B------:R-:W2:Y:S01]  /*9d50*/  MUFU.EX2 R41, R17 ;  /* 0x0000001100297308 */ /* 0x000ea20000000800 */
[----:B------:R-:W-:Y:S01]  /*9d60*/  FMUL.FTZ R0, R0, c[0x0][0x2d0] ;  /* 0x0000b40000007a20 */ /* 0x000fe20000410000 */
[----:B------:R-:W-:Y:S01]  /*9d70*/  F2FP.BF16.PACK_AB R146, R139, R44 ;  /* 0x0000002c8b92723e */ /* 0x000fe200000010ff */
[----:B---3--:R-:W3:Y:S01]  /*9d80*/  LDSM.16.MT88.4 R20, [R225+0x2080] ;  /* 0x00208000e114783b */ /* 0x008ee20000004200 */
[----:B------:R-:W-:Y:S01]  /*9d90*/  FMUL.FTZ R87, R132, R87 ;  /* 0x0000005784577220 */ /* 0x000fe20000410000 */
[----:B------:R-:W-:Y:S01]  /*9da0*/  IADD3 R242, R242, -0x1, RZ ;  /* 0xfffffffff2f27810 */ /* 0x000fe20007ffe0ff */
[C---:B------:R-:W-:Y:S02]  /*9db0*/  FMUL.FTZ R88, R2.reuse, R88 ;  /* 0x0000005802587220 */ /* 0x040fe40000410000 */
[C---:B------:R-:W-:Y:S02]  /*9dc0*/  FMUL.FTZ R89, R2.reuse, R89 ;  /* 0x0000005902597220 */ /* 0x040fe40000410000 */
[----:B------:R-:W4:Y:S01]  /*9dd0*/  MUFU.EX2 R0, R0 ;  /* 0x0000000000007308 */ /* 0x000f220000000800 */
[----:B------:R-:W-:Y:S01]  /*9de0*/  FMUL.FTZ R92, R2, R92 ;  /* 0x0000005c025c7220 */ /* 0x000fe20000410000 */
[----:B-1----:R-:W-:Y:S01]  /*9df0*/  F2FP.BF16.PACK_AB R192, R252, R51 ;  /* 0x00000033fcc0723e */ /* 0x002fe200000010ff */
[----:B------:R-:W-:Y:S02]  /*9e00*/  FMUL.FTZ R18, R132, R158 ;  /* 0x0000009e84127220 */ /* 0x000fe40000410000 */
[----:B------:R-:W-:Y:S02]  /*9e10*/  FMUL.FTZ R93, R2, R93 ;  /* 0x0000005d025d7220 */ /* 0x000fe40000410000 */
[C---:B------:R-:W-:Y:S02]  /*9e20*/  FMUL.FTZ R96, R133.reuse, R96 ;  /* 0x0000006085607220 */ /* 0x040fe40000410000 */
[----:B------:R-:W-:Y:S01]  /*9e30*/  FMUL.FTZ R97, R133, R97 ;  /* 0x0000006185617220 */ /* 0x000fe20000410000 */
[----:B------:R-:W1:Y:S01]  /*9e40*/  MUFU.EX2 R220, R16 ;  /* 0x0000001000dc7308 */ /* 0x000e620000000800 */
[C---:B------:R-:W-:Y:S02]  /*9e50*/  FMUL.FTZ R98, R132.reuse, R98 ;  /* 0x0000006284627220 */ /* 0x040fe40000410000 */
[C---:B------:R-:W-:Y:S01]  /*9e60*/  FMUL.FTZ R99, R132.reuse, R99 ;  /* 0x0000006384637220 */ /* 0x040fe20000410000 */
[----:B--2---:R-:W-:Y:S01]  /*9e70*/  F2FP.BF16.PACK_AB R193, R251, R41 ;  /* 0x00000029fbc1723e */ /* 0x004fe200000010ff */
[C---:B------:R-:W-:Y:S02]  /*9e80*/  FMUL.FTZ R17, R133.reuse, R157 ;  /* 0x0000009d85117220 */ /* 0x040fe40000410000 */
[C---:B------:R-:W-:Y:S02]  /*9e90*/  FMUL.FTZ R100, R133.reuse, R100 ;  /* 0x0000006485647220 */ /* 0x040fe40000410000 */
[C---:B------:R-:W-:Y:S02]  /*9ea0*/  FMUL.FTZ R101, R133.reuse, R101 ;  /* 0x0000006585657220 */ /* 0x040fe40000410000 */
[C---:B------:R-:W-:Y:S02]  /*9eb0*/  FMUL.FTZ R102, R132.reuse, R102 ;  /* 0x0000006684667220 */ /* 0x040fe40000410000 */
[----:B------:R-:W-:Y:S02]  /*9ec0*/  FMUL.FTZ R103, R132, R103 ;  /* 0x0000006784677220 */ /* 0x000fe40000410000 */
[----:B----4-:R-:W-:Y:S01]  /*9ed0*/  FMUL.FTZ R26, R0, R166 ;  /* 0x000000a6001a7220 */ /* 0x010fe20000410000 */
[----:B------:R-:W-:Y:S01]  /*9ee0*/  MOV R166, R44 ;  /* 0x0000002c00a67202 */ /* 0x000fe20000000f00 */
[----:B------:R-:W-:Y:S02]  /*9ef0*/  FMUL.FTZ R44, R2, R184 ;  /* 0x000000b8022c7220 */ /* 0x000fe40000410000 */
[----:B------:R2:W-:Y:S01]  /*9f00*/  MUFU.EX2 R184, R138 ;  /* 0x0000008a00b87308 */ /* 0x0005e20000000800 */
[C---:B------:R-:W-:Y:S02]  /*9f10*/  FMUL.FTZ R46, R0.reuse, R186 ;  /* 0x000000ba002e7220 */ /* 0x040fe40000410000 */
[----:B------:R-:W-:Y:S01]  /*9f20*/  FMUL.FTZ R27, R0, R167 ;  /* 0x000000a7001b7220 */ /* 0x000fe20000410000 */
[-C--:B---3--:R-:W-:Y:S05]  /*9f30*/  HMMA.16816.F32.BF16 R4, R192, R20.reuse, R4 ;  /* 0x00000014c004723c */ /* 0x088fea0000041804 */
[----:B------:R-:W-:Y:S01]  /*9f40*/  MOV R167, R45 ;  /* 0x0000002d00a77202 */ /* 0x000fe20000000f00 */
[----:B------:R-:W-:Y:S01]  /*9f50*/  FMUL.FTZ R45, R2, R185 ;  /* 0x000000b9022d7220 */ /* 0x000fe20000410000 */
[----:B------:R-:W-:Y:S01]  /*9f60*/  MOV R185, R48 ;  /* 0x0000003000b97202 */ /* 0x000fe20000000f00 */
[C---:B------:R-:W-:Y:S01]  /*9f70*/  FMUL.FTZ R48, R133.reuse, R188 ;  /* 0x000000bc85307220 */ /* 0x040fe20000410000 */
[----:B-1----:R-:W-:Y:S03]  /*9f80*/  F2FP.BF16.PACK_AB R144, R40, R220 ;  /* 0x000000dc2890723e */ /* 0x002fe600000010ff */
[C---:B------:R-:W-:Y:S02]  /*9f90*/  FMUL.FTZ R30, R0.reuse, R170 ;  /* 0x000000aa001e7220 */ /* 0x040fe40000410000 */
[C---:B------:R-:W-:Y:S01]  /*9fa0*/  FMUL.FTZ R42, R0.reuse, R182 ;  /* 0x000000b6002a7220 */ /* 0x040fe20000410000 */
[----:B------:R-:W-:Y:S01]  /*9fb0*/  MOV R182, R49 ;  /* 0x0000003100b67202 */ /* 0x000fe20000000f00 */
[----:B------:R-:W-:Y:S02]  /*9fc0*/  FMUL.FTZ R49, R133, R189 ;  /* 0x000000bd85317220 */ /* 0x000fe40000410000 */
[C---:B------:R-:W-:Y:S02]  /*9fd0*/  FMUL.FTZ R43, R0.reuse, R183 ;  /* 0x000000b7002b7220 */ /* 0x040fe40000410000 */
[--C-:B--2---:R-:W-:Y:S02]  /*9fe0*/  FFMA.FTZ R138, R197, c[0x0][0x2d0], -R142.reuse ;  /* 0x0000b400c58a7a23 */ /* 0x104fe4000001088e */
[C---:B------:R-:W-:Y:S02]  /*9ff0*/  FMUL.FTZ R10, R0.reuse, R150 ;  /* 0x00000096000a7220 */ /* 0x040fe40000410000 */
[----:B------:R1:W-:Y:S01]  /*a000*/  MUFU.EX2 R165, R138 ;  /* 0x0000008a00a57308 */ /* 0x0003e20000000800 */
[C---:B------:R-:W-:Y:S02]  /*a010*/  FMUL.FTZ R11, R0.reuse, R151 ;  /* 0x00000097000b7220 */ /* 0x040fe40000410000 */
[----:B------:R-:W2:Y:S01]  /*a020*/  LDSM.16.MT88.4 R148, [R228+0x2080] ;  /* 0x00208000e494783b */ /* 0x000ea20000004200 */
[C---:B------:R-:W-:Y:S02]  /*a030*/  FMUL.FTZ R14, R0.reuse, R154 ;  /* 0x0000009a000e7220 */ /* 0x040fe40000410000 */
[C---:B------:R-:W-:Y:S02]  /*a040*/  FMUL.FTZ R15, R0.reuse, R155 ;  /* 0x0000009b000f7220 */ /* 0x040fe40000410000 */
[C---:B------:R-:W-:Y:S03]  /*a050*/  HMMA.16816.F32.BF16 R8, R144.reuse, R20, R8 ;  /* 0x000000149008723c */ /* 0x040fe60000041808 */
[----:B------:R-:W3:Y:S01]  /*a060*/  LDSM.16.MT88.4 R152, [R227+0x2080] ;  /* 0x00208000e398783b */ /* 0x000ee20000004200 */
[C---:B------:R-:W-:Y:S02]  /*a070*/  FMUL.FTZ R47, R0.reuse, R187 ;  /* 0x000000bb002f7220 */ /* 0x040fe40000410000 */
[C---:B------:R-:W-:Y:S02]  /*a080*/  FMUL.FTZ R16, R133.reuse, R156 ;  /* 0x0000009c85107220 */ /* 0x040fe40000410000 */
[-C--:B------:R-:W-:Y:S03]  /*a090*/  HMMA.16816.F32.BF16 R12, R144, R22.reuse, R12 ;  /* 0x00000016900c723c */ /* 0x080fe6000004180c */
[----:B------:R-:W-:Y:S01]  /*a0a0*/  LDSM.16.MT88.4 R156, [R226+0x2880] ;  /* 0x00288000e29c783b */ /* 0x000fe20000004200 */
[C---:B------:R-:W-:Y:S02]  /*a0b0*/  FMUL.FTZ R20, R133.reuse, R160 ;  /* 0x000000a085147220 */ /* 0x040fe40000410000 */
[----:B------:R-:W-:Y:S02]  /*a0c0*/  FMUL.FTZ R21, R133, R161 ;  /* 0x000000a185157220 */ /* 0x000fe40000410000 */
[C---:B------:R-:W-:Y:S04]  /*a0d0*/  HMMA.16816.F32.BF16 R16, R192.reuse, R22, R16 ;  /* 0x00000016c010723c */ /* 0x040fe80000041810 */
[--C-:B-1----:R-:W-:Y:S02]  /*a0e0*/  FFMA.FTZ R138, R199, c[0x0][0x2d0], -R142.reuse ;  /* 0x0000b400c78a7a23 */ /* 0x102fe4000001088e */
[----:B------:R-:W-:Y:S01]  /*a0f0*/  FMUL.FTZ R31, R0, R171 ;  /* 0x000000ab001f7220 */ /* 0x000fe20000410000 */
[----:B------:R-:W-:Y:S01]  /*a100*/  MOV R171, R40 ;  /* 0x0000002800ab7202 */ /* 0x000fe20000000f00 */
[----:B------:R1:W-:Y:S01]  /*a110*/  MUFU.EX2 R186, R138 ;  /* 0x0000008a00ba7308 */ /* 0x0003e20000000800 */
[C---:B------:R-:W-:Y:S01]  /*a120*/  FMUL.FTZ R22, R132.reuse, R162 ;  /* 0x000000a284167220 */ /* 0x040fe20000410000 */
[----:B------:R-:W-:Y:S02]  /*a130*/  LDSM.16.MT88.4 R196, [R227+0x3080] ;  /* 0x00308000e3c4783b */ /* 0x000fe40000004200 */
[----:B------:R-:W-:Y:S02]  /*a140*/  FMUL.FTZ R23, R132, R163 ;  /* 0x000000a384177220 */ /* 0x000fe40000410000 */
[----:B------:R-:W-:Y:S01]  /*a150*/  FMUL.FTZ R40, R2, R180 ;  /* 0x000000b402287220 */ /* 0x000fe20000410000 */
[----:B------:R-:W-:Y:S01]  /*a160*/  MOV R180, R220 ;  /* 0x000000dc00b47202 */ /* 0x000fe20000000f00 */
[C---:B------:R-:W-:Y:S02]  /*a170*/  FMUL.FTZ R58, R0.reuse, R58 ;  /* 0x0000003a003a7220 */ /* 0x040fe40000410000 */
[----:B------:R-:W-:Y:S01]  /*a180*/  LDSM.16.MT88.4 R160, [R228+0x2880] ;  /* 0x00288000e4a0783b */ /* 0x000fe20000004200 */
[-C--:B------:R-:W-:Y:S03]  /*a190*/  HMMA.16816.F32.BF16 R20, R192, R36.reuse, R20 ;  /* 0x00000024c014723c */ /* 0x080fe60000041814 */
[C---:B------:R-:W-:Y:S02]  /*a1a0*/  FMUL.FTZ R59, R0.reuse, R59 ;  /* 0x0000003b003b7220 */ /* 0x040fe40000410000 */
[C---:B------:R-:W-:Y:S02]  /*a1b0*/  FMUL.FTZ R62, R0.reuse, R62 ;  /* 0x0000003e003e7220 */ /* 0x040fe40000410000 */
[C---:B------:R-:W-:Y:S01]  /*a1c0*/  FMUL.FTZ R63, R0.reuse, R63 ;  /* 0x0000003f003f7220 */ /* 0x040fe20000410000 */
[C---:B------:R-:W-:Y:S04]  /*a1d0*/  HMMA.16816.F32.BF16 R24, R144.reuse, R36, R24 ;  /* 0x000000249018723c */ /* 0x040fe80000041818 */
[----:B------:R-:W-:Y:S02]  /*a1e0*/  FMUL.FTZ R74, R0, R74 ;  /* 0x0000004a004a7220 */ /* 0x000fe40000410000 */
[--C-:B-1----:R-:W-:Y:S02]  /*a1f0*/  FFMA.FTZ R138, R200, c[0x0][0x2d0], -R141.reuse ;  /* 0x0000b400c88a7a23 */ /* 0x102fe4000001088d */
[-C--:B------:R-:W-:Y:S02]  /*a200*/  HMMA.16816.F32.BF16 R28, R144, R38.reuse, R28 ;  /* 0x00000026901c723c */ /* 0x080fe4000004181c */
[----:B------:R1:W-:Y:S02]  /*a210*/  MUFU.EX2 R188, R138 ;  /* 0x0000008a00bc7308 */ /* 0x0003e40000000800 */
[C---:B------:R-:W-:Y:S01]  /*a220*/  FMUL.FTZ R36, R133.reuse, R176 ;  /* 0x000000b085247220 */ /* 0x040fe20000410000 */
[----:B------:R-:W-:Y:S01]  /*a230*/  MOV R176, R41 ;  /* 0x0000002900b07202 */ /* 0x000fe20000000f00 */
[----:B------:R-:W-:Y:S01]  /*a240*/  FMUL.FTZ R37, R133, R177 ;  /* 0x000000b185257220 */ /* 0x000fe20000410000 */
[----:B------:R-:W-:Y:S01]  /*a250*/  MOV R177, R51 ;  /* 0x0000003300b17202 */ /* 0x000fe20000000f00 */
[C---:B------:R-:W-:Y:S04]  /*a260*/  HMMA.16816.F32.BF16 R32, R192.reuse, R38, R32 ;  /* 0x00000026c020723c */ /* 0x040fe80000041820 */
[----:B------:R-:W-:Y:S01]  /*a270*/  FMUL.FTZ R41, R2, R181 ;  /* 0x000000b502297220 */ /* 0x000fe20000410000 */
[----:B------:R-:W-:Y:S01]  /*a280*/  MOV R181, R50 ;  /* 0x0000003200b57202 */ /* 0x000fe20000000f00 */
[C---:B------:R-:W-:Y:S02]  /*a290*/  FMUL.FTZ R50, R132.reuse, R190 ;  /* 0x000000be84327220 */ /* 0x040fe40000410000 */
[C---:B------:R-:W-:Y:S01]  /*a2a0*/  FMUL.FTZ R39, R132.reuse, R179 ;  /* 0x000000b384277220 */ /* 0x040fe20000410000 */
[----:B------:R-:W-:Y:S03]  /*a2b0*/  MOV R179, R252 ;  /* 0x000000fc00b37202 */ /* 0x000fe60000000f00 */
[C---:B------:R-:W-:Y:S01]  /*a2c0*/  FMUL.FTZ R38, R132.reuse, R178 ;  /* 0x000000b284267220 */ /* 0x040fe20000410000 */
[----:B------:R-:W-:Y:S01]  /*a2d0*/  MOV R178, R251 ;  /* 0x000000fb00b27202 */ /* 0x000fe20000000f00 */
[----:B------:R-:W-:Y:S02]  /*a2e0*/  FMUL.FTZ R51, R132, R191 ;  /* 0x000000bf84337220 */ /* 0x000fe40000410000 */
[C---:B------:R-:W-:Y:S02]  /*a2f0*/  FMUL.FTZ R75, R0.reuse, R75 ;  /* 0x0000004b004b7220 */ /* 0x040fe40000410000 */
[----:B-1----:R-:W-:Y:S01]  /*a300*/  FFMA.FTZ R138, R203, c[0x0][0x2d0], -R141 ;  /* 0x0000b400cb8a7a23 */ /* 0x002fe2000001088d */
[-C--:B--2---:R-:W-:Y:S03]  /*a310*/  HMMA.16816.F32.BF16 R36, R192, R148.reuse, R36 ;  /* 0x00000094c024723c */ /* 0x084fe60000041824 */
[----:B------:R1:W-:Y:S01]  /*a320*/  MUFU.EX2 R170, R138 ;  /* 0x0000008a00aa7308 */ /* 0x0003e20000000800 */
[C---:B------:R-:W-:Y:S02]  /*a330*/  FMUL.FTZ R78, R0.reuse, R78 ;  /* 0x0000004e004e7220 */ /* 0x040fe40000410000 */
[C---:B------:R-:W-:Y:S02]  /*a340*/  FMUL.FTZ R79, R0.reuse, R79 ;  /* 0x0000004f004f7220 */ /* 0x040fe40000410000 */
[C---:B------:R-:W-:Y:S04]  /*a350*/  HMMA.16816.F32.BF16 R40, R144.reuse, R148, R40 ;  /* 0x000000949028723c */ /* 0x040fe80000041828 */
[C---:B------:R-:W-:Y:S02]  /*a360*/  FMUL.FTZ R90, R0.reuse, R90 ;  /* 0x0000005a005a7220 */ /* 0x040fe40000410000 */
[C---:B------:R-:W-:Y:S02]  /*a370*/  FMUL.FTZ R91, R0.reuse, R91 ;  /* 0x0000005b005b7220 */ /* 0x040fe40000410000 */
[-C--:B------:R-:W-:Y:S04]  /*a380*/  HMMA.16816.F32.BF16 R44, R144, R150.reuse, R44 ;  /* 0x00000096902c723c */ /* 0x080fe8000004182c */
[C---:B------:R-:W-:Y:S02]  /*a390*/  FMUL.FTZ R94, R0.reuse, R94 ;  /* 0x0000005e005e7220 */ /* 0x040fe40000410000 */
[----:B------:R-:W-:Y:S02]  /*a3a0*/  FMUL.FTZ R95, R0, R95 ;  /* 0x0000005f005f7220 */ /* 0x000fe40000410000 */
[C---:B------:R-:W-:Y:S01]  /*a3b0*/  HMMA.16816.F32.BF16 R48, R192.reuse, R150, R48 ;  /* 0x00000096c030723c */ /* 0x040fe20000041830 */
[----:B------:R-:W2:Y:S03]  /*a3c0*/  LDSM.16.MT88.4 R148, [R225+0x3880] ;  /* 0x00388000e194783b */ /* 0x000ea60000004200 */
[--C-:B-1----:R-:W-:Y:S02]  /*a3d0*/  FFMA.FTZ R138, R201, c[0x0][0x2d0], -R142.reuse ;  /* 0x0000b400c98a7a23 */ /* 0x102fe4000001088e */
[C---:B------:R-:W-:Y:S02]  /*a3e0*/  FMUL.FTZ R104, R2.reuse, R104 ;  /* 0x0000006802687220 */ /* 0x040fe40000410000 */
[-C--:B---3--:R-:W-:Y:S01]  /*a3f0*/  HMMA.16816.F32.BF16 R52, R192, R152.reuse, R52 ;  /* 0x00000098c034723c */ /* 0x088fe20000041834 */
[----:B------:R1:W-:Y:S03]  /*a400*/  MUFU.EX2 R189, R138 ;  /* 0x0000008a00bd7308 */ /* 0x0003e60000000800 */
[----:B------:R-:W-:Y:S02]  /*a410*/  FMUL.FTZ R105, R2, R105 ;  /* 0x0000006902697220 */ /* 0x000fe40000410000 */
[C---:B------:R-:W-:Y:S02]  /*a420*/  FMUL.FTZ R106, R0.reuse, R106 ;  /* 0x0000006a006a7220 */ /* 0x040fe40000410000 */
[C---:B------:R-:W-:Y:S04]  /*a430*/  HMMA.16816.F32.BF16 R56, R144.reuse, R152, R56 ;  /* 0x000000989038723c */ /* 0x040fe80000041838 */
[----:B------:R-:W-:Y:S02]  /*a440*/  FMUL.FTZ R107, R0, R107 ;  /* 0x0000006b006b7220 */ /* 0x000fe40000410000 */
[C---:B------:R-:W-:Y:S02]  /*a450*/  FMUL.FTZ R108, R2.reuse, R108 ;  /* 0x0000006c026c7220 */ /* 0x040fe40000410000 */
[-C--:B------:R-:W-:Y:S04]  /*a460*/  HMMA.16816.F32.BF16 R60, R144, R154.reuse, R60 ;  /* 0x0000009a903c723c */ /* 0x080fe8000004183c */
[----:B------:R-:W-:Y:S02]  /*a470*/  FMUL.FTZ R109, R2, R109 ;  /* 0x0000006d026d7220 */ /* 0x000fe40000410000 */
[----:B------:R-:W-:Y:S02]  /*a480*/  FMUL.FTZ R110, R0, R110 ;  /* 0x0000006e006e7220 */ /* 0x000fe40000410000 */
[C---:B------:R-:W-:Y:S01]  /*a490*/  HMMA.16816.F32.BF16 R64, R192.reuse, R154, R64 ;  /* 0x0000009ac040723c */ /* 0x040fe20000041840 */
[----:B------:R-:W3:Y:S03]  /*a4a0*/  LDSM.16.MT88.4 R152, [R226+0x3880] ;  /* 0x00388000e298783b */ /* 0x000ee60000004200 */
[----:B-1----:R-:W-:Y:S02]  /*a4b0*/  FFMA.FTZ R138, R204, c[0x0][0x2d0], -R142 ;  /* 0x0000b400cc8a7a23 */ /* 0x002fe4000001088e */
[----:B------:R-:W-:Y:S02]  /*a4c0*/  FMUL.FTZ R111, R0, R111 ;  /* 0x0000006f006f7220 */ /* 0x000fe40000410000 */
[----:B------:R1:W-:Y:S01]  /*a4d0*/  MUFU.EX2 R168, R138 ;  /* 0x0000008a00a87308 */ /* 0x0003e20000000800 */
[-C--:B--2---:R-:W-:Y:S03]  /*a4e0*/  HMMA.16816.F32.BF16 R68, R192, R148.reuse, R68 ;  /* 0x00000094c044723c */ /* 0x084fe60000041844 */
[C---:B------:R-:W-:Y:S02]  /*a4f0*/  FMUL.FTZ R112, R133.reuse, R112 ;  /* 0x0000007085707220 */ /* 0x040fe40000410000 */
[C---:B------:R-:W-:Y:S02]  /*a500*/  FMUL.FTZ R113, R133.reuse, R113 ;  /* 0x0000007185717220 */ /* 0x040fe40000410000 */
[C---:B------:R-:W-:Y:S01]  /*a510*/  FMUL.FTZ R114, R132.reuse, R114 ;  /* 0x0000007284727220 */ /* 0x040fe20000410000 */
[C---:B------:R-:W-:Y:S04]  /*a520*/  HMMA.16816.F32.BF16 R72, R144.reuse, R148, R72 ;  /* 0x000000949048723c */ /* 0x040fe80000041848 */
[----:B------:R-:W-:Y:S02]  /*a530*/  FMUL.FTZ R115, R132, R115 ;  /* 0x0000007384737220 */ /* 0x000fe40000410000 */
[C---:B------:R-:W-:Y:S02]  /*a540*/  FMUL.FTZ R120, R2.reuse, R120 ;  /* 0x0000007802787220 */ /* 0x040fe40000410000 */
[-C--:B------:R-:W-:Y:S04]  /*a550*/  HMMA.16816.F32.BF16 R76, R144, R150.reuse, R76 ;  /* 0x00000096904c723c */ /* 0x080fe8000004184c */
[----:B------:R-:W-:Y:S02]  /*a560*/  FMUL.FTZ R121, R2, R121 ;  /* 0x0000007902797220 */ /* 0x000fe40000410000 */
[----:B------:R-:W-:Y:S02]  /*a570*/  FMUL.FTZ R122, R0, R122 ;  /* 0x0000007a007a7220 */ /* 0x000fe40000410000 */
[C---:B------:R-:W-:Y:S01]  /*a580*/  HMMA.16816.F32.BF16 R80, R192.reuse, R150, R80 ;  /* 0x00000096c050723c */ /* 0x040fe20000041850 */
[----:B------:R-:W2:Y:S03]  /*a590*/  LDSM.16.MT88.4 R148, [R228+0x3880] ;  /* 0x00388000e494783b */ /* 0x000ea60000004200 */
[--C-:B-1----:R-:W-:Y:S02]  /*a5a0*/  FFMA.FTZ R138, R202, c[0x0][0x2d0], -R143.reuse ;  /* 0x0000b400ca8a7a23 */ /* 0x102fe4000001088f */
[----:B------:R-:W-:Y:S02]  /*a5b0*/  FMUL.FTZ R123, R0, R123 ;  /* 0x0000007b007b7220 */ /* 0x000fe40000410000 */
[-C--:B---3--:R-:W-:Y:S01]  /*a5c0*/  HMMA.16816.F32.BF16 R84, R192, R152.reuse, R84 ;  /* 0x00000098c054723c */ /* 0x088fe20000041854 */
[----:B------:R1:W-:Y:S03]  /*a5d0*/  MUFU.EX2 R183, R138 ;  /* 0x0000008a00b77308 */ /* 0x0003e60000000800 */
[C---:B------:R-:W-:Y:S02]  /*a5e0*/  FMUL.FTZ R124, R2.reuse, R124 ;  /* 0x0000007c027c7220 */ /* 0x040fe40000410000 */
[----:B------:R-:W-:Y:S02]  /*a5f0*/  FMUL.FTZ R125, R2, R125 ;  /* 0x0000007d027d7220 */ /* 0x000fe40000410000 */
[C---:B------:R-:W-:Y:S04]  /*a600*/  HMMA.16816.F32.BF16 R88, R144.reuse, R152, R88 ;  /* 0x000000989058723c */ /* 0x040fe80000041858 */
[C---:B------:R-:W-:Y:S02]  /*a610*/  FMUL.FTZ R126, R0.reuse, R126 ;  /* 0x0000007e007e7220 */ /* 0x040fe40000410000 */
[----:B------:R-:W-:Y:S02]  /*a620*/  FMUL.FTZ R127, R0, R127 ;  /* 0x0000007f007f7220 */ /* 0x000fe40000410000 */
[-C--:B------:R-:W-:Y:S04]  /*a630*/  HMMA.16816.F32.BF16 R92, R144, R154.reuse, R92 ;  /* 0x0000009a905c723c */ /* 0x080fe8000004185c */
[C---:B------:R-:W-:Y:S02]  /*a640*/  FMUL.FTZ R128, R133.reuse, R128 ;  /* 0x0000008085807220 */ /* 0x040fe40000410000 */
[----:B------:R-:W-:Y:S02]  /*a650*/  FMUL.FTZ R129, R133, R129 ;  /* 0x0000008185817220 */ /* 0x000fe40000410000 */
[C---:B------:R-:W-:Y:S01]  /*a660*/  HMMA.16816.F32.BF16 R96, R192.reuse, R154, R96 ;  /* 0x0000009ac060723c */ /* 0x040fe20000041860 */
[----:B------:R-:W3:Y:S03]  /*a670*/  LDSM.16.MT88.4 R152, [R227+0x3880] ;  /* 0x00388000e398783b */ /* 0x000ee60000004200 */
[--C-:B-1----:R-:W-:Y:S02]  /*a680*/  FFMA.FTZ R138, R205, c[0x0][0x2d0], -R143.reuse ;  /* 0x0000b400cd8a7a23 */ /* 0x102fe4000001088f */
[C---:B------:R-:W-:Y:S02]  /*a690*/  FMUL.FTZ R130, R132.reuse, R130 ;  /* 0x0000008284827220 */ /* 0x040fe40000410000 */
[----:B------:R1:W4:Y:S01]  /*a6a0*/  MUFU.EX2 R187, R138 ;  /* 0x0000008a00bb7308 */ /* 0x0003220000000800 */
[-C--:B--2---:R-:W-:Y:S03]  /*a6b0*/  HMMA.16816.F32.BF16 R100, R192, R148.reuse, R100 ;  /* 0x00000094c064723c */ /* 0x084fe60000041864 */
[C---:B------:R-:W-:Y:S02]  /*a6c0*/  FMUL.FTZ R131, R132.reuse, R131 ;  /* 0x0000008384837220 */ /* 0x040fe40000410000 */
[C---:B------:R-:W-:Y:S02]  /*a6d0*/  FMUL.FTZ R116, R133.reuse, R116 ;  /* 0x0000007485747220 */ /* 0x040fe40000410000 */
[----:B------:R-:W-:Y:S01]  /*a6e0*/  FMUL.FTZ R117, R133, R117 ;  /* 0x0000007585757220 */ /* 0x000fe20000410000 */
[C---:B------:R-:W-:Y:S04]  /*a6f0*/  HMMA.16816.F32.BF16 R104, R144.reuse, R148, R104 ;  /* 0x000000949068723c */ /* 0x040fe80000041868 */
[C---:B------:R-:W-:Y:S02]  /*a700*/  FMUL.FTZ R118, R132.reuse, R118 ;  /* 0x0000007684767220 */ /* 0x040fe40000410000 */
[----:B------:R-:W-:Y:S02]  /*a710*/  FMUL.FTZ R119, R132, R119 ;  /* 0x0000007784777220 */ /* 0x000fe40000410000 */
[-C--:B------:R-:W-:Y:S04]  /*a720*/  HMMA.16816.F32.BF16 R108, R144, R150.reuse, R108 ;  /* 0x00000096906c723c */ /* 0x080fe8000004186c */
[--C-:B-1----:R-:W-:Y:S04]  /*a730*/  FFMA.FTZ R138, R209, c[0x0][0x2d0], -R143.reuse ;  /* 0x0000b400d18a7a23 */ /* 0x102fe8000001088f */
[C---:B------:R-:W-:Y:S01]  /*a740*/  HMMA.16816.F32.BF16 R112, R192.reuse, R150, R112 ;  /* 0x00000096c070723c */ /* 0x040fe20000041870 */
[----:B------:R-:W1:Y:S01]  /*a750*/  LDSM.16.MT88.4 R148, [R225+0x2880] ;  /* 0x00288000e194783b */ /* 0x000e620000004200 */
[----:B------:R2:W-:Y:S06]  /*a760*/  MUFU.EX2 R169, R138 ;  /* 0x0000008a00a97308 */ /* 0x0005ec0000000800 */
[-C--:B---3--:R-:W-:Y:S08]  /*a770*/  HMMA.16816.F32.BF16 R116, R192, R152.reuse, R116 ;  /* 0x00000098c074723c */ /* 0x088ff00000041874 */
[C---:B------:R-:W-:Y:S07]  /*a780*/  HMMA.16816.F32.BF16 R120, R144.reuse, R152, R120 ;  /* 0x000000989078723c */ /* 0x040fee0000041878 */
[----:B----4-:R-:W-:Y:S01]  /*a790*/  F2FP.BF16.PACK_AB R152, R187, R183 ;  /* 0x000000b7bb98723e */ /* 0x010fe200000010ff */
[-C--:B------:R-:W-:Y:S04]  /*a7a0*/  HMMA.16816.F32.BF16 R124, R144, R154.reuse, R124 ;  /* 0x0000009a907c723c */ /* 0x080fe8000004187c */
[----:B--2---:R-:W-:Y:S03]  /*a7b0*/  FFMA.FTZ R138, R210, c[0x0][0x2d0], -R143 ;  /* 0x0000b400d28a7a23 */ /* 0x004fe6000001088f */
[----:B------:R-:W-:Y:S01]  /*a7c0*/  F2FP.BF16.PACK_AB R144, R184, R164 ;  /* 0x000000a4b890723e */ /* 0x000fe200000010ff */
[----:B------:R-:W-:Y:S01]  /*a7d0*/  HMMA.16816.F32.BF16 R128, R192, R154, R128 ;  /* 0x0000009ac080723c */ /* 0x000fe20000041880 */
[----:B------:R2:W3:Y:S03]  /*a7e0*/  MUFU.EX2 R252, R138 ;  /* 0x0000008a00fc7308 */ /* 0x0004e60000000800 */
[----:B------:R-:W-:Y:S02]  /*a7f0*/  F2FP.BF16.PACK_AB R145, R186, R165 ;  /* 0x000000a5ba91723e */ /* 0x000fe400000010ff */
[----:B------:R-:W-:Y:S02]  /*a800*/  F2FP.BF16.PACK_AB R146, R170, R188 ;  /* 0x000000bcaa92723e */ /* 0x000fe400000010ff */
[----:B------:R-:W-:Y:S07]  /*a810*/  F2FP.BF16.PACK_AB R147, R168, R189 ;  /* 0x000000bda893723e */ /* 0x000fee00000010ff */
[-C--:B-1----:R-:W-:Y:S05]  /*a820*/  HMMA.16816.F32.BF16 R4, R144, R148.reuse, R4 ;  /* 0x000000949004723c */ /* 0x082fea0000041804 */
[--C-:B--2---:R-:W-:Y:S01]  /*a830*/  FFMA.FTZ R138, R207, c[0x0][0x2d0], -R134.reuse ;  /* 0x0000b400cf8a7a23 */ /* 0x104fe20000010886 */
[----:B---3--:R-:W-:Y:S03]  /*a840*/  F2FP.BF16.PACK_AB R154, R252, R169 ;  /* 0x000000a9fc9a723e */ /* 0x008fe600000010ff */
[----:B------:R1:W-:Y:S03]  /*a850*/  MUFU.EX2 R251, R138 ;  /* 0x0000008a00fb7308 */ /* 0x0003e60000000800 */
[--C-:B-1----:R-:W-:Y:S07]  /*a860*/  FFMA.FTZ R138, R208, c[0x0][0x2d0], -R134.reuse ;  /* 0x0000b400d08a7a23 */ /* 0x102fee0000010886 */
[----:B------:R1:W2:Y:S02]  /*a870*/  MUFU.EX2 R220, R138 ;  /* 0x0000008a00dc7308 */ /* 0x0002a40000000800 */
[--C-:B-1----:R-:W-:Y:S01]  /*a880*/  FFMA.FTZ R138, R211, c[0x0][0x2d0], -R134.reuse ;  /* 0x0000b400d38a7a23 */ /* 0x102fe20000010886 */
[----:B--2---:R-:W-:Y:S07]  /*a890*/  F2FP.BF16.PACK_AB R153, R220, R251 ;  /* 0x000000fbdc99723e */ /* 0x004fee00000010ff */
[----:B------:R1:W-:Y:S02]  /*a8a0*/  MUFU.EX2 R219, R138 ;  /* 0x0000008a00db7308 */ /* 0x0003e40000000800 */
[----:B-1----:R-:W-:Y:S08]  /*a8b0*/  FFMA.FTZ R138, R206, c[0x0][0x2d0], -R134 ;  /* 0x0000b400ce8a7a23 */ /* 0x002ff00000010886 */
[----:B------:R1:W2:Y:S02]  /*a8c0*/  MUFU.EX2 R201, R138 ;  /* 0x0000008a00c97308 */ /* 0x0002a40000000800 */
[--C-:B-1----:R-:W-:Y:S01]  /*a8d0*/  FFMA.FTZ R138, R223, c[0x0][0x2d0], -R141.reuse ;  /* 0x0000b400df8a7a23 */ /* 0x102fe2000001088d */
[----:B--2---:R-:W-:Y:S02]  /*a8e0*/  F2FP.BF16.PACK_AB R155, R201, R219 ;  /* 0x000000dbc99b723e */ /* 0x004fe400000010ff */
[----:B------:R-:W-:Y:S05]  /*a8f0*/  MOV R223, R168 ;  /* 0x000000a800df7202 */ /* 0x000fea0000000f00 */
[----:B------:R1:W-:Y:S01]  /*a900*/  MUFU.EX2 R217, R138 ;  /* 0x0000008a00d97308 */ /* 0x0003e20000000800 */
[C---:B------:R-:W-:Y:S08]  /*a910*/  HMMA.16816.F32.BF16 R8, R152.reuse, R148, R8 ;  /* 0x000000949808723c */ /* 0x040ff00000041808 */
[-C--:B------:R-:W-:Y:S08]  /*a920*/  HMMA.16816.F32.BF16 R12, R152, R150.reuse, R12 ;  /* 0x00000096980c723c */ /* 0x080ff0000004180c */
[C---:B------:R-:W-:Y:S01]  /*a930*/  HMMA.16816.F32.BF16 R16, R144.reuse, R150, R16 ;  /* 0x000000969010723c */ /* 0x040fe20000041810 */
[----:B------:R-:W2:Y:S03]  /*a940*/  LDSM.16.MT88.4 R148, [R227+0x2880] ;  /* 0x00288000e394783b */ /* 0x000ea60000004200 */
[--C-:B-1----:R-:W-:Y:S01]  /*a950*/  FFMA.FTZ R138, R244, c[0x0][0x2d0], -R141.reuse ;  /* 0x0000b400f48a7a23 */ /* 0x102fe2000001088d */
[----:B------:R-:W-:Y:S03]  /*a960*/  MOV R244, R170 ;  /* 0x000000aa00f47202 */ /* 0x000fe60000000f00 */
[-C--:B------:R-:W-:Y:S01]  /*a970*/  HMMA.16816.F32.BF16 R20, R144, R156.reuse, R20 ;  /* 0x0000009c9014723c */ /* 0x080fe20000041814 */
[----:B------:R1:W-:Y:S07]  /*a980*/  MUFU.EX2 R216, R138 ;  /* 0x0000008a00d87308 */ /* 0x0003ee0000000800 */
[C---:B------:R-:W-:Y:S08]  /*a990*/  HMMA.16816.F32.BF16 R24, R152.reuse, R156, R24 ;  /* 0x0000009c9818723c */ /* 0x040ff00000041818 */
[-C--:B------:R-:W-:Y:S08]  /*a9a0*/  HMMA.16816.F32.BF16 R28, R152, R158.reuse, R28 ;  /* 0x0000009e981c723c */ /* 0x080ff0000004181c */
[C---:B------:R-:W-:Y:S01]  /*a9b0*/  HMMA.16816.F32.BF16 R32, R144.reuse, R158, R32 ;  /* 0x0000009e9020723c */ /* 0x040fe20000041820 */
[----:B------:R-:W3:Y:S03]  /*a9c0*/  LDSM.16.MT88.4 R156, [R225+0x4080] ;  /* 0x00408000e19c783b */ /* 0x000ee60000004200 */
[--C-:B-1----:R-:W-:Y:S01]  /*a9d0*/  FFMA.FTZ R138, R221, c[0x0][0x2d0], -R142.reuse ;  /* 0x0000b400dd8a7a23 */ /* 0x102fe2000001088e */
[----:B------:R-:W-:Y:S03]  /*a9e0*/  MOV R221, R169 ;  /* 0x000000a900dd7202 */ /* 0x000fe60000000f00 */
[-C--:B------:R-:W-:Y:S01]  /*a9f0*/  HMMA.16816.F32.BF16 R36, R144, R160.reuse, R36 ;  /* 0x000000a09024723c */ /* 0x080fe20000041824 */
[----:B------:R1:W-:Y:S07]  /*aa00*/  MUFU.EX2 R211, R138 ;  /* 0x0000008a00d37308 */ /* 0x0003ee0000000800 */
[C---:B------:R-:W-:Y:S08]  /*aa10*/  HMMA.16816.F32.BF16 R40, R152.reuse, R160, R40 ;  /* 0x000000a09828723c */ /* 0x040ff00000041828 */
[-C--:B------:R-:W-:Y:S08]  /*aa20*/  HMMA.16816.F32.BF16 R44, R152, R162.reuse, R44 ;  /* 0x000000a2982c723c */ /* 0x080ff0000004182c */
[C---:B------:R-:W-:Y:S01]  /*aa30*/  HMMA.16816.F32.BF16 R48, R144.reuse, R162, R48 ;  /* 0x000000a29030723c */ /* 0x040fe20000041830 */
[----:B------:R-:W4:Y:S03]  /*aa40*/  LDSM.16.MT88.4 R160, [R226+0x4080] ;  /* 0x00408000e2a0783b */ /* 0x000f260000004200 */
[--C-:B-1----:R-:W-:Y:S01]  /*aa50*/  FFMA.FTZ R138, R222, c[0x0][0x2d0], -R142.reuse ;  /* 0x0000b400de8a7a23 */ /* 0x102fe2000001088e */
[----:B------:R-:W-:Y:S03]  /*aa60*/  MOV R222, R189 ;  /* 0x000000bd00de7202 */ /* 0x000fe60000000f00 */
[-C--:B--2---:R-:W-:Y:S01]  /*aa70*/  HMMA.16816.F32.BF16 R52, R144, R148.reuse, R52 ;  /* 0x000000949034723c */ /* 0x084fe20000041834 */
[----:B------:R1:W2:Y:S07]  /*aa80*/  MUFU.EX2 R209, R138 ;  /* 0x0000008a00d17308 */ /* 0x0002ae0000000800 */
[C---:B------:R-:W-:Y:S08]  /*aa90*/  HMMA.16816.F32.BF16 R56, R152.reuse, R148, R56 ;  /* 0x000000949838723c */ /* 0x040ff00000041838 */
[-C--:B------:R-:W-:Y:S08]  /*aaa0*/  HMMA.16816.F32.BF16 R60, R152, R150.reuse, R60 ;  /* 0x00000096983c723c */ /* 0x080ff0000004183c */
[C---:B------:R-:W-:Y:S01]  /*aab0*/  HMMA.16816.F32.BF16 R64, R144.reuse, R150, R64 ;  /* 0x000000969040723c */ /* 0x040fe20000041840 */
[----:B------:R-:W5:Y:S03]  /*aac0*/  LDSM.16.MT88.4 R148, [R228+0x4080] ;  /* 0x00408000e494783b */ /* 0x000f660000004200 */
[--C-:B-1----:R-:W-:Y:S01]  /*aad0*/  FFMA.FTZ R138, R248, c[0x0][0x2d0], -R141.reuse ;  /* 0x0000b400f88a7a23 */ /* 0x102fe2000001088d */
[----:B------:R-:W-:Y:S01]  /*aae0*/  MOV R248, R188 ;  /* 0x000000bc00f87202 */ /* 0x000fe20000000f00 */
[----:B------:R-:W-:Y:S01]  /*aaf0*/  FFMA.FTZ R141, R250, c[0x0][0x2d0], -R141 ;  /* 0x0000b400fa8d7a23 */ /* 0x000fe2000001088d */
[----:B------:R-:W-:Y:S01]  /*ab00*/  MOV R250, R187 ;  /* 0x000000bb00fa7202 */ /* 0x000fe20000000f00 */
[-C--:B---3--:R-:W-:Y:S01]  /*ab10*/  HMMA.16816.F32.BF16 R68, R144, R156.reuse, R68 ;  /* 0x0000009c9044723c */ /* 0x088fe20000041844 */
[----:B------:R1:W-:Y:S01]  /*ab20*/  MUFU.EX2 R210, R138 ;  /* 0x0000008a00d27308 */ /* 0x0003e20000000800 */
[----:B------:R-:W-:Y:S06]  /*ab30*/  LDSM.16.MT88.4 R188, [R228+0x3080] ;  /* 0x00308000e4bc783b */ /* 0x000fec0000004200 */
[C---:B------:R-:W-:Y:S03]  /*ab40*/  HMMA.16816.F32.BF16 R72, R152.reuse, R156, R72 ;  /* 0x0000009c9848723c */ /* 0x040fe60000041848 */
[----:B------:R2:W3:Y:S05]  /*ab50*/  MUFU.EX2 R208, R141 ;  /* 0x0000008d00d07308 */ /* 0x0004ea0000000800 */
[-C--:B------:R-:W-:Y:S08]  /*ab60*/  HMMA.16816.F32.BF16 R76, R152, R158.reuse, R76 ;  /* 0x0000009e984c723c */ /* 0x080ff0000004184c */
[C---:B------:R-:W-:Y:S01]  /*ab70*/  HMMA.16816.F32.BF16 R80, R144.reuse, R158, R80 ;  /* 0x0000009e9050723c */ /* 0x040fe20000041850 */
[----:B------:R-:W3:Y:S03]  /*ab80*/  LDSM.16.MT88.4 R156, [R227+0x4080] ;  /* 0x00408000e39c783b */ /* 0x000ee60000004200 */
[--C-:B-1----:R-:W-:Y:S01]  /*ab90*/  FFMA.FTZ R138, R245, c[0x0][0x2d0], -R142.reuse ;  /* 0x0000b400f58a7a23 */ /* 0x102fe2000001088e */
[----:B------:R-:W-:Y:S01]  /*aba0*/  MOV R245, R186 ;  /* 0x000000ba00f57202 */ /* 0x000fe20000000f00 */
[----:B------:R-:W-:Y:S01]  /*abb0*/  FFMA.FTZ R142, R247, c[0x0][0x2d0], -R142 ;  /* 0x0000b400f78e7a23 */ /* 0x000fe2000001088e */
[----:B------:R-:W-:Y:S01]  /*abc0*/  MOV R247, R185 ;  /* 0x000000b900f77202 */ /* 0x000fe20000000f00 */
[-C--:B----4-:R-:W-:Y:S01]  /*abd0*/  HMMA.16816.F32.BF16 R84, R144, R160.reuse, R84 ;  /* 0x000000a09054723c */ /* 0x090fe20000041854 */
[----:B------:R1:W-:Y:S03]  /*abe0*/  MUFU.EX2 R207, R138 ;  /* 0x0000008a00cf7308 */ /* 0x0003e60000000800 */
[----:B--2---:R-:W-:Y:S04]  /*abf0*/  F2FP.BF16.PACK_AB R141, R209, R211 ;  /* 0x000000d3d18d723e */ /* 0x004fe800000010ff */
[C---:B------:R-:W-:Y:S03]  /*ac00*/  HMMA.16816.F32.BF16 R88, R152.reuse, R160, R88 ;  /* 0x000000a09858723c */ /* 0x040fe60000041858 */
[----:B------:R3:W-:Y:S05]  /*ac10*/  MUFU.EX2 R206, R142 ;  /* 0x0000008e00ce7308 */ /* 0x0007ea0000000800 */
[-C--:B------:R-:W-:Y:S08]  /*ac20*/  HMMA.16816.F32.BF16 R92, R152, R162.reuse, R92 ;  /* 0x000000a2985c723c */ /* 0x080ff0000004185c */
[C---:B------:R-:W-:Y:S04]  /*ac30*/  HMMA.16816.F32.BF16 R96, R144.reuse, R162, R96 ;  /* 0x000000a29060723c */ /* 0x040fe80000041860 */
[--C-:B-1----:R-:W-:Y:S01]  /*ac40*/  FFMA.FTZ R138, R215, c[0x0][0x2d0], -R143.reuse ;  /* 0x0000b400d78a7a23 */ /* 0x102fe2000001088f */
[----:B------:R-:W-:Y:S03]  /*ac50*/  MOV R215, R184 ;  /* 0x000000b800d77202 */ /* 0x000fe60000000f00 */
[-C--:B-----5:R-:W-:Y:S01]  /*ac60*/  HMMA.16816.F32.BF16 R100, R144, R148.reuse, R100 ;  /* 0x000000949064723c */ /* 0x0a0fe20000041864 */
[----:B------:R1:W-:Y:S03]  /*ac70*/  MUFU.EX2 R205, R138 ;  /* 0x0000008a00cd7308 */ /* 0x0003e60000000800 */
[----:B---3--:R-:W-:Y:S04]  /*ac80*/  F2FP.BF16.PACK_AB R142, R208, R210 ;  /* 0x000000d2d08e723e */ /* 0x008fe800000010ff */
[C---:B------:R-:W-:Y:S08]  /*ac90*/  HMMA.16816.F32.BF16 R104, R152.reuse, R148, R104 ;  /* 0x000000949868723c */ /* 0x040ff00000041868 */
[-C--:B------:R-:W-:Y:S08]  /*aca0*/  HMMA.16816.F32.BF16 R108, R152, R150.reuse, R108 ;  /* 0x00000096986c723c */ /* 0x080ff0000004186c */
[C---:B------:R-:W-:Y:S04]  /*acb0*/  HMMA.16816.F32.BF16 R112, R144.reuse, R150, R112 ;  /* 0x000000969070723c */ /* 0x040fe80000041870 */
[--C-:B-1----:R-:W-:Y:S01]  /*acc0*/  FFMA.FTZ R138, R246, c[0x0][0x2d0], -R143.reuse ;  /* 0x0000b400f68a7a23 */ /* 0x102fe2000001088f */
[----:B------:R-:W-:Y:S02]  /*acd0*/  MOV R246, R183 ;  /* 0x000000b700f67202 */ /* 0x000fe40000000f00 */
[----:B------:R-:W-:Y:S01]  /*ace0*/  MOV R183, R181 ;  /* 0x000000b500b77202 */ /* 0x000fe20000000f00 */
[-C--:B------:R-:W-:Y:S01]  /*acf0*/  HMMA.16816.F32.BF16 R116, R144, R156.reuse, R116 ;  /* 0x0000009c9074723c */ /* 0x080fe20000041874 */
[----:B------:R1:W2:Y:S03]  /*ad00*/  MUFU.EX2 R203, R138 ;  /* 0x0000008a00cb7308 */ /* 0x0002a60000000800 */
[----:B------:R-:W-:Y:S02]  /*ad10*/  MOV R181, R175 ;  /* 0x000000af00b57202 */ /* 0x000fe40000000f00 */
[----:B------:R-:W-:Y:S02]  /*ad20*/  MOV R175, R173 ;  /* 0x000000ad00af7202 */ /* 0x000fe40000000f00 */
[C---:B------:R-:W-:Y:S04]  /*ad30*/  HMMA.16816.F32.BF16 R120, R152.reuse, R156, R120 ;  /* 0x0000009c9878723c */ /* 0x040fe80000041878 */
[----:B------:R-:W-:Y:S02]  /*ad40*/  MOV R173, R167 ;  /* 0x000000a700ad7202 */ /* 0x000fe40000000f00 */
[----:B------:R-:W-:Y:S02]  /*ad50*/  MOV R186, R175 ;  /* 0x000000af00ba7202 */ /* 0x000fe40000000f00 */
[-C--:B------:R-:W-:Y:S04]  /*ad60*/  HMMA.16816.F32.BF16 R124, R152, R158.reuse, R124 ;  /* 0x0000009e987c723c */ /* 0x080fe8000004187c */
[----:B------:R-:W-:Y:S04]  /*ad70*/  MOV R184, R173 ;  /* 0x000000ad00b87202 */ /* 0x000fe80000000f00 */
[----:B------:R-:W-:Y:S04]  /*ad80*/  HMMA.16816.F32.BF16 R128, R144, R158, R128 ;  /* 0x0000009e9080723c */ /* 0x000fe80000041880 */
[--C-:B-1----:R-:W-:Y:S01]  /*ad90*/  FFMA.FTZ R138, R249, c[0x0][0x2d0], -R143.reuse ;  /* 0x0000b400f98a7a23 */ /* 0x102fe2000001088f */
[----:B------:R-:W-:Y:S01]  /*ada0*/  MOV R249, R182 ;  /* 0x000000b600f97202 */ /* 0x000fe20000000f00 */
[----:B------:R-:W-:Y:S01]  /*adb0*/  FFMA.FTZ R143, R218, c[0x0][0x2d0], -R143 ;  /* 0x0000b400da8f7a23 */ /* 0x000fe2000001088f */
[----:B------:R-:W-:Y:S01]  /*adc0*/  MOV R218, R165 ;  /* 0x000000a500da7202 */ /* 0x000fe20000000f00 */
[----:B------:R1:W-:Y:S01]  /*add0*/  MUFU.EX2 R204, R138 ;  /* 0x0000008a00cc7308 */ /* 0x0003e20000000800 */
[----:B------:R-:W-:Y:S03]  /*ade0*/  MOV R182, R174 ;  /* 0x000000ae00b67202 */ /* 0x000fe60000000f00 */
[----:B------:R-:W-:Y:S02]  /*adf0*/  MOV R174, R172 ;  /* 0x000000ac00ae7202 */ /* 0x000fe40000000f00 */
[----:B------:R-:W-:Y:S02]  /*ae00*/  MOV R172, R166 ;  /* 0x000000a600ac7202 */ /* 0x000fe40000000f00 */
[----:B------:R-:W-:Y:S02]  /*ae10*/  MOV R185, R174 ;  /* 0x000000ae00b97202 */ /* 0x000fe40000000f00 */
[----:B------:R3:W4:Y:S01]  /*ae20*/  MUFU.EX2 R202, R143 ;  /* 0x0000008f00ca7308 */ /* 0x0007220000000800 */
[----:B--2---:R-:W-:Y:S01]  /*ae30*/  F2FP.BF16.PACK_AB R192, R203, R205 ;  /* 0x000000cdcbc0723e */ /* 0x004fe200000010ff */
[--C-:B-1----:R-:W-:Y:S01]  /*ae40*/  FFMA.FTZ R138, R213, c[0x0][0x2d0], -R134.reuse ;  /* 0x0000b400d58a7a23 */ /* 0x102fe20000010886 */
[----:B------:R-:W-:Y:S02]  /*ae50*/  MOV R213, R164 ;  /* 0x000000a400d57202 */ /* 0x000fe40000000f00 */
[----:B------:R-:W1:Y:S05]  /*ae60*/  LDSM.16.MT88.4 R164, [R225+0x3080] ;  /* 0x00308000e1a4783b */ /* 0x000e6a0000004200 */
[----:B------:R2:W-:Y:S01]  /*ae70*/  MUFU.EX2 R200, R138 ;  /* 0x0000008a00c87308 */ /* 0x0005e20000000800 */
[----:B---3--:R-:W-:Y:S02]  /*ae80*/  F2FP.BF16.PACK_AB R143, R206, R207 ;  /* 0x000000cfce8f723e */ /* 0x008fe400000010ff */
[----:B----4-:R-:W-:Y:S01]  /*ae90*/  F2FP.BF16.PACK_AB R194, R202, R204 ;  /* 0x000000cccac2723e */ /* 0x010fe200000010ff */
[--C-:B--2---:R-:W-:Y:S01]  /*aea0*/  FFMA.FTZ R138, R212, c[0x0][0x2d0], -R134.reuse ;  /* 0x0000b400d48a7a23 */ /* 0x104fe20000010886 */
[----:B------:R-:W-:Y:S05]  /*aeb0*/  MOV R212, R139 ;  /* 0x0000008b00d47202 */ /* 0x000fea0000000f00 */
[----:B------:R2:W3:Y:S02]  /*aec0*/  MUFU.EX2 R139, R138 ;  /* 0x0000008a008b7308 */ /* 0x0004e40000000800 */
[--C-:B--2---:R-:W-:Y:S01]  /*aed0*/  FFMA.FTZ R138, R214, c[0x0][0x2d0], -R134.reuse ;  /* 0x0000b400d68a7a23 */ /* 0x104fe20000010886 */
[----:B------:R-:W-:Y:S01]  /*aee0*/  MOV R214, R183 ;  /* 0x000000b700d67202 */ /* 0x000fe20000000f00 */
[----:B------:R-:W-:Y:S01]  /*aef0*/  FFMA.FTZ R134, R140, c[0x0][0x2d0], -R134 ;  /* 0x0000b4008c867a23 */ /* 0x000fe20000010886 */
[----:B------:R-:W-:Y:S02]  /*af00*/  MOV R183, R172 ;  /* 0x000000ac00b77202 */ /* 0x000fe40000000f00 */
[----:B------:R-:W2:Y:S03]  /*af10*/  LDSM.16.MT88.4 R172, [R226+0x3080] ;  /* 0x00308000e2ac783b */ /* 0x000ea60000004200 */
[----:B------:R-:W-:Y:S01]  /*af20*/  MUFU.EX2 R138, R138 ;  /* 0x0000008a008a7308 */ /* 0x000fe20000000800 */
[----:B------:R-:W-:Y:S02]  /*af30*/  F2FP.BF16.PACK_AB R140, R216, R217 ;  /* 0x000000d9d88c723e */ /* 0x000fe400000010ff */
[----:B---3--:R-:W-:Y:S05]  /*af40*/  F2FP.BF16.PACK_AB R193, R139, R200 ;  /* 0x000000c88bc1723e */ /* 0x008fea00000010ff */
[-C--:B-1----:R-:W-:Y:S01]  /*af50*/  HMMA.16816.F32.BF16 R144, R140, R164.reuse, R4 ;  /* 0x000000a48c90723c */ /* 0x082fe20000041804 */
[----:B------:R-:W1:Y:S01]  /*af60*/  LDSM.16.MT88.4 R4, [R225+0x4880] ;  /* 0x00488000e104783b */ /* 0x000e620000004200 */
[----:B------:R-:W3:Y:S03]  /*af70*/  MUFU.EX2 R134, R134 ;  /* 0x0000008600867308 */ /* 0x000ee60000000800 */
[----:B---3--:R-:W-:Y:S07]  /*af80*/  F2FP.BF16.PACK_AB R195, R134, R138 ;  /* 0x0000008a86c3723e */ /* 0x008fee00000010ff */
[C---:B------:R-:W-:Y:S01]  /*af90*/  HMMA.16816.F32.BF16 R148, R192.reuse, R164, R8 ;  /* 0x000000a4c094723c */ /* 0x040fe20000041808 */
[----:B------:R-:W3:Y:S07]  /*afa0*/  LDSM.16.MT88.4 R8, [R226+0x4880] ;  /* 0x00488000e208783b */ /* 0x000eee0000004200 */
[-C--:B------:R-:W-:Y:S01]  /*afb0*/  HMMA.16816.F32.BF16 R152, R192, R166.reuse, R12 ;  /* 0x000000a6c098723c */ /* 0x080fe2000004180c */
[----:B------:R-:W4:Y:S07]  /*afc0*/  LDSM.16.MT88.4 R12, [R228+0x4880] ;  /* 0x00488000e40c783b */ /* 0x000f2e0000004200 */
[C---:B------:R-:W-:Y:S01]  /*afd0*/  HMMA.16816.F32.BF16 R156, R140.reuse, R166, R16 ;  /* 0x000000a68c9c723c */ /* 0x040fe20000041810 */
[----:B------:R-:W5:Y:S07]  /*afe0*/  LDSM.16.MT88.4 R16, [R227+0x4880] ;  /* 0x00488000e310783b */ /* 0x000f6e0000004200 */
[-C--:B--2---:R-:W-:Y:S01]  /*aff0*/  HMMA.16816.F32.BF16 R160, R140, R172.reuse, R20 ;  /* 0x000000ac8ca0723c */ /* 0x084fe20000041814 */
[----:B------:R-:W2:Y:S06]  /*b000*/  LDL.LU R20, [R1+0x10] ;  /* 0x0000100001147983 */ /* 0x000eac0000300800 */
[----:B------:R-:W-:Y:S01]  /*b010*/  MOV R23, R186 ;  /* 0x000000ba00177202 */ /* 0x000fe20000000f00 */
[C---:B------:R-:W-:Y:S04]  /*b020*/  HMMA.16816.F32.BF16 R164, R192.reuse, R172, R24 ;  /* 0x000000acc0a4723c */ /* 0x040fe80000041818 */
[----:B------:R-:W-:Y:S02]  /*b030*/  MOV R22, R185 ;  /* 0x000000b900167202 */ /* 0x000fe40000000f00 */
[----:B------:R-:W-:Y:S02]  /*b040*/  MOV R21, R184 ;  /* 0x000000b800157202 */ /* 0x000fe40000000f00 */
[----:B------:R-:W-:Y:S02]  /*b050*/  MOV R24, R171 ;  /* 0x000000ab00187202 */ /* 0x000fe40000000f00 */
[-C--:B------:R-:W-:Y:S01]  /*b060*/  HMMA.16816.F32.BF16 R168, R192, R174.reuse, R28 ;  /* 0x000000aec0a8723c */ /* 0x080fe2000004181c */
[----:B------:R-:W2:Y:S02]  /*b070*/  LDL.LU R28, [R1+0x8] ;  /* 0x00000800011c7983 */ /* 0x000ea40000300800 */
[----:B------:R-:W-:Y:S02]  /*b080*/  MOV R27, R183 ;  /* 0x000000b7001b7202 */ /* 0x000fe40000000f00 */
[----:B------:R-:W-:Y:S02]  /*b090*/  MOV R26, R182 ;  /* 0x000000b6001a7202 */ /* 0x000fe40000000f00 */
[----:B------:R-:W-:Y:S01]  /*b0a0*/  MOV R25, R181 ;  /* 0x000000b500197202 */ /* 0x000fe20000000f00 */
[C---:B------:R-:W-:Y:S01]  /*b0b0*/  HMMA.16816.F32.BF16 R172, R140.reuse, R174, R32 ;  /* 0x000000ae8cac723c */ /* 0x040fe20000041820 */
[----:B------:R-:W2:Y:S03]  /*b0c0*/  LDL.LU R33, [R1+0xc] ;  /* 0x00000c0001217983 */ /* 0x000ea60000300800 */
[----:B------:R-:W-:Y:S01]  /*b0d0*/  MOV R30, R179 ;  /* 0x000000b3001e7202 */ /* 0x000fe20000000f00 */
[----:B------:R-:W2:Y:S01]  /*b0e0*/  LDL.LU R35, [R1+0x4] ;  /* 0x0000040001237983 */ /* 0x000ea20000300800 */
[----:B------:R-:W-:Y:S02]  /*b0f0*/  MOV R31, R178 ;  /* 0x000000b2001f7202 */ /* 0x000fe40000000f00 */
[----:B------:R-:W-:Y:S04]  /*b100*/  MOV R32, R177 ;  /* 0x000000b100207202 */ /* 0x000fe80000000f00 */
[----:B------:R-:W-:Y:S02]  /*b110*/  MOV R34, R176 ;  /* 0x000000b000227202 */ /* 0x000fe40000000f00 */
[-C--:B------:R-:W-:Y:S03]  /*b120*/  HMMA.16816.F32.BF16 R176, R140, R188.reuse, R36 ;  /* 0x000000bc8cb0723c */ /* 0x080fe60000041824 */
[----:B------:R-:W-:Y:S05]  /*b130*/  MOV R29, R180 ;  /* 0x000000b4001d7202 */ /* 0x000fea0000000f00 */
        /* <DEDUP_REMOVED lines=8> */
[C---:B------:R-:W-:Y:S08]  /*b1c0*/  HMMA.16816.F32.BF16 R72, R192.reuse, R4, R72 ;  /* 0x00000004c048723c */ /* 0x040ff00000041848 */
[-C--:B------:R-:W-:Y:S08]  /*b1d0*/  HMMA.16816.F32.BF16 R76, R192, R6.reuse, R76 ;  /* 0x00000006c04c723c */ /* 0x080ff0000004184c */
[C---:B------:R-:W-:Y:S08]  /*b1e0*/  HMMA.16816.F32.BF16 R80, R140.reuse, R6, R80 ;  /* 0x000000068c50723c */ /* 0x040ff00000041850 */
[-C--:B---3--:R-:W-:Y:S08]  /*b1f0*/  HMMA.16816.F32.BF16 R84, R140, R8.reuse, R84 ;  /* 0x000000088c54723c */ /* 0x088ff00000041854 */
[C---:B------:R-:W-:Y:S08]  /*b200*/  HMMA.16816.F32.BF16 R88, R192.reuse, R8, R88 ;  /* 0x00000008c058723c */ /* 0x040ff00000041858 */
[-C--:B------:R-:W-:Y:S08]  /*b210*/  HMMA.16816.F32.BF16 R92, R192, R10.reuse, R92 ;  /* 0x0000000ac05c723c */ /* 0x080ff0000004185c */
[C---:B------:R-:W-:Y:S08]  /*b220*/  HMMA.16816.F32.BF16 R96, R140.reuse, R10, R96 ;  /* 0x0000000a8c60723c */ /* 0x040ff00000041860 */
[-C--:B----4-:R-:W-:Y:S08]  /*b230*/  HMMA.16816.F32.BF16 R100, R140, R12.reuse, R100 ;  /* 0x0000000c8c64723c */ /* 0x090ff00000041864 */
[C---:B------:R-:W-:Y:S08]  /*b240*/  HMMA.16816.F32.BF16 R104, R192.reuse, R12, R104 ;  /* 0x0000000cc068723c */ /* 0x040ff00000041868 */
[-C--:B------:R-:W-:Y:S08]  /*b250*/  HMMA.16816.F32.BF16 R108, R192, R14.reuse, R108 ;  /* 0x0000000ec06c723c */ /* 0x080ff0000004186c */
[C---:B------:R-:W-:Y:S08]  /*b260*/  HMMA.16816.F32.BF16 R112, R140.reuse, R14, R112 ;  /* 0x0000000e8c70723c */ /* 0x040ff00000041870 */
[-C--:B-----5:R-:W-:Y:S08]  /*b270*/  HMMA.16816.F32.BF16 R116, R140, R16.reuse, R116 ;  /* 0x000000108c74723c */ /* 0x0a0ff00000041874 */
[C---:B------:R-:W-:Y:S08]  /*b280*/  HMMA.16816.F32.BF16 R120, R192.reuse, R16, R120 ;  /* 0x00000010c078723c */ /* 0x040ff00000041878 */
[-C--:B------:R-:W-:Y:S08]  /*b290*/  HMMA.16816.F32.BF16 R124, R192, R18.reuse, R124 ;  /* 0x00000012c07c723c */ /* 0x080ff0000004187c */
[----:B------:R-:W-:Y:S04]  /*b2a0*/  HMMA.16816.F32.BF16 R128, R140, R18, R128 ;  /* 0x000000128c80723c */ /* 0x000fe80000041880 */
[----:B--2---:R-:W-:Y:S04]  /*b2b0*/  FFMA.FTZ R4, R2, R28, R29 ;  /* 0x0000001c02047223 */ /* 0x004fe8000001001d */
[----:B------:R-:W-:Y:S04]  /*b2c0*/  FADD.FTZ R4, R24, R4 ;  /* 0x0000000418047221 */ /* 0x000fe80000010000 */
[----:B------:R-:W-:Y:S02]  /*b2d0*/  FFMA.FTZ R133, R133, R33, R32 ;  /* 0x0000002185857223 */ /* 0x000fe40000010020 */
[----:B------:R-:W-:Y:S02]  /*b2e0*/  FADD.FTZ R5, R27, R4 ;  /* 0x000000041b057221 */ /* 0x000fe40000010000 */
[----:B------:R-:W-:Y:S02]  /*b2f0*/  FFMA.FTZ R132, R132, R35, R34 ;  /* 0x0000002384847223 */ /* 0x000fe40000010022 */
[----:B------:R-:W-:Y:S02]  /*b300*/  FADD.FTZ R2, R30, R133 ;  /* 0x000000851e027221 */ /* 0x000fe40000010000 */
[----:B------:R-:W-:Y:S02]  /*b310*/  FADD.FTZ R132, R31, R132 ;  /* 0x000000841f847221 */ /* 0x000fe40000010000 */
[----:B------:R-:W-:Y:S02]  /*b320*/  FADD.FTZ R2, R25, R2 ;  /* 0x0000000219027221 */ /* 0x000fe40000010000 */
[----:B------:R-:W-:Y:S02]  /*b330*/  FFMA.FTZ R4, R0, R20, R21 ;  /* 0x0000001400047223 */ /* 0x000fe40000010015 */
[----:B------:R-:W-:Y:S02]  /*b340*/  FADD.FTZ R132, R26, R132 ;  /* 0x000000841a847221 */ /* 0x000fe40000010000 */
        /* <DEDUP_REMOVED lines=35> */
[----:B------:R1:W-:Y:S01]  /*b580*/  STL [R1+0xc], R6 ;  /* 0x00000c0601007387 */ /* 0x0003e20000100800 */
[----:B------:R-:W-:Y:S01]  /*b590*/  FADD.FTZ R4, R204, R4 ;  /* 0x00000004cc047221 */ /* 0x000fe20000010000 */
[----:B------:R-:W-:Y:S01]  /*b5a0*/  MOV R139, R3 ;  /* 0x00000003008b7202 */ /* 0x000fe20000000f00 */
[----:B------:R-:W-:Y:S01]  /*b5b0*/  FADD.FTZ R0, R138, R2 ;  /* 0x000000028a007221 */ /* 0x000fe20000010000 */
[----:B------:R1:W-:Y:S01]  /*b5c0*/  STL [R1+0x4], R5 ;  /* 0x0000040501007387 */ /* 0x0003e20000100800 */
[----:B------:R-:W-:Y:S01]  /*b5d0*/  FADD.FTZ R2, R202, R4 ;  /* 0x00000004ca027221 */ /* 0x000fe20000010000 */
[----:B------:R-:W-:Y:S01]  /*b5e0*/  MOV R138, R135 ;  /* 0x00000087008a7202 */ /* 0x000fe20000000f00 */
[----:B------:R-:W-:Y:S01]  /*b5f0*/  FADD.FTZ R0, R134, R0 ;  /* 0x0000000086007221 */ /* 0x000fe20000010000 */
[----:B------:R-:W-:Y:S02]  /*b600*/  MOV R134, R136 ;  /* 0x0000008800867202 */ /* 0x000fe40000000f00 */
[----:B------:R1:W-:Y:S04]  /*b610*/  STL [R1+0x8], R2 ;  /* 0x0000080201007387 */ /* 0x0003e80000100800 */
[----:B------:R1:W-:Y:S01]  /*b620*/  STL [R1+0x10], R0 ;  /* 0x0000100001007387 */ /* 0x0003e20000100800 */
[----:B------:R-:W-:-:S05]  /*b630*/  @P0 BRA `(.L_x_918) ;  /* 0xffffb48000000947 */ /* 0x000fca000383ffff */
.L_x_901:
[----:B------:R-:W2:Y:S01]  /*b640*/  S2UR UR7, SR_CTAID.X ;  /* 0x00000000000779c3 */ /* 0x000ea20000002500 */
[----:B------:R-:W-:Y:S01]  /*b650*/  ULDC.64 UR4, c[0x0][0x2c8] ;  /* 0x0000b20000047ab9 */ /* 0x000fe20000000a00 */
[----:B------:R-:W-:Y:S01]  /*b660*/  PLOP3.LUT P0, PT, PT, PT, UP2, 0x40, 0x0 ;  /* 0x000000000000781c */ /* 0x000fe20003f0e828 */
[----:B--2---:R-:W-:-:S04]  /*b670*/  ULEA UR7, UR7, 0x7f, 0x7 ;  /* 0x0000007f07077891 */ /* 0x004fc8000f8e383f */
[----:B------:R-:W-:-:S03]  /*b680*/  UIMAD.WIDE.U32 UR16, UR7, UR4, URZ ;  /* 0x00000004071072a5 */ /* 0x000fc6000f8e003f */
[----:B------:R-:W-:Y:S02]  /*b690*/  ULDC UR4, c[0x0][0x168] ;  /* 0x00005a0000047ab9 */ /* 0x000fe40000000800 */
[----:B------:R-:W-:Y:S02]  /*b6a0*/  @UP3 USHF.R.U32.HI UR7, URZ, UR5, UR17 ;  /* 0x000000053f073299 */ /* 0x000fe40008011611 */
[----:B------:R-:W-:Y:S02]  /*b6b0*/  UIADD3 UR4, -UR4, 0x1, URZ ;  /* 0x0000000104047890 */ /* 0x000fe4000fffe13f */
[----:B------:R-:W-:Y:S02]  /*b6c0*/  ULDC UR5, c[0x0][0x1d0] ;  /* 0x0000740000057ab9 */ /* 0x000fe40000000800 */
[----:B------:R-:W-:-:S03]  /*b6d0*/  UIADD3 UR16, UR7, UR5, UR4 ;  /* 0x0000000507107290 */ /* 0x000fc6000fffe004 */
[----:B------:R-:W-:Y:S02]  /*b6e0*/  ULDC UR7, c[0x0][0x324] ;  /* 0x0000c90000077ab9 */ /* 0x000fe40000000800 */
[----:B------:R-:W-:Y:S01]  /*b6f0*/  UIADD3 UR7, UR16, -UR7, URZ ;  /* 0x8000000710077290 */ /* 0x000fe2000fffe03f */
[----:B------:R-:W-:Y:S05]  /*b700*/  @P0 BRA `(.L_x_919) ;  /* 0x0000016000000947 */ /* 0x000fea0003800000 */
[----:B------:R-:W-:-:S06]  /*b710*/  UISETP.GT.AND UP0, UPT, UR16, -0x1, UPT ;  /* 0xffffffff1000788c */ /* 0x000fcc000bf04270 */
[----:B------:R-:W-:-:S13]  /*b720*/  PLOP3.LUT P0, PT, PT, PT, UP0, 0x80, 0x0 ;  /* 0x000000000000781c */ /* 0x000fda0003f0f008 */
[----:B------:R-:W-:Y:S05]  /*b730*/  @P0 BRA `(.L_x_920) ;  /* 0x0000009000000947 */ /* 0x000fea0003800000 */
[----:B------:R-:W-:Y:S02]  /*b740*/  ULDC UR4, c[0x0][0x32c] ;  /* 0x0000cb0000047ab9 */ /* 0x000fe40000000800 */
[----:B------:R-:W-:Y:S02]  /*b750*/  UISETP.NE.AND UP0, UPT, UR4, 0x1, UPT ;  /* 0x000000010400788c */ /* 0x000fe4000bf05270 */
[----:B------:R-:W-:Y:S02]  /*b760*/  ULOP3.LUT UR16, URZ, UR16, URZ, 0x33, !UPT ;  /* 0x000000103f107292 */ /* 0x000fe4000f8e333f */
[----:B------:R-:W-:Y:S02]  /*b770*/  ULDC.64 UR4, c[0x0][0x330] ;  /* 0x0000cc0000047ab9 */ /* 0x000fe40000000a00 */
[----:B------:R-:W-:-:S07]  /*b780*/  UIMAD.WIDE.U32 UR18, UR16, UR4, URZ ;  /* 0x00000004101272a5 */ /* 0x000fce000f8e003f */
[----:B------:R-:W-:Y:S02]  /*b790*/  @UP0 UMOV UR17, UR19 ;  /* 0x0000001300110c82 */ /* 0x000fe40008000000 */
[----:B------:R-:W-:-:S04]  /*b7a0*/  @UP0 USHF.R.U32.HI UR16, URZ, UR5, UR17 ;  /* 0x000000053f100299 */ /* 0x000fc80008011611 */
[----:B------:R-:W-:Y:S01]  /*b7b0*/  ULOP3.LUT UR16, URZ, UR16, URZ, 0x33, !UPT ;  /* 0x000000103f107292 */ /* 0x000fe2000f8e333f */
[----:B------:R-:W-:Y:S05]  /*b7c0*/  BRA `(.L_x_921) ;  /* 0x0000006000007947 */ /* 0x000fea0003800000 */
.L_x_920:
[----:B------:R-:W-:Y:S02]  /*b7d0*/  ULDC UR4, c[0x0][0x32c] ;  /* 0x0000cb0000047ab9 */ /* 0x000fe40000000800 */
[----:B------:R-:W-:-:S03]  /*b7e0*/  UISETP.NE.AND UP0, UPT, UR4, 0x1, UPT ;  /* 0x000000010400788c */ /* 0x000fc6000bf05270 */
[----:B------:R-:W-:Y:S02]  /*b7f0*/  ULDC.64 UR4, c[0x0][0x330] ;  /* 0x0000cc0000047ab9 */ /* 0x000fe40000000a00 */
[----:B------:R-:W-:-:S07]  /*b800*/  UIMAD.WIDE.U32 UR18, UR16, UR4, URZ ;  /* 0x00000004101272a5 */ /* 0x000fce000f8e003f */
[----:B------:R-:W-:Y:S02]  /*b810*/  @UP0 UMOV UR17, UR19 ;  /* 0x0000001300110c82 */ /* 0x000fe40008000000 */
[----:B------:R-:W-:Y:S02]  /*b820*/  @UP0 USHF.R.U32.HI UR16, URZ, UR5, UR17 ;  /* 0x000000053f100299 */ /* 0x000fe40008011611 */
.L_x_921:
[----:B------:R-:W-:Y:S02]  /*b830*/  ULDC UR4, c[0x0][0x32c] ;  /* 0x0000cb0000047ab9 */ /* 0x000fe40000000800 */
[----:B------:R-:W-:-:S04]  /*b840*/  UIMAD UR4, UR16, UR4, URZ ;  /* 0x00000004100472a4 */ /* 0x000fc8000f8e023f */
[----:B------:R-:W-:-:S04]  /*b850*/  UISETP.LT.AND UP0, UPT, UR7, UR4, UPT ;  /* 0x000000040700728c */ /* 0x000fc8000bf01270 */
[----:B------:R-:W-:-:S04]  /*b860*/  USEL UR7, UR7, UR4, !UP0 ;  /* 0x0000000407077287 */ /* 0x000fc8000c000000 */
.L_x_919:
[----:B------:R-:W-:-:S04]  /*b870*/  UIADD3 UR7, UR7, 0x2f, URZ ;  /* 0x0000002f07077890 */ /* 0x000fc8000fffe03f */
[----:B------:R-:W-:-:S04]  /*b880*/  UIMAD.WIDE UR4, UR7, 0x2aaaaaab, URZ ;  /* 0x2aaaaaab070478a5 */ /* 0x000fc8000f8e023f */
[----:B------:R-:W-:-:S04]  /*b890*/  USHF.R.U32.HI UR4, URZ, 0x1f, UR5 ;  /* 0x0000001f3f047899 */ /* 0x000fc80008011605 */
[----:B------:R-:W-:-:S04]  /*b8a0*/  ULEA.HI.SX32 UR4, UR5, UR4, 0x1d ;  /* 0x0000000405047291 */ /* 0x000fc8000f8fea3f */
[----:B------:R-:W-:-:S04]  /*b8b0*/  UISETP.LT.AND UP0, UPT, UR8, UR4, UPT ;  /* 0x000000040800728c */ /* 0x000fc8000bf01270 */
[----:B------:R-:W-:-:S06]  /*b8c0*/  USEL UR4, UR8, UR4, !UP0 ;  /* 0x0000000408047287 */ /* 0x000fcc000c000000 */
[----:B------:R-:W-:-:S13]  /*b8d0*/  ISETP.GE.AND P0, PT, R242, UR4, PT ;  /* 0x00000004f2007c0c */ /* 0x000fda000bf06270 */
[----:B------:R-:W-:Y:S05]  /*b8e0*/  @!P0 BRA `(.L_x_922) ;  /* 0x0000364000008947 */ /* 0x000fea0003800000 */
[----:B------:R-:W-:Y:S01]  /*b8f0*/  MOV R132, R136 ;  /* 0x0000008800847202 */ /* 0x000fe20000000f00 */
[----:B------:R-:W-:Y:S01]  /*b900*/  IMAD.MOV.U32 R139, RZ, RZ, R3 ;  /* 0x000000ffff8b7224 */ /* 0x000fe200078e0003 */
[----:B-1----:R-:W-:Y:S01]  /*b910*/  MOV R2, R137 ;  /* 0x0000008900027202 */ /* 0x002fe20000000f00 */
[----:B------:R-:W-:Y:S01]  /*b920*/  IMAD.MOV.U32 R244, RZ, RZ, R242 ;  /* 0x000000fffff47224 */ /* 0x000fe200078e00f2 */
[----:B------:R-:W-:Y:S02]  /*b930*/  MOV R138, R135 ;  /* 0x00000087008a7202 */ /* 0x000fe40000000f00 */
.L_x_923:
[----:B--2---:R-:W2:Y:S01]  /*b940*/  LDL.64 R40, [R1+0x20] ;  /* 0x0000200001287983 */ /* 0x004ea20000100a00 */
[----:B------:R-:W-:Y:S05]  /*b950*/  DEPBAR.LE SB0, 0x0 ;  /* 0x000080000000791a */ /* 0x000fea0000000000 */
[----:B------:R-:W-:Y:S01]  /*b960*/  BAR.SYNC.DEFER_BLOCKING 0x0 ;  /* 0x0000000000007b1d */ /* 0x000fe20000010000 */
[C---:B------:R-:W-:Y:S02]  /*b970*/  ISETP.LT.AND P6, PT, R244.reuse, UR8, PT ;  /* 0x00000008f4007c0c */ /* 0x040fe4000bfc1270 */
[C---:B------:R-:W-:Y:S11]  /*b980*/  IADD3 R242, R244.reuse, -0x1, RZ ;  /* 0xfffffffff4f27810 */ /* 0x040ff60007ffe0ff */
[----:B---3--:R-:W-:Y:S01]  /*b990*/  @!P6 SHF.R.S32.HI R0, RZ, 0x1f, R244 ;  /* 0x0000001fff00e819 */ /* 0x008fe200000114f4 */
[----:B------:R-:W-:Y:S04]  /*b9a0*/  @!P6 IMAD.WIDE.U32 R36, R244, c[0x0][0x208], RZ ;  /* 0x00008200f424ea25 */ /* 0x000fe800078e00ff */
[----:B------:R-:W-:Y:S04]  /*b9b0*/  @!P6 IMAD R0, R0, c[0x0][0x208], RZ ;  /* 0x000082000000ea24 */ /* 0x000fe800078e02ff */
[----:B------:R-:W-:Y:S01]  /*b9c0*/  @!P6 IMAD R0, R244, c[0x0][0x20c], R0 ;  /* 0x00008300f400ea24 */ /* 0x000fe200078e0200 */
[----:B------:R-:W3:Y:S04]  /*b9d0*/  LDL.64 R38, [R1+0x40] ;  /* 0x0000400001267983 */ /* 0x000ee80000100a00 */
[----:B------:R-:W-:Y:S02]  /*b9e0*/  @!P6 IADD3 R0, R37, R0, RZ ;  /* 0x000000002500e210 */ /* 0x000fe40007ffe0ff */
[----:B-----5:R-:W-:Y:S03]  /*b9f0*/  LDSM.16.M88.4 R48, [R231+0x8080] ;  /* 0x00808000e730783b */ /* 0x020fe60000000200 */
[----:B------:R-:W-:Y:S05]  /*ba00*/  @!P6 IMAD R0, R0, 0x30, RZ ;  /* 0x000000300000e824 */ /* 0x000fea00078e02ff */
[----:B------:R-:W1:Y:S08]  /*ba10*/  LDSM.16.M88.4 R16, [R224+0x5080] ;  /* 0x00508000e010783b */ /* 0x000e700000000200 */
[----:B------:R-:W4:Y:S08]  /*ba20*/  LDSM.16.M88.4 R44, [R231+0xa080] ;  /* 0x00a08000e72c783b */ /* 0x000f300000000200 */
[----:B------:R-:W4:Y:S08]  /*ba30*/  LDSM.16.M88.4 R32, [R224+0x5880] ;  /* 0x00588000e020783b */ /* 0x000f300000000200 */
[----:B------:R-:W2:Y:S08]  /*ba40*/  LDSM.16.M88.4 R140, [R224+0x6080] ;  /* 0x00608000e08c783b */ /* 0x000eb00000000200 */
[----:B------:R-:W-:Y:S01]  /*ba50*/  LDSM.16.M88.4 R192, [R233+0x8080] ;  /* 0x00808000e9c0783b */ /* 0x000fe20000000200 */
[-C--:B-1----:R-:W-:Y:S07]  /*ba60*/  HMMA.16816.F32.BF16 R4, R48, R16.reuse, RZ ;  /* 0x000000103004723c */ /* 0x082fee00000418ff */
[----:B------:R-:W1:Y:S01]  /*ba70*/  LDSM.16.M88.4 R196, [R235] ;  /* 0x00000000ebc4783b */ /* 0x000e620000000200 */
[C---:B----4-:R-:W-:Y:S07]  /*ba80*/  HMMA.16816.F32.BF16 R8, R44.reuse, R16, RZ ;  /* 0x000000102c08723c */ /* 0x050fee00000418ff */
[----:B------:R-:W4:Y:S01]  /*ba90*/  LDSM.16.M88.4 R200, [R233+0xa080] ;  /* 0x00a08000e9c8783b */ /* 0x000f220000000200 */
[-C--:B------:R-:W-:Y:S07]  /*baa0*/  HMMA.16816.F32.BF16 R12, R44, R18.reuse, RZ ;  /* 0x000000122c0c723c */ /* 0x080fee00000418ff */
[----:B------:R-:W1:Y:S01]  /*bab0*/  LDSM.16.M88.4 R204, [R241] ;  /* 0x00000000f1cc783b */ /* 0x000e620000000200 */
[C---:B------:R-:W-:Y:S07]  /*bac0*/  HMMA.16816.F32.BF16 R16, R48.reuse, R18, RZ ;  /* 0x000000123010723c */ /* 0x040fee00000418ff */
[----:B------:R-:W1:Y:S01]  /*bad0*/  LDSM.16.M88.4 R208, [R240] ;  /* 0x00000000f0d0783b */ /* 0x000e620000000200 */
[-C--:B------:R-:W-:Y:S08]  /*bae0*/  HMMA.16816.F32.BF16 R20, R48, R32.reuse, RZ ;  /* 0x000000203014723c */ /* 0x080ff000000418ff */
[C---:B------:R-:W-:Y:S08]  /*baf0*/  HMMA.16816.F32.BF16 R24, R44.reuse, R32, RZ ;  /* 0x000000202c18723c */ /* 0x040ff000000418ff */
[-C--:B------:R-:W-:Y:S08]  /*bb00*/  HMMA.16816.F32.BF16 R28, R44, R34.reuse, RZ ;  /* 0x000000222c1c723c */ /* 0x080ff000000418ff */
[C---:B------:R-:W-:Y:S04]  /*bb10*/  HMMA.16816.F32.BF16 R32, R48.reuse, R34, RZ ;  /* 0x000000223020723c */ /* 0x040fe800000418ff */
[----:B--2---:R-:W-:Y:S02]  /*bb20*/  @!P6 MOV R135, R41 ;  /* 0x000000290087e202 */ /* 0x004fe40000000f00 */
[----:B---3--:R-:W-:Y:S06]  /*bb30*/  @!P6 MOV R134, R38 ;  /* 0x000000260086e202 */ /* 0x008fec0000000f00 */
        /* <DEDUP_REMOVED lines=21> */
[----:B------:R-:W-:Y:S02]  /*bc90*/  @!P6 IADD3 R140, P0, R134, UR10, RZ ;  /* 0x0000000a868cec10 */ /* 0x000fe4000ff1e0ff */
[----:B------:R-:W-:Y:S01]  /*bca0*/  ISETP.GT.AND P5, PT, R244, UR8, PT ;  /* 0x00000008f4007c0c */ /* 0x000fe2000bfa4270 */
[C---:B----4-:R-:W-:Y:S01]  /*bcb0*/  HMMA.16816.F32.BF16 R8, R200.reuse, R196, R8 ;  /* 0x000000c4c808723c */ /* 0x050fe20000041808 */
[----:B------:R3:W-:Y:S03]  /*bcc0*/  @!P6 LDGSTS.E.BYPASS.LTC128B.128 [R243+0x2880], [R134.64], !P4 ;  /* 0x0288000086f3efae */ /* 0x0007e6000e101d4e */
[----:B------:R-:W-:Y:S04]  /*bcd0*/  @!P6 IADD3.X R141, R135, UR11, RZ, P0, !PT ;  /* 0x0000000b878dec10 */ /* 0x000fe800087fe4ff */
[-C--:B------:R-:W-:Y:S01]  /*bce0*/  HMMA.16816.F32.BF16 R12, R200, R198.reuse, R12 ;  /* 0x000000c6c80c723c */ /* 0x080fe2000004180c */
[----:B------:R3:W-:Y:S07]  /*bcf0*/  @!P6 LDGSTS.E.BYPASS.LTC128B.128 [R243+0x4080], [R134.64+0x80], !P3 ;  /* 0x0408008086f3efae */ /* 0x0007ee000d901d4e */
[C---:B------:R-:W-:Y:S01]  /*bd00*/  HMMA.16816.F32.BF16 R16, R192.reuse, R198, R16 ;  /* 0x000000c6c010723c */ /* 0x040fe20000041810 */
[----:B------:R4:W-:Y:S07]  /*bd10*/  @!P6 LDGSTS.E.BYPASS.LTC128B.128 [R243+0x3080], [R140.64], !P4 ;  /* 0x030800008cf3efae */ /* 0x0009ee000e101d4e */
[-C--:B------:R-:W-:Y:S01]  /*bd20*/  HMMA.16816.F32.BF16 R20, R192, R204.reuse, R20 ;  /* 0x000000ccc014723c */ /* 0x080fe20000041814 */
[----:B------:R4:W-:Y:S07]  /*bd30*/  @!P6 LDGSTS.E.BYPASS.LTC128B.128 [R243+0x4880], [R140.64+0x80], !P3 ;  /* 0x048800808cf3efae */ /* 0x0009ee000d901d4e */
[C---:B------:R-:W-:Y:S01]  /*bd40*/  HMMA.16816.F32.BF16 R24, R200.reuse, R204, R24 ;  /* 0x000000ccc818723c */ /* 0x040fe20000041818 */
[----:B-1----:R-:W-:Y:S07]  /*bd50*/  LDSM.16.M88.4 R212, [R230+0x5080] ;  /* 0x00508000e6d4783b */ /* 0x002fee0000000200 */
[-C--:B------:R-:W-:Y:S01]  /*bd60*/  HMMA.16816.F32.BF16 R28, R200, R206.reuse, R28 ;  /* 0x000000cec81c723c */ /* 0x080fe2000004181c */
[----:B------:R-:W0:Y:S07]  /*bd70*/  LDGDEPBAR ;  /* 0x00000000000079af */ /* 0x000e2e0000000000 */
[C---:B------:R-:W-:Y:S01]  /*bd80*/  HMMA.16816.F32.BF16 R32, R192.reuse, R206, R32 ;  /* 0x000000cec020723c */ /* 0x040fe20000041820 */
[----:B------:R-:W-:Y:S07]  /*bd90*/  LDSM.16.M88.4 R216, [R232+0xa080] ;  /* 0x00a08000e8d8783b */ /* 0x000fee0000000200 */
[-C--:B------:R-:W-:Y:S01]  /*bda0*/  HMMA.16816.F32.BF16 R36, R192, R208.reuse, R36 ;  /* 0x000000d0c024723c */ /* 0x080fe20000041824 */
[----:B----4-:R-:W1:Y:S07]  /*bdb0*/  LDSM.16.M88.4 R140, [R232+0x8080] ;  /* 0x00808000e88c783b */ /* 0x010e6e0000000200 */
[C---:B------:R-:W-:Y:S01]  /*bdc0*/  HMMA.16816.F32.BF16 R40, R200.reuse, R208, R40 ;  /* 0x000000d0c828723c */ /* 0x040fe20000041828 */
[----:B------:R-:W4:Y:S07]  /*bdd0*/  LDSM.16.M88.4 R220, [R230+0x5880] ;  /* 0x00588000e6dc783b */ /* 0x000f2e0000000200 */
[-C--:B------:R-:W-:Y:S01]  /*bde0*/  HMMA.16816.F32.BF16 R44, R200, R210.reuse, R44 ;  /* 0x000000d2c82c723c */ /* 0x080fe2000004182c */
[----:B------:R-:W2:Y:S07]  /*bdf0*/  LDSM.16.M88.4 R196, [R230+0x6080] ;  /* 0x00608000e6c4783b */ /* 0x000eae0000000200 */
[----:B------:R-:W-:Y:S01]  /*be00*/  HMMA.16816.F32.BF16 R48, R192, R210, R48 ;  /* 0x000000d2c030723c */ /* 0x000fe20000041830 */
[----:B------:R-:W-:Y:S08]  /*be10*/  LDSM.16.M88.4 R200, [R234+0x8080] ;  /* 0x00808000eac8783b */ /* 0x000ff00000000200 */
[----:B------:R-:W2:Y:S01]  /*be20*/  LDSM.16.M88.4 R204, [R229] ;  /* 0x00000000e5cc783b */ /* 0x000ea20000000200 */
[-C--:B-1----:R-:W-:Y:S07]  /*be30*/  HMMA.16816.F32.BF16 R4, R140, R212.reuse, R4 ;  /* 0x000000d48c04723c */ /* 0x082fee0000041804 */
[----:B------:R-:W1:Y:S01]  /*be40*/  LDSM.16.M88.4 R192, [R234+0xa080] ;  /* 0x00a08000eac0783b */ /* 0x000e620000000200 */
[C---:B------:R-:W-:Y:S07]  /*be50*/  HMMA.16816.F32.BF16 R8, R216.reuse, R212, R8 ;  /* 0x000000d4d808723c */ /* 0x040fee0000041808 */
[----:B------:R-:W1:Y:S01]  /*be60*/  LDSM.16.M88.4 R208, [R229+0x800] ;  /* 0x00080000e5d0783b */ /* 0x000e620000000200 */
[-C--:B------:R-:W-:Y:S08]  /*be70*/  HMMA.16816.F32.BF16 R12, R216, R214.reuse, R12 ;  /* 0x000000d6d80c723c */ /* 0x080ff0000004180c */
[C---:B------:R-:W-:Y:S01]  /*be80*/  HMMA.16816.F32.BF16 R16, R140.reuse, R214, R16 ;  /* 0x000000d68c10723c */ /* 0x040fe20000041810 */
[----:B------:R-:W1:Y:S07]  /*be90*/  LDSM.16.M88.4 R212, [R229+0x1000] ;  /* 0x00100000e5d4783b */ /* 0x000e6e0000000200 */
[-C--:B----4-:R-:W-:Y:S08]  /*bea0*/  HMMA.16816.F32.BF16 R20, R140, R220.reuse, R20 ;  /* 0x000000dc8c14723c */ /* 0x090ff00000041814 */
[C---:B------:R-:W-:Y:S08]  /*beb0*/  HMMA.16816.F32.BF16 R24, R216.reuse, R220, R24 ;  /* 0x000000dcd818723c */ /* 0x040ff00000041818 */
[-C--:B------:R-:W-:Y:S08]  /*bec0*/  HMMA.16816.F32.BF16 R28, R216, R222.reuse, R28 ;  /* 0x000000ded81c723c */ /* 0x080ff0000004181c */
[C---:B------:R-:W-:Y:S01]  /*bed0*/  HMMA.16816.F32.BF16 R32, R140.reuse, R222, R32 ;  /* 0x000000de8c20723c */ /* 0x040fe20000041820 */
[----:B------:R-:W-:Y:S07]  /*bee0*/  LDSM.16.M88.4 R220, [R224+0x7080] ;  /* 0x00708000e0dc783b */ /* 0x000fee0000000200 */
[-C--:B--2---:R-:W-:Y:S08]  /*bef0*/  HMMA.16816.F32.BF16 R36, R140, R196.reuse, R36 ;  /* 0x000000c48c24723c */ /* 0x084ff00000041824 */
[C---:B------:R-:W-:Y:S08]  /*bf00*/  HMMA.16816.F32.BF16 R40, R216.reuse, R196, R40 ;  /* 0x000000c4d828723c */ /* 0x040ff00000041828 */
[-C--:B------:R-:W-:Y:S01]  /*bf10*/  HMMA.16816.F32.BF16 R44, R216, R198.reuse, R44 ;  /* 0x000000c6d82c723c */ /* 0x080fe2000004182c */
[----:B------:R-:W-:Y:S07]  /*bf20*/  LDSM.16.M88.4 R216, [R231+0xe080] ;  /* 0x00e08000e7d8783b */ /* 0x000fee0000000200 */
[----:B------:R-:W-:Y:S01]  /*bf30*/  HMMA.16816.F32.BF16 R48, R140, R198, R48 ;  /* 0x000000c68c30723c */ /* 0x000fe20000041830 */
[----:B------:R-:W-:Y:S07]  /*bf40*/  LDSM.16.M88.4 R140, [R231+0xc080] ;  /* 0x00c08000e78c783b */ /* 0x000fee0000000200 */
[-C--:B------:R-:W-:Y:S01]  /*bf50*/  HMMA.16816.F32.BF16 R4, R200, R204.reuse, R4 ;  /* 0x000000ccc804723c */ /* 0x080fe20000041804 */
        /* <DEDUP_REMOVED lines=15> */
[----:B------:R-:W4:Y:S07]  /*c050*/  LDSM.16.M88.4 R200, [R233+0xc080] ;  /* 0x00c08000e9c8783b */ /* 0x000f2e0000000200 */
        /* <DEDUP_REMOVED lines=17> */
[-C--:B----4-:R-:W-:Y:S01]  /*c170*/  HMMA.16816.F32.BF16 R4, R200, R204.reuse, R4 ;  /* 0x000000ccc804723c */ /* 0x090fe20000041804 */
        /* <DEDUP_REMOVED lines=13> */
[----:B------:R-:W4:Y:S07]  /*c250*/  LDSM.16.M88.4 R208, [R234+0xc080] ;  /* 0x00c08000ead0783b */ /* 0x000f2e0000000200 */
[----:B------:R-:W-:Y:S01]  /*c260*/  HMMA.16816.F32.BF16 R48, R200, R214, R48 ;  /* 0x000000d6c830723c */ /* 0x000fe20000041830 */
[----:B------:R-:W3:Y:S07]  /*c270*/  LDSM.16.M88.4 R200, [R236+0xe080] ;  /* 0x00e08000ecc8783b */ /* 0x000eee0000000200 */
        /* <DEDUP_REMOVED lines=12> */
[-C--:B----4-:R-:W-:Y:S08]  /*c340*/  HMMA.16816.F32.BF16 R4, R208, R220.reuse, R4 ;  /* 0x000000dcd004723c */ /* 0x090ff00000041804 */
        /* <DEDUP_REMOVED lines=30> */
[----:B------:R-:W-:Y:S01]  /*c530*/  MUFU.TANH R197, R10 ;  /* 0x0000000a00c57308 */ /* 0x000fe20000002400 */
[----:B--2---:R-:W-:Y:S09]  /*c540*/  FMNMX.FTZ R0, R196, R138, !PT ;  /* 0x0000008ac4007209 */ /* 0x004ff20007810000 */
[----:B------:R2:W-:Y:S01]  /*c550*/  MUFU.TANH R198, R11 ;  /* 0x0000000b00c67308 */ /* 0x0005e20000002400 */
[----:B---3--:R-:W-:Y:S09]  /*c560*/  FMNMX.FTZ R0, R195, R0, !PT ;  /* 0x00000000c3007209 */ /* 0x008ff20007810000 */
[----:B------:R-:W3:Y:S10]  /*c570*/  MUFU.TANH R16, R16 ;  /* 0x0000001000107308 */ /* 0x000ef40000002400 */
[----:B------:R-:W4:Y:S01]  /*c580*/  MUFU.TANH R17, R17 ;  /* 0x0000001100117308 */ /* 0x000f220000002400 */
[----:B--2---:R-:W2:Y:S01]  /*c590*/  LDSM.16.M88.4 R8, [R229+0x2800] ;  /* 0x00280000e508783b */ /* 0x004ea20000000200 */
[-C--:B-1----:R-:W-:Y:S01]  /*c5a0*/  HMMA.16816.F32.BF16 R20, R208, R4.reuse, R20 ;  /* 0x00000004d014723c */ /* 0x082fe20000041814 */
[----:B------:R-:W-:Y:S07]  /*c5b0*/  DEPBAR.LE SB0, 0x0 ;  /* 0x000080000000791a */ /* 0x000fee0000000000 */
[----:B------:R-:W1:Y:S01]  /*c5c0*/  MUFU.TANH R12, R12 ;  /* 0x0000000c000c7308 */ /* 0x000e620000002400 */
[----:B------:R-:W-:Y:S01]  /*c5d0*/  BAR.SYNC.DEFER_BLOCKING 0x0 ;  /* 0x0000000000007b1d */ /* 0x000fe20000010000 */
[C---:B------:R-:W-:Y:S05]  /*c5e0*/  HMMA.16816.F32.BF16 R24, R200.reuse, R4, R24 ;  /* 0x00000004c818723c */ /* 0x040fea0000041818 */
[----:B---3--:R-:W-:Y:S03]  /*c5f0*/  FMNMX.FTZ R137, R16, R137, !PT ;  /* 0x0000008910897209 */ /* 0x008fe60007810000 */
[----:B------:R-:W3:Y:S01]  /*c600*/  MUFU.TANH R13, R13 ;  /* 0x0000000d000d7308 */ /* 0x000ee20000002400 */
[-C--:B------:R-:W-:Y:S03]  /*c610*/  HMMA.16816.F32.BF16 R28, R200, R6.reuse, R28 ;  /* 0x00000006c81c723c */ /* 0x080fe6000004181c */
[----:B----4-:R-:W-:Y:S05]  /*c620*/  FMNMX.FTZ R137, R17, R137, !PT ;  /* 0x0000008911897209 */ /* 0x010fea0007810000 */
        /* <DEDUP_REMOVED lines=9> */
[-C--:B--2---:R-:W-:Y:S03]  /*c6c0*/  HMMA.16816.F32.BF16 R36, R208, R8.reuse, R36 ;  /* 0x00000008d024723c */ /* 0x084fe60000041824 */
[----:B---3--:R-:W-:Y:S01]  /*c6d0*/  FMNMX.FTZ R0, R13, R0, !PT ;  /* 0x000000000d007209 */ /* 0x008fe20007810000 */
[----:B------:R-:W-:Y:S02]  /*c6e0*/  FMUL.FTZ R26, R26, c[0x0][0x320] ;  /* 0x0000c8001a1a7a20 */ /* 0x000fe40000410000 */
[----:B------:R2:W2:Y:S01]  /*c6f0*/  MUFU.TANH R205, R21 ;  /* 0x0000001500cd7308 */ /* 0x0004a20000002400 */
[----:B------:R-:W-:Y:S01]  /*c700*/  FMUL.FTZ R27, R27, c[0x0][0x320] ;  /* 0x0000c8001b1b7a20 */ /* 0x000fe20000410000 */
[C---:B------:R-:W-:Y:S01]  /*c710*/  HMMA.16816.F32.BF16 R40, R200.reuse, R8, R40 ;  /* 0x00000008c828723c */ /* 0x040fe20000041828 */
[----:B------:R-:W3:Y:S03]  /*c720*/  LDL.64 R8, [R1+0x38] ;  /* 0x0000380001087983 */ /* 0x000ee60000100a00 */
[----:B------:R-:W-:Y:S01]  /*c730*/  FMUL.FTZ R32, R32, c[0x0][0x320] ;  /* 0x0000c80020207a20 */ /* 0x000fe20000410000 */
[----:B----4-:R-:W-:Y:S01]  /*c740*/  FMNMX.FTZ R3, R18, R3, !PT ;  /* 0x0000000312037209 */ /* 0x010fe20007810000 */
[----:B------:R-:W-:Y:S02]  /*c750*/  FMUL.FTZ R24, R24, c[0x0][0x320] ;  /* 0x0000c80018187a20 */ /* 0x000fe40000410000 */
[----:B------:R-:W-:Y:S01]  /*c760*/  MUFU.TANH R215, R22 ;  /* 0x0000001600d77308 */ /* 0x000fe20000002400 */
[-C--:B------:R-:W-:Y:S03]  /*c770*/  HMMA.16816.F32.BF16 R44, R200, R10.reuse, R44 ;  /* 0x0000000ac82c723c */ /* 0x080fe6000004182c */
[----:B------:R-:W-:Y:S01]  /*c780*/  FMUL.FTZ R33, R33, c[0x0][0x320] ;  /* 0x0000c80021217a20 */ /* 0x000fe20000410000 */
[----:B-1----:R-:W-:Y:S01]  /*c790*/  FMNMX.FTZ R137, R206, R137, !PT ;  /* 0x00000089ce897209 */ /* 0x002fe20007810000 */
[----:B------:R-:W-:Y:S02]  /*c7a0*/  FMUL.FTZ R34, R34, c[0x0][0x320] ;  /* 0x0000c80022227a20 */ /* 0x000fe40000410000 */
[----:B------:R-:W-:Y:S01]  /*c7b0*/  FMUL.FTZ R36, R36, c[0x0][0x320] ;  /* 0x0000c80024247a20 */ /* 0x000fe20000410000 */
[----:B------:R-:W-:Y:S01]  /*c7c0*/  HMMA.16816.F32.BF16 R48, R208, R10, R48 ;  /* 0x0000000ad030723c */ /* 0x000fe20000041830 */
[----:B------:R1:W-:Y:S03]  /*c7d0*/  MUFU.TANH R214, R23 ;  /* 0x0000001700d67308 */ /* 0x0003e60000002400 */
[----:B------:R-:W-:Y:S01]  /*c7e0*/  FMUL.FTZ R37, R37, c[0x0][0x320] ;  /* 0x0000c80025257a20 */ /* 0x000fe20000410000 */
[----:B--2---:R-:W-:Y:S01]  /*c7f0*/  MOV R21, c[0x0][0x1e4] ;  /* 0x0000790000157a02 */ /* 0x004fe20000000f00 */
[----:B------:R-:W-:Y:S01]  /*c800*/  FMUL.FTZ R38, R38, c[0x0][0x320] ;  /* 0x0000c80026267a20 */ /* 0x000fe20000410000 */
[----:B------:R-:W-:Y:S01]  /*c810*/  FMNMX.FTZ R137, R205, R137, !PT ;  /* 0x00000089cd897209 */ /* 0x000fe20007810000 */
[----:B------:R-:W-:Y:S01]  /*c820*/  FMUL.FTZ R39, R39, c[0x0][0x320] ;  /* 0x0000c80027277a20 */ /* 0x000fe20000410000 */
[----:B------:R-:W-:Y:S02]  /*c830*/  MOV R10, c[0x0][0x1e0] ;  /* 0x00007800000a7a02 */ /* 0x000fe40000000f00 */
        /* <DEDUP_REMOVED lines=9> */
[----:B-1----:R-:W4:Y:S01]  /*c8d0*/  LDL.64 R22, [R1+0x30] ;  /* 0x0000300001167983 */ /* 0x002f220000100a00 */
        /* <DEDUP_REMOVED lines=11> */
[----:B------:R-:W-:Y:S09]  /*c990*/  FMUL.FTZ R31, R31, c[0x0][0x320] ;  /* 0x0000c8001f1f7a20 */ /* 0x000ff20000410000 */
[----:B------:R-:W2:Y:S01]  /*c9a0*/  MUFU.TANH R216, R25 ;  /* 0x0000001900d87308 */ /* 0x000ea20000002400 */
[----:B-1----:R-:W-:Y:S09]  /*c9b0*/  FMNMX.FTZ R0, R217, R0, !PT ;  /* 0x00000000d9007209 */ /* 0x002ff20007810000 */
[----:B------:R-:W1:Y:S01]  /*c9c0*/  MUFU.TANH R221, R36 ;  /* 0x0000002400dd7308 */ /* 0x000e620000002400 */
[----:B--2---:R-:W-:Y:S09]  /*c9d0*/  FMNMX.FTZ R137, R204, R137, !PT ;  /* 0x00000089cc897209 */ /* 0x004ff20007810000 */
[----:B------:R-:W2:Y:S01]  /*c9e0*/  MUFU.TANH R218, R28 ;  /* 0x0000001c00da7308 */ /* 0x000ea20000002400 */
[----:B------:R-:W-:Y:S09]  /*c9f0*/  FMNMX.FTZ R0, R216, R0, !PT ;  /* 0x00000000d8007209 */ /* 0x000ff20007810000 */
        /* <DEDUP_REMOVED lines=10> */
[----:B------:R2:W-:Y:S01]  /*caa0*/  MUFU.TANH R251, R50 ;  /* 0x0000003200fb7308 */ /* 0x0005e20000002400 */
[----:B------:R-:W-:Y:S09]  /*cab0*/  FMNMX.FTZ R0, R40, R0, !PT ;  /* 0x0000000028007209 */ /* 0x000ff20007810000 */
[----:B------:R-:W2:Y:S01]  /*cac0*/  MUFU.TANH R247, R44 ;  /* 0x0000002c00f77308 */ /* 0x000ea20000002400 */
[----:B-1----:R-:W-:Y:S05]  /*cad0*/  FMNMX.FTZ R137, R245, R137, !PT ;  /* 0x00000089f5897209 */ /* 0x002fea0007810000 */
[----:B------:R-:W1:Y:S04]  /*cae0*/  SHFL.BFLY PT, R4, R137, 0x2, 0x1f ;  /* 0x0c401f0089047f89 */ /* 0x000e6800000e0000 */
[----:B------:R-:W1:Y:S01]  /*caf0*/  MUFU.TANH R19, R19 ;  /* 0x0000001300137308 */ /* 0x000e620000002400 */
[----:B--2---:R-:W-:Y:S04]  /*cb00*/  MOV R50, R133 ;  /* 0x0000008500327202 */ /* 0x004fe80000000f00 */
[----:B------:R-:W-:Y:S05]  /*cb10*/  FMNMX.FTZ R0, R50, R0, !PT ;  /* 0x0000000032007209 */ /* 0x000fea0007810000 */
[----:B------:R-:W2:Y:S01]  /*cb20*/  MUFU.TANH R248, R45 ;  /* 0x0000002d00f87308 */ /* 0x000ea20000002400 */
[----:B------:R-:W-:Y:S09]  /*cb30*/  FMNMX.FTZ R0, R247, R0, !PT ;  /* 0x00000000f7007209 */ /* 0x000ff20007810000 */
[----:B------:R-:W2:Y:S01]  /*cb40*/  MUFU.TANH R207, R34 ;  /* 0x0000002200cf7308 */ /* 0x000ea20000002400 */
[----:B-1----:R-:W-:Y:S02]  /*cb50*/  FMNMX.FTZ R137, R137, R4, !PT ;  /* 0x0000000489897209 */ /* 0x002fe40007810000 */
[----:B------:R-:W-:Y:S02]  /*cb60*/  FMNMX.FTZ R3, R19, R3, !PT ;  /* 0x0000000313037209 */ /* 0x000fe40007810000 */
[----:B------:R-:W-:Y:S01]  /*cb70*/  FMNMX.FTZ R4, R197, R139, !PT ;  /* 0x0000008bc5047209 */ /* 0x000fe20007810000 */
[----:B------:R-:W1:Y:S01]  /*cb80*/  SHFL.BFLY PT, R6, R137, 0x1, 0x1f ;  /* 0x0c201f0089067f89 */ /* 0x000e6200000e0000 */
[----:B------:R-:W-:Y:S03]  /*cb90*/  FMNMX.FTZ R3, R215, R3, !PT ;  /* 0x00000003d7037209 */ /* 0x000fe60007810000 */
[----:B------:R-:W1:Y:S01]  /*cba0*/  MUFU.TANH R212, R35 ;  /* 0x0000002300d47308 */ /* 0x000e620000002400 */
[----:B------:R-:W-:Y:S02]  /*cbb0*/  FMNMX.FTZ R4, R198, R4, !PT ;  /* 0x00000004c6047209 */ /* 0x000fe40007810000 */
[----:B------:R-:W-:Y:S02]  /*cbc0*/  FMNMX.FTZ R3, R214, R3, !PT ;  /* 0x00000003d6037209 */ /* 0x000fe40007810000 */
[----:B--2---:R-:W-:Y:S05]  /*cbd0*/  FMNMX.FTZ R0, R248, R0, !PT ;  /* 0x00000000f8007209 */ /* 0x004fea0007810000 */
[----:B------:R-:W2:Y:S01]  /*cbe0*/  MUFU.TANH R246, R38 ;  /* 0x0000002600f67308 */ /* 0x000ea20000002400 */
[----:B------:R-:W2:Y:S01]  /*cbf0*/  SHFL.BFLY PT, R135, R0, 0x2, 0x1f ;  /* 0x0c401f0000877f89 */ /* 0x000ea200000e0000 */
[----:B------:R-:W-:Y:S08]  /*cc00*/  FMNMX.FTZ R3, R207, R3, !PT ;  /* 0x00000003cf037209 */ /* 0x000ff00007810000 */
[----:B------:R-:W2:Y:S01]  /*cc10*/  MUFU.TANH R249, R39 ;  /* 0x0000002700f97308 */ /* 0x000ea20000002400 */
[----:B-1----:R-:W-:Y:S01]  /*cc20*/  FMNMX.FTZ R137, R137, R6, !PT ;  /* 0x0000000689897209 */ /* 0x002fe20007810000 */
[----:B------:R-:W-:Y:S01]  /*cc30*/  @P5 IMAD.WIDE.U32 R6, R242, c[0x0][0x1e0], RZ ;  /* 0x00007800f2065a25 */ /* 0x000fe200078e00ff */
[----:B------:R-:W-:Y:S03]  /*cc40*/  FMNMX.FTZ R3, R212, R3, !PT ;  /* 0x00000003d4037209 */ /* 0x000fe60007810000 */
[----:B------:R-:W-:Y:S04]  /*cc50*/  FMUL.FTZ R142, R137, c[0x0][0x2d0] ;  /* 0x0000b400898e7a20 */ /* 0x000fe80000410000 */
[----:B------:R-:W1:Y:S01]  /*cc60*/  MUFU.TANH R14, R14 ;  /* 0x0000000e000e7308 */ /* 0x000e620000002400 */
[----:B--2---:R-:W-:Y:S02]  /*cc70*/  FMNMX.FTZ R3, R246, R3, !PT ;  /* 0x00000003f6037209 */ /* 0x004fe40007810000 */
[----:B------:R-:W-:Y:S07]  /*cc80*/  FMNMX.FTZ R135, R0, R135, !PT ;  /* 0x0000008700877209 */ /* 0x000fee0007810000 */
[----:B------:R-:W2:Y:S01]  /*cc90*/  MUFU.TANH R15, R15 ;  /* 0x0000000f000f7308 */ /* 0x000ea20000002400 */
[----:B------:R-:W-:Y:S04]  /*cca0*/  FMNMX.FTZ R3, R249, R3, !PT ;  /* 0x00000003f9037209 */ /* 0x000fe80007810000 */
[----:B------:R-:W-:Y:S05]  /*ccb0*/  FMNMX.FTZ R3, R251, R3, !PT ;  /* 0x00000003fb037209 */ /* 0x000fea0007810000 */
[----:B------:R-:W2:Y:S01]  /*ccc0*/  MUFU.TANH R49, R51 ;  /* 0x0000003300317308 */ /* 0x000ea20000002400 */
[----:B-1----:R-:W-:Y:S09]  /*ccd0*/  FMNMX.FTZ R4, R14, R4, !PT ;  /* 0x000000040e047209 */ /* 0x002ff20007810000 */
[----:B------:R-:W1:Y:S01]  /*cce0*/  MUFU.TANH R201, R26 ;  /* 0x0000001a00c97308 */ /* 0x000e620000002400 */
[----:B--2---:R-:W-:Y:S09]  /*ccf0*/  FMNMX.FTZ R0, R15, R4, !PT ;  /* 0x000000040f007209 */ /* 0x004ff20007810000 */
[----:B------:R-:W2:Y:S01]  /*cd00*/  MUFU.TANH R200, R27 ;  /* 0x0000001b00c87308 */ /* 0x000ea20000002400 */
[----:B------:R-:W-:Y:S05]  /*cd10*/  FMNMX.FTZ R3, R49, R3, !PT ;  /* 0x0000000331037209 */ /* 0x000fea0007810000 */
[----:B------:R-:W3:Y:S04]  /*cd20*/  SHFL.BFLY PT, R5, R3, 0x2, 0x1f ;  /* 0x0c401f0003057f89 */ /* 0x000ee800000e0000 */
[----:B------:R-:W3:Y:S01]  /*cd30*/  MUFU.TANH R202, R30 ;  /* 0x0000001e00ca7308 */ /* 0x000ee20000002400 */
[----:B-1----:R-:W-:Y:S01]  /*cd40*/  FMNMX.FTZ R4, R201, R0, !PT ;  /* 0x00000000c9047209 */ /* 0x002fe20007810000 */
[----:B------:R-:W-:Y:S08]  /*cd50*/  FMUL.FTZ R0, R47, c[0x0][0x320] ;  /* 0x0000c8002f007a20 */ /* 0x000ff00000410000 */
[----:B------:R1:W-:Y:S01]  /*cd60*/  MUFU.TANH R141, R0 ;  /* 0x00000000008d7308 */ /* 0x0003e20000002400 */
[----:B--2---:R-:W-:Y:S09]  /*cd70*/  FMNMX.FTZ R4, R200, R4, !PT ;  /* 0x00000004c8047209 */ /* 0x004ff20007810000 */
[----:B------:R-:W2:Y:S01]  /*cd80*/  MUFU.TANH R203, R31 ;  /* 0x0000001f00cb7308 */ /* 0x000ea20000002400 */
[----:B---3--:R-:W-:Y:S02]  /*cd90*/  FMNMX.FTZ R3, R3, R5, !PT ;  /* 0x0000000503037209 */ /* 0x008fe40007810000 */
[----:B------:R-:W-:Y:S01]  /*cda0*/  FMNMX.FTZ R4, R202, R4, !PT ;  /* 0x00000004ca047209 */ /* 0x000fe20007810000 */
[----:B------:R-:W3:Y:S06]  /*cdb0*/  SHFL.BFLY PT, R5, R135, 0x1, 0x1f ;  /* 0x0c201f0087057f89 */ /* 0x000eec00000e0000 */
[----:B------:R-:W3:Y:S01]  /*cdc0*/  MUFU.TANH R250, R42 ;  /* 0x0000002a00fa7308 */ /* 0x000ee20000002400 */
[----:B-1----:R-:W-:Y:S01]  /*cdd0*/  FADD.FTZ R0, -R137, R2 ;  /* 0x0000000289007221 */ /* 0x002fe20000010100 */
[----:B------:R-:W1:Y:S03]  /*cde0*/  SHFL.BFLY PT, R136, R3, 0x1, 0x1f ;  /* 0x0c201f0003887f89 */ /* 0x000e6600000e0000 */
[----:B------:R-:W-:Y:S05]  /*cdf0*/  FMUL.FTZ R0, R0, c[0x0][0x2d0] ;  /* 0x0000b40000007a20 */ /* 0x000fea0000410000 */
[----:B------:R-:W4:Y:S01]  /*ce00*/  MUFU.TANH R252, R43 ;  /* 0x0000002b00fc7308 */ /* 0x000f220000002400 */
[----:B--2---:R-:W-:Y:S01]  /*ce10*/  FMNMX.FTZ R2, R203, R4, !PT ;  /* 0x00000004cb027209 */ /* 0x004fe20007810000 */
[----:B------:R-:W-:Y:S08]  /*ce20*/  FFMA.FTZ R4, R192, c[0x0][0x2d0], -R142 ;  /* 0x0000b400c0047a23 */ /* 0x000ff0000001088e */
[----:B------:R2:W2:Y:S01]  /*ce30*/  MUFU.EX2 R134, R0 ;  /* 0x0000000000867308 */ /* 0x0004a20000000800 */
[----:B---3--:R-:W-:Y:S02]  /*ce40*/  FMNMX.FTZ R135, R135, R5, !PT ;  /* 0x0000000587877209 */ /* 0x008fe40007810000 */
[----:B------:R-:W-:Y:S03]  /*ce50*/  FMNMX.FTZ R2, R250, R2, !PT ;  /* 0x00000002fa027209 */ /* 0x000fe60007810000 */
[----:B------:R-:W-:Y:S01]  /*ce60*/  FMUL.FTZ R192, R135, c[0x0][0x2d0] ;  /* 0x0000b40087c07a20 */ /* 0x000fe20000410000 */
[----:B-1----:R-:W-:Y:S03]  /*ce70*/  FMNMX.FTZ R136, R3, R136, !PT ;  /* 0x0000008803887209 */ /* 0x002fe60007810000 */
[----:B------:R-:W1:Y:S01]  /*ce80*/  MUFU.TANH R140, R46 ;  /* 0x0000002e008c7308 */ /* 0x000e620000002400 */
[----:B----4-:R-:W-:Y:S09]  /*ce90*/  @P5 MOV R5, R23 ;  /* 0x0000001700055202 */ /* 0x010ff20000000f00 */
[----:B------:R3:W4:Y:S01]  /*cea0*/  MUFU.EX2 R223, R4 ;  /* 0x0000000400df7308 */ /* 0x0007220000000800 */
[----:B--2---:R-:W-:Y:S01]  /*ceb0*/  FMNMX.FTZ R0, R252, R2, !PT ;  /* 0x00000002fc007209 */ /* 0x004fe20007810000 */
[----:B------:R-:W-:Y:S02]  /*cec0*/  FADD.FTZ R2, -R136, R132 ;  /* 0x0000008488027221 */ /* 0x000fe40000010100 */
[----:B------:R-:W-:Y:S02]  /*ced0*/  FMUL.FTZ R32, R134, R172 ;  /* 0x000000ac86207220 */ /* 0x000fe40000410000 */
[----:B------:R-:W-:Y:S02]  /*cee0*/  FMUL.FTZ R2, R2, c[0x0][0x2d0] ;  /* 0x0000b40002027a20 */ /* 0x000fe40000410000 */
[----:B------:R-:W-:Y:S02]  /*cef0*/  FMUL.FTZ R33, R134, R173 ;  /* 0x000000ad86217220 */ /* 0x000fe40000410000 */
[----:B------:R2:W2:Y:S01]  /*cf00*/  MUFU.EX2 R133, R2 ;  /* 0x0000000200857308 */ /* 0x0004a20000000800 */
[----:B-1----:R-:W-:Y:S01]  /*cf10*/  FMNMX.FTZ R0, R140, R0, !PT ;  /* 0x000000008c007209 */ /* 0x002fe20007810000 */
[C---:B------:R-:W-:Y:S02]  /*cf20*/  FMUL.FTZ R52, R134.reuse, R52 ;  /* 0x0000003486347220 */ /* 0x040fe40000410000 */
[C---:B------:R-:W-:Y:S01]  /*cf30*/  FMUL.FTZ R53, R134.reuse, R53 ;  /* 0x0000003586357220 */ /* 0x040fe20000410000 */
[----:B------:R-:W-:Y:S01]  /*cf40*/  FMNMX.FTZ R0, R141, R0, !PT ;  /* 0x000000008d007209 */ /* 0x000fe20007810000 */
[C---:B------:R-:W-:Y:S02]  /*cf50*/  FMUL.FTZ R64, R134.reuse, R64 ;  /* 0x0000004086407220 */ /* 0x040fe40000410000 */
[C---:B------:R-:W-:Y:S02]  /*cf60*/  FMUL.FTZ R65, R134.reuse, R65 ;  /* 0x0000004186417220 */ /* 0x040fe40000410000 */
[----:B------:R-:W1:Y:S01]  /*cf70*/  SHFL.BFLY PT, R3, R0, 0x2, 0x1f ;  /* 0x0c401f0000037f89 */ /* 0x000e6200000e0000 */
[----:B---3--:R-:W-:Y:S01]  /*cf80*/  @P5 SHF.R.S32.HI R4, RZ, 0x1f, R242 ;  /* 0x0000001fff045819 */ /* 0x008fe200000114f2 */
[C---:B------:R-:W-:Y:S01]  /*cf90*/  FMUL.FTZ R68, R134.reuse, R68 ;  /* 0x0000004486447220 */ /* 0x040fe20000410000 */
[----:B----4-:R-:W-:Y:S01]  /*cfa0*/  MOV R173, R223 ;  /* 0x000000df00ad7202 */ /* 0x010fe20000000f00 */
[C---:B------:R-:W-:Y:S02]  /*cfb0*/  FMUL.FTZ R69, R134.reuse, R69 ;  /* 0x0000004586457220 */ /* 0x040fe40000410000 */
[C---:B------:R-:W-:Y:S02]  /*cfc0*/  FMUL.FTZ R80, R134.reuse, R80 ;  /* 0x0000005086507220 */ /* 0x040fe40000410000 */
[C---:B------:R-:W-:Y:S02]  /*cfd0*/  FMUL.FTZ R81, R134.reuse, R81 ;  /* 0x0000005186517220 */ /* 0x040fe40000410000 */
[C---:B------:R-:W-:Y:S02]  /*cfe0*/  FMUL.FTZ R84, R134.reuse, R84 ;  /* 0x0000005486547220 */ /* 0x040fe40000410000 */
[----:B------:R-:W-:Y:S02]  /*cff0*/  FMUL.FTZ R85, R134, R85 ;  /* 0x0000005586557220 */ /* 0x000fe40000410000 */
[----:B--2---:R-:W-:Y:S02]  /*d000*/  FADD.FTZ R2, -R135, R138 ;  /* 0x0000008a87027221 */ /* 0x004fe40000010100 */
[--C-:B------:R-:W-:Y:S02]  /*d010*/  FFMA.FTZ R138, R206, c[0x0][0x2d0], -R142.reuse ;  /* 0x0000b400ce8a7a23 */ /* 0x100fe4000001088e */
[----:B------:R-:W-:Y:S02]  /*d020*/  FMUL.FTZ R2, R2, c[0x0][0x2d0] ;  /* 0x0000b40002027a20 */ /* 0x000fe40000410000 */
[C---:B------:R-:W-:Y:S01]  /*d030*/  FMUL.FTZ R34, R133.reuse, R174 ;  /* 0x000000ae85227220 */ /* 0x040fe20000410000 */
[----:B------:R-:W-:Y:S01]  /*d040*/  MOV R174, R252 ;  /* 0x000000fc00ae7202 */ /* 0x000fe20000000f00 */
[----:B------:R2:W3:Y:S01]  /*d050*/  MUFU.EX2 R132, R2 ;  /* 0x0000000200847308 */ /* 0x0004e20000000800 */
[C---:B------:R-:W-:Y:S01]  /*d060*/  FMUL.FTZ R35, R133.reuse, R175 ;  /* 0x000000af85237220 */ /* 0x040fe20000410000 */
[----:B-1----:R-:W-:Y:S01]  /*d070*/  FMNMX.FTZ R0, R0, R3, !PT ;  /* 0x0000000300007209 */ /* 0x002fe20007810000 */
[C---:B------:R-:W-:Y:S01]  /*d080*/  FMUL.FTZ R51, R133.reuse, R191 ;  /* 0x000000bf85337220 */ /* 0x040fe20000410000 */
[----:B------:R-:W-:Y:S01]  /*d090*/  MOV R175, R250 ;  /* 0x000000fa00af7202 */ /* 0x000fe20000000f00 */
        /* <DEDUP_REMOVED lines=10> */
[--C-:B--2---:R-:W-:Y:S02]  /*d140*/  FFMA.FTZ R2, R143, c[0x0][0x2d0], -R142.reuse ;  /* 0x0000b4008f027a23 */ /* 0x104fe4000001088e */
[----:B------:R-:W-:Y:S02]  /*d150*/  FMUL.FTZ R143, R136, c[0x0][0x2d0] ;  /* 0x0000b400888f7a20 */ /* 0x000fe40000410000 */
[----:B------:R-:W1:Y:S01]  /*d160*/  MUFU.EX2 R48, R2 ;  /* 0x0000000200307308 */ /* 0x000e620000000800 */
[----:B---3--:R-:W-:Y:S02]  /*d170*/  FMUL.FTZ R45, R132, R185 ;  /* 0x000000b9842d7220 */ /* 0x008fe40000410000 */
[--C-:B------:R-:W-:Y:S02]  /*d180*/  FFMA.FTZ R3, R194, c[0x0][0x2d0], -R143.reuse ;  /* 0x0000b400c2037a23 */ /* 0x100fe4000001088f */
        /* <DEDUP_REMOVED lines=11> */
[----:B-1----:R-:W-:Y:S01]  /*d240*/  MOV R169, R48 ;  /* 0x0000003000a97202 */ /* 0x002fe20000000f00 */
[--C-:B------:R-:W-:Y:S02]  /*d250*/  FFMA.FTZ R2, R16, c[0x0][0x2d0], -R142.reuse ;  /* 0x0000b40010027a23 */ /* 0x100fe4000001088e */
[----:B------:R-:W-:Y:S02]  /*d260*/  FMUL.FTZ R16, R134, R156 ;  /* 0x0000009c86107220 */ /* 0x000fe40000410000 */
[----:B------:R1:W-:Y:S01]  /*d270*/  MUFU.EX2 R24, R2 ;  /* 0x0000000200187308 */ /* 0x0003e20000000800 */
[C---:B------:R-:W-:Y:S02]  /*d280*/  FMUL.FTZ R77, R132.reuse, R77 ;  /* 0x0000004d844d7220 */ /* 0x040fe40000410000 */
[C---:B------:R-:W-:Y:S02]  /*d290*/  FMUL.FTZ R88, R132.reuse, R88 ;  /* 0x0000005884587220 */ /* 0x040fe40000410000 */
[--C-:B--2---:R-:W-:Y:S02]  /*d2a0*/  FFMA.FTZ R3, R193, c[0x0][0x2d0], -R143.reuse ;  /* 0x0000b400c1037a23 */ /* 0x104fe4000001088f */
[C---:B------:R-:W-:Y:S02]  /*d2b0*/  FMUL.FTZ R89, R132.reuse, R89 ;  /* 0x0000005984597220 */ /* 0x040fe40000410000 */
[C---:B------:R-:W-:Y:S01]  /*d2c0*/  FMUL.FTZ R92, R132.reuse, R92 ;  /* 0x0000005c845c7220 */ /* 0x040fe20000410000 */
[----:B------:R2:W-:Y:S01]  /*d2d0*/  MUFU.EX2 R44, R3 ;  /* 0x00000003002c7308 */ /* 0x0005e20000000800 */
[----:B------:R-:W-:Y:S02]  /*d2e0*/  FMUL.FTZ R93, R132, R93 ;  /* 0x0000005d845d7220 */ /* 0x000fe40000410000 */
[C---:B------:R-:W-:Y:S02]  /*d2f0*/  FMUL.FTZ R96, R134.reuse, R96 ;  /* 0x0000006086607220 */ /* 0x040fe40000410000 */
[C---:B------:R-:W-:Y:S02]  /*d300*/  FMUL.FTZ R97, R134.reuse, R97 ;  /* 0x0000006186617220 */ /* 0x040fe40000410000 */
[C---:B------:R-:W-:Y:S02]  /*d310*/  FMUL.FTZ R98, R133.reuse, R98 ;  /* 0x0000006285627220 */ /* 0x040fe40000410000 */
[----:B------:R-:W-:Y:S02]  /*d320*/  FMUL.FTZ R99, R133, R99 ;  /* 0x0000006385637220 */ /* 0x000fe40000410000 */
[C---:B------:R-:W-:Y:S02]  /*d330*/  FMUL.FTZ R100, R134.reuse, R100 ;  /* 0x0000006486647220 */ /* 0x040fe40000410000 */
[C---:B------:R-:W-:Y:S02]  /*d340*/  FMUL.FTZ R101, R134.reuse, R101 ;  /* 0x0000006586657220 */ /* 0x040fe40000410000 */
[----:B-1----:R-:W-:Y:S02]  /*d350*/  FFMA.FTZ R2, R17, c[0x0][0x2d0], -R142 ;  /* 0x0000b40011027a23 */ /* 0x002fe4000001088e */
[----:B------:R-:W-:Y:S02]  /*d360*/  FMUL.FTZ R17, R134, R157 ;  /* 0x0000009d86117220 */ /* 0x000fe40000410000 */
[----:B------:R1:W3:Y:S01]  /*d370*/  MUFU.EX2 R11, R2 ;  /* 0x00000002000b7308 */ /* 0x0002e20000000800 */
[C---:B------:R-:W-:Y:S02]  /*d380*/  FMUL.FTZ R102, R133.reuse, R102 ;  /* 0x0000006685667220 */ /* 0x040fe40000410000 */
[C---:B------:R-:W-:Y:S02]  /*d390*/  FMUL.FTZ R103, R133.reuse, R103 ;  /* 0x0000006785677220 */ /* 0x040fe40000410000 */
[--C-:B--2---:R-:W-:Y:S02]  /*d3a0*/  FFMA.FTZ R3, R18, c[0x0][0x2d0], -R143.reuse ;  /* 0x0000b40012037a23 */ /* 0x104fe4000001088f */
[C---:B------:R-:W-:Y:S02]  /*d3b0*/  FMUL.FTZ R18, R133.reuse, R158 ;  /* 0x0000009e85127220 */ /* 0x040fe40000410000 */
[C---:B------:R-:W-:Y:S01]  /*d3c0*/  FMUL.FTZ R104, R132.reuse, R104 ;  /* 0x0000006884687220 */ /* 0x040fe20000410000 */
[----:B------:R2:W-:Y:S01]  /*d3d0*/  MUFU.EX2 R20, R3 ;  /* 0x0000000300147308 */ /* 0x0005e20000000800 */
[C---:B------:R-:W-:Y:S02]  /*d3e0*/  FMUL.FTZ R105, R132.reuse, R105 ;  /* 0x0000006984697220 */ /* 0x040fe40000410000 */
[C---:B------:R-:W-:Y:S02]  /*d3f0*/  FMUL.FTZ R108, R132.reuse, R108 ;  /* 0x0000006c846c7220 */ /* 0x040fe40000410000 */
[----:B------:R-:W-:Y:S02]  /*d400*/  FMUL.FTZ R109, R132, R109 ;  /* 0x0000006d846d7220 */ /* 0x000fe40000410000 */
[C---:B------:R-:W-:Y:S02]  /*d410*/  FMUL.FTZ R112, R134.reuse, R112 ;  /* 0x0000007086707220 */ /* 0x040fe40000410000 */
[C---:B------:R-:W-:Y:S02]  /*d420*/  FMUL.FTZ R113, R134.reuse, R113 ;  /* 0x0000007186717220 */ /* 0x040fe40000410000 */
[C---:B------:R-:W-:Y:S02]  /*d430*/  FMUL.FTZ R114, R133.reuse, R114 ;  /* 0x0000007285727220 */ /* 0x040fe40000410000 */
[C---:B------:R-:W-:Y:S01]  /*d440*/  FMUL.FTZ R115, R133.reuse, R115 ;  /* 0x0000007385737220 */ /* 0x040fe20000410000 */
[----:B-1----:R-:W2:Y:S01]  /*d450*/  SHFL.BFLY PT, R2, R0, 0x1, 0x1f ;  /* 0x0c201f0000027f89 */ /* 0x002ea200000e0000 */
        /* <DEDUP_REMOVED lines=10> */
[C---:B------:R-:W-:Y:S02]  /*d500*/  FMUL.FTZ R130, R133.reuse, R130 ;  /* 0x0000008285827220 */ /* 0x040fe40000410000 */
[----:B------:R-:W-:Y:S01]  /*d510*/  FMUL.FTZ R131, R133, R131 ;  /* 0x0000008385837220 */ /* 0x000fe20000410000 */
[----:B--2---:R-:W-:Y:S01]  /*d520*/  FMNMX.FTZ R3, R0, R2, !PT ;  /* 0x0000000200037209 */ /* 0x004fe20007810000 */
[----:B------:R-:W-:Y:S01]  /*d530*/  @P5 IMAD R2, R4, c[0x0][0x1e0], RZ ;  /* 0x0000780004025a24 */ /* 0x000fe200078e02ff */
[----:B------:R-:W-:Y:S01]  /*d540*/  @P5 MOV R4, R8 ;  /* 0x0000000800045202 */ /* 0x000fe20000000f00 */
[----:B------:R-:W-:Y:S02]  /*d550*/  FFMA.FTZ R0, R19, c[0x0][0x2d0], -R143 ;  /* 0x0000b40013007a23 */ /* 0x000fe4000001088f */
[----:B------:R-:W-:Y:S02]  /*d560*/  @P5 IMAD R2, R242, c[0x0][0x1e4], R2 ;  /* 0x00007900f2025a24 */ /* 0x000fe400078e0202 */
[----:B------:R-:W-:Y:S01]  /*d570*/  @P5 IMAD.WIDE.U32 R4, R6, 0x30, R4 ;  /* 0x0000003006045825 */ /* 0x000fe200078e0004 */
[----:B------:R1:W-:Y:S02]  /*d580*/  MUFU.EX2 R194, R0 ;  /* 0x0000000000c27308 */ /* 0x0003e40000000800 */
[----:B------:R-:W-:Y:S01]  /*d590*/  @P5 IADD3 R2, R7, R2, RZ ;  /* 0x0000000207025210 */ /* 0x000fe20007ffe0ff */
[--C-:B------:R-:W-:Y:S01]  /*d5a0*/  FFMA.FTZ R6, R196, c[0x0][0x2d0], -R192.reuse ;  /* 0x0000b400c4067a23 */ /* 0x100fe200000108c0 */
[----:B---3--:R-:W-:Y:S01]  /*d5b0*/  MOV R196, R11 ;  /* 0x0000000b00c47202 */ /* 0x008fe20000000f00 */
[--C-:B------:R-:W-:Y:S02]  /*d5c0*/  FFMA.FTZ R7, R195, c[0x0][0x2d0], -R192.reuse ;  /* 0x0000b400c3077a23 */ /* 0x100fe400000108c0 */
[----:B------:R-:W-:Y:S02]  /*d5d0*/  @P5 IMAD R2, R2, 0x30, RZ ;  /* 0x0000003002025824 */ /* 0x000fe400078e02ff */
[----:B------:R-:W-:Y:S01]  /*d5e0*/  FFMA.FTZ R11, R12, c[0x0][0x2d0], -R192 ;  /* 0x0000b4000c0b7a23 */ /* 0x000fe200000108c0 */
[----:B------:R2:W3:Y:S01]  /*d5f0*/  MUFU.EX2 R42, R6 ;  /* 0x00000006002a7308 */ /* 0x0004e20000000800 */
[----:B------:R-:W-:Y:S01]  /*d600*/  FMUL.FTZ R12, R132, R152 ;  /* 0x00000098840c7220 */ /* 0x000fe20000410000 */
[----:B------:R-:W-:Y:S01]  /*d610*/  @P5 IADD3 R2, R5, R2, RZ ;  /* 0x0000000205025210 */ /* 0x000fe20007ffe0ff */
[----:B------:R-:W-:Y:S03]  /*d620*/  FMUL.FTZ R19, R133, R159 ;  /* 0x0000009f85137220 */ /* 0x000fe60000410000 */
[----:B------:R-:W-:Y:S02]  /*d630*/  @P5 SHF.L.U64.HI R5, R4, 0x1, R2 ;  /* 0x0000000104055819 */ /* 0x000fe40000010202 */
[C---:B------:R-:W-:Y:S02]  /*d640*/  @P5 SHF.L.U32 R2, R10.reuse, 0x5, RZ ;  /* 0x000000050a025819 */ /* 0x040fe400000006ff */
[----:B------:R4:W4:Y:S01]  /*d650*/  MUFU.EX2 R41, R7 ;  /* 0x0000000700297308 */ /* 0x0009220000000800 */
[----:B------:R-:W-:Y:S01]  /*d660*/  @P5 SHF.L.U64.HI R10, R10, 0x5, R21 ;  /* 0x000000050a0a5819 */ /* 0x000fe20000010215 */
[----:B-1----:R-:W-:Y:S01]  /*d670*/  FADD.FTZ R0, -R3, R139 ;  /* 0x0000008b03007221 */ /* 0x002fe20000010100 */
[----:B------:R-:W-:Y:S03]  /*d680*/  MOV R139, R251 ;  /* 0x000000fb008b7202 */ /* 0x000fe60000000f00 */
[----:B------:R-:W-:Y:S04]  /*d690*/  FMUL.FTZ R0, R0, c[0x0][0x2d0] ;  /* 0x0000b40000007a20 */ /* 0x000fe80000410000 */
[----:B------:R1:W-:Y:S01]  /*d6a0*/  MUFU.EX2 R195, R11 ;  /* 0x0000000b00c37308 */ /* 0x0003e20000000800 */
[----:B------:R-:W-:Y:S01]  /*d6b0*/  FFMA.FTZ R139, R139, c[0x0][0x2d0], -R143 ;  /* 0x0000b4008b8b7a23 */ /* 0x000fe2000001088f */
[----:B--2---:R-:W-:Y:S02]  /*d6c0*/  @P5 SHF.L.U32 R6, R4, 0x1, RZ ;  /* 0x0000000104065819 */ /* 0x004fe400000006ff */
[----:B---3--:R-:W-:Y:S02]  /*d6d0*/  MOV R172, R42 ;  /* 0x0000002a00ac7202 */ /* 0x008fe40000000f00 */
[C---:B------:R-:W-:Y:S02]  /*d6e0*/  @P5 IADD3 R8, P2, R6.reuse, 0x80, RZ ;  /* 0x0000008006085810 */ /* 0x040fe40007f5e0ff */
[----:B------:R-:W-:Y:S02]  /*d6f0*/  @P5 IADD3 R6, P0, R6, c[0x0][0x1c8], RZ ;  /* 0x0000720006065a10 */ /* 0x000fe40007f1e0ff */
[----:B------:R-:W2:Y:S01]  /*d700*/  MUFU.EX2 R0, R0 ;  /* 0x0000000000007308 */ /* 0x000ea20000000800 */
[----:B------:R-:W-:Y:S02]  /*d710*/  @P5 IADD3 R8, P1, R8, c[0x0][0x1c8], RZ ;  /* 0x0000720008085a10 */ /* 0x000fe40007f3e0ff */
[----:B----4-:R-:W-:Y:S02]  /*d720*/  @P5 IADD3.X R7, R5, c[0x0][0x1cc], RZ, P0, !PT ;  /* 0x0000730005075a10 */ /* 0x010fe400007fe4ff */
[----:B------:R-:W-:Y:S02]  /*d730*/  @P5 IADD3.X R9, RZ, c[0x0][0x1cc], R5, P1, P2 ;  /* 0x00007300ff095a10 */ /* 0x000fe40000fe4405 */
[----:B------:R-:W-:Y:S01]  /*d740*/  @P5 IADD3 R4, P0, R6, R2, RZ ;  /* 0x0000000206045210 */ /* 0x000fe20007f1e0ff */
[----:B------:R3:W-:Y:S01]  /*d750*/  @P5 LDGSTS.E.BYPASS.LTC128B.128 [R243+0x5080], [R6.64], !P4 ;  /* 0x0508000006f35fae */ /* 0x0007e2000e101d4e */
[----:B------:R-:W-:Y:S02]  /*d760*/  MOV R168, R41 ;  /* 0x0000002900a87202 */ /* 0x000fe40000000f00 */
[----:B------:R-:W-:Y:S01]  /*d770*/  @P5 IADD3.X R5, R7, R10, RZ, P0, !PT ;  /* 0x0000000a07055210 */ /* 0x000fe200007fe4ff */
[----:B-1----:R-:W-:Y:S01]  /*d780*/  FFMA.FTZ R11, R13, c[0x0][0x2d0], -R192 ;  /* 0x0000b4000d0b7a23 */ /* 0x002fe200000108c0 */
[----:B------:R-:W-:Y:S01]  /*d790*/  ISETP.GT.AND P0, PT, R244, UR4, PT ;  /* 0x00000004f4007c0c */ /* 0x000fe2000bf04270 */
[----:B------:R-:W-:Y:S02]  /*d7a0*/  FMUL.FTZ R13, R132, R153 ;  /* 0x00000099840d7220 */ /* 0x000fe40000410000 */
[----:B------:R1:W-:Y:S01]  /*d7b0*/  @P5 LDGSTS.E.BYPASS.LTC128B.128 [R243+0x6880], [R8.64], !P3 ;  /* 0x0688000008f35fae */ /* 0x0003e2000d901d4e */
[----:B------:R-:W4:Y:S01]  /*d7c0*/  MUFU.EX2 R193, R11 ;  /* 0x0000000b00c17308 */ /* 0x000f220000000800 */
[----:B------:R-:W-:Y:S06]  /*d7d0*/  MOV R244, R242 ;  /* 0x000000f200f47202 */ /* 0x000fec0000000f00 */
[----:B------:R1:W-:Y:S01]  /*d7e0*/  @P5 LDGSTS.E.BYPASS.LTC128B.128 [R243+0x5880], [R4.64], !P4 ;  /* 0x0588000004f35fae */ /* 0x0003e2000e101d4e */
[C---:B--2---:R-:W-:Y:S01]  /*d7f0*/  FMUL.FTZ R30, R0.reuse, R170 ;  /* 0x000000aa001e7220 */ /* 0x044fe20000410000 */
[----:B------:R-:W-:Y:S01]  /*d800*/  MOV R170, R44 ;  /* 0x0000002c00aa7202 */ /* 0x000fe20000000f00 */
[C---:B------:R-:W-:Y:S02]  /*d810*/  FMUL.FTZ R26, R0.reuse, R166 ;  /* 0x000000a6001a7220 */ /* 0x040fe40000410000 */
[C---:B------:R-:W-:Y:S02]  /*d820*/  FMUL.FTZ R27, R0.reuse, R167 ;  /* 0x000000a7001b7220 */ /* 0x040fe40000410000 */
[C---:B------:R-:W-:Y:S01]  /*d830*/  FMUL.FTZ R43, R0.reuse, R183 ;  /* 0x000000b7002b7220 */ /* 0x040fe20000410000 */
[----:B------:R2:W-:Y:S01]  /*d840*/  @P5 LDGSTS.E.BYPASS.LTC128B.128 [R243+0x7080], [R4.64+0x80], !P3 ;  /* 0x0708008004f35fae */ /* 0x0005e2000d901d4e */
[----:B------:R-:W-:Y:S01]  /*d850*/  MOV R183, R245 ;  /* 0x000000f500b77202 */ /* 0x000fe20000000f00 */
[----:B------:R-:W-:Y:S01]  /*d860*/  FMUL.FTZ R31, R0, R171 ;  /* 0x000000ab001f7220 */ /* 0x000fe20000410000 */
[----:B---3--:R-:W-:Y:S01]  /*d870*/  @P5 IADD3 R6, P1, R4, R2, RZ ;  /* 0x0000000204065210 */ /* 0x008fe20007f3e0ff */
[----:B------:R-:W-:Y:S01]  /*d880*/  FMUL.FTZ R2, R3, c[0x0][0x2d0] ;  /* 0x0000b40003027a20 */ /* 0x000fe20000410000 */
[----:B------:R-:W-:Y:S01]  /*d890*/  MOV R171, R222 ;  /* 0x000000de00ab7202 */ /* 0x000fe20000000f00 */
[C---:B------:R-:W-:Y:S01]  /*d8a0*/  FMUL.FTZ R46, R0.reuse, R186 ;  /* 0x000000ba002e7220 */ /* 0x040fe20000410000 */
[----:B------:R-:W-:Y:S01]  /*d8b0*/  @P5 IADD3.X R7, R5, R10, RZ, P1, !PT ;  /* 0x0000000a05075210 */ /* 0x000fe20000ffe4ff */
[C---:B------:R-:W-:Y:S01]  /*d8c0*/  FMUL.FTZ R10, R0.reuse, R150 ;  /* 0x00000096000a7220 */ /* 0x040fe20000410000 */
[----:B----4-:R-:W-:Y:S01]  /*d8d0*/  F2FP.BF16.PACK_AB R150, R193, R195 ;  /* 0x000000c3c196723e */ /* 0x010fe200000010ff */
[----:B------:R-:W-:Y:S02]  /*d8e0*/  FMUL.FTZ R11, R0, R151 ;  /* 0x00000097000b7220 */ /* 0x000fe40000410000 */
[----:B------:R3:W-:Y:S01]  /*d8f0*/  @P5 LDGSTS.E.BYPASS.LTC128B.128 [R243+0x6080], [R6.64], !P4 ;  /* 0x0608000006f35fae */ /* 0x0007e2000e101d4e */
[--C-:B-1----:R-:W-:Y:S01]  /*d900*/  FFMA.FTZ R8, R197, c[0x0][0x2d0], -R2.reuse ;  /* 0x0000b400c5087a23 */ /* 0x102fe20000010802 */
[----:B------:R-:W-:Y:S01]  /*d910*/  MOV R197, R20 ;  /* 0x0000001400c57202 */ /* 0x000fe20000000f00 */
[----:B------:R-:W-:Y:S02]  /*d920*/  FMUL.FTZ R9, R132, R149 ;  /* 0x0000009584097220 */ /* 0x000fe40000410000 */
[----:B------:R1:W-:Y:S01]  /*d930*/  MUFU.EX2 R209, R8 ;  /* 0x0000000800d17308 */ /* 0x0003e20000000800 */
[C---:B------:R-:W-:Y:S02]  /*d940*/  FMUL.FTZ R47, R0.reuse, R187 ;  /* 0x000000bb002f7220 */ /* 0x040fe40000410000 */
[----:B------:R3:W-:Y:S01]  /*d950*/  @P5 LDGSTS.E.BYPASS.LTC128B.128 [R243+0x7880], [R6.64+0x80], !P3 ;  /* 0x0788008006f35fae */ /* 0x0007e2000d901d4e */
[C---:B------:R-:W-:Y:S02]  /*d960*/  FMUL.FTZ R58, R0.reuse, R58 ;  /* 0x0000003a003a7220 */ /* 0x040fe40000410000 */
[C---:B------:R-:W-:Y:S02]  /*d970*/  FMUL.FTZ R59, R0.reuse, R59 ;  /* 0x0000003b003b7220 */ /* 0x040fe40000410000 */
[----:B------:R-:W-:Y:S02]  /*d980*/  FMUL.FTZ R62, R0, R62 ;  /* 0x0000003e003e7220 */ /* 0x000fe40000410000 */
[----:B--2---:R-:W-:Y:S01]  /*d990*/  FMUL.FTZ R5, R134, R145 ;  /* 0x0000009186057220 */ /* 0x004fe20000410000 */
[----:B------:R-:W-:Y:S01]  /*d9a0*/  F2FP.BF16.PACK_AB R145, R44, R222 ;  /* 0x000000de2c91723e */ /* 0x000fe200000010ff */
[----:B------:R-:W-:Y:S01]  /*d9b0*/  FMUL.FTZ R44, R132, R184 ;  /* 0x000000b8842c7220 */ /* 0x000fe20000410000 */
[----:B------:R-:W2:Y:S01]  /*d9c0*/  LDSM.16.MT88.4 R20, [R225+0x2080] ;  /* 0x00208000e114783b */ /* 0x000ea20000004200 */
[----:B------:R4:W-:Y:S01]  /*d9d0*/  MUFU.EX2 R184, R138 ;  /* 0x0000008a00b87308 */ /* 0x0009e20000000800 */
[----:B------:R-:W-:Y:S01]  /*d9e0*/  FFMA.FTZ R4, R198, c[0x0][0x2d0], -R2 ;  /* 0x0000b400c6047a23 */ /* 0x000fe20000010802 */
[----:B------:R-:W-:Y:S01]  /*d9f0*/  MOV R198, R24 ;  /* 0x0000001800c67202 */ /* 0x000fe20000000f00 */
[----:B------:R-:W-:Y:S02]  /*da00*/  FMUL.FTZ R24, R132, R164 ;  /* 0x000000a484187220 */ /* 0x000fe40000410000 */
[C---:B------:R-:W-:Y:S02]  /*da10*/  FMUL.FTZ R63, R0.reuse, R63 ;  /* 0x0000003f003f7220 */ /* 0x040fe40000410000 */
[----:B------:R-:W2:Y:S01]  /*da20*/  LDSM.16.MT88.4 R36, [R226+0x2080] ;  /* 0x00208000e224783b */ /* 0x000ea20000004200 */
[----:B------:R-:W-:Y:S02]  /*da30*/  FMUL.FTZ R74, R0, R74 ;  /* 0x0000004a004a7220 */ /* 0x000fe40000410000 */
[----:B------:R-:W4:Y:S01]  /*da40*/  MUFU.EX2 R210, R4 ;  /* 0x0000000400d27308 */ /* 0x000f220000000800 */
[C---:B-1----:R-:W-:Y:S01]  /*da50*/  FMUL.FTZ R8, R132.reuse, R148 ;  /* 0x0000009484087220 */ /* 0x042fe20000410000 */
[----:B------:R-:W-:Y:S01]  /*da60*/  F2FP.BF16.PACK_AB R148, R41, R42 ;  /* 0x0000002a2994723e */ /* 0x000fe200000010ff */
[----:B------:R-:W-:Y:S01]  /*da70*/  FMUL.FTZ R41, R132, R181 ;  /* 0x000000b584297220 */ /* 0x000fe20000410000 */
[----:B------:R-:W-:Y:S01]  /*da80*/  MOV R181, R249 ;  /* 0x000000f900b57202 */ /* 0x000fe20000000f00 */
[----:B------:R-:W-:Y:S01]  /*da90*/  FMUL.FTZ R42, R0, R182 ;  /* 0x000000b6002a7220 */ /* 0x000fe20000410000 */
[----:B------:R-:W-:Y:S01]  /*daa0*/  MOV R182, R246 ;  /* 0x000000f600b67202 */ /* 0x000fe20000000f00 */
[C---:B---3--:R-:W-:Y:S01]  /*dab0*/  FMUL.FTZ R6, R133.reuse, R146 ;  /* 0x0000009285067220 */ /* 0x048fe20000410000 */
[----:B------:R-:W-:Y:S01]  /*dac0*/  F2FP.BF16.PACK_AB R146, R196, R198 ;  /* 0x000000c6c492723e */ /* 0x000fe200000010ff */
[----:B------:R-:W-:Y:S01]  /*dad0*/  FMUL.FTZ R7, R133, R147 ;  /* 0x0000009385077220 */ /* 0x000fe20000410000 */
[----:B------:R-:W-:Y:S01]  /*dae0*/  F2FP.BF16.PACK_AB R147, R194, R197 ;  /* 0x000000c5c293723e */ /* 0x000fe200000010ff */
[----:B------:R-:W-:Y:S01]  /*daf0*/  LDSM.16.MT88.4 R156, [R227+0x2080] ;  /* 0x00208000e39c783b */ /* 0x000fe20000004200 */
[C---:B------:R-:W-:Y:S02]  /*db00*/  FMUL.FTZ R75, R0.reuse, R75 ;  /* 0x0000004b004b7220 */ /* 0x040fe40000410000 */
[----:B----4-:R-:W-:Y:S02]  /*db10*/  FFMA.FTZ R138, R205, c[0x0][0x2d0], -R142 ;  /* 0x0000b400cd8a7a23 */ /* 0x010fe4000001088e */
[C---:B------:R-:W-:Y:S02]  /*db20*/  FMUL.FTZ R78, R0.reuse, R78 ;  /* 0x0000004e004e7220 */ /* 0x040fe40000410000 */
[----:B------:R1:W-:Y:S01]  /*db30*/  MUFU.EX2 R185, R138 ;  /* 0x0000008a00b97308 */ /* 0x0003e20000000800 */
[C---:B------:R-:W-:Y:S01]  /*db40*/  FMUL.FTZ R79, R0.reuse, R79 ;  /* 0x0000004f004f7220 */ /* 0x040fe20000410000 */
[----:B------:R-:W-:Y:S01]  /*db50*/  LDSM.16.MT88.4 R164, [R228+0x2880] ;  /* 0x00288000e4a4783b */ /* 0x000fe20000004200 */
[C---:B------:R-:W-:Y:S02]  /*db60*/  FMUL.FTZ R90, R0.reuse, R90 ;  /* 0x0000005a005a7220 */ /* 0x040fe40000410000 */
[----:B------:R-:W-:Y:S01]  /*db70*/  FMUL.FTZ R91, R0, R91 ;  /* 0x0000005b005b7220 */ /* 0x000fe20000410000 */
[----:B------:R-:W-:Y:S01]  /*db80*/  F2FP.BF16.PACK_AB R149, R210, R209 ;  /* 0x000000d1d295723e */ /* 0x000fe200000010ff */
[----:B------:R-:W-:Y:S02]  /*db90*/  FFMA.FTZ R4, R14, c[0x0][0x2d0], -R2 ;  /* 0x0000b4000e047a23 */ /* 0x000fe40000010802 */
[C---:B------:R-:W-:Y:S01]  /*dba0*/  FMUL.FTZ R14, R0.reuse, R154 ;  /* 0x0000009a000e7220 */ /* 0x040fe20000410000 */
[----:B------:R-:W0:Y:S01]  /*dbb0*/  LDGDEPBAR ;  /* 0x00000000000079af */ /* 0x000e220000000000 */
[----:B------:R3:W-:Y:S01]  /*dbc0*/  MUFU.EX2 R211, R4 ;  /* 0x0000000400d37308 */ /* 0x0007e20000000800 */
[C---:B------:R-:W-:Y:S02]  /*dbd0*/  FMUL.FTZ R94, R0.reuse, R94 ;  /* 0x0000005e005e7220 */ /* 0x040fe40000410000 */
[C---:B------:R-:W-:Y:S02]  /*dbe0*/  FMUL.FTZ R95, R0.reuse, R95 ;  /* 0x0000005f005f7220 */ /* 0x040fe40000410000 */
[C---:B------:R-:W-:Y:S02]  /*dbf0*/  FMUL.FTZ R106, R0.reuse, R106 ;  /* 0x0000006a006a7220 */ /* 0x040fe40000410000 */
[C---:B------:R-:W-:Y:S02]  /*dc00*/  FMUL.FTZ R107, R0.reuse, R107 ;  /* 0x0000006b006b7220 */ /* 0x040fe40000410000 */
[C---:B------:R-:W-:Y:S02]  /*dc10*/  FMUL.FTZ R110, R0.reuse, R110 ;  /* 0x0000006e006e7220 */ /* 0x040fe40000410000 */
[C---:B------:R-:W-:Y:S02]  /*dc20*/  FMUL.FTZ R111, R0.reuse, R111 ;  /* 0x0000006f006f7220 */ /* 0x040fe40000410000 */
[----:B-1----:R-:W-:Y:S02]  /*dc30*/  FFMA.FTZ R138, R199, c[0x0][0x2d0], -R142 ;  /* 0x0000b400c78a7a23 */ /* 0x002fe4000001088e */
[C---:B------:R-:W-:Y:S02]  /*dc40*/  FMUL.FTZ R122, R0.reuse, R122 ;  /* 0x0000007a007a7220 */ /* 0x040fe40000410000 */
[----:B------:R1:W-:Y:S01]  /*dc50*/  MUFU.EX2 R252, R138 ;  /* 0x0000008a00fc7308 */ /* 0x0003e20000000800 */
[C---:B------:R-:W-:Y:S02]  /*dc60*/  FMUL.FTZ R123, R0.reuse, R123 ;  /* 0x0000007b007b7220 */ /* 0x040fe40000410000 */
[C---:B------:R-:W-:Y:S02]  /*dc70*/  FMUL.FTZ R126, R0.reuse, R126 ;  /* 0x0000007e007e7220 */ /* 0x040fe40000410000 */
[C---:B------:R-:W-:Y:S02]  /*dc80*/  FMUL.FTZ R127, R0.reuse, R127 ;  /* 0x0000007f007f7220 */ /* 0x040fe40000410000 */
[--C-:B---3--:R-:W-:Y:S02]  /*dc90*/  FFMA.FTZ R4, R15, c[0x0][0x2d0], -R2.reuse ;  /* 0x0000b4000f047a23 */ /* 0x108fe40000010802 */
[----:B------:R-:W-:Y:S02]  /*dca0*/  FMUL.FTZ R15, R0, R155 ;  /* 0x0000009b000f7220 */ /* 0x000fe40000410000 */
[----:B------:R3:W4:Y:S01]  /*dcb0*/  MUFU.EX2 R213, R4 ;  /* 0x0000000400d57308 */ /* 0x0007220000000800 */
[----:B------:R-:W2:Y:S01]  /*dcc0*/  LDSM.16.MT88.4 R152, [R228+0x2080] ;  /* 0x00208000e498783b */ /* 0x000ea20000004200 */
[----:B------:R-:W-:Y:S02]  /*dcd0*/  FFMA.FTZ R140, R140, c[0x0][0x2d0], -R2 ;  /* 0x0000b4008c8c7a23 */ /* 0x000fe40000010802 */
[----:B-1----:R-:W-:Y:S06]  /*dce0*/  FFMA.FTZ R138, R204, c[0x0][0x2d0], -R142 ;  /* 0x0000b400cc8a7a23 */ /* 0x002fec000001088e */
[----:B------:R1:W-:Y:S01]  /*dcf0*/  MUFU.EX2 R251, R138 ;  /* 0x0000008a00fb7308 */ /* 0x0003e20000000800 */
[----:B---3--:R-:W-:Y:S01]  /*dd00*/  FMUL.FTZ R4, R134, R144 ;  /* 0x0000009086047220 */ /* 0x008fe20000410000 */
[----:B------:R-:W-:Y:S01]  /*dd10*/  F2FP.BF16.PACK_AB R144, R48, R223 ;  /* 0x000000df3090723e */ /* 0x000fe200000010ff */
[C---:B------:R-:W-:Y:S01]  /*dd20*/  FMUL.FTZ R48, R134.reuse, R188 ;  /* 0x000000bc86307220 */ /* 0x040fe20000410000 */
[----:B----4-:R-:W-:Y:S05]  /*dd30*/  F2FP.BF16.PACK_AB R151, R213, R211 ;  /* 0x000000d3d597723e */ /* 0x010fea00000010ff */
[-C--:B--2---:R-:W-:Y:S08]  /*dd40*/  HMMA.16816.F32.BF16 R4, R144, R20.reuse, R4 ;  /* 0x000000149004723c */ /* 0x084ff00000041804 */
[C---:B------:R-:W-:Y:S04]  /*dd50*/  HMMA.16816.F32.BF16 R8, R148.reuse, R20, R8 ;  /* 0x000000149408723c */ /* 0x040fe80000041808 */
[--C-:B-1----:R-:W-:Y:S02]  /*dd60*/  FFMA.FTZ R138, R215, c[0x0][0x2d0], -R143.reuse ;  /* 0x0000b400d78a7a23 */ /* 0x102fe4000001088f */
[----:B------:R-:W-:Y:S01]  /*dd70*/  MUFU.EX2 R215, R139 ;  /* 0x0000008b00d77308 */ /* 0x000fe20000000800 */
[C---:B------:R-:W-:Y:S01]  /*dd80*/  FMUL.FTZ R20, R134.reuse, R160 ;  /* 0x000000a086147220 */ /* 0x040fe20000410000 */
[-C--:B------:R-:W-:Y:S04]  /*dd90*/  HMMA.16816.F32.BF16 R12, R148, R22.reuse, R12 ;  /* 0x00000016940c723c */ /* 0x080fe8000004180c */
[----:B------:R-:W-:Y:S04]  /*dda0*/  FMUL.FTZ R21, R134, R161 ;  /* 0x000000a186157220 */ /* 0x000fe80000410000 */
[C---:B------:R-:W-:Y:S01]  /*ddb0*/  HMMA.16816.F32.BF16 R16, R144.reuse, R22, R16 ;  /* 0x000000169010723c */ /* 0x040fe20000041810 */
[----:B------:R1:W-:Y:S06]  /*ddc0*/  MUFU.EX2 R250, R138 ;  /* 0x0000008a00fa7308 */ /* 0x0003ec0000000800 */
[C---:B------:R-:W-:Y:S02]  /*ddd0*/  FMUL.FTZ R22, R133.reuse, R162 ;  /* 0x000000a285167220 */ /* 0x040fe40000410000 */
[C---:B------:R-:W-:Y:S02]  /*dde0*/  FMUL.FTZ R23, R133.reuse, R163 ;  /* 0x000000a385177220 */ /* 0x040fe40000410000 */
[----:B------:R-:W-:Y:S01]  /*ddf0*/  LDSM.16.MT88.4 R160, [R226+0x2880] ;  /* 0x00288000e2a0783b */ /* 0x000fe20000004200 */
[----:B------:R-:W-:Y:S04]  /*de00*/  MUFU.EX2 R139, R140 ;  /* 0x0000008c008b7308 */ /* 0x000fe80000000800 */
[-C--:B------:R-:W-:Y:S08]  /*de10*/  HMMA.16816.F32.BF16 R20, R144, R36.reuse, R20 ;  /* 0x000000249014723c */ /* 0x080ff00000041814 */
[C---:B------:R-:W-:Y:S04]  /*de20*/  HMMA.16816.F32.BF16 R24, R148.reuse, R36, R24 ;  /* 0x000000249418723c */ /* 0x040fe80000041818 */
[--C-:B-1----:R-:W-:Y:S03]  /*de30*/  FFMA.FTZ R138, R214, c[0x0][0x2d0], -R143.reuse ;  /* 0x0000b400d68a7a23 */ /* 0x102fe6000001088f */
[C---:B------:R-:W-:Y:S01]  /*de40*/  FMUL.FTZ R36, R134.reuse, R176 ;  /* 0x000000b086247220 */ /* 0x040fe20000410000 */
[-C--:B------:R-:W-:Y:S01]  /*de50*/  HMMA.16816.F32.BF16 R28, R148, R38.reuse, R28 ;  /* 0x00000026941c723c */ /* 0x080fe2000004181c */
[----:B------:R1:W-:Y:S03]  /*de60*/  MUFU.EX2 R249, R138 ;  /* 0x0000008a00f97308 */ /* 0x0003e60000000800 */
[----:B------:R-:W-:Y:S01]  /*de70*/  MOV R176, R248 ;  /* 0x000000f800b07202 */ /* 0x000fe20000000f00 */
[----:B------:R-:W-:Y:S01]  /*de80*/  FMUL.FTZ R37, R134, R177 ;  /* 0x000000b186257220 */ /* 0x000fe20000410000 */
[----:B------:R-:W-:Y:S02]  /*de90*/  MOV R177, R247 ;  /* 0x000000f700b17202 */ /* 0x000fe40000000f00 */
[C---:B------:R-:W-:Y:S07]  /*dea0*/  HMMA.16816.F32.BF16 R32, R144.reuse, R38, R32 ;  /* 0x000000269020723c */ /* 0x040fee0000041820 */
[C---:B------:R-:W-:Y:S01]  /*deb0*/  FMUL.FTZ R38, R133.reuse, R178 ;  /* 0x000000b285267220 */ /* 0x040fe20000410000 */
[----:B------:R-:W-:Y:S01]  /*dec0*/  MOV R178, R50 ;  /* 0x0000003200b27202 */ /* 0x000fe20000000f00 */
[C---:B------:R-:W-:Y:S03]  /*ded0*/  FMUL.FTZ R39, R133.reuse, R179 ;  /* 0x000000b385277220 */ /* 0x040fe60000410000 */
[----:B------:R-:W-:Y:S01]  /*dee0*/  FMUL.FTZ R50, R133, R190 ;  /* 0x000000be85327220 */ /* 0x000fe20000410000 */
[----:B------:R-:W-:Y:S01]  /*def0*/  MOV R179, R40 ;  /* 0x0000002800b37202 */ /* 0x000fe20000000f00 */
[----:B------:R-:W-:Y:S01]  /*df00*/  FMUL.FTZ R40, R132, R180 ;  /* 0x000000b484287220 */ /* 0x000fe20000410000 */
[----:B------:R-:W-:Y:S01]  /*df10*/  MOV R180, R49 ;  /* 0x0000003100b47202 */ /* 0x000fe20000000f00 */
[-C--:B------:R-:W-:Y:S03]  /*df20*/  HMMA.16816.F32.BF16 R36, R144, R152.reuse, R36 ;  /* 0x000000989024723c */ /* 0x080fe60000041824 */
[--C-:B-1----:R-:W-:Y:S02]  /*df30*/  FFMA.FTZ R138, R207, c[0x0][0x2d0], -R143.reuse ;  /* 0x0000b400cf8a7a23 */ /* 0x102fe4000001088f */
[----:B------:R-:W-:Y:S02]  /*df40*/  FMUL.FTZ R49, R134, R189 ;  /* 0x000000bd86317220 */ /* 0x000fe40000410000 */
[----:B------:R1:W-:Y:S01]  /*df50*/  MUFU.EX2 R248, R138 ;  /* 0x0000008a00f87308 */ /* 0x0003e20000000800 */
[C---:B------:R-:W-:Y:S01]  /*df60*/  HMMA.16816.F32.BF16 R40, R148.reuse, R152, R40 ;  /* 0x000000989428723c */ /* 0x040fe20000041828 */
[----:B------:R-:W-:Y:S07]  /*df70*/  LDSM.16.MT88.4 R188, [R228+0x3080] ;  /* 0x00308000e4bc783b */ /* 0x000fee0000004200 */
[-C--:B------:R-:W-:Y:S08]  /*df80*/  HMMA.16816.F32.BF16 R44, R148, R154.reuse, R44 ;  /* 0x0000009a942c723c */ /* 0x080ff0000004182c */
[C---:B------:R-:W-:Y:S01]  /*df90*/  HMMA.16816.F32.BF16 R48, R144.reuse, R154, R48 ;  /* 0x0000009a9030723c */ /* 0x040fe20000041830 */
[----:B------:R-:W2:Y:S03]  /*dfa0*/  LDSM.16.MT88.4 R152, [R225+0x3880] ;  /* 0x00388000e198783b */ /* 0x000ea60000004200 */
[--C-:B-1----:R-:W-:Y:S04]  /*dfb0*/  FFMA.FTZ R138, R212, c[0x0][0x2d0], -R143.reuse ;  /* 0x0000b400d48a7a23 */ /* 0x102fe8000001088f */
[-C--:B------:R-:W-:Y:S01]  /*dfc0*/  HMMA.16816.F32.BF16 R52, R144, R156.reuse, R52 ;  /* 0x0000009c9034723c */ /* 0x080fe20000041834 */
[----:B------:R1:W-:Y:S07]  /*dfd0*/  MUFU.EX2 R247, R138 ;  /* 0x0000008a00f77308 */ /* 0x0003ee0000000800 */
[C---:B------:R-:W-:Y:S08]  /*dfe0*/  HMMA.16816.F32.BF16 R56, R148.reuse, R156, R56 ;  /* 0x0000009c9438723c */ /* 0x040ff00000041838 */
[-C--:B------:R-:W-:Y:S08]  /*dff0*/  HMMA.16816.F32.BF16 R60, R148, R158.reuse, R60 ;  /* 0x0000009e943c723c */ /* 0x080ff0000004183c */
[C---:B------:R-:W-:Y:S01]  /*e000*/  HMMA.16816.F32.BF16 R64, R144.reuse, R158, R64 ;  /* 0x0000009e9040723c */ /* 0x040fe20000041840 */
[----:B------:R-:W3:Y:S03]  /*e010*/  LDSM.16.MT88.4 R156, [R226+0x3880] ;  /* 0x00388000e29c783b */ /* 0x000ee60000004200 */
[--C-:B-1----:R-:W-:Y:S04]  /*e020*/  FFMA.FTZ R138, R217, c[0x0][0x2d0], -R192.reuse ;  /* 0x0000b400d98a7a23 */ /* 0x102fe800000108c0 */
[----:B------:R1:W-:Y:S01]  /*e030*/  MUFU.EX2 R246, R138 ;  /* 0x0000008a00f67308 */ /* 0x0003e20000000800 */
[-C--:B--2---:R-:W-:Y:S08]  /*e040*/  HMMA.16816.F32.BF16 R68, R144, R152.reuse, R68 ;  /* 0x000000989044723c */ /* 0x084ff00000041844 */
[C---:B------:R-:W-:Y:S08]  /*e050*/  HMMA.16816.F32.BF16 R72, R148.reuse, R152, R72 ;  /* 0x000000989448723c */ /* 0x040ff00000041848 */
[-C--:B------:R-:W-:Y:S04]  /*e060*/  HMMA.16816.F32.BF16 R76, R148, R154.reuse, R76 ;  /* 0x0000009a944c723c */ /* 0x080fe8000004184c */
[--C-:B-1----:R-:W-:Y:S04]  /*e070*/  FFMA.FTZ R138, R216, c[0x0][0x2d0], -R192.reuse ;  /* 0x0000b400d88a7a23 */ /* 0x102fe800000108c0 */
[C---:B------:R-:W-:Y:S01]  /*e080*/  HMMA.16816.F32.BF16 R80, R144.reuse, R154, R80 ;  /* 0x0000009a9050723c */ /* 0x040fe20000041850 */
[----:B------:R-:W1:Y:S01]  /*e090*/  LDSM.16.MT88.4 R152, [R228+0x3880] ;  /* 0x00388000e498783b */ /* 0x000e620000004200 */
[----:B------:R2:W4:Y:S06]  /*e0a0*/  MUFU.EX2 R245, R138 ;  /* 0x0000008a00f57308 */ /* 0x00052c0000000800 */
[-C--:B---3--:R-:W-:Y:S08]  /*e0b0*/  HMMA.16816.F32.BF16 R84, R144, R156.reuse, R84 ;  /* 0x0000009c9054723c */ /* 0x088ff00000041854 */
[C---:B------:R-:W-:Y:S08]  /*e0c0*/  HMMA.16816.F32.BF16 R88, R148.reuse, R156, R88 ;  /* 0x0000009c9458723c */ /* 0x040ff00000041858 */
[-C--:B------:R-:W-:Y:S04]  /*e0d0*/  HMMA.16816.F32.BF16 R92, R148, R158.reuse, R92 ;  /* 0x0000009e945c723c */ /* 0x080fe8000004185c */
[--C-:B--2---:R-:W-:Y:S04]  /*e0e0*/  FFMA.FTZ R138, R218, c[0x0][0x2d0], -R192.reuse ;  /* 0x0000b400da8a7a23 */ /* 0x104fe800000108c0 */
[C---:B------:R-:W-:Y:S01]  /*e0f0*/  HMMA.16816.F32.BF16 R96, R144.reuse, R158, R96 ;  /* 0x0000009e9060723c */ /* 0x040fe20000041860 */
[----:B------:R2:W-:Y:S01]  /*e100*/  MUFU.EX2 R223, R138 ;  /* 0x0000008a00df7308 */ /* 0x0005e20000000800 */
[----:B------:R-:W3:Y:S06]  /*e110*/  LDSM.16.MT88.4 R156, [R227+0x3880] ;  /* 0x00388000e39c783b */ /* 0x000eec0000004200 */
[-C--:B-1----:R-:W-:Y:S08]  /*e120*/  HMMA.16816.F32.BF16 R100, R144, R152.reuse, R100 ;  /* 0x000000989064723c */ /* 0x082ff00000041864 */
[C---:B------:R-:W-:Y:S08]  /*e130*/  HMMA.16816.F32.BF16 R104, R148.reuse, R152, R104 ;  /* 0x000000989468723c */ /* 0x040ff00000041868 */
[-C--:B------:R-:W-:Y:S04]  /*e140*/  HMMA.16816.F32.BF16 R108, R148, R154.reuse, R108 ;  /* 0x0000009a946c723c */ /* 0x080fe8000004186c */
[----:B--2---:R-:W-:Y:S04]  /*e150*/  FFMA.FTZ R138, R219, c[0x0][0x2d0], -R192 ;  /* 0x0000b400db8a7a23 */ /* 0x004fe800000108c0 */
[C---:B------:R-:W-:Y:S01]  /*e160*/  HMMA.16816.F32.BF16 R112, R144.reuse, R154, R112 ;  /* 0x0000009a9070723c */ /* 0x040fe20000041870 */
[----:B------:R1:W2:Y:S01]  /*e170*/  MUFU.EX2 R222, R138 ;  /* 0x0000008a00de7308 */ /* 0x0002a20000000800 */
[----:B------:R-:W2:Y:S06]  /*e180*/  LDSM.16.MT88.4 R152, [R225+0x2880] ;  /* 0x00288000e198783b */ /* 0x000eac0000004200 */
[-C--:B---3--:R-:W-:Y:S08]  /*e190*/  HMMA.16816.F32.BF16 R116, R144, R156.reuse, R116 ;  /* 0x0000009c9074723c */ /* 0x088ff00000041874 */
[C---:B------:R-:W-:Y:S08]  /*e1a0*/  HMMA.16816.F32.BF16 R120, R148.reuse, R156, R120 ;  /* 0x0000009c9478723c */ /* 0x040ff00000041878 */
[-C--:B------:R-:W-:Y:S04]  /*e1b0*/  HMMA.16816.F32.BF16 R124, R148, R158.reuse, R124 ;  /* 0x0000009e947c723c */ /* 0x080fe8000004187c */
[--C-:B-1----:R-:W-:Y:S03]  /*e1c0*/  FFMA.FTZ R138, R201, c[0x0][0x2d0], -R2.reuse ;  /* 0x0000b400c98a7a23 */ /* 0x102fe60000010802 */
[----:B----4-:R-:W-:Y:S01]  /*e1d0*/  F2FP.BF16.PACK_AB R148, R245, R246 ;  /* 0x000000f6f594723e */ /* 0x010fe200000010ff */
[----:B------:R-:W-:Y:S01]  /*e1e0*/  HMMA.16816.F32.BF16 R128, R144, R158, R128 ;  /* 0x0000009e9080723c */ /* 0x000fe20000041880 */
[----:B------:R1:W-:Y:S01]  /*e1f0*/  MUFU.EX2 R205, R138 ;  /* 0x0000008a00cd7308 */ /* 0x0003e20000000800 */
[----:B------:R-:W-:Y:S02]  /*e200*/  LDSM.16.MT88.4 R156, [R225+0x4080] ;  /* 0x00408000e19c783b */ /* 0x000fe40000004200 */
[----:B--2---:R-:W-:Y:S03]  /*e210*/  F2FP.BF16.PACK_AB R150, R222, R223 ;  /* 0x000000dfde96723e */ /* 0x004fe600000010ff */
[----:B------:R-:W-:Y:S02]  /*e220*/  F2FP.BF16.PACK_AB R144, R185, R184 ;  /* 0x000000b8b990723e */ /* 0x000fe400000010ff */
[----:B------:R-:W-:Y:S03]  /*e230*/  F2FP.BF16.PACK_AB R146, R251, R252 ;  /* 0x000000fcfb92723e */ /* 0x000fe600000010ff */
[----:B------:R-:W-:Y:S02]  /*e240*/  F2FP.BF16.PACK_AB R145, R249, R250 ;  /* 0x000000faf991723e */ /* 0x000fe400000010ff */
[----:B------:R-:W-:Y:S07]  /*e250*/  F2FP.BF16.PACK_AB R147, R247, R248 ;  /* 0x000000f8f793723e */ /* 0x000fee00000010ff */
[-C--:B------:R-:W-:Y:S03]  /*e260*/  HMMA.16816.F32.BF16 R4, R144, R152.reuse, R4 ;  /* 0x000000989004723c */ /* 0x080fe60000041804 */
[--C-:B-1----:R-:W-:Y:S04]  /*e270*/  FFMA.FTZ R138, R200, c[0x0][0x2d0], -R2.reuse ;  /* 0x0000b400c88a7a23 */ /* 0x102fe80000010802 */
[----:B------:R1:W2:Y:S02]  /*e280*/  MUFU.EX2 R204, R138 ;  /* 0x0000008a00cc7308 */ /* 0x0002a40000000800 */
[--C-:B-1----:R-:W-:Y:S03]  /*e290*/  FFMA.FTZ R138, R202, c[0x0][0x2d0], -R2.reuse ;  /* 0x0000b400ca8a7a23 */ /* 0x102fe60000010802 */
        /* <DEDUP_REMOVED lines=8> */
[-C--:B------:R-:W-:Y:S08]  /*e320*/  HMMA.16816.F32.BF16 R12, R148, R154.reuse, R12 ;  /* 0x0000009a940c723c */ /* 0x080ff0000004180c */
[C---:B------:R-:W-:Y:S01]  /*e330*/  HMMA.16816.F32.BF16 R16, R144.reuse, R154, R16 ;  /* 0x0000009a9010723c */ /* 0x040fe20000041810 */
[----:B------:R-:W2:Y:S03]  /*e340*/  LDSM.16.MT88.4 R152, [R227+0x2880] ;  /* 0x00288000e398783b */ /* 0x000ea60000004200 */
[--C-:B-1----:R-:W-:Y:S04]  /*e350*/  FFMA.FTZ R138, R220, c[0x0][0x2d0], -R142.reuse ;  /* 0x0000b400dc8a7a23 */ /* 0x102fe8000001088e */
[-C--:B------:R-:W-:Y:S01]  /*e360*/  HMMA.16816.F32.BF16 R20, R144, R160.reuse, R20 ;  /* 0x000000a09014723c */ /* 0x080fe20000041814 */
[----:B------:R1:W3:Y:S07]  /*e370*/  MUFU.EX2 R219, R138 ;  /* 0x0000008a00db7308 */ /* 0x0002ee0000000800 */
[C---:B------:R-:W-:Y:S08]  /*e380*/  HMMA.16816.F32.BF16 R24, R148.reuse, R160, R24 ;  /* 0x000000a09418723c */ /* 0x040ff00000041818 */
[-C--:B------:R-:W-:Y:S08]  /*e390*/  HMMA.16816.F32.BF16 R28, R148, R162.reuse, R28 ;  /* 0x000000a2941c723c */ /* 0x080ff0000004181c */
[C---:B------:R-:W-:Y:S01]  /*e3a0*/  HMMA.16816.F32.BF16 R32, R144.reuse, R162, R32 ;  /* 0x000000a29020723c */ /* 0x040fe20000041820 */
[----:B------:R-:W4:Y:S03]  /*e3b0*/  LDSM.16.MT88.4 R160, [R226+0x4080] ;  /* 0x00408000e2a0783b */ /* 0x000f260000004200 */
[--C-:B-1----:R-:W-:Y:S01]  /*e3c0*/  FFMA.FTZ R138, R208, c[0x0][0x2d0], -R142.reuse ;  /* 0x0000b400d08a7a23 */ /* 0x102fe2000001088e */
[----:B---3--:R-:W-:Y:S03]  /*e3d0*/  F2FP.BF16.PACK_AB R140, R219, R221 ;  /* 0x000000dddb8c723e */ /* 0x008fe600000010ff */
[-C--:B------:R-:W-:Y:S01]  /*e3e0*/  HMMA.16816.F32.BF16 R36, R144, R164.reuse, R36 ;  /* 0x000000a49024723c */ /* 0x080fe20000041824 */
[----:B------:R1:W-:Y:S07]  /*e3f0*/  MUFU.EX2 R220, R138 ;  /* 0x0000008a00dc7308 */ /* 0x0003ee0000000800 */
[C---:B------:R-:W-:Y:S08]  /*e400*/  HMMA.16816.F32.BF16 R40, R148.reuse, R164, R40 ;  /* 0x000000a49428723c */ /* 0x040ff00000041828 */
[-C--:B------:R-:W-:Y:S08]  /*e410*/  HMMA.16816.F32.BF16 R44, R148, R166.reuse, R44 ;  /* 0x000000a6942c723c */ /* 0x080ff0000004182c */
[C---:B------:R-:W-:Y:S01]  /*e420*/  HMMA.16816.F32.BF16 R48, R144.reuse, R166, R48 ;  /* 0x000000a69030723c */ /* 0x040fe20000041830 */
[----:B------:R-:W-:Y:S03]  /*e430*/  LDSM.16.MT88.4 R164, [R225+0x3080] ;  /* 0x00308000e1a4783b */ /* 0x000fe60000004200 */
[----:B-1----:R-:W-:Y:S01]  /*e440*/  FFMA.FTZ R138, R183, c[0x0][0x2d0], -R142 ;  /* 0x0000b400b78a7a23 */ /* 0x002fe2000001088e */
[----:B------:R-:W-:Y:S03]  /*e450*/  MOV R183, R193 ;  /* 0x000000c100b77202 */ /* 0x000fe60000000f00 */
[-C--:B--2---:R-:W-:Y:S01]  /*e460*/  HMMA.16816.F32.BF16 R52, R144, R152.reuse, R52 ;  /* 0x000000989034723c */ /* 0x084fe20000041834 */
[----:B------:R1:W2:Y:S07]  /*e470*/  MUFU.EX2 R218, R138 ;  /* 0x0000008a00da7308 */ /* 0x0002ae0000000800 */
[C---:B------:R-:W-:Y:S08]  /*e480*/  HMMA.16816.F32.BF16 R56, R148.reuse, R152, R56 ;  /* 0x000000989438723c */ /* 0x040ff00000041838 */
[-C--:B------:R-:W-:Y:S08]  /*e490*/  HMMA.16816.F32.BF16 R60, R148, R154.reuse, R60 ;  /* 0x0000009a943c723c */ /* 0x080ff0000004183c */
[C---:B------:R-:W-:Y:S01]  /*e4a0*/  HMMA.16816.F32.BF16 R64, R144.reuse, R154, R64 ;  /* 0x0000009a9040723c */ /* 0x040fe20000041840 */
[----:B------:R-:W3:Y:S03]  /*e4b0*/  LDSM.16.MT88.4 R152, [R228+0x4080] ;  /* 0x00408000e498783b */ /* 0x000ee60000004200 */
[--C-:B-1----:R-:W-:Y:S01]  /*e4c0*/  FFMA.FTZ R138, R182, c[0x0][0x2d0], -R143.reuse ;  /* 0x0000b400b68a7a23 */ /* 0x102fe2000001088f */
[----:B--2---:R-:W-:Y:S02]  /*e4d0*/  F2FP.BF16.PACK_AB R142, R218, R220 ;  /* 0x000000dcda8e723e */ /* 0x004fe400000010ff */
[----:B------:R-:W-:Y:S01]  /*e4e0*/  MOV R182, R194 ;  /* 0x000000c200b67202 */ /* 0x000fe20000000f00 */
[-C--:B------:R-:W-:Y:S01]  /*e4f0*/  HMMA.16816.F32.BF16 R68, R144, R156.reuse, R68 ;  /* 0x0000009c9044723c */ /* 0x080fe20000041844 */
[----:B------:R1:W-:Y:S07]  /*e500*/  MUFU.EX2 R217, R138 ;  /* 0x0000008a00d97308 */ /* 0x0003ee0000000800 */
[C---:B------:R-:W-:Y:S08]  /*e510*/  HMMA.16816.F32.BF16 R72, R148.reuse, R156, R72 ;  /* 0x0000009c9448723c */ /* 0x040ff00000041848 */
[-C--:B------:R-:W-:Y:S08]  /*e520*/  HMMA.16816.F32.BF16 R76, R148, R158.reuse, R76 ;  /* 0x0000009e944c723c */ /* 0x080ff0000004184c */
[C---:B------:R-:W-:Y:S01]  /*e530*/  HMMA.16816.F32.BF16 R80, R144.reuse, R158, R80 ;  /* 0x0000009e9050723c */ /* 0x040fe20000041850 */
[----:B------:R-:W2:Y:S03]  /*e540*/  LDSM.16.MT88.4 R156, [R227+0x4080] ;  /* 0x00408000e39c783b */ /* 0x000ea60000004200 */
[--C-:B-1----:R-:W-:Y:S01]  /*e550*/  FFMA.FTZ R138, R181, c[0x0][0x2d0], -R143.reuse ;  /* 0x0000b400b58a7a23 */ /* 0x102fe2000001088f */
[----:B------:R-:W-:Y:S03]  /*e560*/  MOV R181, R196 ;  /* 0x000000c400b57202 */ /* 0x000fe60000000f00 */
[-C--:B----4-:R-:W-:Y:S01]  /*e570*/  HMMA.16816.F32.BF16 R84, R144, R160.reuse, R84 ;  /* 0x000000a09054723c */ /* 0x090fe20000041854 */
[----:B------:R1:W-:Y:S07]  /*e580*/  MUFU.EX2 R216, R138 ;  /* 0x0000008a00d87308 */ /* 0x0003ee0000000800 */
[C---:B------:R-:W-:Y:S08]  /*e590*/  HMMA.16816.F32.BF16 R88, R148.reuse, R160, R88 ;  /* 0x000000a09458723c */ /* 0x040ff00000041858 */
[-C--:B------:R-:W-:Y:S08]  /*e5a0*/  HMMA.16816.F32.BF16 R92, R148, R162.reuse, R92 ;  /* 0x000000a2945c723c */ /* 0x080ff0000004185c */
[C---:B------:R-:W-:Y:S04]  /*e5b0*/  HMMA.16816.F32.BF16 R96, R144.reuse, R162, R96 ;  /* 0x000000a29060723c */ /* 0x040fe80000041860 */
[----:B-1----:R-:W-:Y:S01]  /*e5c0*/  FFMA.FTZ R138, R180, c[0x0][0x2d0], -R143 ;  /* 0x0000b400b48a7a23 */ /* 0x002fe2000001088f */
[----:B------:R-:W-:Y:S03]  /*e5d0*/  MOV R180, R173 ;  /* 0x000000ad00b47202 */ /* 0x000fe60000000f00 */
[-C--:B---3--:R-:W-:Y:S01]  /*e5e0*/  HMMA.16816.F32.BF16 R100, R144, R152.reuse, R100 ;  /* 0x000000989064723c */ /* 0x088fe20000041864 */
[----:B------:R1:W3:Y:S07]  /*e5f0*/  MUFU.EX2 R214, R138 ;  /* 0x0000008a00d67308 */ /* 0x0002ee0000000800 */
[C---:B------:R-:W-:Y:S08]  /*e600*/  HMMA.16816.F32.BF16 R104, R148.reuse, R152, R104 ;  /* 0x000000989468723c */ /* 0x040ff00000041868 */
[-C--:B------:R-:W-:Y:S08]  /*e610*/  HMMA.16816.F32.BF16 R108, R148, R154.reuse, R108 ;  /* 0x0000009a946c723c */ /* 0x080ff0000004186c */
[C---:B------:R-:W-:Y:S04]  /*e620*/  HMMA.16816.F32.BF16 R112, R144.reuse, R154, R112 ;  /* 0x0000009a9070723c */ /* 0x040fe80000041870 */
[--C-:B-1----:R-:W-:Y:S01]  /*e630*/  FFMA.FTZ R138, R179, c[0x0][0x2d0], -R192.reuse ;  /* 0x0000b400b38a7a23 */ /* 0x102fe200000108c0 */
[----:B---3--:R-:W-:Y:S02]  /*e640*/  F2FP.BF16.PACK_AB R143, R214, R215 ;  /* 0x000000d7d68f723e */ /* 0x008fe400000010ff */
[----:B------:R-:W-:Y:S01]  /*e650*/  MOV R179, R169 ;  /* 0x000000a900b37202 */ /* 0x000fe20000000f00 */
[-C--:B--2---:R-:W-:Y:S01]  /*e660*/  HMMA.16816.F32.BF16 R116, R144, R156.reuse, R116 ;  /* 0x0000009c9074723c */ /* 0x084fe20000041874 */
[----:B------:R1:W-:Y:S03]  /*e670*/  MUFU.EX2 R212, R138 ;  /* 0x0000008a00d47308 */ /* 0x0003e60000000800 */
[----:B------:R-:W-:Y:S04]  /*e680*/  MOV R169, R198 ;  /* 0x000000c600a97202 */ /* 0x000fe80000000f00 */
[C---:B------:R-:W-:Y:S08]  /*e690*/  HMMA.16816.F32.BF16 R120, R148.reuse, R156, R120 ;  /* 0x0000009c9478723c */ /* 0x040ff00000041878 */
[-C--:B------:R-:W-:Y:S08]  /*e6a0*/  HMMA.16816.F32.BF16 R124, R148, R158.reuse, R124 ;  /* 0x0000009e947c723c */ /* 0x080ff0000004187c */
[----:B------:R-:W-:Y:S04]  /*e6b0*/  HMMA.16816.F32.BF16 R128, R144, R158, R128 ;  /* 0x0000009e9080723c */ /* 0x000fe80000041880 */
[--C-:B-1----:R-:W-:Y:S01]  /*e6c0*/  FFMA.FTZ R138, R178, c[0x0][0x2d0], -R192.reuse ;  /* 0x0000b400b28a7a23 */ /* 0x102fe200000108c0 */
[----:B------:R-:W-:Y:S02]  /*e6d0*/  MOV R178, R170 ;  /* 0x000000aa00b27202 */ /* 0x000fe40000000f00 */
[----:B------:R-:W-:Y:S01]  /*e6e0*/  MOV R170, R197 ;  /* 0x000000c500aa7202 */ /* 0x000fe20000000f00 */
[----:B------:R1:W2:Y:S01]  /*e6f0*/  MUFU.EX2 R208, R138 ;  /* 0x0000008a00d07308 */ /* 0x0002a20000000800 */
[----:B------:R-:W-:Y:S03]  /*e700*/  LDSM.16.MT88.4 R196, [R227+0x3080] ;  /* 0x00308000e3c4783b */ /* 0x000fe60000004200 */
[--C-:B-1----:R-:W-:Y:S01]  /*e710*/  FFMA.FTZ R138, R177, c[0x0][0x2d0], -R192.reuse ;  /* 0x0000b400b18a7a23 */ /* 0x102fe200000108c0 */
[----:B------:R-:W-:Y:S02]  /*e720*/  MOV R177, R171 ;  /* 0x000000ab00b17202 */ /* 0x000fe40000000f00 */
[----:B------:R-:W-:Y:S03]  /*e730*/  MOV R171, R195 ;  /* 0x000000c300ab7202 */ /* 0x000fe60000000f00 */
[----:B------:R1:W-:Y:S02]  /*e740*/  MUFU.EX2 R207, R138 ;  /* 0x0000008a00cf7308 */ /* 0x0003e40000000800 */
[----:B-1----:R-:W-:Y:S01]  /*e750*/  FFMA.FTZ R138, R176, c[0x0][0x2d0], -R192 ;  /* 0x0000b400b08a7a23 */ /* 0x002fe200000108c0 */
[----:B------:R-:W-:Y:S02]  /*e760*/  MOV R176, R172 ;  /* 0x000000ac00b07202 */ /* 0x000fe40000000f00 */
[----:B--2---:R-:W-:Y:S05]  /*e770*/  F2FP.BF16.PACK_AB R192, R208, R212 ;  /* 0x000000d4d0c0723e */ /* 0x004fea00000010ff */
[----:B------:R1:W2:Y:S02]  /*e780*/  MUFU.EX2 R206, R138 ;  /* 0x0000008a00ce7308 */ /* 0x0002a40000000800 */
[--C-:B-1----:R-:W-:Y:S01]  /*e790*/  FFMA.FTZ R138, R175, c[0x0][0x2d0], -R2.reuse ;  /* 0x0000b400af8a7a23 */ /* 0x102fe20000010802 */
[----:B--2---:R-:W-:Y:S07]  /*e7a0*/  F2FP.BF16.PACK_AB R194, R206, R207 ;  /* 0x000000cfcec2723e */ /* 0x004fee00000010ff */
[----:B------:R1:W-:Y:S02]  /*e7b0*/  MUFU.EX2 R201, R138 ;  /* 0x0000008a00c97308 */ /* 0x0003e40000000800 */
[--C-:B-1----:R-:W-:Y:S02]  /*e7c0*/  FFMA.FTZ R138, R174, c[0x0][0x2d0], -R2.reuse ;  /* 0x0000b400ae8a7a23 */ /* 0x102fe40000010802 */
[----:B------:R-:W-:Y:S01]  /*e7d0*/  FFMA.FTZ R2, R141, c[0x0][0x2d0], -R2 ;  /* 0x0000b4008d027a23 */ /* 0x000fe20000010802 */
[----:B------:R-:W1:Y:S05]  /*e7e0*/  LDSM.16.MT88.4 R172, [R226+0x3080] ;  /* 0x00308000e2ac783b */ /* 0x000e6a0000004200 */
[----:B------:R-:W2:Y:S01]  /*e7f0*/  MUFU.EX2 R200, R138 ;  /* 0x0000008a00c87308 */ /* 0x000ea20000000800 */
[----:B------:R-:W-:Y:S07]  /*e800*/  F2FP.BF16.PACK_AB R141, R216, R217 ;  /* 0x000000d9d88d723e */ /* 0x000fee00000010ff */
[-C--:B------:R-:W-:Y:S01]  /*e810*/  HMMA.16816.F32.BF16 R144, R140, R164.reuse, R4 ;  /* 0x000000a48c90723c */ /* 0x080fe20000041804 */
[----:B------:R-:W3:Y:S01]  /*e820*/  LDSM.16.MT88.4 R4, [R225+0x4880] ;  /* 0x00488000e104783b */ /* 0x000ee20000004200 */
[----:B------:R-:W4:Y:S03]  /*e830*/  MUFU.EX2 R138, R2 ;  /* 0x00000002008a7308 */ /* 0x000f260000000800 */
[----:B--2---:R-:W-:Y:S02]  /*e840*/  F2FP.BF16.PACK_AB R193, R200, R201 ;  /* 0x000000c9c8c1723e */ /* 0x004fe400000010ff */
[----:B----4-:R-:W-:Y:S02]  /*e850*/  F2FP.BF16.PACK_AB R195, R138, R139 ;  /* 0x0000008b8ac3723e */ /* 0x010fe400000010ff */
[----:B------:R-:W-:Y:S05]  /*e860*/  MOV R2, R171 ;  /* 0x000000ab00027202 */ /* 0x000fea0000000f00 */
[C---:B------:R-:W-:Y:S01]  /*e870*/  HMMA.16816.F32.BF16 R148, R192.reuse, R164, R8 ;  /* 0x000000a4c094723c */ /* 0x040fe20000041808 */
[----:B------:R-:W2:Y:S07]  /*e880*/  LDSM.16.MT88.4 R8, [R226+0x4880] ;  /* 0x00488000e208783b */ /* 0x000eae0000004200 */
[-C--:B------:R-:W-:Y:S01]  /*e890*/  HMMA.16816.F32.BF16 R152, R192, R166.reuse, R12 ;  /* 0x000000a6c098723c */ /* 0x080fe2000004180c */
[----:B------:R-:W2:Y:S07]  /*e8a0*/  LDSM.16.MT88.4 R12, [R228+0x4880] ;  /* 0x00488000e40c783b */ /* 0x000eae0000004200 */
[C---:B------:R-:W-:Y:S01]  /*e8b0*/  HMMA.16816.F32.BF16 R156, R140.reuse, R166, R16 ;  /* 0x000000a68c9c723c */ /* 0x040fe20000041810 */
[----:B------:R-:W2:Y:S07]  /*e8c0*/  LDSM.16.MT88.4 R16, [R227+0x4880] ;  /* 0x00488000e310783b */ /* 0x000eae0000004200 */
[-C--:B-1----:R-:W-:Y:S07]  /*e8d0*/  HMMA.16816.F32.BF16 R160, R140, R172.reuse, R20 ;  /* 0x000000ac8ca0723c */ /* 0x082fee0000041814 */
[----:B------:R-:W-:Y:S01]  /*e8e0*/  MOV R23, R185 ;  /* 0x000000b900177202 */ /* 0x000fe20000000f00 */
[C---:B------:R-:W-:Y:S04]  /*e8f0*/  HMMA.16816.F32.BF16 R164, R192.reuse, R172, R24 ;  /* 0x000000acc0a4723c */ /* 0x040fe80000041818 */
[----:B------:R-:W-:Y:S02]  /*e900*/  MOV R22, R184 ;  /* 0x000000b800167202 */ /* 0x000fe40000000f00 */
[----:B------:R-:W-:Y:S02]  /*e910*/  MOV R21, R183 ;  /* 0x000000b700157202 */ /* 0x000fe40000000f00 */
[----:B------:R-:W-:Y:S04]  /*e920*/  MOV R26, R170 ;  /* 0x000000aa001a7202 */ /* 0x000fe80000000f00 */
[----:B------:R-:W-:Y:S02]  /*e930*/  MOV R25, R169 ;  /* 0x000000a900197202 */ /* 0x000fe40000000f00 */
[----:B------:R-:W-:Y:S02]  /*e940*/  MOV R24, R168 ;  /* 0x000000a800187202 */ /* 0x000fe40000000f00 */
[-C--:B------:R-:W-:Y:S01]  /*e950*/  HMMA.16816.F32.BF16 R168, R192, R174.reuse, R28 ;  /* 0x000000aec0a8723c */ /* 0x080fe2000004181c */
[----:B------:R-:W4:Y:S02]  /*e960*/  LDL.LU R29, [R1+0x8] ;  /* 0x00000800011d7983 */ /* 0x000f240000300800 */
[----:B------:R-:W-:Y:S02]  /*e970*/  MOV R20, R182 ;  /* 0x000000b600147202 */ /* 0x000fe40000000f00 */
[----:B------:R-:W4:Y:S01]  /*e980*/  LDL.LU R28, [R1+0x10] ;  /* 0x00001000011c7983 */ /* 0x000f220000300800 */
[----:B------:R-:W-:Y:S02]  /*e990*/  MOV R27, R181 ;  /* 0x000000b5001b7202 */ /* 0x000fe40000000f00 */
[C---:B------:R-:W-:Y:S01]  /*e9a0*/  HMMA.16816.F32.BF16 R172, R140.reuse, R174, R32 ;  /* 0x000000ae8cac723c */ /* 0x040fe20000041820 */
[----:B------:R-:W4:Y:S03]  /*e9b0*/  LDL.LU R33, [R1+0xc] ;  /* 0x00000c0001217983 */ /* 0x000f260000300800 */
[----:B------:R-:W-:Y:S01]  /*e9c0*/  MOV R30, R179 ;  /* 0x000000b3001e7202 */ /* 0x000fe20000000f00 */
[----:B------:R-:W4:Y:S01]  /*e9d0*/  LDL.LU R32, [R1+0x4] ;  /* 0x0000040001207983 */ /* 0x000f220000300800 */
[----:B------:R-:W-:Y:S02]  /*e9e0*/  MOV R31, R178 ;  /* 0x000000b2001f7202 */ /* 0x000fe40000000f00 */
[----:B------:R-:W-:Y:S04]  /*e9f0*/  MOV R35, R176 ;  /* 0x000000b000237202 */ /* 0x000fe80000000f00 */
[----:B------:R-:W-:Y:S02]  /*ea00*/  MOV R34, R177 ;  /* 0x000000b100227202 */ /* 0x000fe40000000f00 */
[-C--:B------:R-:W-:Y:S07]  /*ea10*/  HMMA.16816.F32.BF16 R176, R140, R188.reuse, R36 ;  /* 0x000000bc8cb0723c */ /* 0x080fee0000041824 */
[----:B------:R-:W-:Y:S02]  /*ea20*/  MOV R39, R180 ;  /* 0x000000b400277202 */ /* 0x000fe40000000f00 */
        /* <DEDUP_REMOVED lines=22> */
[----:B------:R-:W-:Y:S04]  /*eb90*/  HMMA.16816.F32.BF16 R128, R140, R18, R128 ;  /* 0x000000128c80723c */ /* 0x000fe80000041880 */
[----:B----4-:R-:W-:Y:S02]  /*eba0*/  FFMA.FTZ R132, R132, R29, R35 ;  /* 0x0000001d84847223 */ /* 0x010fe40000010023 */
[----:B------:R-:W-:Y:S02]  /*ebb0*/  FFMA.FTZ R0, R0, R28, R209 ;  /* 0x0000001c00007223 */ /* 0x000fe400000100d1 */
[----:B------:R-:W-:Y:S01]  /*ebc0*/  FADD.FTZ R4, R24, R132 ;  /* 0x0000008418047221 */ /* 0x000fe20000010000 */
[----:B------:R-:W-:Y:S03]  /*ebd0*/  MOV R132, R136 ;  /* 0x0000008800847202 */ /* 0x000fe60000000f00 */
[----:B------:R-:W-:Y:S02]  /*ebe0*/  FFMA.FTZ R134, R134, R33, R39 ;  /* 0x0000002186867223 */ /* 0x000fe40000010027 */
[----:B------:R-:W-:Y:S02]  /*ebf0*/  FADD.FTZ R0, R210, R0 ;  /* 0x00000000d2007221 */ /* 0x000fe40000010000 */
[----:B------:R-:W-:Y:S02]  /*ec00*/  FFMA.FTZ R133, R133, R32, R34 ;  /* 0x0000002085857223 */ /* 0x000fe40000010022 */
        /* <DEDUP_REMOVED lines=39> */
[----:B------:R-:W-:Y:S01]  /*ee80*/  FADD.FTZ R0, R139, R4 ;  /* 0x000000048b007221 */ /* 0x000fe20000010000 */
[----:B------:R-:W-:Y:S01]  /*ee90*/  MOV R139, R3 ;  /* 0x00000003008b7202 */ /* 0x000fe20000000f00 */
[----:B------:R-:W-:Y:S02]  /*eea0*/  FADD.FTZ R4, R214, R5 ;  /* 0x00000005d6047221 */ /* 0x000fe40000010000 */
[----:B------:R-:W-:Y:S02]  /*eeb0*/  FADD.FTZ R2, R206, R2 ;  /* 0x00000002ce027221 */ /* 0x000fe40000010000 */
[----:B------:R-:W-:Y:S01]  /*eec0*/  FADD.FTZ R0, R138, R0 ;  /* 0x000000008a007221 */ /* 0x000fe20000010000 */
[----:B------:R-:W-:Y:S01]  /*eed0*/  STL [R1+0x4], R4 ;  /* 0x0000040401007387 */ /* 0x000fe20000100800 */
[----:B------:R-:W-:Y:S03]  /*eee0*/  MOV R138, R135 ;  /* 0x00000087008a7202 */ /* 0x000fe60000000f00 */
[----:B------:R1:W-:Y:S04]  /*eef0*/  STL [R1+0x8], R2 ;  /* 0x0000080201007387 */ /* 0x0003e80000100800 */
[----:B------:R2:W-:Y:S01]  /*ef00*/  STL [R1+0x10], R0 ;  /* 0x0000100001007387 */ /* 0x0005e20000100800 */
[----:B-1----:R-:W-:Y:S01]  /*ef10*/  MOV R2, R137 ;  /* 0x0000008900027202 */ /* 0x002fe20000000f00 */
[----:B------:R-:W-:-:S05]  /*ef20*/  @P0 BRA `(.L_x_923) ;  /* 0xffffca1000000947 */ /* 0x000fca000383ffff */
.L_x_922:
[----:B------:R-:W-:-:S13]  /*ef30*/  ISETP.GE.AND P0, PT, R242, UR8, PT ;  /* 0x00000008f2007c0c */ /* 0x000fda000bf06270 */
[----:B------:R-:W-:Y:S05]  /*ef40*/  @!P0 BRA `(.L_x_924) ;  /* 0x00004c5000008947 */ /* 0x000fea0003800000 */
[----:B-1-3--:R-:W3:Y:S04]  /*ef50*/  LDL.64 R4, [R1+0x40] ;  /* 0x0000400001047983 */ /* 0x00aee80000100a00 */
[----:B------:R-:W4:Y:S01]  /*ef60*/  LDL.64 R6, [R1+0x20] ;  /* 0x0000200001067983 */ /* 0x000f220000100a00 */
[----:B------:R-:W-:Y:S01]  /*ef70*/  IMAD.MOV.U32 R139, RZ, RZ, R3 ;  /* 0x000000ffff8b7224 */ /* 0x000fe200078e0003 */
[----:B------:R-:W-:Y:S02]  /*ef80*/  ULDC.64 UR4, c[0x0][0x1e0] ;  /* 0x0000780000047ab9 */ /* 0x000fe40000000a00 */
[----:B------:R-:W-:Y:S02]  /*ef90*/  USHF.L.U64.HI UR7, UR4, 0x5, UR5 ;  /* 0x0000000504077899 */ /* 0x000fe40008010205 */
[----:B------:R-:W-:-:S02]  /*efa0*/  USHF.L.U32 UR16, UR4, 0x5, URZ ;  /* 0x0000000504107899 */ /* 0x000fc4000800063f */
[----:B------:R-:W-:Y:S02]  /*efb0*/  UMOV UR13, 0x30 ;  /* 0x00000030000d7882 */ /* 0x000fe40000000000 */
[----:B------:R-:W-:Y:S01]  /*efc0*/  ULDC.64 UR4, c[0x0][0x208] ;  /* 0x0000820000047ab9 */ /* 0x000fe20000000a00 */
[----:B------:R-:W-:Y:S01]  /*efd0*/  IMAD.MOV.U32 R134, RZ, RZ, R136 ;  /* 0x000000ffff867224 */ /* 0x000fe200078e0088 */
[----:B------:R-:W-:Y:S01]  /*efe0*/  UIADD3 UR12, UP1, UR12, 0x80, URZ ;  /* 0x000000800c0c7890 */ /* 0x000fe2000ff3e03f */
[----:B------:R-:W-:Y:S01]  /*eff0*/  MOV R132, R137 ;  /* 0x0000008900847202 */ /* 0x000fe20000000f00 */
[----:B------:R-:W-:Y:S01]  /*f000*/  UIADD3 UR17, UP0, UR10, 0x80, URZ ;  /* 0x000000800a117890 */ /* 0x000fe2000ff1e03f */
[----:B------:R-:W-:Y:S01]  /*f010*/  MOV R138, R135 ;  /* 0x00000087008a7202 */ /* 0x000fe20000000f00 */
[----:B------:R-:W-:Y:S02]  /*f020*/  UIMAD.WIDE.U32 UR18, UR13, UR4, URZ ;  /* 0x000000040d1272a5 */ /* 0x000fe4000f8e003f */
[----:B------:R-:W-:-:S02]  /*f030*/  UIMAD UR5, UR13, UR5, URZ ;  /* 0x000000050d0572a4 */ /* 0x000fc4000f8e023f */
[----:B------:R-:W-:Y:S02]  /*f040*/  UIADD3.X UR9, URZ, UR9, URZ, UP1, !UPT ;  /* 0x000000093f097290 */ /* 0x000fe40008ffe43f */
[----:B------:R-:W-:Y:S02]  /*f050*/  UIADD3.X UR4, URZ, UR11, URZ, UP0, !UPT ;  /* 0x0000000b3f047290 */ /* 0x000fe400087fe43f */
[----:B------:R-:W-:Y:S01]  /*f060*/  UIADD3 UR5, UR19, UR5, URZ ;  /* 0x0000000513057290 */ /* 0x000fe2000fffe03f */
[----:B---3--:R-:W-:Y:S02]  /*f070*/  IADD3 R8, P0, R4, 0x40, RZ ;  /* 0x0000004004087810 */ /* 0x008fe40007f1e0ff */
[----:B------:R-:W-:Y:S01]  /*f080*/  MOV R2, R4 ;  /* 0x0000000400027202 */ /* 0x000fe20000000f00 */
[--C-:B----4-:R-:W-:Y:S02]  /*f090*/  IMAD.MOV.U32 R3, RZ, RZ, R7.reuse ;  /* 0x000000ffff037224 */ /* 0x110fe400078e0007 */
[----:B------:R-:W-:-:S05]  /*f0a0*/  IMAD.X R9, RZ, RZ, R7, P0 ;  /* 0x000000ffff097224 */ /* 0x000fca00000e0607 */
[----:B------:R1:W-:Y:S04]  /*f0b0*/  STL.64 [R1+0x18], R8 ;  /* 0x0000180801007387 */ /* 0x0003e80000100a00 */
[----:B------:R1:W-:Y:S02]  /*f0c0*/  STL.64 [R1+0x20], R2 ;  /* 0x0000200201007387 */ /* 0x0003e40000100a00 */
.L_x_941:
[----:B-12---:R-:W3:Y:S01]  /*f0d0*/  LDL.64 R2, [R1+0x20] ;  /* 0x0000200001027983 */ /* 0x006ee20000100a00 */
[----:B------:R-:W-:Y:S04]  /*f0e0*/  DEPBAR.LE SB0, 0x0 ;  /* 0x000080000000791a */ /* 0x000fe80000000000 */
[----:B------:R-:W-:Y:S01]  /*f0f0*/  SHF.R.S32.HI R12, RZ, 0x1f, R242 ;  /* 0x0000001fff0c7819 */ /* 0x000fe200000114f2 */
[----:B------:R-:W4:Y:S01]  /*f100*/  LDL.64 R14, [R1+0x18] ;  /* 0x00001800010e7983 */ /* 0x000f220000100a00 */
[----:B--2---:R-:W-:Y:S05]  /*f110*/  IMAD R0, R242, UR5, RZ ;  /* 0x00000005f2007c24 */ /* 0x004fea000f8e02ff */
[----:B------:R-:W-:Y:S01]  /*f120*/  BAR.SYNC.DEFER_BLOCKING 0x0 ;  /* 0x0000000000007b1d */ /* 0x000fe20000010000 */
[----:B------:R-:W-:Y:S01]  /*f130*/  IMAD R0, R12, UR18, R0 ;  /* 0x000000120c007c24 */ /* 0x000fe2000f8e0200 */
[C---:B------:R-:W-:Y:S06]  /*f140*/  ISETP.GT.AND P6, PT, R242.reuse, UR8, PT ;  /* 0x00000008f2007c0c */ /* 0x040fec000bfc4270 */
[----:B-----5:R-:W-:Y:S08]  /*f150*/  LDSM.16.M88.4 R48, [R231+0x8080] ;  /* 0x00808000e730783b */ /* 0x020ff00000000200 */
[----:B------:R-:W1:Y:S08]  /*f160*/  LDSM.16.M88.4 R16, [R224+0x5080] ;  /* 0x00508000e010783b */ /* 0x000e700000000200 */
[----:B------:R-:W2:Y:S08]  /*f170*/  LDSM.16.M88.4 R44, [R231+0xa080] ;  /* 0x00a08000e72c783b */ /* 0x000eb00000000200 */
[----:B------:R-:W3:Y:S08]  /*f180*/  LDSM.16.M88.4 R32, [R224+0x5880] ;  /* 0x00588000e020783b */ /* 0x000ef00000000200 */
[----:B------:R-:W3:Y:S08]  /*f190*/  LDSM.16.M88.4 R140, [R224+0x6080] ;  /* 0x00608000e08c783b */ /* 0x000ef00000000200 */
[----:B------:R-:W-:Y:S01]  /*f1a0*/  LDSM.16.M88.4 R192, [R233+0x8080] ;  /* 0x00808000e9c0783b */ /* 0x000fe20000000200 */
[-C--:B-1----:R-:W-:Y:S07]  /*f1b0*/  HMMA.16816.F32.BF16 R4, R48, R16.reuse, RZ ;  /* 0x000000103004723c */ /* 0x082fee00000418ff */
[----:B------:R-:W1:Y:S01]  /*f1c0*/  LDSM.16.M88.4 R196, [R235] ;  /* 0x00000000ebc4783b */ /* 0x000e620000000200 */
[C---:B--2---:R-:W-:Y:S07]  /*f1d0*/  HMMA.16816.F32.BF16 R8, R44.reuse, R16, RZ ;  /* 0x000000102c08723c */ /* 0x044fee00000418ff */
[----:B------:R-:W2:Y:S08]  /*f1e0*/  LDSM.16.M88.4 R200, [R233+0xa080] ;  /* 0x00a08000e9c8783b */ /* 0x000eb00000000200 */
[----:B------:R-:W1:Y:S08]  /*f1f0*/  LDSM.16.M88.4 R204, [R241] ;  /* 0x00000000f1cc783b */ /* 0x000e700000000200 */
[----:B------:R-:W1:Y:S08]  /*f200*/  LDSM.16.M88.4 R208, [R240] ;  /* 0x00000000f0d0783b */ /* 0x000e700000000200 */
[----:B------:R-:W2:Y:S06]  /*f210*/  LDL.64 R248, [R1+0x30] ;  /* 0x0000300001f87983 */ /* 0x000eac0000100a00 */
[----:B------:R-:W2:Y:S06]  /*f220*/  LDL.64 R246, [R1+0x38] ;  /* 0x0000380001f67983 */ /* 0x000eac0000100a00 */
[----:B------:R-:W2:Y:S01]  /*f230*/  LDL R245, [R1+0x28] ;  /* 0x0000280001f57983 */ /* 0x000ea20000100800 */
[----:B---3--:R-:W-:Y:S05]  /*f240*/  IMAD.WIDE.U32 R2, R242, UR18, R2 ;  /* 0x00000012f2027c25 */ /* 0x008fea000f8e0002 */
[----:B------:R-:W-:Y:S01]  /*f250*/  LEA R24, P1, R2, c[0x0][0x1f8], 0x1 ;  /* 0x00007e0002187a11 */ /* 0x000fe200078208ff */
[----:B----4-:R-:W-:Y:S01]  /*f260*/  IMAD.WIDE.U32 R20, R242, UR18, R14 ;  /* 0x00000012f2147c25 */ /* 0x010fe2000f8e000e */
[----:B------:R-:W-:Y:S01]  /*f270*/  IADD3 R3, R3, R0, RZ ;  /* 0x0000000003037210 */ /* 0x000fe20007ffe0ff */
[-C--:B------:R-:W-:Y:S03]  /*f280*/  HMMA.16816.F32.BF16 R12, R44, R18.reuse, RZ ;  /* 0x000000122c0c723c */ /* 0x080fe600000418ff */
[----:B------:R-:W-:Y:S02]  /*f290*/  LEA.HI.X R25, R2, c[0x0][0x1fc], R3, 0x1, P1 ;  /* 0x00007f0002197a11 */ /* 0x000fe400008f0c03 */
[----:B------:R-:W-:Y:S02]  /*f2a0*/  LEA R28, P0, R20, c[0x0][0x1f8], 0x1 ;  /* 0x00007e00141c7a11 */ /* 0x000fe400078008ff */
[----:B------:R-:W-:Y:S01]  /*f2b0*/  IADD3 R0, R0, R21, RZ ;  /* 0x0000001500007210 */ /* 0x000fe20007ffe0ff */
[C---:B------:R-:W-:Y:S01]  /*f2c0*/  HMMA.16816.F32.BF16 R16, R48.reuse, R18, RZ ;  /* 0x000000123010723c */ /* 0x040fe200000418ff */
[----:B------:R-:W-:Y:S01]  /*f2d0*/  @!PT LDS RZ, [RZ] ;  /* 0x00000000fffff984 */ /* 0x000fe20000000800 */
[----:B------:R-:W-:Y:S01]  /*f2e0*/  @!PT LDS RZ, [RZ] ;  /* 0x00000000fffff984 */ /* 0x000fe20000000800 */
[----:B------:R-:W-:Y:S01]  /*f2f0*/  @!PT LDS RZ, [RZ] ;  /* 0x00000000fffff984 */ /* 0x000fe20000000800 */
[----:B------:R3:W-:Y:S03]  /*f300*/  LDGSTS.E.BYPASS.LTC128B.128 [R243+0x2080], [R24.64], !P4 ;  /* 0x0208000018f37fae */ /* 0x0007e6000e101d4e */
[----:B------:R-:W-:Y:S02]  /*f310*/  LEA.HI.X R29, R20, c[0x0][0x1fc], R0, 0x1, P0 ;  /* 0x00007f00141d7a11 */ /* 0x000fe400000f0c00 */
[----:B------:R-:W-:Y:S02]  /*f320*/  IADD3 R2, P2, R24, UR10, RZ ;  /* 0x0000000a18027c10 */ /* 0x000fe4000ff5e0ff */
[-C--:B------:R-:W-:Y:S01]  /*f330*/  HMMA.16816.F32.BF16 R20, R48, R32.reuse, RZ ;  /* 0x000000203014723c */ /* 0x080fe200000418ff */
[----:B------:R4:W-:Y:S03]  /*f340*/  LDGSTS.E.BYPASS.LTC128B.128 [R243+0x3880], [R28.64], !P3 ;  /* 0x038800001cf37fae */ /* 0x0009e6000d901d4e */
[----:B------:R-:W-:Y:S02]  /*f350*/  IADD3.X R3, R25, UR11, RZ, P2, !PT ;  /* 0x0000000b19037c10 */ /* 0x000fe400097fe4ff */
[C---:B------:R-:W-:Y:S02]  /*f360*/  IADD3 R38, P1, R2.reuse, UR10, RZ ;  /* 0x0000000a02267c10 */ /* 0x040fe4000ff3e0ff */
[----:B------:R-:W-:Y:S01]  /*f370*/  IADD3 R36, P0, R2, UR17, RZ ;  /* 0x0000001102247c10 */ /* 0x000fe2000ff1e0ff */
[----:B------:R1:W-:Y:S03]  /*f380*/  LDGSTS.E.BYPASS.LTC128B.128 [R243+0x2880], [R2.64], !P4 ;  /* 0x0288000002f37fae */ /* 0x0003e6000e101d4e */
[C---:B------:R-:W-:Y:S02]  /*f390*/  IADD3.X R39, R3.reuse, UR11, RZ, P1, !PT ;  /* 0x0000000b03277c10 */ /* 0x040fe40008ffe4ff */
[----:B------:R-:W-:Y:S02]  /*f3a0*/  IADD3.X R37, R3, UR4, RZ, P0, !PT ;  /* 0x0000000403257c10 */ /* 0x000fe400087fe4ff */
[----:B------:R-:W-:Y:S01]  /*f3b0*/  PLOP3.LUT P1, PT, PT, PT, UP3, 0x80, 0x0 ;  /* 0x000000000000781c */ /* 0x000fe20003f2f038 */
[----:B------:R1:W-:Y:S01]  /*f3c0*/  LDGSTS.E.BYPASS.LTC128B.128 [R243+0x4080], [R2.64+0x80], !P3 ;  /* 0x0408008002f37fae */ /* 0x0003e2000d901d4e */
[----:B------:R-:W-:Y:S01]  /*f3d0*/  PLOP3.LUT P0, PT, PT, PT, UP3, 0x80, 0x0 ;  /* 0x000000000000781c */ /* 0x000fe20003f0f038 */
[C---:B---3--:R-:W-:Y:S02]  /*f3e0*/  HMMA.16816.F32.BF16 R24, R44.reuse, R32, RZ ;  /* 0x000000202c18723c */ /* 0x048fe400000418ff */
[----:B------:R-:W-:Y:S04]  /*f3f0*/  @P6 IADD3 R0, R242, -0x1, RZ ;  /* 0xfffffffff2006810 */ /* 0x000fe80007ffe0ff */
[----:B------:R3:W-:Y:S02]  /*f400*/  LDGSTS.E.BYPASS.LTC128B.128 [R243+0x3080], [R38.64], !P4 ;  /* 0x0308000026f37fae */ /* 0x0007e4000e101d4e */
[-C--:B----4-:R-:W-:Y:S06]  /*f410*/  HMMA.16816.F32.BF16 R28, R44, R34.reuse, RZ ;  /* 0x000000222c1c723c */ /* 0x090fec00000418ff */
[----:B------:R3:W-:Y:S02]  /*f420*/  LDGSTS.E.BYPASS.LTC128B.128 [R243+0x4880], [R36.64], !P3 ;  /* 0x0488000024f37fae */ /* 0x0007e4000d901d4e */
[C---:B------:R-:W-:Y:S06]  /*f430*/  HMMA.16816.F32.BF16 R32, R48.reuse, R34, RZ ;  /* 0x000000223020723c */ /* 0x040fec00000418ff */
[----:B------:R-:W-:Y:S01]  /*f440*/  LDSM.16.M88.4 R212, [R232+0x8080] ;  /* 0x00808000e8d4783b */ /* 0x000fe20000000200 */
[----:B-1----:R-:W-:Y:S07]  /*f450*/  @P6 SHF.R.S32.HI R2, RZ, 0x1f, R0 ;  /* 0x0000001fff026819 */ /* 0x002fee0000011400 */
[----:B------:R-:W0:Y:S01]  /*f460*/  LDGDEPBAR ;  /* 0x00000000000079af */ /* 0x000e220000000000 */
[----:B------:R-:W-:Y:S04]  /*f470*/  @P6 IMAD R2, R2, c[0x0][0x1e0], RZ ;  /* 0x0000780002026a24 */ /* 0x000fe800078e02ff */
[----:B------:R-:W-:Y:S03]  /*f480*/  @P6 IMAD R2, R0, c[0x0][0x1e4], R2 ;  /* 0x0000790000026a24 */ /* 0x000fe600078e0202 */
[----:B------:R-:W1:Y:S01]  /*f490*/  LDSM.16.M88.4 R216, [R230+0x5080] ;  /* 0x00508000e6d8783b */ /* 0x000e620000000200 */
[-C--:B---3--:R-:W-:Y:S07]  /*f4a0*/  HMMA.16816.F32.BF16 R36, R48, R140.reuse, RZ ;  /* 0x0000008c3024723c */ /* 0x088fee00000418ff */
[----:B------:R-:W3:Y:S01]  /*f4b0*/  LDSM.16.M88.4 R220, [R232+0xa080] ;  /* 0x00a08000e8dc783b */ /* 0x000ee20000000200 */
[C---:B------:R-:W-:Y:S08]  /*f4c0*/  HMMA.16816.F32.BF16 R40, R44.reuse, R140, RZ ;  /* 0x0000008c2c28723c */ /* 0x040ff000000418ff */
[-C--:B------:R-:W-:Y:S08]  /*f4d0*/  HMMA.16816.F32.BF16 R44, R44, R142.reuse, RZ ;  /* 0x0000008e2c2c723c */ /* 0x080ff000000418ff */
[----:B------:R-:W-:Y:S01]  /*f4e0*/  HMMA.16816.F32.BF16 R48, R48, R142, RZ ;  /* 0x0000008e3030723c */ /* 0x000fe200000418ff */
[----:B------:R-:W4:Y:S07]  /*f4f0*/  LDSM.16.M88.4 R140, [R230+0x5880] ;  /* 0x00588000e68c783b */ /* 0x000f2e0000000200 */
[-C--:B------:R-:W-:Y:S05]  /*f500*/  HMMA.16816.F32.BF16 R4, R192, R196.reuse, R4 ;  /* 0x000000c4c004723c */ /* 0x080fea0000041804 */
[----:B--2---:R-:W-:Y:S03]  /*f510*/  @P6 MOV R3, R249 ;  /* 0x000000f900036202 */ /* 0x004fe60000000f00 */
        /* <DEDUP_REMOVED lines=12> */
[----:B------:R-:W-:Y:S07]  /*f5e0*/  LDSM.16.M88.4 R200, [R229] ;  /* 0x00000000e5c8783b */ /* 0x000fee0000000200 */
[----:B------:R-:W-:Y:S01]  /*f5f0*/  HMMA.16816.F32.BF16 R48, R192, R210, R48 ;  /* 0x000000d2c030723c */ /* 0x000fe20000041830 */
[----:B------:R-:W2:Y:S07]  /*f600*/  LDSM.16.M88.4 R192, [R234+0x8080] ;  /* 0x00808000eac0783b */ /* 0x000eae0000000200 */
[-C--:B-1----:R-:W-:Y:S01]  /*f610*/  HMMA.16816.F32.BF16 R4, R212, R216.reuse, R4 ;  /* 0x000000d8d404723c */ /* 0x082fe20000041804 */
[----:B------:R-:W1:Y:S07]  /*f620*/  LDSM.16.M88.4 R208, [R229+0x800] ;  /* 0x00080000e5d0783b */ /* 0x000e6e0000000200 */
[C---:B---3--:R-:W-:Y:S08]  /*f630*/  HMMA.16816.F32.BF16 R8, R220.reuse, R216, R8 ;  /* 0x000000d8dc08723c */ /* 0x048ff00000041808 */
[-C--:B------:R-:W-:Y:S08]  /*f640*/  HMMA.16816.F32.BF16 R12, R220, R218.reuse, R12 ;  /* 0x000000dadc0c723c */ /* 0x080ff0000004180c */
[C---:B------:R-:W-:Y:S01]  /*f650*/  HMMA.16816.F32.BF16 R16, R212.reuse, R218, R16 ;  /* 0x000000dad410723c */ /* 0x040fe20000041810 */
[----:B------:R-:W3:Y:S07]  /*f660*/  LDSM.16.M88.4 R216, [R229+0x1000] ;  /* 0x00100000e5d8783b */ /* 0x000eee0000000200 */
        /* <DEDUP_REMOVED lines=8> */
[----:B------:R-:W-:Y:S07]  /*f6f0*/  LDSM.16.M88.4 R220, [R238] ;  /* 0x00000000eedc783b */ /* 0x000fee0000000200 */
[----:B------:R-:W-:Y:S01]  /*f700*/  HMMA.16816.F32.BF16 R48, R212, R198, R48 ;  /* 0x000000c6d430723c */ /* 0x000fe20000041830 */
[----:B------:R-:W2:Y:S07]  /*f710*/  LDSM.16.M88.4 R196, [R224+0x6880] ;  /* 0x00688000e0c4783b */ /* 0x000eae0000000200 */
[-C--:B------:R-:W-:Y:S01]  /*f720*/  HMMA.16816.F32.BF16 R4, R192, R200.reuse, R4 ;  /* 0x000000c8c004723c */ /* 0x080fe20000041804 */
[----:B------:R-:W4:Y:S07]  /*f730*/  LDSM.16.M88.4 R212, [R231+0xe080] ;  /* 0x00e08000e7d4783b */ /* 0x000f2e0000000200 */
[C---:B------:R-:W-:Y:S08]  /*f740*/  HMMA.16816.F32.BF16 R8, R204.reuse, R200, R8 ;  /* 0x000000c8cc08723c */ /* 0x040ff00000041808 */
[-C--:B------:R-:W-:Y:S08]  /*f750*/  HMMA.16816.F32.BF16 R12, R204, R202.reuse, R12 ;  /* 0x000000cacc0c723c */ /* 0x080ff0000004180c */
[C---:B------:R-:W-:Y:S01]  /*f760*/  HMMA.16816.F32.BF16 R16, R192.reuse, R202, R16 ;  /* 0x000000cac010723c */ /* 0x040fe20000041810 */
[----:B------:R-:W2:Y:S07]  /*f770*/  LDSM.16.M88.4 R200, [R224+0x7080] ;  /* 0x00708000e0c8783b */ /* 0x000eae0000000200 */
        /* <DEDUP_REMOVED lines=10> */
[----:B------:R-:W3:Y:S07]  /*f820*/  LDSM.16.M88.4 R192, [R233+0xc080] ;  /* 0x00c08000e9c0783b */ /* 0x000eee0000000200 */
[-C--:B--2---:R-:W-:Y:S01]  /*f830*/  HMMA.16816.F32.BF16 R4, R140, R196.reuse, R4 ;  /* 0x000000c48c04723c */ /* 0x084fe20000041804 */
[----:B------:R-:W2:Y:S07]  /*f840*/  LDSM.16.M88.4 R216, [R233+0xe080] ;  /* 0x00e08000e9d8783b */ /* 0x000eae0000000200 */
[C---:B----4-:R-:W-:Y:S08]  /*f850*/  HMMA.16816.F32.BF16 R8, R212.reuse, R196, R8 ;  /* 0x000000c4d408723c */ /* 0x050ff00000041808 */
[-C--:B------:R-:W-:Y:S08]  /*f860*/  HMMA.16816.F32.BF16 R12, R212, R198.reuse, R12 ;  /* 0x000000c6d40c723c */ /* 0x080ff0000004180c */
[C---:B------:R-:W-:Y:S01]  /*f870*/  HMMA.16816.F32.BF16 R16, R140.reuse, R198, R16 ;  /* 0x000000c68c10723c */ /* 0x040fe20000041810 */
[----:B------:R-:W4:Y:S07]  /*f880*/  LDSM.16.M88.4 R196, [R237] ;  /* 0x00000000edc4783b */ /* 0x000f2e0000000200 */
        /* <DEDUP_REMOVED lines=10> */
[----:B------:R-:W1:Y:S07]  /*f930*/  LDSM.16.M88.4 R140, [R232+0xc080] ;  /* 0x00c08000e88c783b */ /* 0x000e6e0000000200 */
[-C--:B---3--:R-:W-:Y:S01]  /*f940*/  HMMA.16816.F32.BF16 R4, R192, R208.reuse, R4 ;  /* 0x000000d0c004723c */ /* 0x088fe20000041804 */
[----:B------:R-:W3:Y:S07]  /*f950*/  LDSM.16.M88.4 R204, [R232+0xe080] ;  /* 0x00e08000e8cc783b */ /* 0x000eee0000000200 */
[C---:B--2---:R-:W-:Y:S08]  /*f960*/  HMMA.16816.F32.BF16 R8, R216.reuse, R208, R8 ;  /* 0x000000d0d808723c */ /* 0x044ff00000041808 */
        /* <DEDUP_REMOVED lines=8> */
[-C--:B----4-:R-:W-:Y:S08]  /*f9f0*/  HMMA.16816.F32.BF16 R36, R192, R196.reuse, R36 ;  /* 0x000000c4c024723c */ /* 0x090ff00000041824 */
[C---:B------:R-:W-:Y:S08]  /*fa00*/  HMMA.16816.F32.BF16 R40, R216.reuse, R196, R40 ;  /* 0x000000c4d828723c */ /* 0x040ff00000041828 */
[-C--:B------:R-:W-:Y:S01]  /*fa10*/  HMMA.16816.F32.BF16 R44, R216, R198.reuse, R44 ;  /* 0x000000c6d82c723c */ /* 0x080fe2000004182c */
[----:B------:R-:W4:Y:S07]  /*fa20*/  LDSM.16.M88.4 R216, [R234+0xc080] ;  /* 0x00c08000ead8783b */ /* 0x000f2e0000000200 */
[----:B------:R-:W-:Y:S01]  /*fa30*/  HMMA.16816.F32.BF16 R48, R192, R198, R48 ;  /* 0x000000c6c030723c */ /* 0x000fe20000041830 */
[----:B------:R-:W4:Y:S07]  /*fa40*/  LDSM.16.M88.4 R192, [R236+0xe080] ;  /* 0x00e08000ecc0783b */ /* 0x000f2e0000000200 */
[-C--:B-1----:R-:W-:Y:S08]  /*fa50*/  HMMA.16816.F32.BF16 R4, R140, R200.reuse, R4 ;  /* 0x000000c88c04723c */ /* 0x082ff00000041804 */
[C---:B---3--:R-:W-:Y:S08]  /*fa60*/  HMMA.16816.F32.BF16 R8, R204.reuse, R200, R8 ;  /* 0x000000c8cc08723c */ /* 0x048ff00000041808 */
        /* <DEDUP_REMOVED lines=11> */
[C---:B------:R-:W-:Y:S08]  /*fb20*/  HMMA.16816.F32.BF16 R8, R192.reuse, R220, R8 ;  /* 0x000000dcc008723c */ /* 0x040ff00000041808 */
        /* <DEDUP_REMOVED lines=14> */
[----:B------:R3:W4:Y:S01]  /*fc10*/  MUFU.TANH R210, R12 ;  /* 0x0000000c00d27308 */ /* 0x0007220000002400 */
[----:B------:R-:W-:Y:S02]  /*fc20*/  FMUL.FTZ R16, R16, c[0x0][0x320] ;  /* 0x0000c80010107a20 */ /* 0x000fe40000410000 */
[----:B------:R-:W-:Y:S02]  /*fc30*/  FMUL.FTZ R17, R17, c[0x0][0x320] ;  /* 0x0000c80011117a20 */ /* 0x000fe40000410000 */
[----:B------:R-:W-:Y:S02]  /*fc40*/  FMUL.FTZ R18, R18, c[0x0][0x320] ;  /* 0x0000c80012127a20 */ /* 0x000fe40000410000 */
[----:B------:R-:W-:Y:S02]  /*fc50*/  FMUL.FTZ R19, R19, c[0x0][0x320] ;  /* 0x0000c80013137a20 */ /* 0x000fe40000410000 */
[----:B------:R-:W-:Y:S01]  /*fc60*/  FMUL.FTZ R13, R13, c[0x0][0x320] ;  /* 0x0000c8000d0d7a20 */ /* 0x000fe20000410000 */
[----:B------:R-:W1:Y:S01]  /*fc70*/  MUFU.TANH R211, R6 ;  /* 0x0000000600d37308 */ /* 0x000e620000002400 */
[----:B------:R-:W-:Y:S09]  /*fc80*/  FMUL.FTZ R14, R14, c[0x0][0x320] ;  /* 0x0000c8000e0e7a20 */ /* 0x000ff20000410000 */
[----:B------:R1:W1:Y:S01]  /*fc90*/  MUFU.TANH R206, R7 ;  /* 0x0000000700ce7308 */ /* 0x0002620000002400 */
[----:B---3--:R-:W3:Y:S09]  /*fca0*/  LDL R12, [R1] ;  /* 0x00000000010c7983 */ /* 0x008ef20000100800 */
[----:B------:R-:W2:Y:S10]  /*fcb0*/  MUFU.TANH R220, R8 ;  /* 0x0000000800dc7308 */ /* 0x000eb40000002400 */
[----:B------:R-:W2:Y:S01]  /*fcc0*/  MUFU.TANH R213, R9 ;  /* 0x0000000900d57308 */ /* 0x000ea20000002400 */
[----:B-1----:R-:W1:Y:S09]  /*fcd0*/  LDSM.16.M88.4 R4, [R229+0x2000] ;  /* 0x00200000e504783b */ /* 0x002e720000000200 */
[----:B------:R-:W1:Y:S10]  /*fce0*/  MUFU.TANH R244, R10 ;  /* 0x0000000a00f47308 */ /* 0x000e740000002400 */
[----:B------:R1:W1:Y:S10]  /*fcf0*/  MUFU.TANH R221, R11 ;  /* 0x0000000b00dd7308 */ /* 0x0002740000002400 */
[----:B------:R-:W2:Y:S10]  /*fd00*/  MUFU.TANH R214, R15 ;  /* 0x0000000f00d67308 */ /* 0x000eb40000002400 */
[----:B------:R-:W2:Y:S01]  /*fd10*/  MUFU.TANH R140, R16 ;  /* 0x00000010008c7308 */ /* 0x000ea20000002400 */
[----:B-1----:R-:W1:Y:S01]  /*fd20*/  LDSM.16.M88.4 R8, [R229+0x2800] ;  /* 0x00280000e508783b */ /* 0x002e620000000200 */
[----:B------:R-:W-:Y:S04]  /*fd30*/  DEPBAR.LE SB0, 0x0 ;  /* 0x000080000000791a */ /* 0x000fe80000000000 */
[-C--:B------:R-:W-:Y:S04]  /*fd40*/  HMMA.16816.F32.BF16 R20, R216, R4.reuse, R20 ;  /* 0x00000004d814723c */ /* 0x080fe80000041814 */
[----:B------:R-:W1:Y:S01]  /*fd50*/  MUFU.TANH R136, R17 ;  /* 0x0000001100887308 */ /* 0x000e620000002400 */
[----:B------:R-:W-:Y:S03]  /*fd60*/  BAR.SYNC.DEFER_BLOCKING 0x0 ;  /* 0x0000000000007b1d */ /* 0x000fe60000010000 */
[C---:B------:R-:W-:Y:S06]  /*fd70*/  HMMA.16816.F32.BF16 R24, R192.reuse, R4, R24 ;  /* 0x00000004c018723c */ /* 0x040fec0000041818 */
[----:B------:R-:W1:Y:S01]  /*fd80*/  MUFU.TANH R199, R18 ;  /* 0x0000001200c77308 */ /* 0x000e620000002400 */
[----:B------:R-:W-:Y:S01]  /*fd90*/  @P6 IMAD.WIDE.U32 R4, R0, c[0x0][0x1e0], RZ ;  /* 0x0000780000046a25 */ /* 0x000fe200078e00ff */
[-C--:B------:R-:W-:Y:S04]  /*fda0*/  HMMA.16816.F32.BF16 R28, R192, R6.reuse, R28 ;  /* 0x00000006c01c723c */ /* 0x080fe8000004181c */
[----:B------:R-:W-:Y:S04]  /*fdb0*/  @P6 IADD3 R0, R5, R2, RZ ;  /* 0x0000000205006210 */ /* 0x000fe80007ffe0ff */
[----:B------:R-:W2:Y:S01]  /*fdc0*/  MUFU.TANH R197, R19 ;  /* 0x0000001300c57308 */ /* 0x000ea20000002400 */
[----:B------:R-:W-:Y:S01]  /*fdd0*/  @P6 MOV R2, R246 ;  /* 0x000000f600026202 */ /* 0x000fe20000000f00 */
[C---:B------:R-:W-:Y:S04]  /*fde0*/  HMMA.16816.F32.BF16 R32, R216.reuse, R6, R32 ;  /* 0x00000006d820723c */ /* 0x040fe80000041820 */
[----:B------:R-:W-:Y:S04]  /*fdf0*/  @P6 IMAD.WIDE.U32 R2, R4, 0x30, R2 ;  /* 0x0000003004026825 */ /* 0x000fe800078e0002 */
[----:B------:R-:W2:Y:S01]  /*fe00*/  MUFU.TANH R209, R13 ;  /* 0x0000000d00d17308 */ /* 0x000ea20000002400 */
[----:B------:R-:W-:Y:S03]  /*fe10*/  @P1 IMAD.HI.U32 R4, R245, c[0x0][0x2c8], RZ ;  /* 0x0000b200f5041a27 */ /* 0x000fe600078e00ff */
[----:B------:R-:W-:Y:S01]  /*fe20*/  MOV R6, R245 ;  /* 0x000000f500067202 */ /* 0x000fe20000000f00 */
[-C--:B-1----:R-:W-:Y:S03]  /*fe30*/  HMMA.16816.F32.BF16 R36, R216, R8.reuse, R36 ;  /* 0x00000008d824723c */ /* 0x082fe60000041824 */
[----:B------:R-:W-:Y:S01]  /*fe40*/  @P0 SHF.R.U32.HI R6, RZ, c[0x0][0x2cc], R4 ;  /* 0x0000b300ff060a19 */ /* 0x000fe20000011604 */
[----:B------:R-:W-:Y:S01]  /*fe50*/  @P6 IMAD R0, R0, 0x30, RZ ;  /* 0x0000003000006824 */ /* 0x000fe200078e02ff */
[----:B------:R-:W1:Y:S01]  /*fe60*/  MUFU.TANH R215, R14 ;  /* 0x0000000e00d77308 */ /* 0x000e620000002400 */
[----:B------:R-:W-:Y:S02]  /*fe70*/  FMUL.FTZ R20, R20, c[0x0][0x320] ;  /* 0x0000c80014147a20 */ /* 0x000fe40000410000 */
[C---:B------:R-:W-:Y:S04]  /*fe80*/  HMMA.16816.F32.BF16 R40, R192.reuse, R8, R40 ;  /* 0x00000008c028723c */ /* 0x040fe80000041828 */
[----:B------:R-:W-:Y:S01]  /*fe90*/  @P6 IADD3 R0, R3, R0, RZ ;  /* 0x0000000003006210 */ /* 0x000fe20007ffe0ff */
[----:B------:R-:W-:Y:S01]  /*fea0*/  FMUL.FTZ R21, R21, c[0x0][0x320] ;  /* 0x0000c80015157a20 */ /* 0x000fe20000410000 */
[----:B------:R-:W-:Y:S01]  /*feb0*/  @P6 SHF.L.U32 R3, R2, 0x1, RZ ;  /* 0x0000000102036819 */ /* 0x000fe200000006ff */
[----:B------:R-:W-:Y:S01]  /*fec0*/  FMUL.FTZ R22, R22, c[0x0][0x320] ;  /* 0x0000c80016167a20 */ /* 0x000fe20000410000 */
[----:B------:R1:W1:Y:S01]  /*fed0*/  MUFU.TANH R135, R20 ;  /* 0x0000001400877308 */ /* 0x0002620000002400 */
[----:B------:R-:W-:Y:S01]  /*fee0*/  @P6 SHF.L.U64.HI R0, R2, 0x1, R0 ;  /* 0x0000000102006819 */ /* 0x000fe20000010200 */
[-C--:B------:R-:W-:Y:S03]  /*fef0*/  HMMA.16816.F32.BF16 R44, R192, R10.reuse, R44 ;  /* 0x0000000ac02c723c */ /* 0x080fe6000004182c */
[C---:B------:R-:W-:Y:S01]  /*ff00*/  @P6 IADD3 R2, P5, R3.reuse, c[0x0][0x1c8], RZ ;  /* 0x0000720003026a10 */ /* 0x040fe20007fbe0ff */
[----:B------:R-:W-:Y:S01]  /*ff10*/  FMUL.FTZ R26, R26, c[0x0][0x320] ;  /* 0x0000c8001a1a7a20 */ /* 0x000fe20000410000 */
[----:B------:R-:W-:Y:S01]  /*ff20*/  @P6 IADD3 R8, P2, R3, 0x80, RZ ;  /* 0x0000008003086810 */ /* 0x000fe20007f5e0ff */
[----:B------:R-:W-:Y:S01]  /*ff30*/  FMUL.FTZ R28, R28, c[0x0][0x320] ;  /* 0x0000c8001c1c7a20 */ /* 0x000fe20000410000 */
[----:B------:R-:W-:Y:S01]  /*ff40*/  @P6 IADD3.X R3, R0, c[0x0][0x1cc], RZ, P5, !PT ;  /* 0x0000730000036a10 */ /* 0x000fe20002ffe4ff */
[----:B------:R2:W2:Y:S01]  /*ff50*/  MUFU.TANH R133, R21 ;  /* 0x0000001500857308 */ /* 0x0004a20000002400 */
[----:B------:R-:W-:Y:S01]  /*ff60*/  @P6 IADD3 R8, P1, R8, c[0x0][0x1c8], RZ ;  /* 0x0000720008086a10 */ /* 0x000fe20007f3e0ff */
[----:B------:R-:W-:Y:S02]  /*ff70*/  HMMA.16816.F32.BF16 R48, R216, R10, R48 ;  /* 0x0000000ad830723c */ /* 0x000fe40000041830 */
[----:B------:R-:W-:Y:S01]  /*ff80*/  @!PT LDS RZ, [RZ] ;  /* 0x00000000fffff984 */ /* 0x000fe20000000800 */
[----:B------:R-:W-:Y:S01]  /*ff90*/  @!PT LDS RZ, [RZ] ;  /* 0x00000000fffff984 */ /* 0x000fe20000000800 */
[----:B------:R-:W-:Y:S01]  /*ffa0*/  @!PT LDS RZ, [RZ] ;  /* 0x00000000fffff984 */ /* 0x000fe20000000800 */
[----:B------:R4:W-:Y:S02]  /*ffb0*/  @P6 LDGSTS.E.BYPASS.LTC128B.128 [R243+0x5080], [R2.64], !P4 ;  /* 0x0508000002f36fae */ /* 0x0009e4000e101d4e */
[----:B------:R-:W-:Y:S01]  /*ffc0*/  @P6 IADD3.X R9, RZ, c[0x0][0x1cc], R0, P1, P2 ;  /* 0x00007300ff096a10 */ /* 0x000fe20000fe4400 */
[----:B------:R-:W-:Y:S01]  /*ffd0*/  FMUL.FTZ R29, R29, c[0x0][0x320] ;  /* 0x0000c8001d1d7a20 */ /* 0x000fe20000410000 */
[----:B------:R-:W-:Y:S01]  /*ffe0*/  @P6 IADD3 R4, P0, R2, UR16, RZ ;  /* 0x0000001002046c10 */ /* 0x000fe2000ff1e0ff */
[----:B------:R-:W-:Y:S01]  /*fff0*/  FMUL.FTZ R30, R30, c[0x0][0x320] ;  /* 0x0000c8001e1e7a20 */ /* 0x000fe20000410000 */
[----:B------:R4:W3:Y:S01]  /*10000*/  MUFU.TANH R143, R22 ;  /* 0x00000016008f7308 */ /* 0x0008e20000002400 */
[----:B------:R-:W-:Y:S01]  /*10010*/  FMUL.FTZ R31, R31, c[0x0][0x320] ;  /* 0x0000c8001f1f7a20 */ /* 0x000fe20000410000 */
[----:B------:R4:W-:Y:S02]  /*10020*/  @P6 LDGSTS.E.BYPASS.LTC128B.128 [R243+0x6880], [R8.64], !P3 ;  /* 0x0688000008f36fae */ /* 0x0009e4000d901d4e */
[----:B------:R-:W-:Y:S01]  /*10030*/  @P6 IADD3.X R5, R3, UR7, RZ, P0, !PT ;  /* 0x0000000703056c10 */ /* 0x000fe200087fe4ff */
[----:B-1----:R-:W-:Y:S01]  /*10040*/  FMUL.FTZ R20, R36, c[0x0][0x320] ;  /* 0x0000c80024147a20 */ /* 0x002fe20000410000 */
[----:B------:R-:W-:Y:S01]  /*10050*/  @P6 IADD3 R10, P1, R4, UR16, RZ ;  /* 0x00000010040a6c10 */ /* 0x000fe2000ff3e0ff */
[----:B------:R-:W-:Y:S02]  /*10060*/  FMUL.FTZ R18, R37, c[0x0][0x320] ;  /* 0x0000c80025127a20 */ /* 0x000fe40000410000 */
[----:B------:R-:W-:Y:S01]  /*10070*/  FMUL.FTZ R42, R42, c[0x0][0x320] ;  /* 0x0000c8002a2a7a20 */ /* 0x000fe20000410000 */
[----:B------:R1:W1:Y:S01]  /*10080*/  MUFU.TANH R208, R26 ;  /* 0x0000001a00d07308 */ /* 0x0002620000002400 */
[----:B------:R1:W-:Y:S01]  /*10090*/  @P6 LDGSTS.E.BYPASS.LTC128B.128 [R243+0x5880], [R4.64], !P4 ;  /* 0x0588000004f36fae */ /* 0x0003e2000e101d4e */
[----:B------:R-:W-:Y:S01]  /*100a0*/  @P6 IADD3.X R11, R5, UR7, RZ, P1, !PT ;  /* 0x00000007050b6c10 */ /* 0x000fe20008ffe4ff */
[----:B------:R-:W-:Y:S02]  /*100b0*/  FMUL.FTZ R43, R43, c[0x0][0x320] ;  /* 0x0000c8002b2b7a20 */ /* 0x000fe40000410000 */
[----:B--2---:R-:W-:Y:S02]  /*100c0*/  FMUL.FTZ R21, R33, c[0x0][0x320] ;  /* 0x0000c80021157a20 */ /* 0x004fe40000410000 */
[----:B------:R-:W-:Y:S02]  /*100d0*/  FMUL.FTZ R33, R34, c[0x0][0x320] ;  /* 0x0000c80022217a20 */ /* 0x000fe40000410000 */
[----:B------:R2:W-:Y:S01]  /*100e0*/  @P6 LDGSTS.E.BYPASS.LTC128B.128 [R243+0x7080], [R4.64+0x80], !P3 ;  /* 0x0708008004f36fae */ /* 0x0005e2000d901d4e */
[----:B------:R2:W2:Y:S01]  /*100f0*/  MUFU.TANH R141, R28 ;  /* 0x0000001c008d7308 */ /* 0x0004a20000002400 */
[----:B------:R-:W-:Y:S02]  /*10100*/  FMUL.FTZ R34, R40, c[0x0][0x320] ;  /* 0x0000c80028227a20 */ /* 0x000fe40000410000 */
[----:B------:R-:W-:Y:S02]  /*10110*/  FMUL.FTZ R46, R46, c[0x0][0x320] ;  /* 0x0000c8002e2e7a20 */ /* 0x000fe40000410000 */
[----:B----4-:R-:W-:Y:S02]  /*10120*/  FMUL.FTZ R22, R32, c[0x0][0x320] ;  /* 0x0000c80020167a20 */ /* 0x010fe40000410000 */
[----:B------:R4:W-:Y:S01]  /*10130*/  @P6 LDGSTS.E.BYPASS.LTC128B.128 [R243+0x6080], [R10.64], !P4 ;  /* 0x060800000af36fae */ /* 0x0009e2000e101d4e */
[----:B------:R-:W-:Y:S01]  /*10140*/  FMUL.FTZ R32, R35, c[0x0][0x320] ;  /* 0x0000c80023207a20 */ /* 0x000fe20000410000 */
[----:B------:R-:W-:Y:S01]  /*10150*/  @P6 IADD3 R8, P0, R4, UR12, RZ ;  /* 0x0000000c04086c10 */ /* 0x000fe2000ff1e0ff */
[----:B------:R4:W3:Y:S01]  /*10160*/  MUFU.TANH R137, R29 ;  /* 0x0000001d00897308 */ /* 0x0008e20000002400 */
[----:B------:R-:W-:Y:S02]  /*10170*/  FMUL.FTZ R47, R47, c[0x0][0x320] ;  /* 0x0000c8002f2f7a20 */ /* 0x000fe40000410000 */
[----:B------:R-:W-:Y:S01]  /*10180*/  @P6 IADD3.X R9, R5, UR9, RZ, P0, !PT ;  /* 0x0000000905096c10 */ /* 0x000fe200087fe4ff */
[----:B-1----:R-:W-:Y:S01]  /*10190*/  FMUL.FTZ R26, R39, c[0x0][0x320] ;  /* 0x0000c800271a7a20 */ /* 0x002fe20000410000 */
[----:B------:R-:W-:Y:S01]  /*101a0*/  PLOP3.LUT P0, PT, PT, PT, UP2, 0x40, 0x0 ;  /* 0x000000000000781c */ /* 0x000fe20003f0e828 */
[----:B------:R-:W-:Y:S02]  /*101b0*/  FMUL.FTZ R15, R48, c[0x0][0x320] ;  /* 0x0000c800300f7a20 */ /* 0x000fe40000410000 */
[----:B------:R1:W-:Y:S01]  /*101c0*/  @P6 LDGSTS.E.BYPASS.LTC128B.128 [R243+0x7880], [R8.64], !P3 ;  /* 0x0788000008f36fae */ /* 0x0003e2000d901d4e */
[----:B------:R-:W-:Y:S01]  /*101d0*/  FMUL.FTZ R16, R49, c[0x0][0x320] ;  /* 0x0000c80031107a20 */ /* 0x000fe20000410000 */
[----:B------:R1:W1:Y:S01]  /*101e0*/  MUFU.TANH R200, R30 ;  /* 0x0000001e00c87308 */ /* 0x0002620000002400 */
[----:B------:R-:W-:Y:S02]  /*101f0*/  FMUL.FTZ R17, R50, c[0x0][0x320] ;  /* 0x0000c80032117a20 */ /* 0x000fe40000410000 */
[----:B------:R-:W-:Y:S02]  /*10200*/  FMUL.FTZ R19, R51, c[0x0][0x320] ;  /* 0x0000c80033137a20 */ /* 0x000fe40000410000 */
[----:B--2---:R-:W-:Y:S01]  /*10210*/  FMUL.FTZ R28, R45, c[0x0][0x320] ;  /* 0x0000c8002d1c7a20 */ /* 0x004fe20000410000 */
[----:B------:R-:W0:Y:S01]  /*10220*/  LDGDEPBAR ;  /* 0x00000000000079af */ /* 0x000e220000000000 */
[----:B------:R-:W-:Y:S02]  /*10230*/  FMUL.FTZ R23, R23, c[0x0][0x320] ;  /* 0x0000c80017177a20 */ /* 0x000fe40000410000 */
[----:B------:R-:W-:Y:S01]  /*10240*/  FMUL.FTZ R24, R24, c[0x0][0x320] ;  /* 0x0000c80018187a20 */ /* 0x000fe20000410000 */
[----:B------:R2:W2:Y:S01]  /*10250*/  MUFU.TANH R212, R31 ;  /* 0x0000001f00d47308 */ /* 0x0004a20000002400 */
[----:B------:R-:W-:Y:S02]  /*10260*/  FMUL.FTZ R25, R25, c[0x0][0x320] ;  /* 0x0000c80019197a20 */ /* 0x000fe40000410000 */
[----:B------:R-:W-:Y:S01]  /*10270*/  FMUL.FTZ R27, R27, c[0x0][0x320] ;  /* 0x0000c8001b1b7a20 */ /* 0x000fe20000410000 */
[----:B------:R-:W3:Y:S01]  /*10280*/  SHFL.IDX PT, R4, R6, RZ, 0x1c1f ;  /* 0x001c1fff06047589 */ /* 0x000ee200000e0000 */
[----:B----4-:R-:W-:Y:S02]  /*10290*/  FMUL.FTZ R29, R44, c[0x0][0x320] ;  /* 0x0000c8002c1d7a20 */ /* 0x010fe40000410000 */
[----:B------:R-:W-:Y:S03]  /*102a0*/  IMAD R3, R242, -0x30, RZ ;  /* 0xffffffd0f2037824 */ /* 0x000fe600078e02ff */
[----:B------:R4:W3:Y:S01]  /*102b0*/  MUFU.TANH R142, R23 ;  /* 0x00000017008e7308 */ /* 0x0008e20000002400 */
[----:B-1----:R-:W-:Y:S09]  /*102c0*/  FMUL.FTZ R30, R38, c[0x0][0x320] ;  /* 0x0000c800261e7a20 */ /* 0x002ff20000410000 */
[----:B------:R4:W1:Y:S01]  /*102d0*/  MUFU.TANH R204, R24 ;  /* 0x0000001800cc7308 */ /* 0x0008620000002400 */
[----:B--2---:R-:W-:Y:S09]  /*102e0*/  FMUL.FTZ R31, R41, c[0x0][0x320] ;  /* 0x0000c800291f7a20 */ /* 0x004ff20000410000 */
[----:B------:R4:W2:Y:S10]  /*102f0*/  MUFU.TANH R201, R25 ;  /* 0x0000001900c97308 */ /* 0x0008b40000002400 */
[----:B------:R4:W1:Y:S10]  /*10300*/  MUFU.TANH R207, R27 ;  /* 0x0000001b00cf7308 */ /* 0x0008740000002400 */
[----:B------:R-:W1:Y:S10]  /*10310*/  MUFU.TANH R22, R22 ;  /* 0x0000001600167308 */ /* 0x000e740000002400 */
[----:B------:R-:W1:Y:S10]  /*10320*/  MUFU.TANH R21, R21 ;  /* 0x0000001500157308 */ /* 0x000e740000002400 */
[----:B------:R-:W1:Y:S10]  /*10330*/  MUFU.TANH R33, R33 ;  /* 0x0000002100217308 */ /* 0x000e740000002400 */
[----:B------:R-:W1:Y:S10]  /*10340*/  MUFU.TANH R32, R32 ;  /* 0x0000002000207308 */ /* 0x000e740000002400 */
[----:B------:R-:W1:Y:S10]  /*10350*/  MUFU.TANH R20, R20 ;  /* 0x0000001400147308 */ /* 0x000e740000002400 */
[----:B------:R-:W1:Y:S10]  /*10360*/  MUFU.TANH R18, R18 ;  /* 0x0000001200127308 */ /* 0x000e740000002400 */
[----:B------:R-:W1:Y:S01]  /*10370*/  MUFU.TANH R30, R30 ;  /* 0x0000001e001e7308 */ /* 0x000e620000002400 */
[C---:B---3--:R-:W-:Y:S02]  /*10380*/  IADD3 R7, -R12.reuse, 0x1, R3 ;  /* 0x000000010c077810 */ /* 0x048fe40007ffe103 */
[----:B------:R-:W-:Y:S02]  /*10390*/  IADD3 R8, -R12, R3, RZ ;  /* 0x000000030c087210 */ /* 0x000fe40007ffe1ff */
[----:B------:R-:W-:Y:S05]  /*103a0*/  IADD3 R7, R7, c[0x0][0x1d0], RZ ;  /* 0x0000740007077a10 */ /* 0x000fea0007ffe0ff */
[----:B------:R-:W3:Y:S01]  /*103b0*/  MUFU.TANH R26, R26 ;  /* 0x0000001a001a7308 */ /* 0x000ee20000002400 */
[----:B------:R-:W-:Y:S04]  /*103c0*/  IADD3 R7, R7, -c[0x0][0x168], RZ ;  /* 0x80005a0007077a10 */ /* 0x000fe80007ffe0ff */
[C---:B------:R-:W-:Y:S02]  /*103d0*/  IADD3 R5, R7.reuse, c[0x0][0x328], RZ ;  /* 0x0000ca0007057a10 */ /* 0x040fe40007ffe0ff */
[----:B------:R-:W-:Y:S03]  /*103e0*/  IADD3 R7, R7, UR6, RZ ;  /* 0x0000000607077c10 */ /* 0x000fe6000fffe0ff */
[----:B------:R-:W1:Y:S01]  /*103f0*/  MUFU.TANH R34, R34 ;  /* 0x0000002200227308 */ /* 0x000e620000002400 */
[-C--:B------:R-:W-:Y:S02]  /*10400*/  IADD3 R2, R5, R4.reuse, RZ ;  /* 0x0000000405027210 */ /* 0x080fe40007ffe0ff */
[----:B------:R-:W-:Y:S07]  /*10410*/  IADD3 R0, R7, R4, RZ ;  /* 0x0000000407007210 */ /* 0x000fee0007ffe0ff */
        /* <DEDUP_REMOVED lines=11> */
[----:B------:R-:W-:-:S05]  /*104d0*/  @P0 BRA `(.L_x_925) ;  /* 0x0000018000000947 */ /* 0x000fca0003800000 */
        /* <DEDUP_REMOVED lines=14> */
.L_x_927:
[----:B------:R-:W-:Y:S04]  /*105c0*/  MOV R9, c[0x0][0x32c] ;  /* 0x0000cb0000097a02 */ /* 0x000fe80000000f00 */
[----:B------:R-:W-:Y:S11]  /*105d0*/  ISETP.NE.AND P0, PT, R9, 0x1, PT ;  /* 0x000000010900780c */ /* 0x000ff60003f05270 */
[----:B------:R-:W-:Y:S02]  /*105e0*/  @!UPT UIADD3 URZ, URZ, URZ, URZ ;  /* 0x0000003f3f3ff290 */ /* 0x000fe4000fffe03f */
[----:B------:R-:W-:Y:S05]  /*105f0*/  @P0 IMAD.HI.U32 R9, R4, c[0x0][0x330], RZ ;  /* 0x0000cc0004090a27 */ /* 0x000fea00078e00ff */
[----:B------:R-:W-:Y:S02]  /*10600*/  @P0 SHF.R.U32.HI R4, RZ, c[0x0][0x334], R9 ;  /* 0x0000cd00ff040a19 */ /* 0x000fe40000011609 */
.L_x_928:
[----:B------:R-:W-:Y:S05]  /*10610*/  BSYNC B0 ;  /* 0x0000000000007941 */ /* 0x000fea0003800000 */
.L_x_926:
[----:B------:R-:W-:Y:S05]  /*10620*/  IMAD R4, R4, c[0x0][0x32c], R8 ;  /* 0x0000cb0004047a24 */ /* 0x000fea00078e0208 */
[----:B------:R-:W-:Y:S02]  /*10630*/  IADD3 R9, R4, c[0x0][0x32c], RZ ;  /* 0x0000cb0004097a10 */ /* 0x000fe40007ffe0ff */
[----:B------:R-:W-:Y:S02]  /*10640*/  IMNMX R0, R0, R4, !PT ;  /* 0x0000000400007217 */ /* 0x000fe40007800200 */
[----:B------:R-:W-:Y:S02]  /*10650*/  IMNMX R2, R2, R9, PT ;  /* 0x0000000902027217 */ /* 0x000fe40003800200 */
.L_x_925:
[C---:B--234-:R-:W-:Y:S02]  /*10660*/  ISETP.GE.AND P0, PT, R3.reuse, 0x2, PT ;  /* 0x000000020300780c */ /* 0x05cfe40003f06270 */
[C---:B------:R-:W-:Y:S02]  /*10670*/  ISETP.GE.AND P2, PT, R3.reuse, 0xa, PT ;  /* 0x0000000a0300780c */ /* 0x040fe40003f46270 */
[----:B------:R-:W-:Y:S02]  /*10680*/  P2R R14, PR, RZ, 0x1 ;  /* 0x00000001ff0e7803 */ /* 0x000fe40000000000 */
[----:B------:R-:W-:Y:S02]  /*10690*/  ISETP.GT.AND P0, PT, R0, 0x1, !P0 ;  /* 0x000000010000780c */ /* 0x000fe40004704270 */
[C---:B------:R-:W-:Y:S02]  /*106a0*/  ISETP.GE.AND P1, PT, R3.reuse, 0x9, PT ;  /* 0x000000090300780c */ /* 0x040fe40003f26270 */
[----:B------:R-:W-:Y:S02]  /*106b0*/  ISETP.LT.OR P0, PT, R2, 0x2, P0 ;  /* 0x000000020200780c */ /* 0x000fe40000701670 */
[----:B------:R-:W-:Y:S02]  /*106c0*/  P2R R13, PR, RZ, 0x2 ;  /* 0x00000002ff0d7803 */ /* 0x000fe40000000000 */
[----:B------:R-:W-:Y:S02]  /*106d0*/  FSEL R23, R196, -INF , !P0 ;  /* 0xff800000c4177808 */ /* 0x000fe40004000000 */
[C---:B------:R-:W-:Y:S02]  /*106e0*/  ISETP.GT.AND P0, PT, R0.reuse, 0x9, !P2 ;  /* 0x000000090000780c */ /* 0x040fe40005704270 */
[----:B------:R-:W-:Y:S02]  /*106f0*/  ISETP.GT.AND P1, PT, R0, 0x8, !P1 ;  /* 0x000000080000780c */ /* 0x000fe40004f24270 */
[----:B------:R-:W-:Y:S02]  /*10700*/  P2R R12, PR, RZ, 0x4 ;  /* 0x00000004ff0c7803 */ /* 0x000fe40000000000 */
[C---:B------:R-:W-:Y:S02]  /*10710*/  ISETP.LT.OR P0, PT, R2.reuse, 0xa, P0 ;  /* 0x0000000a0200780c */ /* 0x040fe40000701670 */
[C---:B------:R-:W-:Y:S02]  /*10720*/  ISETP.GE.AND P2, PT, R3.reuse, 0x11, PT ;  /* 0x000000110300780c */ /* 0x040fe40003f46270 */
[----:B------:R-:W-:Y:S02]  /*10730*/  ISETP.LT.OR P1, PT, R2, 0x9, P1 ;  /* 0x000000090200780c */ /* 0x000fe40000f21670 */
[----:B------:R-:W-:Y:S02]  /*10740*/  FSEL R24, R136, -INF , !P0 ;  /* 0xff80000088187808 */ /* 0x000fe40004000000 */
[----:B------:R-:W-:Y:S02]  /*10750*/  ISETP.GT.AND P0, PT, R0, 0x10, !P2 ;  /* 0x000000100000780c */ /* 0x000fe40005704270 */
[----:B------:R-:W-:Y:S02]  /*10760*/  FSEL R25, R140, -INF , !P1 ;  /* 0xff8000008c197808 */ /* 0x000fe40004800000 */
        /* <DEDUP_REMOVED lines=11> */
[C---:B------:R-:W-:Y:S02]  /*10820*/  ISETP.GE.AND P1, PT, R3.reuse, 0x1a, PT ;  /* 0x0000001a0300780c */ /* 0x040fe40003f26270 */
[----:B-1----:R-:W-:Y:S02]  /*10830*/  FSEL R202, R22, -INF , !P0 ;  /* 0xff80000016ca7808 */ /* 0x002fe40004000000 */
[----:B------:R-:W-:Y:S02]  /*10840*/  ISETP.GT.AND P0, PT, R0, 0x19, !P1 ;  /* 0x000000190000780c */ /* 0x000fe40004f04270 */
[----:B------:R-:W-:Y:S02]  /*10850*/  P2R R4, PR, RZ, 0x2 ;  /* 0x00000002ff047803 */ /* 0x000fe40000000000 */
[----:B------:R-:W-:Y:S02]  /*10860*/  ISETP.LT.OR P0, PT, R2, 0x1a, P0 ;  /* 0x0000001a0200780c */ /* 0x000fe40000701670 */
[----:B------:R-:W-:Y:S02]  /*10870*/  ISETP.GE.AND P1, PT, R3, 0x21, PT ;  /* 0x000000210300780c */ /* 0x000fe40003f26270 */
[----:B------:R-:W-:Y:S02]  /*10880*/  FSEL R205, R21, -INF , !P0 ;  /* 0xff80000015cd7808 */ /* 0x000fe40004000000 */
[----:B------:R-:W-:Y:S02]  /*10890*/  ISETP.GT.AND P0, PT, R0, 0x20, !P1 ;  /* 0x000000200000780c */ /* 0x000fe40004f04270 */
[C---:B------:R-:W-:Y:S02]  /*108a0*/  ISETP.GE.AND P6, PT, R3.reuse, 0x22, PT ;  /* 0x000000220300780c */ /* 0x040fe40003fc6270 */
[----:B------:R-:W-:Y:S02]  /*108b0*/  ISETP.LT.OR P0, PT, R2, 0x21, P0 ;  /* 0x000000210200780c */ /* 0x000fe40000701670 */
[C---:B------:R-:W-:Y:S02]  /*108c0*/  ISETP.GE.AND P5, PT, R3.reuse, 0x29, PT ;  /* 0x000000290300780c */ /* 0x040fe40003fa6270 */
[----:B------:R-:W-:Y:S02]  /*108d0*/  FSEL R218, R20, -INF , !P0 ;  /* 0xff80000014da7808 */ /* 0x000fe40004000000 */
[----:B------:R-:W-:Y:S02]  /*108e0*/  ISETP.GT.AND P0, PT, R0, 0x21, !P6 ;  /* 0x000000210000780c */ /* 0x000fe40007704270 */
[----:B------:R-:W-:Y:S02]  /*108f0*/  P2R R11, PR, RZ, 0x4 ;  /* 0x00000004ff0b7803 */ /* 0x000fe40000000000 */
[----:B------:R-:W-:Y:S02]  /*10900*/  ISETP.LT.OR P0, PT, R2, 0x22, P0 ;  /* 0x000000220200780c */ /* 0x000fe40000701670 */
[----:B------:R-:W-:Y:S02]  /*10910*/  ISETP.GE.AND P2, PT, R3, 0x1, PT ;  /* 0x000000010300780c */ /* 0x000fe40003f46270 */
[----:B------:R-:W-:Y:S02]  /*10920*/  FSEL R222, R18, -INF , !P0 ;  /* 0xff80000012de7808 */ /* 0x000fe40004000000 */
[----:B------:R-:W-:Y:S04]  /*10930*/  ISETP.GT.AND P0, PT, R0, 0x28, !P5 ;  /* 0x000000280000780c */ /* 0x000fe80006f04270 */
[----:B------:R-:W-:Y:S04]  /*10940*/  ISETP.LT.OR P0, PT, R2, 0x29, P0 ;  /* 0x000000290200780c */ /* 0x000fe80000701670 */
[----:B------:R-:W-:Y:S02]  /*10950*/  FSEL R249, R15, -INF , !P0 ;  /* 0xff8000000ff97808 */ /* 0x000fe40004000000 */
[----:B------:R-:W-:Y:S02]  /*10960*/  ISETP.GT.AND P0, PT, R0, RZ, !P2 ;  /* 0x000000ff0000720c */ /* 0x000fe40005704270 */
[----:B------:R-:W-:Y:S02]  /*10970*/  P2R R15, PR, RZ, 0x4 ;  /* 0x00000004ff0f7803 */ /* 0x000fe40000000000 */
[----:B------:R-:W-:Y:S04]  /*10980*/  ISETP.LT.OR P0, PT, R2, 0x1, P0 ;  /* 0x000000010200780c */ /* 0x000fe80000701670 */
[----:B------:R-:W-:Y:S02]  /*10990*/  FSEL R18, R203, -INF , !P0 ;  /* 0xff800000cb127808 */ /* 0x000fe40004000000 */
[----:B------:R-:W-:Y:S02]  /*109a0*/  ISETP.GE.AND P0, PT, R3, 0x2a, PT ;  /* 0x0000002a0300780c */ /* 0x000fe40003f06270 */
[----:B------:R-:W1:Y:S02]  /*109b0*/  SHFL.IDX PT, R3, R6, 0x1, 0x1c1f ;  /* 0x003c1f0006037f89 */ /* 0x000e6400000e0000 */
[----:B------:R-:W-:Y:S04]  /*109c0*/  ISETP.GT.AND P2, PT, R0, 0x29, !P0 ;  /* 0x000000290000780c */ /* 0x000fe80004744270 */
[----:B------:R-:W-:Y:S04]  /*109d0*/  ISETP.LT.OR P2, PT, R2, 0x2a, P2 ;  /* 0x0000002a0200780c */ /* 0x000fe80001741670 */
[----:B------:R-:W-:Y:S02]  /*109e0*/  FSEL R248, R16, -INF , !P2 ;  /* 0xff80000010f87808 */ /* 0x000fe40005000000 */
[----:B------:R-:W-:Y:S01]  /*109f0*/  PLOP3.LUT P2, PT, PT, PT, UP2, 0x40, 0x0 ;  /* 0x000000000000781c */ /* 0x000fe20003f4e828 */
[--C-:B-1----:R-:W-:Y:S02]  /*10a00*/  IMAD.IADD R2, R5, 0x1, R3.reuse ;  /* 0x0000000105027824 */ /* 0x102fe400078e0203 */
[----:B------:R-:W-:Y:S10]  /*10a10*/  IMAD.IADD R0, R7, 0x1, R3 ;  /* 0x0000000107007824 */ /* 0x000ff400078e0203 */
        /* <DEDUP_REMOVED lines=15> */
.L_x_931:
[----:B------:R-:W-:Y:S04]  /*10b10*/  MOV R16, c[0x0][0x32c] ;  /* 0x0000cb0000107a02 */ /* 0x000fe80000000f00 */
[----:B------:R-:W-:Y:S11]  /*10b20*/  ISETP.NE.AND P2, PT, R16, 0x1, PT ;  /* 0x000000011000780c */ /* 0x000ff60003f45270 */
[----:B------:R-:W-:Y:S02]  /*10b30*/  @!UPT UIADD3 URZ, URZ, URZ, URZ ;  /* 0x0000003f3f3ff290 */ /* 0x000fe4000fffe03f */
[----:B------:R-:W-:Y:S05]  /*10b40*/  @P2 IMAD.HI.U32 R16, R3, c[0x0][0x330], RZ ;  /* 0x0000cc0003102a27 */ /* 0x000fea00078e00ff */
[----:B------:R-:W-:Y:S02]  /*10b50*/  @P2 SHF.R.U32.HI R3, RZ, c[0x0][0x334], R16 ;  /* 0x0000cd00ff032a19 */ /* 0x000fe40000011610 */
.L_x_932:
[----:B------:R-:W-:Y:S05]  /*10b60*/  BSYNC B0 ;  /* 0x0000000000007941 */ /* 0x000fea0003800000 */
.L_x_930:
[----:B------:R-:W-:Y:S05]  /*10b70*/  IMAD R3, R3, c[0x0][0x32c], R8 ;  /* 0x0000cb0003037a24 */ /* 0x000fea00078e0208 */
[----:B------:R-:W-:Y:S02]  /*10b80*/  IADD3 R16, R3, c[0x0][0x32c], RZ ;  /* 0x0000cb0003107a10 */ /* 0x000fe40007ffe0ff */
[----:B------:R-:W-:Y:S02]  /*10b90*/  IMNMX R0, R0, R3, !PT ;  /* 0x0000000300007217 */ /* 0x000fe40007800200 */
[----:B------:R-:W-:Y:S02]  /*10ba0*/  IMNMX R2, R2, R16, PT ;  /* 0x0000001002027217 */ /* 0x000fe40003800200 */
.L_x_929:
[----:B------:R-:W-:Y:S01]  /*10bb0*/  ISETP.NE.AND P2, PT, R14, RZ, PT ;  /* 0x000000ff0e00720c */ /* 0x000fe20003f45270 */
[----:B------:R-:W1:Y:S03]  /*10bc0*/  SHFL.IDX PT, R3, R6, 0x2, 0x1c1f ;  /* 0x005c1f0006037f89 */ /* 0x000e6600000e0000 */
        /* <DEDUP_REMOVED lines=62> */
.L_x_935:
[----:B------:R-:W-:Y:S04]  /*10fb0*/  MOV R16, c[0x0][0x32c] ;  /* 0x0000cb0000107a02 */ /* 0x000fe80000000f00 */
[----:B------:R-:W-:Y:S11]  /*10fc0*/  ISETP.NE.AND P2, PT, R16, 0x1, PT ;  /* 0x000000011000780c */ /* 0x000ff60003f45270 */
[----:B------:R-:W-:Y:S02]  /*10fd0*/  @!UPT UIADD3 URZ, URZ, URZ, URZ ;  /* 0x0000003f3f3ff290 */ /* 0x000fe4000fffe03f */
[----:B------:R-:W-:Y:S05]  /*10fe0*/  @P2 IMAD.HI.U32 R16, R3, c[0x0][0x330], RZ ;  /* 0x0000cc0003102a27 */ /* 0x000fea00078e00ff */
[----:B------:R-:W-:Y:S02]  /*10ff0*/  @P2 SHF.R.U32.HI R3, RZ, c[0x0][0x334], R16 ;  /* 0x0000cd00ff032a19 */ /* 0x000fe40000011610 */
.L_x_936:
[----:B------:R-:W-:Y:S05]  /*11000*/  BSYNC B0 ;  /* 0x0000000000007941 */ /* 0x000fea0003800000 */
.L_x_934:
[----:B------:R-:W-:Y:S05]  /*11010*/  IMAD R3, R3, c[0x0][0x32c], R8 ;  /* 0x0000cb0003037a24 */ /* 0x000fea00078e0208 */
[----:B------:R-:W-:Y:S02]  /*11020*/  IADD3 R16, R3, c[0x0][0x32c], RZ ;  /* 0x0000cb0003107a10 */ /* 0x000fe40007ffe0ff */
[----:B------:R-:W-:Y:S02]  /*11030*/  IMNMX R0, R0, R3, !PT ;  /* 0x0000000300007217 */ /* 0x000fe40007800200 */
[----:B------:R-:W-:Y:S02]  /*11040*/  IMNMX R2, R2, R16, PT ;  /* 0x0000001002027217 */ /* 0x000fe40003800200 */
.L_x_933:
        /* <DEDUP_REMOVED lines=64> */
.L_x_939:
[----:B------:R-:W-:Y:S04]  /*11450*/  MOV R5, c[0x0][0x32c] ;  /* 0x0000cb0000057a02 */ /* 0x000fe80000000f00 */
[----:B------:R-:W-:Y:S11]  /*11460*/  ISETP.NE.AND P2, PT, R5, 0x1, PT ;  /* 0x000000010500780c */ /* 0x000ff60003f45270 */
[----:B------:R-:W-:Y:S02]  /*11470*/  @!UPT UIADD3 URZ, URZ, URZ, URZ ;  /* 0x0000003f3f3ff290 */ /* 0x000fe4000fffe03f */
[----:B------:R-:W-:Y:S05]  /*11480*/  @P2 IMAD.HI.U32 R5, R3, c[0x0][0x330], RZ ;  /* 0x0000cc0003052a27 */ /* 0x000fea00078e00ff */
[----:B------:R-:W-:Y:S02]  /*11490*/  @P2 SHF.R.U32.HI R3, RZ, c[0x0][0x334], R5 ;  /* 0x0000cd00ff032a19 */ /* 0x000fe40000011605 */
.L_x_940:
[----:B------:R-:W-:Y:S05]  /*114a0*/  BSYNC B0 ;  /* 0x0000000000007941 */ /* 0x000fea0003800000 */
.L_x_938:
[----:B------:R-:W-:Y:S05]  /*114b0*/  IMAD R8, R3, c[0x0][0x32c], R8 ;  /* 0x0000cb0003087a24 */ /* 0x000fea00078e0208 */
[----:B------:R-:W-:Y:S02]  /*114c0*/  IADD3 R3, R8, c[0x0][0x32c], RZ ;  /* 0x0000cb0008037a10 */ /* 0x000fe40007ffe0ff */
[----:B------:R-:W-:Y:S02]  /*114d0*/  IMNMX R0, R0, R8, !PT ;  /* 0x0000000800007217 */ /* 0x000fe40007800200 */
[----:B------:R-:W-:Y:S02]  /*114e0*/  IMNMX R2, R2, R3, PT ;  /* 0x0000000302027217 */ /* 0x000fe40003800200 */
.L_x_937:
[----:B------:R-:W-:Y:S01]  /*114f0*/  ISETP.NE.AND P2, PT, R15, RZ, PT ;  /* 0x000000ff0f00720c */ /* 0x000fe20003f45270 */
[----:B------:R-:W-:Y:S01]  /*11500*/  LDSM.16.MT88.4 R36, [R226+0x2080] ;  /* 0x00208000e224783b */ /* 0x000fe20000004200 */
[----:B------:R-:W-:Y:S02]  /*11510*/  FMNMX.FTZ R137, R18, R132, !PT ;  /* 0x0000008412897209 */ /* 0x000fe40007810000 */
[----:B------:R-:W-:Y:S02]  /*11520*/  ISETP.GT.AND P2, PT, R0, RZ, !P2 ;  /* 0x000000ff0000720c */ /* 0x000fe40005744270 */
        /* <DEDUP_REMOVED lines=17> */
[----:B------:R-:W-:Y:S02]  /*11640*/  FMNMX.FTZ R3, R21, R3, !PT ;  /* 0x0000000315037209 */ /* 0x000fe40007810000 */
[----:B------:R-:W-:Y:S02]  /*11650*/  FSEL R13, R215, -INF , !P2 ;  /* 0xff800000d70d7808 */ /* 0x000fe40005000000 */
[----:B------:R-:W-:Y:S02]  /*11660*/  ISETP.NE.AND P2, PT, R12, RZ, PT ;  /* 0x000000ff0c00720c */ /* 0x000fe40003f45270 */
[----:B------:R-:W-:Y:S02]  /*11670*/  FMNMX.FTZ R137, R218, R137, !PT ;  /* 0x00000089da897209 */ /* 0x000fe40007810000 */
[----:B------:R-:W-:Y:S02]  /*11680*/  FMNMX.FTZ R3, R22, R3, !PT ;  /* 0x0000000316037209 */ /* 0x000fe40007810000 */
[----:B------:R-:W-:Y:S02]  /*11690*/  ISETP.GT.AND P2, PT, R0, 0x9, !P2 ;  /* 0x000000090000780c */ /* 0x000fe40005744270 */
        /* <DEDUP_REMOVED lines=9> */
[----:B------:R-:W-:Y:S01]  /*11730*/  ISETP.GT.AND P2, PT, R0, 0x10, !P2 ;  /* 0x000000100000780c */ /* 0x000fe20005744270 */
[----:B------:R-:W1:Y:S01]  /*11740*/  SHFL.BFLY PT, R6, R137, 0x2, 0x1f ;  /* 0x0c401f0089067f89 */ /* 0x000e6200000e0000 */
        /* <DEDUP_REMOVED lines=14> */
[----:B-1----:R-:W-:Y:S02]  /*11830*/  FMNMX.FTZ R137, R137, R6, !PT ;  /* 0x0000000689897209 */ /* 0x002fe40007810000 */
[----:B------:R-:W-:Y:S01]  /*11840*/  ISETP.LT.OR P2, PT, R2, 0x19, P2 ;  /* 0x000000190200780c */ /* 0x000fe20001741670 */
[----:B------:R-:W1:Y:S01]  /*11850*/  SHFL.BFLY PT, R6, R3, 0x2, 0x1f ;  /* 0x0c401f0003067f89 */ /* 0x000e6200000e0000 */
[----:B------:R-:W-:Y:S02]  /*11860*/  ISETP.GT.AND P1, PT, R0, 0x20, !P1 ;  /* 0x000000200000780c */ /* 0x000fe40004f24270 */
[----:B------:R-:W-:Y:S02]  /*11870*/  FSEL R211, R200, -INF , !P2 ;  /* 0xff800000c8d37808 */ /* 0x000fe40005000000 */
[----:B------:R-:W-:Y:S02]  /*11880*/  ISETP.NE.AND P2, PT, R4, RZ, PT ;  /* 0x000000ff0400720c */ /* 0x000fe40003f45270 */
[----:B------:R-:W-:Y:S01]  /*11890*/  FMNMX.FTZ R4, R16, R138, !PT ;  /* 0x0000008a10047209 */ /* 0x000fe20007810000 */
[----:B------:R-:W2:Y:S01]  /*118a0*/  SHFL.BFLY PT, R8, R137, 0x1, 0x1f ;  /* 0x0c201f0089087f89 */ /* 0x000ea200000e0000 */
[----:B------:R-:W-:Y:S02]  /*118b0*/  ISETP.GT.AND P2, PT, R0, 0x19, !P2 ;  /* 0x000000190000780c */ /* 0x000fe40005744270 */
[----:B------:R-:W-:Y:S02]  /*118c0*/  FMNMX.FTZ R4, R20, R4, !PT ;  /* 0x0000000414047209 */ /* 0x000fe40007810000 */
[----:B------:R-:W-:Y:S02]  /*118d0*/  ISETP.LT.OR P2, PT, R2, 0x1a, P2 ;  /* 0x0000001a0200780c */ /* 0x000fe40001741670 */
[----:B------:R-:W-:Y:S02]  /*118e0*/  FMNMX.FTZ R4, R19, R4, !PT ;  /* 0x0000000413047209 */ /* 0x000fe40007810000 */
[----:B------:R-:W-:Y:S02]  /*118f0*/  FSEL R200, R212, -INF , !P2 ;  /* 0xff800000d4c87808 */ /* 0x000fe40005000000 */
[----:B------:R-:W-:Y:S02]  /*11900*/  FMNMX.FTZ R4, R26, R4, !PT ;  /* 0x000000041a047209 */ /* 0x000fe40007810000 */
[----:B------:R-:W-:Y:S02]  /*11910*/  ISETP.LT.OR P1, PT, R2, 0x21, P1 ;  /* 0x000000210200780c */ /* 0x000fe40000f21670 */
[----:B------:R-:W-:Y:S02]  /*11920*/  FMNMX.FTZ R4, R204, R4, !PT ;  /* 0x00000004cc047209 */ /* 0x000fe40007810000 */
[----:B-1----:R-:W-:Y:S02]  /*11930*/  FMNMX.FTZ R3, R3, R6, !PT ;  /* 0x0000000603037209 */ /* 0x002fe40007810000 */
[----:B------:R-:W-:Y:S02]  /*11940*/  FMNMX.FTZ R4, R201, R4, !PT ;  /* 0x00000004c9047209 */ /* 0x000fe40007810000 */
[----:B------:R-:W-:Y:S01]  /*11950*/  FMNMX.FTZ R6, R5, R139, !PT ;  /* 0x0000008b05067209 */ /* 0x000fe20007810000 */
[----:B------:R-:W1:Y:S01]  /*11960*/  SHFL.BFLY PT, R136, R3, 0x1, 0x1f ;  /* 0x0c201f0003887f89 */ /* 0x000e6200000e0000 */
[----:B------:R-:W-:Y:S02]  /*11970*/  FMNMX.FTZ R4, R209, R4, !PT ;  /* 0x00000004d1047209 */ /* 0x000fe40007810000 */
[----:B------:R-:W-:Y:S02]  /*11980*/  FMNMX.FTZ R6, R7, R6, !PT ;  /* 0x0000000607067209 */ /* 0x000fe40007810000 */
[----:B------:R-:W-:Y:S02]  /*11990*/  FMNMX.FTZ R4, R210, R4, !PT ;  /* 0x00000004d2047209 */ /* 0x000fe40007810000 */
[----:B------:R-:W-:Y:S02]  /*119a0*/  FMNMX.FTZ R6, R13, R6, !PT ;  /* 0x000000060d067209 */ /* 0x000fe40007810000 */
[----:B------:R-:W-:Y:S02]  /*119b0*/  FMNMX.FTZ R4, R219, R4, !PT ;  /* 0x00000004db047209 */ /* 0x000fe40007810000 */
[----:B--2---:R-:W-:Y:S02]  /*119c0*/  FMNMX.FTZ R137, R137, R8, !PT ;  /* 0x0000000889897209 */ /* 0x004fe40007810000 */
[----:B------:R-:W-:Y:S02]  /*119d0*/  FMNMX.FTZ R4, R223, R4, !PT ;  /* 0x00000004df047209 */ /* 0x000fe40007810000 */
[----:B------:R-:W-:Y:S01]  /*119e0*/  ISETP.GT.AND P6, PT, R0, 0x21, !P6 ;  /* 0x000000210000780c */ /* 0x000fe200077c4270 */
[----:B------:R-:W-:Y:S01]  /*119f0*/  FMUL.FTZ R141, R137, c[0x0][0x2d0] ;  /* 0x0000b400898d7a20 */ /* 0x000fe20000410000 */
[----:B------:R-:W-:Y:S02]  /*11a00*/  FMNMX.FTZ R4, R246, R4, !PT ;  /* 0x00000004f6047209 */ /* 0x000fe40007810000 */
[----:B------:R-:W-:Y:S02]  /*11a10*/  FSEL R214, R42, -INF , !P1 ;  /* 0xff8000002ad67808 */ /* 0x000fe40004800000 */
[----:B------:R-:W-:Y:S02]  /*11a20*/  FMNMX.FTZ R4, R220, R4, !PT ;  /* 0x00000004dc047209 */ /* 0x000fe40007810000 */
[----:B------:R-:W-:Y:S02]  /*11a30*/  ISETP.GT.AND P5, PT, R0, 0x28, !P5 ;  /* 0x000000280000780c */ /* 0x000fe40006fa4270 */
[----:B-1----:R-:W-:Y:S01]  /*11a40*/  FMNMX.FTZ R136, R3, R136, !PT ;  /* 0x0000008803887209 */ /* 0x002fe20007810000 */
[----:B------:R-:W1:Y:S01]  /*11a50*/  SHFL.BFLY PT, R8, R4, 0x2, 0x1f ;  /* 0x0c401f0004087f89 */ /* 0x000e6200000e0000 */
[----:B------:R-:W-:Y:S02]  /*11a60*/  FMNMX.FTZ R3, R12, R6, !PT ;  /* 0x000000060c037209 */ /* 0x000fe40007810000 */
[----:B------:R-:W-:Y:S01]  /*11a70*/  ISETP.GT.AND P0, PT, R0, 0x29, !P0 ;  /* 0x000000290000780c */ /* 0x000fe20004704270 */
[----:B------:R-:W-:Y:S01]  /*11a80*/  FMUL.FTZ R142, R136, c[0x0][0x2d0] ;  /* 0x0000b400888e7a20 */ /* 0x000fe20000410000 */
[----:B------:R-:W-:Y:S02]  /*11a90*/  FMNMX.FTZ R3, R208, R3, !PT ;  /* 0x00000003d0037209 */ /* 0x000fe40007810000 */
[C---:B------:R-:W-:Y:S02]  /*11aa0*/  ISETP.LT.OR P6, PT, R2.reuse, 0x22, P6 ;  /* 0x000000220200780c */ /* 0x040fe400037c1670 */
[----:B------:R-:W-:Y:S02]  /*11ab0*/  FMNMX.FTZ R3, R207, R3, !PT ;  /* 0x00000003cf037209 */ /* 0x000fe40007810000 */
[----:B------:R-:W-:Y:S02]  /*11ac0*/  FSEL R212, R43, -INF , !P6 ;  /* 0xff8000002bd47808 */ /* 0x000fe40007000000 */
[----:B------:R-:W-:Y:S02]  /*11ad0*/  FMNMX.FTZ R3, R211, R3, !PT ;  /* 0x00000003d3037209 */ /* 0x000fe40007810000 */
[----:B------:R-:W-:Y:S02]  /*11ae0*/  ISETP.LT.OR P5, PT, R2, 0x29, P5 ;  /* 0x000000290200780c */ /* 0x000fe40002fa1670 */
[----:B------:R-:W-:Y:S02]  /*11af0*/  FMNMX.FTZ R0, R200, R3, !PT ;  /* 0x00000003c8007209 */ /* 0x000fe40007810000 */
[----:B------:R-:W-:Y:S02]  /*11b00*/  FSETP.NEU.FTZ.AND P1, PT, R136, -INF , PT ;  /* 0xff8000008800780b */ /* 0x000fe40003f3d000 */
[----:B------:R-:W-:Y:S02]  /*11b10*/  FMNMX.FTZ R0, R214, R0, !PT ;  /* 0x00000000d6007209 */ /* 0x000fe40007810000 */
[----:B------:R-:W-:Y:S02]  /*11b20*/  FSEL R213, R46, -INF , !P5 ;  /* 0xff8000002ed57808 */ /* 0x000fe40006800000 */
[----:B-1----:R-:W-:Y:S02]  /*11b30*/  FMNMX.FTZ R4, R4, R8, !PT ;  /* 0x0000000804047209 */ /* 0x002fe40007810000 */
[----:B------:R-:W-:Y:S02]  /*11b40*/  FMNMX.FTZ R0, R212, R0, !PT ;  /* 0x00000000d4007209 */ /* 0x000fe40007810000 */
[----:B------:R-:W-:Y:S01]  /*11b50*/  ISETP.LT.OR P0, PT, R2, 0x2a, P0 ;  /* 0x0000002a0200780c */ /* 0x000fe20000701670 */
[----:B------:R-:W1:Y:S01]  /*11b60*/  SHFL.BFLY PT, R135, R4, 0x1, 0x1f ;  /* 0x0c201f0004877f89 */ /* 0x000e6200000e0000 */
        /* <DEDUP_REMOVED lines=14> */
[----:B------:R-:W-:Y:S01]  /*11c50*/  MUFU.EX2 R215, R21 ;  /* 0x0000001500d77308 */ /* 0x000fe20000000800 */
[--C-:B------:R-:W-:Y:S02]  /*11c60*/  FFMA.FTZ R24, R24, c[0x0][0x2d0], -R141.reuse ;  /* 0x0000b40018187a23 */ /* 0x100fe4000001088d */
[----:B------:R-:W-:Y:S01]  /*11c70*/  FFMA.FTZ R23, R23, c[0x0][0x2d0], -R141 ;  /* 0x0000b40017177a23 */ /* 0x000fe2000001088d */
[----:B-1----:R-:W-:Y:S04]  /*11c80*/  FMNMX.FTZ R135, R4, R135, !PT ;  /* 0x0000008704877209 */ /* 0x002fe80007810000 */
[C---:B------:R-:W-:Y:S01]  /*11c90*/  FSETP.NEU.FTZ.AND P0, PT, R135.reuse, -INF , PT ;  /* 0xff8000008700780b */ /* 0x040fe20003f1d000 */
[----:B------:R-:W-:Y:S01]  /*11ca0*/  FMUL.FTZ R143, R135, c[0x0][0x2d0] ;  /* 0x0000b400878f7a20 */ /* 0x000fe20000410000 */
[----:B------:R-:W-:Y:S04]  /*11cb0*/  MUFU.EX2 R221, R18 ;  /* 0x0000001200dd7308 */ /* 0x000fe80000000800 */
[----:B------:R-:W-:Y:S02]  /*11cc0*/  FSEL R143, R143, RZ, P0 ;  /* 0x000000ff8f8f7208 */ /* 0x000fe40000000000 */
[----:B--2---:R-:W-:Y:S03]  /*11cd0*/  FMNMX.FTZ R3, R0, R2, !PT ;  /* 0x0000000200037209 */ /* 0x004fe60007810000 */
[--C-:B------:R-:W-:Y:S01]  /*11ce0*/  FFMA.FTZ R2, R26, c[0x0][0x2d0], -R143.reuse ;  /* 0x0000b4001a027a23 */ /* 0x100fe2000001088f */
[----:B------:R-:W-:Y:S01]  /*11cf0*/  FSEL R0, R137, RZ, P2 ;  /* 0x000000ff89007208 */ /* 0x000fe20001000000 */
[--C-:B------:R-:W-:Y:S01]  /*11d00*/  FFMA.FTZ R20, R20, c[0x0][0x2d0], -R143.reuse ;  /* 0x0000b40014147a23 */ /* 0x100fe2000001088f */
[----:B------:R-:W-:Y:S01]  /*11d10*/  MUFU.EX2 R28, R25 ;  /* 0x00000019001c7308 */ /* 0x000fe20000000800 */
[----:B------:R-:W1:Y:S01]  /*11d20*/  SHFL.BFLY PT, R4, R3, 0x1, 0x1f ;  /* 0x0c201f0003047f89 */ /* 0x000e6200000e0000 */
[--C-:B------:R-:W-:Y:S02]  /*11d30*/  FFMA.FTZ R16, R16, c[0x0][0x2d0], -R143.reuse ;  /* 0x0000b40010107a23 */ /* 0x100fe4000001088f */
[----:B------:R-:W-:Y:S02]  /*11d40*/  FADD.FTZ R0, -R0, R132 ;  /* 0x0000008400007221 */ /* 0x000fe40000010100 */
[----:B------:R-:W-:Y:S02]  /*11d50*/  FFMA.FTZ R19, R19, c[0x0][0x2d0], -R143 ;  /* 0x0000b40013137a23 */ /* 0x000fe4000001088f */
[----:B------:R-:W-:Y:S02]  /*11d60*/  FMUL.FTZ R0, R0, c[0x0][0x2d0] ;  /* 0x0000b40000007a20 */ /* 0x000fe40000410000 */
[----:B------:R2:W-:Y:S10]  /*11d70*/  MUFU.EX2 R50, R2 ;  /* 0x0000000200327308 */ /* 0x0005f40000000800 */
[----:B------:R3:W4:Y:S01]  /*11d80*/  MUFU.EX2 R133, R0 ;  /* 0x0000000000857308 */ /* 0x0007220000000800 */
[----:B-1----:R-:W-:Y:S09]  /*11d90*/  FMNMX.FTZ R3, R3, R4, !PT ;  /* 0x0000000403037209 */ /* 0x002ff20007810000 */
[----:B------:R-:W-:Y:S01]  /*11da0*/  MUFU.EX2 R6, R20 ;  /* 0x0000001400067308 */ /* 0x000fe20000000800 */
[----:B--2---:R-:W-:Y:S05]  /*11db0*/  FSEL R2, R136, RZ, P1 ;  /* 0x000000ff88027208 */ /* 0x004fea0000800000 */
[----:B------:R-:W-:Y:S04]  /*11dc0*/  FADD.FTZ R2, -R2, R134 ;  /* 0x0000008602027221 */ /* 0x000fe80000010100 */
[----:B------:R-:W1:Y:S01]  /*11dd0*/  MUFU.EX2 R250, R24 ;  /* 0x0000001800fa7308 */ /* 0x000e620000000800 */
[----:B------:R-:W-:Y:S02]  /*11de0*/  FMUL.FTZ R134, R3, c[0x0][0x2d0] ;  /* 0x0000b40003867a20 */ /* 0x000fe40000410000 */
[----:B------:R-:W-:Y:S01]  /*11df0*/  FMUL.FTZ R2, R2, c[0x0][0x2d0] ;  /* 0x0000b40002027a20 */ /* 0x000fe20000410000 */
[----:B---3--:R-:W-:Y:S01]  /*11e00*/  FSEL R0, R135, RZ, P0 ;  /* 0x000000ff87007208 */ /* 0x008fe20000000000 */
[----:B----4-:R-:W-:Y:S01]  /*11e10*/  FMUL.FTZ R32, R133, R172 ;  /* 0x000000ac85207220 */ /* 0x010fe20000410000 */
[----:B------:R-:W-:Y:S01]  /*11e20*/  FSETP.NEU.FTZ.AND P0, PT, R3, -INF , PT ;  /* 0xff8000000300780b */ /* 0x000fe20003f1d000 */
[C---:B------:R-:W-:Y:S02]  /*11e30*/  FMUL.FTZ R33, R133.reuse, R173 ;  /* 0x000000ad85217220 */ /* 0x040fe40000410000 */
[----:B------:R-:W-:Y:S01]  /*11e40*/  FADD.FTZ R0, -R0, R138 ;  /* 0x0000008a00007221 */ /* 0x000fe20000010100 */
[----:B------:R-:W2:Y:S01]  /*11e50*/  MUFU.EX2 R132, R2 ;  /* 0x0000000200847308 */ /* 0x000ea20000000800 */
[----:B------:R-:W-:Y:S01]  /*11e60*/  FSEL R134, R134, RZ, P0 ;  /* 0x000000ff86867208 */ /* 0x000fe20000000000 */
[----:B------:R-:W-:Y:S01]  /*11e70*/  FMUL.FTZ R52, R133, R52 ;  /* 0x0000003485347220 */ /* 0x000fe20000410000 */
[----:B------:R-:W-:Y:S01]  /*11e80*/  MOV R138, R28 ;  /* 0x0000001c008a7202 */ /* 0x000fe20000000f00 */
[----:B------:R-:W-:Y:S02]  /*11e90*/  FMUL.FTZ R0, R0, c[0x0][0x2d0] ;  /* 0x0000b40000007a20 */ /* 0x000fe40000410000 */
[--C-:B------:R-:W-:Y:S02]  /*11ea0*/  FFMA.FTZ R4, R12, c[0x0][0x2d0], -R134.reuse ;  /* 0x0000b4000c047a23 */ /* 0x100fe40000010886 */
[--C-:B------:R-:W-:Y:S02]  /*11eb0*/  FFMA.FTZ R5, R5, c[0x0][0x2d0], -R134.reuse ;  /* 0x0000b40005057a23 */ /* 0x100fe40000010886 */
[----:B------:R3:W4:Y:S01]  /*11ec0*/  MUFU.EX2 R2, R0 ;  /* 0x0000000000027308 */ /* 0x0007220000000800 */
[C---:B------:R-:W-:Y:S02]  /*11ed0*/  FMUL.FTZ R53, R133.reuse, R53 ;  /* 0x0000003585357220 */ /* 0x040fe40000410000 */
[C---:B------:R-:W-:Y:S01]  /*11ee0*/  FMUL.FTZ R64, R133.reuse, R64 ;  /* 0x0000004085407220 */ /* 0x040fe20000410000 */
[----:B-1----:R-:W-:Y:S01]  /*11ef0*/  F2FP.BF16.PACK_AB R194, R250, R138 ;  /* 0x0000008afac2723e */ /* 0x002fe200000010ff */
[C---:B------:R-:W-:Y:S01]  /*11f00*/  FMUL.FTZ R65, R133.reuse, R65 ;  /* 0x0000004185417220 */ /* 0x040fe20000410000 */
[----:B------:R-:W-:Y:S01]  /*11f10*/  MOV R173, R250 ;  /* 0x000000fa00ad7202 */ /* 0x000fe20000000f00 */
[C---:B------:R-:W-:Y:S02]  /*11f20*/  FMUL.FTZ R68, R133.reuse, R68 ;  /* 0x0000004485447220 */ /* 0x040fe40000410000 */
[C---:B------:R-:W-:Y:S01]  /*11f30*/  FMUL.FTZ R69, R133.reuse, R69 ;  /* 0x0000004585457220 */ /* 0x040fe20000410000 */
[----:B------:R-:W1:Y:S01]  /*11f40*/  MUFU.EX2 R29, R23 ;  /* 0x00000017001d7308 */ /* 0x000e620000000800 */
[C---:B------:R-:W-:Y:S02]  /*11f50*/  FMUL.FTZ R80, R133.reuse, R80 ;  /* 0x0000005085507220 */ /* 0x040fe40000410000 */
[----:B------:R-:W-:Y:S02]  /*11f60*/  FMUL.FTZ R81, R133, R81 ;  /* 0x0000005185517220 */ /* 0x000fe40000410000 */
[C---:B--2---:R-:W-:Y:S02]  /*11f70*/  FMUL.FTZ R35, R132.reuse, R175 ;  /* 0x000000af84237220 */ /* 0x044fe40000410000 */
[C---:B------:R-:W-:Y:S01]  /*11f80*/  FMUL.FTZ R34, R132.reuse, R174 ;  /* 0x000000ae84227220 */ /* 0x040fe20000410000 */
[----:B------:R-:W-:Y:S01]  /*11f90*/  MOV R174, R251 ;  /* 0x000000fb00ae7202 */ /* 0x000fe20000000f00 */
[C---:B------:R-:W-:Y:S01]  /*11fa0*/  FMUL.FTZ R54, R132.reuse, R54 ;  /* 0x0000003684367220 */ /* 0x040fe20000410000 */
[----:B------:R2:W-:Y:S01]  /*11fb0*/  MUFU.EX2 R49, R4 ;  /* 0x0000000400317308 */ /* 0x0005e20000000800 */
[C---:B------:R-:W-:Y:S02]  /*11fc0*/  FMUL.FTZ R55, R132.reuse, R55 ;  /* 0x0000003784377220 */ /* 0x040fe40000410000 */
[----:B------:R-:W-:Y:S02]  /*11fd0*/  FMUL.FTZ R66, R132, R66 ;  /* 0x0000004284427220 */ /* 0x000fe40000410000 */
[--C-:B---3--:R-:W-:Y:S02]  /*11fe0*/  FFMA.FTZ R0, R7, c[0x0][0x2d0], -R134.reuse ;  /* 0x0000b40007007a23 */ /* 0x108fe40000010886 */
[----:B----4-:R-:W-:Y:S01]  /*11ff0*/  FMUL.FTZ R28, R2, R168 ;  /* 0x000000a8021c7220 */ /* 0x010fe20000410000 */
[----:B------:R-:W-:Y:S01]  /*12000*/  MOV R168, R138 ;  /* 0x0000008a00a87202 */ /* 0x000fe20000000f00 */
[----:B------:R-:W-:Y:S01]  /*12010*/  FFMA.FTZ R138, R196, c[0x0][0x2d0], -R141 ;  /* 0x0000b400c48a7a23 */ /* 0x000fe2000001088d */
[----:B------:R3:W-:Y:S01]  /*12020*/  MUFU.EX2 R252, R0 ;  /* 0x0000000000fc7308 */ /* 0x0007e20000000800 */
[C---:B------:R-:W-:Y:S02]  /*12030*/  FMUL.FTZ R40, R2.reuse, R180 ;  /* 0x000000b402287220 */ /* 0x040fe40000410000 */
[C---:B------:R-:W-:Y:S01]  /*12040*/  FMUL.FTZ R44, R2.reuse, R184 ;  /* 0x000000b8022c7220 */ /* 0x040fe20000410000 */
[----:B-1----:R-:W-:Y:S01]  /*12050*/  MOV R46, R29 ;  /* 0x0000001d002e7202 */ /* 0x002fe20000000f00 */
[----:B------:R-:W-:Y:S02]  /*12060*/  FMUL.FTZ R29, R2, R169 ;  /* 0x000000a9021d7220 */ /* 0x000fe40000410000 */
[----:B------:R-:W-:Y:S01]  /*12070*/  FMUL.FTZ R7, R132, R147 ;  /* 0x0000009384077220 */ /* 0x000fe20000410000 */
[----:B------:R-:W-:Y:S01]  /*12080*/  F2FP.BF16.PACK_AB R192, R46, R221 ;  /* 0x000000dd2ec0723e */ /* 0x000fe200000010ff */
[C---:B------:R-:W-:Y:S01]  /*12090*/  FMUL.FTZ R8, R2.reuse, R148 ;  /* 0x0000009402087220 */ /* 0x040fe20000410000 */
[----:B------:R-:W1:Y:S01]  /*120a0*/  MUFU.EX2 R47, R16 ;  /* 0x00000010002f7308 */ /* 0x000e620000000800 */
[C---:B------:R-:W-:Y:S02]  /*120b0*/  FMUL.FTZ R9, R2.reuse, R149 ;  /* 0x0000009502097220 */ /* 0x040fe40000410000 */
[C---:B------:R-:W-:Y:S02]  /*120c0*/  FMUL.FTZ R12, R2.reuse, R152 ;  /* 0x00000098020c7220 */ /* 0x040fe40000410000 */
[----:B--2---:R-:W-:Y:S02]  /*120d0*/  FMUL.FTZ R4, R133, R144 ;  /* 0x0000009085047220 */ /* 0x004fe40000410000 */
[C---:B------:R-:W-:Y:S02]  /*120e0*/  FMUL.FTZ R24, R2.reuse, R164 ;  /* 0x000000a402187220 */ /* 0x040fe40000410000 */
[C---:B------:R-:W-:Y:S01]  /*120f0*/  FMUL.FTZ R25, R2.reuse, R165 ;  /* 0x000000a502197220 */ /* 0x040fe20000410000 */
[----:B------:R-:W2:Y:S01]  /*12100*/  MUFU.EX2 R48, R19 ;  /* 0x0000001300307308 */ /* 0x000ea20000000800 */
[C---:B------:R-:W-:Y:S02]  /*12110*/  FMUL.FTZ R41, R2.reuse, R181 ;  /* 0x000000b502297220 */ /* 0x040fe40000410000 */
[C---:B------:R-:W-:Y:S02]  /*12120*/  FMUL.FTZ R45, R2.reuse, R185 ;  /* 0x000000b9022d7220 */ /* 0x040fe40000410000 */
[----:B---3--:R-:W-:Y:S02]  /*12130*/  FFMA.FTZ R0, R13, c[0x0][0x2d0], -R134 ;  /* 0x0000b4000d007a23 */ /* 0x008fe40000010886 */
[C---:B------:R-:W-:Y:S02]  /*12140*/  FMUL.FTZ R13, R2.reuse, R153 ;  /* 0x00000099020d7220 */ /* 0x040fe40000410000 */
[C---:B------:R-:W-:Y:S01]  /*12150*/  FMUL.FTZ R56, R2.reuse, R56 ;  /* 0x0000003802387220 */ /* 0x040fe20000410000 */
[----:B------:R3:W4:Y:S01]  /*12160*/  MUFU.EX2 R18, R0 ;  /* 0x0000000000127308 */ /* 0x0007220000000800 */
[C---:B------:R-:W-:Y:S02]  /*12170*/  FMUL.FTZ R57, R2.reuse, R57 ;  /* 0x0000003902397220 */ /* 0x040fe40000410000 */
[C---:B------:R-:W-:Y:S01]  /*12180*/  FMUL.FTZ R60, R2.reuse, R60 ;  /* 0x0000003c023c7220 */ /* 0x040fe20000410000 */
[----:B-1----:R-:W-:Y:S01]  /*12190*/  MOV R180, R47 ;  /* 0x0000002f00b47202 */ /* 0x002fe20000000f00 */
[----:B------:R-:W-:Y:S02]  /*121a0*/  FMUL.FTZ R16, R133, R156 ;  /* 0x0000009c85107220 */ /* 0x000fe40000410000 */
[----:B------:R-:W-:Y:S02]  /*121b0*/  FMUL.FTZ R61, R2, R61 ;  /* 0x0000003d023d7220 */ /* 0x000fe40000410000 */
[C---:B------:R-:W-:Y:S01]  /*121c0*/  FMUL.FTZ R67, R132.reuse, R67 ;  /* 0x0000004384437220 */ /* 0x040fe20000410000 */
[----:B------:R-:W1:Y:S01]  /*121d0*/  MUFU.EX2 R51, R5 ;  /* 0x0000000500337308 */ /* 0x000e620000000800 */
[C---:B------:R-:W-:Y:S02]  /*121e0*/  FMUL.FTZ R70, R132.reuse, R70 ;  /* 0x0000004684467220 */ /* 0x040fe40000410000 */
[C---:B------:R-:W-:Y:S01]  /*121f0*/  FMUL.FTZ R71, R132.reuse, R71 ;  /* 0x0000004784477220 */ /* 0x040fe20000410000 */
[----:B--2---:R-:W-:Y:S01]  /*12200*/  MOV R175, R48 ;  /* 0x0000003000af7202 */ /* 0x004fe20000000f00 */
[----:B------:R-:W-:Y:S02]  /*12210*/  FMUL.FTZ R19, R132, R159 ;  /* 0x0000009f84137220 */ /* 0x000fe40000410000 */
[C---:B------:R-:W-:Y:S02]  /*12220*/  FMUL.FTZ R72, R2.reuse, R72 ;  /* 0x0000004802487220 */ /* 0x040fe40000410000 */
[C---:B------:R-:W-:Y:S01]  /*12230*/  FMUL.FTZ R73, R2.reuse, R73 ;  /* 0x0000004902497220 */ /* 0x040fe20000410000 */
[----:B------:R-:W2:Y:S01]  /*12240*/  MUFU.EX2 R244, R17 ;  /* 0x0000001100f47308 */ /* 0x000ea20000000800 */
[C---:B------:R-:W-:Y:S02]  /*12250*/  FMUL.FTZ R76, R2.reuse, R76 ;  /* 0x0000004c024c7220 */ /* 0x040fe40000410000 */
[----:B------:R-:W-:Y:S01]  /*12260*/  FMUL.FTZ R77, R2, R77 ;  /* 0x0000004d024d7220 */ /* 0x000fe20000410000 */
[----:B---3--:R-:W-:Y:S01]  /*12270*/  FSEL R0, R3, RZ, P0 ;  /* 0x000000ff03007208 */ /* 0x008fe20000000000 */
[C---:B------:R-:W-:Y:S01]  /*12280*/  FMUL.FTZ R82, R132.reuse, R82 ;  /* 0x0000005284527220 */ /* 0x040fe20000410000 */
[----:B----4-:R-:W-:Y:S01]  /*12290*/  F2FP.BF16.PACK_AB R147, R49, R18 ;  /* 0x000000123193723e */ /* 0x010fe200000010ff */
[----:B------:R-:W-:Y:S01]  /*122a0*/  FMUL.FTZ R83, R132, R83 ;  /* 0x0000005384537220 */ /* 0x000fe20000410000 */
[----:B------:R-:W-:Y:S01]  /*122b0*/  ISETP.GT.AND P0, PT, R242, UR8, PT ;  /* 0x00000008f2007c0c */ /* 0x000fe2000bf04270 */
[----:B------:R-:W-:Y:S01]  /*122c0*/  FADD.FTZ R0, -R0, R139 ;  /* 0x0000008b00007221 */ /* 0x000fe20000010100 */
[----:B------:R-:W-:Y:S01]  /*122d0*/  MOV R139, R6 ;  /* 0x00000006008b7202 */ /* 0x000fe20000000f00 */
[----:B------:R-:W-:Y:S01]  /*122e0*/  FMUL.FTZ R6, R132, R146 ;  /* 0x0000009284067220 */ /* 0x000fe20000410000 */
[----:B------:R-:W-:Y:S01]  /*122f0*/  F2FP.BF16.PACK_AB R146, R50, R48 ;  /* 0x000000303292723e */ /* 0x000fe200000010ff */
[----:B------:R-:W-:Y:S01]  /*12300*/  FMUL.FTZ R0, R0, c[0x0][0x2d0] ;  /* 0x0000b40000007a20 */ /* 0x000fe20000410000 */
[----:B------:R-:W-:Y:S01]  /*12310*/  F2FP.BF16.PACK_AB R144, R139, R47 ;  /* 0x0000002f8b90723e */ /* 0x000fe200000010ff */
[C---:B------:R-:W-:Y:S01]  /*12320*/  FMUL.FTZ R48, R133.reuse, R188 ;  /* 0x000000bc85307220 */ /* 0x040fe20000410000 */
[----:B------:R-:W-:Y:S01]  /*12330*/  MOV R169, R139 ;  /* 0x0000008b00a97202 */ /* 0x000fe20000000f00 */
[----:B------:R3:W4:Y:S01]  /*12340*/  MUFU.EX2 R17, R22 ;  /* 0x0000001600117308 */ /* 0x0007220000000800 */
[----:B------:R-:W-:Y:S01]  /*12350*/  MOV R188, R49 ;  /* 0x0000003100bc7202 */ /* 0x000fe20000000f00 */
[C---:B------:R-:W-:Y:S01]  /*12360*/  FMUL.FTZ R49, R133.reuse, R189 ;  /* 0x000000bd85317220 */ /* 0x040fe20000410000 */
[----:B-1----:R-:W-:Y:S01]  /*12370*/  MOV R172, R51 ;  /* 0x0000003300ac7202 */ /* 0x002fe20000000f00 */
[----:B------:R-:W-:Y:S01]  /*12380*/  FMUL.FTZ R5, R133, R145 ;  /* 0x0000009185057220 */ /* 0x000fe20000410000 */
[----:B------:R-:W-:Y:S01]  /*12390*/  F2FP.BF16.PACK_AB R145, R252, R51 ;  /* 0x00000033fc91723e */ /* 0x000fe200000010ff */
[C---:B------:R-:W-:Y:S01]  /*123a0*/  FMUL.FTZ R51, R132.reuse, R191 ;  /* 0x000000bf84337220 */ /* 0x040fe20000410000 */
[----:B--2---:R-:W-:Y:S01]  /*123b0*/  F2FP.BF16.PACK_AB R193, R215, R244 ;  /* 0x000000f4d7c1723e */ /* 0x004fe200000010ff */
[C---:B------:R-:W-:Y:S02]  /*123c0*/  FMUL.FTZ R84, R133.reuse, R84 ;  /* 0x0000005485547220 */ /* 0x040fe40000410000 */
[----:B------:R1:W-:Y:S01]  /*123d0*/  MUFU.EX2 R139, R138 ;  /* 0x0000008a008b7308 */ /* 0x0003e20000000800 */
[----:B------:R-:W-:Y:S02]  /*123e0*/  FMUL.FTZ R85, R133, R85 ;  /* 0x0000005585557220 */ /* 0x000fe40000410000 */
[C---:B------:R-:W-:Y:S02]  /*123f0*/  FMUL.FTZ R86, R132.reuse, R86 ;  /* 0x0000005684567220 */ /* 0x040fe40000410000 */
[----:B------:R-:W-:Y:S02]  /*12400*/  FMUL.FTZ R87, R132, R87 ;  /* 0x0000005784577220 */ /* 0x000fe40000410000 */
[C---:B------:R-:W-:Y:S02]  /*12410*/  FMUL.FTZ R88, R2.reuse, R88 ;  /* 0x0000005802587220 */ /* 0x040fe40000410000 */
[C---:B------:R-:W-:Y:S01]  /*12420*/  FMUL.FTZ R89, R2.reuse, R89 ;  /* 0x0000005902597220 */ /* 0x040fe20000410000 */
[----:B------:R-:W2:Y:S01]  /*12430*/  MUFU.EX2 R0, R0 ;  /* 0x0000000000007308 */ /* 0x000ea20000000800 */
[C---:B------:R-:W-:Y:S02]  /*12440*/  FMUL.FTZ R92, R2.reuse, R92 ;  /* 0x0000005c025c7220 */ /* 0x040fe40000410000 */
[----:B------:R-:W-:Y:S01]  /*12450*/  FMUL.FTZ R93, R2, R93 ;  /* 0x0000005d025d7220 */ /* 0x000fe20000410000 */
[----:B---3--:R-:W3:Y:S01]  /*12460*/  LDSM.16.MT88.4 R20, [R225+0x2080] ;  /* 0x00208000e114783b */ /* 0x008ee20000004200 */
[-C--:B----4-:R-:W-:Y:S01]  /*12470*/  F2FP.BF16.PACK_AB R195, R251, R17.reuse ;  /* 0x00000011fbc3723e */ /* 0x090fe200000010ff */
[C---:B------:R-:W-:Y:S01]  /*12480*/  FMUL.FTZ R96, R133.reuse, R96 ;  /* 0x0000006085607220 */ /* 0x040fe20000410000 */
[----:B------:R-:W-:Y:S01]  /*12490*/  MOV R156, R17 ;  /* 0x00000011009c7202 */ /* 0x000fe20000000f00 */
[C---:B------:R-:W-:Y:S01]  /*124a0*/  FMUL.FTZ R17, R133.reuse, R157 ;  /* 0x0000009d85117220 */ /* 0x040fe20000410000 */
[----:B------:R-:W-:Y:S01]  /*124b0*/  MOV R157, R18 ;  /* 0x00000012009d7202 */ /* 0x000fe20000000f00 */
[----:B------:R-:W-:Y:S01]  /*124c0*/  FMUL.FTZ R18, R132, R158 ;  /* 0x0000009e84127220 */ /* 0x000fe20000410000 */
[----:B------:R-:W-:Y:S01]  /*124d0*/  MOV R181, R156 ;  /* 0x0000009c00b57202 */ /* 0x000fe20000000f00 */
[C---:B------:R-:W-:Y:S01]  /*124e0*/  FMUL.FTZ R97, R133.reuse, R97 ;  /* 0x0000006185617220 */ /* 0x040fe20000410000 */
[----:B------:R-:W-:Y:S01]  /*124f0*/  MOV R185, R157 ;  /* 0x0000009d00b97202 */ /* 0x000fe20000000f00 */
[--C-:B-1----:R-:W-:Y:S01]  /*12500*/  FFMA.FTZ R138, R198, c[0x0][0x2d0], -R141.reuse ;  /* 0x0000b400c68a7a23 */ /* 0x102fe2000001088d */
[----:B------:R-:W-:Y:S01]  /*12510*/  LDSM.16.MT88.4 R156, [R226+0x2880] ;  /* 0x00288000e29c783b */ /* 0x000fe20000004200 */
[C---:B------:R-:W-:Y:S02]  /*12520*/  FMUL.FTZ R98, R132.reuse, R98 ;  /* 0x0000006284627220 */ /* 0x040fe40000410000 */
[----:B------:R-:W-:Y:S02]  /*12530*/  FMUL.FTZ R99, R132, R99 ;  /* 0x0000006384637220 */ /* 0x000fe40000410000 */
[C---:B------:R-:W-:Y:S02]  /*12540*/  FMUL.FTZ R100, R133.reuse, R100 ;  /* 0x0000006485647220 */ /* 0x040fe40000410000 */
[----:B------:R-:W-:Y:S02]  /*12550*/  FMUL.FTZ R101, R133, R101 ;  /* 0x0000006585657220 */ /* 0x000fe40000410000 */
[C---:B--2---:R-:W-:Y:S02]  /*12560*/  FMUL.FTZ R47, R0.reuse, R187 ;  /* 0x000000bb002f7220 */ /* 0x044fe40000410000 */
[----:B------:R1:W-:Y:S01]  /*12570*/  MUFU.EX2 R187, R138 ;  /* 0x0000008a00bb7308 */ /* 0x0003e20000000800 */
[C---:B------:R-:W-:Y:S02]  /*12580*/  FMUL.FTZ R31, R0.reuse, R171 ;  /* 0x000000ab001f7220 */ /* 0x040fe40000410000 */
[C---:B------:R-:W-:Y:S02]  /*12590*/  FMUL.FTZ R10, R0.reuse, R150 ;  /* 0x00000096000a7220 */ /* 0x040fe40000410000 */
[C---:B------:R-:W-:Y:S02]  /*125a0*/  FMUL.FTZ R11, R0.reuse, R151 ;  /* 0x00000097000b7220 */ /* 0x040fe40000410000 */
[----:B------:R-:W2:Y:S01]  /*125b0*/  LDSM.16.MT88.4 R148, [R228+0x2080] ;  /* 0x00208000e494783b */ /* 0x000ea20000004200 */
[C---:B------:R-:W-:Y:S02]  /*125c0*/  FMUL.FTZ R14, R0.reuse, R154 ;  /* 0x0000009a000e7220 */ /* 0x040fe40000410000 */
[C---:B------:R-:W-:Y:S02]  /*125d0*/  FMUL.FTZ R15, R0.reuse, R155 ;  /* 0x0000009b000f7220 */ /* 0x040fe40000410000 */
[C---:B------:R-:W-:Y:S02]  /*125e0*/  FMUL.FTZ R26, R0.reuse, R166 ;  /* 0x000000a6001a7220 */ /* 0x040fe40000410000 */
[C---:B------:R-:W-:Y:S01]  /*125f0*/  FMUL.FTZ R27, R0.reuse, R167 ;  /* 0x000000a7001b7220 */ /* 0x040fe20000410000 */
[----:B------:R-:W4:Y:S01]  /*12600*/  LDSM.16.MT88.4 R152, [R227+0x2080] ;  /* 0x00208000e398783b */ /* 0x000f220000004200 */
[----:B------:R-:W-:Y:S01]  /*12610*/  FMUL.FTZ R43, R0, R183 ;  /* 0x000000b7002b7220 */ /* 0x000fe20000410000 */
[----:B------:R-:W-:Y:S01]  /*12620*/  MOV R183, R50 ;  /* 0x0000003200b77202 */ /* 0x000fe20000000f00 */
[-C--:B---3--:R-:W-:Y:S05]  /*12630*/  HMMA.16816.F32.BF16 R4, R192, R20.reuse, R4 ;  /* 0x00000014c004723c */ /* 0x088fea0000041804 */
[----:B------:R-:W-:Y:S01]  /*12640*/  LDSM.16.MT88.4 R164, [R227+0x2880] ;  /* 0x00288000e3a4783b */ /* 0x000fe20000004200 */
[--C-:B-1----:R-:W-:Y:S02]  /*12650*/  FFMA.FTZ R138, R197, c[0x0][0x2d0], -R142.reuse ;  /* 0x0000b400c58a7a23 */ /* 0x102fe4000001088e */
[C---:B------:R-:W-:Y:S02]  /*12660*/  HMMA.16816.F32.BF16 R8, R144.reuse, R20, R8 ;  /* 0x000000149008723c */ /* 0x040fe40000041808 */
[----:B------:R1:W-:Y:S02]  /*12670*/  MUFU.EX2 R184, R138 ;  /* 0x0000008a00b87308 */ /* 0x0003e40000000800 */
[----:B------:R-:W-:Y:S02]  /*12680*/  FMUL.FTZ R50, R132, R190 ;  /* 0x000000be84327220 */ /* 0x000fe40000410000 */
[C---:B------:R-:W-:Y:S01]  /*12690*/  FMUL.FTZ R42, R0.reuse, R182 ;  /* 0x000000b6002a7220 */ /* 0x040fe20000410000 */
[----:B------:R-:W-:Y:S01]  /*126a0*/  MOV R182, R252 ;  /* 0x000000fc00b67202 */ /* 0x000fe20000000f00 */
[-C--:B------:R-:W-:Y:S04]  /*126b0*/  HMMA.16816.F32.BF16 R12, R144, R22.reuse, R12 ;  /* 0x00000016900c723c */ /* 0x080fe8000004180c */
[C---:B------:R-:W-:Y:S02]  /*126c0*/  FMUL.FTZ R20, R133.reuse, R160 ;  /* 0x000000a085147220 */ /* 0x040fe40000410000 */
[----:B------:R-:W-:Y:S02]  /*126d0*/  FMUL.FTZ R21, R133, R161 ;  /* 0x000000a185157220 */ /* 0x000fe40000410000 */
[C---:B------:R-:W-:Y:S04]  /*126e0*/  HMMA.16816.F32.BF16 R16, R192.reuse, R22, R16 ;  /* 0x00000016c010723c */ /* 0x040fe80000041810 */
[C---:B------:R-:W-:Y:S02]  /*126f0*/  FMUL.FTZ R30, R0.reuse, R170 ;  /* 0x000000aa001e7220 */ /* 0x040fe40000410000 */
[----:B------:R-:W-:Y:S02]  /*12700*/  FMUL.FTZ R58, R0, R58 ;  /* 0x0000003a003a7220 */ /* 0x000fe40000410000 */
[C---:B------:R-:W-:Y:S04]  /*12710*/  FMUL.FTZ R22, R132.reuse, R162 ;  /* 0x000000a284167220 */ /* 0x040fe80000410000 */
[--C-:B-1----:R-:W-:Y:S02]  /*12720*/  FFMA.FTZ R138, R199, c[0x0][0x2d0], -R142.reuse ;  /* 0x0000b400c78a7a23 */ /* 0x102fe4000001088e */
[----:B------:R-:W-:Y:S02]  /*12730*/  FMUL.FTZ R23, R132, R163 ;  /* 0x000000a384177220 */ /* 0x000fe40000410000 */
[----:B------:R1:W-:Y:S01]  /*12740*/  MUFU.EX2 R189, R138 ;  /* 0x0000008a00bd7308 */ /* 0x0003e20000000800 */
[----:B------:R-:W-:Y:S01]  /*12750*/  LDSM.16.MT88.4 R160, [R228+0x2880] ;  /* 0x00288000e4a0783b */ /* 0x000fe20000004200 */
[C---:B------:R-:W-:Y:S02]  /*12760*/  FMUL.FTZ R59, R0.reuse, R59 ;  /* 0x0000003b003b7220 */ /* 0x040fe40000410000 */
[C---:B------:R-:W-:Y:S01]  /*12770*/  FMUL.FTZ R62, R0.reuse, R62 ;  /* 0x0000003e003e7220 */ /* 0x040fe20000410000 */
[-C--:B------:R-:W-:Y:S03]  /*12780*/  HMMA.16816.F32.BF16 R20, R192, R36.reuse, R20 ;  /* 0x00000024c014723c */ /* 0x080fe60000041814 */
[C---:B------:R-:W-:Y:S02]  /*12790*/  FMUL.FTZ R63, R0.reuse, R63 ;  /* 0x0000003f003f7220 */ /* 0x040fe40000410000 */
[C---:B------:R-:W-:Y:S02]  /*127a0*/  FMUL.FTZ R74, R0.reuse, R74 ;  /* 0x0000004a004a7220 */ /* 0x040fe40000410000 */
[C---:B------:R-:W-:Y:S01]  /*127b0*/  FMUL.FTZ R75, R0.reuse, R75 ;  /* 0x0000004b004b7220 */ /* 0x040fe20000410000 */
[C---:B------:R-:W-:Y:S04]  /*127c0*/  HMMA.16816.F32.BF16 R24, R144.reuse, R36, R24 ;  /* 0x000000249018723c */ /* 0x040fe80000041818 */
[C---:B------:R-:W-:Y:S02]  /*127d0*/  FMUL.FTZ R78, R0.reuse, R78 ;  /* 0x0000004e004e7220 */ /* 0x040fe40000410000 */
[----:B------:R-:W-:Y:S02]  /*127e0*/  FMUL.FTZ R79, R0, R79 ;  /* 0x0000004f004f7220 */ /* 0x000fe40000410000 */
[-C--:B------:R-:W-:Y:S04]  /*127f0*/  HMMA.16816.F32.BF16 R28, R144, R38.reuse, R28 ;  /* 0x00000026901c723c */ /* 0x080fe8000004181c */
[--C-:B-1----:R-:W-:Y:S02]  /*12800*/  FFMA.FTZ R138, R202, c[0x0][0x2d0], -R141.reuse ;  /* 0x0000b400ca8a7a23 */ /* 0x102fe4000001088d */
[C---:B------:R-:W-:Y:S01]  /*12810*/  FMUL.FTZ R36, R133.reuse, R176 ;  /* 0x000000b085247220 */ /* 0x040fe20000410000 */
[----:B------:R-:W-:Y:S01]  /*12820*/  MOV R176, R244 ;  /* 0x000000f400b07202 */ /* 0x000fe20000000f00 */
[C---:B------:R-:W-:Y:S01]  /*12830*/  HMMA.16816.F32.BF16 R32, R192.reuse, R38, R32 ;  /* 0x00000026c020723c */ /* 0x040fe20000041820 */
[----:B------:R1:W-:Y:S03]  /*12840*/  MUFU.EX2 R191, R138 ;  /* 0x0000008a00bf7308 */ /* 0x0003e60000000800 */
[----:B------:R-:W-:Y:S01]  /*12850*/  FMUL.FTZ R37, R133, R177 ;  /* 0x000000b185257220 */ /* 0x000fe20000410000 */
[----:B------:R-:W-:Y:S01]  /*12860*/  MOV R177, R221 ;  /* 0x000000dd00b17202 */ /* 0x000fe20000000f00 */
[----:B------:R-:W-:Y:S02]  /*12870*/  FMUL.FTZ R90, R0, R90 ;  /* 0x0000005a005a7220 */ /* 0x000fe40000410000 */
[----:B------:R-:W-:Y:S01]  /*12880*/  FMUL.FTZ R39, R132, R179 ;  /* 0x000000b384277220 */ /* 0x000fe20000410000 */
[----:B------:R-:W-:Y:S03]  /*12890*/  MOV R179, R46 ;  /* 0x0000002e00b37202 */ /* 0x000fe60000000f00 */
[----:B------:R-:W-:Y:S02]  /*128a0*/  FMUL.FTZ R46, R0, R186 ;  /* 0x000000ba002e7220 */ /* 0x000fe40000410000 */
[----:B------:R-:W-:Y:S01]  /*128b0*/  FMUL.FTZ R38, R132, R178 ;  /* 0x000000b284267220 */ /* 0x000fe20000410000 */
[----:B------:R-:W-:Y:S01]  /*128c0*/  MOV R178, R215 ;  /* 0x000000d700b27202 */ /* 0x000fe20000000f00 */
[C---:B------:R-:W-:Y:S02]  /*128d0*/  FMUL.FTZ R91, R0.reuse, R91 ;  /* 0x0000005b005b7220 */ /* 0x040fe40000410000 */
[C---:B------:R-:W-:Y:S02]  /*128e0*/  FMUL.FTZ R94, R0.reuse, R94 ;  /* 0x0000005e005e7220 */ /* 0x040fe40000410000 */
[----:B------:R-:W-:Y:S01]  /*128f0*/  FMUL.FTZ R95, R0, R95 ;  /* 0x0000005f005f7220 */ /* 0x000fe20000410000 */
[-C--:B--2---:R-:W-:Y:S03]  /*12900*/  HMMA.16816.F32.BF16 R36, R192, R148.reuse, R36 ;  /* 0x00000094c024723c */ /* 0x084fe60000041824 */
[C---:B------:R-:W-:Y:S02]  /*12910*/  FMUL.FTZ R102, R132.reuse, R102 ;  /* 0x0000006684667220 */ /* 0x040fe40000410000 */
[----:B-1----:R-:W-:Y:S02]  /*12920*/  FFMA.FTZ R138, R205, c[0x0][0x2d0], -R141 ;  /* 0x0000b400cd8a7a23 */ /* 0x002fe4000001088d */
[----:B------:R-:W-:Y:S01]  /*12930*/  FMUL.FTZ R103, R132, R103 ;  /* 0x0000006784677220 */ /* 0x000fe20000410000 */
[C---:B------:R-:W-:Y:S01]  /*12940*/  HMMA.16816.F32.BF16 R40, R144.reuse, R148, R40 ;  /* 0x000000949028723c */ /* 0x040fe20000041828 */
[----:B------:R1:W-:Y:S03]  /*12950*/  MUFU.EX2 R171, R138 ;  /* 0x0000008a00ab7308 */ /* 0x0003e60000000800 */
[C---:B------:R-:W-:Y:S02]  /*12960*/  FMUL.FTZ R104, R2.reuse, R104 ;  /* 0x0000006802687220 */ /* 0x040fe40000410000 */
[----:B------:R-:W-:Y:S02]  /*12970*/  FMUL.FTZ R105, R2, R105 ;  /* 0x0000006902697220 */ /* 0x000fe40000410000 */
[-C--:B------:R-:W-:Y:S04]  /*12980*/  HMMA.16816.F32.BF16 R44, R144, R150.reuse, R44 ;  /* 0x00000096902c723c */ /* 0x080fe8000004182c */
[C---:B------:R-:W-:Y:S02]  /*12990*/  FMUL.FTZ R106, R0.reuse, R106 ;  /* 0x0000006a006a7220 */ /* 0x040fe40000410000 */
[----:B------:R-:W-:Y:S02]  /*129a0*/  FMUL.FTZ R107, R0, R107 ;  /* 0x0000006b006b7220 */ /* 0x000fe40000410000 */
[C---:B------:R-:W-:Y:S01]  /*129b0*/  HMMA.16816.F32.BF16 R48, R192.reuse, R150, R48 ;  /* 0x00000096c030723c */ /* 0x040fe20000041830 */
[----:B------:R-:W2:Y:S03]  /*129c0*/  LDSM.16.MT88.4 R148, [R225+0x3880] ;  /* 0x00388000e194783b */ /* 0x000ea60000004200 */
[C---:B------:R-:W-:Y:S02]  /*129d0*/  FMUL.FTZ R108, R2.reuse, R108 ;  /* 0x0000006c026c7220 */ /* 0x040fe40000410000 */
[----:B------:R-:W-:Y:S02]  /*129e0*/  FMUL.FTZ R109, R2, R109 ;  /* 0x0000006d026d7220 */ /* 0x000fe40000410000 */
[-C--:B----4-:R-:W-:Y:S04]  /*129f0*/  HMMA.16816.F32.BF16 R52, R192, R152.reuse, R52 ;  /* 0x00000098c034723c */ /* 0x090fe80000041834 */
[--C-:B-1----:R-:W-:Y:S02]  /*12a00*/  FFMA.FTZ R138, R203, c[0x0][0x2d0], -R142.reuse ;  /* 0x0000b400cb8a7a23 */ /* 0x102fe4000001088e */
[C---:B------:R-:W-:Y:S02]  /*12a10*/  FMUL.FTZ R110, R0.reuse, R110 ;  /* 0x0000006e006e7220 */ /* 0x040fe40000410000 */
[C---:B------:R-:W-:Y:S01]  /*12a20*/  HMMA.16816.F32.BF16 R56, R144.reuse, R152, R56 ;  /* 0x000000989038723c */ /* 0x040fe20000041838 */
[----:B------:R1:W-:Y:S03]  /*12a30*/  MUFU.EX2 R196, R138 ;  /* 0x0000008a00c47308 */ /* 0x0003e60000000800 */
[----:B------:R-:W-:Y:S02]  /*12a40*/  FMUL.FTZ R111, R0, R111 ;  /* 0x0000006f006f7220 */ /* 0x000fe40000410000 */
[C---:B------:R-:W-:Y:S02]  /*12a50*/  FMUL.FTZ R112, R133.reuse, R112 ;  /* 0x0000007085707220 */ /* 0x040fe40000410000 */
[-C--:B------:R-:W-:Y:S04]  /*12a60*/  HMMA.16816.F32.BF16 R60, R144, R154.reuse, R60 ;  /* 0x0000009a903c723c */ /* 0x080fe8000004183c */
[C---:B------:R-:W-:Y:S02]  /*12a70*/  FMUL.FTZ R113, R133.reuse, R113 ;  /* 0x0000007185717220 */ /* 0x040fe40000410000 */
[C---:B------:R-:W-:Y:S02]  /*12a80*/  FMUL.FTZ R114, R132.reuse, R114 ;  /* 0x0000007284727220 */ /* 0x040fe40000410000 */
[C---:B------:R-:W-:Y:S01]  /*12a90*/  HMMA.16816.F32.BF16 R64, R192.reuse, R154, R64 ;  /* 0x0000009ac040723c */ /* 0x040fe20000041840 */
[----:B------:R-:W3:Y:S03]  /*12aa0*/  LDSM.16.MT88.4 R152, [R226+0x3880] ;  /* 0x00388000e298783b */ /* 0x000ee60000004200 */
[----:B------:R-:W-:Y:S02]  /*12ab0*/  FMUL.FTZ R115, R132, R115 ;  /* 0x0000007384737220 */ /* 0x000fe40000410000 */
[C---:B------:R-:W-:Y:S02]  /*12ac0*/  FMUL.FTZ R116, R133.reuse, R116 ;  /* 0x0000007485747220 */ /* 0x040fe40000410000 */
[C---:B------:R-:W-:Y:S01]  /*12ad0*/  FMUL.FTZ R117, R133.reuse, R117 ;  /* 0x0000007585757220 */ /* 0x040fe20000410000 */
[-C--:B--2---:R-:W-:Y:S03]  /*12ae0*/  HMMA.16816.F32.BF16 R68, R192, R148.reuse, R68 ;  /* 0x00000094c044723c */ /* 0x084fe60000041844 */
[----:B-1----:R-:W-:Y:S02]  /*12af0*/  FFMA.FTZ R138, R206, c[0x0][0x2d0], -R142 ;  /* 0x0000b400ce8a7a23 */ /* 0x002fe4000001088e */
[C---:B------:R-:W-:Y:S02]  /*12b00*/  FMUL.FTZ R118, R132.reuse, R118 ;  /* 0x0000007684767220 */ /* 0x040fe40000410000 */
[----:B------:R1:W-:Y:S01]  /*12b10*/  MUFU.EX2 R170, R138 ;  /* 0x0000008a00aa7308 */ /* 0x0003e20000000800 */
[C---:B------:R-:W-:Y:S04]  /*12b20*/  HMMA.16816.F32.BF16 R72, R144.reuse, R148, R72 ;  /* 0x000000949048723c */ /* 0x040fe80000041848 */
[----:B------:R-:W-:Y:S02]  /*12b30*/  FMUL.FTZ R119, R132, R119 ;  /* 0x0000007784777220 */ /* 0x000fe40000410000 */
[C---:B------:R-:W-:Y:S02]  /*12b40*/  FMUL.FTZ R120, R2.reuse, R120 ;  /* 0x0000007802787220 */ /* 0x040fe40000410000 */
[-C--:B------:R-:W-:Y:S04]  /*12b50*/  HMMA.16816.F32.BF16 R76, R144, R150.reuse, R76 ;  /* 0x00000096904c723c */ /* 0x080fe8000004184c */
[----:B------:R-:W-:Y:S02]  /*12b60*/  FMUL.FTZ R121, R2, R121 ;  /* 0x0000007902797220 */ /* 0x000fe40000410000 */
[C---:B------:R-:W-:Y:S02]  /*12b70*/  FMUL.FTZ R122, R0.reuse, R122 ;  /* 0x0000007a007a7220 */ /* 0x040fe40000410000 */
[C---:B------:R-:W-:Y:S01]  /*12b80*/  HMMA.16816.F32.BF16 R80, R192.reuse, R150, R80 ;  /* 0x00000096c050723c */ /* 0x040fe20000041850 */
[----:B------:R-:W2:Y:S03]  /*12b90*/  LDSM.16.MT88.4 R148, [R228+0x3880] ;  /* 0x00388000e494783b */ /* 0x000ea60000004200 */
[----:B------:R-:W-:Y:S02]  /*12ba0*/  FMUL.FTZ R123, R0, R123 ;  /* 0x0000007b007b7220 */ /* 0x000fe40000410000 */
[----:B------:R-:W-:Y:S02]  /*12bb0*/  FMUL.FTZ R124, R2, R124 ;  /* 0x0000007c027c7220 */ /* 0x000fe40000410000 */
[-C--:B---3--:R-:W-:Y:S04]  /*12bc0*/  HMMA.16816.F32.BF16 R84, R192, R152.reuse, R84 ;  /* 0x00000098c054723c */ /* 0x088fe80000041854 */
[--C-:B-1----:R-:W-:Y:S02]  /*12bd0*/  FFMA.FTZ R138, R204, c[0x0][0x2d0], -R143.reuse ;  /* 0x0000b400cc8a7a23 */ /* 0x102fe4000001088f */
[----:B------:R-:W-:Y:S02]  /*12be0*/  FMUL.FTZ R125, R2, R125 ;  /* 0x0000007d027d7220 */ /* 0x000fe40000410000 */
        /* <DEDUP_REMOVED lines=8> */
[----:B------:R-:W3:Y:S03]  /*12c70*/  LDSM.16.MT88.4 R152, [R227+0x3880] ;  /* 0x00388000e398783b */ /* 0x000ee60000004200 */
[C---:B------:R-:W-:Y:S02]  /*12c80*/  FMUL.FTZ R130, R132.reuse, R130 ;  /* 0x0000008284827220 */ /* 0x040fe40000410000 */
[----:B------:R-:W-:Y:S02]  /*12c90*/  FMUL.FTZ R131, R132, R131 ;  /* 0x0000008384837220 */ /* 0x000fe40000410000 */
[-C--:B--2---:R-:W-:Y:S04]  /*12ca0*/  HMMA.16816.F32.BF16 R100, R192, R148.reuse, R100 ;  /* 0x00000094c064723c */ /* 0x084fe80000041864 */
[--C-:B-1----:R-:W-:Y:S04]  /*12cb0*/  FFMA.FTZ R138, R201, c[0x0][0x2d0], -R143.reuse ;  /* 0x0000b400c98a7a23 */ /* 0x102fe8000001088f */
[----:B------:R1:W2:Y:S01]  /*12cc0*/  MUFU.EX2 R190, R138 ;  /* 0x0000008a00be7308 */ /* 0x0002a20000000800 */
[C---:B------:R-:W-:Y:S08]  /*12cd0*/  HMMA.16816.F32.BF16 R104, R144.reuse, R148, R104 ;  /* 0x000000949068723c */ /* 0x040ff00000041868 */
[-C--:B------:R-:W-:Y:S08]  /*12ce0*/  HMMA.16816.F32.BF16 R108, R144, R150.reuse, R108 ;  /* 0x00000096906c723c */ /* 0x080ff0000004186c */
[C---:B------:R-:W-:Y:S01]  /*12cf0*/  HMMA.16816.F32.BF16 R112, R192.reuse, R150, R112 ;  /* 0x00000096c070723c */ /* 0x040fe20000041870 */
[----:B------:R-:W4:Y:S03]  /*12d00*/  LDSM.16.MT88.4 R148, [R225+0x2880] ;  /* 0x00288000e194783b */ /* 0x000f260000004200 */
[--C-:B-1----:R-:W-:Y:S04]  /*12d10*/  FFMA.FTZ R138, R209, c[0x0][0x2d0], -R143.reuse ;  /* 0x0000b400d18a7a23 */ /* 0x102fe8000001088f */
[-C--:B---3--:R-:W-:Y:S01]  /*12d20*/  HMMA.16816.F32.BF16 R116, R192, R152.reuse, R116 ;  /* 0x00000098c074723c */ /* 0x088fe20000041874 */
[----:B------:R1:W-:Y:S07]  /*12d30*/  MUFU.EX2 R252, R138 ;  /* 0x0000008a00fc7308 */ /* 0x0003ee0000000800 */
[C---:B------:R-:W-:Y:S07]  /*12d40*/  HMMA.16816.F32.BF16 R120, R144.reuse, R152, R120 ;  /* 0x000000989078723c */ /* 0x040fee0000041878 */
[----:B--2---:R-:W-:Y:S01]  /*12d50*/  F2FP.BF16.PACK_AB R152, R190, R186 ;  /* 0x000000babe98723e */ /* 0x004fe200000010ff */
[-C--:B------:R-:W-:Y:S07]  /*12d60*/  HMMA.16816.F32.BF16 R124, R144, R154.reuse, R124 ;  /* 0x0000009a907c723c */ /* 0x080fee000004187c */
[----:B------:R-:W-:Y:S01]  /*12d70*/  F2FP.BF16.PACK_AB R145, R189, R184 ;  /* 0x000000b8bd91723e */ /* 0x000fe200000010ff */
[----:B------:R-:W-:Y:S04]  /*12d80*/  HMMA.16816.F32.BF16 R128, R192, R154, R128 ;  /* 0x0000009ac080723c */ /* 0x000fe80000041880 */
[----:B-1----:R-:W-:Y:S01]  /*12d90*/  FFMA.FTZ R138, R210, c[0x0][0x2d0], -R143 ;  /* 0x0000b400d28a7a23 */ /* 0x002fe2000001088f */
[----:B------:R-:W-:Y:S02]  /*12da0*/  F2FP.BF16.PACK_AB R146, R171, R191 ;  /* 0x000000bfab92723e */ /* 0x000fe400000010ff */
[----:B------:R-:W-:Y:S01]  /*12db0*/  F2FP.BF16.PACK_AB R147, R170, R196 ;  /* 0x000000c4aa93723e */ /* 0x000fe200000010ff */
[----:B------:R1:W2:Y:S01]  /*12dc0*/  MUFU.EX2 R251, R138 ;  /* 0x0000008a00fb7308 */ /* 0x0002a20000000800 */
[----:B------:R-:W-:Y:S07]  /*12dd0*/  F2FP.BF16.PACK_AB R144, R187, R139 ;  /* 0x0000008bbb90723e */ /* 0x000fee00000010ff */
[-C--:B----4-:R-:W-:Y:S05]  /*12de0*/  HMMA.16816.F32.BF16 R4, R144, R148.reuse, R4 ;  /* 0x000000949004723c */ /* 0x090fea0000041804 */
[--C-:B-1----:R-:W-:Y:S01]  /*12df0*/  FFMA.FTZ R138, R208, c[0x0][0x2d0], -R134.reuse ;  /* 0x0000b400d08a7a23 */ /* 0x102fe20000010886 */
[----:B--2---:R-:W-:Y:S03]  /*12e00*/  F2FP.BF16.PACK_AB R154, R251, R252 ;  /* 0x000000fcfb9a723e */ /* 0x004fe600000010ff */
        /* <DEDUP_REMOVED lines=33> */
[-C--:B------:R-:W-:Y:S01]  /*13020*/  HMMA.16816.F32.BF16 R52, R144, R164.reuse, R52 ;  /* 0x000000a49034723c */ /* 0x080fe20000041834 */
[----:B------:R1:W5:Y:S01]  /*13030*/  MUFU.EX2 R210, R138 ;  /* 0x0000008a00d27308 */ /* 0x0003620000000800 */
[----:B------:R-:W-:Y:S06]  /*13040*/  LDSM.16.MT88.4 R196, [R227+0x3080] ;  /* 0x00308000e3c4783b */ /* 0x000fec0000004200 */
[C---:B------:R-:W-:Y:S08]  /*13050*/  HMMA.16816.F32.BF16 R56, R152.reuse, R164, R56 ;  /* 0x000000a49838723c */ /* 0x040ff00000041838 */
[-C--:B------:R-:W-:Y:S08]  /*13060*/  HMMA.16816.F32.BF16 R60, R152, R166.reuse, R60 ;  /* 0x000000a6983c723c */ /* 0x080ff0000004183c */
[C---:B------:R-:W-:Y:S04]  /*13070*/  HMMA.16816.F32.BF16 R64, R144.reuse, R166, R64 ;  /* 0x000000a69040723c */ /* 0x040fe80000041840 */
[--C-:B-1----:R-:W-:Y:S01]  /*13080*/  FFMA.FTZ R138, R249, c[0x0][0x2d0], -R141.reuse ;  /* 0x0000b400f98a7a23 */ /* 0x102fe2000001088d */
[----:B------:R-:W-:Y:S01]  /*13090*/  MOV R249, R191 ;  /* 0x000000bf00f97202 */ /* 0x000fe20000000f00 */
[----:B------:R-:W-:Y:S01]  /*130a0*/  FFMA.FTZ R141, R248, c[0x0][0x2d0], -R141 ;  /* 0x0000b400f88d7a23 */ /* 0x000fe2000001088d */
[----:B------:R-:W-:Y:S01]  /*130b0*/  MOV R248, R190 ;  /* 0x000000be00f87202 */ /* 0x000fe20000000f00 */
[-C--:B--2---:R-:W-:Y:S01]  /*130c0*/  HMMA.16816.F32.BF16 R68, R144, R148.reuse, R68 ;  /* 0x000000949044723c */ /* 0x084fe20000041844 */
[----:B------:R1:W-:Y:S07]  /*130d0*/  MUFU.EX2 R209, R138 ;  /* 0x0000008a00d17308 */ /* 0x0003ee0000000800 */
[C---:B------:R-:W-:Y:S03]  /*130e0*/  HMMA.16816.F32.BF16 R72, R152.reuse, R148, R72 ;  /* 0x000000949848723c */ /* 0x040fe60000041848 */
[----:B------:R5:W2:Y:S05]  /*130f0*/  MUFU.EX2 R208, R141 ;  /* 0x0000008d00d07308 */ /* 0x000aaa0000000800 */
[-C--:B------:R-:W-:Y:S08]  /*13100*/  HMMA.16816.F32.BF16 R76, R152, R150.reuse, R76 ;  /* 0x00000096984c723c */ /* 0x080ff0000004184c */
[C---:B------:R-:W-:Y:S01]  /*13110*/  HMMA.16816.F32.BF16 R80, R144.reuse, R150, R80 ;  /* 0x000000969050723c */ /* 0x040fe20000041850 */
[----:B------:R-:W2:Y:S03]  /*13120*/  LDSM.16.MT88.4 R148, [R227+0x4080] ;  /* 0x00408000e394783b */ /* 0x000ea60000004200 */
[--C-:B-1----:R-:W-:Y:S01]  /*13130*/  FFMA.FTZ R138, R245, c[0x0][0x2d0], -R142.reuse ;  /* 0x0000b400f58a7a23 */ /* 0x102fe2000001088e */
[----:B------:R-:W-:Y:S01]  /*13140*/  MOV R245, R189 ;  /* 0x000000bd00f57202 */ /* 0x000fe20000000f00 */
[----:B------:R-:W-:Y:S01]  /*13150*/  FFMA.FTZ R142, R247, c[0x0][0x2d0], -R142 ;  /* 0x0000b400f78e7a23 */ /* 0x000fe2000001088e */
[----:B------:R-:W-:Y:S01]  /*13160*/  MOV R247, R188 ;  /* 0x000000bc00f77202 */ /* 0x000fe20000000f00 */
[-C--:B---3--:R-:W-:Y:S01]  /*13170*/  HMMA.16816.F32.BF16 R84, R144, R156.reuse, R84 ;  /* 0x0000009c9054723c */ /* 0x088fe20000041854 */
[----:B------:R1:W-:Y:S01]  /*13180*/  MUFU.EX2 R207, R138 ;  /* 0x0000008a00cf7308 */ /* 0x0003e20000000800 */
[----:B------:R-:W-:Y:S02]  /*13190*/  LDSM.16.MT88.4 R188, [R228+0x3080] ;  /* 0x00308000e4bc783b */ /* 0x000fe40000004200 */
[----:B-----5:R-:W-:Y:S04]  /*131a0*/  F2FP.BF16.PACK_AB R141, R210, R211 ;  /* 0x000000d3d28d723e */ /* 0x020fe800000010ff */
[C---:B------:R-:W-:Y:S03]  /*131b0*/  HMMA.16816.F32.BF16 R88, R152.reuse, R156, R88 ;  /* 0x0000009c9858723c */ /* 0x040fe60000041858 */
[----:B------:R2:W-:Y:S05]  /*131c0*/  MUFU.EX2 R206, R142 ;  /* 0x0000008e00ce7308 */ /* 0x0005ea0000000800 */
[-C--:B------:R-:W-:Y:S08]  /*131d0*/  HMMA.16816.F32.BF16 R92, R152, R158.reuse, R92 ;  /* 0x0000009e985c723c */ /* 0x080ff0000004185c */
[C---:B------:R-:W-:Y:S01]  /*131e0*/  HMMA.16816.F32.BF16 R96, R144.reuse, R158, R96 ;  /* 0x0000009e9060723c */ /* 0x040fe20000041860 */
[----:B------:R-:W3:Y:S03]  /*131f0*/  LDSM.16.MT88.4 R156, [R225+0x3080] ;  /* 0x00308000e19c783b */ /* 0x000ee60000004200 */
[--C-:B-1----:R-:W-:Y:S01]  /*13200*/  FFMA.FTZ R138, R219, c[0x0][0x2d0], -R143.reuse ;  /* 0x0000b400db8a7a23 */ /* 0x102fe2000001088f */
[----:B------:R-:W-:Y:S03]  /*13210*/  MOV R219, R187 ;  /* 0x000000bb00db7202 */ /* 0x000fe60000000f00 */
[-C--:B----4-:R-:W-:Y:S01]  /*13220*/  HMMA.16816.F32.BF16 R100, R144, R160.reuse, R100 ;  /* 0x000000a09064723c */ /* 0x090fe20000041864 */
[----:B------:R1:W-:Y:S03]  /*13230*/  MUFU.EX2 R205, R138 ;  /* 0x0000008a00cd7308 */ /* 0x0003e60000000800 */
[----:B--2---:R-:W-:Y:S04]  /*13240*/  F2FP.BF16.PACK_AB R142, R208, R209 ;  /* 0x000000d1d08e723e */ /* 0x004fe800000010ff */
[C---:B------:R-:W-:Y:S08]  /*13250*/  HMMA.16816.F32.BF16 R104, R152.reuse, R160, R104 ;  /* 0x000000a09868723c */ /* 0x040ff00000041868 */
[-C--:B------:R-:W-:Y:S08]  /*13260*/  HMMA.16816.F32.BF16 R108, R152, R162.reuse, R108 ;  /* 0x000000a2986c723c */ /* 0x080ff0000004186c */
[C---:B------:R-:W-:Y:S04]  /*13270*/  HMMA.16816.F32.BF16 R112, R144.reuse, R162, R112 ;  /* 0x000000a29070723c */ /* 0x040fe80000041870 */
[--C-:B-1----:R-:W-:Y:S01]  /*13280*/  FFMA.FTZ R138, R223, c[0x0][0x2d0], -R143.reuse ;  /* 0x0000b400df8a7a23 */ /* 0x102fe2000001088f */
[----:B------:R-:W-:Y:S03]  /*13290*/  MOV R223, R186 ;  /* 0x000000ba00df7202 */ /* 0x000fe60000000f00 */
[-C--:B------:R-:W-:Y:S01]  /*132a0*/  HMMA.16816.F32.BF16 R116, R144, R148.reuse, R116 ;  /* 0x000000949074723c */ /* 0x080fe20000041874 */
[----:B------:R1:W2:Y:S07]  /*132b0*/  MUFU.EX2 R204, R138 ;  /* 0x0000008a00cc7308 */ /* 0x0002ae0000000800 */
[C---:B------:R-:W-:Y:S08]  /*132c0*/  HMMA.16816.F32.BF16 R120, R152.reuse, R148, R120 ;  /* 0x000000949878723c */ /* 0x040ff00000041878 */
[-C--:B------:R-:W-:Y:S08]  /*132d0*/  HMMA.16816.F32.BF16 R124, R152, R150.reuse, R124 ;  /* 0x00000096987c723c */ /* 0x080ff0000004187c */
        /* <DEDUP_REMOVED lines=8> */
[----:B--2---:R-:W-:Y:S04]  /*13360*/  F2FP.BF16.PACK_AB R192, R204, R205 ;  /* 0x000000cdccc0723e */ /* 0x004fe800000010ff */
[----:B------:R2:W4:Y:S01]  /*13370*/  MUFU.EX2 R202, R143 ;  /* 0x0000008f00ca7308 */ /* 0x0005220000000800 */
[--C-:B-1----:R-:W-:Y:S01]  /*13380*/  FFMA.FTZ R138, R214, c[0x0][0x2d0], -R134.reuse ;  /* 0x0000b400d68a7a23 */ /* 0x102fe20000010886 */
[----:B------:R-:W-:Y:S08]  /*13390*/  MOV R214, R139 ;  /* 0x0000008b00d67202 */ /* 0x000ff00000000f00 */
[----:B------:R1:W-:Y:S01]  /*133a0*/  MUFU.EX2 R139, R138 ;  /* 0x0000008a008b7308 */ /* 0x0003e20000000800 */
[----:B--2---:R-:W-:Y:S02]  /*133b0*/  F2FP.BF16.PACK_AB R143, R206, R207 ;  /* 0x000000cfce8f723e */ /* 0x004fe400000010ff */
[----:B----4-:R-:W-:Y:S01]  /*133c0*/  F2FP.BF16.PACK_AB R194, R202, R203 ;  /* 0x000000cbcac2723e */ /* 0x010fe200000010ff */
[--C-:B-1----:R-:W-:Y:S01]  /*133d0*/  FFMA.FTZ R138, R212, c[0x0][0x2d0], -R134.reuse ;  /* 0x0000b400d48a7a23 */ /* 0x102fe20000010886 */
[----:B------:R-:W-:Y:S02]  /*133e0*/  MOV R212, R183 ;  /* 0x000000b700d47202 */ /* 0x000fe40000000f00 */
[----:B------:R-:W-:Y:S03]  /*133f0*/  MOV R183, R172 ;  /* 0x000000ac00b77202 */ /* 0x000fe60000000f00 */
[----:B------:R1:W2:Y:S02]  /*13400*/  MUFU.EX2 R200, R138 ;  /* 0x0000008a00c87308 */ /* 0x0002a40000000800 */
[--C-:B-1----:R-:W-:Y:S01]  /*13410*/  FFMA.FTZ R138, R213, c[0x0][0x2d0], -R134.reuse ;  /* 0x0000b400d58a7a23 */ /* 0x102fe20000010886 */
[----:B------:R-:W-:Y:S01]  /*13420*/  MOV R213, R182 ;  /* 0x000000b600d57202 */ /* 0x000fe20000000f00 */
[----:B------:R-:W-:Y:S01]  /*13430*/  FFMA.FTZ R134, R140, c[0x0][0x2d0], -R134 ;  /* 0x0000b4008c867a23 */ /* 0x000fe20000010886 */
[----:B------:R-:W-:Y:S02]  /*13440*/  MOV R182, R175 ;  /* 0x000000af00b67202 */ /* 0x000fe40000000f00 */
[----:B------:R-:W1:Y:S03]  /*13450*/  LDSM.16.MT88.4 R172, [R226+0x3080] ;  /* 0x00308000e2ac783b */ /* 0x000e660000004200 */
[----:B------:R-:W-:Y:S01]  /*13460*/  MUFU.EX2 R138, R138 ;  /* 0x0000008a008a7308 */ /* 0x000fe20000000800 */
[----:B------:R-:W-:Y:S02]  /*13470*/  F2FP.BF16.PACK_AB R140, R218, R215 ;  /* 0x000000d7da8c723e */ /* 0x000fe400000010ff */
[----:B--2---:R-:W-:Y:S05]  /*13480*/  F2FP.BF16.PACK_AB R193, R200, R139 ;  /* 0x0000008bc8c1723e */ /* 0x004fea00000010ff */
[-C--:B---3--:R-:W-:Y:S01]  /*13490*/  HMMA.16816.F32.BF16 R144, R140, R156.reuse, R4 ;  /* 0x0000009c8c90723c */ /* 0x088fe20000041804 */
[----:B------:R-:W2:Y:S01]  /*134a0*/  LDSM.16.MT88.4 R4, [R225+0x4880] ;  /* 0x00488000e104783b */ /* 0x000ea20000004200 */
        /* <DEDUP_REMOVED lines=8> */
[-C--:B-1----:R-:W-:Y:S01]  /*13530*/  HMMA.16816.F32.BF16 R160, R140, R172.reuse, R20 ;  /* 0x000000ac8ca0723c */ /* 0x082fe20000041814 */
[----:B------:R-:W5:Y:S06]  /*13540*/  LDL.LU R20, [R1+0x10] ;  /* 0x0000100001147983 */ /* 0x000f6c0000300800 */
[----:B------:R-:W-:Y:S01]  /*13550*/  MOV R21, R183 ;  /* 0x000000b700157202 */ /* 0x000fe20000000f00 */
[C---:B------:R-:W-:Y:S04]  /*13560*/  HMMA.16816.F32.BF16 R164, R192.reuse, R172, R24 ;  /* 0x000000acc0a4723c */ /* 0x040fe80000041818 */
[----:B------:R-:W-:Y:S02]  /*13570*/  MOV R23, R185 ;  /* 0x000000b900177202 */ /* 0x000fe40000000f00 */
[----:B------:R-:W-:Y:S02]  /*13580*/  MOV R22, R184 ;  /* 0x000000b800167202 */ /* 0x000fe40000000f00 */
[----:B------:R-:W-:Y:S04]  /*13590*/  MOV R24, R169 ;  /* 0x000000a900187202 */ /* 0x000fe80000000f00 */
[----:B------:R-:W-:Y:S02]  /*135a0*/  MOV R25, R168 ;  /* 0x000000a800197202 */ /* 0x000fe40000000f00 */
[-C--:B------:R-:W-:Y:S01]  /*135b0*/  HMMA.16816.F32.BF16 R168, R192, R174.reuse, R28 ;  /* 0x000000aec0a8723c */ /* 0x080fe2000004181c */
[----:B------:R-:W5:Y:S02]  /*135c0*/  LDL.LU R28, [R1+0x8] ;  /* 0x00000800011c7983 */ /* 0x000f640000300800 */
[----:B------:R-:W-:Y:S02]  /*135d0*/  MOV R27, R182 ;  /* 0x000000b6001b7202 */ /* 0x000fe40000000f00 */
[----:B------:R-:W-:Y:S02]  /*135e0*/  MOV R26, R181 ;  /* 0x000000b5001a7202 */ /* 0x000fe40000000f00 */
[----:B------:R-:W-:Y:S01]  /*135f0*/  MOV R30, R179 ;  /* 0x000000b3001e7202 */ /* 0x000fe20000000f00 */
[C---:B------:R-:W-:Y:S01]  /*13600*/  HMMA.16816.F32.BF16 R172, R140.reuse, R174, R32 ;  /* 0x000000ae8cac723c */ /* 0x040fe20000041820 */
[----:B------:R-:W5:Y:S03]  /*13610*/  LDL.LU R33, [R1+0xc] ;  /* 0x00000c0001217983 */ /* 0x000f660000300800 */
[----:B------:R-:W-:Y:S01]  /*13620*/  MOV R31, R178 ;  /* 0x000000b2001f7202 */ /* 0x000fe20000000f00 */
[----:B------:R-:W5:Y:S01]  /*13630*/  LDL.LU R35, [R1+0x4] ;  /* 0x0000040001237983 */ /* 0x000f620000300800 */
[----:B------:R-:W-:Y:S02]  /*13640*/  MOV R29, R180 ;  /* 0x000000b4001d7202 */ /* 0x000fe40000000f00 */
[----:B------:R-:W-:Y:S04]  /*13650*/  MOV R32, R177 ;  /* 0x000000b100207202 */ /* 0x000fe80000000f00 */
[----:B------:R-:W-:Y:S02]  /*13660*/  MOV R34, R176 ;  /* 0x000000b000227202 */ /* 0x000fe40000000f00 */
        /* <DEDUP_REMOVED lines=8> */
[-C--:B--2---:R-:W-:Y:S08]  /*136f0*/  HMMA.16816.F32.BF16 R68, R140, R4.reuse, R68 ;  /* 0x000000048c44723c */ /* 0x084ff00000041844 */
        /* <DEDUP_REMOVED lines=15> */
[----:B------:R-:W-:Y:S04]  /*137f0*/  FFMA.FTZ R4, R2, R28, R29 ;  /* 0x0000001c02047223 */ /* 0x000fe8000001001d */
        /* <DEDUP_REMOVED lines=44> */
[----:B------:R-:W-:Y:S01]  /*13ac0*/  FADD.FTZ R4, R203, R4 ;  /* 0x00000004cb047221 */ /* 0x000fe20000010000 */
[----:B------:R1:W-:Y:S01]  /*13ad0*/  STL [R1+0xc], R0 ;  /* 0x00000c0001007387 */ /* 0x0003e20000100800 */
[----:B------:R-:W-:Y:S02]  /*13ae0*/  FADD.FTZ R2, R200, R2 ;  /* 0x00000002c8027221 */ /* 0x000fe40000010000 */
[----:B------:R-:W-:Y:S01]  /*13af0*/  FADD.FTZ R4, R202, R4 ;  /* 0x00000004ca047221 */ /* 0x000fe20000010000 */
[----:B------:R2:W-:Y:S01]  /*13b00*/  STL [R1+0x4], R5 ;  /* 0x0000040501007387 */ /* 0x0005e20000100800 */
[----:B------:R-:W-:Y:S01]  /*13b10*/  FADD.FTZ R2, R138, R2 ;  /* 0x000000028a027221 */ /* 0x000fe20000010000 */
[----:B------:R-:W-:Y:S02]  /*13b20*/  MOV R138, R135 ;  /* 0x00000087008a7202 */ /* 0x000fe40000000f00 */
[----:B------:R2:W-:Y:S01]  /*13b30*/  STL [R1+0x8], R4 ;  /* 0x0000080401007387 */ /* 0x0005e20000100800 */
[----:B------:R-:W-:Y:S01]  /*13b40*/  FADD.FTZ R2, R134, R2 ;  /* 0x0000000286027221 */ /* 0x000fe20000010000 */
[----:B------:R-:W-:Y:S04]  /*13b50*/  MOV R134, R136 ;  /* 0x0000008800867202 */ /* 0x000fe80000000f00 */
[----:B------:R2:W-:Y:S01]  /*13b60*/  STL [R1+0x10], R2 ;  /* 0x0000100201007387 */ /* 0x0005e20000100800 */
[----:B-1----:R-:W-:Y:S04]  /*13b70*/  IADD3 R0, R242, -0x1, RZ ;  /* 0xfffffffff2007810 */ /* 0x002fe80007ffe0ff */
[----:B------:R-:W-:Y:S01]  /*13b80*/  MOV R242, R0 ;  /* 0x0000000000f27202 */ /* 0x000fe20000000f00 */
[----:B------:R-:W-:-:S05]  /*13b90*/  @P0 BRA `(.L_x_941) ;  /* 0xffffb53000000947 */ /* 0x000fca000383ffff */
.L_x_924:
[----:B-123--:R-:W2:Y:S04]  /*13ba0*/  LDL.LU R0, [R1+0xc] ;  /* 0x00000c0001007983 */ /* 0x00eea80000300800 */
        /* <DEDUP_REMOVED lines=26> */
[----:B------:R-:W-:Y:S01]  /*13d50*/  FSETP.NE.FTZ.AND P2, PT, R9, RZ, PT ;  /* 0x000000ff0900720b */ /* 0x000fe20003f55000 */
[----:B----4-:R-:W-:-:S03]  /*13d60*/  FADD.FTZ R8, R2, R8 ;  /* 0x0000000802087221 */ /* 0x010fc60000010000 */
[----:B------:R-:W-:Y:S02]  /*13d70*/  FSETP.NE.FTZ.AND P1, PT, R6, RZ, PT ;  /* 0x000000ff0600720b */ /* 0x000fe40003f35000 */
[----:B------:R-:W-:-:S03]  /*13d80*/  MOV R2, RZ ;  /* 0x000000ff00027202 */ /* 0x000fc60000000f00 */
[----:B------:R-:W1:Y:S01]  /*13d90*/  @P3 MUFU.RCP R0, R5 ;  /* 0x0000000500003308 */ /* 0x000e620000001000 */
[----:B------:R-:W-:-:S07]  /*13da0*/  FSETP.NE.FTZ.AND P0, PT, R8, RZ, PT ;  /* 0x000000ff0800720b */ /* 0x000fce0003f15000 */
[----:B------:R-:W-:Y:S01]  /*13db0*/  @P2 MUFU.RCP R4, R9 ;  /* 0x0000000900042308 */ /* 0x000fe20000001000 */
[----:B-1----:R-:W-:-:S07]  /*13dc0*/  FMUL.FTZ R144, R0, R144 ;  /* 0x0000009000907220 */ /* 0x002fce0000410000 */
        /* <DEDUP_REMOVED lines=19> */
[C---:B------:R-:W-:Y:S01]  /*13f00*/  FMUL.FTZ R68, R0.reuse, R68 ;  /* 0x0000004400447220 */ /* 0x040fe20000410000 */
[----:B------:R-:W-:Y:S01]  /*13f10*/  @P0 MUFU.LG2 R6, R8 ;  /* 0x0000000800060308 */ /* 0x000fe20000000c00 */
        /* <DEDUP_REMOVED lines=16> */
[----:B-1----:R-:W-:-:S02]  /*14020*/  FMUL.FTZ R148, R2, R148 ;  /* 0x0000009402947220 */ /* 0x002fc40000410000 */
[C---:B------:R-:W-:Y:S02]  /*14030*/  FMUL.FTZ R149, R2.reuse, R149 ;  /* 0x0000009502957220 */ /* 0x040fe40000410000 */
[C---:B------:R-:W-:Y:S01]  /*14040*/  FMUL.FTZ R152, R2.reuse, R152 ;  /* 0x0000009802987220 */ /* 0x040fe20000410000 */
[----:B------:R1:W2:Y:S01]  /*14050*/  @P0 MUFU.RCP R0, R8 ;  /* 0x0000000800000308 */ /* 0x0002a20000001000 */
[C---:B------:R-:W-:Y:S02]  /*14060*/  FMUL.FTZ R153, R2.reuse, R153 ;  /* 0x0000009902997220 */ /* 0x040fe40000410000 */
[C---:B------:R-:W-:Y:S02]  /*14070*/  FMUL.FTZ R164, R2.reuse, R164 ;  /* 0x000000a402a47220 */ /* 0x040fe40000410000 */
[C---:B------:R-:W-:Y:S02]  /*14080*/  FMUL.FTZ R165, R2.reuse, R165 ;  /* 0x000000a502a57220 */ /* 0x040fe40000410000 */
[----:B------:R-:W-:-:S02]  /*14090*/  FMUL.FTZ R168, R2, R168 ;  /* 0x000000a802a87220 */ /* 0x000fc40000410000 */
[C---:B------:R-:W-:Y:S02]  /*140a0*/  FMUL.FTZ R169, R2.reuse, R169 ;  /* 0x000000a902a97220 */ /* 0x040fe40000410000 */
[C---:B------:R-:W-:Y:S02]  /*140b0*/  FMUL.FTZ R180, R2.reuse, R180 ;  /* 0x000000b402b47220 */ /* 0x040fe40000410000 */
[C---:B------:R-:W-:Y:S02]  /*140c0*/  FMUL.FTZ R181, R2.reuse, R181 ;  /* 0x000000b502b57220 */ /* 0x040fe40000410000 */
[C---:B------:R-:W-:Y:S01]  /*140d0*/  FMUL.FTZ R184, R2.reuse, R184 ;  /* 0x000000b802b87220 */ /* 0x040fe20000410000 */
[----:B-1----:R-:W-:Y:S01]  /*140e0*/  @P0 MOV R8, 0x3f317218 ;  /* 0x3f31721800080802 */ /* 0x002fe20000000f00 */
        /* <DEDUP_REMOVED lines=55> */
[C---:B--2---:R-:W-:Y:S02]  /*14460*/  FMUL.FTZ R150, R0.reuse, R150 ;  /* 0x0000009600967220 */ /* 0x044fe40000410000 */
        /* <DEDUP_REMOVED lines=30> */
[----:B------:R-:W-:Y:S01]  /*14650*/  FMUL.FTZ R127, R0, R127 ;  /* 0x0000007f007f7220 */ /* 0x000fe20000410000 */
[----:B------:R-:W-:Y:S01]  /*14660*/  @P1 MOV R0, 0x3f317218 ;  /* 0x3f31721800001802 */ /* 0x000fe20000000f00 */
[----:B------:R-:W-:-:S02]  /*14670*/  @P2 FMUL.FTZ R5, R2, c[0x0][0x2d0] ;  /* 0x0000b40002052a20 */ /* 0x000fc40000410000 */
[----:B------:R-:W-:Y:S02]  /*14680*/  @P3 FMUL.FTZ R10, R4, c[0x0][0x2d0] ;  /* 0x0000b400040a3a20 */ /* 0x000fe40000410000 */
[----:B------:R-:W-:Y:S02]  /*14690*/  @P1 FMUL.FTZ R2, R0, c[0x0][0x2d0] ;  /* 0x0000b40000021a20 */ /* 0x000fe40000410000 */
[----:B------:R-:W-:Y:S02]  /*146a0*/  @P3 FMUL.FTZ R11, R11, 0.69314718246459960938 ;  /* 0x3f3172180b0b3820 */ /* 0x000fe40000410000 */
[----:B------:R-:W-:Y:S02]  /*146b0*/  @P2 FMUL.FTZ R9, R9, 0.69314718246459960938 ;  /* 0x3f31721809092820 */ /* 0x000fe40000410000 */
[----:B------:R-:W-:Y:S02]  /*146c0*/  @P1 FMUL.FTZ R7, R7, 0.69314718246459960938 ;  /* 0x3f31721807071820 */ /* 0x000fe40000410000 */
[----:B------:R-:W-:-:S02]  /*146d0*/  @P0 FMUL.FTZ R4, R6, 0.69314718246459960938 ;  /* 0x3f31721806040820 */ /* 0x000fc40000410000 */
[----:B------:R-:W-:Y:S02]  /*146e0*/  @P0 FMUL.FTZ R0, R8, c[0x0][0x2d0] ;  /* 0x0000b40008000a20 */ /* 0x000fe40000410000 */
[----:B------:R-:W-:Y:S02]  /*146f0*/  @P3 FFMA.FTZ R38, R10, R137, R11 ;  /* 0x000000890a263223 */ /* 0x000fe4000001000b */
[----:B------:R-:W-:Y:S02]  /*14700*/  @P2 FFMA.FTZ R39, R5, R136, R9 ;  /* 0x0000008805272223 */ /* 0x000fe40000010009 */
[----:B------:R-:W-:Y:S02]  /*14710*/  @P1 FFMA.FTZ R40, R2, R135, R7 ;  /* 0x0000008702281223 */ /* 0x000fe40000010007 */
[----:B------:R-:W-:Y:S02]  /*14720*/  @P0 FFMA.FTZ R41, R0, R3, R4 ;  /* 0x0000000300290223 */ /* 0x000fe40000010004 */
.L_x_880:
[----:B------:R-:W-:Y:S05]  /*14730*/  @P4 BRA `(.L_x_942) ;  /* 0x00001ae000004947 */ /* 0x000fea0003800000 */
[----:B------:R-:W1:Y:S01]  /*14740*/  S2R R13, SR_TID.X ;  /* 0x00000000000d7919 */ /* 0x000e620000002100 */
[----:B------:R-:W-:Y:S01]  /*14750*/  F2FP.BF16.PACK_AB R43, R43, R52 ;  /* 0x000000342b2b723e */ /* 0x000fe200000010ff */
[----:B------:R-:W-:Y:S01]  /*14760*/  BSSY B0, `(.L_x_943) ;  /* 0x0000134000007945 */ /* 0x000fe20003800000 */
[----:B------:R-:W-:Y:S01]  /*14770*/  F2FP.BF16.PACK_AB R36, R36, R80 ;  /* 0x000000502424723e */ /* 0x000fe200000010ff */
[----:B------:R-:W2:Y:S01]  /*14780*/  S2R R20, SR_CTAID.Y ;  /* 0x0000000000147919 */ /* 0x000ea20000002600 */
[----:B------:R-:W-:Y:S01]  /*14790*/  F2FP.BF16.PACK_AB R54, R55, R54 ;  /* 0x000000363736723e */ /* 0x000fe200000010ff */
[----:B------:R-:W-:Y:S01]  /*147a0*/  IMAD.MOV.U32 R55, RZ, RZ, c[0x0][0x4e8] ;  /* 0x00013a00ff377624 */ /* 0x000fe200078e00ff */
[----:B------:R-:W-:Y:S01]  /*147b0*/  F2FP.BF16.PACK_AB R47, R47, R144 ;  /* 0x000000902f2f723e */ /* 0x000fe200000010ff */
[----:B------:R-:W3:Y:S01]  /*147c0*/  S2R R14, SR_CTAID.Z ;  /* 0x00000000000e7919 */ /* 0x000ee20000002700 */
[----:B------:R-:W-:-:S02]  /*147d0*/  F2FP.BF16.PACK_AB R146, R147, R146 ;  /* 0x000000929392723e */ /* 0x000fc400000010ff */
[C---:B------:R-:W-:Y:S01]  /*147e0*/  ISETP.NE.AND P0, PT, R55.reuse, 0x1, PT ;  /* 0x000000013700780c */ /* 0x040fe20003f05270 */
[----:B------:R-:W4:Y:S01]  /*147f0*/  S2R R80, SR_CTAID.X ;  /* 0x0000000000507919 */ /* 0x000f220000002500 */
[----:B------:R-:W-:Y:S01]  /*14800*/  IMAD R55, R55, c[0x0][0x388], RZ ;  /* 0x0000e20037377a24 */ /* 0x000fe200078e02ff */
[----:B------:R-:W-:Y:S02]  /*14810*/  F2FP.BF16.PACK_AB R45, R45, R156 ;  /* 0x0000009c2d2d723e */ /* 0x000fe400000010ff */
[----:B------:R-:W-:Y:S01]  /*14820*/  BAR.SYNC.DEFER_BLOCKING 0x1, 0x80 ;  /* 0x0042000000007b1d */ /* 0x000fe20000010000 */
[----:B------:R-:W-:Y:S02]  /*14830*/  F2FP.BF16.PACK_AB R158, R159, R158 ;  /* 0x0000009e9f9e723e */ /* 0x000fe400000010ff */
[----:B------:R-:W-:Y:S02]  /*14840*/  F2FP.BF16.PACK_AB R148, R149, R148 ;  /* 0x000000949594723e */ /* 0x000fe400000010ff */
[----:B------:R-:W-:-:S02]  /*14850*/  F2FP.BF16.PACK_AB R150, R151, R150 ;  /* 0x000000969796723e */ /* 0x000fc400000010ff */
[----:B------:R-:W-:Y:S02]  /*14860*/  F2FP.BF16.PACK_AB R152, R153, R152 ;  /* 0x000000989998723e */ /* 0x000fe400000010ff */
[----:B-1----:R-:W-:Y:S02]  /*14870*/  SHF.R.S32.HI R19, RZ, 0x1f, R13 ;  /* 0x0000001fff137819 */ /* 0x002fe4000001140d */
[----:B------:R-:W-:Y:S01]  /*14880*/  F2FP.BF16.PACK_AB R154, R155, R154 ;  /* 0x0000009a9b9a723e */ /* 0x000fe200000010ff */
[----:B--2---:R-:W-:Y:S01]  /*14890*/  IMAD.WIDE.U32 R16, R20, c[0x0][0x490], RZ ;  /* 0x0001240014107a25 */ /* 0x004fe200078e00ff */
[----:B------:R-:W-:Y:S02]  /*148a0*/  SHF.R.S32.HI R0, RZ, 0x1f, R20 ;  /* 0x0000001fff007819 */ /* 0x000fe40000011414 */
[CC--:B------:R-:W-:Y:S02]  /*148b0*/  LEA.HI R2, R19.reuse, R13.reuse, RZ, 0x2 ;  /* 0x0000000d13027211 */ /* 0x0c0fe400078f10ff */
[CC--:B------:R-:W-:Y:S01]  /*148c0*/  LEA.HI R7, R19.reuse, R13.reuse, RZ, 0x5 ;  /* 0x0000000d13077211 */ /* 0x0c0fe200078f28ff */
[C---:B------:R-:W-:Y:S01]  /*148d0*/  IMAD R4, R0.reuse, c[0x0][0x490], RZ ;  /* 0x0001240000047a24 */ /* 0x040fe200078e02ff */
[----:B------:R-:W-:Y:S01]  /*148e0*/  LEA.HI R10, R19, R13, RZ, 0x3 ;  /* 0x0000000d130a7211 */ /* 0x000fe200078f18ff */
[----:B------:R-:W-:Y:S01]  /*148f0*/  IMAD R3, R0, c[0x0][0x3e8], RZ ;  /* 0x0000fa0000037a24 */ /* 0x000fe200078e02ff */
[----:B------:R-:W-:Y:S01]  /*14900*/  SHF.R.S32.HI R8, RZ, 0x2, R2 ;  /* 0x00000002ff087819 */ /* 0x000fe20000011402 */
[C---:B------:R-:W-:Y:S01]  /*14910*/  IMAD R4, R20.reuse, c[0x0][0x494], R4 ;  /* 0x0001250014047a24 */ /* 0x040fe200078e0204 */
[----:B------:R-:W-:Y:S01]  /*14920*/  SHF.R.S32.HI R0, RZ, 0x1f, R2 ;  /* 0x0000001fff007819 */ /* 0x000fe20000011402 */
[----:B------:R-:W-:Y:S01]  /*14930*/  IMAD R3, R20, c[0x0][0x3ec], R3 ;  /* 0x0000fb0014037a24 */ /* 0x000fe200078e0203 */
[----:B------:R-:W-:Y:S01]  /*14940*/  LOP3.LUT R11, R7, 0xffffffe0, RZ, 0xc0, !PT ;  /* 0xffffffe0070b7812 */ /* 0x000fe200078ec0ff */
[----:B------:R-:W-:Y:S01]  /*14950*/  IMAD.IADD R5, R17, 0x1, R4 ;  /* 0x0000000111057824 */ /* 0x000fe200078e0204 */
[----:B------:R-:W-:Y:S01]  /*14960*/  LOP3.LUT R12, R10, 0xfffffff8, RZ, 0xc0, !PT ;  /* 0xfffffff80a0c7812 */ /* 0x000fe200078ec0ff */
[----:B------:R-:W-:Y:S01]  /*14970*/  IMAD.MOV.U32 R4, RZ, RZ, R16 ;  /* 0x000000ffff047224 */ /* 0x000fe200078e0010 */
[----:B------:R-:W-:Y:S01]  /*14980*/  LEA.HI R6, R0, R8, RZ, 0x3 ;  /* 0x0000000800067211 */ /* 0x000fe200078f18ff */
[C---:B------:R-:W-:Y:S01]  /*14990*/  IMAD.IADD R0, R13.reuse, 0x1, -R11 ;  /* 0x000000010d007824 */ /* 0x040fe200078e0a0b */
[----:B------:R-:W-:Y:S01]  /*149a0*/  LOP3.LUT R2, R2, 0xfffffffc, RZ, 0xc0, !PT ;  /* 0xfffffffc02027812 */ /* 0x000fe200078ec0ff */
[----:B------:R-:W-:Y:S01]  /*149b0*/  IMAD.IADD R11, R13, 0x1, -R12 ;  /* 0x000000010d0b7824 */ /* 0x000fe200078e0a0c */
[----:B------:R-:W-:Y:S01]  /*149c0*/  LOP3.LUT R6, R6, 0xfffffff8, RZ, 0xc0, !PT ;  /* 0xfffffff806067812 */ /* 0x000fe200078ec0ff */
[----:B------:R-:W-:Y:S01]  /*149d0*/  IMAD.WIDE.U32 R20, R20, c[0x0][0x3e8], RZ ;  /* 0x0000fa0014147a25 */ /* 0x000fe200078e00ff */
[----:B------:R-:W-:-:S02]  /*149e0*/  SHF.R.S32.HI R12, RZ, 0x1f, R0 ;  /* 0x0000001fff0c7819 */ /* 0x000fc40000011400 */
[----:B------:R-:W-:Y:S01]  /*149f0*/  LEA.HI R19, R19, R13, RZ, 0x6 ;  /* 0x0000000d13137211 */ /* 0x000fe200078f30ff */
[----:B------:R-:W-:Y:S01]  /*14a00*/  IMAD.IADD R9, R13, 0x1, -R2 ;  /* 0x000000010d097824 */ /* 0x000fe200078e0a02 */
[----:B---3--:R-:W-:Y:S01]  /*14a10*/  SHF.R.S32.HI R13, RZ, 0x1f, R14 ;  /* 0x0000001fff0d7819 */ /* 0x008fe2000001140e */
[----:B------:R-:W-:Y:S01]  /*14a20*/  IMAD.IADD R8, R8, 0x1, -R6 ;  /* 0x0000000108087824 */ /* 0x000fe200078e0a06 */
[----:B------:R-:W-:Y:S01]  /*14a30*/  LOP3.LUT P3, RZ, R0, 0x3, RZ, 0xc0, !PT ;  /* 0x0000000300ff7812 */ /* 0x000fe2000786c0ff */
[----:B------:R-:W-:Y:S01]  /*14a40*/  IMAD.IADD R3, R21, 0x1, R3 ;  /* 0x0000000115037824 */ /* 0x000fe200078e0203 */
[----:B------:R-:W-:Y:S01]  /*14a50*/  LEA.HI R16, R12, R0, RZ, 0x2 ;  /* 0x000000000c107211 */ /* 0x000fe200078f10ff */
[C---:B------:R-:W-:Y:S01]  /*14a60*/  IMAD R22, R13.reuse, c[0x0][0x498], RZ ;  /* 0x000126000d167a24 */ /* 0x040fe200078e02ff */
[--C-:B------:R-:W-:Y:S01]  /*14a70*/  SHF.R.S32.HI R6, RZ, 0x5, R7.reuse ;  /* 0x00000005ff067819 */ /* 0x100fe20000011407 */
[----:B------:R-:W-:Y:S01]  /*14a80*/  IMAD R17, R13, c[0x0][0x3f0], RZ ;  /* 0x0000fc000d117a24 */ /* 0x000fe200078e02ff */
[----:B------:R-:W-:Y:S01]  /*14a90*/  SHF.R.S32.HI R0, RZ, 0x1f, R7 ;  /* 0x0000001fff007819 */ /* 0x000fe20000011407 */
[----:B------:R-:W-:Y:S01]  /*14aa0*/  IMAD.MOV.U32 R2, RZ, RZ, R20 ;  /* 0x000000ffff027224 */ /* 0x000fe200078e0014 */
[----:B------:R-:W-:Y:S01]  /*14ab0*/  SHF.R.S32.HI R52, RZ, 0x3, R10 ;  /* 0x00000003ff347819 */ /* 0x000fe2000001140a */
[----:B------:R-:W-:Y:S01]  /*14ac0*/  IMAD.WIDE.U32 R20, R14, c[0x0][0x498], R4 ;  /* 0x000126000e147a25 */ /* 0x000fe200078e0004 */
[----:B------:R-:W-:-:S02]  /*14ad0*/  LEA.HI R0, R0, R6, RZ, 0x2 ;  /* 0x0000000600007211 */ /* 0x000fc400078f10ff */
[----:B------:R-:W-:Y:S01]  /*14ae0*/  F2FP.BF16.PACK_AB R49, R49, R160 ;  /* 0x000000a03131723e */ /* 0x000fe200000010ff */
[----:B------:R-:W-:Y:S01]  /*14af0*/  IMAD.SHL.U32 R4, R52, 0x40, RZ ;  /* 0x0000004034047824 */ /* 0x000fe200078e00ff */
[----:B------:R-:W-:Y:S01]  /*14b00*/  F2FP.BF16.PACK_AB R162, R163, R162 ;  /* 0x000000a2a3a2723e */ /* 0x000fe200000010ff */
[----:B------:R-:W-:Y:S01]  /*14b10*/  IMAD R22, R14, c[0x0][0x49c], R22 ;  /* 0x000127000e167a24 */ /* 0x000fe200078e0216 */
[----:B------:R-:W-:Y:S01]  /*14b20*/  F2FP.BF16.PACK_AB R48, R48, R172 ;  /* 0x000000ac3030723e */ /* 0x000fe200000010ff */
[C---:B------:R-:W-:Y:S01]  /*14b30*/  IMAD R17, R14.reuse, c[0x0][0x3f4], R17 ;  /* 0x0000fd000e117a24 */ /* 0x040fe200078e0211 */
[----:B------:R-:W-:Y:S01]  /*14b40*/  F2FP.BF16.PACK_AB R174, R175, R174 ;  /* 0x000000aeafae723e */ /* 0x000fe200000010ff */
[----:B------:R-:W-:Y:S01]  /*14b50*/  IMAD.WIDE.U32 R14, R14, c[0x0][0x3f0], R2 ;  /* 0x0000fc000e0e7a25 */ /* 0x000fe200078e0002 */
[----:B------:R-:W-:Y:S02]  /*14b60*/  LOP3.LUT R3, R0, 0xffffffc, RZ, 0xc0, !PT ;  /* 0x0ffffffc00037812 */ /* 0x000fe400078ec0ff */
[----:B------:R-:W-:Y:S01]  /*14b70*/  LEA.HI R2, R9, R9, RZ, 0x1 ;  /* 0x0000000909027211 */ /* 0x000fe200078f08ff */
[----:B------:R-:W-:Y:S01]  /*14b80*/  IMAD.SHL.U32 R12, R11, 0x8, RZ ;  /* 0x000000080b0c7824 */ /* 0x000fe200078e00ff */
[----:B------:R-:W-:Y:S01]  /*14b90*/  LOP3.LUT R0, R4, 0x1c0, RZ, 0xc0, !PT ;  /* 0x000001c004007812 */ /* 0x000fe200078ec0ff */
[----:B------:R-:W-:Y:S01]  /*14ba0*/  IMAD.IADD R7, R6, 0x1, -R3 ;  /* 0x0000000106077824 */ /* 0x000fe200078e0a03 */
[----:B------:R-:W-:Y:S01]  /*14bb0*/  LOP3.LUT R4, R2, 0x1ffffffe, RZ, 0xc0, !PT ;  /* 0x1ffffffe02047812 */ /* 0x000fe200078ec0ff */
[----:B------:R-:W-:Y:S01]  /*14bc0*/  IMAD R18, R6, 0x200, R9 ;  /* 0x0000020006127824 */ /* 0x000fe200078e0209 */
[----:B------:R-:W-:Y:S01]  /*14bd0*/  SHF.R.U32.HI R5, RZ, 0x3, R0 ;  /* 0x00000003ff057819 */ /* 0x000fe20000011600 */
[----:B------:R-:W-:Y:S01]  /*14be0*/  IMAD.SHL.U32 R6, R8, 0x40, RZ ;  /* 0x0000004008067824 */ /* 0x000fe200078e00ff */
[----:B------:R-:W-:Y:S01]  /*14bf0*/  LOP3.LUT R3, R0, 0x38, R12, 0xf8, !PT ;  /* 0x0000003800037812 */ /* 0x000fe200078ef80c */
[----:B------:R-:W-:Y:S01]  /*14c00*/  IMAD.SHL.U32 R0, R2, 0x20, RZ ;  /* 0x0000002002007824 */ /* 0x000fe200078e00ff */
[----:B------:R-:W-:Y:S01]  /*14c10*/  F2FP.BF16.PACK_AB R164, R165, R164 ;  /* 0x000000a4a5a4723e */ /* 0x000fe200000010ff */
[----:B------:R-:W-:Y:S01]  /*14c20*/  IMAD.IADD R9, R9, 0x1, -R4 ;  /* 0x0000000109097824 */ /* 0x000fe200078e0a04 */
[----:B------:R-:W-:-:S02]  /*14c30*/  LOP3.LUT R4, R8, 0x1, RZ, 0xc0, !PT ;  /* 0x0000000108047812 */ /* 0x000fc400078ec0ff */
[----:B------:R-:W-:Y:S01]  /*14c40*/  LOP3.LUT R2, R0, 0xffffffc0, RZ, 0xc0, !PT ;  /* 0xffffffc000027812 */ /* 0x000fe200078ec0ff */
[----:B------:R-:W-:Y:S01]  /*14c50*/  IMAD R0, R11, 0x10, R52 ;  /* 0x000000100b007824 */ /* 0x000fe200078e0234 */
[----:B------:R-:W-:Y:S02]  /*14c60*/  ISETP.NE.U32.AND P4, PT, R4, 0x1, PT ;  /* 0x000000010400780c */ /* 0x000fe40003f85070 */
[----:B------:R-:W-:Y:S01]  /*14c70*/  LOP3.LUT R13, R3, R5, RZ, 0x3c, !PT ;  /* 0x00000005030d7212 */ /* 0x000fe200078e3cff */
[----:B----4-:R-:W-:Y:S01]  /*14c80*/  IMAD R4, R80, 0x80, R0 ;  /* 0x0000008050047824 */ /* 0x010fe200078e0200 */
[----:B------:R-:W-:Y:S01]  /*14c90*/  SHF.R.S32.HI R3, RZ, 0x2, R16 ;  /* 0x00000002ff037819 */ /* 0x000fe20000011410 */
[----:B------:R-:W-:Y:S01]  /*14ca0*/  IMAD R10, R9, 0x8, R2 ;  /* 0x00000008090a7824 */ /* 0x000fe200078e0202 */
[----:B------:R-:W-:Y:S01]  /*14cb0*/  R2P PR, R8, 0x6 ;  /* 0x0000000608007804 */ /* 0x000fe20000000000 */
[----:B------:R-:W-:Y:S01]  /*14cc0*/  @P0 IMAD.HI.U32 R8, R4, c[0x0][0x4ec], RZ ;  /* 0x00013b0004080a27 */ /* 0x000fe200078e00ff */
[----:B------:R-:W-:-:S02]  /*14cd0*/  LOP3.LUT R6, R6, 0x1c0, RZ, 0xc0, !PT ;  /* 0x000001c006067812 */ /* 0x000fc400078ec0ff */
[----:B------:R-:W-:Y:S01]  /*14ce0*/  F2FP.BF16.PACK_AB R166, R167, R166 ;  /* 0x000000a6a7a6723e */ /* 0x000fe200000010ff */
[----:B------:R-:W-:Y:S01]  /*14cf0*/  IMAD R5, R7, 0x10, R3 ;  /* 0x0000001007057824 */ /* 0x000fe200078e0203 */
[----:B------:R-:W-:Y:S01]  /*14d00*/  LEA.HI R9, R6, R6, RZ, 0x1d ;  /* 0x0000000606097211 */ /* 0x000fe200078fe8ff */
[----:B------:R-:W-:Y:S01]  /*14d10*/  IMAD.SHL.U32 R7, R19, 0x8, RZ ;  /* 0x0000000813077824 */ /* 0x000fe200078e00ff */
[----:B------:R-:W-:Y:S01]  /*14d20*/  F2FP.BF16.PACK_AB R168, R169, R168 ;  /* 0x000000a8a9a8723e */ /* 0x000fe200000010ff */
[----:B------:R-:W-:Y:S01]  /*14d30*/  IMAD.MOV.U32 R0, RZ, RZ, R4 ;  /* 0x000000ffff007224 */ /* 0x000fe200078e0004 */
[----:B------:R-:W-:Y:S01]  /*14d40*/  @P0 SHF.R.U32.HI R0, RZ, c[0x0][0x4f0], R8 ;  /* 0x00013c00ff000a19 */ /* 0x000fe20000011608 */
[----:B------:R-:W-:Y:S01]  /*14d50*/  IMAD.IADD R11, R5, 0x1, R10 ;  /* 0x00000001050b7824 */ /* 0x000fe200078e020a */
[----:B------:R-:W-:Y:S01]  /*14d60*/  LOP3.LUT R13, R13, 0x7ffffe00, R7, 0xf8, !PT ;  /* 0x7ffffe000d0d7812 */ /* 0x000fe200078ef807 */
[----:B------:R-:W-:Y:S01]  /*14d70*/  IMAD R5, R80, 0x80, R5 ;  /* 0x0000008050057824 */ /* 0x000fe200078e0205 */
[----:B------:R-:W-:Y:S01]  /*14d80*/  SHF.R.S32.HI R7, RZ, 0x1f, R0 ;  /* 0x0000001fff077819 */ /* 0x000fe20000011400 */
[----:B------:R-:W-:Y:S01]  /*14d90*/  IMAD.IADD R3, R15, 0x1, R17 ;  /* 0x000000010f037824 */ /* 0x000fe200078e0211 */
[----:B------:R-:W-:Y:S01]  /*14da0*/  F2FP.BF16.PACK_AB R170, R171, R170 ;  /* 0x000000aaabaa723e */ /* 0x000fe200000010ff */
[----:B------:R-:W-:Y:S01]  /*14db0*/  IMAD.MOV.U32 R2, RZ, RZ, R14 ;  /* 0x000000ffff027224 */ /* 0x000fe200078e000e */
[----:B------:R-:W-:Y:S01]  /*14dc0*/  IADD3 R8, R5, 0x8, RZ ;  /* 0x0000000805087810 */ /* 0x000fe20007ffe0ff */
[----:B------:R-:W-:Y:S01]  /*14dd0*/  IMAD R7, R7, c[0x0][0x3e0], RZ ;  /* 0x0000f80007077a24 */ /* 0x000fe200078e02ff */
[-C--:B------:R-:W-:Y:S01]  /*14de0*/  ISETP.GE.OR P6, PT, R5, R55.reuse, P3 ;  /* 0x000000370500720c */ /* 0x080fe20001fc6670 */
[----:B------:R-:W-:Y:S01]  /*14df0*/  IMAD.MOV R6, RZ, RZ, -R0 ;  /* 0x000000ffff067224 */ /* 0x000fe200078e0a00 */
[----:B------:R-:W-:Y:S01]  /*14e00*/  ISETP.GE.OR P5, PT, R8, R55, P3 ;  /* 0x000000370800720c */ /* 0x000fe20001fa6670 */
[----:B------:R-:W-:Y:S01]  /*14e10*/  IMAD.U32 R10, R18, 0x2, R9 ;  /* 0x00000002120a7824 */ /* 0x000fe200078e0009 */
[----:B------:R-:W-:Y:S01]  /*14e20*/  F2FP.BF16.PACK_AB R46, R46, R176 ;  /* 0x000000b02e2e723e */ /* 0x000fe200000010ff */
[----:B------:R-:W-:Y:S01]  /*14e30*/  IMAD.WIDE.U32 R8, R0, c[0x0][0x3e0], R2 ;  /* 0x0000f80000087a25 */ /* 0x000fe200078e0002 */
[----:B------:R-:W-:-:S02]  /*14e40*/  F2FP.BF16.PACK_AB R178, R179, R178 ;  /* 0x000000b2b3b2723e */ /* 0x000fc400000010ff */
[----:B------:R-:W-:Y:S01]  /*14e50*/  F2FP.BF16.PACK_AB R44, R44, R188 ;  /* 0x000000bc2c2c723e */ /* 0x000fe200000010ff */
[----:B------:R-:W-:Y:S01]  /*14e60*/  IMAD R7, R0, c[0x0][0x3e4], R7 ;  /* 0x0000f90000077a24 */ /* 0x000fe200078e0207 */
[----:B------:R-:W-:Y:S01]  /*14e70*/  F2FP.BF16.PACK_AB R190, R191, R190 ;  /* 0x000000bebfbe723e */ /* 0x000fe200000010ff */
[----:B------:R-:W-:Y:S01]  /*14e80*/  IMAD R18, R6, c[0x0][0x4e8], R4 ;  /* 0x00013a0006127a24 */ /* 0x000fe200078e0204 */
[----:B------:R-:W-:Y:S01]  /*14e90*/  F2FP.BF16.PACK_AB R180, R181, R180 ;  /* 0x000000b4b5b4723e */ /* 0x000fe200000010ff */
[----:B------:R-:W-:Y:S01]  /*14ea0*/  IMAD.SHL.U32 R0, R10, 0x2, RZ ;  /* 0x000000020a007824 */ /* 0x000fe200078e00ff */
[C---:B------:R-:W-:Y:S01]  /*14eb0*/  IADD3 R10, R5.reuse, 0x40, RZ ;  /* 0x00000040050a7810 */ /* 0x040fe20007ffe0ff */
[----:B------:R-:W-:Y:S01]  /*14ec0*/  IMAD R6, R80, 0x80, R11 ;  /* 0x0000008050067824 */ /* 0x000fe200078e020b */
[----:B------:R-:W-:Y:S02]  /*14ed0*/  IADD3 R5, R5, 0x48, RZ ;  /* 0x0000004805057810 */ /* 0x000fe40007ffe0ff */
[----:B------:R-:W-:Y:S01]  /*14ee0*/  IADD3 R11, R0, 0x80, RZ ;  /* 0x00000080000b7810 */ /* 0x000fe20007ffe0ff */
[----:B------:R-:W-:Y:S01]  /*14ef0*/  @P0 IMAD.HI.U32 R4, R6, c[0x0][0x4ec], RZ ;  /* 0x00013b0006040a27 */ /* 0x000fe200078e00ff */
[----:B------:R-:W-:Y:S01]  /*14f00*/  IADD3 R2, R0, 0x70, RZ ;  /* 0x0000007000027810 */ /* 0x000fe20007ffe0ff */
[----:B------:R-:W-:Y:S01]  /*14f10*/  STS [R0+0x80], R47 ;  /* 0x0000802f00007388 */ /* 0x000fe20000000800 */
[----:B------:R-:W-:Y:S01]  /*14f20*/  @P4 IADD3 R2, R11, 0x10, RZ ;  /* 0x000000100b024810 */ /* 0x000fe20007ffe0ff */
[----:B------:R-:W-:Y:S01]  /*14f30*/  IMAD.MOV.U32 R3, RZ, RZ, R6 ;  /* 0x000000ffff037224 */ /* 0x000fe200078e0006 */
[-C--:B------:R-:W-:Y:S01]  /*14f40*/  ISETP.GE.OR P4, PT, R10, R55.reuse, P3 ;  /* 0x000000370a00720c */ /* 0x080fe20001f86670 */
[----:B------:R-:W-:Y:S01]  /*14f50*/  STS [R0+0x480], R146 ;  /* 0x0004809200007388 */ /* 0x000fe20000000800 */
[----:B------:R-:W-:Y:S01]  /*14f60*/  @P0 SHF.R.U32.HI R3, RZ, c[0x0][0x4f0], R4 ;  /* 0x00013c00ff030a19 */ /* 0x000fe20000011604 */
[----:B------:R-:W-:Y:S01]  /*14f70*/  IMAD.MOV.U32 R4, RZ, RZ, R8 ;  /* 0x000000ffff047224 */ /* 0x000fe200078e0008 */
[----:B------:R-:W-:Y:S01]  /*14f80*/  ISETP.GE.OR P3, PT, R5, R55, P3 ;  /* 0x000000370500720c */ /* 0x000fe20001f66670 */
[----:B------:R-:W-:Y:S01]  /*14f90*/  IMAD.IADD R5, R9, 0x1, R7 ;  /* 0x0000000109057824 */ /* 0x000fe200078e0207 */
[----:B------:R-:W-:Y:S01]  /*14fa0*/  SHF.R.S32.HI R7, RZ, 0x1f, R18 ;  /* 0x0000001fff077819 */ /* 0x000fe20000011412 */
[--C-:B------:R-:W-:Y:S01]  /*14fb0*/  IMAD.MOV R8, RZ, RZ, -R3.reuse ;  /* 0x000000ffff087224 */ /* 0x100fe200078e0a03 */
[----:B------:R-:W-:Y:S01]  /*14fc0*/  SHF.R.S32.HI R9, RZ, 0x1f, R3 ;  /* 0x0000001fff097819 */ /* 0x000fe20000011403 */
[----:B------:R-:W-:Y:S01]  /*14fd0*/  STS [R2], R45 ;  /* 0x0000002d02007388 */ /* 0x000fe20000000800 */
[----:B------:R-:W-:Y:S01]  /*14fe0*/  IADD3 R10, P0, R3, R20, RZ ;  /* 0x00000014030a7210 */ /* 0x000fe20007f1e0ff */
[----:B------:R-:W-:Y:S01]  /*14ff0*/  IMAD R7, R7, c[0x0][0x3d8], RZ ;  /* 0x0000f60007077a24 */ /* 0x000fe200078e02ff */
[----:B------:R-:W-:Y:S01]  /*15000*/  F2FP.BF16.PACK_AB R182, R183, R182 ;  /* 0x000000b6b7b6723e */ /* 0x000fe200000010ff */
[----:B------:R-:W-:Y:S01]  /*15010*/  IMAD R8, R8, c[0x0][0x4e8], R6 ;  /* 0x00013a0008087a24 */ /* 0x000fe200078e0206 */
[----:B------:R-:W-:Y:S01]  /*15020*/  IADD3.X R11, R9, R21, R22, P0, !PT ;  /* 0x00000015090b7210 */ /* 0x000fe200007fe416 */
[C---:B------:R-:W-:Y:S01]  /*15030*/  IMAD R53, R18.reuse, c[0x0][0x3dc], R7 ;  /* 0x0000f70012357a24 */ /* 0x040fe200078e0207 */
[----:B------:R-:W-:Y:S01]  /*15040*/  STS [R2+0x400], R158 ;  /* 0x0004009e02007388 */ /* 0x000fe20000000800 */
[----:B------:R-:W-:Y:S01]  /*15050*/  IMAD.WIDE.U32 R18, R18, c[0x0][0x3d8], R4 ;  /* 0x0000f60012127a25 */ /* 0x000fe200078e0004 */
[----:B------:R-:W-:-:S02]  /*15060*/  SHF.R.S32.HI R4, RZ, 0x1f, R8 ;  /* 0x0000001fff047819 */ /* 0x000fc40000011408 */
[----:B------:R-:W-:Y:S01]  /*15070*/  STS [R0+0x2080], R148 ;  /* 0x0020809400007388 */ /* 0x000fe20000000800 */
[----:B------:R-:W-:Y:S01]  /*15080*/  IMAD.MOV.U32 R9, RZ, RZ, 0x20 ;  /* 0x00000020ff097424 */ /* 0x000fe200078e00ff */
[----:B------:R-:W-:Y:S01]  /*15090*/  F2FP.BF16.PACK_AB R184, R185, R184 ;  /* 0x000000b8b9b8723e */ /* 0x000fe200000010ff */
[----:B------:R-:W-:Y:S01]  /*150a0*/  IMAD R4, R4, c[0x0][0x488], RZ ;  /* 0x0001220004047a24 */ /* 0x000fe200078e02ff */
[----:B------:R-:W-:Y:S01]  /*150b0*/  STS [R0+0x2480], R150 ;  /* 0x0024809600007388 */ /* 0x000fe20000000800 */
[C---:B------:R-:W-:Y:S01]  /*150c0*/  IMAD.WIDE.U32 R6, R8.reuse, c[0x0][0x488], R10 ;  /* 0x0001220008067a25 */ /* 0x040fe200078e000a */
[----:B------:R-:W-:Y:S02]  /*150d0*/  SEL R9, R9, 0xffffffe0, !P1 ;  /* 0xffffffe009097807 */ /* 0x000fe40004800000 */
[----:B------:R-:W-:Y:S01]  /*150e0*/  STS [R2+0x2000], R152 ;  /* 0x0020009802007388 */ /* 0x000fe20000000800 */
[----:B------:R-:W-:Y:S01]  /*150f0*/  IMAD R8, R8, c[0x0][0x48c], R4 ;  /* 0x0001230008087a24 */ /* 0x000fe200078e0204 */
[----:B------:R-:W-:Y:S01]  /*15100*/  LEA R10, P0, R6, c[0x0][0x450], 0x2 ;  /* 0x00011400060a7a11 */ /* 0x000fe200078010ff */
[----:B------:R-:W-:Y:S01]  /*15110*/  IMAD.MOV.U32 R5, RZ, RZ, 0x40 ;  /* 0x00000040ff057424 */ /* 0x000fe200078e00ff */
[----:B------:R-:W-:Y:S01]  /*15120*/  STS [R2+0x2400], R154 ;  /* 0x0024009a02007388 */ /* 0x000fe20000000800 */
[----:B------:R-:W-:Y:S01]  /*15130*/  IMAD.IADD R8, R7, 0x1, R8 ;  /* 0x0000000107087824 */ /* 0x000fe200078e0208 */
[----:B------:R-:W-:Y:S01]  /*15140*/  F2FP.BF16.PACK_AB R186, R187, R186 ;  /* 0x000000babbba723e */ /* 0x000fe200000010ff */
[----:B------:R-:W-:Y:S01]  /*15150*/  IMAD.IADD R3, R0, 0x1, R9 ;  /* 0x0000000100037824 */ /* 0x000fe200078e0209 */
[----:B------:R-:W-:Y:S01]  /*15160*/  SEL R7, R5, 0xffffffc0, !P2 ;  /* 0xffffffc005077807 */ /* 0x000fe20005000000 */
[----:B------:R-:W-:Y:S01]  /*15170*/  IMAD.IADD R4, R9, 0x1, R2 ;  /* 0x0000000109047824 */ /* 0x000fe200078e0202 */
[----:B------:R-:W-:Y:S01]  /*15180*/  LEA.HI.X R9, R6, c[0x0][0x454], R8, 0x2, P0 ;  /* 0x0001150006097a11 */ /* 0x000fe200000f1408 */
[----:B------:R-:W-:Y:S01]  /*15190*/  SHFL.IDX PT, R16, R10, RZ, 0x1c1f ;  /* 0x001c1fff0a107589 */ /* 0x000fe200000e0000 */
[----:B------:R-:W-:Y:S01]  /*151a0*/  F2FP.BF16.PACK_AB R42, R42, R64 ;  /* 0x000000402a2a723e */ /* 0x000fe200000010ff */
[----:B------:R-:W-:Y:S01]  /*151b0*/  IMAD.IADD R6, R0, 0x1, R7 ;  /* 0x0000000100067824 */ /* 0x000fe200078e0207 */
[----:B------:R-:W-:Y:S01]  /*151c0*/  F2FP.BF16.PACK_AB R66, R67, R66 ;  /* 0x000000424342723e */ /* 0x000fe200000010ff */
[----:B------:R-:W-:Y:S01]  /*151d0*/  STS [R3+0x80], R49 ;  /* 0x0000803103007388 */ /* 0x000fe20000000800 */
[----:B------:R-:W-:Y:S01]  /*151e0*/  IMAD.IADD R8, R7, 0x1, R2 ;  /* 0x0000000107087824 */ /* 0x000fe200078e0202 */
[----:B------:R-:W-:Y:S01]  /*151f0*/  F2FP.BF16.PACK_AB R56, R57, R56 ;  /* 0x000000383938723e */ /* 0x000fe200000010ff */
[----:B------:R-:W-:Y:S01]  /*15200*/  IMAD.IADD R5, R7, 0x1, R3 ;  /* 0x0000000107057824 */ /* 0x000fe200078e0203 */
[----:B------:R-:W-:Y:S01]  /*15210*/  STS [R3+0x480], R162 ;  /* 0x000480a203007388 */ /* 0x000fe20000000800 */
[----:B------:R-:W-:Y:S01]  /*15220*/  IMAD.IADD R7, R4, 0x1, R7 ;  /* 0x0000000104077824 */ /* 0x000fe200078e0207 */
[----:B------:R-:W-:-:S02]  /*15230*/  F2FP.BF16.PACK_AB R58, R59, R58 ;  /* 0x0000003a3b3a723e */ /* 0x000fc400000010ff */
[----:B------:R-:W-:Y:S01]  /*15240*/  STS [R4], R48 ;  /* 0x0000003004007388 */ /* 0x000fe20000000800 */
[----:B------:R-:W-:Y:S02]  /*15250*/  F2FP.BF16.PACK_AB R60, R61, R60 ;  /* 0x0000003c3d3c723e */ /* 0x000fe400000010ff */
        /* <DEDUP_REMOVED lines=22> */
[----:B------:R-:W-:Y:S01]  /*153c0*/  STS [R8], R44 ;  /* 0x0000002c08007388 */ /* 0x000fe20000000800 */
        /* <DEDUP_REMOVED lines=42> */
[----:B-1----:R-:W-:Y:S01]  /*15670*/  IMAD.SHL.U32 R0, R13, 0x2, RZ ;  /* 0x000000020d007824 */ /* 0x002fe200078e00ff */
[----:B------:R-:W-:-:S02]  /*15680*/  LEA R13, P0, R18, c[0x0][0x380], 0x1 ;  /* 0x0000e000120d7a11 */ /* 0x000fc400078008ff */
        /* <DEDUP_REMOVED lines=16> */
[----:B-1----:R-:W-:-:S03]  /*15790*/  IMAD R6, R80, 0x80, R52 ;  /* 0x0000008050067824 */ /* 0x002fc600078e0234 */
[----:B------:R-:W-:Y:S04]  /*157a0*/  STS [R5+0x6080], R120 ;  /* 0x0060807805007388 */ /* 0x000fe80000000800 */
[----:B------:R-:W-:Y:S04]  /*157b0*/  STS [R5+0x6480], R122 ;  /* 0x0064807a05007388 */ /* 0x000fe80000000800 */
[----:B------:R-:W-:Y:S04]  /*157c0*/  STS [R7+0x6000], R124 ;  /* 0x0060007c07007388 */ /* 0x000fe80000000800 */
[----:B------:R-:W-:Y:S04]  /*157d0*/  STS [R7+0x6400], R126 ;  /* 0x0064007e07007388 */ /* 0x000fe80000000800 */
[----:B------:R-:W1:Y:S04]  /*157e0*/  SHFL.IDX PT, R17, R9, RZ, 0x1c1f ;  /* 0x001c1fff09117589 */ /* 0x000e6800000e0000 */
[----:B------:R-:W-:Y:S06]  /*157f0*/  BAR.SYNC.DEFER_BLOCKING 0x1, 0x80 ;  /* 0x0042000000007b1d */ /* 0x000fec0000010000 */
[----:B------:R-:W-:Y:S04]  /*15800*/  SHFL.IDX PT, R2, R10, 0x1, 0x1c1f ;  /* 0x003c1f000a027f89 */ /* 0x000fe800000e0000 */
[----:B------:R-:W2:Y:S04]  /*15810*/  SHFL.IDX PT, R3, R9, 0x1, 0x1c1f ;  /* 0x003c1f0009037f89 */ /* 0x000ea800000e0000 */
[----:B------:R-:W-:Y:S04]  /*15820*/  SHFL.IDX PT, R14, R10, 0x2, 0x1c1f ;  /* 0x005c1f000a0e7f89 */ /* 0x000fe800000e0000 */
[----:B------:R-:W3:Y:S04]  /*15830*/  SHFL.IDX PT, R15, R9, 0x2, 0x1c1f ;  /* 0x005c1f00090f7f89 */ /* 0x000ee800000e0000 */
[----:B------:R-:W-:Y:S04]  /*15840*/  SHFL.IDX PT, R10, R10, 0x3, 0x1c1f ;  /* 0x007c1f000a0a7f89 */ /* 0x000fe800000e0000 */
[----:B------:R-:W4:Y:S04]  /*15850*/  SHFL.IDX PT, R11, R9, 0x3, 0x1c1f ;  /* 0x007c1f00090b7f89 */ /* 0x000f2800000e0000 */
[----:B-1----:R-:W-:Y:S04]  /*15860*/  @!P6 ST.E [R16.64], R38 ;  /* 0x000000261000e985 */ /* 0x002fe8000c10190e */
[----:B--2---:R1:W-:Y:S04]  /*15870*/  @!P5 ST.E [R2.64], R39 ;  /* 0x000000270200d985 */ /* 0x0043e8000c10190e */
[----:B---3--:R2:W-:Y:S04]  /*15880*/  @!P4 ST.E [R14.64], R40 ;  /* 0x000000280e00c985 */ /* 0x0085e8000c10190e */
[----:B----4-:R2:W-:Y:S04]  /*15890*/  @!P3 ST.E [R10.64], R41 ;  /* 0x000000290a00b985 */ /* 0x0105e8000c10190e */
[----:B------:R2:W3:Y:S04]  /*158a0*/  LDS.128 R24, [R0+0x880] ;  /* 0x0008800000187984 */ /* 0x0004e80000000c00 */
[----:B------:R2:W4:Y:S01]  /*158b0*/  LDS.128 R32, [R0+0x1080] ;  /* 0x0010800000207984 */ /* 0x0005220000000c00 */
[----:B-1----:R-:W-:-:S03]  /*158c0*/  IMAD.IADD R2, R19, 0x1, R53 ;  /* 0x0000000113027824 */ /* 0x002fc600078e0235 */
[----:B------:R2:W1:Y:S04]  /*158d0*/  LDS.128 R40, [R0+0x1880] ;  /* 0x0018800000287984 */ /* 0x0004680000000c00 */
[----:B------:R2:W1:Y:S01]  /*158e0*/  LDS.128 R48, [R0+0x2080] ;  /* 0x0020800000307984 */ /* 0x0004620000000c00 */
[----:B------:R-:W-:Y:S02]  /*158f0*/  LEA.HI.X R7, R18, c[0x0][0x384], R2, 0x1, P0 ;  /* 0x0000e10012077a11 */ /* 0x000fe400000f0c02 */
[----:B------:R-:W-:Y:S01]  /*15900*/  ISETP.GE.AND P0, PT, R6, R55, PT ;  /* 0x000000370600720c */ /* 0x000fe20003f06270 */
[----:B------:R2:W1:Y:S04]  /*15910*/  LDS.128 R60, [R0+0x2880] ;  /* 0x00288000003c7984 */ /* 0x0004680000000c00 */
        /* <DEDUP_REMOVED lines=12> */
[----:B---34-:R-:W3:Y:S01]  /*159e0*/  LDS.128 R16, [R0+0x80] ;  /* 0x0000800000107984 */ /* 0x018ee20000000c00 */
[----:B------:R-:W-:-:S02]  /*159f0*/  IADD3 R4, R12, 0x40, RZ ;  /* 0x000000400c047810 */ /* 0x000fc40007ffe0ff */
[----:B------:R-:W-:Y:S01]  /*15a00*/  ISETP.GE.AND P1, PT, R12, c[0x0][0x3c8], PT ;  /* 0x0000f2000c007a0c */ /* 0x000fe20003f26270 */
[----:B--2---:R2:W4:Y:S01]  /*15a10*/  LDS.128 R8, [R0+0x4080] ;  /* 0x0040800000087984 */ /* 0x0045220000000c00 */
[----:B------:R-:W-:-:S13]  /*15a20*/  ISETP.GE.AND P0, PT, R4, c[0x0][0x3c8], PT ;  /* 0x0000f20004007a0c */ /* 0x000fda0003f06270 */
[----:B--2---:R-:W-:-:S04]  /*15a30*/  @!P0 SHF.R.S32.HI R0, RZ, 0x1f, R4 ;  /* 0x0000001fff008819 */ /* 0x004fc80000011404 */
[----:B------:R-:W-:Y:S01]  /*15a40*/  @!P0 LEA.HI R0, R0, R4, RZ, 0x3 ;  /* 0x0000000400008211 */ /* 0x000fe200078f18ff */
[----:B-1----:R-:W-:-:S03]  /*15a50*/  @!P1 IMAD.WIDE R4, R12, 0x2, R2 ;  /* 0x000000020c049825 */ /* 0x002fc600078e0202 */
[----:B------:R-:W-:-:S05]  /*15a60*/  @!P0 LOP3.LUT R0, R0, 0xfffffff8, RZ, 0xc0, !PT ;  /* 0xfffffff800008812 */ /* 0x000fca00078ec0ff */
[----:B------:R-:W-:Y:S01]  /*15a70*/  @!P0 IMAD.WIDE R2, R0, 0x2, R2 ;  /* 0x0000000200028825 */ /* 0x000fe200078e0202 */
[----:B---3--:R1:W-:Y:S04]  /*15a80*/  @!P1 ST.E.128 [R4.64], R16 ;  /* 0x0000001004009985 */ /* 0x0083e8000c101d0e */
[----:B----4-:R1:W-:Y:S02]  /*15a90*/  @!P0 ST.E.128 [R2.64], R8 ;  /* 0x0000000802008985 */ /* 0x0103e4000c101d0e */
.L_x_944:
[----:B---34-:R-:W-:Y:S05]  /*15aa0*/  BSYNC B0 ;  /* 0x0000000000007941 */ /* 0x018fea0003800000 */
.L_x_943:
[----:B--2---:R-:W-:Y:S01]  /*15ab0*/  IADD3 R0, R6, 0x10, RZ ;  /* 0x0000001006007810 */ /* 0x004fe20007ffe0ff */
[----:B-1----:R1:W2:Y:S01]  /*15ac0*/  SHFL.IDX PT, R3, R7, 0x1, 0x181f ;  /* 0x00381f0007037f89 */ /* 0x0022a200000e0000 */
        /* <DEDUP_REMOVED lines=14> */
.L_x_946:
[----:B------:R-:W-:Y:S05]  /*15bb0*/  BSYNC B0 ;  /* 0x0000000000007941 */ /* 0x000fea0003800000 */
.L_x_945:
        /* <DEDUP_REMOVED lines=16> */
.L_x_948:
[----:B------:R-:W-:Y:S05]  /*15cc0*/  BSYNC B0 ;  /* 0x0000000000007941 */ /* 0x000fea0003800000 */
.L_x_947:
        /* <DEDUP_REMOVED lines=16> */
.L_x_950:
[----:B------:R-:W-:Y:S05]  /*15dd0*/  BSYNC B0 ;  /* 0x0000000000007941 */ /* 0x000fea0003800000 */
.L_x_949:
        /* <DEDUP_REMOVED lines=16> */
.L_x_952:
[----:B------:R-:W-:Y:S05]  /*15ee0*/  BSYNC B0 ;  /* 0x0000000000007941 */ /* 0x000fea0003800000 */
.L_x_951:
        /* <DEDUP_REMOVED lines=16> */
.L_x_954:
[----:B------:R-:W-:Y:S05]  /*15ff0*/  BSYNC B0 ;  /* 0x0000000000007941 */ /* 0x000fea0003800000 */
.L_x_953:
        /* <DEDUP_REMOVED lines=16> */
.L_x_956:
[----:B------:R-:W-:Y:S05]  /*16100*/  BSYNC B0 ;  /* 0x0000000000007941 */ /* 0x000fea0003800000 */
.L_x_955:
        /* <DEDUP_REMOVED lines=17> */
.L_x_942:
        /* <DEDUP_REMOVED lines=19> */
[----:B------:R-:W-:-:S04]  /*16350*/  IMAD R3, R3, c[0x0][0x490], RZ ;  /* 0x0001240003037a24 */ /* 0x000fc800078e02ff */
[----:B------:R-:W-:Y:S01]  /*16360*/  IMAD R2, R4, c[0x0][0x494], R3 ;  /* 0x0001250004027a24 */ /* 0x000fe200078e0203 */
[----:B------:R-:W-:-:S04]  /*16370*/  IADD3 R4, -R0, RZ, RZ ;  /* 0x000000ff00047210 */ /* 0x000fc80007ffe1ff */
[----:B------:R-:W-:Y:S01]  /*16380*/  IADD3 R3, R7, R2, RZ ;  /* 0x0000000207037210 */ /* 0x000fe20007ffe0ff */
[----:B------:R-:W-:Y:S02]  /*16390*/  IMAD.MOV.U32 R2, RZ, RZ, R6 ;  /* 0x000000ffff027224 */ /* 0x000fe400078e0006 */
        /* <DEDUP_REMOVED lines=16> */
.L_x_958:
[----:B------:R-:W-:Y:S05]  /*164a0*/  BSYNC B0 ;  /* 0x0000000000007941 */ /* 0x000fea0003800000 */
.L_x_957:
[----:B------:R-:W2:Y:S01]  /*164b0*/  S2R R6, SR_CTAID.Y ;  /* 0x0000000000067919 */ /* 0x000ea20000002600 */
[----:B-1----:R-:W-:Y:S01]  /*164c0*/  SHF.R.S32.HI R0, RZ, 0x1f, R11 ;  /* 0x0000001fff007819 */ /* 0x002fe2000001140b */
[----:B------:R-:W-:Y:S01]  /*164d0*/  BSSY B0, `(.L_x_959) ;  /* 0x0000036000007945 */ /* 0x000fe20003800000 */
[----:B------:R-:W-:Y:S01]  /*164e0*/  MOV R12, c[0x0][0x4e8] ;  /* 0x00013a00000c7a02 */ /* 0x000fe20000000f00 */
[----:B------:R-:W1:Y:S01]  /*164f0*/  S2R R13, SR_CTAID.X ;  /* 0x00000000000d7919 */ /* 0x000e620000002500 */
[----:B------:R-:W-:Y:S02]  /*16500*/  LEA.HI R0, R0, R11, RZ, 0x3 ;  /* 0x0000000b00007211 */ /* 0x000fe400078f18ff */
[C---:B------:R-:W-:Y:S01]  /*16510*/  ISETP.NE.AND P0, PT, R12.reuse, 0x1, PT ;  /* 0x000000010c00780c */ /* 0x040fe20003f05270 */
[----:B------:R-:W-:Y:S01]  /*16520*/  IMAD R12, R12, c[0x0][0x388], RZ ;  /* 0x0000e2000c0c7a24 */ /* 0x000fe200078e02ff */
[----:B------:R-:W-:Y:S02]  /*16530*/  LOP3.LUT R2, R0, 0xfffffff8, RZ, 0xc0, !PT ;  /* 0xfffffff800027812 */ /* 0x000fe400078ec0ff */
[----:B------:R-:W-:-:S03]  /*16540*/  SHF.R.S32.HI R8, RZ, 0x3, R0 ;  /* 0x00000003ff087819 */ /* 0x000fc60000011400 */
[----:B------:R-:W-:-:S05]  /*16550*/  IMAD.IADD R11, R11, 0x1, -R2 ;  /* 0x000000010b0b7824 */ /* 0x000fca00078e0a02 */
[----:B------:R-:W-:Y:S02]  /*16560*/  LEA R0, R11, R8, 0x4 ;  /* 0x000000080b007211 */ /* 0x000fe400078e20ff */
[----:B--2---:R-:W-:-:S03]  /*16570*/  SHF.R.S32.HI R3, RZ, 0x1f, R6 ;  /* 0x0000001fff037819 */ /* 0x004fc60000011406 */
[C---:B-1----:R-:W-:Y:S01]  /*16580*/  IMAD R5, R13.reuse, 0x80, R0 ;  /* 0x000000800d057824 */ /* 0x042fe200078e0200 */
[----:B------:R-:W-:Y:S01]  /*16590*/  LEA R8, R13, R8, 0x7 ;  /* 0x000000080d087211 */ /* 0x000fe200078e38ff */
[----:B------:R-:W-:Y:S02]  /*165a0*/  IMAD R2, R3, c[0x0][0x3e8], RZ ;  /* 0x0000fa0003027a24 */ /* 0x000fe400078e02ff */
[----:B------:R-:W-:-:S04]  /*165b0*/  @P0 IMAD.HI.U32 R4, R5, c[0x0][0x4ec], RZ ;  /* 0x00013b0005040a27 */ /* 0x000fc800078e00ff */
[C---:B------:R-:W-:Y:S02]  /*165c0*/  IMAD R2, R6.reuse, c[0x0][0x3ec], R2 ;  /* 0x0000fb0006027a24 */ /* 0x040fe400078e0202 */
[----:B------:R-:W-:-:S04]  /*165d0*/  IMAD.WIDE.U32 R6, R6, c[0x0][0x3e8], RZ ;  /* 0x0000fa0006067a25 */ /* 0x000fc800078e00ff */
[----:B------:R-:W-:Y:S01]  /*165e0*/  IMAD.MOV.U32 R0, RZ, RZ, R5 ;  /* 0x000000ffff007224 */ /* 0x000fe200078e0005 */
        /* <DEDUP_REMOVED lines=14> */
[----:B------:R-:W-:-:S04]  /*166d0*/  SHF.L.U32 R6, R11, 0x3, RZ ;  /* 0x000000030b067819 */ /* 0x000fc800000006ff */
        /* <DEDUP_REMOVED lines=21> */
.L_x_960:
[----:B------:R-:W-:Y:S05]  /*16830*/  BSYNC B0 ;  /* 0x0000000000007941 */ /* 0x000fea0003800000 */
.L_x_959:
        /* <DEDUP_REMOVED lines=15> */
.L_x_962:
[----:B------:R-:W-:Y:S05]  /*16930*/  BSYNC B0 ;  /* 0x0000000000007941 */ /* 0x000fea0003800000 */
.L_x_961:
        /* <DEDUP_REMOVED lines=15> */
.L_x_964:
[----:B------:R-:W-:Y:S05]  /*16a30*/  BSYNC B0 ;  /* 0x0000000000007941 */ /* 0x000fea0003800000 */
.L_x_963:
        /* <DEDUP_REMOVED lines=15> */
.L_x_966:
[----:B------:R-:W-:Y:S05]  /*16b30*/  BSYNC B0 ;  /* 0x0000000000007941 */ /* 0x000fea0003800000 */
.L_x_965:
        /* <DEDUP_REMOVED lines=15> */
.L_x_968:
[----:B------:R-:W-:Y:S05]  /*16c30*/  BSYNC B0 ;  /* 0x0000000000007941 */ /* 0x000fea0003800000 */
.L_x_967:
        /* <DEDUP_REMOVED lines=15> */
.L_x_970:
[----:B------:R-:W-:Y:S05]  /*16d30*/  BSYNC B0 ;  /* 0x0000000000007941 */ /* 0x000fea0003800000 */
.L_x_969:
        /* <DEDUP_REMOVED lines=15> */
.L_x_972:
[----:B------:R-:W-:Y:S05]  /*16e30*/  BSYNC B0 ;  /* 0x0000000000007941 */ /* 0x000fea0003800000 */
.L_x_971:
        /* <DEDUP_REMOVED lines=16> */
.L_x_973:
        /* <DEDUP_REMOVED lines=12> */
.L_x_1838:


//--------------------- .text._ZN7cutlass13device_kernelIN5flash19enable_sm80_to_sm89INS1_16FlashAttnFwdSm80INS1_25CollectiveMainloopFwdSm80ILi4ELi1ELb0EN4cute5tupleIJNS5_1CILi128EEENS7_ILi48EEES8_EEELi128ENS_10bfloat16_tEfNS_4arch4Sm80ELb0ELb1ELb1ELb1ELb0ELb0ELb1ELb0EEENS1_21CollectiveEpilogueFwdINS6_IJS8_S8_S9_EEENS6_IJNS7_ILi1EEESH_SH_EEESB_SD_Li128ELb1ELb1ELb0ELb0EEENS1_19SingleTileSchedulerILb1ELb0ELb1ELi128EEEEEEEEEvNT_6ParamsE --------------------------
	.section	.text._ZN7cutlass13device_kernelIN5flash19enable_sm80_to_sm89INS1_16FlashAttnFwdSm80INS1_25CollectiveMainloopFwdSm80ILi4ELi1ELb0EN4cute5tupleIJNS5_1CILi128EEENS7_ILi48EEES8_EEELi128ENS_10bfloat16_tEfNS_4arch4Sm80ELb0ELb1ELb1ELb1ELb0ELb0ELb1ELb0EEENS1_21CollectiveEpilogueFwdINS6_IJS8_S8_S9_EEENS6_IJNS7_ILi1EEESH_SH_EEESB_SD_Li128ELb1ELb1ELb0ELb0EEENS1_19SingleTileSchedulerILb1ELb0ELb1ELi128EEEEEEEEEvNT_6ParamsE,"ax",@progbits
	.sectioninfo	@"SHI_REGISTERS=255"
	.align	128
.text._ZN7cutlass13device_kernelIN5flash19enable_sm80_to_sm89INS1_16FlashAttnFwdSm80INS1_25CollectiveMainloopFwdSm80ILi4ELi1ELb0EN4cute5tupleIJNS5_1CILi128EEENS7_ILi48EEES8_EEELi128ENS_10bfloat16_tEfNS_4arch4Sm80ELb0ELb1ELb1ELb1ELb0ELb0ELb1ELb0EEENS1_21CollectiveEpilogueFwdINS6_IJS8_S8_S9_EEENS6_IJNS7_ILi1EEESH_SH_EEESB_SD_Li128ELb1ELb1ELb0ELb0EEENS1_19SingleTileSchedulerILb1ELb0ELb1ELi128EEEEEEEEEvNT_6ParamsE:
        .type           _ZN7cutlass13device_kernelIN5flash19enable_sm80_to_sm89INS1_16FlashAttnFwdSm80INS1_25CollectiveMainloopFwdSm80ILi4ELi1ELb0EN4cute5tupleIJNS5_1CILi128EEENS7_ILi48EEES8_EEELi128ENS_10bfloat16_tEfNS_4arch4Sm80ELb0ELb1ELb1ELb1ELb0ELb0ELb1ELb0EEENS1_21CollectiveEpilogueFwdINS6_IJS8_S8_S9_EEENS6_IJNS7_ILi1EEESH_SH_EEESB_SD_Li128ELb1ELb1ELb0ELb0EEENS1_19SingleTileSchedulerILb1ELb0ELb1ELi128EEEEEEEEEvNT_6ParamsE,@function
        .size           _ZN7cutlass13device_kernelIN5flash19enable_sm80_to_sm89INS1_16FlashAttnFwdSm80INS1_25CollectiveMainloopFwdSm80ILi4ELi1ELb0EN4cute5tupleIJNS5_1CILi128EEENS7_ILi48EEES8_EEELi128ENS_10bfloat16_tEfNS_4arch4Sm80ELb0ELb1ELb1ELb1ELb0ELb0ELb1ELb0EEENS1_21CollectiveEpilogueFwdINS6_IJS8_S8_S9_EEENS6_IJNS7_ILi1EEESH_SH_EEESB_SD_Li128ELb1ELb1ELb0ELb0EEENS1_19SingleTileSchedulerILb1ELb0ELb1ELi128EEEEEEEEEvNT_6ParamsE,(.L_x_1839 - _ZN7cutlass13device_kernelIN5flash19enable_sm80_to_sm89INS1_16FlashAttnFwdSm80INS1_25CollectiveMainloopFwdSm80ILi4ELi1ELb0EN4cute5tupleIJNS5_1CILi128EEENS7_ILi48EEES8_EEELi128ENS_10bfloat16_tEfNS_4arch4Sm80ELb0ELb1ELb1ELb1ELb0ELb0ELb1ELb0EEENS1_21CollectiveEpilogueFwdINS6_IJS8_S8_S9_EEENS6_IJNS7_ILi1EEESH_SH_EEESB_SD_Li128ELb1ELb1ELb0ELb0EEENS1_19SingleTileSchedulerILb1ELb0ELb1ELi128EEEEEEEEEvNT_6ParamsE)
        .other          _ZN7cutlass13device_kernelIN5flash19enable_sm80_to_sm89INS1_16FlashAttnFwdSm80INS1_25CollectiveMainloopFwdSm80ILi4ELi1ELb0EN4cute5tupleIJNS5_1CILi128EEENS7_ILi48EEES8_EEELi128ENS_10bfloat16_tEfNS_4arch4Sm80ELb0ELb1ELb1ELb1ELb0ELb0ELb1ELb0EEENS1_21CollectiveEpilogueFwdINS6_IJS8_S8_S9_EEENS6_IJNS7_ILi1EEESH_SH_EEESB_SD_Li128ELb1ELb1ELb0ELb0EEENS1_19SingleTileSchedulerILb1ELb0ELb1ELi128EEEEEEEEEvNT_6ParamsE,@"STO_CUDA_ENTRY STV_DEFAULT"
_ZN7cutlass13device_kernelIN5flash19enable_sm80_to_sm89INS1_16FlashAttnFwdSm80INS1_25CollectiveMainloopFwdSm80ILi4ELi1ELb0EN4cute5tupleIJNS5_1CILi128EEENS7_ILi48EEES8_EEELi128ENS_10bfloat16_tEfNS_4arch4Sm80ELb0ELb1ELb1ELb1ELb0ELb0ELb1ELb0EEENS1_21CollectiveEpilogueFwdINS6_IJS8_S8_S9_EEENS6_IJNS7_ILi1EEESH_SH_EEESB_SD_Li128ELb1ELb1ELb0ELb0EEENS1_19SingleTileSchedulerILb1ELb0ELb1ELi128EEEEEEEEEvNT_6ParamsE:
        /* <DEDUP_REMOVED lines=17> */
.L_x_975:
        /* <DEDUP_REMOVED lines=8> */
.L_x_977:
[----:B------:R-:W-:-:S04]  /*0190*/  MOV R0, c[0x0][0x54c] ;  /* 0x0001530000007a02 */ /* 0x000fc80000000f00 */
.L_x_976:
[----:B------:R-:W-:Y:S01]  /*01a0*/  USHF.L.U32 UR23, UR23, 0x7, URZ ;  /* 0x0000000717177899 */ /* 0x000fe2000800063f */
[----:B-----5:R-:W-:-:S05]  /*01b0*/  IMAD R0, R0, c[0x0][0x548], RZ ;  /* 0x0001520000007a24 */ /* 0x020fca00078e02ff */
[----:B------:R-:W-:-:S04]  /*01c0*/  ISETP.LE.AND P0, PT, R0, UR23, PT ;  /* 0x0000001700007c0c */ /* 0x000fc8000bf03270 */
[----:B------:R-:W-:-:S05]  /*01d0*/  SEL R0, R5, 0xffffffff, !P0 ;  /* 0xffffffff05007807 */ /* 0x000fca0004000000 */
[----:B------:R2:W-:Y:S01]  /*01e0*/  STL [R1+0x2c], R0 ;  /* 0x00002c0001007387 */ /* 0x0005e20000100800 */
[----:B------:R-:W-:Y:S05]  /*01f0*/  BRA `(.L_x_978) ;  /* 0x0000013000007947 */ /* 0x000fea0003800000 */
.L_x_974:
[----:B------:R-:W-:-:S04]  /*0200*/  ISETP.NE.U32.AND P0, PT, RZ, c[0x0][0x568], PT ;  /* 0x00015a00ff007a0c */ /* 0x000fc80003f05070 */
[----:B------:R-:W-:-:S13]  /*0210*/  ISETP.NE.AND.EX P0, PT, RZ, c[0x0][0x56c], PT, P0 ;  /* 0x00015b00ff007a0c */ /* 0x000fda0003f05300 */
[----:B------:R-:W-:Y:S05]  /*0220*/  @!P0 BRA `(.L_x_979) ;  /* 0x0000002000008947 */ /* 0x000fea0003800000 */
[----:B------:R1:W5:Y:S01]  /*0230*/  LDG.E R0, [R2.64] ;  /* 0x0000001402007981 */ /* 0x000362000c1e1900 */
[----:B------:R-:W-:Y:S05]  /*0240*/  BRA `(.L_x_980) ;  /* 0x0000009000007947 */ /* 0x000fea0003800000 */
.L_x_979:
        /* <DEDUP_REMOVED lines=8> */
.L_x_981:
[----:B------:R-:W-:-:S04]  /*02d0*/  MOV R0, c[0x0][0x54c] ;  /* 0x0001530000007a02 */ /* 0x000fc80000000f00 */
.L_x_980:
[----:B------:R-:W-:Y:S01]  /*02e0*/  USHF.L.U32 UR23, UR23, 0x7, URZ ;  /* 0x0000000717177899 */ /* 0x000fe2000800063f */
[----:B-----5:R-:W-:-:S05]  /*02f0*/  IMAD R0, R0, c[0x0][0x548], RZ ;  /* 0x0001520000007a24 */ /* 0x020fca00078e02ff */
[----:B------:R-:W-:-:S04]  /*0300*/  ISETP.LE.AND P0, PT, R0, UR23, PT ;  /* 0x0000001700007c0c */ /* 0x000fc8000bf03270 */
[----:B------:R-:W-:-:S05]  /*0310*/  SEL R0, R5, 0xffffffff, !P0 ;  /* 0xffffffff05007807 */ /* 0x000fca0004000000 */
[----:B------:R2:W-:Y:S04]  /*0320*/  STL [R1+0x2c], R0 ;  /* 0x00002c0001007387 */ /* 0x0005e80000100800 */
.L_x_978:
[----:B------:R-:W3:Y:S02]  /*0330*/  LDL R52, [R1+0x2c] ;  /* 0x00002c0001347983 */ /* 0x000ee40000100800 */
[----:B---3--:R-:W-:-:S13]  /*0340*/  ISETP.GE.AND P0, PT, R52, RZ, PT ;  /* 0x000000ff3400720c */ /* 0x008fda0003f06270 */
        /* <DEDUP_REMOVED lines=10> */
[----:B-1----:R-:W-:Y:S01]  /*03f0*/  @P0 IMAD.WIDE R2, R52, R9, c[0x0][0x360] ;  /* 0x0000d80034020625 */ /* 0x002fe200078e0209 */
[----:B------:R1:W3:Y:S01]  /*0400*/  @P1 LDG.E R8, [R4.64] ;  /* 0x0000001404081981 */ /* 0x0002e2000c1e1900 */
[----:B------:R-:W-:-:S03]  /*0410*/  CS2R R6, SRZ ;  /* 0x0000000000067805 */ /* 0x000fc6000001ff00 */
[----:B--2---:R2:W4:Y:S01]  /*0420*/  @P0 LDG.E R0, [R2.64] ;  /* 0x0000001402000981 */ /* 0x004522000c1e1900 */
[----:B-1----:R-:W-:-:S04]  /*0430*/  IMAD.WIDE R4, R52, R9, c[0x0][0x348] ;  /* 0x0000d20034047625 */ /* 0x002fc800078e0209 */
[----:B--2---:R-:W-:Y:S01]  /*0440*/  IMAD.WIDE R2, R52, R9, c[0x0][0x350] ;  /* 0x0000d40034027625 */ /* 0x004fe200078e0209 */
[----:B------:R1:W5:Y:S04]  /*0450*/  @P6 LDG.E R6, [R4.64] ;  /* 0x0000001404066981 */ /* 0x000368000c1e1900 */
[----:B------:R1:W5:Y:S01]  /*0460*/  @P5 LDG.E R7, [R2.64] ;  /* 0x0000001402075981 */ /* 0x000362000c1e1900 */
[----:B------:R-:W-:Y:S02]  /*0470*/  UMOV UR8, URZ ;  /* 0x0000003f00087c82 */ /* 0x000fe40008000000 */
[----:B------:R-:W-:Y:S02]  /*0480*/  ULDC UR15, c[0x0][0x168] ;  /* 0x00005a00000f7ab9 */ /* 0x000fe40000000800 */
[----:B------:R-:W-:Y:S01]  /*0490*/  ULDC UR9, c[0x0][0x1d0] ;  /* 0x0000740000097ab9 */ /* 0x000fe20000000800 */
[----:B---3--:R1:W2:Y:S08]  /*04a0*/  @P1 R2UR UR8, R8 ;  /* 0x00000000080813c2 */ /* 0x0082b000000e0000 */
[----:B----4-:R1:W3:Y:S02]  /*04b0*/  @P0 R2UR UR15, R0 ;  /* 0x00000000000f03c2 */ /* 0x0102e400000e0000 */
[----:B-12---:R-:W-:Y:S05]  /*04c0*/  @P0 BRA `(.L_x_982) ;  /* 0x0000006000000947 */ /* 0x006fea0003800000 */
[----:B------:R-:W-:Y:S05]  /*04d0*/  @!P6 BRA `(.L_x_982) ;  /* 0x000000500000e947 */ /* 0x000fea0003800000 */
[----:B------:R1:W2:Y:S04]  /*04e0*/  LDG.E R0, [R4.64] ;  /* 0x0000001404007981 */ /* 0x0002a8000c1e1900 */
[----:B-1----:R-:W4:Y:S01]  /*04f0*/  LDG.E R4, [R4.64+0x4] ;  /* 0x0000041404047981 */ /* 0x002f22000c1e1900 */
[----:B--23--:R-:W1:Y:S08]  /*0500*/  R2UR UR15, R0 ;  /* 0x00000000000f73c2 */ /* 0x00ce7000000e0000 */
[----:B----4-:R-:W1:Y:S02]  /*0510*/  R2UR UR4, R4 ;  /* 0x00000000040473c2 */ /* 0x010e6400000e0000 */
[----:B-1----:R-:W-:-:S06]  /*0520*/  UIADD3 UR15, -UR15, UR4, URZ ;  /* 0x000000040f0f7290 */ /* 0x002fcc000fffe13f */
.L_x_982:
[----:B------:R-:W-:-:S04]  /*0530*/  ISETP.NE.U32.AND P0, PT, RZ, c[0x0][0x368], PT ;  /* 0x0000da00ff007a0c */ /* 0x000fc80003f05070 */
[----:B------:R-:W-:-:S13]  /*0540*/  ISETP.NE.AND.EX P0, PT, RZ, c[0x0][0x36c], PT, P0 ;  /* 0x0000db00ff007a0c */ /* 0x000fda0003f05300 */
[----:B------:R-:W-:Y:S05]  /*0550*/  @!P0 BRA `(.L_x_983) ;  /* 0x0000004000008947 */ /* 0x000fea0003800000 */
[----:B------:R-:W-:-:S05]  /*0560*/  IMAD.WIDE R2, R52, R9, c[0x0][0x368] ;  /* 0x0000da0034027625 */ /* 0x000fca00078e0209 */
[----:B------:R-:W2:Y:S02]  /*0570*/  LDG.E R0, [R2.64] ;  /* 0x0000001402007981 */ /* 0x000ea4000c1e1900 */
[----:B--2---:R1:W2:Y:S02]  /*0580*/  R2UR UR9, R0 ;  /* 0x00000000000973c2 */ /* 0x0042a400000e0000 */
[----:B-12---:R-:W-:Y:S05]  /*0590*/  BRA `(.L_x_984) ;  /* 0x0000006000007947 */ /* 0x006fea0003800000 */
.L_x_983:
[----:B------:R-:W-:Y:S05]  /*05a0*/  @!P5 BRA `(.L_x_984) ;  /* 0x000000500000d947 */ /* 0x000fea0003800000 */
[----:B------:R1:W2:Y:S04]  /*05b0*/  LDG.E R0, [R2.64] ;  /* 0x0000001402007981 */ /* 0x0002a8000c1e1900 */
[----:B-1----:R-:W4:Y:S01]  /*05c0*/  LDG.E R2, [R2.64+0x4] ;  /* 0x0000041402027981 */ /* 0x002f22000c1e1900 */
[----:B--2---:R-:W1:Y:S08]  /*05d0*/  R2UR UR9, R0 ;  /* 0x00000000000973c2 */ /* 0x004e7000000e0000 */
[----:B----4-:R-:W1:Y:S02]  /*05e0*/  R2UR UR4, R2 ;  /* 0x00000000020473c2 */ /* 0x010e6400000e0000 */
[----:B-1----:R-:W-:-:S06]  /*05f0*/  UIADD3 UR9, -UR9, UR4, URZ ;  /* 0x0000000409097290 */ /* 0x002fcc000fffe13f */
.L_x_984:
[----:B------:R-:W-:Y:S01]  /*0600*/  ULDC UR4, c[0x0][0x2c4] ;  /* 0x0000b10000047ab9 */ /* 0x000fe20000000800 */
[----:B-----5:R-:W-:Y:S01]  /*0610*/  IADD3 R7, R7, UR8, RZ ;  /* 0x0000000807077c10 */ /* 0x020fe2000fffe0ff */
[----:B------:R-:W-:-:S02]  /*0620*/  UISETP.NE.AND UP0, UPT, UR4, 0x1, UPT ;  /* 0x000000010400788c */ /* 0x000fc4000bf05270 */
[----:B------:R-:W-:Y:S02]  /*0630*/  ULDC.64 UR6, c[0x0][0x2c8] ;  /* 0x0000b20000067ab9 */ /* 0x000fe40000000a00 */
[----:B------:R-:W-:Y:S02]  /*0640*/  UIADD3 UR10, UR23, 0x7f, URZ ;  /* 0x0000007f170a7890 */ /* 0x000fe4000fffe03f */
[----:B------:R-:W-:Y:S02]  /*0650*/  ULDC.64 UR4, c[0x0][0x328] ;  /* 0x0000ca0000047ab9 */ /* 0x000fe40000000a00 */
[----:B------:R-:W-:Y:S02]  /*0660*/  UP2UR UR17, UPR, URZ, 0x1 ;  /* 0x000000013f117883 */ /* 0x000fe40008000000 */
[----:B------:R-:W-:Y:S02]  /*0670*/  UIADD3 UR9, -UR8, UR9, URZ ;  /* 0x0000000908097290 */ /* 0x000fe4000fffe13f */
[----:B------:R-:W-:-:S04]  /*0680*/  @UP0 UIADD3 UR12, UR23, 0x7f, URZ ;  /* 0x0000007f170c0890 */ /* 0x000fc8000fffe03f */
[----:B------:R-:W-:Y:S02]  /*0690*/  UIMAD.WIDE.U32 UR12, UR12, UR6, URZ ;  /* 0x000000060c0c72a5 */ /* 0x000fe4000f8e003f */
[----:B---3--:R-:W-:-:S05]  /*06a0*/  UIADD3 UR6, UR9, 0x1, -UR15 ;  /* 0x0000000109067890 */ /* 0x008fca000fffe80f */
[----:B------:R-:W-:Y:S02]  /*06b0*/  @UP0 UMOV UR11, UR13 ;  /* 0x0000000d000b0c82 */ /* 0x000fe40008000000 */
[----:B------:R-:W-:Y:S02]  /*06c0*/  @UP0 USHF.R.U32.HI UR10, URZ, UR7, UR11 ;  /* 0x000000073f0a0299 */ /* 0x000fe4000801160b */
[----:B------:R-:W-:Y:S02]  /*06d0*/  UISETP.GE.AND UP0, UPT, UR5, 0x1, UPT ;  /* 0x000000010500788c */ /* 0x000fe4000bf06270 */
[----:B------:R-:W-:Y:S02]  /*06e0*/  UIADD3 UR6, UR6, UR10, URZ ;  /* 0x0000000a06067290 */ /* 0x000fe4000fffe03f */
[----:B------:R-:W-:Y:S02]  /*06f0*/  UP2UR UR16, UPR, URZ, 0x1 ;  /* 0x000000013f107883 */ /* 0x000fe40008000000 */
[----:B------:R-:W-:Y:S01]  /*0700*/  PLOP3.LUT P0, PT, PT, PT, UP0, 0x40, 0x0 ;  /* 0x000000000000781c */ /* 0x000fe20003f0e808 */
[----:B------:R-:W-:-:S12]  /*0710*/  UIADD3 UR4, UR6, UR4, URZ ;  /* 0x0000000406047290 */ /* 0x000fd8000fffe03f */
[----:B------:R-:W-:Y:S05]  /*0720*/  @P0 BRA `(.L_x_985) ;  /* 0x0000012000000947 */ /* 0x000fea0003800000 */
[----:B------:R-:W-:Y:S01]  /*0730*/  ISETP.LT.AND P0, PT, RZ, UR6, PT ;  /* 0x00000006ff007c0c */ /* 0x000fe2000bf01270 */
[----:B------:R-:W-:-:S12]  /*0740*/  UIADD3 UR8, UR6, -0x1, URZ ;  /* 0xffffffff06087890 */ /* 0x000fd8000fffe03f */
        /* <DEDUP_REMOVED lines=8> */
.L_x_986:
[----:B------:R-:W-:Y:S02]  /*07d0*/  UISETP.NE.AND UP0, UPT, UR5, 0x1, UPT ;  /* 0x000000010500788c */ /* 0x000fe4000bf05270 */
[----:B------:R-:W-:Y:S02]  /*07e0*/  ULDC.64 UR6, c[0x0][0x330] ;  /* 0x0000cc0000067ab9 */ /* 0x000fe40000000a00 */
[----:B------:R-:W-:-:S07]  /*07f0*/  UIMAD.WIDE.U32 UR10, UR8, UR6, URZ ;  /* 0x00000006080a72a5 */ /* 0x000fce000f8e003f */
[----:B------:R-:W-:Y:S02]  /*0800*/  @UP0 USHF.R.U32.HI UR8, URZ, UR7, UR11 ;  /* 0x000000073f080299 */ /* 0x000fe4000801160b */
.L_x_987:
[----:B------:R-:W-:Y:S02]  /*0810*/  ULDC UR6, c[0x0][0x32c] ;  /* 0x0000cb0000067ab9 */ /* 0x000fe40000000800 */
[----:B------:R-:W-:-:S04]  /*0820*/  UIMAD UR6, UR8, UR5, UR6 ;  /* 0x00000005080672a4 */ /* 0x000fc8000f8e0206 */
[----:B------:R-:W-:-:S04]  /*0830*/  UISETP.LT.AND UP0, UPT, UR4, UR6, UPT ;  /* 0x000000060400728c */ /* 0x000fc8000bf01270 */
[----:B------:R-:W-:Y:S02]  /*0840*/  USEL UR4, UR4, UR6, UP0 ;  /* 0x0000000604047287 */ /* 0x000fe40008000000 */
.L_x_985:
[----:B------:R-:W-:Y:S02]  /*0850*/  UISETP.NE.AND UP0, UPT, UR17, URZ, UPT ;  /* 0x0000003f1100728c */ /* 0x000fe4000bf05270 */
[----:B------:R-:W-:Y:S02]  /*0860*/  UIADD3 UR18, UR9, 0x2f, URZ ;  /* 0x0000002f09127890 */ /* 0x000fe4000fffe03f */
[----:B------:R-:W-:Y:S02]  /*0870*/  UIADD3 UR10, UR4, 0x2f, URZ ;  /* 0x0000002f040a7890 */ /* 0x000fe4000fffe03f */
[----:B------:R-:W-:Y:S02]  /*0880*/  ULDC.64 UR6, c[0x0][0x2c8] ;  /* 0x0000b20000067ab9 */ /* 0x000fe40000000a00 */
[----:B------:R-:W-:Y:S02]  /*0890*/  UISETP.GE.AND UP1, UPT, UR5, 0x1, UPT ;  /* 0x000000010500788c */ /* 0x000fe4000bf26270 */
[----:B------:R-:W-:-:S02]  /*08a0*/  UIMAD.WIDE.U32 UR12, UR23, UR6, URZ ;  /* 0x00000006170c72a5 */ /* 0x000fc4000f8e003f */
[----:B------:R-:W-:Y:S02]  /*08b0*/  UIMAD.WIDE UR18, UR18, 0x2aaaaaab, URZ ;  /* 0x2aaaaaab121278a5 */ /* 0x000fe4000f8e023f */
[----:B------:R-:W-:Y:S01]  /*08c0*/  UIMAD.WIDE UR10, UR10, 0x2aaaaaab, URZ ;  /* 0x2aaaaaab0a0a78a5 */ /* 0x000fe2000f8e023f */
[----:B------:R-:W-:Y:S01]  /*08d0*/  PLOP3.LUT P0, PT, PT, PT, UP1, 0x40, 0x0 ;  /* 0x000000000000781c */ /* 0x000fe20003f0e818 */
[----:B------:R-:W-:Y:S02]  /*08e0*/  UMOV UR4, UR23 ;  /* 0x0000001700047c82 */ /* 0x000fe40008000000 */
[----:B------:R-:W-:Y:S02]  /*08f0*/  @UP0 USHF.R.U32.HI UR4, URZ, UR7, UR13 ;  /* 0x000000073f040299 */ /* 0x000fe4000801160d */
[----:B------:R-:W-:Y:S02]  /*0900*/  USHF.R.U32.HI UR7, URZ, 0x1f, UR19 ;  /* 0x0000001f3f077899 */ /* 0x000fe40008011613 */
[----:B------:R-:W-:-:S02]  /*0910*/  USHF.R.U32.HI UR13, URZ, 0x1f, UR11 ;  /* 0x0000001f3f0d7899 */ /* 0x000fc4000801160b */
[----:B------:R-:W-:Y:S02]  /*0920*/  UIADD3 UR22, UR9, -UR15, URZ ;  /* 0x8000000f09167290 */ /* 0x000fe4000fffe03f */
[----:B------:R-:W-:Y:S02]  /*0930*/  ULEA.HI.SX32 UR7, UR19, UR7, 0x1d ;  /* 0x0000000713077291 */ /* 0x000fe4000f8fea3f */
[----:B------:R-:W-:Y:S02]  /*0940*/  ULEA.HI.SX32 UR13, UR11, UR13, 0x1d ;  /* 0x0000000d0b0d7291 */ /* 0x000fe4000f8fea3f */
[----:B------:R-:W-:Y:S02]  /*0950*/  UIADD3 UR4, UR22, UR4, URZ ;  /* 0x0000000416047290 */ /* 0x000fe4000fffe03f */
[----:B------:R-:W-:Y:S02]  /*0960*/  UISETP.LT.AND UP0, UPT, UR7, UR13, UPT ;  /* 0x0000000d0700728c */ /* 0x000fe4000bf01270 */
[----:B------:R-:W-:-:S02]  /*0970*/  ULDC UR6, c[0x0][0x324] ;  /* 0x0000c90000067ab9 */ /* 0x000fc40000000800 */
[----:B------:R-:W-:Y:S02]  /*0980*/  UIADD3 UR6, UR4, -UR6, URZ ;  /* 0x8000000604067290 */ /* 0x000fe4000fffe03f */
[----:B------:R-:W-:Y:S01]  /*0990*/  USEL UR13, UR7, UR13, UP0 ;  /* 0x0000000d070d7287 */ /* 0x000fe20008000000 */
[----:B------:R-:W-:Y:S05]  /*09a0*/  @P0 BRA `(.L_x_988) ;  /* 0x0000013000000947 */ /* 0x000fea0003800000 */
[----:B------:R-:W-:Y:S02]  /*09b0*/  UMOV UR7, UR4 ;  /* 0x0000000400077c82 */ /* 0x000fe40008000000 */
[----:B------:R-:W-:-:S06]  /*09c0*/  UISETP.GT.AND UP0, UPT, UR7, -0x1, UPT ;  /* 0xffffffff0700788c */ /* 0x000fcc000bf04270 */
[----:B------:R-:W-:-:S13]  /*09d0*/  PLOP3.LUT P0, PT, PT, PT, UP0, 0x80, 0x0 ;  /* 0x000000000000781c */ /* 0x000fda0003f0f008 */
[----:B------:R-:W-:Y:S05]  /*09e0*/  @P0 BRA `(.L_x_989) ;  /* 0x0000007000000947 */ /* 0x000fea0003800000 */
[----:B------:R-:W-:Y:S02]  /*09f0*/  UISETP.NE.AND UP0, UPT, UR5, 0x1, UPT ;  /* 0x000000010500788c */ /* 0x000fe4000bf05270 */
[----:B------:R-:W-:Y:S02]  /*0a00*/  ULOP3.LUT UR7, URZ, UR7, URZ, 0x33, !UPT ;  /* 0x000000073f077292 */ /* 0x000fe4000f8e333f */
[----:B------:R-:W-:Y:S02]  /*0a10*/  ULDC.64 UR4, c[0x0][0x330] ;  /* 0x0000cc0000047ab9 */ /* 0x000fe40000000a00 */
[----:B------:R-:W-:-:S05]  /*0a20*/  UIMAD.WIDE.U32 UR10, UR7, UR4, URZ ;  /* 0x00000004070a72a5 */ /* 0x000fca000f8e003f */
[----:B------:R-:W-:-:S04]  /*0a30*/  @UP0 USHF.R.U32.HI UR7, URZ, UR5, UR11 ;  /* 0x000000053f070299 */ /* 0x000fc8000801160b */
[----:B------:R-:W-:Y:S01]  /*0a40*/  ULOP3.LUT UR7, URZ, UR7, URZ, 0x33, !UPT ;  /* 0x000000073f077292 */ /* 0x000fe2000f8e333f */
[----:B------:R-:W-:Y:S05]  /*0a50*/  BRA `(.L_x_990) ;  /* 0x0000004000007947 */ /* 0x000fea0003800000 */
.L_x_989:
[----:B------:R-:W-:-:S03]  /*0a60*/  UISETP.NE.AND UP0, UPT, UR5, 0x1, UPT ;  /* 0x000000010500788c */ /* 0x000fc6000bf05270 */
[----:B------:R-:W-:Y:S02]  /*0a70*/  ULDC.64 UR4, c[0x0][0x330] ;  /* 0x0000cc0000047ab9 */ /* 0x000fe40000000a00 */
[----:B------:R-:W-:-:S06]  /*0a80*/  UIMAD.WIDE.U32 UR10, UR7, UR4, URZ ;  /* 0x00000004070a72a5 */ /* 0x000fcc000f8e003f */
[----:B------:R-:W-:Y:S02]  /*0a90*/  @UP0 USHF.R.U32.HI UR7, URZ, UR5, UR11 ;  /* 0x000000053f070299 */ /* 0x000fe4000801160b */
.L_x_990:
[----:B------:R-:W-:Y:S02]  /*0aa0*/  ULDC UR4, c[0x0][0x32c] ;  /* 0x0000cb0000047ab9 */ /* 0x000fe40000000800 */
[----:B------:R-:W-:-:S04]  /*0ab0*/  UIMAD UR4, UR7, UR4, URZ ;  /* 0x00000004070472a4 */ /* 0x000fc8000f8e023f */
[----:B------:R-:W-:-:S04]  /*0ac0*/  UISETP.LT.AND UP0, UPT, UR6, UR4, UPT ;  /* 0x000000040600728c */ /* 0x000fc8000bf01270 */
[----:B------:R-:W-:-:S04]  /*0ad0*/  USEL UR6, UR6, UR4, !UP0 ;  /* 0x0000000406067287 */ /* 0x000fc8000c000000 */
.L_x_988:
[----:B------:R-:W-:Y:S01]  /*0ae0*/  UIMAD.WIDE UR4, UR6, 0x2aaaaaab, URZ ;  /* 0x2aaaaaab060478a5 */ /* 0x000fe2000f8e023f */
[----:B------:R-:W-:Y:S01]  /*0af0*/  PLOP3.LUT P0, PT, PT, PT, PT, 0x80, 0x0 ;  /* 0x000000000000781c */ /* 0x000fe20003f0f070 */
[----:B------:R-:W-:Y:S01]  /*0b00*/  CS2R R14, SRZ ;  /* 0x00000000000e7805 */ /* 0x000fe2000001ff00 */
[----:B------:R-:W-:Y:S01]  /*0b10*/  IMAD.MOV.U32 R126, RZ, RZ, RZ ;  /* 0x000000ffff7e7224 */ /* 0x000fe200078e00ff */
[----:B------:R-:W-:Y:S01]  /*0b20*/  USHF.R.U32.HI UR4, URZ, 0x1f, UR5 ;  /* 0x0000001f3f047899 */ /* 0x000fe20008011605 */
[----:B------:R-:W-:Y:S01]  /*0b30*/  CS2R R124, SRZ ;  /* 0x00000000007c7805 */ /* 0x000fe2000001ff00 */
[----:B------:R-:W-:Y:S01]  /*0b40*/  CS2R R130, SRZ ;  /* 0x0000000000827805 */ /* 0x000fe2000001ff00 */
[----:B------:R-:W-:Y:S01]  /*0b50*/  CS2R R128, SRZ ;  /* 0x0000000000807805 */ /* 0x000fe2000001ff00 */
[----:B------:R-:W-:Y:S01]  /*0b60*/  ULEA.HI.SX32 UR4, UR5, UR4, 0x1d ;  /* 0x0000000405047291 */ /* 0x000fe2000f8fea3f */
[----:B------:R-:W-:Y:S01]  /*0b70*/  CS2R R16, SRZ ;  /* 0x0000000000107805 */ /* 0x000fe2000001ff00 */
[----:B------:R-:W-:Y:S01]  /*0b80*/  IMAD.MOV.U32 R122, RZ, RZ, RZ ;  /* 0x000000ffff7a7224 */ /* 0x000fe200078e00ff */
[----:B------:R-:W-:Y:S01]  /*0b90*/  CS2R R120, SRZ ;  /* 0x0000000000787805 */ /* 0x000fe2000001ff00 */
[----:B------:R-:W-:Y:S01]  /*0ba0*/  UISETP.LT.AND UP0, UPT, URZ, UR4, UPT ;  /* 0x000000043f00728c */ /* 0x000fe2000bf01270 */
[----:B------:R-:W-:Y:S01]  /*0bb0*/  CS2R R118, SRZ ;  /* 0x0000000000767805 */ /* 0x000fe2000001ff00 */
[----:B------:R-:W-:Y:S01]  /*0bc0*/  CS2R R116, SRZ ;  /* 0x0000000000747805 */ /* 0x000fe2000001ff00 */
[----:B------:R-:W-:Y:S01]  /*0bd0*/  MOV R110, RZ ;  /* 0x000000ff006e7202 */ /* 0x000fe20000000f00 */
[----:B------:R-:W-:Y:S01]  /*0be0*/  USEL UR8, URZ, UR4, !UP0 ;  /* 0x000000043f087287 */ /* 0x000fe2000c000000 */
[----:B------:R-:W-:Y:S01]  /*0bf0*/  CS2R R18, SRZ ;  /* 0x0000000000127805 */ /* 0x000fe2000001ff00 */
[----:B------:R-:W-:Y:S01]  /*0c00*/  IMAD.MOV.U32 R108, RZ, RZ, RZ ;  /* 0x000000ffff6c7224 */ /* 0x000fe200078e00ff */
[----:B------:R-:W-:Y:S01]  /*0c10*/  MOV R114, RZ ;  /* 0x000000ff00727202 */ /* 0x000fe20000000f00 */
[----:B------:R-:W-:Y:S01]  /*0c20*/  UISETP.GT.AND UP0, UPT, UR13, UR8, UPT ;  /* 0x000000080d00728c */ /* 0x000fe2000bf04270 */
[----:B------:R-:W-:Y:S01]  /*0c30*/  CS2R R112, SRZ ;  /* 0x0000000000707805 */ /* 0x000fe2000001ff00 */
[----:B------:R-:W-:Y:S01]  /*0c40*/  CS2R R20, SRZ ;  /* 0x0000000000147805 */ /* 0x000fe2000001ff00 */
[----:B------:R-:W-:Y:S01]  /*0c50*/  IMAD.MOV.U32 R106, RZ, RZ, RZ ;  /* 0x000000ffff6a7224 */ /* 0x000fe200078e00ff */
[----:B------:R-:W-:Y:S01]  /*0c60*/  CS2R R22, SRZ ;  /* 0x0000000000167805 */ /* 0x000fe2000001ff00 */
[----:B------:R-:W-:Y:S01]  /*0c70*/  MOV R104, RZ ;  /* 0x000000ff00687202 */ /* 0x000fe20000000f00 */
[----:B------:R-:W-:Y:S01]  /*0c80*/  IMAD.MOV.U32 R102, RZ, RZ, RZ ;  /* 0x000000ffff667224 */ /* 0x000fe200078e00ff */
[----:B------:R-:W-:Y:S01]  /*0c90*/  PLOP3.LUT P1, PT, PT, PT, UP0, 0x80, 0x0 ;  /* 0x000000000000781c */ /* 0x000fe20003f2f008 */
        /* <DEDUP_REMOVED lines=41> */
[----:B------:R-:W-:Y:S01]  /*0f30*/  IMAD.MOV.U32 R176, RZ, RZ, RZ ;  /* 0x000000ffffb07224 */ /* 0x000fe200078e00ff */
[----:B------:R-:W-:Y:S01]  /*0f40*/  CS2R R170, SRZ ;  /* 0x0000000000aa7805 */ /* 0x000fe2000001ff00 */
[----:B------:R-:W-:Y:S01]  /*0f50*/  CS2R R54, SRZ ;  /* 0x0000000000367805 */ /* 0x000fe2000001ff00 */
        /* <DEDUP_REMOVED lines=20> */
[----:B------:R-:W-:-:S03]  /*10a0*/  UISETP.NE.AND UP0, UPT, UR17, URZ, UPT ;  /* 0x0000003f1100728c */ /* 0x000fc6000bf05270 */
[----:B------:R-:W-:-:S13]  /*10b0*/  ISETP.NE.AND.EX P2, PT, RZ, c[0x0][0x344], PT, P2 ;  /* 0x0000d100ff007a0c */ /* 0x000fda0003f45320 */
[----:B------:R-:W-:-:S05]  /*10c0*/  @P2 IMAD.WIDE R2, R52, R9, c[0x0][0x340] ;  /* 0x0000d00034022625 */ /* 0x000fca00078e0209 */
[----:B------:R1:W2:Y:S01]  /*10d0*/  @P2 LDG.E R21, [R2.64] ;  /* 0x0000001402152981 */ /* 0x0002a2000c1e1900 */
[----:B------:R-:W-:Y:S01]  /*10e0*/  SHF.R.S32.HI R122, RZ, 0x1f, R123 ;  /* 0x0000001fff7a7819 */ /* 0x000fe2000001147b */
[----:B------:R-:W-:Y:S01]  /*10f0*/  ULDC UR4, c[0x0][0x2c4] ;  /* 0x0000b10000047ab9 */ /* 0x000fe20000000800 */
[----:B------:R-:W-:Y:S01]  /*1100*/  SHF.R.S32.HI R0, RZ, 0x1f, R6 ;  /* 0x0000001fff007819 */ /* 0x000fe20000011406 */
[----:B------:R-:W3:Y:S01]  /*1110*/  S2R R17, SR_CTAID.Y ;  /* 0x0000000000117919 */ /* 0x000ee20000002600 */
[----:B------:R-:W-:Y:S01]  /*1120*/  PLOP3.LUT P1, PT, PT, PT, UP0, 0x80, 0x0 ;  /* 0x000000000000781c */ /* 0x000fe20003f2f008 */
[----:B------:R-:W-:Y:S01]  /*1130*/  UIMAD UR4, UR15, UR4, URZ ;  /* 0x000000040f0472a4 */ /* 0x000fe2000f8e023f */
[----:B------:R-:W-:Y:S01]  /*1140*/  SHF.R.S32.HI R19, RZ, 0x1f, R52 ;  /* 0x0000001fff137819 */ /* 0x000fe20000011434 */
[----:B------:R-:W-:Y:S01]  /*1150*/  IMAD R0, R0, c[0x0][0x178], RZ ;  /* 0x00005e0000007a24 */ /* 0x000fe200078e02ff */
[----:B------:R-:W-:Y:S01]  /*1160*/  LEA.HI R27, R122, R123, RZ, 0x4 ;  /* 0x0000007b7a1b7211 */ /* 0x000fe200078f20ff */
[----:B------:R-:W-:Y:S01]  /*1170*/  BSSY B0, `(.L_x_992) ;  /* 0x0000077000007945 */ /* 0x000fe20003800000 */
[----:B------:R-:W-:Y:S01]  /*1180*/  SEL R10, R19, RZ, !P6 ;  /* 0x000000ff130a7207 */ /* 0x000fe20007000000 */
[----:B------:R-:W-:Y:S01]  /*1190*/  IMAD R0, R6, c[0x0][0x17c], R0 ;  /* 0x00005f0006007a24 */ /* 0x000fe200078e0200 */
[----:B------:R-:W-:-:S03]  /*11a0*/  MOV R24, 0x20 ;  /* 0x0000002000187802 */ /* 0x000fc60000000f00 */
[----:B------:R-:W-:Y:S01]  /*11b0*/  IMAD R10, R10, c[0x0][0x1c0], RZ ;  /* 0x000070000a0a7a24 */ /* 0x000fe200078e02ff */
[----:B-1----:R-:W-:Y:S02]  /*11c0*/  LEA.HI R2, R122, R123, RZ, 0x3 ;  /* 0x0000007b7a027211 */ /* 0x002fe400078f18ff */
[----:B---3--:R-:W-:Y:S02]  /*11d0*/  SHF.R.S32.HI R16, RZ, 0x1f, R17 ;  /* 0x0000001fff107819 */ /* 0x008fe40000011411 */
[----:B------:R-:W-:Y:S02]  /*11e0*/  SHF.R.S32.HI R20, RZ, 0x3, R2 ;  /* 0x00000003ff147819 */ /* 0x000fe40000011402 */
[----:B------:R-:W-:Y:S01]  /*11f0*/  LOP3.LUT R2, R2, 0xfffffff8, RZ, 0xc0, !PT ;  /* 0xfffffff802027812 */ /* 0x000fe200078ec0ff */
[----:B------:R-:W-:Y:S02]  /*1200*/  IMAD R8, R16, c[0x0][0x1b8], RZ ;  /* 0x00006e0010087a24 */ /* 0x000fe400078e02ff */
[----:B------:R-:W-:-:S02]  /*1210*/  IMAD.SHL.U32 R4, R20, 0x40, RZ ;  /* 0x0000004014047824 */ /* 0x000fc400078e00ff */
[----:B------:R-:W-:Y:S02]  /*1220*/  IMAD.IADD R25, R123, 0x1, -R2 ;  /* 0x000000017b197824 */ /* 0x000fe400078e0a02 */
[----:B------:R-:W-:Y:S01]  /*1230*/  IMAD.WIDE.U32 R2, R6, c[0x0][0x178], RZ ;  /* 0x00005e0006027a25 */ /* 0x000fe200078e00ff */
[----:B------:R-:W-:-:S03]  /*1240*/  LOP3.LUT R4, R4, 0x1c0, RZ, 0xc0, !PT ;  /* 0x000001c004047812 */ /* 0x000fc600078ec0ff */
[----:B------:R-:W-:Y:S01]  /*1250*/  IMAD.SHL.U32 R12, R25, 0x8, RZ ;  /* 0x00000008190c7824 */ /* 0x000fe200078e00ff */
[----:B------:R-:W-:Y:S01]  /*1260*/  IADD3 R3, R3, R0, RZ ;  /* 0x0000000003037210 */ /* 0x000fe20007ffe0ff */
[----:B------:R-:W-:Y:S02]  /*1270*/  IMAD R9, R25, 0x10, R20 ;  /* 0x0000001019097824 */ /* 0x000fe400078e0214 */
[C---:B------:R-:W-:Y:S01]  /*1280*/  IMAD R8, R17.reuse, c[0x0][0x1bc], R8 ;  /* 0x00006f0011087a24 */ /* 0x040fe200078e0208 */
[----:B------:R-:W-:Y:S01]  /*1290*/  LOP3.LUT R0, R4, 0x38, R12, 0xf8, !PT ;  /* 0x0000003804007812 */ /* 0x000fe200078ef80c */
[----:B------:R-:W-:Y:S01]  /*12a0*/  IMAD.WIDE.U32 R2, R17, c[0x0][0x1b8], R2 ;  /* 0x00006e0011027a25 */ /* 0x000fe200078e0002 */
[----:B------:R-:W-:Y:S02]  /*12b0*/  SHF.R.U32.HI R4, RZ, 0x3, R4 ;  /* 0x00000003ff047819 */ /* 0x000fe40000011604 */
[----:B------:R-:W-:Y:S01]  /*12c0*/  IADD3 R5, R12, 0x40, RZ ;  /* 0x000000400c057810 */ /* 0x000fe20007ffe0ff */
[----:B------:R-:W-:Y:S01]  /*12d0*/  IMAD.IADD R3, R3, 0x1, R8 ;  /* 0x0000000103037824 */ /* 0x000fe200078e0208 */
[----:B------:R-:W-:-:S02]  /*12e0*/  LOP3.LUT R22, R0, R4, RZ, 0x3c, !PT ;  /* 0x0000000400167212 */ /* 0x000fc400078e3cff */
[----:B------:R-:W-:Y:S02]  /*12f0*/  SHF.R.S32.HI R4, RZ, 0x1f, R7 ;  /* 0x0000001fff047819 */ /* 0x000fe40000011407 */
[----:B------:R-:W-:Y:S02]  /*1300*/  IADD3 R0, P0, R7, R20, RZ ;  /* 0x0000001407007210 */ /* 0x000fe40007f1e0ff */
[----:B------:R-:W-:Y:S02]  /*1310*/  IADD3 R9, R9, UR23, RZ ;  /* 0x0000001709097c10 */ /* 0x000fe4000fffe0ff */
[----:B------:R-:W-:Y:S02]  /*1320*/  LEA.HI.X.SX32 R4, R20, R4, 0x1, P0 ;  /* 0x0000000414047211 */ /* 0x000fe400000f0eff */
[----:B------:R-:W-:Y:S01]  /*1330*/  PLOP3.LUT P0, PT, PT, PT, UP0, 0x80, 0x0 ;  /* 0x000000000000781c */ /* 0x000fe20003f0f008 */
[----:B------:R-:W-:Y:S01]  /*1340*/  @P1 IMAD.HI.U32 R11, R9, c[0x0][0x2c8], RZ ;  /* 0x0000b200090b1a27 */ /* 0x000fe200078e00ff */
[----:B------:R-:W-:-:S02]  /*1350*/  ISETP.GE.AND P3, PT, R5, c[0x0][0x1d4], PT ;  /* 0x0000750005007a0c */ /* 0x000fc40003f66270 */
[----:B------:R-:W-:Y:S01]  /*1360*/  SHF.R.S32.HI R13, RZ, 0x1f, R12 ;  /* 0x0000001fff0d7819 */ /* 0x000fe2000001140c */
[----:B------:R-:W-:Y:S01]  /*1370*/  IMAD R5, R4, c[0x0][0x1e0], RZ ;  /* 0x0000780004057a24 */ /* 0x000fe200078e02ff */
[----:B------:R-:W-:Y:S01]  /*1380*/  SEL R8, R52, RZ, !P6 ;  /* 0x000000ff34087207 */ /* 0x000fe20007000000 */
[----:B------:R-:W-:Y:S01]  /*1390*/  IMAD R4, R4, c[0x0][0x208], RZ ;  /* 0x0000820004047a24 */ /* 0x000fe200078e02ff */
[----:B------:R-:W-:Y:S01]  /*13a0*/  ISETP.GE.AND P4, PT, R12, c[0x0][0x1d4], PT ;  /* 0x000075000c007a0c */ /* 0x000fe20003f86270 */
[C---:B------:R-:W-:Y:S02]  /*13b0*/  IMAD R14, R0.reuse, c[0x0][0x1e4], R5 ;  /* 0x00007900000e7a24 */ /* 0x040fe400078e0205 */
[C---:B------:R-:W-:Y:S02]  /*13c0*/  IMAD R15, R0.reuse, c[0x0][0x20c], R4 ;  /* 0x00008300000f7a24 */ /* 0x040fe400078e0204 */
[----:B------:R-:W-:-:S04]  /*13d0*/  IMAD.WIDE.U32 R6, R0, c[0x0][0x1e0], R12 ;  /* 0x0000780000067a25 */ /* 0x000fc800078e000c */
[----:B------:R-:W-:Y:S01]  /*13e0*/  IMAD.WIDE.U32 R4, R0, c[0x0][0x208], R12 ;  /* 0x0000820000047a25 */ /* 0x000fe200078e000c */
[----:B------:R-:W-:Y:S02]  /*13f0*/  MOV R0, R9 ;  /* 0x0000000900007202 */ /* 0x000fe40000000f00 */
[----:B------:R-:W-:Y:S01]  /*1400*/  @P0 SHF.R.U32.HI R0, RZ, c[0x0][0x2cc], R11 ;  /* 0x0000b300ff000a19 */ /* 0x000fe2000001160b */
[C---:B------:R-:W-:Y:S02]  /*1410*/  IMAD R11, R8.reuse, c[0x0][0x1c4], R10 ;  /* 0x00007100080b7a24 */ /* 0x040fe400078e020a */
[----:B------:R-:W-:Y:S01]  /*1420*/  IMAD.WIDE.U32 R2, R8, c[0x0][0x1c0], R2 ;  /* 0x0000700008027a25 */ /* 0x000fe200078e0002 */
[----:B------:R-:W-:Y:S02]  /*1430*/  IADD3 R10, -R0, RZ, RZ ;  /* 0x000000ff000a7210 */ /* 0x000fe40007ffe1ff */
[----:B------:R-:W-:Y:S01]  /*1440*/  SHF.R.S32.HI R8, RZ, 0x1f, R0 ;  /* 0x0000001fff087819 */ /* 0x000fe20000011400 */
[----:B------:R-:W-:-:S02]  /*1450*/  IMAD.IADD R3, R3, 0x1, R11 ;  /* 0x0000000103037824 */ /* 0x000fc400078e020b */
        /* <DEDUP_REMOVED lines=9> */
[----:B------:R-:W-:Y:S02]  /*14f0*/  IMAD.IADD R0, R123, 0x1, -R9 ;  /* 0x000000017b007824 */ /* 0x000fe400078e0a09 */
[----:B------:R-:W-:Y:S02]  /*1500*/  IMAD R11, R11, c[0x0][0x1a8], RZ ;  /* 0x00006a000b0b7a24 */ /* 0x000fe400078e02ff */
[----:B------:R-:W-:-:S04]  /*1510*/  IMAD.WIDE.U32 R8, R17, c[0x0][0x1e8], R6 ;  /* 0x00007a0011087a25 */ /* 0x000fc800078e0006 */
[----:B------:R-:W-:-:S04]  /*1520*/  IMAD.WIDE.U32 R6, R17, c[0x0][0x210], R4 ;  /* 0x0000840011067a25 */ /* 0x000fc800078e0004 */
[C---:B------:R-:W-:Y:S02]  /*1530*/  IMAD R14, R16.reuse, c[0x0][0x1e8], RZ ;  /* 0x00007a00100e7a24 */ /* 0x040fe400078e02ff */
[----:B------:R-:W-:Y:S01]  /*1540*/  IMAD R15, R16, c[0x0][0x210], RZ ;  /* 0x00008400100f7a24 */ /* 0x000fe200078e02ff */
[----:B------:R-:W-:Y:S01]  /*1550*/  SHF.R.S32.HI R16, RZ, 0x1f, R0 ;  /* 0x0000001fff107819 */ /* 0x000fe20000011400 */
[C---:B------:R-:W-:Y:S02]  /*1560*/  IMAD R11, R10.reuse, c[0x0][0x1ac], R11 ;  /* 0x00006b000a0b7a24 */ /* 0x040fe400078e020b */
[----:B------:R-:W-:Y:S01]  /*1570*/  IMAD.WIDE.U32 R4, R10, c[0x0][0x1a8], R2 ;  /* 0x00006a000a047a25 */ /* 0x000fe200078e0002 */
[----:B------:R-:W-:Y:S02]  /*1580*/  LEA.HI R26, R16, R0, RZ, 0x3 ;  /* 0x00000000101a7211 */ /* 0x000fe400078f18ff */
[----:B------:R-:W-:Y:S01]  /*1590*/  IADD3 R16, R20, UR23, RZ ;  /* 0x0000001714107c10 */ /* 0x000fe2000fffe0ff */
[----:B------:R-:W-:Y:S01]  /*15a0*/  IMAD R14, R17, c[0x0][0x1ec], R14 ;  /* 0x00007b00110e7a24 */ /* 0x000fe200078e020e */
[----:B------:R-:W-:Y:S01]  /*15b0*/  IADD3 R2, R5, R11, RZ ;  /* 0x0000000b05027210 */ /* 0x000fe20007ffe0ff */
[----:B------:R-:W-:Y:S01]  /*15c0*/  IMAD R15, R17, c[0x0][0x214], R15 ;  /* 0x00008500110f7a24 */ /* 0x000fe200078e020f */
[----:B------:R-:W-:Y:S01]  /*15d0*/  LEA R18, P0, R4, c[0x0][0x160], 0x1 ;  /* 0x0000580004127a11 */ /* 0x000fe200078008ff */
[----:B------:R-:W-:Y:S01]  /*15e0*/  IMAD.IADD R9, R9, 0x1, R14 ;  /* 0x0000000109097824 */ /* 0x000fe200078e020e */
[----:B------:R-:W-:Y:S01]  /*15f0*/  LOP3.LUT R10, R26, 0xfffffff8, RZ, 0xc0, !PT ;  /* 0xfffffff81a0a7812 */ /* 0x000fe200078ec0ff */
[----:B------:R-:W-:Y:S01]  /*1600*/  IMAD.IADD R7, R7, 0x1, R15 ;  /* 0x0000000107077824 */ /* 0x000fe200078e020f */
[----:B------:R-:W-:Y:S01]  /*1610*/  LEA.HI.X R17, R4, c[0x0][0x164], R2, 0x1, P0 ;  /* 0x0000590004117a11 */ /* 0x000fe200000f0c02 */
[----:B------:R-:W-:Y:S01]  /*1620*/  IMAD.SHL.U32 R15, R25, 0x8, RZ ;  /* 0x00000008190f7824 */ /* 0x000fe200078e00ff */
[----:B------:R-:W-:Y:S01]  /*1630*/  LEA.HI R14, R122, R123, RZ, 0x6 ;  /* 0x0000007b7a0e7211 */ /* 0x000fe200078f30ff */
[----:B------:R-:W-:Y:S01]  /*1640*/  IMAD.IADD R23, R0, 0x1, -R10 ;  /* 0x0000000100177824 */ /* 0x000fe200078e0a0a */
[----:B------:R1:W3:Y:S02]  /*1650*/  SHFL.IDX PT, R4, R18, RZ, 0x181f ;  /* 0x00181fff12047589 */ /* 0x0002e400000e0000 */
[----:B------:R-:W-:Y:S01]  /*1660*/  ISETP.GE.AND P6, PT, R15, c[0x0][0x198], PT ;  /* 0x000066000f007a0c */ /* 0x000fe20003fc6270 */
[----:B------:R-:W-:Y:S01]  /*1670*/  IMAD.SHL.U32 R14, R14, 0x8, RZ ;  /* 0x000000080e0e7824 */ /* 0x000fe200078e00ff */
[----:B------:R1:W4:Y:S04]  /*1680*/  SHFL.IDX PT, R5, R17, RZ, 0x181f ;  /* 0x00181fff11057589 */ /* 0x00032800000e0000 */
[----:B------:R-:W-:-:S02]  /*1690*/  LOP3.LUT R14, R22, 0xfffffe00, R14, 0xf8, !PT ;  /* 0xfffffe00160e7812 */ /* 0x000fc400078ef80e */
[--C-:B--2---:R-:W-:Y:S01]  /*16a0*/  @P2 SHF.R.S32.HI R3, RZ, 0x1f, R21.reuse ;  /* 0x0000001fff032819 */ /* 0x104fe20000011415 */
[----:B------:R-:W-:Y:S01]  /*16b0*/  @P2 IMAD.MOV.U32 R2, RZ, RZ, R21 ;  /* 0x000000ffff022224 */ /* 0x000fe200078e0015 */
[----:B------:R-:W-:Y:S01]  /*16c0*/  @!P2 MOV R2, R52 ;  /* 0x000000340002a202 */ /* 0x000fe20000000f00 */
[----:B------:R-:W-:Y:S01]  /*16d0*/  @!P2 IMAD.MOV.U32 R3, RZ, RZ, R19 ;  /* 0x000000ffff03a224 */ /* 0x000fe200078e0013 */
[----:B------:R-:W-:Y:S01]  /*16e0*/  IADD3 R19, R15, 0x40, RZ ;  /* 0x000000400f137810 */ /* 0x000fe20007ffe0ff */
[----:B------:R-:W-:Y:S01]  /*16f0*/  IMAD.MOV.U32 R21, RZ, RZ, 0x10 ;  /* 0x00000010ff157424 */ /* 0x000fe200078e00ff */
[----:B------:R-:W-:Y:S02]  /*1700*/  SEL R0, R2, RZ, !P5 ;  /* 0x000000ff02007207 */ /* 0x000fe40006800000 */
[----:B------:R-:W-:Y:S02]  /*1710*/  SEL R2, R3, RZ, !P5 ;  /* 0x000000ff03027207 */ /* 0x000fe40006800000 */
[----:B------:R-:W-:Y:S01]  /*1720*/  ISETP.GE.AND P5, PT, R16, UR4, PT ;  /* 0x0000000410007c0c */ /* 0x000fe2000bfa6270 */
[----:B------:R-:W-:Y:S01]  /*1730*/  IMAD.WIDE.U32 R30, R0, c[0x0][0x1f0], R8 ;  /* 0x00007c00001e7a25 */ /* 0x000fe200078e0008 */
[----:B------:R-:W-:-:S03]  /*1740*/  ISETP.GE.AND P0, PT, R19, c[0x0][0x198], PT ;  /* 0x0000660013007a0c */ /* 0x000fc60003f06270 */
[C---:B------:R-:W-:Y:S01]  /*1750*/  IMAD R3, R2.reuse, c[0x0][0x1f0], RZ ;  /* 0x00007c0002037a24 */ /* 0x040fe200078e02ff */
[----:B------:R1:W-:Y:S01]  /*1760*/  STL.64 [R1+0x38], R30 ;  /* 0x0000381e01007387 */ /* 0x0003e20000100a00 */
[----:B------:R-:W-:Y:S01]  /*1770*/  IMAD R2, R2, c[0x0][0x218], RZ ;  /* 0x0000860002027a24 */ /* 0x000fe200078e02ff */
[----:B------:R-:W-:Y:S01]  /*1780*/  R2P PR, R23, 0x6 ;  /* 0x0000000617007804 */ /* 0x000fe20000000000 */
[C---:B------:R-:W-:Y:S02]  /*1790*/  IMAD R11, R0.reuse, c[0x0][0x1f4], R3 ;  /* 0x00007d00000b7a24 */ /* 0x040fe400078e0203 */
[C---:B------:R-:W-:Y:S02]  /*17a0*/  IMAD R10, R0.reuse, c[0x0][0x21c], R2 ;  /* 0x00008700000a7a24 */ /* 0x040fe400078e0202 */
[----:B------:R-:W-:Y:S01]  /*17b0*/  IMAD.WIDE.U32 R74, R0, c[0x0][0x218], R6 ;  /* 0x00008600004a7a25 */ /* 0x000fe200078e0006 */
[----:B------:R-:W-:Y:S02]  /*17c0*/  IADD3 R33, R31, R11, RZ ;  /* 0x0000000b1f217210 */ /* 0x000fe40007ffe0ff */
[----:B------:R-:W-:Y:S01]  /*17d0*/  SEL R3, R21, 0xfffffff0, !P1 ;  /* 0xfffffff015037807 */ /* 0x000fe20004800000 */
[----:B------:R-:W-:Y:S01]  /*17e0*/  IMAD.IADD R29, R75, 0x1, R10 ;  /* 0x000000014b1d7824 */ /* 0x000fe200078e020a */
[----:B------:R1:W-:Y:S01]  /*17f0*/  STL.64 [R1+0x40], R74 ;  /* 0x0000404a01007387 */ /* 0x0003e20000100a00 */
[----:B------:R-:W-:-:S03]  /*1800*/  SEL R2, R24, 0xffffffe0, !P2 ;  /* 0xffffffe018027807 */ /* 0x000fc60005000000 */
[----:B------:R1:W-:Y:S04]  /*1810*/  STL [R1+0x24], R29 ;  /* 0x0000241d01007387 */ /* 0x0003e80000100800 */
[----:B------:R1:W-:Y:S01]  /*1820*/  STL [R1+0x34], R33 ;  /* 0x0000342101007387 */ /* 0x0003e20000100800 */
[----:B------:R-:W-:Y:S05]  /*1830*/  @P5 BRA `(.L_x_993) ;  /* 0x000000a000005947 */ /* 0x000fea0003800000 */
[----:B---34-:R-:W-:Y:S02]  /*1840*/  SHF.R.S32.HI R0, RZ, 0x1f, R19 ;  /* 0x0000001fff007819 */ /* 0x018fe40000011413 */
[C---:B------:R-:W-:Y:S02]  /*1850*/  LEA R6, P1, R15.reuse, R4, 0x1 ;  /* 0x000000040f067211 */ /* 0x040fe400078208ff */
[----:B------:R-:W-:Y:S02]  /*1860*/  LEA.HI R0, R0, R19, RZ, 0x3 ;  /* 0x0000001300007211 */ /* 0x000fe400078f18ff */
[----:B------:R-:W-:-:S02]  /*1870*/  LEA.HI.X R7, R15, R5, R13, 0x1, P1 ;  /* 0x000000050f077211 */ /* 0x000fc400008f0c0d */
[----:B------:R-:W-:Y:S01]  /*1880*/  LOP3.LUT R8, R0, 0xfffffff8, RZ, 0xc0, !PT ;  /* 0xfffffff800087812 */ /* 0x000fe200078ec0ff */
[----:B------:R-:W-:-:S04]  /*1890*/  IMAD.SHL.U32 R0, R14, 0x2, RZ ;  /* 0x000000020e007824 */ /* 0x000fc800078e00ff */
[----:B------:R-:W-:Y:S01]  /*18a0*/  IMAD.WIDE R4, R8, 0x2, R4 ;  /* 0x0000000208047825 */ /* 0x000fe200078e0204 */
[----:B------:R-:W-:Y:S01]  /*18b0*/  @!PT LDS RZ, [RZ] ;  /* 0x00000000fffff984 */ /* 0x000fe20000000800 */
[----:B------:R2:W-:Y:S04]  /*18c0*/  LDGSTS.E.BYPASS.LTC128B.128 [R0+0x8080], [R6.64], !P6 ;  /* 0x0808000006007fae */ /* 0x0005e8000f101d54 */
[----:B------:R2:W-:Y:S02]  /*18d0*/  LDGSTS.E.BYPASS.LTC128B.128 [R0+0xc080], [R4.64], !P0 ;  /* 0x0c08000004007fae */ /* 0x0005e4000c101d54 */
.L_x_993:
[----:B---34-:R-:W-:Y:S05]  /*18e0*/  BSYNC B0 ;  /* 0x0000000000007941 */ /* 0x018fea0003800000 */
.L_x_992:
[----:B--2---:R-:W-:Y:S01]  /*18f0*/  IADD3 R0, R16, 0x10, RZ ;  /* 0x0000001010007810 */ /* 0x004fe20007ffe0ff */
[----:B------:R2:W3:Y:S01]  /*1900*/  SHFL.IDX PT, R5, R17, 0x1, 0x181f ;  /* 0x00381f0011057f89 */ /* 0x0004e200000e0000 */
[----:B------:R-:W-:Y:S02]  /*1910*/  BSSY B0, `(.L_x_994) ;  /* 0x000000e000007945 */ /* 0x000fe40003800000 */
[----:B------:R-:W-:Y:S01]  /*1920*/  ISETP.GE.AND P1, PT, R0, UR4, PT ;  /* 0x0000000400007c0c */ /* 0x000fe2000bf26270 */
[----:B------:R2:W4:-:S12]  /*1930*/  SHFL.IDX PT, R4, R18, 0x1, 0x181f ;  /* 0x00381f0012047f89 */ /* 0x00051800000e0000 */
[----:B------:R-:W-:Y:S05]  /*1940*/  @P1 BRA `(.L_x_995) ;  /* 0x000000a000001947 */ /* 0x000fea0003800000 */
[----:B------:R-:W-:Y:S02]  /*1950*/  SHF.R.S32.HI R0, RZ, 0x1f, R19 ;  /* 0x0000001fff007819 */ /* 0x000fe40000011413 */
[C---:B----4-:R-:W-:Y:S02]  /*1960*/  LEA R6, P1, R15.reuse, R4, 0x1 ;  /* 0x000000040f067211 */ /* 0x050fe400078208ff */
        /* <DEDUP_REMOVED lines=8> */
.L_x_995:
[----:B------:R-:W-:Y:S05]  /*19f0*/  BSYNC B0 ;  /* 0x0000000000007941 */ /* 0x000fea0003800000 */
.L_x_994:
[----:B---3--:R-:W-:Y:S01]  /*1a00*/  IADD3 R0, R16, 0x20, RZ ;  /* 0x0000002010007810 */ /* 0x008fe20007ffe0ff */
[----:B------:R3:W1:Y:S01]  /*1a10*/  SHFL.IDX PT, R5, R17, 0x2, 0x181f ;  /* 0x00581f0011057f89 */ /* 0x00066200000e0000 */
[----:B------:R-:W-:Y:S02]  /*1a20*/  BSSY B0, `(.L_x_996) ;  /* 0x000000e000007945 */ /* 0x000fe40003800000 */
[----:B------:R-:W-:Y:S01]  /*1a30*/  ISETP.GE.AND P1, PT, R0, UR4, PT ;  /* 0x0000000400007c0c */ /* 0x000fe2000bf26270 */
[----:B----4-:R3:W4:-:S12]  /*1a40*/  SHFL.IDX PT, R4, R18, 0x2, 0x181f ;  /* 0x00581f0012047f89 */ /* 0x01071800000e0000 */
[----:B------:R-:W-:Y:S05]  /*1a50*/  @P1 BRA `(.L_x_997) ;  /* 0x000000a000001947 */ /* 0x000fea0003800000 */
[----:B------:R-:W-:Y:S02]  /*1a60*/  SHF.R.S32.HI R0, RZ, 0x1f, R19 ;  /* 0x0000001fff007819 */ /* 0x000fe40000011413 */
[C---:B----4-:R-:W-:Y:S02]  /*1a70*/  LEA R6, P1, R15.reuse, R4, 0x1 ;  /* 0x000000040f067211 */ /* 0x050fe400078208ff */
        /* <DEDUP_REMOVED lines=8> */
.L_x_997:
[----:B------:R-:W-:Y:S05]  /*1b00*/  BSYNC B0 ;  /* 0x0000000000007941 */ /* 0x000fea0003800000 */
.L_x_996:
[----:B-1----:R-:W-:Y:S01]  /*1b10*/  IADD3 R0, R16, 0x30, RZ ;  /* 0x0000003010007810 */ /* 0x002fe20007ffe0ff */
[----:B------:R1:W2:Y:S01]  /*1b20*/  SHFL.IDX PT, R5, R17, 0x3, 0x181f ;  /* 0x00781f0011057f89 */ /* 0x0002a200000e0000 */
[----:B------:R-:W-:Y:S02]  /*1b30*/  BSSY B0, `(.L_x_998) ;  /* 0x000000e000007945 */ /* 0x000fe40003800000 */
[----:B------:R-:W-:Y:S01]  /*1b40*/  ISETP.GE.AND P1, PT, R0, UR4, PT ;  /* 0x0000000400007c0c */ /* 0x000fe2000bf26270 */
[----:B----4-:R1:W4:-:S12]  /*1b50*/  SHFL.IDX PT, R4, R18, 0x3, 0x181f ;  /* 0x00781f0012047f89 */ /* 0x01031800000e0000 */
[----:B------:R-:W-:Y:S05]  /*1b60*/  @P1 BRA `(.L_x_999) ;  /* 0x000000a000001947 */ /* 0x000fea0003800000 */
[----:B------:R-:W-:Y:S02]  /*1b70*/  SHF.R.S32.HI R0, RZ, 0x1f, R19 ;  /* 0x0000001fff007819 */ /* 0x000fe40000011413 */
[C---:B----4-:R-:W-:Y:S02]  /*1b80*/  LEA R6, P1, R15.reuse, R4, 0x1 ;  /* 0x000000040f067211 */ /* 0x050fe400078208ff */
        /* <DEDUP_REMOVED lines=8> */
.L_x_999:
[----:B------:R-:W-:Y:S05]  /*1c10*/  BSYNC B0 ;  /* 0x0000000000007941 */ /* 0x000fea0003800000 */
.L_x_998:
[----:B--2---:R-:W-:Y:S01]  /*1c20*/  IADD3 R0, R16, 0x40, RZ ;  /* 0x0000004010007810 */ /* 0x004fe20007ffe0ff */
        /* <DEDUP_REMOVED lines=15> */
.L_x_1001:
[----:B------:R-:W-:Y:S05]  /*1d20*/  BSYNC B0 ;  /* 0x0000000000007941 */ /* 0x000fea0003800000 */
.L_x_1000:
        /* <DEDUP_REMOVED lines=16> */
.L_x_1003:
[----:B------:R-:W-:Y:S05]  /*1e30*/  BSYNC B0 ;  /* 0x0000000000007941 */ /* 0x000fea0003800000 */
.L_x_1002:
        /* <DEDUP_REMOVED lines=16> */
.L_x_1005:
[----:B------:R-:W-:Y:S05]  /*1f40*/  BSYNC B0 ;  /* 0x0000000000007941 */ /* 0x000fea0003800000 */
.L_x_1004:
[----:B-1----:R-:W-:Y:S01]  /*1f50*/  IADD3 R0, R16, 0x70, RZ ;  /* 0x0000007010007810 */ /* 0x002fe20007ffe0ff */
[----:B----4-:R-:W1:Y:S01]  /*1f60*/  SHFL.IDX PT, R4, R18, 0x7, 0x181f ;  /* 0x00f81f0012047f89 */ /* 0x010e6200000e0000 */
[----:B------:R-:W-:Y:S01]  /*1f70*/  UMOV UR25, 0x30 ;  /* 0x0000003000197882 */ /* 0x000fe20000000000 */
[----:B------:R-:W-:Y:S01]  /*1f80*/  IMAD.SHL.U32 R243, R14, 0x2, RZ ;  /* 0x000000020ef37824 */ /* 0x000fe200078e00ff */
[----:B------:R-:W-:Y:S01]  /*1f90*/  ISETP.GE.AND P1, PT, R0, UR4, PT ;  /* 0x0000000400007c0c */ /* 0x000fe2000bf26270 */
[----:B------:R-:W4:Y:S01]  /*1fa0*/  SHFL.IDX PT, R5, R17, 0x7, 0x181f ;  /* 0x00f81f0011057f89 */ /* 0x000f2200000e0000 */
[----:B------:R-:W-:Y:S01]  /*1fb0*/  UIMAD UR24, UR13, -0x30, UR25 ;  /* 0xffffffd00d1878a4 */ /* 0x000fe2000f8e0219 */
[----:B------:R-:W-:Y:S01]  /*1fc0*/  IMAD.MOV.U32 R124, RZ, RZ, R32 ;  /* 0x000000ffff7c7224 */ /* 0x000fe200078e0020 */
[----:B------:R-:W-:Y:S01]  /*1fd0*/  ULDC.64 UR4, c[0x0][0x1e0] ;  /* 0x0000780000047ab9 */ /* 0x000fe20000000a00 */
[----:B------:R-:W-:Y:S01]  /*1fe0*/  IMAD.MOV.U32 R125, RZ, RZ, R33 ;  /* 0x000000ffff7d7224 */ /* 0x000fe200078e0021 */
[----:B------:R-:W-:Y:S01]  /*1ff0*/  UIMAD.WIDE.U32 UR28, UR25, UR4, URZ ;  /* 0x00000004191c72a5 */ /* 0x000fe2000f8e003f */
[----:B------:R-:W-:Y:S01]  /*2000*/  IMAD.MOV.U32 R124, RZ, RZ, R30 ;  /* 0x000000ffff7c7224 */ /* 0x000fe200078e001e */
[----:B------:R-:W-:Y:S01]  /*2010*/  UIMAD UR25, UR25, UR5, URZ ;  /* 0x00000005191972a4 */ /* 0x000fe2000f8e023f */
[----:B------:R-:W-:Y:S01]  /*2020*/  IMAD.U32 R119, RZ, RZ, UR24 ;  /* 0x00000018ff777e24 */ /* 0x000fe2000f8e00ff */
[----:B------:R-:W-:Y:S01]  /*2030*/  UIADD3 UR14, UR13, -0x1, URZ ;  /* 0xffffffff0d0e7890 */ /* 0x000fe2000fffe03f */
[----:B------:R-:W-:Y:S01]  /*2040*/  SHF.R.S32.HI R11, RZ, 0x4, R27 ;  /* 0x00000004ff0b7819 */ /* 0x000fe2000001141b */
[----:B------:R-:W-:Y:S01]  /*2050*/  UIADD3 UR25, UR29, UR25, URZ ;  /* 0x000000191d197290 */ /* 0x000fe2000fffe03f */
[----:B------:R-:W-:Y:S01]  /*2060*/  @!P1 SHF.R.S32.HI R0, RZ, 0x1f, R19 ;  /* 0x0000001fff009819 */ /* 0x000fe20000011413 */
[----:B------:R-:W-:Y:S01]  /*2070*/  IMAD.U32 R8, RZ, RZ, UR28 ;  /* 0x0000001cff087e24 */ /* 0x000fe2000f8e00ff */
[----:B------:R-:W-:Y:S01]  /*2080*/  IADD3 R24, R119, UR9, -R20 ;  /* 0x0000000977187c10 */ /* 0x000fe2000fffe814 */
[----:B------:R-:W-:Y:S01]  /*2090*/  USHF.R.S32.HI UR11, URZ, 0x1f, UR14 ;  /* 0x0000001f3f0b7899 */ /* 0x000fe2000801140e */
[----:B------:R-:W-:Y:S01]  /*20a0*/  @!P1 LEA.HI R0, R0, R19, RZ, 0x3 ;  /* 0x0000001300009211 */ /* 0x000fe200078f18ff */
[----:B------:R-:W-:Y:S01]  /*20b0*/  UIMAD UR6, UR25, UR14, URZ ;  /* 0x0000000e190672a4 */ /* 0x000fe2000f8e023f */
[----:B------:R-:W-:Y:S01]  /*20c0*/  ISETP.GE.AND P5, PT, R24, 0x11, PT ;  /* 0x000000111800780c */ /* 0x000fe20003fa6270 */
[----:B------:R-:W-:Y:S01]  /*20d0*/  IMAD.MOV.U32 R118, RZ, RZ, R8 ;  /* 0x000000ffff767224 */ /* 0x000fe200078e0008 */
[C---:B-1----:R-:W-:Y:S01]  /*20e0*/  @!P1 LEA R6, P2, R15.reuse, R4, 0x1 ;  /* 0x000000040f069211 */ /* 0x042fe200078408ff */
[----:B------:R-:W-:Y:S01]  /*20f0*/  UIMAD UR6, UR11, UR28, UR6 ;  /* 0x0000001c0b0672a4 */ /* 0x000fe2000f8e0206 */
[----:B------:R-:W-:Y:S01]  /*2100*/  @!P1 LOP3.LUT R0, R0, 0xfffffff8, RZ, 0xc0, !PT ;  /* 0xfffffff800009812 */ /* 0x000fe200078ec0ff */
[----:B------:R-:W-:Y:S01]  /*2110*/  IMAD.U32 R9, RZ, RZ, UR29 ;  /* 0x0000001dff097e24 */ /* 0x000fe2000f8e00ff */
[----:B----4-:R-:W-:Y:S01]  /*2120*/  @!P1 LEA.HI.X R7, R15, R5, R13, 0x1, P2 ;  /* 0x000000050f079211 */ /* 0x010fe200010f0c0d */
[----:B------:R-:W-:Y:S01]  /*2130*/  UIMAD.WIDE.U32 UR18, UR4, 0x20, URZ ;  /* 0x00000020041278a5 */ /* 0x000fe2000f8e003f */
[----:B------:R-:W-:Y:S01]  /*2140*/  ISETP.GE.AND P2, PT, R24, 0x21, PT ;  /* 0x000000211800780c */ /* 0x000fe20003f46270 */
[----:B------:R-:W-:Y:S01]  /*2150*/  @!P1 IMAD.WIDE R4, R0, 0x2, R4 ;  /* 0x0000000200049825 */ /* 0x000fe200078e0204 */
[----:B------:R-:W-:Y:S01]  /*2160*/  USHF.L.U32 UR10, UR5, 0x5, URZ ;  /* 0x00000005050a7899 */ /* 0x000fe2000800063f */
[----:B------:R-:W-:Y:S01]  /*2170*/  @!PT LDS RZ, [RZ] ;  /* 0x00000000fffff984 */ /* 0x000fe20000000800 */
[----:B------:R1:W-:Y:S01]  /*2180*/  @!P1 LDGSTS.E.BYPASS.LTC128B.128 [R243+0xb880], [R6.64], !P6 ;  /* 0x0b88000006f39fae */ /* 0x0003e2000f101d54 */
[----:B------:R-:W-:Y:S01]  /*2190*/  ISETP.GE.AND P6, PT, R24, 0x1, PT ;  /* 0x000000011800780c */ /* 0x000fe20003fc6270 */
[----:B------:R-:W-:Y:S01]  /*21a0*/  IMAD.U32 R9, RZ, RZ, UR5 ;  /* 0x00000005ff097e24 */ /* 0x000fe2000f8e00ff */
[----:B------:R-:W-:Y:S01]  /*21b0*/  UIADD3 UR10, UR19, UR10, URZ ;  /* 0x0000000a130a7290 */ /* 0x000fe2000fffe03f */
[----:B------:R4:W-:Y:S01]  /*21c0*/  @!P1 LDGSTS.E.BYPASS.LTC128B.128 [R243+0xf880], [R4.64], !P0 ;  /* 0x0f88000004f39fae */ /* 0x0009e2000c101d54 */
[----:B------:R-:W-:Y:S01]  /*21d0*/  LEA.HI R12, R27, R11, RZ, 0x1 ;  /* 0x0000000b1b0c7211 */ /* 0x000fe200078f08ff */
[----:B------:R-:W-:Y:S01]  /*21e0*/  IMAD.MOV.U32 R72, RZ, RZ, R28 ;  /* 0x000000ffff487224 */ /* 0x000fe200078e001c */
[----:B------:R-:W-:Y:S01]  /*21f0*/  LEA.HI R121, R122, R123, RZ, 0x5 ;  /* 0x0000007b7a797211 */ /* 0x000fe200078f28ff */
[----:B------:R-:W0:Y:S01]  /*2200*/  LDGDEPBAR ;  /* 0x00000000000079af */ /* 0x000e220000000000 */
[----:B------:R-:W-:Y:S01]  /*2210*/  IMAD.MOV.U32 R73, RZ, RZ, R29 ;  /* 0x000000ffff497224 */ /* 0x000fe200078e001d */
[----:B------:R-:W-:Y:S01]  /*2220*/  UISETP.GT.AND UP0, UPT, UR14, UR8, UPT ;  /* 0x000000080e00728c */ /* 0x000fe2000bf04270 */
[----:B------:R-:W-:Y:S01]  /*2230*/  SHF.R.S32.HI R120, RZ, 0x5, R121 ;  /* 0x00000005ff787819 */ /* 0x000fe20000011479 */
[----:B------:R-:W-:Y:S01]  /*2240*/  IMAD.MOV.U32 R72, RZ, RZ, R74 ;  /* 0x000000ffff487224 */ /* 0x000fe200078e004a */
[----:B------:R-:W-:Y:S04]  /*2250*/  STL.64 [R1+0x30], R124 ;  /* 0x0000307c01007387 */ /* 0x000fe80000100a00 */
[----:B------:R-:W-:Y:S01]  /*2260*/  STL.64 [R1+0x20], R72 ;  /* 0x0000204801007387 */ /* 0x000fe20000100a00 */
[----:B-1----:R-:W-:-:S02]  /*2270*/  IMAD.U32 R6, RZ, RZ, UR4 ;  /* 0x00000004ff067e24 */ /* 0x002fc4000f8e00ff */
[----:B----4-:R-:W-:-:S05]  /*2280*/  IMAD.WIDE.U32 R4, R118, UR14, R124 ;  /* 0x0000000e76047c25 */ /* 0x010fca000f8e007c */
[----:B------:R-:W-:Y:S01]  /*2290*/  IADD3 R0, R5, UR6, RZ ;  /* 0x0000000605007c10 */ /* 0x000fe2000fffe0ff */
[----:B------:R-:W-:Y:S01]  /*22a0*/  ULDC.64 UR6, c[0x0][0x208] ;  /* 0x0000820000067ab9 */ /* 0x000fe20000000a00 */
[----:B------:R-:W-:Y:S01]  /*22b0*/  BAR.SYNC.DEFER_BLOCKING 0x0 ;  /* 0x0000000000007b1d */ /* 0x000fe20000010000 */
[----:B------:R-:W-:Y:S01]  /*22c0*/  @P5 LEA R7, P0, R6, R4, 0x4 ;  /* 0x0000000406075211 */ /* 0x000fe200078020ff */
[----:B------:R-:W-:Y:S01]  /*22d0*/  UIMAD UR11, UR11, UR6, URZ ;  /* 0x000000060b0b72a4 */ /* 0x000fe2000f8e023f */
[----:B------:R-:W-:Y:S01]  /*22e0*/  @P6 LEA R8, P1, R4, c[0x0][0x1c8], 0x1 ;  /* 0x0000720004086a11 */ /* 0x000fe200078208ff */
[----:B------:R-:W-:Y:S01]  /*22f0*/  UIMAD.WIDE.U32 UR26, UR14, UR6, URZ ;  /* 0x000000060e1a72a5 */ /* 0x000fe2000f8e003f */
[----:B------:R-:W-:Y:S01]  /*2300*/  @P5 LEA.HI.X R10, R6, R0, R9, 0x4, P0 ;  /* 0x00000000060a5211 */ /* 0x000fe200000f2409 */
[----:B------:R-:W-:Y:S01]  /*2310*/  UIMAD UR11, UR14, UR7, UR11 ;  /* 0x000000070e0b72a4 */ /* 0x000fe2000f8e020b */
[C---:B------:R-:W-:Y:S01]  /*2320*/  @P2 IADD3 R5, P0, R4.reuse, UR18, RZ ;  /* 0x0000001204052c10 */ /* 0x040fe2000ff1e0ff */
[----:B------:R-:W-:Y:S01]  /*2330*/  USHF.L.U32 UR12, UR6, 0x5, URZ ;  /* 0x00000005060c7899 */ /* 0x000fe2000800063f */
[----:B------:R-:W-:-:S02]  /*2340*/  @P6 LEA.HI.X R9, R4, c[0x0][0x1cc], R0, 0x1, P1 ;  /* 0x0000730004096a11 */ /* 0x000fc400008f0c00 */
[----:B------:R-:W-:Y:S02]  /*2350*/  @P5 LEA R6, P1, R7, c[0x0][0x1c8], 0x1 ;  /* 0x0000720007065a11 */ /* 0x000fe400078208ff */
[----:B------:R-:W-:Y:S02]  /*2360*/  @P2 IADD3.X R0, R0, UR10, RZ, P0, !PT ;  /* 0x0000000a00002c10 */ /* 0x000fe400087fe4ff */
[----:B------:R-:W-:Y:S02]  /*2370*/  @P2 LEA R4, P0, R5, c[0x0][0x1c8], 0x1 ;  /* 0x0000720005042a11 */ /* 0x000fe400078008ff */
[----:B------:R-:W-:Y:S02]  /*2380*/  @P5 LEA.HI.X R7, R7, c[0x0][0x1cc], R10, 0x1, P1 ;  /* 0x0000730007075a11 */ /* 0x000fe400008f0c0a */
[----:B------:R-:W-:Y:S01]  /*2390*/  @P2 LEA.HI.X R5, R5, c[0x0][0x1cc], R0, 0x1, P0 ;  /* 0x0000730005052a11 */ /* 0x000fe200000f0c00 */
[----:B------:R-:W-:Y:S01]  /*23a0*/  IMAD.SHL.U32 R0, R25, 0x40, RZ ;  /* 0x0000004019007824 */ /* 0x000fe200078e00ff */
[----:B------:R-:W-:-:S02]  /*23b0*/  LOP3.LUT R10, R12, 0xfffffffe, RZ, 0xc0, !PT ;  /* 0xfffffffe0c0a7812 */ /* 0x000fc400078ec0ff */
[----:B------:R-:W-:Y:S01]  /*23c0*/  LOP3.LUT P0, RZ, R25, 0x2, RZ, 0xc0, !PT ;  /* 0x0000000219ff7812 */ /* 0x000fe2000780c0ff */
[----:B------:R-:W-:Y:S01]  /*23d0*/  @!PT LDS RZ, [RZ] ;  /* 0x00000000fffff984 */ /* 0x000fe20000000800 */
[----:B------:R-:W-:Y:S01]  /*23e0*/  @!PT LDS RZ, [RZ] ;  /* 0x00000000fffff984 */ /* 0x000fe20000000800 */
[----:B------:R-:W-:Y:S01]  /*23f0*/  @!PT LDS RZ, [RZ] ;  /* 0x00000000fffff984 */ /* 0x000fe20000000800 */
[----:B------:R1:W-:Y:S01]  /*2400*/  @P6 LDGSTS.E.BYPASS.LTC128B.128 [R243+0x5080], [R8.64], !P4 ;  /* 0x0508000008f36fae */ /* 0x0003e2000e101d54 */
[----:B------:R-:W-:Y:S01]  /*2410*/  LOP3.LUT R0, R0, 0x1c0, RZ, 0xc0, !PT ;  /* 0x000001c000007812 */ /* 0x000fe200078ec0ff */
[----:B------:R-:W-:Y:S01]  /*2420*/  IMAD.IADD R10, R11, 0x1, -R10 ;  /* 0x000000010b0a7824 */ /* 0x000fe200078e0a0a */
[C---:B------:R-:W-:Y:S01]  /*2430*/  ISETP.LT.OR P1, PT, R24.reuse, 0x1, P4 ;  /* 0x000000011800780c */ /* 0x040fe20002721670 */
[----:B------:R1:W-:Y:S01]  /*2440*/  @P6 LDGSTS.E.BYPASS.LTC128B.128 [R243+0x6880], [R8.64+0x80], !P3 ;  /* 0x0688008008f36fae */ /* 0x0003e2000d901d54 */
[----:B------:R-:W-:-:S03]  /*2450*/  ISETP.LT.OR P6, PT, R24, 0x1, P3 ;  /* 0x000000011800780c */ /* 0x000fc60001fc1670 */
[----:B------:R4:W-:Y:S04]  /*2460*/  @P5 LDGSTS.E.BYPASS.LTC128B.128 [R243+0x5880], [R6.64], !P4 ;  /* 0x0588000006f35fae */ /* 0x0009e8000e101d54 */
[----:B------:R4:W-:Y:S04]  /*2470*/  @P5 LDGSTS.E.BYPASS.LTC128B.128 [R243+0x7080], [R6.64+0x80], !P3 ;  /* 0x0708008006f35fae */ /* 0x0009e8000d901d54 */
[----:B------:R5:W-:Y:S04]  /*2480*/  @P2 LDGSTS.E.BYPASS.LTC128B.128 [R243+0x6080], [R4.64], !P4 ;  /* 0x0608000004f32fae */ /* 0x000be8000e101d54 */
[----:B------:R5:W-:Y:S04]  /*2490*/  @P2 LDGSTS.E.BYPASS.LTC128B.128 [R243+0x7880], [R4.64+0x80], !P3 ;  /* 0x0788008004f32fae */ /* 0x000be8000d901d54 */
[----:B------:R-:W0:Y:S01]  /*24a0*/  LDGDEPBAR ;  /* 0x00000000000079af */ /* 0x000e220000000000 */
[----:B----4-:R-:W-:-:S02]  /*24b0*/  IMAD.SHL.U32 R6, R23, 0x40, RZ ;  /* 0x0000004017067824 */ /* 0x010fc400078e00ff */
[----:B------:R-:W-:-:S05]  /*24c0*/  IMAD.SHL.U32 R7, R20, 0x8, RZ ;  /* 0x0000000814077824 */ /* 0x000fca00078e00ff */
[----:B------:R-:W-:Y:S01]  /*24d0*/  LOP3.LUT R7, R0, 0x8, R7, 0xf8, !PT ;  /* 0x0000000800077812 */ /* 0x000fe200078ef807 */
[----:B-----5:R-:W-:Y:S01]  /*24e0*/  IMAD.SHL.U32 R5, R26, 0x40, RZ ;  /* 0x000000401a057824 */ /* 0x020fe200078e00ff */
[----:B------:R-:W-:-:S04]  /*24f0*/  DEPBAR.LE SB0, 0x1 ;  /* 0x000080400000791a */ /* 0x000fc80000000000 */
[----:B------:R-:W-:Y:S01]  /*2500*/  LOP3.LUT R4, R6, 0x1c0, RZ, 0xc0, !PT ;  /* 0x000001c006047812 */ /* 0x000fe200078ec0ff */
[----:B------:R-:W-:-:S04]  /*2510*/  DEPBAR.LE SB0, 0x0 ;  /* 0x000080000000791a */ /* 0x000fc80000000000 */
[----:B------:R-:W-:Y:S01]  /*2520*/  IMAD.SHL.U32 R6, R10, 0x8, RZ ;  /* 0x000000080a067824 */ /* 0x000fe200078e00ff */
[----:B------:R-:W-:Y:S02]  /*2530*/  LOP3.LUT R117, R5, 0xfffffe00, RZ, 0xc0, !PT ;  /* 0xfffffe0005757812 */ /* 0x000fe400078ec0ff */
[----:B------:R-:W-:Y:S02]  /*2540*/  SHF.R.U32.HI R0, RZ, 0x3, R0 ;  /* 0x00000003ff007819 */ /* 0x000fe40000011600 */
[----:B------:R-:W-:Y:S02]  /*2550*/  LOP3.LUT R5, R4, 0x8, R6, 0xf8, !PT ;  /* 0x0000000804057812 */ /* 0x000fe400078ef806 */
[----:B------:R-:W-:Y:S02]  /*2560*/  SHF.R.U32.HI R4, RZ, 0x3, R4 ;  /* 0x00000003ff047819 */ /* 0x000fe40000011604 */
[----:B------:R-:W-:Y:S02]  /*2570*/  LOP3.LUT R0, R7, R0, RZ, 0x3c, !PT ;  /* 0x0000000007007212 */ /* 0x000fe400078e3cff */
[----:B------:R-:W-:Y:S01]  /*2580*/  LOP3.LUT R116, R5, R4, RZ, 0x3c, !PT ;  /* 0x0000000405747212 */ /* 0x000fe200078e3cff */
[----:B------:R-:W-:-:S02]  /*2590*/  IMAD R4, R120, 0x400, R117 ;  /* 0x0000040078047824 */ /* 0x000fc400078e0275 */
[----:B------:R-:W-:Y:S02]  /*25a0*/  IMAD R0, R10, 0x200, R0 ;  /* 0x000002000a007824 */ /* 0x000fe400078e0200 */
[----:B------:R-:W-:Y:S02]  /*25b0*/  IMAD.IADD R4, R116, 0x1, R4 ;  /* 0x0000000174047824 */ /* 0x000fe400078e0204 */
[----:B------:R-:W-:Y:S01]  /*25c0*/  IMAD.SHL.U32 R224, R0, 0x2, RZ ;  /* 0x0000000200e07824 */ /* 0x000fe200078e00ff */
[----:B------:R-:W-:Y:S01]  /*25d0*/  BAR.SYNC.DEFER_BLOCKING 0x0 ;  /* 0x0000000000007b1d */ /* 0x000fe20000010000 */
[----:B------:R-:W-:-:S03]  /*25e0*/  IMAD.SHL.U32 R231, R4, 0x2, RZ ;  /* 0x0000000204e77824 */ /* 0x000fc600078e00ff */
[C---:B------:R-:W-:Y:S01]  /*25f0*/  IADD3 R0, R224.reuse, 0x5080, RZ ;  /* 0x00005080e0007810 */ /* 0x040fe20007ffe0ff */
[C-C-:B------:R-:W-:Y:S01]  /*2600*/  IMAD R233, R3.reuse, 0x2, R231.reuse ;  /* 0x0000000203e97824 */ /* 0x140fe200078e02e7 */
[----:B------:R-:W-:Y:S01]  /*2610*/  IADD3 R235, R224, 0x50a0, RZ ;  /* 0x000050a0e0eb7810 */ /* 0x000fe20007ffe0ff */
[----:B------:R-:W-:Y:S01]  /*2620*/  IMAD R232, R2, 0x2, R231 ;  /* 0x0000000202e87824 */ /* 0x000fe200078e02e7 */
[----:B------:R-:W-:Y:S01]  /*2630*/  @P0 IADD3 R235, R0, -0x20, RZ ;  /* 0xffffffe000eb0810 */ /* 0x000fe20007ffe0ff */
[----:B------:R-:W-:Y:S02]  /*2640*/  IMAD R234, R2, 0x2, R233 ;  /* 0x0000000202ea7824 */ /* 0x000fe400078e02e9 */
[----:B------:R-:W-:Y:S01]  /*2650*/  IMAD R236, R3, 0x2, R232 ;  /* 0x0000000203ec7824 */ /* 0x000fe200078e02e8 */
[C---:B------:R-:W-:Y:S02]  /*2660*/  IADD3 R241, R235.reuse, 0x800, RZ ;  /* 0x00000800ebf17810 */ /* 0x040fe40007ffe0ff */
[----:B------:R-:W-:-:S02]  /*2670*/  IADD3 R240, R235, 0x1000, RZ ;  /* 0x00001000ebf07810 */ /* 0x000fc40007ffe0ff */
[C---:B------:R-:W-:Y:S02]  /*2680*/  IADD3 R239, R235.reuse, 0x1800, RZ ;  /* 0x00001800ebef7810 */ /* 0x040fe40007ffe0ff */
[C---:B------:R-:W-:Y:S02]  /*2690*/  IADD3 R238, R235.reuse, 0x2000, RZ ;  /* 0x00002000ebee7810 */ /* 0x040fe40007ffe0ff */
[----:B------:R-:W-:Y:S01]  /*26a0*/  IADD3 R237, R235, 0x2800, RZ ;  /* 0x00002800ebed7810 */ /* 0x000fe20007ffe0ff */
[----:B-1----:R-:W-:Y:S04]  /*26b0*/  LDSM.16.M88.4 R8, [R231+0x8080] ;  /* 0x00808000e708783b */ /* 0x002fe80000000200 */
[----:B------:R-:W-:Y:S04]  /*26c0*/  LDSM.16.M88.4 R4, [R231+0xa080] ;  /* 0x00a08000e704783b */ /* 0x000fe80000000200 */
[----:B--23--:R-:W1:Y:S04]  /*26d0*/  LDSM.16.M88.4 R16, [R224+0x5880] ;  /* 0x00588000e010783b */ /* 0x00ce680000000200 */
[----:B------:R-:W2:Y:S04]  /*26e0*/  LDSM.16.M88.4 R12, [R224+0x5080] ;  /* 0x00508000e00c783b */ /* 0x000ea80000000200 */
[----:B------:R-:W3:Y:S04]  /*26f0*/  LDSM.16.M88.4 R20, [R224+0x6080] ;  /* 0x00608000e014783b */ /* 0x000ee80000000200 */
[----:B------:R-:W-:Y:S04]  /*2700*/  LDSM.16.M88.4 R36, [R235] ;  /* 0x00000000eb24783b */ /* 0x000fe80000000200 */
[----:B------:R-:W-:Y:S04]  /*2710*/  LDSM.16.M88.4 R48, [R235+0x1000] ;  /* 0x00100000eb30783b */ /* 0x000fe80000000200 */
[----:B------:R-:W-:Y:S01]  /*2720*/  LDSM.16.M88.4 R40, [R235+0x800] ;  /* 0x00080000eb28783b */ /* 0x000fe20000000200 */
[-C--:B-1----:R-:W-:Y:S08]  /*2730*/  HMMA.16816.F32.BF16 R64, R8, R16.reuse, RZ ;  /* 0x000000100840723c */ /* 0x082ff000000418ff */
[----:B------:R-:W-:Y:S07]  /*2740*/  HMMA.16816.F32.BF16 R44, R4, R16, RZ ;  /* 0x00000010042c723c */ /* 0x000fee00000418ff */
[----:B------:R-:W-:Y:S01]  /*2750*/  IMAD.U32 R16, RZ, RZ, UR26 ;  /* 0x0000001aff107e24 */ /* 0x000fe2000f8e00ff */
[----:B--2---:R-:W-:Y:S01]  /*2760*/  HMMA.16816.F32.BF16 R68, R8, R12, RZ ;  /* 0x0000000c0844723c */ /* 0x004fe200000418ff */
[----:B------:R-:W-:Y:S01]  /*2770*/  UIADD3 UR26, UR27, UR11, URZ ;  /* 0x0000000b1b1a7290 */ /* 0x000fe2000fffe03f */
[----:B------:R-:W-:-:S02]  /*2780*/  IMAD.U32 R17, RZ, RZ, UR27 ;  /* 0x0000001bff117e24 */ /* 0x000fc4000f8e00ff */
[----:B------:R-:W-:Y:S02]  /*2790*/  UMOV UR11, 0x5 ;  /* 0x00000005000b7882 */ /* 0x000fe40000000000 */
[----:B------:R-:W-:Y:S02]  /*27a0*/  UIMAD UR26, UR26, 0x30, URZ ;  /* 0x000000301a1a78a4 */ /* 0x000fe4000f8e023f */
[----:B------:R-:W-:Y:S01]  /*27b0*/  HMMA.16816.F32.BF16 R32, R4, R12, RZ ;  /* 0x0000000c0420723c */ /* 0x000fe200000418ff */
[----:B------:R-:W-:-:S07]  /*27c0*/  USHF.L.U64.HI UR11, UR6, UR11, UR7 ;  /* 0x0000000b060b7299 */ /* 0x000fce0008010207 */
[-C--:B------:R-:W-:Y:S08]  /*27d0*/  HMMA.16816.F32.BF16 R56, R4, R14.reuse, RZ ;  /* 0x0000000e0438723c */ /* 0x080ff000000418ff */
[----:B------:R-:W-:Y:S01]  /*27e0*/  HMMA.16816.F32.BF16 R88, R8, R14, RZ ;  /* 0x0000000e0858723c */ /* 0x000fe200000418ff */
[----:B------:R-:W1:Y:S07]  /*27f0*/  LDSM.16.M88.4 R12, [R233+0xa080] ;  /* 0x00a08000e90c783b */ /* 0x000e6e0000000200 */
[C---:B------:R-:W-:Y:S08]  /*2800*/  HMMA.16816.F32.BF16 R52, R4.reuse, R18, RZ ;  /* 0x000000120434723c */ /* 0x040ff000000418ff */
[C---:B---3--:R-:W-:Y:S08]  /*2810*/  HMMA.16816.F32.BF16 R28, R4.reuse, R20, RZ ;  /* 0x00000014041c723c */ /* 0x048ff000000418ff */
[----:B------:R-:W-:Y:S07]  /*2820*/  HMMA.16816.F32.BF16 R60, R4, R22, RZ ;  /* 0x00000016043c723c */ /* 0x000fee00000418ff */
[----:B------:R-:W-:Y:S01]  /*2830*/  IMAD.WIDE.U32 R6, R16, 0x30, R72 ;  /* 0x0000003010067825 */ /* 0x000fe200078e0048 */
[----:B------:R-:W-:Y:S01]  /*2840*/  HMMA.16816.F32.BF16 R92, R8, R18, RZ ;  /* 0x00000012085c723c */ /* 0x000fe200000418ff */
[----:B------:R-:W2:Y:S03]  /*2850*/  LDSM.16.M88.4 R16, [R233+0x8080] ;  /* 0x00808000e910783b */ /* 0x000ea60000000200 */
[----:B------:R-:W-:-:S02]  /*2860*/  LEA R4, P0, R6, c[0x0][0x1f8], 0x1 ;  /* 0x00007e0006047a11 */ /* 0x000fc400078008ff */
[----:B------:R-:W-:Y:S02]  /*2870*/  IADD3 R0, R7, UR26, RZ ;  /* 0x0000001a07007c10 */ /* 0x000fe4000fffe0ff */
[C---:B------:R-:W-:Y:S02]  /*2880*/  HMMA.16816.F32.BF16 R80, R8.reuse, R20, RZ ;  /* 0x000000140850723c */ /* 0x040fe400000418ff */
[----:B------:R-:W-:Y:S01]  /*2890*/  LEA.HI.X R5, R6, c[0x0][0x1fc], R0, 0x1, P0 ;  /* 0x00007f0006057a11 */ /* 0x000fe200000f0c00 */
[----:B------:R-:W-:Y:S01]  /*28a0*/  IMAD.U32 R0, RZ, RZ, UR12 ;  /* 0x0000000cff007e24 */ /* 0x000fe2000f8e00ff */
[----:B------:R-:W-:Y:S02]  /*28b0*/  IADD3 R6, P2, R4, UR12, RZ ;  /* 0x0000000c04067c10 */ /* 0x000fe4000ff5e0ff */
[----:B------:R-:W-:Y:S01]  /*28c0*/  ISETP.LT.OR P0, PT, R24, 0x11, P4 ;  /* 0x000000111800780c */ /* 0x000fe20002701670 */
[----:B------:R-:W-:Y:S01]  /*28d0*/  @!PT LDS RZ, [RZ] ;  /* 0x00000000fffff984 */ /* 0x000fe20000000800 */
[----:B------:R-:W-:Y:S01]  /*28e0*/  @!PT LDS RZ, [RZ] ;  /* 0x00000000fffff984 */ /* 0x000fe20000000800 */
[----:B------:R-:W-:Y:S01]  /*28f0*/  @!PT LDS RZ, [RZ] ;  /* 0x00000000fffff984 */ /* 0x000fe20000000800 */
[----:B------:R3:W-:Y:S01]  /*2900*/  LDGSTS.E.BYPASS.LTC128B.128 [R243+0x2080], [R4.64], !P1 ;  /* 0x0208000004f37fae */ /* 0x0007e2000c901d54 */
[----:B------:R-:W-:Y:S01]  /*2910*/  HMMA.16816.F32.BF16 R20, R8, R22, RZ ;  /* 0x000000160814723c */ /* 0x000fe200000418ff */
[----:B------:R-:W-:-:S02]  /*2920*/  IADD3.X R7, R5, UR11, RZ, P2, !PT ;  /* 0x0000000b05077c10 */ /* 0x000fc400097fe4ff */
[----:B------:R3:W-:Y:S01]  /*2930*/  LDGSTS.E.BYPASS.LTC128B.128 [R243+0x3880], [R4.64+0x80], !P6 ;  /* 0x0388008004f37fae */ /* 0x0007e2000f101d54 */
[----:B------:R-:W-:Y:S02]  /*2940*/  ISETP.LT.OR P6, PT, R24, 0x11, P3 ;  /* 0x000000111800780c */ /* 0x000fe40001fc1670 */
[----:B------:R-:W-:Y:S02]  /*2950*/  LOP3.LUT P1, RZ, R25, 0x4, RZ, 0xc0, !PT ;  /* 0x0000000419ff7812 */ /* 0x000fe4000782c0ff */
[----:B------:R-:W-:Y:S01]  /*2960*/  IADD3 R8, P5, P2, R0, 0x80, R4 ;  /* 0x0000008000087810 */ /* 0x000fe20007abe004 */
[----:B------:R-:W-:Y:S01]  /*2970*/  IMAD.MOV.U32 R0, RZ, RZ, 0x40 ;  /* 0x00000040ff007424 */ /* 0x000fe200078e00ff */
[----:B-1----:R-:W-:Y:S01]  /*2980*/  HMMA.16816.F32.BF16 R104, R12, R36, R32 ;  /* 0x000000240c68723c */ /* 0x002fe20000041820 */
[----:B------:R1:W-:Y:S01]  /*2990*/  LDGSTS.E.BYPASS.LTC128B.128 [R243+0x2880], [R6.64], !P0 ;  /* 0x0288000006f37fae */ /* 0x0003e2000c101d54 */
[----:B------:R-:W-:Y:S02]  /*29a0*/  IADD3.X R9, RZ, UR11, R5, P5, P2 ;  /* 0x0000000bff097c10 */ /* 0x000fe4000afe4405 */
[----:B------:R-:W-:-:S02]  /*29b0*/  ISETP.LT.OR P5, PT, R24, 0x21, P4 ;  /* 0x000000211800780c */ /* 0x000fc400027a1670 */
[----:B------:R-:W-:Y:S01]  /*29c0*/  ISETP.LT.OR P2, PT, R24, 0x21, P3 ;  /* 0x000000211800780c */ /* 0x000fe20001f41670 */
[----:B------:R4:W-:Y:S01]  /*29d0*/  LDGSTS.E.BYPASS.LTC128B.128 [R243+0x4080], [R8.64], !P6 ;  /* 0x0408000008f37fae */ /* 0x0009e2000f101d54 */
[----:B------:R-:W-:Y:S01]  /*29e0*/  SEL R0, R0, 0xffffffc0, !P1 ;  /* 0xffffffc000007807 */ /* 0x000fe20004800000 */
[C---:B------:R-:W-:Y:S04]  /*29f0*/  HMMA.16816.F32.BF16 R96, R12.reuse, R48, R28 ;  /* 0x000000300c60723c */ /* 0x040fe8000004181c */
[----:B------:R-:W-:Y:S02]  /*2a00*/  IMAD.IADD R230, R224, 0x1, R0 ;  /* 0x00000001e0e67824 */ /* 0x000fe400078e0200 */
[----:B------:R-:W-:Y:S01]  /*2a10*/  IMAD.IADD R229, R0, 0x1, R235 ;  /* 0x0000000100e57824 */ /* 0x000fe200078e02eb */
[----:B------:R-:W-:Y:S01]  /*2a20*/  LOP3.LUT R0, R116, R117, RZ, 0xfc, !PT ;  /* 0x0000007574007212 */ /* 0x000fe200078efcff */
[----:B------:R-:W-:Y:S01]  /*2a30*/  HMMA.16816.F32.BF16 R100, R12, R40, R44 ;  /* 0x000000280c64723c */ /* 0x000fe2000004182c */
[----:B---3--:R-:W-:-:S04]  /*2a40*/  IADD3 R4, P0, R6, UR12, RZ ;  /* 0x0000000c06047c10 */ /* 0x008fc8000ff1e0ff */
[----:B------:R-:W-:-:S03]  /*2a50*/  IADD3.X R5, R7, UR11, RZ, P0, !PT ;  /* 0x0000000b07057c10 */ /* 0x000fc600087fe4ff */
[C---:B------:R-:W-:Y:S01]  /*2a60*/  HMMA.16816.F32.BF16 R84, R12.reuse, R38, R56 ;  /* 0x000000260c54723c */ /* 0x040fe20000041838 */
[----:B------:R-:W-:Y:S01]  /*2a70*/  PLOP3.LUT P0, PT, PT, PT, UP0, 0x80, 0x0 ;  /* 0x000000000000781c */ /* 0x000fe20003f0f008 */
[----:B------:R1:W-:Y:S04]  /*2a80*/  LDGSTS.E.BYPASS.LTC128B.128 [R243+0x3080], [R4.64], !P5 ;  /* 0x0308000004f37fae */ /* 0x0003e8000e901d54 */
[----:B------:R1:W-:Y:S02]  /*2a90*/  LDGSTS.E.BYPASS.LTC128B.128 [R243+0x4880], [R4.64+0x80], !P2 ;  /* 0x0488008004f37fae */ /* 0x0003e4000d101d54 */
[C---:B------:R-:W-:Y:S02]  /*2aa0*/  HMMA.16816.F32.BF16 R76, R12.reuse, R42, R52 ;  /* 0x0000002a0c4c723c */ /* 0x040fe40000041834 */
[----:B----4-:R-:W-:Y:S04]  /*2ab0*/  LDSM.16.M88.4 R8, [R232+0xa080] ;  /* 0x00a08000e808783b */ /* 0x010fe80000000200 */
[----:B------:R-:W3:Y:S02]  /*2ac0*/  LDSM.16.M88.4 R24, [R230+0x5880] ;  /* 0x00588000e618783b */ /* 0x000ee40000000200 */
[----:B------:R-:W-:Y:S02]  /*2ad0*/  HMMA.16816.F32.BF16 R72, R12, R50, R60 ;  /* 0x000000320c48723c */ /* 0x000fe4000004183c */
[----:B------:R-:W4:Y:S04]  /*2ae0*/  LDSM.16.M88.4 R28, [R230+0x5080] ;  /* 0x00508000e61c783b */ /* 0x000f280000000200 */
[----:B------:R-:W5:Y:S02]  /*2af0*/  LDSM.16.M88.4 R32, [R230+0x6080] ;  /* 0x00608000e620783b */ /* 0x000f640000000200 */
[C---:B--2---:R-:W-:Y:S02]  /*2b00*/  HMMA.16816.F32.BF16 R68, R16.reuse, R36, R68 ;  /* 0x000000241044723c */ /* 0x044fe40000041844 */
[----:B------:R-:W2:Y:S04]  /*2b10*/  LDSM.16.M88.4 R12, [R232+0x8080] ;  /* 0x00808000e80c783b */ /* 0x000ea80000000200 */
[----:B------:R-:W-:Y:S02]  /*2b20*/  LDSM.16.M88.4 R60, [R229+0x800] ;  /* 0x00080000e53c783b */ /* 0x000fe40000000200 */
[C---:B------:R-:W-:Y:S02]  /*2b30*/  HMMA.16816.F32.BF16 R64, R16.reuse, R40, R64 ;  /* 0x000000281040723c */ /* 0x040fe40000041840 */
[----:B-1----:R-:W-:Y:S04]  /*2b40*/  LDSM.16.M88.4 R4, [R234+0xa080] ;  /* 0x00a08000ea04783b */ /* 0x002fe80000000200 */
[----:B------:R-:W-:Y:S02]  /*2b50*/  LDSM.16.M88.4 R56, [R229+0x1000] ;  /* 0x00100000e538783b */ /* 0x000fe40000000200 */
[C---:B------:R-:W-:Y:S02]  /*2b60*/  HMMA.16816.F32.BF16 R52, R16.reuse, R48, R80 ;  /* 0x000000301034723c */ /* 0x040fe40000041850 */
[----:B------:R-:W0:Y:S06]  /*2b70*/  LDGDEPBAR ;  /* 0x00000000000079af */ /* 0x000e2c0000000000 */
[C---:B------:R-:W-:Y:S01]  /*2b80*/  HMMA.16816.F32.BF16 R44, R16.reuse, R38, R88 ;  /* 0x00000026102c723c */ /* 0x040fe20000041858 */
[----:B------:R-:W1:Y:S07]  /*2b90*/  LDSM.16.M88.4 R36, [R229] ;  /* 0x00000000e524783b */ /* 0x000e6e0000000200 */
[C---:B------:R-:W-:Y:S08]  /*2ba0*/  HMMA.16816.F32.BF16 R40, R16.reuse, R42, R92 ;  /* 0x0000002a1028723c */ /* 0x040ff0000004185c */
[----:B------:R-:W-:Y:S01]  /*2bb0*/  HMMA.16816.F32.BF16 R48, R16, R50, R20 ;  /* 0x000000321030723c */ /* 0x000fe20000041814 */
[----:B------:R-:W1:Y:S04]  /*2bc0*/  LDSM.16.M88.4 R20, [R234+0x8080] ;  /* 0x00808000ea14783b */ /* 0x000e680000000200 */
[----:B------:R-:W-:Y:S03]  /*2bd0*/  LDSM.16.M88.4 R16, [R231+0xe080] ;  /* 0x00e08000e710783b */ /* 0x000fe60000000200 */
[C---:B---3--:R-:W-:Y:S08]  /*2be0*/  HMMA.16816.F32.BF16 R88, R8.reuse, R26, R76 ;  /* 0x0000001a0858723c */ /* 0x048ff0000004184c */
[C---:B----4-:R-:W-:Y:S08]  /*2bf0*/  HMMA.16816.F32.BF16 R80, R8.reuse, R28, R104 ;  /* 0x0000001c0850723c */ /* 0x050ff00000041868 */
[C---:B------:R-:W-:Y:S08]  /*2c00*/  HMMA.16816.F32.BF16 R92, R8.reuse, R24, R100 ;  /* 0x00000018085c723c */ /* 0x040ff00000041864 */
[C---:B-----5:R-:W-:Y:S08]  /*2c10*/  HMMA.16816.F32.BF16 R96, R8.reuse, R32, R96 ;  /* 0x000000200860723c */ /* 0x060ff00000041860 */
[C---:B------:R-:W-:Y:S08]  /*2c20*/  HMMA.16816.F32.BF16 R84, R8.reuse, R30, R84 ;  /* 0x0000001e0854723c */ /* 0x040ff00000041854 */
[----:B------:R-:W-:Y:S08]  /*2c30*/  HMMA.16816.F32.BF16 R76, R8, R34, R72 ;  /* 0x00000022084c723c */ /* 0x000ff00000041848 */
[C---:B--2---:R-:W-:Y:S08]  /*2c40*/  HMMA.16816.F32.BF16 R8, R12.reuse, R28, R68 ;  /* 0x0000001c0c08723c */ /* 0x044ff00000041844 */
[C---:B------:R-:W-:Y:S01]  /*2c50*/  HMMA.16816.F32.BF16 R68, R12.reuse, R30, R44 ;  /* 0x0000001e0c44723c */ /* 0x040fe2000004182c */
[----:B------:R-:W2:Y:S07]  /*2c60*/  LDSM.16.M88.4 R28, [R224+0x6880] ;  /* 0x00688000e01c783b */ /* 0x000eae0000000200 */
[C---:B------:R-:W-:Y:S08]  /*2c70*/  HMMA.16816.F32.BF16 R104, R12.reuse, R24, R64 ;  /* 0x000000180c68723c */ /* 0x040ff00000041840 */
[C---:B------:R-:W-:Y:S01]  /*2c80*/  HMMA.16816.F32.BF16 R112, R12.reuse, R26, R40 ;  /* 0x0000001a0c70723c */ /* 0x040fe20000041828 */
[----:B------:R-:W3:Y:S07]  /*2c90*/  LDSM.16.M88.4 R24, [R224+0x7080] ;  /* 0x00708000e018783b */ /* 0x000eee0000000200 */
[C---:B------:R-:W-:Y:S01]  /*2ca0*/  HMMA.16816.F32.BF16 R108, R12.reuse, R32, R52 ;  /* 0x000000200c6c723c */ /* 0x040fe20000041834 */
[----:B------:R-:W-:Y:S07]  /*2cb0*/  LDSM.16.M88.4 R52, [R235+0x1800] ;  /* 0x00180000eb34783b */ /* 0x000fee0000000200 */
[----:B------:R-:W-:Y:S01]  /*2cc0*/  HMMA.16816.F32.BF16 R44, R12, R34, R48 ;  /* 0x000000220c2c723c */ /* 0x000fe20000041830 */
[----:B------:R-:W4:Y:S04]  /*2cd0*/  LDSM.16.M88.4 R12, [R224+0x7880] ;  /* 0x00788000e00c783b */ /* 0x000f280000000200 */
[----:B------:R-:W-:Y:S03]  /*2ce0*/  LDSM.16.M88.4 R48, [R235+0x2000] ;  /* 0x00200000eb30783b */ /* 0x000fe60000000200 */
[C---:B-1----:R-:W-:Y:S08]  /*2cf0*/  HMMA.16816.F32.BF16 R40, R4.reuse, R36, R80 ;  /* 0x000000240428723c */ /* 0x042ff00000041850 */
[C---:B------:R-:W-:Y:S08]  /*2d00*/  HMMA.16816.F32.BF16 R64, R4.reuse, R60, R92 ;  /* 0x0000003c0440723c */ /* 0x040ff0000004185c */
[----:B------:R-:W-:Y:S08]  /*2d10*/  HMMA.16816.F32.BF16 R32, R4, R38, R84 ;  /* 0x000000260420723c */ /* 0x000ff00000041854 */
[----:B------:R-:W-:Y:S01]  /*2d20*/  HMMA.16816.F32.BF16 R92, R20, R36, R8 ;  /* 0x00000024145c723c */ /* 0x000fe20000041808 */
[----:B------:R-:W1:Y:S07]  /*2d30*/  LDSM.16.M88.4 R8, [R231+0xc080] ;  /* 0x00c08000e708783b */ /* 0x000e6e0000000200 */
[C---:B------:R-:W-:Y:S08]  /*2d40*/  HMMA.16816.F32.BF16 R72, R4.reuse, R62, R88 ;  /* 0x0000003e0448723c */ /* 0x040ff00000041858 */
[C---:B------:R-:W-:Y:S08]  /*2d50*/  HMMA.16816.F32.BF16 R100, R4.reuse, R56, R96 ;  /* 0x000000380464723c */ /* 0x040ff00000041860 */
[----:B------:R-:W-:Y:S01]  /*2d60*/  HMMA.16816.F32.BF16 R96, R4, R58, R76 ;  /* 0x0000003a0460723c */ /* 0x000fe2000004184c */
[----:B------:R-:W5:Y:S07]  /*2d70*/  LDSM.16.M88.4 R4, [R233+0xe080] ;  /* 0x00e08000e904783b */ /* 0x000f6e0000000200 */
[C---:B------:R-:W-:Y:S01]  /*2d80*/  HMMA.16816.F32.BF16 R84, R20.reuse, R38, R68 ;  /* 0x000000261454723c */ /* 0x040fe20000041844 */
[----:B------:R-:W1:Y:S07]  /*2d90*/  LDSM.16.M88.4 R68, [R235+0x2800] ;  /* 0x00280000eb44783b */ /* 0x000e6e0000000200 */
[C---:B------:R-:W-:Y:S08]  /*2da0*/  HMMA.16816.F32.BF16 R88, R20.reuse, R60, R104 ;  /* 0x0000003c1458723c */ /* 0x040ff00000041868 */
[C---:B------:R-:W-:Y:S08]  /*2db0*/  HMMA.16816.F32.BF16 R104, R20.reuse, R62, R112 ;  /* 0x0000003e1468723c */ /* 0x040ff00000041870 */
[C---:B------:R-:W-:Y:S08]  /*2dc0*/  HMMA.16816.F32.BF16 R108, R20.reuse, R56, R108 ;  /* 0x00000038146c723c */ /* 0x040ff0000004186c */
[----:B------:R-:W-:Y:S01]  /*2dd0*/  HMMA.16816.F32.BF16 R80, R20, R58, R44 ;  /* 0x0000003a1450723c */ /* 0x000fe2000004182c */
[----:B------:R-:W1:Y:S07]  /*2de0*/  LDSM.16.M88.4 R20, [R233+0xc080] ;  /* 0x00c08000e914783b */ /* 0x000e6e0000000200 */
[C---:B--2---:R-:W-:Y:S08]  /*2df0*/  HMMA.16816.F32.BF16 R76, R16.reuse, R28, R40 ;  /* 0x0000001c104c723c */ /* 0x044ff00000041828 */
[C---:B------:R-:W-:Y:S08]  /*2e00*/  HMMA.16816.F32.BF16 R44, R16.reuse, R30, R32 ;  /* 0x0000001e102c723c */ /* 0x040ff00000041820 */
[C---:B---3--:R-:W-:Y:S08]  /*2e10*/  HMMA.16816.F32.BF16 R40, R16.reuse, R24, R64 ;  /* 0x000000181028723c */ /* 0x048ff00000041840 */
[C---:B------:R-:W-:Y:S08]  /*2e20*/  HMMA.16816.F32.BF16 R36, R16.reuse, R26, R72 ;  /* 0x0000001a1024723c */ /* 0x040ff00000041848 */
[----:B----4-:R-:W-:Y:S08]  /*2e30*/  HMMA.16816.F32.BF16 R32, R16, R12, R100 ;  /* 0x0000000c1020723c */ /* 0x010ff00000041864 */
[C---:B-1----:R-:W-:Y:S08]  /*2e40*/  HMMA.16816.F32.BF16 R72, R8.reuse, R28, R92 ;  /* 0x0000001c0848723c */ /* 0x042ff0000004185c */
        /* <DEDUP_REMOVED lines=9> */
[C---:B-----5:R-:W-:Y:S01]  /*2ee0*/  HMMA.16816.F32.BF16 R108, R4.reuse, R48, R40 ;  /* 0x00000030046c723c */ /* 0x060fe20000041828 */
[----:B------:R-:W1:Y:S07]  /*2ef0*/  LDSM.16.M88.4 R40, [R230+0x6880] ;  /* 0x00688000e628783b */ /* 0x000e6e0000000200 */
[C---:B------:R-:W-:Y:S01]  /*2f00*/  HMMA.16816.F32.BF16 R104, R4.reuse, R50, R36 ;  /* 0x000000320468723c */ /* 0x040fe20000041824 */
[----:B------:R-:W2:Y:S07]  /*2f10*/  LDSM.16.M88.4 R36, [R230+0x7080] ;  /* 0x00708000e624783b */ /* 0x000eae0000000200 */
[C---:B------:R-:W-:Y:S01]  /*2f20*/  HMMA.16816.F32.BF16 R100, R4.reuse, R68, R32 ;  /* 0x000000440464723c */ /* 0x040fe20000041820 */
        /* <DEDUP_REMOVED lines=9> */
[----:B------:R-:W-:Y:S07]  /*2fc0*/  LDSM.16.M88.4 R28, [R229+0x1800] ;  /* 0x00180000e51c783b */ /* 0x000fee0000000200 */
[C---:B------:R-:W-:Y:S01]  /*2fd0*/  HMMA.16816.F32.BF16 R60, R20.reuse, R68, R24 ;  /* 0x00000044143c723c */ /* 0x040fe20000041818 */
[----:B------:R-:W-:Y:S07]  /*2fe0*/  LDSM.16.M88.4 R24, [R229+0x2000] ;  /* 0x00200000e518783b */ /* 0x000fee0000000200 */
[----:B------:R-:W-:Y:S01]  /*2ff0*/  HMMA.16816.F32.BF16 R56, R20, R70, R80 ;  /* 0x000000461438723c */ /* 0x000fe20000041850 */
[----:B------:R-:W4:Y:S01]  /*3000*/  LDSM.16.M88.4 R20, [R229+0x2800] ;  /* 0x00280000e514783b */ /* 0x000f220000000200 */
        /* <DEDUP_REMOVED lines=14> */
[C---:B------:R-:W-:Y:S08]  /*30f0*/  HMMA.16816.F32.BF16 R80, R4.reuse, R28, R80 ;  /* 0x0000001c0450723c */ /* 0x040ff00000041850 */
[----:B------:R-:W-:Y:S08]  /*3100*/  HMMA.16816.F32.BF16 R76, R4, R30, R76 ;  /* 0x0000001e044c723c */ /* 0x000ff0000004184c */
[C---:B------:R-:W-:Y:S08]  /*3110*/  HMMA.16816.F32.BF16 R52, R8.reuse, R28, R48 ;  /* 0x0000001c0834723c */ /* 0x040ff00000041830 */
[----:B------:R-:W-:Y:S08]  /*3120*/  HMMA.16816.F32.BF16 R44, R8, R30, R44 ;  /* 0x0000001e082c723c */ /* 0x000ff0000004182c */
        /* <DEDUP_REMOVED lines=12> */
[----:B------:R-:W-:Y:S01]  /*31f0*/  IMAD.WIDE.U32 R8, R118, UR7, R124 ;  /* 0x0000000776087c25 */ /* 0x000fe2000f8e007c */
[----:B------:R-:W-:Y:S02]  /*3200*/  USHF.L.U32 UR7, UR4, 0x5, URZ ;  /* 0x0000000504077899 */ /* 0x000fe4000800063f */
[----:B------:R-:W-:Y:S02]  /*3210*/  UIMAD UR6, UR6, UR28, UR25 ;  /* 0x0000001c060672a4 */ /* 0x000fe4000f8e0219 */
[----:B------:R-:W-:Y:S01]  /*3220*/  LEA R4, P0, R8, c[0x0][0x1c8], 0x1 ;  /* 0x0000720008047a11 */ /* 0x000fe200078008ff */
[----:B------:R-:W-:Y:S01]  /*3230*/  USHF.L.U64.HI UR4, UR4, 0x5, UR5 ;  /* 0x0000000504047899 */ /* 0x000fe20008010205 */
[----:B------:R-:W-:-:S02]  /*3240*/  IMAD.U32 R7, RZ, RZ, UR7 ;  /* 0x00000007ff077e24 */ /* 0x000fc4000f8e00ff */
[----:B------:R-:W-:Y:S02]  /*3250*/  IADD3 R5, R9, UR6, RZ ;  /* 0x0000000609057c10 */ /* 0x000fe4000fffe0ff */
[----:B------:R-:W-:Y:S02]  /*3260*/  IADD3 R6, P5, R4, UR7, RZ ;  /* 0x0000000704067c10 */ /* 0x000fe4000ffbe0ff */
[----:B------:R-:W-:Y:S02]  /*3270*/  LEA.HI.X R5, R8, c[0x0][0x1cc], R5, 0x1, P0 ;  /* 0x0000730008057a11 */ /* 0x000fe400000f0c05 */
[----:B------:R-:W-:Y:S02]  /*3280*/  IADD3 R10, P2, P1, R7, 0x80, R4 ;  /* 0x00000080070a7810 */ /* 0x000fe4000795e004 */
[----:B------:R-:W-:Y:S01]  /*3290*/  IADD3 R8, P0, R6, UR7, RZ ;  /* 0x0000000706087c10 */ /* 0x000fe2000ff1e0ff */
[----:B------:R-:W-:Y:S01]  /*32a0*/  @!PT LDS RZ, [RZ] ;  /* 0x00000000fffff984 */ /* 0x000fe20000000800 */
[----:B------:R-:W-:Y:S01]  /*32b0*/  @!PT LDS RZ, [RZ] ;  /* 0x00000000fffff984 */ /* 0x000fe20000000800 */
[----:B------:R-:W-:Y:S01]  /*32c0*/  @!PT LDS RZ, [RZ] ;  /* 0x00000000fffff984 */ /* 0x000fe20000000800 */
[----:B------:R1:W-:Y:S01]  /*32d0*/  LDGSTS.E.BYPASS.LTC128B.128 [R243+0x5080], [R4.64], !P4 ;  /* 0x0508000004f37fae */ /* 0x0003e2000e101d54 */
[----:B------:R-:W-:-:S02]  /*32e0*/  IADD3.X R7, R5, UR4, RZ, P5, !PT ;  /* 0x0000000405077c10 */ /* 0x000fc4000affe4ff */
[----:B------:R-:W-:Y:S01]  /*32f0*/  IADD3.X R11, RZ, UR4, R5, P2, P1 ;  /* 0x00000004ff0b7c10 */ /* 0x000fe200097e2405 */
[----:B------:R1:W-:Y:S01]  /*3300*/  LDGSTS.E.BYPASS.LTC128B.128 [R243+0x6880], [R4.64+0x80], !P3 ;  /* 0x0688008004f37fae */ /* 0x0003e2000d901d54 */
[----:B------:R-:W-:-:S03]  /*3310*/  IADD3.X R9, R7, UR4, RZ, P0, !PT ;  /* 0x0000000407097c10 */ /* 0x000fc600087fe4ff */
[----:B------:R1:W-:Y:S04]  /*3320*/  LDGSTS.E.BYPASS.LTC128B.128 [R243+0x5880], [R6.64], !P4 ;  /* 0x0588000006f37fae */ /* 0x0003e8000e101d54 */
[----:B------:R1:W-:Y:S04]  /*3330*/  LDGSTS.E.BYPASS.LTC128B.128 [R243+0x7080], [R10.64], !P3 ;  /* 0x070800000af37fae */ /* 0x0003e8000d901d54 */
[----:B------:R1:W-:Y:S04]  /*3340*/  LDGSTS.E.BYPASS.LTC128B.128 [R243+0x6080], [R8.64], !P4 ;  /* 0x0608000008f37fae */ /* 0x0003e8000e101d54 */
[----:B------:R1:W-:Y:S02]  /*3350*/  LDGSTS.E.BYPASS.LTC128B.128 [R243+0x7880], [R8.64+0x80], !P3 ;  /* 0x0788008008f37fae */ /* 0x0003e4000d901d54 */
.L_x_1006:
[----:B-1----:R-:W-:Y:S01]  /*3360*/  FMUL.FTZ R4, R53, c[0x0][0x320] ;  /* 0x0000c80035047a20 */ /* 0x002fe20000410000 */
[----:B------:R-:W-:Y:S01]  /*3370*/  SHF.R.S32.HI R7, RZ, 0x1f, R120 ;  /* 0x0000001fff077819 */ /* 0x000fe20000011478 */
[----:B------:R-:W-:Y:S01]  /*3380*/  FMUL.FTZ R5, R40, c[0x0][0x320] ;  /* 0x0000c80028057a20 */ /* 0x000fe20000410000 */
[----:B------:R-:W-:Y:S01]  /*3390*/  LEA.HI R6, R122, R123, RZ, 0x2 ;  /* 0x0000007b7a067211 */ /* 0x000fe200078f10ff */
[----:B------:R1:W2:Y:S01]  /*33a0*/  MUFU.TANH R49, R4 ;  /* 0x0000000400317308 */ /* 0x0002a20000002400 */
[----:B------:R-:W-:Y:S01]  /*33b0*/  UISETP.NE.AND UP1, UPT, UR17, URZ, UPT ;  /* 0x0000003f1100728c */ /* 0x000fe2000bf25270 */
[----:B------:R-:W-:Y:S01]  /*33c0*/  FMUL.FTZ R10, R36, c[0x0][0x320] ;  /* 0x0000c800240a7a20 */ /* 0x000fe20000410000 */
[----:B------:R-:W-:Y:S01]  /*33d0*/  LOP3.LUT R6, R6, 0xfffffffc, RZ, 0xc0, !PT ;  /* 0xfffffffc06067812 */ /* 0x000fe200078ec0ff */
[----:B------:R-:W-:Y:S01]  /*33e0*/  UIADD3 UR4, UR9, 0x1, UR24 ;  /* 0x0000000109047890 */ /* 0x000fe2000fffe018 */
[----:B------:R-:W0:Y:S01]  /*33f0*/  LDGDEPBAR ;  /* 0x00000000000079af */ /* 0x000e220000000000 */
[----:B------:R-:W-:Y:S01]  /*3400*/  UISETP.NE.AND UP0, UPT, UR16, URZ, UPT ;  /* 0x0000003f1000728c */ /* 0x000fe2000bf05270 */
[----:B------:R-:W-:Y:S01]  /*3410*/  PLOP3.LUT P1, PT, PT, PT, UP1, 0x80, 0x0 ;  /* 0x000000000000781c */ /* 0x000fe20003f2f018 */
[----:B------:R3:W4:Y:S01]  /*3420*/  MUFU.TANH R40, R5 ;  /* 0x0000000500287308 */ /* 0x0007220000002400 */
[----:B------:R-:W-:Y:S01]  /*3430*/  IMAD.IADD R6, R123, 0x1, -R6 ;  /* 0x000000017b067824 */ /* 0x000fe200078e0a06 */
[----:B------:R-:W-:Y:S01]  /*3440*/  PLOP3.LUT P0, PT, PT, PT, UP1, 0x80, 0x0 ;  /* 0x000000000000781c */ /* 0x000fe20003f0f018 */
[----:B------:R-:W-:-:S02]  /*3450*/  ULDC UR14, c[0x0][0x324] ;  /* 0x0000c900000e7ab9 */ /* 0x000fc40000000800 */
[----:B------:R-:W-:Y:S01]  /*3460*/  ULOP3.LUT UR14, URZ, UR14, URZ, 0x33, !UPT ;  /* 0x0000000e3f0e7292 */ /* 0x000fe2000f8e333f */
[----:B-1----:R-:W-:Y:S02]  /*3470*/  FMUL.FTZ R4, R44, c[0x0][0x320] ;  /* 0x0000c8002c047a20 */ /* 0x002fe40000410000 */
        /* <DEDUP_REMOVED lines=20> */
[----:B------:R-:W-:Y:S01]  /*35c0*/  LOP3.LUT R5, R7, 0xffffffc0, RZ, 0xc0, !PT ;  /* 0xffffffc007057812 */ /* 0x000fe200078ec0ff */
[----:B------:R-:W-:Y:S02]  /*35d0*/  FMUL.FTZ R7, R29, c[0x0][0x320] ;  /* 0x0000c8001d077a20 */ /* 0x000fe40000410000 */
[----:B------:R-:W-:Y:S02]  /*35e0*/  IMAD.IADD R6, R6, 0x1, -R8 ;  /* 0x0000000106067824 */ /* 0x000fe400078e0a08 */
[----:B------:R-:W-:Y:S01]  /*35f0*/  IMAD.IADD R5, R5, 0x1, R11 ;  /* 0x0000000105057824 */ /* 0x000fe200078e020b */
[----:B------:R-:W3:Y:S03]  /*3600*/  MUFU.TANH R10, R7 ;  /* 0x00000007000a7308 */ /* 0x000ee60000002400 */
[----:B------:R-:W-:-:S02]  /*3610*/  IMAD R12, R6, 0x8, R5 ;  /* 0x00000008060c7824 */ /* 0x000fc400078e0205 */
[----:B------:R-:W-:Y:S02]  /*3620*/  FMUL.FTZ R5, R32, c[0x0][0x320] ;  /* 0x0000c80020057a20 */ /* 0x000fe40000410000 */
[----:B------:R-:W-:Y:S01]  /*3630*/  @P1 IMAD.HI.U32 R6, R12, c[0x0][0x2c8], RZ ;  /* 0x0000b2000c061a27 */ /* 0x000fe200078e00ff */
[----:B------:R5:W-:Y:S01]  /*3640*/  STL [R1+0x28], R12 ;  /* 0x0000280c01007387 */ /* 0x000be20000100800 */
[----:B------:R1:W1:Y:S02]  /*3650*/  MUFU.TANH R25, R5 ;  /* 0x0000000500197308 */ /* 0x0002640000002400 */
[----:B-1----:R-:W-:-:S06]  /*3660*/  FMUL.FTZ R5, R33, c[0x0][0x320] ;  /* 0x0000c80021057a20 */ /* 0x002fcc0000410000 */
[----:B------:R1:W1:Y:S01]  /*3670*/  MUFU.TANH R24, R5 ;  /* 0x0000000500187308 */ /* 0x0002620000002400 */
[----:B-----5:R-:W-:Y:S02]  /*3680*/  @P0 SHF.R.U32.HI R12, RZ, c[0x0][0x2cc], R6 ;  /* 0x0000b300ff0c0a19 */ /* 0x020fe40000011606 */
[----:B------:R-:W-:-:S03]  /*3690*/  PLOP3.LUT P0, PT, PT, PT, UP0, 0x40, 0x0 ;  /* 0x000000000000781c */ /* 0x000fc60003f0e808 */
[----:B------:R-:W5:Y:S01]  /*36a0*/  SHFL.IDX PT, R6, R12, RZ, 0x1c1f ;  /* 0x001c1fff0c067589 */ /* 0x000f6200000e0000 */
[----:B-1----:R-:W-:-:S04]  /*36b0*/  FMUL.FTZ R5, R28, c[0x0][0x320] ;  /* 0x0000c8001c057a20 */ /* 0x002fc80000410000 */
[----:B------:R1:W1:Y:S02]  /*36c0*/  MUFU.TANH R11, R5 ;  /* 0x00000005000b7308 */ /* 0x0002640000002400 */
[----:B-1----:R-:W-:-:S04]  /*36d0*/  LOP3.LUT R5, R9, 0x7ffffffc, RZ, 0xc0, !PT ;  /* 0x7ffffffc09057812 */ /* 0x002fc800078ec0ff */
[----:B------:R-:W-:Y:S01]  /*36e0*/  IADD3 R5, R4, -R5, RZ ;  /* 0x8000000504057210 */ /* 0x000fe20007ffe0ff */
[----:B------:R-:W-:-:S04]  /*36f0*/  IMAD.U32 R4, RZ, RZ, UR4 ;  /* 0x00000004ff047e24 */ /* 0x000fc8000f8e00ff */
[----:B------:R-:W-:Y:S02]  /*3700*/  IMAD.SHL.U32 R8, R5, 0x2, RZ ;  /* 0x0000000205087824 */ /* 0x000fe400078e00ff */
[----:B------:R-:W-:-:S03]  /*3710*/  FMUL.FTZ R5, R52, c[0x0][0x320] ;  /* 0x0000c80034057a20 */ /* 0x000fc60000410000 */
[----:B------:R1:W-:Y:S01]  /*3720*/  STL [R1+0x4], R8 ;  /* 0x0000040801007387 */ /* 0x0003e20000100800 */
[----:B------:R-:W-:Y:S01]  /*3730*/  IADD3 R4, R4, -UR15, -R8 ;  /* 0x8000000f04047c10 */ /* 0x000fe2000fffe808 */
[----:B------:R2:W1:Y:S01]  /*3740*/  MUFU.TANH R9, R5 ;  /* 0x0000000500097308 */ /* 0x0004620000002400 */
[----:B------:R-:W-:Y:S02]  /*3750*/  IADD3 R14, -R8, UR9, R119 ;  /* 0x00000009080e7c10 */ /* 0x000fe4000fffe177 */
[C---:B------:R-:W-:Y:S02]  /*3760*/  IADD3 R13, R4.reuse, c[0x0][0x328], RZ ;  /* 0x0000ca00040d7a10 */ /* 0x040fe40007ffe0ff */
[----:B------:R-:W-:Y:S02]  /*3770*/  IADD3 R15, R4, UR14, RZ ;  /* 0x0000000e040f7c10 */ /* 0x000fe4000fffe0ff */
[----:B------:R-:W-:-:S03]  /*3780*/  IADD3 R16, -R8, UR24, RZ ;  /* 0x0000001808107c10 */ /* 0x000fc6000fffe1ff */
[----:B-----5:R-:W-:Y:S01]  /*3790*/  IMAD.IADD R4, R15, 0x1, R6 ;  /* 0x000000010f047824 */ /* 0x020fe200078e0206 */
[----:B--2---:R-:W-:-:S04]  /*37a0*/  IADD3 R5, R13, R6, RZ ;  /* 0x000000060d057210 */ /* 0x004fc80007ffe0ff */
[----:B------:R-:W-:Y:S01]  /*37b0*/  IMNMX R5, R5, R14, PT ;  /* 0x0000000e05057217 */ /* 0x000fe20003800200 */
[----:B------:R-:W-:Y:S05]  /*37c0*/  @P0 BRA `(.L_x_1007) ;  /* 0x0000015000000947 */ /* 0x000fea0003800000 */
[----:B---34-:R-:W-:Y:S01]  /*37d0*/  IMAD.U32 R7, RZ, RZ, UR15 ;  /* 0x0000000fff077e24 */ /* 0x018fe2000f8e00ff */
[----:B------:R-:W-:Y:S04]  /*37e0*/  BSSY B0, `(.L_x_1008) ;  /* 0x000000f000007945 */ /* 0x000fe80003800000 */
[----:B------:R-:W-:-:S04]  /*37f0*/  IADD3 R6, -R7, UR9, R6 ;  /* 0x0000000907067c10 */ /* 0x000fc8000fffe106 */
        /* <DEDUP_REMOVED lines=9> */
.L_x_1009:
[----:B------:R-:W-:-:S04]  /*3890*/  MOV R7, c[0x0][0x32c] ;  /* 0x0000cb0000077a02 */ /* 0x000fc80000000f00 */
[----:B------:R-:W-:-:S13]  /*38a0*/  ISETP.NE.AND P0, PT, R7, 0x1, PT ;  /* 0x000000010700780c */ /* 0x000fda0003f05270 */
[----:B------:R-:W-:-:S05]  /*38b0*/  @P0 IMAD.HI.U32 R7, R6, c[0x0][0x330], RZ ;  /* 0x0000cc0006070a27 */ /* 0x000fca00078e00ff */
[----:B------:R-:W-:Y:S02]  /*38c0*/  @P0 SHF.R.U32.HI R6, RZ, c[0x0][0x334], R7 ;  /* 0x0000cd00ff060a19 */ /* 0x000fe40000011607 */
.L_x_1010:
[----:B------:R-:W-:Y:S05]  /*38d0*/  BSYNC B0 ;  /* 0x0000000000007941 */ /* 0x000fea0003800000 */
.L_x_1008:
[----:B------:R-:W-:-:S05]  /*38e0*/  IMAD R6, R6, c[0x0][0x32c], R16 ;  /* 0x0000cb0006067a24 */ /* 0x000fca00078e0210 */
[----:B------:R-:W-:Y:S02]  /*38f0*/  IADD3 R7, R6, c[0x0][0x32c], RZ ;  /* 0x0000cb0006077a10 */ /* 0x000fe40007ffe0ff */
[----:B------:R-:W-:Y:S02]  /*3900*/  IMNMX R4, R4, R6, !PT ;  /* 0x0000000604047217 */ /* 0x000fe40007800200 */
[----:B------:R-:W-:Y:S02]  /*3910*/  IMNMX R5, R5, R7, PT ;  /* 0x0000000705057217 */ /* 0x000fe40003800200 */
.L_x_1007:
[----:B---34-:R-:W-:Y:S01]  /*3920*/  FMUL.FTZ R6, R39, c[0x0][0x320] ;  /* 0x0000c80027067a20 */ /* 0x018fe20000410000 */
[----:B------:R-:W-:Y:S01]  /*3930*/  UISETP.GE.AND UP2, UPT, UR24, 0x9, UPT ;  /* 0x000000091800788c */ /* 0x000fe2000bf46270 */
[----:B------:R-:W-:Y:S01]  /*3940*/  FMUL.FTZ R7, R38, c[0x0][0x320] ;  /* 0x0000c80026077a20 */ /* 0x000fe20000410000 */
[----:B------:R-:W-:Y:S01]  /*3950*/  UISETP.GE.AND UP4, UPT, UR24, 0x1, UPT ;  /* 0x000000011800788c */ /* 0x000fe2000bf86270 */
[----:B------:R2:W3:Y:S01]  /*3960*/  MUFU.TANH R44, R6 ;  /* 0x00000006002c7308 */ /* 0x0004e20000002400 */
[----:B------:R-:W-:Y:S01]  /*3970*/  UISETP.GE.AND UP3, UPT, UR24, 0x2, UPT ;  /* 0x000000021800788c */ /* 0x000fe2000bf66270 */
[----:B-1----:R-:W-:Y:S01]  /*3980*/  FMUL.FTZ R8, R47, c[0x0][0x320] ;  /* 0x0000c8002f087a20 */ /* 0x002fe20000410000 */
[----:B------:R-:W-:Y:S01]  /*3990*/  PLOP3.LUT P0, PT, PT, PT, UP2, 0x40, 0x0 ;  /* 0x000000000000781c */ /* 0x000fe20003f0e828 */
[----:B------:R-:W-:Y:S01]  /*39a0*/  UP2UR UR25, UPR, URZ, 0x10 ;  /* 0x000000103f197883 */ /* 0x000fe20008000000 */
[----:B------:R-:W-:Y:S01]  /*39b0*/  PLOP3.LUT P2, PT, PT, PT, UP4, 0x40, 0x0 ;  /* 0x000000000000781c */ /* 0x000fe20003f4e848 */
[----:B------:R-:W-:Y:S01]  /*39c0*/  UISETP.GE.AND UP4, UPT, UR24, 0x1a, UPT ;  /* 0x0000001a1800788c */ /* 0x000fe2000bf86270 */
[----:B------:R-:W-:Y:S01]  /*39d0*/  PLOP3.LUT P1, PT, PT, PT, UP3, 0x40, 0x0 ;  /* 0x000000000000781c */ /* 0x000fe20003f2e838 */
[----:B------:R-:W-:Y:S01]  /*39e0*/  UISETP.GE.AND UP1, UPT, UR24, 0xa, UPT ;  /* 0x0000000a1800788c */ /* 0x000fe2000bf26270 */
[C---:B------:R-:W-:Y:S01]  /*39f0*/  ISETP.GT.AND P0, PT, R4.reuse, 0x8, P0 ;  /* 0x000000080400780c */ /* 0x040fe20000704270 */
[----:B------:R-:W-:Y:S01]  /*3a00*/  UISETP.GE.AND UP0, UPT, UR24, 0x11, UPT ;  /* 0x000000111800788c */ /* 0x000fe2000bf06270 */
[C---:B------:R-:W-:Y:S01]  /*3a10*/  ISETP.GT.AND P2, PT, R4.reuse, RZ, P2 ;  /* 0x000000ff0400720c */ /* 0x040fe20001744270 */
[----:B------:R-:W-:Y:S01]  /*3a20*/  UISETP.GE.AND UP6, UPT, UR24, 0x12, UPT ;  /* 0x000000121800788c */ /* 0x000fe2000bfc6270 */
[----:B------:R-:W-:Y:S01]  /*3a30*/  ISETP.GT.AND P1, PT, R4, 0x1, P1 ;  /* 0x000000010400780c */ /* 0x000fe20000f24270 */
[----:B------:R-:W-:Y:S01]  /*3a40*/  UISETP.GE.AND UP5, UPT, UR24, 0x19, UPT ;  /* 0x000000191800788c */ /* 0x000fe2000bfa6270 */
[C---:B------:R-:W-:Y:S01]  /*3a50*/  ISETP.LT.OR P0, PT, R5.reuse, 0x9, P0 ;  /* 0x000000090500780c */ /* 0x040fe20000701670 */
[----:B--2---:R-:W-:Y:S01]  /*3a60*/  FMUL.FTZ R6, R54, c[0x0][0x320] ;  /* 0x0000c80036067a20 */ /* 0x004fe20000410000 */
[C---:B------:R-:W-:Y:S01]  /*3a70*/  ISETP.LT.OR P2, PT, R5.reuse, 0x1, P2 ;  /* 0x000000010500780c */ /* 0x040fe20001741670 */
[----:B------:R-:W-:Y:S01]  /*3a80*/  UP2UR UR26, UPR, URZ, 0x40 ;  /* 0x000000403f1a7883 */ /* 0x000fe20008000000 */
[----:B------:R-:W-:Y:S01]  /*3a90*/  ISETP.LT.OR P1, PT, R5, 0x2, P1 ;  /* 0x000000020500780c */ /* 0x000fe20000f21670 */
[----:B------:R1:W2:Y:S01]  /*3aa0*/  MUFU.TANH R23, R6 ;  /* 0x0000000600177308 */ /* 0x0002a20000002400 */
[----:B------:R-:W-:Y:S01]  /*3ab0*/  FSEL R41, R48, -INF , !P0 ;  /* 0xff80000030297808 */ /* 0x000fe20004000000 */
[----:B------:R-:W-:Y:S01]  /*3ac0*/  UP2UR UR7, UPR, URZ, 0x8 ;  /* 0x000000083f077883 */ /* 0x000fe20008000000 */
[----:B------:R-:W-:Y:S01]  /*3ad0*/  FSEL R38, R9, -INF , !P2 ;  /* 0xff80000009267808 */ /* 0x000fe20005000000 */
[----:B------:R-:W-:Y:S01]  /*3ae0*/  UP2UR UR6, UPR, URZ, 0x4 ;  /* 0x000000043f067883 */ /* 0x000fe20008000000 */
[----:B------:R-:W-:Y:S01]  /*3af0*/  FSEL R39, R49, -INF , !P1 ;  /* 0xff80000031277808 */ /* 0x000fe20004800000 */
[----:B------:R-:W-:Y:S01]  /*3b00*/  UP2UR UR5, UPR, URZ, 0x2 ;  /* 0x000000023f057883 */ /* 0x000fe20008000000 */
[----:B------:R-:W-:Y:S01]  /*3b10*/  PLOP3.LUT P0, PT, PT, PT, UP4, 0x40, 0x0 ;  /* 0x000000000000781c */ /* 0x000fe20003f0e848 */
[----:B------:R-:W-:Y:S01]  /*3b20*/  UP2UR UR4, UPR, URZ, 0x1 ;  /* 0x000000013f047883 */ /* 0x000fe20008000000 */
[----:B------:R-:W-:Y:S01]  /*3b30*/  PLOP3.LUT P6, PT, PT, PT, UP1, 0x40, 0x0 ;  /* 0x000000000000781c */ /* 0x000fe20003fce818 */
[----:B------:R-:W-:Y:S01]  /*3b40*/  UISETP.GE.AND UP3, UPT, UR24, 0x21, UPT ;  /* 0x000000211800788c */ /* 0x000fe2000bf66270 */
[----:B------:R-:W-:Y:S01]  /*3b50*/  PLOP3.LUT P5, PT, PT, PT, UP0, 0x40, 0x0 ;  /* 0x000000000000781c */ /* 0x000fe20003fae808 */
[----:B------:R-:W-:Y:S01]  /*3b60*/  UISETP.GE.AND UP2, UPT, UR24, 0x22, UPT ;  /* 0x000000221800788c */ /* 0x000fe2000bf46270 */
[----:B------:R-:W-:Y:S01]  /*3b70*/  PLOP3.LUT P2, PT, PT, PT, UP6, 0x40, 0x0 ;  /* 0x000000000000781c */ /* 0x000fe20003f4e868 */
[----:B------:R-:W-:Y:S01]  /*3b80*/  UISETP.NE.AND UP6, UPT, UR16, URZ, UPT ;  /* 0x0000003f1000728c */ /* 0x000fe2000bfc5270 */
[----:B------:R-:W-:Y:S01]  /*3b90*/  PLOP3.LUT P1, PT, PT, PT, UP5, 0x40, 0x0 ;  /* 0x000000000000781c */ /* 0x000fe20003f2e858 */
[----:B-1----:R-:W-:Y:S01]  /*3ba0*/  FMUL.FTZ R6, R55, c[0x0][0x320] ;  /* 0x0000c80037067a20 */ /* 0x002fe20000410000 */
[C---:B------:R-:W-:Y:S01]  /*3bb0*/  ISETP.GT.AND P0, PT, R4.reuse, 0x19, P0 ;  /* 0x000000190400780c */ /* 0x040fe20000704270 */
[----:B------:R-:W-:Y:S01]  /*3bc0*/  UISETP.GE.AND UP1, UPT, UR24, 0x29, UPT ;  /* 0x000000291800788c */ /* 0x000fe2000bf26270 */
[C---:B------:R-:W-:Y:S01]  /*3bd0*/  ISETP.GT.AND P6, PT, R4.reuse, 0x9, P6 ;  /* 0x000000090400780c */ /* 0x040fe200037c4270 */
[----:B------:R1:W4:Y:S01]  /*3be0*/  MUFU.TANH R20, R6 ;  /* 0x0000000600147308 */ /* 0x0003220000002400 */
[C---:B------:R-:W-:Y:S01]  /*3bf0*/  ISETP.GT.AND P5, PT, R4.reuse, 0x10, P5 ;  /* 0x000000100400780c */ /* 0x040fe20002fa4270 */
[----:B------:R-:W-:Y:S01]  /*3c00*/  UISETP.GE.AND UP0, UPT, UR24, 0x2a, UPT ;  /* 0x0000002a1800788c */ /* 0x000fe2000bf06270 */
[----:B------:R-:W-:-:S02]  /*3c10*/  ISETP.GT.AND P2, PT, R4, 0x11, P2 ;  /* 0x000000110400780c */ /* 0x000fc40001744270 */
[----:B------:R-:W-:Y:S02]  /*3c20*/  ISETP.GT.AND P1, PT, R4, 0x18, P1 ;  /* 0x000000180400780c */ /* 0x000fe40000f24270 */
[C---:B------:R-:W-:Y:S01]  /*3c30*/  ISETP.LT.OR P0, PT, R5.reuse, 0x1a, P0 ;  /* 0x0000001a0500780c */ /* 0x040fe20000701670 */
[----:B------:R-:W2:Y:S01]  /*3c40*/  MUFU.TANH R18, R8 ;  /* 0x0000000800127308 */ /* 0x000ea20000002400 */
[C---:B------:R-:W-:Y:S02]  /*3c50*/  ISETP.LT.OR P6, PT, R5.reuse, 0xa, P6 ;  /* 0x0000000a0500780c */ /* 0x040fe400037c1670 */
[C---:B------:R-:W-:Y:S02]  /*3c60*/  ISETP.LT.OR P5, PT, R5.reuse, 0x11, P5 ;  /* 0x000000110500780c */ /* 0x040fe40002fa1670 */
[C---:B------:R-:W-:Y:S02]  /*3c70*/  ISETP.LT.OR P2, PT, R5.reuse, 0x12, P2 ;  /* 0x000000120500780c */ /* 0x040fe40001741670 */
[----:B------:R-:W-:Y:S01]  /*3c80*/  ISETP.LT.OR P1, PT, R5, 0x19, P1 ;  /* 0x000000190500780c */ /* 0x000fe20000f21670 */
[----:B-1----:R-:W-:Y:S01]  /*3c90*/  FMUL.FTZ R6, R34, c[0x0][0x320] ;  /* 0x0000c80022067a20 */ /* 0x002fe20000410000 */
[----:B------:R-:W-:-:S02]  /*3ca0*/  FSEL R50, R26, -INF , !P0 ;  /* 0xff8000001a327808 */ /* 0x000fc40004000000 */
[----:B------:R-:W-:Y:S01]  /*3cb0*/  FSEL R48, R27, -INF , !P2 ;  /* 0xff8000001b307808 */ /* 0x000fe20005000000 */
[----:B------:R1:W1:Y:S01]  /*3cc0*/  MUFU.TANH R37, R6 ;  /* 0x0000000600257308 */ /* 0x0002620000002400 */
[----:B------:R-:W-:Y:S02]  /*3cd0*/  FSEL R51, R17, -INF , !P1 ;  /* 0xff80000011337808 */ /* 0x000fe40004800000 */
[----:B------:R-:W-:Y:S01]  /*3ce0*/  PLOP3.LUT P0, PT, PT, PT, UP6, 0x40, 0x0 ;  /* 0x000000000000781c */ /* 0x000fe20003f0e868 */
[----:B------:R-:W-:Y:S01]  /*3cf0*/  UISETP.NE.AND UP6, UPT, UR26, URZ, UPT ;  /* 0x0000003f1a00728c */ /* 0x000fe2000bfc5270 */
[----:B------:R-:W-:Y:S02]  /*3d00*/  PLOP3.LUT P2, PT, PT, PT, UP1, 0x40, 0x0 ;  /* 0x000000000000781c */ /* 0x000fe40003f4e818 */
[----:B------:R-:W-:Y:S01]  /*3d10*/  PLOP3.LUT P1, PT, PT, PT, UP0, 0x40, 0x0 ;  /* 0x000000000000781c */ /* 0x000fe20003f2e808 */
[----:B------:R-:W2:Y:S01]  /*3d20*/  MUFU.TANH R17, R7 ;  /* 0x0000000700117308 */ /* 0x000ea20000002400 */
[----:B------:R-:W-:-:S02]  /*3d30*/  ISETP.GT.AND P2, PT, R4, 0x28, P2 ;  /* 0x000000280400780c */ /* 0x000fc40001744270 */
[----:B------:R-:W-:Y:S02]  /*3d40*/  ISETP.GT.AND P1, PT, R4, 0x29, P1 ;  /* 0x000000290400780c */ /* 0x000fe40000f24270 */
[C---:B------:R-:W-:Y:S02]  /*3d50*/  ISETP.LT.OR P2, PT, R5.reuse, 0x29, P2 ;  /* 0x000000290500780c */ /* 0x040fe40001741670 */
[----:B------:R-:W-:Y:S01]  /*3d60*/  ISETP.LT.OR P1, PT, R5, 0x2a, P1 ;  /* 0x0000002a0500780c */ /* 0x000fe20000f21670 */
[----:B-1----:R-:W-:Y:S01]  /*3d70*/  FMUL.FTZ R6, R35, c[0x0][0x320] ;  /* 0x0000c80023067a20 */ /* 0x002fe20000410000 */
[----:B------:R-:W-:Y:S02]  /*3d80*/  FSEL R176, R11, -INF , !P2 ;  /* 0xff8000000bb07808 */ /* 0x000fe40005000000 */
[----:B------:R-:W-:Y:S01]  /*3d90*/  FSEL R177, R10, -INF , !P1 ;  /* 0xff8000000ab17808 */ /* 0x000fe20004800000 */
[----:B------:R1:W1:Y:S02]  /*3da0*/  MUFU.TANH R36, R6 ;  /* 0x0000000600247308 */ /* 0x0002640000002400 */
[----:B-1----:R-:W-:Y:S01]  /*3db0*/  FMUL.FTZ R6, R42, c[0x0][0x320] ;  /* 0x0000c8002a067a20 */ /* 0x002fe20000410000 */
[----:B------:R-:W-:-:S02]  /*3dc0*/  FSEL R42, R45, -INF , !P6 ;  /* 0xff8000002d2a7808 */ /* 0x000fc40007000000 */
[----:B------:R-:W-:-:S03]  /*3dd0*/  PLOP3.LUT P6, PT, PT, PT, UP3, 0x40, 0x0 ;  /* 0x000000000000781c */ /* 0x000fc60003fce838 */
[----:B------:R1:W1:Y:S01]  /*3de0*/  MUFU.TANH R21, R6 ;  /* 0x0000000600157308 */ /* 0x0002620000002400 */
[----:B------:R-:W-:-:S04]  /*3df0*/  ISETP.GT.AND P6, PT, R4, 0x20, P6 ;  /* 0x000000200400780c */ /* 0x000fc800037c4270 */
[----:B------:R-:W-:-:S04]  /*3e00*/  ISETP.LT.OR P6, PT, R5, 0x21, P6 ;  /* 0x000000210500780c */ /* 0x000fc800037c1670 */
[----:B------:R-:W-:Y:S01]  /*3e10*/  FSEL R175, R25, -INF , !P6 ;  /* 0xff80000019af7808 */ /* 0x000fe20007000000 */
[----:B-1----:R-:W-:-:S04]  /*3e20*/  FMUL.FTZ R6, R43, c[0x0][0x320] ;  /* 0x0000c8002b067a20 */ /* 0x002fc80000410000 */
[----:B------:R1:W1:Y:S02]  /*3e30*/  MUFU.TANH R22, R6 ;  /* 0x0000000600167308 */ /* 0x0002640000002400 */
[----:B-1----:R-:W-:-:S06]  /*3e40*/  FMUL.FTZ R6, R30, c[0x0][0x320] ;  /* 0x0000c8001e067a20 */ /* 0x002fcc0000410000 */
[----:B------:R1:W1:Y:S02]  /*3e50*/  MUFU.TANH R35, R6 ;  /* 0x0000000600237308 */ /* 0x0002640000002400 */
[----:B-1----:R-:W-:-:S06]  /*3e60*/  FMUL.FTZ R6, R31, c[0x0][0x320] ;  /* 0x0000c8001f067a20 */ /* 0x002fcc0000410000 */
[----:B------:R1:W1:Y:S02]  /*3e70*/  MUFU.TANH R33, R6 ;  /* 0x0000000600217308 */ /* 0x0002640000002400 */
[----:B-1----:R-:W-:Y:S01]  /*3e80*/  FMUL.FTZ R6, R46, c[0x0][0x320] ;  /* 0x0000c8002e067a20 */ /* 0x002fe20000410000 */
[----:B------:R-:W-:Y:S02]  /*3e90*/  FSEL R46, R40, -INF , !P5 ;  /* 0xff800000282e7808 */ /* 0x000fe40006800000 */
[----:B------:R-:W-:-:S03]  /*3ea0*/  PLOP3.LUT P5, PT, PT, PT, UP2, 0x40, 0x0 ;  /* 0x000000000000781c */ /* 0x000fc60003fae828 */
[----:B------:R1:W1:Y:S01]  /*3eb0*/  MUFU.TANH R19, R6 ;  /* 0x0000000600137308 */ /* 0x0002620000002400 */
[----:B------:R-:W-:-:S04]  /*3ec0*/  ISETP.GT.AND P5, PT, R4, 0x21, P5 ;  /* 0x000000210400780c */ /* 0x000fc80002fa4270 */
[----:B------:R-:W-:-:S04]  /*3ed0*/  ISETP.LT.OR P5, PT, R5, 0x22, P5 ;  /* 0x000000220500780c */ /* 0x000fc80002fa1670 */
[----:B------:R-:W-:Y:S01]  /*3ee0*/  FSEL R171, R24, -INF , !P5 ;  /* 0xff80000018ab7808 */ /* 0x000fe20006800000 */
[----:B-1----:R-:W1:Y:S02]  /*3ef0*/  SHFL.IDX PT, R6, R12, 0x1, 0x1c1f ;  /* 0x003c1f000c067f89 */ /* 0x002e6400000e0000 */
[--C-:B-1----:R-:W-:Y:S02]  /*3f00*/  IMAD.IADD R5, R13, 0x1, R6.reuse ;  /* 0x000000010d057824 */ /* 0x102fe400078e0206 */
[----:B------:R-:W-:-:S03]  /*3f10*/  IMAD.IADD R4, R15, 0x1, R6 ;  /* 0x000000010f047824 */ /* 0x000fc600078e0206 */
[----:B------:R-:W-:Y:S01]  /*3f20*/  IMNMX R5, R5, R14, PT ;  /* 0x0000000e05057217 */ /* 0x000fe20003800200 */
[----:B------:R-:W-:Y:S05]  /*3f30*/  @P0 BRA `(.L_x_1011) ;  /* 0x0000015000000947 */ /* 0x000fea0003800000 */
[----:B--234-:R-:W-:Y:S01]  /*3f40*/  IMAD.U32 R7, RZ, RZ, UR15 ;  /* 0x0000000fff077e24 */ /* 0x01cfe2000f8e00ff */
        /* <DEDUP_REMOVED lines=11> */
.L_x_1013:
[----:B------:R-:W-:-:S04]  /*4000*/  MOV R7, c[0x0][0x32c] ;  /* 0x0000cb0000077a02 */ /* 0x000fc80000000f00 */
[----:B------:R-:W-:-:S13]  /*4010*/  ISETP.NE.AND P0, PT, R7, 0x1, PT ;  /* 0x000000010700780c */ /* 0x000fda0003f05270 */
[----:B------:R-:W-:-:S05]  /*4020*/  @P0 IMAD.HI.U32 R7, R6, c[0x0][0x330], RZ ;  /* 0x0000cc0006070a27 */ /* 0x000fca00078e00ff */
[----:B------:R-:W-:Y:S02]  /*4030*/  @P0 SHF.R.U32.HI R6, RZ, c[0x0][0x334], R7 ;  /* 0x0000cd00ff060a19 */ /* 0x000fe40000011607 */
.L_x_1014:
[----:B------:R-:W-:Y:S05]  /*4040*/  BSYNC B0 ;  /* 0x0000000000007941 */ /* 0x000fea0003800000 */
.L_x_1012:
[----:B------:R-:W-:-:S05]  /*4050*/  IMAD R6, R6, c[0x0][0x32c], R16 ;  /* 0x0000cb0006067a24 */ /* 0x000fca00078e0210 */
[----:B------:R-:W-:Y:S02]  /*4060*/  IADD3 R7, R6, c[0x0][0x32c], RZ ;  /* 0x0000cb0006077a10 */ /* 0x000fe40007ffe0ff */
[----:B------:R-:W-:Y:S02]  /*4070*/  IMNMX R4, R4, R6, !PT ;  /* 0x0000000604047217 */ /* 0x000fe40007800200 */
[----:B------:R-:W-:Y:S02]  /*4080*/  IMNMX R5, R5, R7, PT ;  /* 0x0000000705057217 */ /* 0x000fe40003800200 */
.L_x_1011:
[----:B--234-:R-:W-:Y:S01]  /*4090*/  FMUL.FTZ R6, R77, c[0x0][0x320] ;  /* 0x0000c8004d067a20 */ /* 0x01cfe20000410000 */
[----:B------:R-:W-:Y:S01]  /*40a0*/  UP2UR UR28, UPR, URZ, 0x8 ;  /* 0x000000083f1c7883 */ /* 0x000fe20008000000 */
[----:B------:R-:W-:Y:S01]  /*40b0*/  FMUL.FTZ R11, R64, c[0x0][0x320] ;  /* 0x0000c800400b7a20 */ /* 0x000fe20000410000 */
[----:B------:R-:W-:Y:S01]  /*40c0*/  UISETP.NE.AND UP3, UPT, UR7, URZ, UPT ;  /* 0x0000003f0700728c */ /* 0x000fe2000bf65270 */
[----:B------:R1:W2:Y:S01]  /*40d0*/  MUFU.TANH R32, R6 ;  /* 0x0000000600207308 */ /* 0x0002a20000002400 */
[----:B------:R-:W-:Y:S01]  /*40e0*/  UP2UR UR27, UPR, URZ, 0x4 ;  /* 0x000000043f1b7883 */ /* 0x000fe20008000000 */
[----:B------:R-:W-:Y:S01]  /*40f0*/  FMUL.FTZ R8, R65, c[0x0][0x320] ;  /* 0x0000c80041087a20 */ /* 0x000fe20000410000 */
[----:B------:R-:W-:Y:S01]  /*4100*/  UP2UR UR29, UPR, URZ, 0x10 ;  /* 0x000000103f1d7883 */ /* 0x000fe20008000000 */
[----:B------:R-:W-:Y:S01]  /*4110*/  FMUL.FTZ R7, R72, c[0x0][0x320] ;  /* 0x0000c80048077a20 */ /* 0x000fe20000410000 */
[----:B------:R-:W-:Y:S01]  /*4120*/  UISETP.NE.AND UP2, UPT, UR6, URZ, UPT ;  /* 0x0000003f0600728c */ /* 0x000fe2000bf45270 */
[----:B------:R-:W-:Y:S01]  /*4130*/  PLOP3.LUT P1, PT, PT, PT, UP3, 0x40, 0x0 ;  /* 0x000000000000781c */ /* 0x000fe20003f2e838 */
[----:B------:R-:W-:Y:S01]  /*4140*/  UISETP.NE.AND UP4, UPT, UR25, URZ, UPT ;  /* 0x0000003f1900728c */ /* 0x000fe2000bf85270 */
[----:B------:R-:W-:Y:S01]  /*4150*/  FMUL.FTZ R10, R60, c[0x0][0x320] ;  /* 0x0000c8003c0a7a20 */ /* 0x000fe20000410000 */
[----:B------:R-:W-:Y:S01]  /*4160*/  UP2UR UR26, UPR, URZ, 0x2 ;  /* 0x000000023f1a7883 */ /* 0x000fe20008000000 */
[----:B------:R-:W-:Y:S01]  /*4170*/  ISETP.GT.AND P1, PT, R4, 0x1, P1 ;  /* 0x000000010400780c */ /* 0x000fe20000f24270 */
[----:B------:R-:W-:Y:S01]  /*4180*/  UP2UR UR24, UPR, URZ, 0x1 ;  /* 0x000000013f187883 */ /* 0x000fe20008000000 */
[----:B------:R-:W-:Y:S01]  /*4190*/  PLOP3.LUT P0, PT, PT, PT, UP2, 0x40, 0x0 ;  /* 0x000000000000781c */ /* 0x000fe20003f0e828 */
[----:B------:R-:W-:Y:S01]  /*41a0*/  UISETP.NE.AND UP1, UPT, UR5, URZ, UPT ;  /* 0x0000003f0500728c */ /* 0x000fe2000bf25270 */
[----:B------:R-:W-:Y:S01]  /*41b0*/  PLOP3.LUT P2, PT, PT, PT, UP4, 0x40, 0x0 ;  /* 0x000000000000781c */ /* 0x000fe20003f4e848 */
[----:B------:R-:W-:Y:S01]  /*41c0*/  UISETP.NE.AND UP4, UPT, UR29, URZ, UPT ;  /* 0x0000003f1d00728c */ /* 0x000fe2000bf85270 */
[----:B-1----:R-:W-:Y:S01]  /*41d0*/  FMUL.FTZ R6, R68, c[0x0][0x320] ;  /* 0x0000c80044067a20 */ /* 0x002fe20000410000 */
[C---:B------:R-:W-:Y:S01]  /*41e0*/  ISETP.GT.AND P0, PT, R4.reuse, 0x8, P0 ;  /* 0x000000080400780c */ /* 0x040fe20000704270 */
[----:B------:R-:W-:Y:S01]  /*41f0*/  UISETP.NE.AND UP0, UPT, UR4, URZ, UPT ;  /* 0x0000003f0400728c */ /* 0x000fe2000bf05270 */
[----:B------:R-:W-:Y:S01]  /*4200*/  ISETP.GT.AND P2, PT, R4, RZ, P2 ;  /* 0x000000ff0400720c */ /* 0x000fe20001744270 */
[----:B------:R1:W3:Y:S01]  /*4210*/  MUFU.TANH R30, R6 ;  /* 0x00000006001e7308 */ /* 0x0002e20000002400 */
[C---:B------:R-:W-:Y:S01]  /*4220*/  ISETP.LT.OR P1, PT, R5.reuse, 0x2, P1 ;  /* 0x000000020500780c */ /* 0x040fe20000f21670 */
[----:B------:R-:W-:Y:S01]  /*4230*/  UISETP.NE.AND UP3, UPT, UR28, URZ, UPT ;  /* 0x0000003f1c00728c */ /* 0x000fe2000bf65270 */
[C---:B------:R-:W-:Y:S01]  /*4240*/  ISETP.LT.OR P0, PT, R5.reuse, 0x9, P0 ;  /* 0x000000090500780c */ /* 0x040fe20000701670 */
[----:B------:R-:W-:Y:S01]  /*4250*/  UISETP.NE.AND UP2, UPT, UR27, URZ, UPT ;  /* 0x0000003f1b00728c */ /* 0x000fe2000bf45270 */
[----:B------:R-:W-:Y:S01]  /*4260*/  ISETP.LT.OR P2, PT, R5, 0x1, P2 ;  /* 0x000000010500780c */ /* 0x000fe20001741670 */
[----:B------:R-:W-:Y:S01]  /*4270*/  FMUL.FTZ R9, R61, c[0x0][0x320] ;  /* 0x0000c8003d097a20 */ /* 0x000fe20000410000 */
[----:B------:R-:W-:Y:S01]  /*4280*/  FSEL R31, R20, -INF , !P1 ;  /* 0xff800000141f7808 */ /* 0x000fe20004800000 */
[----:B------:R-:W4:Y:S01]  /*4290*/  MUFU.TANH R27, R11 ;  /* 0x0000000b001b7308 */ /* 0x000f220000002400 */
[----:B------:R-:W-:-:S02]  /*42a0*/  FSEL R34, R19, -INF , !P0 ;  /* 0xff80000013227808 */ /* 0x000fc40004000000 */
[----:B------:R-:W-:Y:S02]  /*42b0*/  FSEL R29, R23, -INF , !P2 ;  /* 0xff800000171d7808 */ /* 0x000fe40005000000 */
[----:B------:R-:W-:Y:S02]  /*42c0*/  PLOP3.LUT P0, PT, PT, PT, UP4, 0x40, 0x0 ;  /* 0x000000000000781c */ /* 0x000fe40003f0e848 */
[----:B------:R-:W-:Y:S01]  /*42d0*/  PLOP3.LUT P6, PT, PT, PT, UP1, 0x40, 0x0 ;  /* 0x000000000000781c */ /* 0x000fe20003fce818 */
[----:B-1----:R-:W-:Y:S01]  /*42e0*/  FMUL.FTZ R6, R69, c[0x0][0x320] ;  /* 0x0000c80045067a20 */ /* 0x002fe20000410000 */
[----:B------:R-:W-:Y:S01]  /*42f0*/  PLOP3.LUT P5, PT, PT, PT, UP0, 0x40, 0x0 ;  /* 0x000000000000781c */ /* 0x000fe20003fae808 */
[----:B------:R-:W-:Y:S01]  /*4300*/  UISETP.NE.AND UP0, UPT, UR24, URZ, UPT ;  /* 0x0000003f1800728c */ /* 0x000fe2000bf05270 */
[----:B------:R-:W-:Y:S01]  /*4310*/  PLOP3.LUT P2, PT, PT, PT, UP6, 0x40, 0x0 ;  /* 0x000000000000781c */ /* 0x000fe20003f4e868 */
[----:B------:R1:W1:Y:S01]  /*4320*/  MUFU.TANH R28, R6 ;  /* 0x00000006001c7308 */ /* 0x0002620000002400 */
[----:B------:R-:W-:Y:S01]  /*4330*/  PLOP3.LUT P1, PT, PT, PT, UP5, 0x40, 0x0 ;  /* 0x000000000000781c */ /* 0x000fe20003f2e858 */
[----:B------:R-:W-:Y:S01]  /*4340*/  UP2UR UR24, UPR, URZ, 0x40 ;  /* 0x000000403f187883 */ /* 0x000fe20008000000 */
[C---:B------:R-:W-:Y:S01]  /*4350*/  ISETP.GT.AND P0, PT, R4.reuse, 0x19, P0 ;  /* 0x000000190400780c */ /* 0x040fe20000704270 */
[----:B------:R-:W-:Y:S01]  /*4360*/  UISETP.NE.AND UP6, UPT, UR16, URZ, UPT ;  /* 0x0000003f1000728c */ /* 0x000fe2000bfc5270 */
[C---:B------:R-:W-:Y:S01]  /*4370*/  ISETP.GT.AND P6, PT, R4.reuse, 0x9, P6 ;  /* 0x000000090400780c */ /* 0x040fe200037c4270 */
[----:B------:R-:W-:Y:S01]  /*4380*/  UISETP.NE.AND UP1, UPT, UR26, URZ, UPT ;  /* 0x0000003f1a00728c */ /* 0x000fe2000bf25270 */
[C---:B------:R-:W-:Y:S01]  /*4390*/  ISETP.GT.AND P5, PT, R4.reuse, 0x10, P5 ;  /* 0x000000100400780c */ /* 0x040fe20002fa4270 */
[----:B------:R-:W2:Y:S01]  /*43a0*/  MUFU.TANH R26, R8 ;  /* 0x00000008001a7308 */ /* 0x000ea20000002400 */
[----:B------:R-:W-:-:S02]  /*43b0*/  ISETP.GT.AND P2, PT, R4, 0x11, P2 ;  /* 0x000000110400780c */ /* 0x000fc40001744270 */
[----:B------:R-:W-:Y:S02]  /*43c0*/  ISETP.GT.AND P1, PT, R4, 0x18, P1 ;  /* 0x000000180400780c */ /* 0x000fe40000f24270 */
[C---:B------:R-:W-:Y:S02]  /*43d0*/  ISETP.LT.OR P0, PT, R5.reuse, 0x1a, P0 ;  /* 0x0000001a0500780c */ /* 0x040fe40000701670 */
[C---:B------:R-:W-:Y:S01]  /*43e0*/  ISETP.LT.OR P6, PT, R5.reuse, 0xa, P6 ;  /* 0x0000000a0500780c */ /* 0x040fe200037c1670 */
[----:B-1----:R-:W-:Y:S01]  /*43f0*/  FMUL.FTZ R6, R80, c[0x0][0x320] ;  /* 0x0000c80050067a20 */ /* 0x002fe20000410000 */
[C---:B------:R-:W-:Y:S01]  /*4400*/  ISETP.LT.OR P5, PT, R5.reuse, 0x11, P5 ;  /* 0x000000110500780c */ /* 0x040fe20002fa1670 */
[----:B------:R-:W1:Y:S01]  /*4410*/  MUFU.TANH R23, R7 ;  /* 0x0000000700177308 */ /* 0x000e620000002400 */
[C---:B------:R-:W-:Y:S02]  /*4420*/  ISETP.LT.OR P2, PT, R5.reuse, 0x12, P2 ;  /* 0x000000120500780c */ /* 0x040fe40001741670 */
[----:B------:R-:W-:-:S02]  /*4430*/  ISETP.LT.OR P1, PT, R5, 0x19, P1 ;  /* 0x000000190500780c */ /* 0x000fc40000f21670 */
[----:B------:R-:W-:Y:S02]  /*4440*/  FSEL R57, R44, -INF , !P0 ;  /* 0xff8000002c397808 */ /* 0x000fe40004000000 */
[----:B------:R-:W-:Y:S01]  /*4450*/  FSEL R40, R18, -INF , !P6 ;  /* 0xff80000012287808 */ /* 0x000fe20007000000 */
[----:B------:R5:W1:Y:S01]  /*4460*/  MUFU.TANH R25, R6 ;  /* 0x0000000600197308 */ /* 0x000a620000002400 */
[----:B------:R-:W-:Y:S02]  /*4470*/  FSEL R43, R21, -INF , !P5 ;  /* 0xff800000152b7808 */ /* 0x000fe40006800000 */
[----:B------:R-:W-:Y:S02]  /*4480*/  FSEL R45, R22, -INF , !P2 ;  /* 0xff800000162d7808 */ /* 0x000fe40005000000 */
[----:B------:R-:W-:Y:S02]  /*4490*/  FSEL R47, R17, -INF , !P1 ;  /* 0xff800000112f7808 */ /* 0x000fe40004800000 */
[----:B------:R-:W-:Y:S01]  /*44a0*/  PLOP3.LUT P0, PT, PT, PT, UP6, 0x40, 0x0 ;  /* 0x000000000000781c */ /* 0x000fe20003f0e868 */
[----:B------:R-:W1:Y:S01]  /*44b0*/  MUFU.TANH R21, R10 ;  /* 0x0000000a00157308 */ /* 0x000e620000002400 */
[----:B------:R-:W-:Y:S01]  /*44c0*/  PLOP3.LUT P6, PT, PT, PT, UP3, 0x40, 0x0 ;  /* 0x000000000000781c */ /* 0x000fe20003fce838 */
[----:B------:R-:W-:Y:S01]  /*44d0*/  UISETP.NE.AND UP6, UPT, UR24, URZ, UPT ;  /* 0x0000003f1800728c */ /* 0x000fe2000bfc5270 */
[----:B------:R-:W-:-:S02]  /*44e0*/  PLOP3.LUT P5, PT, PT, PT, UP2, 0x40, 0x0 ;  /* 0x000000000000781c */ /* 0x000fc40003fae828 */
[----:B------:R-:W-:Y:S02]  /*44f0*/  PLOP3.LUT P2, PT, PT, PT, UP1, 0x40, 0x0 ;  /* 0x000000000000781c */ /* 0x000fe40003f4e818 */
[----:B------:R-:W-:Y:S01]  /*4500*/  PLOP3.LUT P1, PT, PT, PT, UP0, 0x40, 0x0 ;  /* 0x000000000000781c */ /* 0x000fe20003f2e808 */
[----:B-----5:R-:W-:Y:S01]  /*4510*/  FMUL.FTZ R6, R81, c[0x0][0x320] ;  /* 0x0000c80051067a20 */ /* 0x020fe20000410000 */
[----:B------:R-:W1:Y:S01]  /*4520*/  MUFU.TANH R19, R9 ;  /* 0x0000000900137308 */ /* 0x000e620000002400 */
[C---:B------:R-:W-:Y:S02]  /*4530*/  ISETP.GT.AND P6, PT, R4.reuse, 0x20, P6 ;  /* 0x000000200400780c */ /* 0x040fe400037c4270 */
[C---:B------:R-:W-:Y:S02]  /*4540*/  ISETP.GT.AND P5, PT, R4.reuse, 0x21, P5 ;  /* 0x000000210400780c */ /* 0x040fe40002fa4270 */
[C---:B------:R-:W-:Y:S02]  /*4550*/  ISETP.GT.AND P2, PT, R4.reuse, 0x28, P2 ;  /* 0x000000280400780c */ /* 0x040fe40001744270 */
[----:B------:R-:W-:Y:S01]  /*4560*/  ISETP.GT.AND P1, PT, R4, 0x29, P1 ;  /* 0x000000290400780c */ /* 0x000fe20000f24270 */
[----:B------:R5:W1:Y:S01]  /*4570*/  MUFU.TANH R24, R6 ;  /* 0x0000000600187308 */ /* 0x000a620000002400 */
[C---:B------:R-:W-:Y:S01]  /*4580*/  ISETP.LT.OR P6, PT, R5.reuse, 0x21, P6 ;  /* 0x000000210500780c */ /* 0x040fe200037c1670 */
[----:B------:R-:W-:Y:S01]  /*4590*/  FMUL.FTZ R4, R76, c[0x0][0x320] ;  /* 0x0000c8004c047a20 */ /* 0x000fe20000410000 */
[----:B------:R-:W-:-:S02]  /*45a0*/  ISETP.LT.OR P5, PT, R5, 0x22, P5 ;  /* 0x000000220500780c */ /* 0x000fc40002fa1670 */
[C---:B------:R-:W-:Y:S02]  /*45b0*/  ISETP.LT.OR P2, PT, R5.reuse, 0x29, P2 ;  /* 0x000000290500780c */ /* 0x040fe40001741670 */
[----:B------:R-:W-:Y:S01]  /*45c0*/  ISETP.LT.OR P1, PT, R5, 0x2a, P1 ;  /* 0x0000002a0500780c */ /* 0x000fe20000f21670 */
[----:B------:R-:W1:Y:S01]  /*45d0*/  MUFU.TANH R18, R4 ;  /* 0x0000000400127308 */ /* 0x000e620000002400 */
[----:B------:R-:W-:Y:S02]  /*45e0*/  FSEL R167, R37, -INF , !P6 ;  /* 0xff80000025a77808 */ /* 0x000fe40007000000 */
[----:B------:R-:W-:Y:S02]  /*45f0*/  FSEL R168, R36, -INF , !P5 ;  /* 0xff80000024a87808 */ /* 0x000fe40006800000 */
[----:B------:R-:W-:Y:S02]  /*4600*/  FSEL R170, R35, -INF , !P2 ;  /* 0xff80000023aa7808 */ /* 0x000fe40005000000 */
[----:B------:R-:W-:Y:S01]  /*4610*/  FSEL R169, R33, -INF , !P1 ;  /* 0xff80000021a97808 */ /* 0x000fe20004800000 */
[----:B-----5:R-:W-:-:S04]  /*4620*/  FMUL.FTZ R6, R73, c[0x0][0x320] ;  /* 0x0000c80049067a20 */ /* 0x020fc80000410000 */
[----:B------:R5:W1:Y:S02]  /*4630*/  MUFU.TANH R20, R6 ;  /* 0x0000000600147308 */ /* 0x000a640000002400 */
[----:B-----5:R-:W5:Y:S02]  /*4640*/  SHFL.IDX PT, R6, R12, 0x2, 0x1c1f ;  /* 0x005c1f000c067f89 */ /* 0x020f6400000e0000 */
[--C-:B-----5:R-:W-:Y:S02]  /*4650*/  IMAD.IADD R5, R13, 0x1, R6.reuse ;  /* 0x000000010d057824 */ /* 0x120fe400078e0206 */
[----:B------:R-:W-:-:S03]  /*4660*/  IMAD.IADD R4, R15, 0x1, R6 ;  /* 0x000000010f047824 */ /* 0x000fc600078e0206 */
[----:B------:R-:W-:Y:S01]  /*4670*/  IMNMX R5, R5, R14, PT ;  /* 0x0000000e05057217 */ /* 0x000fe20003800200 */
[----:B------:R-:W-:Y:S05]  /*4680*/  @P0 BRA `(.L_x_1015) ;  /* 0x0000015000000947 */ /* 0x000fea0003800000 */
[----:B-1234-:R-:W-:Y:S01]  /*4690*/  IMAD.U32 R7, RZ, RZ, UR15 ;  /* 0x0000000fff077e24 */ /* 0x01efe2000f8e00ff */
        /* <DEDUP_REMOVED lines=11> */
.L_x_1017:
[----:B------:R-:W-:-:S04]  /*4750*/  MOV R7, c[0x0][0x32c] ;  /* 0x0000cb0000077a02 */ /* 0x000fc80000000f00 */
[----:B------:R-:W-:-:S13]  /*4760*/  ISETP.NE.AND P0, PT, R7, 0x1, PT ;  /* 0x000000010700780c */ /* 0x000fda0003f05270 */
[----:B------:R-:W-:-:S05]  /*4770*/  @P0 IMAD.HI.U32 R7, R6, c[0x0][0x330], RZ ;  /* 0x0000cc0006070a27 */ /* 0x000fca00078e00ff */
[----:B------:R-:W-:Y:S02]  /*4780*/  @P0 SHF.R.U32.HI R6, RZ, c[0x0][0x334], R7 ;  /* 0x0000cd00ff060a19 */ /* 0x000fe40000011607 */
.L_x_1018:
[----:B------:R-:W-:Y:S05]  /*4790*/  BSYNC B0 ;  /* 0x0000000000007941 */ /* 0x000fea0003800000 */
.L_x_1016:
[----:B------:R-:W-:-:S05]  /*47a0*/  IMAD R6, R6, c[0x0][0x32c], R16 ;  /* 0x0000cb0006067a24 */ /* 0x000fca00078e0210 */
[----:B------:R-:W-:Y:S02]  /*47b0*/  IADD3 R7, R6, c[0x0][0x32c], RZ ;  /* 0x0000cb0006077a10 */ /* 0x000fe40007ffe0ff */
[----:B------:R-:W-:Y:S02]  /*47c0*/  IMNMX R4, R4, R6, !PT ;  /* 0x0000000604047217 */ /* 0x000fe40007800200 */
[----:B------:R-:W-:Y:S02]  /*47d0*/  IMNMX R5, R5, R7, PT ;  /* 0x0000000705057217 */ /* 0x000fe40003800200 */
.L_x_1015:
[----:B-1234-:R-:W-:Y:S01]  /*47e0*/  FMUL.FTZ R6, R67, c[0x0][0x320] ;  /* 0x0000c80043067a20 */ /* 0x01efe20000410000 */
        /* <DEDUP_REMOVED lines=11> */
[----:B------:R-:W3:Y:S01]  /*48a0*/  MUFU.TANH R56, R7 ;  /* 0x0000000700387308 */ /* 0x000ee20000002400 */
[----:B------:R-:W-:Y:S01]  /*48b0*/  UP2UR UR26, UPR, URZ, 0x2 ;  /* 0x000000023f1a7883 */ /* 0x000fe20008000000 */
[C---:B------:R-:W-:Y:S01]  /*48c0*/  ISETP.GT.AND P0, PT, R4.reuse, 0x8, P0 ;  /* 0x000000080400780c */ /* 0x040fe20000704270 */
[----:B------:R-:W-:Y:S01]  /*48d0*/  UP2UR UR24, UPR, URZ, 0x1 ;  /* 0x000000013f187883 */ /* 0x000fe20008000000 */
[----:B------:R-:W-:Y:S01]  /*48e0*/  PLOP3.LUT P2, PT, PT, PT, UP4, 0x40, 0x0 ;  /* 0x000000000000781c */ /* 0x000fe20003f4e848 */
[----:B------:R-:W-:Y:S01]  /*48f0*/  UISETP.NE.AND UP4, UPT, UR29, URZ, UPT ;  /* 0x0000003f1d00728c */ /* 0x000fe2000bf85270 */
[----:B------:R-:W-:Y:S01]  /*4900*/  PLOP3.LUT P1, PT, PT, PT, UP3, 0x40, 0x0 ;  /* 0x000000000000781c */ /* 0x000fe20003f2e838 */
[----:B------:R-:W-:Y:S01]  /*4910*/  UISETP.NE.AND UP1, UPT, UR5, URZ, UPT ;  /* 0x0000003f0500728c */ /* 0x000fe2000bf25270 */
[----:B-1----:R-:W-:Y:S01]  /*4920*/  FMUL.FTZ R6, R83, c[0x0][0x320] ;  /* 0x0000c80053067a20 */ /* 0x002fe20000410000 */
[C---:B------:R-:W-:Y:S01]  /*4930*/  ISETP.GT.AND P2, PT, R4.reuse, RZ, P2 ;  /* 0x000000ff0400720c */ /* 0x040fe20001744270 */
[----:B------:R-:W-:Y:S01]  /*4940*/  UISETP.NE.AND UP0, UPT, UR4, URZ, UPT ;  /* 0x0000003f0400728c */ /* 0x000fe2000bf05270 */
[----:B------:R-:W-:Y:S01]  /*4950*/  ISETP.GT.AND P1, PT, R4, 0x1, P1 ;  /* 0x000000010400780c */ /* 0x000fe20000f24270 */
[----:B------:R1:W4:Y:S01]  /*4960*/  MUFU.TANH R22, R6 ;  /* 0x0000000600167308 */ /* 0x0003220000002400 */
[C---:B------:R-:W-:Y:S01]  /*4970*/  ISETP.LT.OR P0, PT, R5.reuse, 0x9, P0 ;  /* 0x000000090500780c */ /* 0x040fe20000701670 */
[----:B------:R-:W-:Y:S01]  /*4980*/  UISETP.NE.AND UP3, UPT, UR28, URZ, UPT ;  /* 0x0000003f1c00728c */ /* 0x000fe2000bf65270 */
[C---:B------:R-:W-:Y:S01]  /*4990*/  ISETP.LT.OR P2, PT, R5.reuse, 0x1, P2 ;  /* 0x000000010500780c */ /* 0x040fe20001741670 */
[----:B------:R-:W-:Y:S01]  /*49a0*/  UISETP.NE.AND UP2, UPT, UR27, URZ, UPT ;  /* 0x0000003f1b00728c */ /* 0x000fe2000bf45270 */
[----:B------:R-:W-:Y:S01]  /*49b0*/  ISETP.LT.OR P1, PT, R5, 0x2, P1 ;  /* 0x000000020500780c */ /* 0x000fe20000f21670 */
[----:B------:R-:W-:Y:S01]  /*49c0*/  FMUL.FTZ R9, R66, c[0x0][0x320] ;  /* 0x0000c80042097a20 */ /* 0x000fe20000410000 */
[----:B------:R-:W-:Y:S01]  /*49d0*/  FSEL R121, R18, -INF , !P0 ;  /* 0xff80000012797808 */ /* 0x000fe20004000000 */
[----:B------:R-:W2:Y:S01]  /*49e0*/  MUFU.TANH R11, R11 ;  /* 0x0000000b000b7308 */ /* 0x000ea20000002400 */
[----:B------:R-:W-:Y:S01]  /*49f0*/  PLOP3.LUT P0, PT, PT, PT, UP4, 0x40, 0x0 ;  /* 0x000000000000781c */ /* 0x000fe20003f0e848 */
[----:B------:R-:W-:Y:S01]  /*4a00*/  FMUL.FTZ R8, R78, c[0x0][0x320] ;  /* 0x0000c8004e087a20 */ /* 0x000fe20000410000 */
[----:B------:R-:W-:-:S02]  /*4a10*/  FSEL R120, R25, -INF , !P2 ;  /* 0xff80000019787808 */ /* 0x000fc40005000000 */
[----:B------:R-:W-:Y:S02]  /*4a20*/  FSEL R63, R24, -INF , !P1 ;  /* 0xff800000183f7808 */ /* 0x000fe40004800000 */
        /* <DEDUP_REMOVED lines=24> */
[----:B------:R-:W-:Y:S01]  /*4bb0*/  PLOP3.LUT P0, PT, PT, PT, UP6, 0x40, 0x0 ;  /* 0x000000000000781c */ /* 0x000fe20003f0e868 */
[----:B------:R5:W1:Y:S01]  /*4bc0*/  MUFU.TANH R17, R6 ;  /* 0x0000000600117308 */ /* 0x000a620000002400 */
[----:B------:R-:W-:Y:S01]  /*4bd0*/  FSEL R122, R32, -INF , !P6 ;  /* 0xff800000207a7808 */ /* 0x000fe20007000000 */
[----:B------:R-:W-:Y:S01]  /*4be0*/  UISETP.NE.AND UP6, UPT, UR24, URZ, UPT ;  /* 0x0000003f1800728c */ /* 0x000fe2000bfc5270 */
[----:B------:R-:W-:Y:S02]  /*4bf0*/  FSEL R123, R23, -INF , !P5 ;  /* 0xff800000177b7808 */ /* 0x000fe40006800000 */
[----:B------:R-:W-:Y:S02]  /*4c00*/  FSEL R132, R20, -INF , !P2 ;  /* 0xff80000014847808 */ /* 0x000fe40005000000 */
[----:B------:R-:W-:Y:S01]  /*4c10*/  FSEL R134, R30, -INF , !P1 ;  /* 0xff8000001e867808 */ /* 0x000fe20004800000 */
[----:B------:R-:W1:Y:S01]  /*4c20*/  MUFU.TANH R10, R8 ;  /* 0x00000008000a7308 */ /* 0x000e620000002400 */
[----:B------:R-:W-:-:S02]  /*4c30*/  PLOP3.LUT P6, PT, PT, PT, UP3, 0x40, 0x0 ;  /* 0x000000000000781c */ /* 0x000fc40003fce838 */
[----:B------:R-:W-:Y:S02]  /*4c40*/  PLOP3.LUT P5, PT, PT, PT, UP2, 0x40, 0x0 ;  /* 0x000000000000781c */ /* 0x000fe40003fae828 */
[----:B------:R-:W-:Y:S02]  /*4c50*/  PLOP3.LUT P2, PT, PT, PT, UP1, 0x40, 0x0 ;  /* 0x000000000000781c */ /* 0x000fe40003f4e818 */
[----:B------:R-:W-:Y:S01]  /*4c60*/  PLOP3.LUT P1, PT, PT, PT, UP0, 0x40, 0x0 ;  /* 0x000000000000781c */ /* 0x000fe20003f2e808 */
[----:B-----5:R-:W-:Y:S01]  /*4c70*/  FMUL.FTZ R6, R74, c[0x0][0x320] ;  /* 0x0000c8004a067a20 */ /* 0x020fe20000410000 */
[C---:B------:R-:W-:Y:S02]  /*4c80*/  ISETP.GT.AND P6, PT, R4.reuse, 0x20, P6 ;  /* 0x000000200400780c */ /* 0x040fe400037c4270 */
[C---:B------:R-:W-:Y:S01]  /*4c90*/  ISETP.GT.AND P5, PT, R4.reuse, 0x21, P5 ;  /* 0x000000210400780c */ /* 0x040fe20002fa4270 */
[----:B------:R5:W1:Y:S01]  /*4ca0*/  MUFU.TANH R49, R6 ;  /* 0x0000000600317308 */ /* 0x000a620000002400 */
[----:B------:R-:W-:-:S02]  /*4cb0*/  ISETP.GT.AND P2, PT, R4, 0x28, P2 ;  /* 0x000000280400780c */ /* 0x000fc40001744270 */
[----:B------:R-:W-:Y:S02]  /*4cc0*/  ISETP.GT.AND P1, PT, R4, 0x29, P1 ;  /* 0x000000290400780c */ /* 0x000fe40000f24270 */
[C---:B------:R-:W-:Y:S02]  /*4cd0*/  ISETP.LT.OR P6, PT, R5.reuse, 0x21, P6 ;  /* 0x000000210500780c */ /* 0x040fe400037c1670 */
[C---:B------:R-:W-:Y:S02]  /*4ce0*/  ISETP.LT.OR P5, PT, R5.reuse, 0x22, P5 ;  /* 0x000000220500780c */ /* 0x040fe40002fa1670 */
[C---:B------:R-:W-:Y:S02]  /*4cf0*/  ISETP.LT.OR P2, PT, R5.reuse, 0x29, P2 ;  /* 0x000000290500780c */ /* 0x040fe40001741670 */
[----:B------:R-:W-:Y:S02]  /*4d00*/  ISETP.LT.OR P1, PT, R5, 0x2a, P1 ;  /* 0x0000002a0500780c */ /* 0x000fe40000f21670 */
[----:B------:R-:W-:-:S02]  /*4d10*/  FSEL R172, R27, -INF , !P6 ;  /* 0xff8000001bac7808 */ /* 0x000fc40007000000 */
[----:B------:R-:W-:Y:S01]  /*4d20*/  FSEL R173, R26, -INF , !P5 ;  /* 0xff8000001aad7808 */ /* 0x000fe20006800000 */
[----:B-----5:R-:W-:Y:S01]  /*4d30*/  FMUL.FTZ R6, R79, c[0x0][0x320] ;  /* 0x0000c8004f067a20 */ /* 0x020fe20000410000 */
[----:B------:R-:W-:Y:S02]  /*4d40*/  FSEL R174, R21, -INF , !P2 ;  /* 0xff80000015ae7808 */ /* 0x000fe40005000000 */
[----:B------:R-:W-:Y:S01]  /*4d50*/  FSEL R180, R19, -INF , !P1 ;  /* 0xff80000013b47808 */ /* 0x000fe20004800000 */
[----:B------:R5:W1:Y:S02]  /*4d60*/  MUFU.TANH R44, R6 ;  /* 0x00000006002c7308 */ /* 0x000a640000002400 */
[----:B-----5:R-:W-:-:S06]  /*4d70*/  FMUL.FTZ R6, R62, c[0x0][0x320] ;  /* 0x0000c8003e067a20 */ /* 0x020fcc0000410000 */
        /* <DEDUP_REMOVED lines=18> */
.L_x_1021:
[----:B------:R-:W-:-:S04]  /*4ea0*/  MOV R5, c[0x0][0x32c] ;  /* 0x0000cb0000057a02 */ /* 0x000fc80000000f00 */
[----:B------:R-:W-:-:S13]  /*4eb0*/  ISETP.NE.AND P0, PT, R5, 0x1, PT ;  /* 0x000000010500780c */ /* 0x000fda0003f05270 */
[----:B------:R-:W-:-:S05]  /*4ec0*/  @P0 IMAD.HI.U32 R5, R4, c[0x0][0x330], RZ ;  /* 0x0000cc0004050a27 */ /* 0x000fca00078e00ff */
[----:B------:R-:W-:Y:S02]  /*4ed0*/  @P0 SHF.R.U32.HI R4, RZ, c[0x0][0x334], R5 ;  /* 0x0000cd00ff040a19 */ /* 0x000fe40000011605 */
.L_x_1022:
[----:B------:R-:W-:Y:S05]  /*4ee0*/  BSYNC B0 ;  /* 0x0000000000007941 */ /* 0x000fea0003800000 */
.L_x_1020:
[----:B------:R-:W-:-:S05]  /*4ef0*/  IMAD R4, R4, c[0x0][0x32c], R16 ;  /* 0x0000cb0004047a24 */ /* 0x000fca00078e0210 */
[----:B------:R-:W-:Y:S02]  /*4f00*/  IADD3 R5, R4, c[0x0][0x32c], RZ ;  /* 0x0000cb0004057a10 */ /* 0x000fe40007ffe0ff */
[----:B------:R-:W-:Y:S02]  /*4f10*/  IMNMX R8, R8, R4, !PT ;  /* 0x0000000408087217 */ /* 0x000fe40007800200 */
[----:B------:R-:W-:Y:S02]  /*4f20*/  IMNMX R9, R9, R5, PT ;  /* 0x0000000509097217 */ /* 0x000fe40003800200 */
.L_x_1019:
[----:B-1234-:R-:W-:Y:S01]  /*4f30*/  FMNMX.FTZ R5, R38, R39, !PT ;  /* 0x0000002726057209 */ /* 0x01efe20007810000 */
[----:B------:R-:W-:Y:S01]  /*4f40*/  UP2UR UR24, UPR, URZ, 0x10 ;  /* 0x000000103f187883 */ /* 0x000fe20008000000 */
[----:B------:R-:W-:Y:S01]  /*4f50*/  FMNMX.FTZ R4, R29, R31, !PT ;  /* 0x0000001f1d047209 */ /* 0x000fe20007810000 */
[----:B------:R-:W-:Y:S01]  /*4f60*/  UISETP.NE.AND UP4, UPT, UR25, URZ, UPT ;  /* 0x0000003f1900728c */ /* 0x000fe2000bf85270 */
[----:B------:R-:W-:Y:S01]  /*4f70*/  FMNMX.FTZ R5, R41, R5, !PT ;  /* 0x0000000529057209 */ /* 0x000fe20007810000 */
[----:B------:R-:W-:Y:S01]  /*4f80*/  UP2UR UR25, UPR, URZ, 0x8 ;  /* 0x000000083f197883 */ /* 0x000fe20008000000 */
[----:B------:R-:W-:Y:S01]  /*4f90*/  FMNMX.FTZ R4, R34, R4, !PT ;  /* 0x0000000422047209 */ /* 0x000fe20007810000 */
[----:B------:R-:W-:Y:S01]  /*4fa0*/  UISETP.NE.AND UP3, UPT, UR7, URZ, UPT ;  /* 0x0000003f0700728c */ /* 0x000fe2000bf65270 */
[----:B------:R-:W-:Y:S01]  /*4fb0*/  FMNMX.FTZ R137, R42, R5, !PT ;  /* 0x000000052a897209 */ /* 0x000fe20007810000 */
[----:B------:R-:W-:Y:S01]  /*4fc0*/  IMAD.SHL.U32 R225, R0, 0x2, RZ ;  /* 0x0000000200e17824 */ /* 0x000fe200078e00ff */
[----:B------:R-:W-:Y:S01]  /*4fd0*/  FMNMX.FTZ R4, R40, R4, !PT ;  /* 0x0000000428047209 */ /* 0x000fe20007810000 */
[----:B------:R-:W-:Y:S01]  /*4fe0*/  STL [R1+0x6c], R237 ;  /* 0x00006ced01007387 */ /* 0x000fe20000100800 */
[----:B------:R-:W-:Y:S01]  /*4ff0*/  FMNMX.FTZ R137, R46, R137, !PT ;  /* 0x000000892e897209 */ /* 0x000fe20007810000 */
[----:B------:R-:W-:Y:S01]  /*5000*/  UP2UR UR7, UPR, URZ, 0x4 ;  /* 0x000000043f077883 */ /* 0x000fe20008000000 */
[----:B------:R-:W-:Y:S01]  /*5010*/  FMNMX.FTZ R4, R43, R4, !PT ;  /* 0x000000042b047209 */ /* 0x000fe20007810000 */
[----:B------:R-:W-:Y:S01]  /*5020*/  STL [R1+0x68], R236 ;  /* 0x000068ec01007387 */ /* 0x000fe20000100800 */
[----:B------:R-:W-:Y:S01]  /*5030*/  FMNMX.FTZ R137, R48, R137, !PT ;  /* 0x0000008930897209 */ /* 0x000fe20007810000 */
[----:B------:R-:W-:Y:S01]  /*5040*/  UISETP.NE.AND UP2, UPT, UR6, URZ, UPT ;  /* 0x0000003f0600728c */ /* 0x000fe2000bf45270 */
        /* <DEDUP_REMOVED lines=9> */
[----:B------:R-:W-:Y:S01]  /*50e0*/  UP2UR UR5, UPR, URZ, 0x1 ;  /* 0x000000013f057883 */ /* 0x000fe20008000000 */
[----:B------:R-:W-:Y:S01]  /*50f0*/  FMNMX.FTZ R137, R175, R137, !PT ;  /* 0x00000089af897209 */ /* 0x000fe20007810000 */
[----:B------:R-:W-:Y:S01]  /*5100*/  UISETP.NE.AND UP0, UPT, UR4, URZ, UPT ;  /* 0x0000003f0400728c */ /* 0x000fe2000bf05270 */
[----:B------:R-:W-:Y:S01]  /*5110*/  FMNMX.FTZ R4, R167, R4, !PT ;  /* 0x00000004a7047209 */ /* 0x000fe20007810000 */
[----:B------:R-:W-:Y:S01]  /*5120*/  IMAD R226, R3, 0x2, R225 ;  /* 0x0000000203e27824 */ /* 0x000fe200078e02e1 */
[----:B------:R-:W-:Y:S01]  /*5130*/  FMNMX.FTZ R137, R171, R137, !PT ;  /* 0x00000089ab897209 */ /* 0x000fe20007810000 */
[----:B------:R-:W-:Y:S01]  /*5140*/  STL [R1+0x5c], R233 ;  /* 0x00005ce901007387 */ /* 0x000fe20000100800 */
[----:B------:R-:W-:Y:S01]  /*5150*/  FMNMX.FTZ R4, R168, R4, !PT ;  /* 0x00000004a8047209 */ /* 0x000fe20007810000 */
[----:B------:R-:W-:Y:S01]  /*5160*/  IMAD R227, R2, 0x2, R226 ;  /* 0x0000000202e37824 */ /* 0x000fe200078e02e2 */
[----:B------:R-:W-:Y:S01]  /*5170*/  FMNMX.FTZ R137, R176, R137, !PT ;  /* 0x00000089b0897209 */ /* 0x000fe20007810000 */
[----:B------:R-:W-:Y:S01]  /*5180*/  STL [R1+0x58], R232 ;  /* 0x000058e801007387 */ /* 0x000fe20000100800 */
[----:B------:R-:W-:-:S02]  /*5190*/  FMNMX.FTZ R4, R170, R4, !PT ;  /* 0x00000004aa047209 */ /* 0x000fc40007810000 */
[----:B------:R-:W-:Y:S01]  /*51a0*/  FMNMX.FTZ R137, R177, R137, !PT ;  /* 0x00000089b1897209 */ /* 0x000fe20007810000 */
[----:B------:R-:W-:Y:S01]  /*51b0*/  STL [R1+0x54], R231 ;  /* 0x000054e701007387 */ /* 0x000fe20000100800 */
[----:B------:R-:W-:Y:S02]  /*51c0*/  FMNMX.FTZ R136, R169, R4, !PT ;  /* 0x00000004a9887209 */ /* 0x000fe40007810000 */
[----:B------:R-:W-:Y:S01]  /*51d0*/  PLOP3.LUT P0, PT, PT, PT, UP3, 0x40, 0x0 ;  /* 0x000000000000781c */ /* 0x000fe20003f0e838 */
[----:B------:R-:W1:Y:S01]  /*51e0*/  SHFL.BFLY PT, R4, R137, 0x2, 0x1f ;  /* 0x0c401f0089047f89 */ /* 0x000e6200000e0000 */
[----:B------:R-:W-:Y:S01]  /*51f0*/  PLOP3.LUT P1, PT, PT, PT, UP4, 0x40, 0x0 ;  /* 0x000000000000781c */ /* 0x000fe20003f2e848 */
[----:B------:R-:W-:Y:S01]  /*5200*/  UISETP.NE.AND UP4, UPT, UR24, URZ, UPT ;  /* 0x0000003f1800728c */ /* 0x000fe2000bf85270 */
[C---:B------:R-:W-:Y:S01]  /*5210*/  ISETP.GT.AND P0, PT, R8.reuse, 0x1, P0 ;  /* 0x000000010800780c */ /* 0x040fe20000704270 */
[----:B------:R-:W2:Y:S01]  /*5220*/  SHFL.BFLY PT, R5, R136, 0x2, 0x1f ;  /* 0x0c401f0088057f89 */ /* 0x000ea200000e0000 */
[----:B------:R-:W-:Y:S01]  /*5230*/  PLOP3.LUT P6, PT, PT, PT, UP2, 0x40, 0x0 ;  /* 0x000000000000781c */ /* 0x000fe20003fce828 */
[----:B------:R-:W-:Y:S01]  /*5240*/  UISETP.NE.AND UP3, UPT, UR25, URZ, UPT ;  /* 0x0000003f1900728c */ /* 0x000fe2000bf65270 */
[----:B------:R-:W-:Y:S01]  /*5250*/  ISETP.LT.OR P0, PT, R9, 0x2, P0 ;  /* 0x000000020900780c */ /* 0x000fe20000701670 */
[----:B------:R-:W-:Y:S01]  /*5260*/  UISETP.NE.AND UP2, UPT, UR7, URZ, UPT ;  /* 0x0000003f0700728c */ /* 0x000fe2000bf45270 */
[----:B------:R-:W-:Y:S01]  /*5270*/  ISETP.GT.AND P1, PT, R8, RZ, P1 ;  /* 0x000000ff0800720c */ /* 0x000fe20000f24270 */
[----:B------:R-:W-:Y:S01]  /*5280*/  STL [R1+0x50], R230 ;  /* 0x000050e601007387 */ /* 0x000fe20000100800 */
[----:B------:R-:W-:-:S02]  /*5290*/  FSEL R61, R22, -INF , !P0 ;  /* 0xff800000163d7808 */ /* 0x000fc40004000000 */
[----:B------:R-:W-:Y:S01]  /*52a0*/  PLOP3.LUT P5, PT, PT, PT, UP1, 0x40, 0x0 ;  /* 0x000000000000781c */ /* 0x000fe20003fae818 */
[----:B------:R-:W-:Y:S01]  /*52b0*/  UISETP.NE.AND UP1, UPT, UR6, URZ, UPT ;  /* 0x0000003f0600728c */ /* 0x000fe2000bf25270 */
[----:B------:R-:W-:Y:S01]  /*52c0*/  ISETP.LT.OR P1, PT, R9, 0x1, P1 ;  /* 0x000000010900780c */ /* 0x000fe20000f21670 */
[----:B------:R-:W-:Y:S01]  /*52d0*/  STL [R1+0x4c], R229 ;  /* 0x00004ce501007387 */ /* 0x000fe20000100800 */
[C---:B------:R-:W-:Y:S02]  /*52e0*/  ISETP.GT.AND P6, PT, R8.reuse, 0x8, P6 ;  /* 0x000000080800780c */ /* 0x040fe400037c4270 */
[----:B------:R-:W-:Y:S01]  /*52f0*/  PLOP3.LUT P2, PT, PT, PT, UP0, 0x40, 0x0 ;  /* 0x000000000000781c */ /* 0x000fe20003f4e808 */
[----:B------:R-:W-:Y:S01]  /*5300*/  UISETP.NE.AND UP0, UPT, UR5, URZ, UPT ;  /* 0x0000003f0500728c */ /* 0x000fe2000bf05270 */
[----:B------:R-:W-:Y:S01]  /*5310*/  FSEL R62, R17, -INF , !P1 ;  /* 0xff800000113e7808 */ /* 0x000fe20004800000 */
[----:B------:R-:W-:Y:S01]  /*5320*/  LDSM.16.MT88.4 R20, [R226+0x2080] ;  /* 0x00208000e214783b */ /* 0x000fe20000004200 */
[----:B------:R-:W-:Y:S01]  /*5330*/  ISETP.LT.OR P6, PT, R9, 0x9, P6 ;  /* 0x000000090900780c */ /* 0x000fe200037c1670 */
[----:B------:R-:W-:Y:S01]  /*5340*/  ULDC.64 UR4, c[0x0][0x2c8] ;  /* 0x0000b20000047ab9 */ /* 0x000fe20000000a00 */
[----:B-1----:R-:W-:Y:S01]  /*5350*/  FMNMX.FTZ R137, R137, R4, !PT ;  /* 0x0000000489897209 */ /* 0x002fe20007810000 */
[----:B------:R-:W-:Y:S01]  /*5360*/  LDSM.16.MT88.4 R52, [R225+0x3880] ;  /* 0x00388000e134783b */ /* 0x000fe20000004200 */
[----:B------:R-:W-:-:S02]  /*5370*/  ISETP.GT.AND P5, PT, R8, 0x9, P5 ;  /* 0x000000090800780c */ /* 0x000fc40002fa4270 */
[----:B--2---:R-:W-:Y:S01]  /*5380*/  FMNMX.FTZ R136, R136, R5, !PT ;  /* 0x0000000588887209 */ /* 0x004fe20007810000 */
[----:B------:R-:W1:Y:S01]  /*5390*/  SHFL.BFLY PT, R4, R137, 0x1, 0x1f ;  /* 0x0c201f0089047f89 */ /* 0x000e6200000e0000 */
[----:B------:R-:W-:Y:S01]  /*53a0*/  PLOP3.LUT P1, PT, PT, PT, UP6, 0x40, 0x0 ;  /* 0x000000000000781c */ /* 0x000fe20003f2e868 */
[----:B------:R-:W-:Y:S01]  /*53b0*/  UISETP.NE.AND UP6, UPT, UR16, URZ, UPT ;  /* 0x0000003f1000728c */ /* 0x000fe2000bfc5270 */
[----:B------:R-:W-:Y:S01]  /*53c0*/  FSEL R16, R10, -INF , !P6 ;  /* 0xff8000000a107808 */ /* 0x000fe20007000000 */
[----:B------:R-:W2:Y:S01]  /*53d0*/  SHFL.BFLY PT, R5, R136, 0x1, 0x1f ;  /* 0x0c201f0088057f89 */ /* 0x000ea200000e0000 */
[----:B------:R-:W-:Y:S02]  /*53e0*/  ISETP.LT.OR P5, PT, R9, 0xa, P5 ;  /* 0x0000000a0900780c */ /* 0x000fe40002fa1670 */
[----:B------:R-:W-:Y:S01]  /*53f0*/  ISETP.GT.AND P2, PT, R8, 0x10, P2 ;  /* 0x000000100800780c */ /* 0x000fe20001744270 */
[----:B------:R-:W-:Y:S01]  /*5400*/  LDSM.16.MT88.4 R76, [R226+0x3880] ;  /* 0x00388000e24c783b */ /* 0x000fe20000004200 */
[----:B------:R-:W-:-:S02]  /*5410*/  FMNMX.FTZ R3, R62, R61, !PT ;  /* 0x0000003d3e037209 */ /* 0x000fc40007810000 */
[----:B------:R-:W-:Y:S01]  /*5420*/  FSEL R17, R44, -INF , !P5 ;  /* 0xff8000002c117808 */ /* 0x000fe20006800000 */
[----:B------:R-:W-:Y:S01]  /*5430*/  LDSM.16.MT88.4 R124, [R227+0x3880] ;  /* 0x00388000e37c783b */ /* 0x000fe20000004200 */
[----:B------:R-:W-:Y:S02]  /*5440*/  ISETP.GT.AND P1, PT, R8, 0x11, P1 ;  /* 0x000000110800780c */ /* 0x000fe40000f24270 */
[----:B------:R-:W-:Y:S01]  /*5450*/  ISETP.LT.OR P2, PT, R9, 0x11, P2 ;  /* 0x000000110900780c */ /* 0x000fe20001741670 */
[----:B------:R-:W-:Y:S01]  /*5460*/  STL [R1+0x48], R224 ;  /* 0x000048e001007387 */ /* 0x000fe20000100800 */
[----:B------:R-:W-:Y:S02]  /*5470*/  FMNMX.FTZ R3, R16, R3, !PT ;  /* 0x0000000310037209 */ /* 0x000fe40007810000 */
[----:B------:R-:W-:Y:S01]  /*5480*/  LEA R228, R2, R225, 0x1 ;  /* 0x000000e102e47211 */ /* 0x000fe200078e08ff */
[----:B------:R-:W-:Y:S01]  /*5490*/  LDSM.16.MT88.4 R68, [R226+0x4080] ;  /* 0x00408000e244783b */ /* 0x000fe20000004200 */
[----:B------:R-:W-:-:S02]  /*54a0*/  PLOP3.LUT P6, PT, PT, PT, UP4, 0x40, 0x0 ;  /* 0x000000000000781c */ /* 0x000fc40003fce848 */
[----:B------:R-:W-:Y:S01]  /*54b0*/  ISETP.LT.OR P1, PT, R9, 0x12, P1 ;  /* 0x000000120900780c */ /* 0x000fe20000f21670 */
[----:B------:R-:W-:Y:S01]  /*54c0*/  LDSM.16.MT88.4 R112, [R228+0x3880] ;  /* 0x00388000e470783b */ /* 0x000fe20000004200 */
[----:B-1----:R-:W-:Y:S02]  /*54d0*/  FMNMX.FTZ R137, R137, R4, !PT ;  /* 0x0000000489897209 */ /* 0x002fe40007810000 */
[----:B------:R-:W-:Y:S01]  /*54e0*/  FSEL R18, R49, -INF , !P2 ;  /* 0xff80000031127808 */ /* 0x000fe20005000000 */
[----:B------:R-:W-:Y:S01]  /*54f0*/  LDSM.16.MT88.4 R72, [R225+0x2880] ;  /* 0x00288000e148783b */ /* 0x000fe20000004200 */
[----:B--2---:R-:W-:Y:S01]  /*5500*/  FMNMX.FTZ R136, R136, R5, !PT ;  /* 0x0000000588887209 */ /* 0x004fe20007810000 */
[C---:B------:R-:W-:Y:S01]  /*5510*/  FMUL.FTZ R13, R137.reuse, c[0x0][0x2d0] ;  /* 0x0000b400890d7a20 */ /* 0x040fe20000410000 */
[----:B------:R-:W-:Y:S02]  /*5520*/  FSETP.NEU.FTZ.AND P0, PT, R137, -INF , PT ;  /* 0xff8000008900780b */ /* 0x000fe40003f1d000 */
[----:B------:R-:W-:Y:S01]  /*5530*/  FMNMX.FTZ R3, R17, R3, !PT ;  /* 0x0000000311037209 */ /* 0x000fe20007810000 */
[----:B------:R-:W-:Y:S01]  /*5540*/  FMUL.FTZ R12, R136, c[0x0][0x2d0] ;  /* 0x0000b400880c7a20 */ /* 0x000fe20000410000 */
[----:B------:R-:W-:-:S02]  /*5550*/  FSEL R13, R13, RZ, P0 ;  /* 0x000000ff0d0d7208 */ /* 0x000fc40000000000 */
[----:B------:R-:W-:Y:S02]  /*5560*/  FSETP.NEU.FTZ.AND P0, PT, R136, -INF , PT ;  /* 0xff8000008800780b */ /* 0x000fe40003f1d000 */
[----:B------:R-:W-:Y:S01]  /*5570*/  PLOP3.LUT P5, PT, PT, PT, UP3, 0x40, 0x0 ;  /* 0x000000000000781c */ /* 0x000fe20003fae838 */
[--C-:B------:R-:W-:Y:S01]  /*5580*/  FFMA.FTZ R2, R46, c[0x0][0x2d0], -R13.reuse ;  /* 0x0000b4002e027a23 */ /* 0x100fe2000001080d */
[----:B------:R-:W-:Y:S01]  /*5590*/  FSEL R12, R12, RZ, P0 ;  /* 0x000000ff0c0c7208 */ /* 0x000fe20000000000 */
[----:B------:R-:W-:Y:S01]  /*55a0*/  FFMA.FTZ R4, R38, c[0x0][0x2d0], -R13 ;  /* 0x0000b40026047a23 */ /* 0x000fe2000001080d */
[----:B------:R-:W-:Y:S01]  /*55b0*/  PLOP3.LUT P0, PT, PT, PT, UP5, 0x40, 0x0 ;  /* 0x000000000000781c */ /* 0x000fe20003f0e858 */
[----:B------:R-:W-:Y:S01]  /*55c0*/  MUFU.EX2 R194, R2 ;  /* 0x0000000200c27308 */ /* 0x000fe20000000800 */
[----:B------:R-:W-:Y:S01]  /*55d0*/  FSEL R19, R11, -INF , !P1 ;  /* 0xff8000000b137808 */ /* 0x000fe20004800000 */
[----:B------:R-:W-:Y:S01]  /*55e0*/  FFMA.FTZ R0, R31, c[0x0][0x2d0], -R12 ;  /* 0x0000b4001f007a23 */ /* 0x000fe2000001080c */
[C---:B------:R-:W-:Y:S01]  /*55f0*/  ISETP.GT.AND P0, PT, R8.reuse, 0x18, P0 ;  /* 0x000000180800780c */ /* 0x040fe20000704270 */
[----:B------:R-:W-:Y:S01]  /*5600*/  UISETP.NE.AND UP5, UPT, UR17, URZ, UPT ;  /* 0x0000003f1100728c */ /* 0x000fe2000bfa5270 */
[----:B------:R-:W-:-:S02]  /*5610*/  ISETP.GT.AND P6, PT, R8, 0x19, P6 ;  /* 0x000000190800780c */ /* 0x000fc400037c4270 */
[C---:B------:R-:W-:Y:S01]  /*5620*/  ISETP.LT.OR P0, PT, R9.reuse, 0x19, P0 ;  /* 0x000000190900780c */ /* 0x040fe20000701670 */
[----:B------:R1:W-:Y:S01]  /*5630*/  MUFU.EX2 R182, R0 ;  /* 0x0000000000b67308 */ /* 0x0003e20000000800 */
[----:B------:R-:W-:Y:S02]  /*5640*/  FMNMX.FTZ R3, R18, R3, !PT ;  /* 0x0000000312037209 */ /* 0x000fe40007810000 */
[----:B------:R-:W-:Y:S02]  /*5650*/  PLOP3.LUT P2, PT, PT, PT, UP2, 0x40, 0x0 ;  /* 0x000000000000781c */ /* 0x000fe40003f4e828 */
[----:B------:R-:W-:Y:S02]  /*5660*/  FSEL R60, R56, -INF , !P0 ;  /* 0xff800000383c7808 */ /* 0x000fe40004000000 */
[----:B------:R-:W-:Y:S01]  /*5670*/  ISETP.GT.AND P5, PT, R8, 0x20, P5 ;  /* 0x000000200800780c */ /* 0x000fe20002fa4270 */
[----:B------:R2:W-:Y:S01]  /*5680*/  MUFU.EX2 R229, R4 ;  /* 0x0000000400e57308 */ /* 0x0005e20000000800 */
[----:B------:R-:W-:-:S02]  /*5690*/  ISETP.LT.OR P6, PT, R9, 0x1a, P6 ;  /* 0x0000001a0900780c */ /* 0x000fc400037c1670 */
[----:B------:R-:W-:Y:S02]  /*56a0*/  FMNMX.FTZ R3, R19, R3, !PT ;  /* 0x0000000313037209 */ /* 0x000fe40007810000 */
[----:B------:R-:W-:Y:S02]  /*56b0*/  PLOP3.LUT P1, PT, PT, PT, UP1, 0x40, 0x0 ;  /* 0x000000000000781c */ /* 0x000fe40003f2e818 */
[----:B------:R-:W-:Y:S01]  /*56c0*/  ISETP.GT.AND P2, PT, R8, 0x21, P2 ;  /* 0x000000210800780c */ /* 0x000fe20001744270 */
[----:B-1----:R-:W-:Y:S01]  /*56d0*/  FFMA.FTZ R0, R34, c[0x0][0x2d0], -R12 ;  /* 0x0000b40022007a23 */ /* 0x002fe2000001080c */
[----:B------:R-:W-:Y:S01]  /*56e0*/  ISETP.LT.OR P5, PT, R9, 0x21, P5 ;  /* 0x000000210900780c */ /* 0x000fe20002fa1670 */
[----:B------:R-:W-:Y:S01]  /*56f0*/  LDSM.16.MT88.4 R32, [R228+0x2080] ;  /* 0x00208000e420783b */ /* 0x000fe20000004200 */
[----:B------:R-:W-:Y:S01]  /*5700*/  FSEL R15, R58, -INF , !P6 ;  /* 0xff8000003a0f7808 */ /* 0x000fe20007000000 */
[----:B------:R1:W-:Y:S01]  /*5710*/  MUFU.EX2 R202, R0 ;  /* 0x0000000000ca7308 */ /* 0x0003e20000000800 */
[----:B------:R-:W-:-:S02]  /*5720*/  FMNMX.FTZ R3, R60, R3, !PT ;  /* 0x000000033c037209 */ /* 0x000fc40007810000 */
[----:B------:R-:W-:Y:S01]  /*5730*/  PLOP3.LUT P0, PT, PT, PT, UP0, 0x40, 0x0 ;  /* 0x000000000000781c */ /* 0x000fe20003f0e808 */
[----:B--2---:R-:W-:Y:S01]  /*5740*/  FFMA.FTZ R4, R39, c[0x0][0x2d0], -R13 ;  /* 0x0000b40027047a23 */ /* 0x004fe2000001080d */
[----:B------:R-:W-:Y:S01]  /*5750*/  ISETP.GT.AND P1, PT, R8, 0x28, P1 ;  /* 0x000000280800780c */ /* 0x000fe20000f24270 */
[----:B------:R-:W2:Y:S01]  /*5760*/  LDSM.16.MT88.4 R36, [R225+0x2080] ;  /* 0x00208000e124783b */ /* 0x000ea20000004200 */
[C---:B------:R-:W-:Y:S01]  /*5770*/  ISETP.LT.OR P2, PT, R9.reuse, 0x22, P2 ;  /* 0x000000220900780c */ /* 0x040fe20001741670 */
[----:B------:R3:W-:Y:S01]  /*5780*/  MUFU.EX2 R183, R4 ;  /* 0x0000000400b77308 */ /* 0x0007e20000000800 */
[----:B------:R-:W-:Y:S02]  /*5790*/  FSEL R139, R24, -INF , !P5 ;  /* 0xff800000188b7808 */ /* 0x000fe40006800000 */
[----:B------:R-:W-:Y:S02]  /*57a0*/  ISETP.GT.AND P0, PT, R8, 0x29, P0 ;  /* 0x000000290800780c */ /* 0x000fe40000704270 */
[----:B------:R-:W-:-:S02]  /*57b0*/  ISETP.LT.OR P1, PT, R9, 0x29, P1 ;  /* 0x000000290900780c */ /* 0x000fc40000f21670 */
[----:B------:R-:W-:Y:S01]  /*57c0*/  FSEL R164, R64, -INF , !P2 ;  /* 0xff80000040a47808 */ /* 0x000fe20005000000 */
[----:B-1----:R-:W-:Y:S01]  /*57d0*/  FFMA.FTZ R0, R40, c[0x0][0x2d0], -R12 ;  /* 0x0000b40028007a23 */ /* 0x002fe2000001080c */
[----:B------:R-:W-:Y:S01]  /*57e0*/  ISETP.LT.OR P0, PT, R9, 0x2a, P0 ;  /* 0x0000002a0900780c */ /* 0x000fe20000701670 */
[----:B------:R-:W-:Y:S01]  /*57f0*/  LDSM.16.MT88.4 R64, [R226+0x2880] ;  /* 0x00288000e240783b */ /* 0x000fe20000004200 */
[----:B------:R-:W-:Y:S01]  /*5800*/  FSEL R165, R59, -INF , !P1 ;  /* 0xff8000003ba57808 */ /* 0x000fe20004800000 */
[----:B------:R1:W4:Y:S01]  /*5810*/  MUFU.EX2 R234, R0 ;  /* 0x0000000000ea7308 */ /* 0x0003220000000800 */
[----:B------:R-:W-:Y:S02]  /*5820*/  FSEL R166, R25, -INF , !P0 ;  /* 0xff80000019a67808 */ /* 0x000fe40004000000 */
[----:B------:R-:W-:Y:S01]  /*5830*/  LDSM.16.MT88.4 R24, [R227+0x4080] ;  /* 0x00408000e318783b */ /* 0x000fe20000004200 */
[----:B---3--:R-:W-:-:S04]  /*5840*/  FFMA.FTZ R4, R41, c[0x0][0x2d0], -R13 ;  /* 0x0000b40029047a23 */ /* 0x008fc8000001080d */
[----:B------:R3:W-:Y:S01]  /*5850*/  MUFU.EX2 R203, R4 ;  /* 0x0000000400cb7308 */ /* 0x0007e20000000800 */
[----:B-1----:R-:W-:Y:S02]  /*5860*/  FMNMX.FTZ R0, R120, R63, !PT ;  /* 0x0000003f78007209 */ /* 0x002fe40007810000 */
[----:B----4-:R-:W-:Y:S02]  /*5870*/  F2FP.BF16.PACK_AB R7, R234, R202 ;  /* 0x000000caea07723e */ /* 0x010fe400000010ff */
[----:B------:R-:W-:-:S04]  /*5880*/  FMNMX.FTZ R0, R121, R0, !PT ;  /* 0x0000000079007209 */ /* 0x000fc80007810000 */
[----:B------:R-:W-:Y:S01]  /*5890*/  FMNMX.FTZ R0, R122, R0, !PT ;  /* 0x000000007a007209 */ /* 0x000fe20007810000 */
[----:B---3--:R-:W-:-:S03]  /*58a0*/  FFMA.FTZ R4, R42, c[0x0][0x2d0], -R13 ;  /* 0x0000b4002a047a23 */ /* 0x008fc6000001080d */
[----:B------:R-:W-:Y:S01]  /*58b0*/  FMNMX.FTZ R0, R123, R0, !PT ;  /* 0x000000007b007209 */ /* 0x000fe20007810000 */
[----:B------:R-:W1:Y:S03]  /*58c0*/  MUFU.EX2 R232, R4 ;  /* 0x0000000400e87308 */ /* 0x000e660000000800 */
[----:B------:R-:W-:-:S04]  /*58d0*/  FMNMX.FTZ R0, R132, R0, !PT ;  /* 0x0000000084007209 */ /* 0x000fc80007810000 */
[----:B------:R-:W-:-:S04]  /*58e0*/  FMNMX.FTZ R0, R134, R0, !PT ;  /* 0x0000000086007209 */ /* 0x000fc80007810000 */
[----:B------:R-:W-:-:S04]  /*58f0*/  FMNMX.FTZ R0, R133, R0, !PT ;  /* 0x0000000085007209 */ /* 0x000fc80007810000 */
[----:B------:R-:W-:Y:S01]  /*5900*/  FMNMX.FTZ R2, R172, R0, !PT ;  /* 0x00000000ac027209 */ /* 0x000fe20007810000 */
[----:B------:R-:W-:Y:S01]  /*5910*/  FFMA.FTZ R0, R48, c[0x0][0x2d0], -R13 ;  /* 0x0000b40030007a23 */ /* 0x000fe2000001080d */
[----:B-1----:R-:W-:Y:S01]  /*5920*/  F2FP.BF16.PACK_AB R6, R232, R203 ;  /* 0x000000cbe806723e */ /* 0x002fe200000010ff */
[----:B------:R-:W-:Y:S01]  /*5930*/  FFMA.FTZ R4, R29, c[0x0][0x2d0], -R12 ;  /* 0x0000b4001d047a23 */ /* 0x000fe2000001080c */
[----:B------:R-:W-:Y:S01]  /*5940*/  FMNMX.FTZ R2, R173, R2, !PT ;  /* 0x00000002ad027209 */ /* 0x000fe20007810000 */
[----:B------:R1:W-:Y:S01]  /*5950*/  MUFU.EX2 R192, R0 ;  /* 0x0000000000c07308 */ /* 0x0003e20000000800 */
[----:B------:R-:W-:Y:S02]  /*5960*/  LDSM.16.MT88.4 R28, [R227+0x2080] ;  /* 0x00208000e31c783b */ /* 0x000fe40000004200 */
[----:B------:R-:W-:-:S04]  /*5970*/  FMNMX.FTZ R2, R174, R2, !PT ;  /* 0x00000002ae027209 */ /* 0x000fc80007810000 */
[----:B------:R-:W-:Y:S01]  /*5980*/  FMNMX.FTZ R2, R180, R2, !PT ;  /* 0x00000002b4027209 */ /* 0x000fe20007810000 */
[----:B------:R3:W4:Y:S04]  /*5990*/  MUFU.EX2 R230, R4 ;  /* 0x0000000400e67308 */ /* 0x0007280000000800 */
[----:B------:R-:W2:Y:S01]  /*59a0*/  SHFL.BFLY PT, R9, R2, 0x2, 0x1f ;  /* 0x0c401f0002097f89 */ /* 0x000ea200000e0000 */
[----:B-1----:R-:W-:-:S04]  /*59b0*/  FFMA.FTZ R0, R51, c[0x0][0x2d0], -R13 ;  /* 0x0000b40033007a23 */ /* 0x002fc8000001080d */
[----:B------:R1:W-:Y:S01]  /*59c0*/  MUFU.EX2 R200, R0 ;  /* 0x0000000000c87308 */ /* 0x0003e20000000800 */
[----:B---3--:R-:W-:Y:S02]  /*59d0*/  F2FP.BF16.PACK_AB R4, R183, R229 ;  /* 0x000000e5b704723e */ /* 0x008fe400000010ff */
[----:B----4-:R-:W-:-:S07]  /*59e0*/  F2FP.BF16.PACK_AB R5, R182, R230 ;  /* 0x000000e6b605723e */ /* 0x010fce00000010ff */
[C---:B--2---:R-:W-:Y:S01]  /*59f0*/  HMMA.16816.F32.BF16 R160, R4.reuse, R36, RZ ;  /* 0x0000002404a0723c */ /* 0x044fe200000418ff */
[----:B-1----:R-:W-:Y:S01]  /*5a00*/  FMNMX.FTZ R0, R15, R3, !PT ;  /* 0x000000030f007209 */ /* 0x002fe20007810000 */
[----:B------:R-:W-:Y:S01]  /*5a10*/  FFMA.FTZ R3, R50, c[0x0][0x2d0], -R13 ;  /* 0x0000b40032037a23 */ /* 0x000fe2000001080d */
[----:B------:R-:W-:Y:S01]  /*5a20*/  FMNMX.FTZ R2, R2, R9, !PT ;  /* 0x0000000902027209 */ /* 0x000fe20007810000 */
[----:B------:R-:W-:Y:S01]  /*5a30*/  LDSM.16.MT88.4 R48, [R227+0x2880] ;  /* 0x00288000e330783b */ /* 0x000fe20000004200 */
[----:B------:R-:W-:Y:S01]  /*5a40*/  FMNMX.FTZ R0, R139, R0, !PT ;  /* 0x000000008b007209 */ /* 0x000fe20007810000 */
[----:B------:R1:W2:Y:S02]  /*5a50*/  MUFU.EX2 R235, R3 ;  /* 0x0000000300eb7308 */ /* 0x0002a40000000800 */
[----:B------:R-:W-:Y:S01]  /*5a60*/  HMMA.16816.F32.BF16 R156, R4, R20, RZ ;  /* 0x00000014049c723c */ /* 0x000fe200000418ff */
[----:B------:R-:W3:Y:S01]  /*5a70*/  SHFL.BFLY PT, R14, R2, 0x1, 0x1f ;  /* 0x0c201f00020e7f89 */ /* 0x000ee200000e0000 */
[----:B------:R-:W-:-:S04]  /*5a80*/  FMNMX.FTZ R0, R164, R0, !PT ;  /* 0x00000000a4007209 */ /* 0x000fc80007810000 */
[----:B------:R-:W-:Y:S02]  /*5a90*/  FMNMX.FTZ R0, R165, R0, !PT ;  /* 0x00000000a5007209 */ /* 0x000fe40007810000 */
[----:B------:R-:W-:Y:S02]  /*5aa0*/  HMMA.16816.F32.BF16 R152, R4, R32, RZ ;  /* 0x000000200498723c */ /* 0x000fe400000418ff */
[----:B------:R-:W-:-:S05]  /*5ab0*/  FMNMX.FTZ R0, R166, R0, !PT ;  /* 0x00000000a6007209 */ /* 0x000fca0007810000 */
[----:B------:R-:W4:Y:S01]  /*5ac0*/  SHFL.BFLY PT, R8, R0, 0x2, 0x1f ;  /* 0x0c401f0000087f89 */ /* 0x000f2200000e0000 */
[----:B-1----:R-:W-:Y:S01]  /*5ad0*/  FFMA.FTZ R3, R43, c[0x0][0x2d0], -R12 ;  /* 0x0000b4002b037a23 */ /* 0x002fe2000001080c */
[C---:B------:R-:W-:Y:S01]  /*5ae0*/  HMMA.16816.F32.BF16 R148, R4.reuse, R28, RZ ;  /* 0x0000001c0494723c */ /* 0x040fe200000418ff */
[----:B--2---:R-:W-:Y:S01]  /*5af0*/  F2FP.BF16.PACK_AB R10, R235, R200 ;  /* 0x000000c8eb0a723e */ /* 0x004fe200000010ff */
[----:B------:R-:W-:Y:S01]  /*5b00*/  LDSM.16.MT88.4 R40, [R228+0x4080] ;  /* 0x00408000e428783b */ /* 0x000fe20000004200 */
[----:B------:R1:W-:Y:S05]  /*5b10*/  MUFU.EX2 R193, R3 ;  /* 0x0000000300c17308 */ /* 0x0003ea0000000800 */
[----:B------:R-:W-:Y:S01]  /*5b20*/  HMMA.16816.F32.BF16 R144, R4, R52, RZ ;  /* 0x000000340490723c */ /* 0x000fe200000418ff */
[----:B---3--:R-:W-:-:S04]  /*5b30*/  FMNMX.FTZ R135, R2, R14, !PT ;  /* 0x0000000e02877209 */ /* 0x008fc80007810000 */
[----:B------:R-:W-:-:S03]  /*5b40*/  FSETP.NEU.FTZ.AND P0, PT, R135, -INF , PT ;  /* 0xff8000008700780b */ /* 0x000fc60003f1d000 */
[----:B------:R-:W-:Y:S01]  /*5b50*/  HMMA.16816.F32.BF16 R140, R4, R76, RZ ;  /* 0x0000004c048c723c */ /* 0x000fe200000418ff */
[----:B-1----:R-:W-:-:S04]  /*5b60*/  FFMA.FTZ R3, R45, c[0x0][0x2d0], -R12 ;  /* 0x0000b4002d037a23 */ /* 0x002fc8000001080c */
[----:B------:R1:W2:Y:S03]  /*5b70*/  MUFU.EX2 R205, R3 ;  /* 0x0000000300cd7308 */ /* 0x0002a60000000800 */
[C---:B------:R-:W-:Y:S08]  /*5b80*/  HMMA.16816.F32.BF16 R128, R4.reuse, R112, RZ ;  /* 0x000000700480723c */ /* 0x040ff000000418ff */
[----:B------:R-:W-:Y:S01]  /*5b90*/  HMMA.16816.F32.BF16 R116, R4, R124, RZ ;  /* 0x0000007c0474723c */ /* 0x000fe200000418ff */
[----:B-1----:R-:W-:-:S07]  /*5ba0*/  FFMA.FTZ R3, R47, c[0x0][0x2d0], -R12 ;  /* 0x0000b4002f037a23 */ /* 0x002fce000001080c */
[C---:B------:R-:W-:Y:S01]  /*5bb0*/  HMMA.16816.F32.BF16 R108, R4.reuse, R38, RZ ;  /* 0x00000026046c723c */ /* 0x040fe200000418ff */
[----:B------:R-:W1:Y:S01]  /*5bc0*/  LDSM.16.MT88.4 R44, [R228+0x2880] ;  /* 0x00288000e42c783b */ /* 0x000e620000004200 */
[----:B--2---:R-:W-:Y:S01]  /*5bd0*/  F2FP.BF16.PACK_AB R9, R205, R193 ;  /* 0x000000c1cd09723e */ /* 0x004fe200000010ff */
[----:B------:R2:W-:Y:S05]  /*5be0*/  MUFU.EX2 R224, R3 ;  /* 0x0000000300e07308 */ /* 0x0005ea0000000800 */
[C---:B------:R-:W-:Y:S08]  /*5bf0*/  HMMA.16816.F32.BF16 R104, R4.reuse, R22, RZ ;  /* 0x000000160468723c */ /* 0x040ff000000418ff */
[----:B------:R-:W-:Y:S01]  /*5c00*/  HMMA.16816.F32.BF16 R100, R4, R34, RZ ;  /* 0x000000220464723c */ /* 0x000fe200000418ff */
[----:B--2---:R-:W-:-:S02]  /*5c10*/  FFMA.FTZ R3, R57, c[0x0][0x2d0], -R12 ;  /* 0x0000b40039037a23 */ /* 0x004fc4000001080c */
[----:B------:R-:W-:Y:S02]  /*5c20*/  LDSM.16.MT88.4 R56, [R225+0x4080] ;  /* 0x00408000e138783b */ /* 0x000fe40000004200 */
[----:B------:R4:W2:Y:S03]  /*5c30*/  MUFU.EX2 R237, R3 ;  /* 0x0000000300ed7308 */ /* 0x0008a60000000800 */
[C---:B------:R-:W-:Y:S08]  /*5c40*/  HMMA.16816.F32.BF16 R96, R4.reuse, R30, RZ ;  /* 0x0000001e0460723c */ /* 0x040ff000000418ff */
[----:B------:R-:W-:Y:S01]  /*5c50*/  HMMA.16816.F32.BF16 R92, R4, R54, RZ ;  /* 0x00000036045c723c */ /* 0x000fe200000418ff */
[----:B----4-:R-:W-:-:S07]  /*5c60*/  FMNMX.FTZ R3, R0, R8, !PT ;  /* 0x0000000800037209 */ /* 0x010fce0007810000 */
[----:B------:R-:W-:Y:S01]  /*5c70*/  HMMA.16816.F32.BF16 R88, R4, R78, RZ ;  /* 0x0000004e0458723c */ /* 0x000fe200000418ff */
[----:B------:R-:W-:Y:S01]  /*5c80*/  F2FP.BF16.PACK_AB R8, R192, R194 ;  /* 0x000000c2c008723e */ /* 0x000fe200000010ff */
[----:B------:R-:W-:Y:S01]  /*5c90*/  FMUL.FTZ R0, R135, c[0x0][0x2d0] ;  /* 0x0000b40087007a20 */ /* 0x000fe20000410000 */
[----:B--2---:R-:W-:-:S04]  /*5ca0*/  F2FP.BF16.PACK_AB R11, R237, R224 ;  /* 0x000000e0ed0b723e */ /* 0x004fc800000010ff */
[----:B------:R-:W-:Y:S01]  /*5cb0*/  FSEL R0, R0, RZ, P0 ;  /* 0x000000ff00007208 */ /* 0x000fe20000000000 */
[----:B------:R-:W-:Y:S04]  /*5cc0*/  HMMA.16816.F32.BF16 R84, R4, R114, RZ ;  /* 0x000000720454723c */ /* 0x000fe800000418ff */
[----:B------:R-:W-:-:S04]  /*5cd0*/  FFMA.FTZ R2, R120, c[0x0][0x2d0], -R0 ;  /* 0x0000b40078027a23 */ /* 0x000fc80000010800 */
[----:B------:R-:W-:Y:S01]  /*5ce0*/  HMMA.16816.F32.BF16 R80, R4, R126, RZ ;  /* 0x0000007e0450723c */ /* 0x000fe200000418ff */
[----:B------:R-:W2:Y:S01]  /*5cf0*/  SHFL.BFLY PT, R4, R3, 0x1, 0x1f ;  /* 0x0c201f0003047f89 */ /* 0x000ea200000e0000 */
[----:B------:R3:W-:Y:S06]  /*5d00*/  MUFU.EX2 R181, R2 ;  /* 0x0000000200b57308 */ /* 0x0007ec0000000800 */
[C---:B------:R-:W-:Y:S08]  /*5d10*/  HMMA.16816.F32.BF16 R188, R8.reuse, R64, R156 ;  /* 0x0000004008bc723c */ /* 0x040ff0000004189c */
[----:B-1----:R-:W-:Y:S01]  /*5d20*/  HMMA.16816.F32.BF16 R156, R8, R44, R152 ;  /* 0x0000002c089c723c */ /* 0x002fe20000041898 */
[----:B---3--:R-:W-:-:S04]  /*5d30*/  FFMA.FTZ R2, R63, c[0x0][0x2d0], -R0 ;  /* 0x0000b4003f027a23 */ /* 0x008fc80000010800 */
[----:B------:R1:W-:Y:S03]  /*5d40*/  MUFU.EX2 R14, R2 ;  /* 0x00000002000e7308 */ /* 0x0003e60000000800 */
[----:B------:R-:W-:Y:S01]  /*5d50*/  HMMA.16816.F32.BF16 R148, R8, R48, R148 ;  /* 0x000000300894723c */ /* 0x000fe20000041894 */
[----:B--2---:R-:W-:-:S04]  /*5d60*/  FMNMX.FTZ R3, R3, R4, !PT ;  /* 0x0000000403037209 */ /* 0x004fc80007810000 */
[----:B------:R-:W-:-:S03]  /*5d70*/  FSETP.NEU.FTZ.AND P0, PT, R3, -INF , PT ;  /* 0xff8000000300780b */ /* 0x000fc60003f1d000 */
[C---:B------:R-:W-:Y:S01]  /*5d80*/  HMMA.16816.F32.BF16 R4, R8.reuse, R40, R128 ;  /* 0x000000280804723c */ /* 0x040fe20000041880 */
[----:B------:R-:W-:Y:S01]  /*5d90*/  IMAD.MOV.U32 R187, RZ, RZ, R188 ;  /* 0x000000ffffbb7224 */ /* 0x000fe200078e00bc */
[----:B------:R-:W-:Y:S01]  /*5da0*/  MOV R186, R189 ;  /* 0x000000bd00ba7202 */ /* 0x000fe20000000f00 */
[----:B------:R-:W-:Y:S02]  /*5db0*/  IMAD.MOV.U32 R185, RZ, RZ, R190 ;  /* 0x000000ffffb97224 */ /* 0x000fe400078e00be */
[----:B------:R-:W-:Y:S02]  /*5dc0*/  IMAD.MOV.U32 R184, RZ, RZ, R191 ;  /* 0x000000ffffb87224 */ /* 0x000fe400078e00bf */
[----:B-1----:R-:W-:Y:S01]  /*5dd0*/  FFMA.FTZ R2, R121, c[0x0][0x2d0], -R0 ;  /* 0x0000b40079027a23 */ /* 0x002fe20000010800 */
[----:B------:R-:W-:Y:S01]  /*5de0*/  HMMA.16816.F32.BF16 R140, R8, R68, R140 ;  /* 0x00000044088c723c */ /* 0x000fe2000004188c */
[----:B------:R-:W-:Y:S01]  /*5df0*/  MOV R153, R157 ;  /* 0x0000009d00997202 */ /* 0x000fe20000000f00 */
[----:B------:R-:W-:Y:S01]  /*5e00*/  IMAD.MOV.U32 R152, RZ, RZ, R156 ;  /* 0x000000ffff987224 */ /* 0x000fe200078e009c */
[----:B------:R1:W-:Y:S01]  /*5e10*/  MUFU.EX2 R231, R2 ;  /* 0x0000000200e77308 */ /* 0x0003e20000000800 */
[----:B------:R-:W-:Y:S01]  /*5e20*/  IMAD.MOV.U32 R178, RZ, RZ, R158 ;  /* 0x000000ffffb27224 */ /* 0x000fe200078e009e */
[----:B------:R-:W-:-:S03]  /*5e30*/  MOV R179, R159 ;  /* 0x0000009f00b37202 */ /* 0x000fc60000000f00 */
[----:B------:R-:W-:Y:S01]  /*5e40*/  IMAD.MOV.U32 R204, RZ, RZ, R151 ;  /* 0x000000ffffcc7224 */ /* 0x000fe200078e0097 */
[----:B------:R-:W-:Y:S01]  /*5e50*/  MOV R242, R149 ;  /* 0x0000009500f27202 */ /* 0x000fe20000000f00 */
[----:B------:R-:W-:Y:S01]  /*5e60*/  IMAD.MOV.U32 R252, RZ, RZ, R150 ;  /* 0x000000fffffc7224 */ /* 0x000fe200078e0096 */
[----:B------:R-:W-:Y:S01]  /*5e70*/  HMMA.16816.F32.BF16 R160, R8, R72, R160 ;  /* 0x0000004808a0723c */ /* 0x000fe200000418a0 */
[----:B------:R-:W-:-:S04]  /*5e80*/  IMAD.MOV.U32 R155, RZ, RZ, R148 ;  /* 0x000000ffff9b7224 */ /* 0x000fc800078e0094 */
[----:B------:R-:W-:Y:S01]  /*5e90*/  IMAD.MOV.U32 R128, RZ, RZ, R4 ;  /* 0x000000ffff807224 */ /* 0x000fe200078e0004 */
[----:B------:R-:W-:Y:S01]  /*5ea0*/  MOV R129, R7 ;  /* 0x0000000700817202 */ /* 0x000fe20000000f00 */
[----:B------:R-:W-:Y:S01]  /*5eb0*/  FFMA.FTZ R4, R122, c[0x0][0x2d0], -R0 ;  /* 0x0000b4007a047a23 */ /* 0x000fe20000010800 */
[C---:B------:R-:W-:Y:S01]  /*5ec0*/  HMMA.16816.F32.BF16 R148, R8.reuse, R56, R144 ;  /* 0x000000380894723c */ /* 0x040fe20000041890 */
[----:B-1----:R-:W-:Y:S02]  /*5ed0*/  FMUL.FTZ R2, R3, c[0x0][0x2d0] ;  /* 0x0000b40003027a20 */ /* 0x002fe40000410000 */
[----:B------:R1:W2:Y:S01]  /*5ee0*/  MUFU.EX2 R236, R4 ;  /* 0x0000000400ec7308 */ /* 0x0002a20000000800 */
[----:B------:R-:W-:Y:S01]  /*5ef0*/  IMAD.MOV.U32 R131, RZ, RZ, R5 ;  /* 0x000000ffff837224 */ /* 0x000fe200078e0005 */
[----:B------:R-:W-:Y:S01]  /*5f00*/  MOV R199, R142 ;  /* 0x0000008e00c77202 */ /* 0x000fe20000000f00 */
[----:B------:R-:W-:Y:S01]  /*5f10*/  IMAD.MOV.U32 R198, RZ, RZ, R143 ;  /* 0x000000ffffc67224 */ /* 0x000fe200078e008f */
[----:B------:R-:W-:Y:S01]  /*5f20*/  FSEL R2, R2, RZ, P0 ;  /* 0x000000ff02027208 */ /* 0x000fe20000000000 */
[----:B------:R-:W-:Y:S01]  /*5f30*/  HMMA.16816.F32.BF16 R116, R8, R24, R116 ;  /* 0x000000180874723c */ /* 0x000fe20000041874 */
[----:B------:R-:W-:Y:S01]  /*5f40*/  MOV R196, R140 ;  /* 0x0000008c00c47202 */ /* 0x000fe20000000f00 */
[----:B------:R-:W-:-:S02]  /*5f50*/  IMAD.MOV.U32 R197, RZ, RZ, R141 ;  /* 0x000000ffffc57224 */ /* 0x000fc400078e008d */
[----:B------:R-:W-:-:S04]  /*5f60*/  IMAD.MOV.U32 R130, RZ, RZ, R6 ;  /* 0x000000ffff827224 */ /* 0x000fc800078e0006 */
[----:B------:R-:W-:Y:S01]  /*5f70*/  HMMA.16816.F32.BF16 R156, R8, R74, R108 ;  /* 0x0000004a089c723c */ /* 0x000fe2000004186c */
[----:B-1----:R-:W-:Y:S01]  /*5f80*/  FFMA.FTZ R4, R62, c[0x0][0x2d0], -R2 ;  /* 0x0000b4003e047a23 */ /* 0x002fe20000010802 */
[----:B--2---:R-:W-:-:S03]  /*5f90*/  F2FP.BF16.PACK_AB R6, R236, R231 ;  /* 0x000000e7ec06723e */ /* 0x004fc600000010ff */
[----:B------:R1:W-:Y:S03]  /*5fa0*/  MUFU.EX2 R143, R4 ;  /* 0x00000004008f7308 */ /* 0x0003e60000000800 */
[----:B------:R-:W-:Y:S01]  /*5fb0*/  HMMA.16816.F32.BF16 R248, R8, R66, R104 ;  /* 0x0000004208f8723c */ /* 0x000fe20000041868 */
[----:B------:R-:W-:Y:S01]  /*5fc0*/  IMAD.MOV.U32 R147, RZ, RZ, R149 ;  /* 0x000000ffff937224 */ /* 0x000fe200078e0095 */
[----:B------:R-:W-:Y:S01]  /*5fd0*/  MOV R146, R150 ;  /* 0x0000009600927202 */ /* 0x000fe20000000f00 */
[----:B------:R-:W-:Y:S02]  /*5fe0*/  IMAD.MOV.U32 R145, RZ, RZ, R151 ;  /* 0x000000ffff917224 */ /* 0x000fe400078e0097 */
[----:B------:R-:W-:-:S03]  /*5ff0*/  IMAD.MOV.U32 R144, RZ, RZ, R148 ;  /* 0x000000ffff907224 */ /* 0x000fc600078e0094 */
[----:B------:R-:W-:Y:S01]  /*6000*/  HMMA.16816.F32.BF16 R188, R8, R46, R100 ;  /* 0x0000002e08bc723c */ /* 0x000fe20000041864 */
[----:B-1----:R-:W-:-:S07]  /*6010*/  FFMA.FTZ R4, R61, c[0x0][0x2d0], -R2 ;  /* 0x0000b4003d047a23 */ /* 0x002fce0000010802 */
[C---:B------:R-:W-:Y:S01]  /*6020*/  HMMA.16816.F32.BF16 R244, R8.reuse, R50, R96 ;  /* 0x0000003208f4723c */ /* 0x040fe20000041860 */
[----:B------:R1:W2:Y:S07]  /*6030*/  MUFU.EX2 R142, R4 ;  /* 0x00000004008e7308 */ /* 0x0002ae0000000800 */
[C---:B------:R-:W-:Y:S08]  /*6040*/  HMMA.16816.F32.BF16 R220, R8.reuse, R58, R92 ;  /* 0x0000003a08dc723c */ /* 0x040ff0000004185c */
[----:B------:R-:W-:Y:S01]  /*6050*/  HMMA.16816.F32.BF16 R216, R8, R70, R88 ;  /* 0x0000004608d8723c */ /* 0x000fe20000041858 */
[----:B-1----:R-:W-:Y:S01]  /*6060*/  FFMA.FTZ R4, R16, c[0x0][0x2d0], -R2 ;  /* 0x0000b40010047a23 */ /* 0x002fe20000010802 */
[----:B--2---:R-:W-:-:S03]  /*6070*/  F2FP.BF16.PACK_AB R5, R142, R143 ;  /* 0x0000008f8e05723e */ /* 0x004fc600000010ff */
[----:B------:R1:W-:Y:S03]  /*6080*/  MUFU.EX2 R140, R4 ;  /* 0x00000004008c7308 */ /* 0x0003e60000000800 */
[C---:B------:R-:W-:Y:S08]  /*6090*/  HMMA.16816.F32.BF16 R212, R8.reuse, R42, R84 ;  /* 0x0000002a08d4723c */ /* 0x040ff00000041854 */
[----:B------:R-:W-:Y:S07]  /*60a0*/  HMMA.16816.F32.BF16 R208, R8, R26, R80 ;  /* 0x0000001a08d0723c */ /* 0x000fee0000041850 */
[----:B------:R-:W-:-:S02]  /*60b0*/  FFMA.FTZ R8, R123, c[0x0][0x2d0], -R0 ;  /* 0x0000b4007b087a23 */ /* 0x000fc40000010800 */
[----:B-1----:R-:W-:Y:S02]  /*60c0*/  FFMA.FTZ R4, R17, c[0x0][0x2d0], -R2 ;  /* 0x0000b40011047a23 */ /* 0x002fe40000010802 */
[----:B------:R1:W-:Y:S08]  /*60d0*/  MUFU.EX2 R154, R8 ;  /* 0x00000008009a7308 */ /* 0x0003f00000000800 */
[----:B------:R2:W3:Y:S01]  /*60e0*/  MUFU.EX2 R141, R4 ;  /* 0x00000004008d7308 */ /* 0x0004e20000000800 */
[----:B-1----:R-:W-:-:S07]  /*60f0*/  FFMA.FTZ R8, R132, c[0x0][0x2d0], -R0 ;  /* 0x0000b40084087a23 */ /* 0x002fce0000010800 */
[----:B------:R1:W4:Y:S01]  /*6100*/  MUFU.EX2 R201, R8 ;  /* 0x0000000800c97308 */ /* 0x0003220000000800 */
[----:B--2---:R-:W-:Y:S02]  /*6110*/  F2FP.BF16.PACK_AB R4, R14, R181 ;  /* 0x000000b50e04723e */ /* 0x004fe400000010ff */
[----:B---3--:R-:W-:-:S07]  /*6120*/  F2FP.BF16.PACK_AB R7, R141, R140 ;  /* 0x0000008c8d07723e */ /* 0x008fce00000010ff */
[----:B------:R-:W-:Y:S01]  /*6130*/  HMMA.16816.F32.BF16 R108, R4, R36, RZ ;  /* 0x00000024046c723c */ /* 0x000fe200000418ff */
[----:B-1----:R-:W-:-:S04]  /*6140*/  FFMA.FTZ R8, R134, c[0x0][0x2d0], -R0 ;  /* 0x0000b40086087a23 */ /* 0x002fc80000010800 */
[----:B------:R1:W-:Y:S03]  /*6150*/  MUFU.EX2 R233, R8 ;  /* 0x0000000800e97308 */ /* 0x0003e60000000800 */
[C---:B------:R-:W-:Y:S08]  /*6160*/  HMMA.16816.F32.BF16 R100, R4.reuse, R20, RZ ;  /* 0x000000140464723c */ /* 0x040ff000000418ff */
[----:B------:R-:W-:Y:S01]  /*6170*/  HMMA.16816.F32.BF16 R80, R4, R28, RZ ;  /* 0x0000001c0450723c */ /* 0x000fe200000418ff */
[----:B-1----:R-:W-:-:S07]  /*6180*/  FFMA.FTZ R8, R133, c[0x0][0x2d0], -R0 ;  /* 0x0000b40085087a23 */ /* 0x002fce0000010800 */
[C---:B------:R-:W-:Y:S01]  /*6190*/  HMMA.16816.F32.BF16 R84, R4.reuse, R30, RZ ;  /* 0x0000001e0454723c */ /* 0x040fe200000418ff */
[----:B------:R1:W2:Y:S07]  /*61a0*/  MUFU.EX2 R120, R8 ;  /* 0x0000000800787308 */ /* 0x0002ae0000000800 */
        /* <DEDUP_REMOVED lines=8> */
[----:B------:R1:W3:Y:S07]  /*6230*/  MUFU.EX2 R138, R8 ;  /* 0x00000008008a7308 */ /* 0x0002ee0000000800 */
[C---:B------:R-:W-:Y:S08]  /*6240*/  HMMA.16816.F32.BF16 R20, R4.reuse, R76, RZ ;  /* 0x0000004c0414723c */ /* 0x040ff000000418ff */
[----:B------:R-:W-:Y:S01]  /*6250*/  HMMA.16816.F32.BF16 R36, R4, R78, RZ ;  /* 0x0000004e0424723c */ /* 0x000fe200000418ff */
[----:B------:R-:W-:Y:S01]  /*6260*/  LDSM.16.MT88.4 R76, [R225+0x4880] ;  /* 0x00488000e14c783b */ /* 0x000fe20000004200 */
[----:B-1----:R-:W-:-:S04]  /*6270*/  FFMA.FTZ R8, R60, c[0x0][0x2d0], -R2 ;  /* 0x0000b4003c087a23 */ /* 0x002fc80000010802 */
[----:B------:R1:W-:Y:S02]  /*6280*/  MUFU.EX2 R134, R8 ;  /* 0x0000000800867308 */ /* 0x0003e40000000800 */
[C---:B------:R-:W-:Y:S08]  /*6290*/  HMMA.16816.F32.BF16 R60, R4.reuse, R54, RZ ;  /* 0x00000036043c723c */ /* 0x040ff000000418ff */
[----:B------:R-:W-:Y:S01]  /*62a0*/  HMMA.16816.F32.BF16 R32, R4, R114, RZ ;  /* 0x000000720420723c */ /* 0x000fe200000418ff */
[----:B-1----:R-:W-:-:S07]  /*62b0*/  FFMA.FTZ R8, R15, c[0x0][0x2d0], -R2 ;  /* 0x0000b4000f087a23 */ /* 0x002fce0000010802 */
[C---:B------:R-:W-:Y:S01]  /*62c0*/  HMMA.16816.F32.BF16 R16, R4.reuse, R124, RZ ;  /* 0x0000007c0410723c */ /* 0x040fe200000418ff */
[----:B------:R-:W-:Y:S01]  /*62d0*/  MOV R115, R193 ;  /* 0x000000c100737202 */ /* 0x000fe20000000f00 */
[----:B------:R-:W-:Y:S01]  /*62e0*/  IMAD.MOV.U32 R15, RZ, RZ, R200 ;  /* 0x000000ffff0f7224 */ /* 0x000fe200078e00c8 */
[----:B------:R1:W1:Y:S04]  /*62f0*/  MUFU.EX2 R132, R8 ;  /* 0x0000000800847308 */ /* 0x0002680000000800 */
[----:B------:R-:W-:Y:S01]  /*6300*/  IMAD.MOV.U32 R124, RZ, RZ, R202 ;  /* 0x000000ffff7c7224 */ /* 0x000fe200078e00ca */
[C---:B------:R-:W-:Y:S08]  /*6310*/  HMMA.16816.F32.BF16 R52, R4.reuse, R126, RZ ;  /* 0x0000007e0434723c */ /* 0x040ff000000418ff */
[----:B-1----:R-:W-:Y:S07]  /*6320*/  HMMA.16816.F32.BF16 R8, R4, R112, RZ ;  /* 0x000000700408723c */ /* 0x002fee00000418ff */
[----:B----4-:R-:W-:Y:S01]  /*6330*/  F2FP.BF16.PACK_AB R4, R201, R154 ;  /* 0x0000009ac904723e */ /* 0x010fe200000010ff */
[----:B------:R-:W-:Y:S01]  /*6340*/  IMAD.MOV.U32 R113, RZ, RZ, R194 ;  /* 0x000000ffff717224 */ /* 0x000fe200078e00c2 */
[----:B--2---:R-:W-:-:S02]  /*6350*/  F2FP.BF16.PACK_AB R6, R120, R233 ;  /* 0x000000e97806723e */ /* 0x004fc400000010ff */
[----:B---3--:R-:W-:Y:S02]  /*6360*/  F2FP.BF16.PACK_AB R5, R138, R133 ;  /* 0x000000858a05723e */ /* 0x008fe400000010ff */
[----:B------:R-:W-:-:S07]  /*6370*/  F2FP.BF16.PACK_AB R7, R132, R134 ;  /* 0x000000868407723e */ /* 0x000fce00000010ff */
[C---:B------:R-:W-:Y:S01]  /*6380*/  HMMA.16816.F32.BF16 R148, R4.reuse, R72, R108 ;  /* 0x000000480494723c */ /* 0x040fe2000004186c */
[----:B------:R-:W-:Y:S06]  /*6390*/  LDSM.16.MT88.4 R108, [R228+0x4880] ;  /* 0x00488000e46c783b */ /* 0x000fec0000004200 */
[----:B------:R-:W-:Y:S01]  /*63a0*/  IMAD.MOV.U32 R72, RZ, RZ, R120 ;  /* 0x000000ffff487224 */ /* 0x000fe200078e0078 */
[----:B------:R-:W-:Y:S01]  /*63b0*/  HMMA.16816.F32.BF16 R104, R4, R74, R104 ;  /* 0x0000004a0468723c */ /* 0x000fe20000041868 */
[----:B------:R-:W-:-:S06]  /*63c0*/  IMAD.MOV.U32 R73, RZ, RZ, R203 ;  /* 0x000000ffff497224 */ /* 0x000fcc00078e00cb */
[----:B------:R-:W-:Y:S01]  /*63d0*/  MOV R74, R252 ;  /* 0x000000fc004a7202 */ /* 0x000fe20000000f00 */
[C---:B------:R-:W-:Y:S07]  /*63e0*/  HMMA.16816.F32.BF16 R120, R4.reuse, R64, R100 ;  /* 0x000000400478723c */ /* 0x040fee0000041864 */
[----:B------:R-:W-:Y:S01]  /*63f0*/  IMAD.MOV.U32 R64, RZ, RZ, R192 ;  /* 0x000000ffff407224 */ /* 0x000fe200078e00c0 */
[----:B------:R-:W-:Y:S01]  /*6400*/  MOV R65, R154 ;  /* 0x0000009a00417202 */ /* 0x000fe20000000f00 */
[----:B------:R-:W-:Y:S01]  /*6410*/  HMMA.16816.F32.BF16 R192, R4, R48, R80 ;  /* 0x0000003004c0723c */ /* 0x000fe20000041850 */
[----:B------:R-:W-:Y:S01]  /*6420*/  IMAD.MOV.U32 R101, RZ, RZ, R131 ;  /* 0x000000ffff657224 */ /* 0x000fe200078e0083 */
[----:B------:R-:W-:Y:S01]  /*6430*/  MOV R102, R130 ;  /* 0x0000008200667202 */ /* 0x000fe20000000f00 */
[----:B------:R-:W-:-:S02]  /*6440*/  IMAD.MOV.U32 R103, RZ, RZ, R129 ;  /* 0x000000ffff677224 */ /* 0x000fc400078e0081 */
[----:B------:R-:W-:Y:S02]  /*6450*/  IMAD.MOV.U32 R100, RZ, RZ, R128 ;  /* 0x000000ffff647224 */ /* 0x000fe400078e0080 */
[----:B------:R-:W-:Y:S01]  /*6460*/  MOV R82, R201 ;  /* 0x000000c900527202 */ /* 0x000fe20000000f00 */
[----:B------:R-:W-:Y:S01]  /*6470*/  HMMA.16816.F32.BF16 R88, R4, R44, R88 ;  /* 0x0000002c0458723c */ /* 0x000fe20000041858 */
[----:B------:R-:W-:Y:S01]  /*6480*/  MOV R83, R205 ;  /* 0x000000cd00537202 */ /* 0x000fe20000000f00 */
[----:B------:R-:W-:Y:S01]  /*6490*/  IMAD.MOV.U32 R81, RZ, RZ, R198 ;  /* 0x000000ffff517224 */ /* 0x000fe200078e00c6 */
[----:B------:R-:W-:-:S05]  /*64a0*/  MOV R80, R199 ;  /* 0x000000c700507202 */ /* 0x000fca0000000f00 */
[C---:B------:R-:W-:Y:S07]  /*64b0*/  HMMA.16816.F32.BF16 R200, R4.reuse, R40, R8 ;  /* 0x0000002804c8723c */ /* 0x040fee0000041808 */
[----:B------:R-:W-:Y:S01]  /*64c0*/  FFMA.FTZ R8, R175, c[0x0][0x2d0], -R13 ;  /* 0x0000b400af087a23 */ /* 0x000fe2000001080d */
[----:B------:R-:W-:Y:S01]  /*64d0*/  HMMA.16816.F32.BF16 R28, R4, R56, R28 ;  /* 0x00000038041c723c */ /* 0x000fe2000004181c */
[----:B------:R-:W-:Y:S01]  /*64e0*/  IMAD.MOV.U32 R175, RZ, RZ, R204 ;  /* 0x000000ffffaf7224 */ /* 0x000fe200078e00cc */
[----:B------:R-:W-:Y:S01]  /*64f0*/  MOV R41, R145 ;  /* 0x0000009100297202 */ /* 0x000fe20000000f00 */
[----:B------:R1:W-:Y:S01]  /*6500*/  MUFU.EX2 R126, R8 ;  /* 0x00000008007e7308 */ /* 0x0003e20000000800 */
[----:B------:R-:W-:-:S03]  /*6510*/  IMAD.MOV.U32 R40, RZ, RZ, R146 ;  /* 0x000000ffff287224 */ /* 0x000fc600078e0092 */
[----:B------:R-:W-:Y:S01]  /*6520*/  IMAD.MOV.U32 R57, RZ, RZ, R197 ;  /* 0x000000ffff397224 */ /* 0x000fe200078e00c5 */
[----:B------:R-:W-:Y:S01]  /*6530*/  HMMA.16816.F32.BF16 R204, R4, R24, R16 ;  /* 0x0000001804cc723c */ /* 0x000fe20000041810 */
[----:B------:R-:W-:-:S07]  /*6540*/  MOV R56, R196 ;  /* 0x000000c400387202 */ /* 0x000fce0000000f00 */
[----:B------:R-:W-:Y:S01]  /*6550*/  HMMA.16816.F32.BF16 R16, R4, R66, R96 ;  /* 0x000000420410723c */ /* 0x000fe20000041860 */
[----:B-1----:R-:W-:-:S04]  /*6560*/  FFMA.FTZ R8, R171, c[0x0][0x2d0], -R13 ;  /* 0x0000b400ab087a23 */ /* 0x002fc8000001080d */
[----:B------:R1:W2:Y:S02]  /*6570*/  MUFU.EX2 R125, R8 ;  /* 0x00000008007d7308 */ /* 0x0002a40000000800 */
[----:B------:R-:W-:Y:S01]  /*6580*/  IMAD.MOV.U32 R98, RZ, RZ, R155 ;  /* 0x000000ffff627224 */ /* 0x000fe200078e009b */
[C---:B------:R-:W-:Y:S01]  /*6590*/  HMMA.16816.F32.BF16 R44, R4.reuse, R46, R92 ;  /* 0x0000002e042c723c */ /* 0x040fe2000004185c */
[----:B------:R-:W-:Y:S01]  /*65a0*/  IMAD.MOV.U32 R97, RZ, RZ, R153 ;  /* 0x000000ffff617224 */ /* 0x000fe200078e0099 */
[----:B------:R-:W-:Y:S01]  /*65b0*/  LDSM.16.MT88.4 R92, [R226+0x4880] ;  /* 0x00488000e25c783b */ /* 0x000fe20000004200 */
[----:B------:R-:W-:Y:S02]  /*65c0*/  IMAD.MOV.U32 R99, RZ, RZ, R242 ;  /* 0x000000ffff637224 */ /* 0x000fe400078e00f2 */
[----:B------:R-:W-:Y:S02]  /*65d0*/  IMAD.MOV.U32 R96, RZ, RZ, R74 ;  /* 0x000000ffff607224 */ /* 0x000fe400078e004a */
[----:B------:R-:W-:Y:S01]  /*65e0*/  IMAD.MOV.U32 R66, RZ, RZ, R98 ;  /* 0x000000ffff427224 */ /* 0x000fe200078e0062 */
[C---:B------:R-:W-:Y:S01]  /*65f0*/  HMMA.16816.F32.BF16 R196, R4.reuse, R68, R20 ;  /* 0x0000004404c4723c */ /* 0x040fe20000041814 */
[----:B------:R-:W-:Y:S01]  /*6600*/  MOV R67, R99 ;  /* 0x0000006300437202 */ /* 0x000fe20000000f00 */
[----:B------:R-:W-:Y:S01]  /*6610*/  IMAD.MOV.U32 R99, RZ, RZ, R41 ;  /* 0x000000ffff637224 */ /* 0x000fe200078e0029 */
[----:B------:R-:W-:Y:S01]  /*6620*/  MOV R98, R40 ;  /* 0x0000002800627202 */ /* 0x000fe20000000f00 */
[----:B------:R-:W-:Y:S01]  /*6630*/  IMAD.MOV.U32 R74, RZ, RZ, R56 ;  /* 0x000000ffff4a7224 */ /* 0x000fe200078e0038 */
[----:B------:R-:W-:Y:S01]  /*6640*/  MOV R56, R82 ;  /* 0x0000005200387202 */ /* 0x000fe20000000f00 */
[----:B-1----:R-:W-:Y:S01]  /*6650*/  FFMA.FTZ R8, R176, c[0x0][0x2d0], -R13 ;  /* 0x0000b400b0087a23 */ /* 0x002fe2000001080d */
[----:B--2---:R-:W-:Y:S01]  /*6660*/  F2FP.BF16.PACK_AB R128, R125, R126 ;  /* 0x0000007e7d80723e */ /* 0x004fe200000010ff */
[----:B------:R-:W-:Y:S01]  /*6670*/  IMAD.MOV.U32 R176, RZ, RZ, R152 ;  /* 0x000000ffffb07224 */ /* 0x000fe200078e0098 */
[----:B------:R-:W-:Y:S01]  /*6680*/  HMMA.16816.F32.BF16 R48, R4, R50, R84 ;  /* 0x000000320430723c */ /* 0x000fe20000041854 */
[----:B------:R1:W-:Y:S01]  /*6690*/  MUFU.EX2 R114, R8 ;  /* 0x0000000800727308 */ /* 0x0003e20000000800 */
[----:B------:R-:W2:Y:S01]  /*66a0*/  LDSM.16.MT88.4 R152, [R225+0x3080] ;  /* 0x00308000e198783b */ /* 0x000ea20000004200 */
[----:B------:R-:W-:Y:S01]  /*66b0*/  IMAD.MOV.U32 R41, RZ, RZ, R81 ;  /* 0x000000ffff297224 */ /* 0x000fe200078e0051 */
[----:B------:R-:W-:Y:S01]  /*66c0*/  MOV R81, R115 ;  /* 0x0000007300517202 */ /* 0x000fe20000000f00 */
[----:B------:R-:W-:-:S02]  /*66d0*/  IMAD.MOV.U32 R69, RZ, RZ, R147 ;  /* 0x000000ffff457224 */ /* 0x000fc400078e0093 */
[----:B------:R-:W-:Y:S01]  /*66e0*/  MOV R84, R187 ;  /* 0x000000bb00547202 */ /* 0x000fe20000000f00 */
[----:B------:R-:W-:Y:S01]  /*66f0*/  IMAD.MOV.U32 R85, RZ, RZ, R186 ;  /* 0x000000ffff557224 */ /* 0x000fe200078e00ba */
[----:B------:R-:W-:Y:S01]  /*6700*/  MOV R87, R184 ;  /* 0x000000b800577202 */ /* 0x000fe20000000f00 */
[----:B------:R-:W-:Y:S01]  /*6710*/  IMAD.MOV.U32 R86, RZ, RZ, R185 ;  /* 0x000000ffff567224 */ /* 0x000fe200078e00b9 */
[----:B------:R-:W-:Y:S01]  /*6720*/  HMMA.16816.F32.BF16 R20, R4, R58, R60 ;  /* 0x0000003a0414723c */ /* 0x000fe2000004183c */
[----:B------:R-:W-:Y:S01]  /*6730*/  LDSM.16.MT88.4 R184, [R228+0x3080] ;  /* 0x00308000e4b8783b */ /* 0x000fe20000004200 */
[----:B------:R-:W-:Y:S02]  /*6740*/  IMAD.MOV.U32 R68, RZ, RZ, R144 ;  /* 0x000000ffff447224 */ /* 0x000fe400078e0090 */
[----:B------:R-:W-:Y:S01]  /*6750*/  IMAD.MOV.U32 R40, RZ, RZ, R80 ;  /* 0x000000ffff287224 */ /* 0x000fe200078e0050 */
[----:B------:R-:W-:Y:S01]  /*6760*/  LDSM.16.MT88.4 R60, [R227+0x3080] ;  /* 0x00308000e33c783b */ /* 0x000fe20000004200 */
[----:B-1----:R-:W-:-:S02]  /*6770*/  FFMA.FTZ R8, R177, c[0x0][0x2d0], -R13 ;  /* 0x0000b400b1087a23 */ /* 0x002fc4000001080d */
[C---:B------:R-:W-:Y:S01]  /*6780*/  HMMA.16816.F32.BF16 R36, R4.reuse, R70, R36 ;  /* 0x000000460424723c */ /* 0x040fe20000041824 */
[----:B------:R-:W-:Y:S01]  /*6790*/  IMAD.MOV.U32 R177, RZ, RZ, R97 ;  /* 0x000000ffffb17224 */ /* 0x000fe200078e0061 */
[----:B------:R1:W3:Y:S01]  /*67a0*/  MUFU.EX2 R75, R8 ;  /* 0x00000008004b7308 */ /* 0x0002e20000000800 */
[----:B------:R-:W-:Y:S01]  /*67b0*/  IMAD.MOV.U32 R97, RZ, RZ, R175 ;  /* 0x000000ffff617224 */ /* 0x000fe200078e00af */
[----:B------:R-:W-:Y:S01]  /*67c0*/  MOV R175, R57 ;  /* 0x0000003900af7202 */ /* 0x000fe20000000f00 */
[----:B------:R-:W-:Y:S02]  /*67d0*/  IMAD.MOV.U32 R57, RZ, RZ, R83 ;  /* 0x000000ffff397224 */ /* 0x000fe400078e0053 */
[----:B------:R-:W-:Y:S01]  /*67e0*/  IMAD.MOV.U32 R80, RZ, RZ, R64 ;  /* 0x000000ffff507224 */ /* 0x000fe200078e0040 */
[----:B------:R-:W-:Y:S01]  /*67f0*/  HMMA.16816.F32.BF16 R32, R4, R42, R32 ;  /* 0x0000002a0420723c */ /* 0x000fe20000041820 */
[----:B------:R-:W-:Y:S02]  /*6800*/  IMAD.MOV.U32 R83, RZ, RZ, R237 ;  /* 0x000000ffff537224 */ /* 0x000fe400078e00ed */
[----:B------:R-:W-:-:S05]  /*6810*/  IMAD.MOV.U32 R82, RZ, RZ, R113 ;  /* 0x000000ffff527224 */ /* 0x000fca00078e0071 */
[----:B------:R-:W-:Y:S01]  /*6820*/  HMMA.16816.F32.BF16 R24, R4, R26, R52 ;  /* 0x0000001a0418723c */ /* 0x000fe20000041834 */
[----:B-1----:R-:W-:Y:S01]  /*6830*/  FFMA.FTZ R8, R167, c[0x0][0x2d0], -R12 ;  /* 0x0000b400a7087a23 */ /* 0x002fe2000001080c */
[----:B---3--:R-:W-:Y:S01]  /*6840*/  F2FP.BF16.PACK_AB R130, R75, R114 ;  /* 0x000000724b82723e */ /* 0x008fe200000010ff */
[----:B------:R-:W-:Y:S01]  /*6850*/  IMAD.MOV.U32 R70, RZ, RZ, R98 ;  /* 0x000000ffff467224 */ /* 0x000fe200078e0062 */
[----:B------:R-:W-:Y:S01]  /*6860*/  MOV R115, R236 ;  /* 0x000000ec00737202 */ /* 0x000fe20000000f00 */
[----:B------:R1:W-:Y:S01]  /*6870*/  MUFU.EX2 R127, R8 ;  /* 0x00000008007f7308 */ /* 0x0003e20000000800 */
[----:B------:R-:W-:Y:S01]  /*6880*/  IMAD.MOV.U32 R71, RZ, RZ, R99 ;  /* 0x000000ffff477224 */ /* 0x000fe200078e0063 */
[----:B------:R3:W5:Y:S01]  /*6890*/  LDL.LU R237, [R1+0x6c] ;  /* 0x00006c0001ed7983 */ /* 0x0007620000300800 */
[----:B-1----:R-:W-:Y:S02]  /*68a0*/  FFMA.FTZ R8, R168, c[0x0][0x2d0], -R12 ;  /* 0x0000b400a8087a23 */ /* 0x002fe4000001080c */
[----:B------:R-:W-:Y:S01]  /*68b0*/  FFMA.FTZ R4, R172, c[0x0][0x2d0], -R0 ;  /* 0x0000b400ac047a23 */ /* 0x000fe20000010800 */
[----:B------:R-:W-:-:S02]  /*68c0*/  MOV R99, R80 ;  /* 0x0000005000637202 */ /* 0x000fc40000000f00 */
[----:B------:R1:W4:Y:S01]  /*68d0*/  MUFU.EX2 R112, R8 ;  /* 0x0000000800707308 */ /* 0x0003220000000800 */
[----:B------:R-:W-:Y:S02]  /*68e0*/  IMAD.MOV.U32 R98, RZ, RZ, R57 ;  /* 0x000000ffff627224 */ /* 0x000fe400078e0039 */
[----:B------:R-:W-:Y:S01]  /*68f0*/  IMAD.MOV.U32 R64, RZ, RZ, R235 ;  /* 0x000000ffff407224 */ /* 0x000fe200078e00eb */
[----:B------:R-:W-:Y:S01]  /*6900*/  MOV R55, R97 ;  /* 0x0000006100377202 */ /* 0x000fe20000000f00 */
[----:B------:R-:W-:Y:S01]  /*6910*/  IMAD.MOV.U32 R53, RZ, RZ, R67 ;  /* 0x000000ffff357224 */ /* 0x000fe200078e0043 */
[----:B------:R-:W-:Y:S01]  /*6920*/  MOV R52, R66 ;  /* 0x0000004200347202 */ /* 0x000fe20000000f00 */
[----:B------:R-:W-:Y:S01]  /*6930*/  IMAD.MOV.U32 R54, RZ, RZ, R96 ;  /* 0x000000ffff367224 */ /* 0x000fe200078e0060 */
[----:B------:R3:W5:Y:S01]  /*6940*/  LDL.LU R236, [R1+0x68] ;  /* 0x0000680001ec7983 */ /* 0x0007620000300800 */
[----:B-1----:R-:W-:Y:S01]  /*6950*/  FFMA.FTZ R8, R170, c[0x0][0x2d0], -R12 ;  /* 0x0000b400aa087a23 */ /* 0x002fe2000001080c */
[----:B----4-:R-:W-:Y:S01]  /*6960*/  F2FP.BF16.PACK_AB R129, R112, R127 ;  /* 0x0000007f7081723e */ /* 0x010fe200000010ff */
[----:B------:R-:W-:Y:S01]  /*6970*/  MUFU.EX2 R43, R4 ;  /* 0x00000004002b7308 */ /* 0x000fe20000000800 */
[----:B------:R-:W-:-:S02]  /*6980*/  MOV R57, R83 ;  /* 0x0000005300397202 */ /* 0x000fc40000000f00 */
[----:B------:R-:W-:Y:S01]  /*6990*/  MOV R80, R232 ;  /* 0x000000e800507202 */ /* 0x000fe20000000f00 */
[----:B------:R-:W-:Y:S01]  /*69a0*/  IMAD.MOV.U32 R97, RZ, RZ, R56 ;  /* 0x000000ffff617224 */ /* 0x000fe200078e0038 */
[----:B------:R3:W5:Y:S03]  /*69b0*/  LDL.LU R235, [R1+0x64] ;  /* 0x0000640001eb7983 */ /* 0x0007660000300800 */
[----:B------:R1:W-:Y:S02]  /*69c0*/  MUFU.EX2 R252, R8 ;  /* 0x0000000800fc7308 */ /* 0x0003e40000000800 */
[----:B-1----:R-:W-:Y:S02]  /*69d0*/  FFMA.FTZ R8, R169, c[0x0][0x2d0], -R12 ;  /* 0x0000b400a9087a23 */ /* 0x002fe4000001080c */
[----:B------:R-:W1:Y:S04]  /*69e0*/  LDSM.16.MT88.4 R168, [R226+0x3080] ;  /* 0x00308000e2a8783b */ /* 0x000e680000004200 */
[----:B------:R4:W2:Y:S01]  /*69f0*/  MUFU.EX2 R242, R8 ;  /* 0x0000000800f27308 */ /* 0x0008a20000000800 */
[----:B------:R-:W-:Y:S01]  /*6a00*/  FFMA.FTZ R4, R173, c[0x0][0x2d0], -R0 ;  /* 0x0000b400ad047a23 */ /* 0x000fe20000010800 */
[----:B----4-:R-:W4:Y:S01]  /*6a10*/  LDSM.16.MT88.4 R8, [R227+0x4880] ;  /* 0x00488000e308783b */ /* 0x010f220000004200 */
[----:B--2---:R-:W-:-:S05]  /*6a20*/  F2FP.BF16.PACK_AB R131, R242, R252 ;  /* 0x000000fcf283723e */ /* 0x004fca00000010ff */
[----:B------:R2:W1:Y:S02]  /*6a30*/  MUFU.EX2 R42, R4 ;  /* 0x00000004002a7308 */ /* 0x0004640000000800 */
[----:B------:R-:W-:Y:S01]  /*6a40*/  HMMA.16816.F32.BF16 R144, R128, R152, R160 ;  /* 0x000000988090723c */ /* 0x000fe200000418a0 */
[----:B--2---:R-:W-:-:S07]  /*6a50*/  FFMA.FTZ R4, R174, c[0x0][0x2d0], -R0 ;  /* 0x0000b400ae047a23 */ /* 0x004fce0000010800 */
[----:B-1----:R-:W-:Y:S01]  /*6a60*/  HMMA.16816.F32.BF16 R160, R128, R168, R84 ;  /* 0x000000a880a0723c */ /* 0x002fe20000041854 */
[----:B------:R-:W-:-:S06]  /*6a70*/  FFMA.FTZ R0, R180, c[0x0][0x2d0], -R0 ;  /* 0x0000b400b4007a23 */ /* 0x000fcc0000010800 */
[----:B------:R-:W-:Y:S01]  /*6a80*/  MOV R84, R74 ;  /* 0x0000004a00547202 */ /* 0x000fe20000000f00 */
[----:B------:R-:W-:Y:S02]  /*6a90*/  IMAD.MOV.U32 R86, RZ, RZ, R40 ;  /* 0x000000ffff567224 */ /* 0x000fe400078e0028 */
[----:B------:R-:W-:Y:S02]  /*6aa0*/  IMAD.MOV.U32 R74, RZ, RZ, R81 ;  /* 0x000000ffff4a7224 */ /* 0x000fe400078e0051 */
[----:B------:R-:W-:-:S03]  /*6ab0*/  IMAD.MOV.U32 R40, RZ, RZ, R233 ;  /* 0x000000ffff287224 */ /* 0x000fc600078e00e9 */
[----:B------:R-:W-:Y:S02]  /*6ac0*/  MOV R12, R74 ;  /* 0x0000004a000c7202 */ /* 0x000fe40000000f00 */
[----:B------:R-:W-:Y:S02]  /*6ad0*/  MOV R74, R40 ;  /* 0x00000028004a7202 */ /* 0x000fe40000000f00 */
[----:B------:R1:W-:Y:S01]  /*6ae0*/  MUFU.EX2 R40, R0 ;  /* 0x0000000000287308 */ /* 0x0003e20000000800 */
[----:B------:R-:W-:Y:S01]  /*6af0*/  IMAD.MOV.U32 R85, RZ, RZ, R175 ;  /* 0x000000ffff557224 */ /* 0x000fe200078e00af */
[----:B------:R-:W-:Y:S01]  /*6b00*/  MOV R83, R229 ;  /* 0x000000e500537202 */ /* 0x000fe20000000f00 */
[----:B------:R-:W-:Y:S02]  /*6b10*/  IMAD.MOV.U32 R175, RZ, RZ, R82 ;  /* 0x000000ffffaf7224 */ /* 0x000fe400078e0052 */
[----:B------:R-:W-:Y:S02]  /*6b20*/  IMAD.MOV.U32 R81, RZ, RZ, R231 ;  /* 0x000000ffff517224 */ /* 0x000fe400078e00e7 */
[----:B------:R-:W-:Y:S01]  /*6b30*/  IMAD.MOV.U32 R82, RZ, RZ, R230 ;  /* 0x000000ffff527224 */ /* 0x000fe200078e00e6 */
[----:B------:R-:W-:Y:S01]  /*6b40*/  MOV R87, R41 ;  /* 0x0000002900577202 */ /* 0x000fe20000000f00 */
[----:B-1----:R-:W-:-:S04]  /*6b50*/  FFMA.FTZ R0, R139, c[0x0][0x2d0], -R2 ;  /* 0x0000b4008b007a23 */ /* 0x002fc80000010802 */
[----:B------:R1:W-:Y:S01]  /*6b60*/  MUFU.EX2 R5, R0 ;  /* 0x0000000000057308 */ /* 0x0003e20000000800 */
[----:B------:R-:W-:Y:S01]  /*6b70*/  IMAD.MOV.U32 R113, RZ, RZ, R234 ;  /* 0x000000ffff717224 */ /* 0x000fe200078e00ea */
[----:B------:R-:W-:Y:S01]  /*6b80*/  MOV R7, R81 ;  /* 0x0000005100077202 */ /* 0x000fe20000000f00 */
[----:B------:R-:W-:Y:S01]  /*6b90*/  IMAD.MOV.U32 R56, RZ, RZ, R64 ;  /* 0x000000ffff387224 */ /* 0x000fe200078e0040 */
[----:B------:R-:W-:Y:S01]  /*6ba0*/  MOV R59, R83 ;  /* 0x00000053003b7202 */ /* 0x000fe20000000f00 */
[----:B------:R-:W-:Y:S02]  /*6bb0*/  IMAD.MOV.U32 R64, RZ, RZ, R224 ;  /* 0x000000ffff407224 */ /* 0x000fe400078e00e0 */
[----:B------:R-:W-:Y:S01]  /*6bc0*/  IMAD.MOV.U32 R6, RZ, RZ, R80 ;  /* 0x000000ffff067224 */ /* 0x000fe200078e0050 */
[----:B------:R-:W2:Y:S01]  /*6bd0*/  MUFU.EX2 R41, R4 ;  /* 0x0000000400297308 */ /* 0x000ea20000000800 */
[----:B------:R-:W-:Y:S02]  /*6be0*/  IMAD.MOV.U32 R58, RZ, RZ, R82 ;  /* 0x000000ffff3a7224 */ /* 0x000fe400078e0052 */
[----:B------:R-:W-:-:S02]  /*6bf0*/  IMAD.MOV.U32 R13, RZ, RZ, R97 ;  /* 0x000000ffff0d7224 */ /* 0x000fc400078e0061 */
[----:B-1----:R-:W-:Y:S01]  /*6c00*/  FFMA.FTZ R0, R164, c[0x0][0x2d0], -R2 ;  /* 0x0000b400a4007a23 */ /* 0x002fe20000010802 */
[C---:B------:R-:W-:Y:S01]  /*6c10*/  HMMA.16816.F32.BF16 R80, R128.reuse, R78, R220 ;  /* 0x0000004e8050723c */ /* 0x040fe200000418dc */
[----:B------:R-:W-:Y:S01]  /*6c20*/  IMAD.MOV.U32 R180, RZ, RZ, R175 ;  /* 0x000000ffffb47224 */ /* 0x000fe200078e00af */
[----:B------:R-:W-:Y:S01]  /*6c30*/  MOV R139, R65 ;  /* 0x00000041008b7202 */ /* 0x000fe20000000f00 */
[----:B------:R1:W1:Y:S01]  /*6c40*/  MUFU.EX2 R4, R0 ;  /* 0x0000000000047308 */ /* 0x0002620000000800 */
[----:B------:R-:W-:Y:S01]  /*6c50*/  IMAD.MOV.U32 R167, RZ, RZ, R64 ;  /* 0x000000ffffa77224 */ /* 0x000fe200078e0040 */
[----:B------:R3:W5:Y:S02]  /*6c60*/  LDL.LU R234, [R1+0x60] ;  /* 0x0000600001ea7983 */ /* 0x0007640000300800 */
[----:B------:R-:W-:Y:S01]  /*6c70*/  IMAD.MOV.U32 R221, RZ, RZ, R98 ;  /* 0x000000ffffdd7224 */ /* 0x000fe200078e0062 */
[----:B------:R-:W-:Y:S01]  /*6c80*/  MOV R220, R99 ;  /* 0x0000006300dc7202 */ /* 0x000fe20000000f00 */
[----:B------:R-:W-:Y:S01]  /*6c90*/  HMMA.16816.F32.BF16 R172, R128, R170, R248 ;  /* 0x000000aa80ac723c */ /* 0x000fe200000418f8 */
[----:B-1----:R-:W-:-:S07]  /*6ca0*/  FFMA.FTZ R0, R165, c[0x0][0x2d0], -R2 ;  /* 0x0000b400a5007a23 */ /* 0x002fce0000010802 */
[----:B------:R-:W-:Y:S01]  /*6cb0*/  HMMA.16816.F32.BF16 R96, R128, R94, R216 ;  /* 0x0000005e8060723c */ /* 0x000fe200000418d8 */
[----:B------:R-:W-:-:S07]  /*6cc0*/  FFMA.FTZ R2, R166, c[0x0][0x2d0], -R2 ;  /* 0x0000b400a6027a23 */ /* 0x000fce0000010802 */
[C---:B------:R-:W-:Y:S01]  /*6cd0*/  HMMA.16816.F32.BF16 R176, R128.reuse, R184, R176 ;  /* 0x000000b880b0723c */ /* 0x040fe200000418b0 */
[----:B------:R-:W-:Y:S01]  /*6ce0*/  IMAD.MOV.U32 R251, RZ, RZ, R114 ;  /* 0x000000fffffb7224 */ /* 0x000fe200078e0072 */
[----:B------:R-:W-:Y:S01]  /*6cf0*/  MOV R217, R115 ;  /* 0x0000007300d97202 */ /* 0x000fe20000000f00 */
[----:B------:R-:W-:Y:S01]  /*6d00*/  IMAD.MOV.U32 R250, RZ, RZ, R112 ;  /* 0x000000fffffa7224 */ /* 0x000fe200078e0070 */
[----:B------:R-:W-:Y:S01]  /*6d10*/  MOV R216, R113 ;  /* 0x0000007100d87202 */ /* 0x000fe20000000f00 */
[----:B------:R-:W-:Y:S03]  /*6d20*/  MUFU.EX2 R0, R0 ;  /* 0x0000000000007308 */ /* 0x000fe60000000800 */
[C---:B------:R-:W-:Y:S08]  /*6d30*/  HMMA.16816.F32.BF16 R52, R128.reuse, R60, R52 ;  /* 0x0000003c8034723c */ /* 0x040ff00000041834 */
[C---:B------:R-:W-:Y:S01]  /*6d40*/  HMMA.16816.F32.BF16 R68, R128.reuse, R76, R68 ;  /* 0x0000004c8044723c */ /* 0x040fe20000041844 */
[----:B------:R-:W1:Y:S07]  /*6d50*/  MUFU.EX2 R2, R2 ;  /* 0x0000000200027308 */ /* 0x000e6e0000000800 */
[C---:B------:R-:W-:Y:S08]  /*6d60*/  HMMA.16816.F32.BF16 R84, R128.reuse, R92, R84 ;  /* 0x0000005c8054723c */ /* 0x040ff00000041854 */
[C---:B------:R-:W-:Y:S08]  /*6d70*/  HMMA.16816.F32.BF16 R100, R128.reuse, R108, R100 ;  /* 0x0000006c8064723c */ /* 0x040ff00000041864 */
[C---:B----4-:R-:W-:Y:S08]  /*6d80*/  HMMA.16816.F32.BF16 R116, R128.reuse, R8, R116 ;  /* 0x000000088074723c */ /* 0x050ff00000041874 */
[C---:B------:R-:W-:Y:S08]  /*6d90*/  HMMA.16816.F32.BF16 R156, R128.reuse, R154, R156 ;  /* 0x0000009a809c723c */ /* 0x040ff0000004189c */
[C---:B------:R-:W-:Y:S08]  /*6da0*/  HMMA.16816.F32.BF16 R188, R128.reuse, R186, R188 ;  /* 0x000000ba80bc723c */ /* 0x040ff000000418bc */
[C---:B------:R-:W-:Y:S01]  /*6db0*/  HMMA.16816.F32.BF16 R64, R128.reuse, R62, R244 ;  /* 0x0000003e8040723c */ /* 0x040fe200000418f4 */
[----:B------:R-:W-:Y:S01]  /*6dc0*/  IMAD.MOV.U32 R222, RZ, RZ, R167 ;  /* 0x000000ffffde7224 */ /* 0x000fe200078e00a7 */
[----:B------:R-:W-:Y:S01]  /*6dd0*/  MOV R223, R74 ;  /* 0x0000004a00df7202 */ /* 0x000fe20000000f00 */
[----:B------:R3:W5:Y:S05]  /*6de0*/  LDL.LU R233, [R1+0x5c] ;  /* 0x00005c0001e97983 */ /* 0x00076a0000300800 */
[----:B------:R-:W-:Y:S01]  /*6df0*/  HMMA.16816.F32.BF16 R112, R128, R110, R212 ;  /* 0x0000006e8070723c */ /* 0x000fe200000418d4 */
[----:B------:R-:W-:Y:S01]  /*6e00*/  MOV R218, R180 ;  /* 0x000000b400da7202 */ /* 0x000fe20000000f00 */
[----:B------:R-:W-:Y:S01]  /*6e10*/  IMAD.MOV.U32 R219, RZ, RZ, R139 ;  /* 0x000000ffffdb7224 */ /* 0x000fe200078e008b */
[----:B------:R-:W-:Y:S01]  /*6e20*/  MOV R247, R126 ;  /* 0x0000007e00f77202 */ /* 0x000fe20000000f00 */
[----:B------:R-:W-:-:S02]  /*6e30*/  IMAD.MOV.U32 R248, RZ, RZ, R127 ;  /* 0x000000fffff87224 */ /* 0x000fc400078e007f */
[----:B------:R-:W-:Y:S01]  /*6e40*/  IMAD.MOV.U32 R249, RZ, RZ, R125 ;  /* 0x000000fffff97224 */ /* 0x000fe200078e007d */
[----:B------:R-:W-:Y:S01]  /*6e50*/  MOV R214, R7 ;  /* 0x0000000700d67202 */ /* 0x000fe20000000f00 */
[----:B------:R-:W-:Y:S01]  /*6e60*/  IMAD.MOV.U32 R215, RZ, RZ, R6 ;  /* 0x000000ffffd77224 */ /* 0x000fe200078e0006 */
[----:B------:R-:W-:Y:S01]  /*6e70*/  HMMA.16816.F32.BF16 R128, R128, R10, R208 ;  /* 0x0000000a8080723c */ /* 0x000fe200000418d0 */
[----:B------:R-:W-:Y:S01]  /*6e80*/  MOV R6, R59 ;  /* 0x0000003b00067202 */ /* 0x000fe20000000f00 */
[----:B------:R-:W-:Y:S01]  /*6e90*/  IMAD.MOV.U32 R7, RZ, RZ, R58 ;  /* 0x000000ffff077224 */ /* 0x000fe200078e003a */
[----:B------:R-:W-:Y:S01]  /*6ea0*/  MOV R213, R124 ;  /* 0x0000007c00d57202 */ /* 0x000fe20000000f00 */
[----:B------:R-:W-:Y:S01]  /*6eb0*/  IMAD.MOV.U32 R245, RZ, RZ, R57 ;  /* 0x000000fffff57224 */ /* 0x000fe200078e0039 */
[----:B------:R-:W-:Y:S01]  /*6ec0*/  MOV R244, R56 ;  /* 0x0000003800f47202 */ /* 0x000fe20000000f00 */
[----:B------:R3:W5:Y:S01]  /*6ed0*/  LDL.LU R232, [R1+0x58] ;  /* 0x0000580001e87983 */ /* 0x0007620000300800 */
[----:B------:R-:W-:Y:S01]  /*6ee0*/  MOV R209, R183 ;  /* 0x000000b700d17202 */ /* 0x000fe20000000f00 */
[----:B------:R-:W-:Y:S01]  /*6ef0*/  IMAD.MOV.U32 R210, RZ, RZ, R182 ;  /* 0x000000ffffd27224 */ /* 0x000fe200078e00b6 */
[----:B------:R-:W-:Y:S01]  /*6f00*/  MOV R211, R181 ;  /* 0x000000b500d37202 */ /* 0x000fe20000000f00 */
[----:B------:R-:W-:Y:S01]  /*6f10*/  IMAD.MOV.U32 R212, RZ, RZ, R73 ;  /* 0x000000ffffd47224 */ /* 0x000fe200078e0049 */
[----:B------:R-:W-:Y:S01]  /*6f20*/  F2FP.BF16.PACK_AB R124, R42, R43 ;  /* 0x0000002b2a7c723e */ /* 0x000fe200000010ff */
[----:B------:R-:W-:Y:S01]  /*6f30*/  FADD.FTZ R6, R6, R209 ;  /* 0x000000d106067221 */ /* 0x000fe20000010000 */
[----:B--2---:R-:W-:Y:S01]  /*6f40*/  F2FP.BF16.PACK_AB R126, R40, R41 ;  /* 0x00000029287e723e */ /* 0x004fe200000010ff */
[----:B------:R-:W-:Y:S01]  /*6f50*/  FADD.FTZ R7, R7, R210 ;  /* 0x000000d207077221 */ /* 0x000fe20000010000 */
[----:B------:R-:W-:Y:S01]  /*6f60*/  F2FP.BF16.PACK_AB R125, R4, R5 ;  /* 0x00000005047d723e */ /* 0x000fe200000010ff */
[----:B------:R-:W-:Y:S01]  /*6f70*/  FADD.FTZ R14, R211, R14 ;  /* 0x0000000ed30e7221 */ /* 0x000fe20000010000 */
[----:B-1----:R-:W-:Y:S01]  /*6f80*/  F2FP.BF16.PACK_AB R127, R2, R0 ;  /* 0x00000000027f723e */ /* 0x002fe200000010ff */
[----:B------:R-:W-:Y:S01]  /*6f90*/  FADD.FTZ R6, R212, R6 ;  /* 0x00000006d4067221 */ /* 0x000fe20000010000 */
[----:B------:R-:W-:Y:S01]  /*6fa0*/  MOV R246, R72 ;  /* 0x0000004800f67202 */ /* 0x000fe20000000f00 */
[----:B------:R-:W-:Y:S01]  /*6fb0*/  FADD.FTZ R7, R213, R7 ;  /* 0x00000007d5077221 */ /* 0x000fe20000010000 */
[----:B------:R3:W5:Y:S01]  /*6fc0*/  LDL.LU R231, [R1+0x54] ;  /* 0x0000540001e77983 */ /* 0x0007620000300800 */
[----:B------:R-:W-:-:S02]  /*6fd0*/  FADD.FTZ R14, R214, R14 ;  /* 0x0000000ed60e7221 */ /* 0x000fc40000010000 */
[----:B------:R-:W-:Y:S01]  /*6fe0*/  FADD.FTZ R6, R215, R6 ;  /* 0x00000006d7067221 */ /* 0x000fe20000010000 */
[C---:B------:R-:W-:Y:S01]  /*6ff0*/  HMMA.16816.F32.BF16 R164, R124.reuse, R168, R120 ;  /* 0x000000a87ca4723c */ /* 0x040fe20000041878 */
[----:B------:R-:W-:Y:S01]  /*7000*/  FADD.FTZ R7, R216, R7 ;  /* 0x00000007d8077221 */ /* 0x000fe20000010000 */
[----:B------:R3:W5:Y:S01]  /*7010*/  LDL.LU R230, [R1+0x50] ;  /* 0x0000500001e67983 */ /* 0x0007620000300800 */
[----:B------:R-:W-:Y:S02]  /*7020*/  FADD.FTZ R14, R217, R14 ;  /* 0x0000000ed90e7221 */ /* 0x000fe40000010000 */
[----:B------:R-:W-:Y:S01]  /*7030*/  FADD.FTZ R6, R218, R6 ;  /* 0x00000006da067221 */ /* 0x000fe20000010000 */
[----:B------:R3:W5:Y:S01]  /*7040*/  LDL.LU R229, [R1+0x4c] ;  /* 0x00004c0001e57983 */ /* 0x0007620000300800 */
[----:B------:R-:W-:Y:S02]  /*7050*/  FADD.FTZ R12, R12, R7 ;  /* 0x000000070c0c7221 */ /* 0x000fe40000010000 */
[----:B------:R-:W-:Y:S01]  /*7060*/  FADD.FTZ R14, R219, R14 ;  /* 0x0000000edb0e7221 */ /* 0x000fe20000010000 */
[----:B------:R-:W-:Y:S01]  /*7070*/  HMMA.16816.F32.BF16 R120, R124, R8, R204 ;  /* 0x000000087c78723c */ /* 0x000fe200000418cc */
[----:B------:R-:W-:Y:S01]  /*7080*/  FADD.FTZ R7, R143, R142 ;  /* 0x0000008e8f077221 */ /* 0x000fe20000010000 */
[----:B------:R3:W5:Y:S01]  /*7090*/  LDL.LU R224, [R1+0x48] ;  /* 0x0000480001e07983 */ /* 0x0007620000300800 */
        /* <DEDUP_REMOVED lines=17> */
[----:B------:R-:W-:Y:S03]  /*71b0*/  HMMA.16816.F32.BF16 R148, R124, R152, R148 ;  /* 0x000000987c94723c */ /* 0x000fe60000041894 */
[----:B------:R-:W-:-:S02]  /*71c0*/  FADD.FTZ R6, R132, R6 ;  /* 0x0000000684067221 */ /* 0x000fc40000010000 */
[----:B------:R-:W-:Y:S02]  /*71d0*/  IMAD.MOV.U32 R139, RZ, RZ, R75 ;  /* 0x000000ffff8b7224 */ /* 0x000fe400078e004b */
[----:B------:R-:W-:Y:S01]  /*71e0*/  FADD.FTZ R5, R5, R6 ;  /* 0x0000000605057221 */ /* 0x000fe20000010000 */
[----:B------:R-:W-:Y:S01]  /*71f0*/  HMMA.16816.F32.BF16 R152, R124, R154, R104 ;  /* 0x0000009a7c98723c */ /* 0x000fe20000041868 */
[----:B------:R-:W-:Y:S02]  /*7200*/  FADD.FTZ R9, R251, R9 ;  /* 0x00000009fb097221 */ /* 0x000fe40000010000 */
[----:B------:R-:W-:-:S05]  /*7210*/  FADD.FTZ R4, R4, R5 ;  /* 0x0000000504047221 */ /* 0x000fca0000010000 */
[----:B------:R-:W-:Y:S01]  /*7220*/  HMMA.16816.F32.BF16 R180, R124, R184, R88 ;  /* 0x000000b87cb4723c */ /* 0x000fe20000041858 */
[----:B------:R-:W-:-:S07]  /*7230*/  FADD.FTZ R7, R250, R8 ;  /* 0x00000008fa077221 */ /* 0x000fce0000010000 */
[----:B------:R-:W-:Y:S01]  /*7240*/  HMMA.16816.F32.BF16 R56, R124, R60, R192 ;  /* 0x0000003c7c38723c */ /* 0x000fe200000418c0 */
[----:B------:R-:W-:-:S07]  /*7250*/  FADD.FTZ R4, R0, R4 ;  /* 0x0000000400047221 */ /* 0x000fce0000010000 */
[C---:B------:R-:W-:Y:S08]  /*7260*/  HMMA.16816.F32.BF16 R72, R124.reuse, R76, R28 ;  /* 0x0000004c7c48723c */ /* 0x040ff0000004181c */
[C---:B------:R-:W-:Y:S08]  /*7270*/  HMMA.16816.F32.BF16 R88, R124.reuse, R92, R196 ;  /* 0x0000005c7c58723c */ /* 0x040ff000000418c4 */
[----:B------:R-:W-:Y:S01]  /*7280*/  HMMA.16816.F32.BF16 R104, R124, R108, R200 ;  /* 0x0000006c7c68723c */ /* 0x000fe200000418c8 */
[----:B------:R-:W-:-:S07]  /*7290*/  FADD.FTZ R0, R139, R9 ;  /* 0x000000098b007221 */ /* 0x000fce0000010000 */
        /* <DEDUP_REMOVED lines=8> */
[----:B------:R-:W-:-:S04]  /*7320*/  FADD.FTZ R10, R43, R13 ;  /* 0x0000000d2b0a7221 */ /* 0x000fc80000010000 */
[----:B------:R-:W-:Y:S01]  /*7330*/  FADD.FTZ R8, R42, R10 ;  /* 0x0000000a2a087221 */ /* 0x000fe20000010000 */
[----:B------:R1:W-:Y:S01]  /*7340*/  STL [R1+0xc], R0 ;  /* 0x00000c0001007387 */ /* 0x0003e20000100800 */
[----:B------:R-:W-:Y:S02]  /*7350*/  FADD.FTZ R7, R242, R7 ;  /* 0x00000007f2077221 */ /* 0x000fe40000010000 */
[----:B------:R-:W-:-:S04]  /*7360*/  FADD.FTZ R6, R41, R8 ;  /* 0x0000000829067221 */ /* 0x000fc80000010000 */
[----:B------:R-:W-:Y:S01]  /*7370*/  FADD.FTZ R5, R40, R6 ;  /* 0x0000000628057221 */ /* 0x000fe20000010000 */
[----:B------:R3:W-:Y:S01]  /*7380*/  STL [R1+0x8], R7 ;  /* 0x0000080701007387 */ /* 0x0007e20000100800 */
[----:B------:R-:W-:Y:S01]  /*7390*/  UIMAD.WIDE.U32 UR6, UR23, UR4, URZ ;  /* 0x00000004170672a5 */ /* 0x000fe2000f8e003f */
[----:B------:R-:W-:Y:S01]  /*73a0*/  PLOP3.LUT P0, PT, PT, PT, UP6, 0x40, 0x0 ;  /* 0x000000000000781c */ /* 0x000fe20003f0e868 */
[----:B-1----:R-:W-:-:S05]  /*73b0*/  FADD.FTZ R0, R2, R4 ;  /* 0x0000000402007221 */ /* 0x002fca0000010000 */
[----:B------:R3:W-:Y:S04]  /*73c0*/  STL [R1+0x14], R0 ;  /* 0x0000140001007387 */ /* 0x0007e80000100800 */
[----:B------:R3:W-:Y:S01]  /*73d0*/  STL [R1+0x10], R5 ;  /* 0x0000100501007387 */ /* 0x0007e20000100800 */
[----:B------:R-:W-:-:S04]  /*73e0*/  @UP5 USHF.R.U32.HI UR23, URZ, UR5, UR7 ;  /* 0x000000053f175299 */ /* 0x000fc80008011607 */
[----:B------:R-:W-:Y:S02]  /*73f0*/  UIADD3 UR23, UR22, UR23, URZ ;  /* 0x0000001716177290 */ /* 0x000fe4000fffe03f */
[----:B------:R-:W-:Y:S02]  /*7400*/  ULDC UR7, c[0x0][0x328] ;  /* 0x0000ca0000077ab9 */ /* 0x000fe40000000800 */
[----:B------:R-:W-:Y:S02]  /*7410*/  UIADD3 UR13, UR13, -0x2, URZ ;  /* 0xfffffffe0d0d7890 */ /* 0x000fe4000fffe03f */
[----:B------:R-:W-:Y:S01]  /*7420*/  UIADD3 UR7, UR23, UR7, URZ ;  /* 0x0000000717077290 */ /* 0x000fe2000fffe03f */
[----:B------:R-:W-:Y:S05]  /*7430*/  @P0 BRA `(.L_x_1023) ;  /* 0x0000015000000947 */ /* 0x000fea0003800000 */
[----:B------:R-:W-:Y:S01]  /*7440*/  ISETP.LT.AND P0, PT, RZ, UR23, PT ;  /* 0x00000017ff007c0c */ /* 0x000fe2000bf01270 */
[----:B------:R-:W-:Y:S02]  /*7450*/  UIADD3 UR22, UR23, -0x1, URZ ;  /* 0xffffffff17167890 */ /* 0x000fe4000fffe03f */
[----:B------:R-:W-:-:S10]  /*7460*/  ULDC UR6, c[0x0][0x32c] ;  /* 0x0000cb0000067ab9 */ /* 0x000fd40000000800 */
[----:B------:R-:W-:Y:S05]  /*7470*/  @P0 BRA `(.L_x_1024) ;  /* 0x0000008000000947 */ /* 0x000fea0003800000 */
[----:B------:R-:W-:Y:S02]  /*7480*/  UISETP.NE.AND UP0, UPT, UR6, 0x1, UPT ;  /* 0x000000010600788c */ /* 0x000fe4000bf05270 */
[----:B------:R-:W-:Y:S02]  /*7490*/  UIADD3 UR22, -UR23, URZ, URZ ;  /* 0x0000003f17167290 */ /* 0x000fe4000fffe13f */
[----:B------:R-:W-:Y:S02]  /*74a0*/  ULDC.64 UR4, c[0x0][0x330] ;  /* 0x0000cc0000047ab9 */ /* 0x000fe40000000a00 */
[----:B------:R-:W-:-:S07]  /*74b0*/  UIMAD.WIDE.U32 UR24, UR22, UR4, URZ ;  /* 0x00000004161872a5 */ /* 0x000fce000f8e003f */
[----:B------:R-:W-:Y:S02]  /*74c0*/  @UP0 UMOV UR23, UR25 ;  /* 0x0000001900170c82 */ /* 0x000fe40008000000 */
[----:B------:R-:W-:-:S04]  /*74d0*/  @UP0 USHF.R.U32.HI UR22, URZ, UR5, UR23 ;  /* 0x000000053f160299 */ /* 0x000fc80008011617 */
[----:B------:R-:W-:Y:S01]  /*74e0*/  ULOP3.LUT UR22, URZ, UR22, URZ, 0x33, !UPT ;  /* 0x000000163f167292 */ /* 0x000fe2000f8e333f */
[----:B------:R-:W-:Y:S05]  /*74f0*/  BRA `(.L_x_1025) ;  /* 0x0000005000007947 */ /* 0x000fea0003800000 */
.L_x_1024:
[----:B------:R-:W-:Y:S02]  /*7500*/  UISETP.NE.AND UP0, UPT, UR6, 0x1, UPT ;  /* 0x000000010600788c */ /* 0x000fe4000bf05270 */
[----:B------:R-:W-:Y:S02]  /*7510*/  ULDC.64 UR4, c[0x0][0x330] ;  /* 0x0000cc0000047ab9 */ /* 0x000fe40000000a00 */
[----:B------:R-:W-:-:S07]  /*7520*/  UIMAD.WIDE.U32 UR24, UR22, UR4, URZ ;  /* 0x00000004161872a5 */ /* 0x000fce000f8e003f */
[----:B------:R-:W-:Y:S02]  /*7530*/  @UP0 UMOV UR23, UR25 ;  /* 0x0000001900170c82 */ /* 0x000fe40008000000 */
[----:B------:R-:W-:Y:S02]  /*7540*/  @UP0 USHF.R.U32.HI UR22, URZ, UR5, UR23 ;  /* 0x000000053f160299 */ /* 0x000fe40008011617 */
.L_x_1025:
[----:B------:R-:W-:Y:S02]  /*7550*/  ULDC UR4, c[0x0][0x32c] ;  /* 0x0000cb0000047ab9 */ /* 0x000fe40000000800 */
[----:B------:R-:W-:-:S04]  /*7560*/  UIMAD UR4, UR22, UR6, UR4 ;  /* 0x00000006160472a4 */ /* 0x000fc8000f8e0204 */
[----:B------:R-:W-:-:S04]  /*7570*/  UISETP.LT.AND UP0, UPT, UR7, UR4, UPT ;  /* 0x000000040700728c */ /* 0x000fc8000bf01270 */
[----:B------:R-:W-:-:S04]  /*7580*/  USEL UR7, UR7, UR4, UP0 ;  /* 0x0000000407077287 */ /* 0x000fc80008000000 */
.L_x_1023:
[----:B------:R-:W-:-:S04]  /*7590*/  UIMAD.WIDE UR4, UR7, 0x2aaaaaab, URZ ;  /* 0x2aaaaaab070478a5 */ /* 0x000fc8000f8e023f */
[----:B------:R-:W-:-:S04]  /*75a0*/  USHF.R.U32.HI UR4, URZ, 0x1f, UR5 ;  /* 0x0000001f3f047899 */ /* 0x000fc80008011605 */
[----:B------:R-:W-:-:S04]  /*75b0*/  ULEA.HI.SX32 UR4, UR5, UR4, 0x1d ;  /* 0x0000000405047291 */ /* 0x000fc8000f8fea3f */
[----:B------:R-:W-:-:S04]  /*75c0*/  UISETP.LT.AND UP0, UPT, UR8, UR4, UPT ;  /* 0x000000040800728c */ /* 0x000fc8000bf01270 */
[----:B------:R-:W-:-:S04]  /*75d0*/  USEL UR22, UR8, UR4, !UP0 ;  /* 0x0000000408167287 */ /* 0x000fc8000c000000 */
[----:B------:R-:W-:-:S06]  /*75e0*/  UISETP.GE.AND UP0, UPT, UR13, UR22, UPT ;  /* 0x000000160d00728c */ /* 0x000fcc000bf06270 */
[----:B------:R-:W-:-:S13]  /*75f0*/  PLOP3.LUT P0, PT, PT, PT, UP0, 0x80, 0x0 ;  /* 0x000000000000781c */ /* 0x000fda0003f0f008 */
[----:B------:R-:W-:Y:S05]  /*7600*/  @!P0 BRA `(.L_x_1026) ;  /* 0x0000503000008947 */ /* 0x000fea0003800000 */
[----:B---3--:R-:W2:Y:S01]  /*7610*/  LDL R0, [R1+0x28] ;  /* 0x0000280001007983 */ /* 0x008ea20000100800 */
[----:B------:R-:W-:Y:S01]  /*7620*/  UISETP.NE.AND UP0, UPT, UR17, URZ, UPT ;  /* 0x0000003f1100728c */ /* 0x000fe2000bf05270 */
[----:B------:R-:W-:Y:S01]  /*7630*/  IMAD.MOV.U32 R134, RZ, RZ, R136 ;  /* 0x000000ffff867224 */ /* 0x000fe200078e0088 */
[----:B------:R-:W-:Y:S01]  /*7640*/  MOV R139, R3 ;  /* 0x00000003008b7202 */ /* 0x000fe20000000f00 */
[----:B------:R-:W-:Y:S01]  /*7650*/  IMAD.MOV.U32 R132, RZ, RZ, R137 ;  /* 0x000000ffff847224 */ /* 0x000fe200078e0089 */
[----:B------:R-:W-:Y:S01]  /*7660*/  ULDC.64 UR6, c[0x0][0x208] ;  /* 0x0000820000067ab9 */ /* 0x000fe20000000a00 */
[----:B------:R-:W-:Y:S01]  /*7670*/  IMAD.MOV.U32 R138, RZ, RZ, R135 ;  /* 0x000000ffff8a7224 */ /* 0x000fe200078e0087 */
[----:B------:R-:W-:Y:S01]  /*7680*/  PLOP3.LUT P1, PT, PT, PT, UP0, 0x80, 0x0 ;  /* 0x000000000000781c */ /* 0x000fe20003f2f008 */
[----:B------:R-:W-:Y:S01]  /*7690*/  ULDC.64 UR4, c[0x0][0x1e0] ;  /* 0x0000780000047ab9 */ /* 0x000fe20000000a00 */
[----:B------:R-:W-:-:S11]  /*76a0*/  PLOP3.LUT P0, PT, PT, PT, UP0, 0x80, 0x0 ;  /* 0x000000000000781c */ /* 0x000fd60003f0f008 */
[----:B--2---:R-:W-:-:S05]  /*76b0*/  @P1 IMAD.HI.U32 R0, R0, c[0x0][0x2c8], RZ ;  /* 0x0000b20000001a27 */ /* 0x004fca00078e00ff */
[----:B------:R-:W-:-:S05]  /*76c0*/  @P0 SHF.R.U32.HI R0, RZ, c[0x0][0x2cc], R0 ;  /* 0x0000b300ff000a19 */ /* 0x000fca0000011600 */
[----:B------:R1:W-:Y:S02]  /*76d0*/  @P0 STL [R1], R0 ;  /* 0x0000000001000387 */ /* 0x0003e40000100800 */
.L_x_1043:
[----:B------:R-:W2:Y:S01]  /*76e0*/  LDL.64 R12, [R1+0x20] ;  /* 0x00002000010c7983 */ /* 0x000ea20000100a00 */
[----:B------:R-:W-:Y:S04]  /*76f0*/  DEPBAR.LE SB0, 0x0 ;  /* 0x000080000000791a */ /* 0x000fe80000000000 */
[----:B------:R-:W-:Y:S01]  /*7700*/  UISETP.GT.AND UP0, UPT, UR8, UR13, UPT ;  /* 0x0000000d0800728c */ /* 0x000fe2000bf04270 */
[----:B-1----:R-:W2:Y:S01]  /*7710*/  LDL.64 R2, [R1+0x40] ;  /* 0x0000400001027983 */ /* 0x002ea20000100a00 */
[----:B------:R-:W-:Y:S05]  /*7720*/  UISETP.NE.AND UP1, UPT, UR17, URZ, UPT ;  /* 0x0000003f1100728c */ /* 0x000fea000bf25270 */
[----:B------:R-:W-:Y:S01]  /*7730*/  BAR.SYNC.DEFER_BLOCKING 0x0 ;  /* 0x0000000000007b1d */ /* 0x000fe20000010000 */
[----:B------:R-:W-:Y:S03]  /*7740*/  PLOP3.LUT P0, PT, PT, PT, UP0, 0x80, 0x0 ;  /* 0x000000000000781c */ /* 0x000fe60003f0f008 */
[----:B------:R-:W-:Y:S02]  /*7750*/  @!UP0 USHF.R.S32.HI UR23, URZ, 0x1f, UR13 ;  /* 0x0000001f3f178899 */ /* 0x000fe4000801140d */
[----:B------:R-:W-:Y:S02]  /*7760*/  @!UP0 UIMAD.WIDE.U32 UR24, UR13, UR6, URZ ;  /* 0x000000060d1882a5 */ /* 0x000fe4000f8e003f */
[----:B------:R-:W-:Y:S04]  /*7770*/  @!UP0 UIMAD UR23, UR23, UR6, URZ ;  /* 0x00000006171782a4 */ /* 0x000fe8000f8e023f */
[----:B------:R-:W-:Y:S01]  /*7780*/  @!UP0 UIMAD UR23, UR13, UR7, UR23 ;  /* 0x000000070d1782a4 */ /* 0x000fe2000f8e0217 */
[----:B-1----:R-:W-:Y:S03]  /*7790*/  MOV R0, UR24 ;  /* 0x0000001800007c02 */ /* 0x002fe60008000f00 */
[----:B------:R-:W-:Y:S04]  /*77a0*/  @!UP0 UIADD3 UR23, UR25, UR23, URZ ;  /* 0x0000001719178290 */ /* 0x000fe8000fffe03f */
[----:B------:R-:W-:Y:S02]  /*77b0*/  @!UP0 UIMAD UR23, UR23, 0x30, URZ ;  /* 0x00000030171788a4 */ /* 0x000fe4000f8e023f */
[----:B------:R-:W-:Y:S01]  /*77c0*/  UISETP.GT.AND UP0, UPT, UR13, UR8, UPT ;  /* 0x000000080d00728c */ /* 0x000fe2000bf04270 */
[----:B-----5:R-:W-:Y:S08]  /*77d0*/  LDSM.16.M88.4 R48, [R231+0x8080] ;  /* 0x00808000e730783b */ /* 0x020ff00000000200 */
[----:B------:R-:W1:Y:S02]  /*77e0*/  LDSM.16.M88.4 R16, [R224+0x5080] ;  /* 0x00508000e010783b */ /* 0x000e640000000200 */
[----:B------:R-:W-:Y:S04]  /*77f0*/  @UP0 UIADD3 UR24, UR13, -0x1, URZ ;  /* 0xffffffff0d180890 */ /* 0x000fe8000fffe03f */
[----:B------:R-:W-:Y:S02]  /*7800*/  @UP0 UIMAD.WIDE.U32 UR26, UR24, UR4, URZ ;  /* 0x00000004181a02a5 */ /* 0x000fe4000f8e003f */
[----:B------:R-:W3:Y:S08]  /*7810*/  LDSM.16.M88.4 R44, [R231+0xa080] ;  /* 0x00a08000e72c783b */ /* 0x000ef00000000200 */
[----:B------:R-:W4:Y:S08]  /*7820*/  LDSM.16.M88.4 R32, [R224+0x5880] ;  /* 0x00588000e020783b */ /* 0x000f300000000200 */
[----:B------:R-:W2:Y:S08]  /*7830*/  LDSM.16.M88.4 R140, [R224+0x6080] ;  /* 0x00608000e08c783b */ /* 0x000eb00000000200 */
[----:B------:R-:W-:Y:S01]  /*7840*/  LDSM.16.M88.4 R192, [R233+0x8080] ;  /* 0x00808000e9c0783b */ /* 0x000fe20000000200 */
[-C--:B-1----:R-:W-:Y:S07]  /*7850*/  HMMA.16816.F32.BF16 R4, R48, R16.reuse, RZ ;  /* 0x000000103004723c */ /* 0x082fee00000418ff */
[----:B------:R-:W1:Y:S01]  /*7860*/  LDSM.16.M88.4 R196, [R235] ;  /* 0x00000000ebc4783b */ /* 0x000e620000000200 */
[C---:B---3--:R-:W-:Y:S07]  /*7870*/  HMMA.16816.F32.BF16 R8, R44.reuse, R16, RZ ;  /* 0x000000102c08723c */ /* 0x048fee00000418ff */
[----:B------:R-:W3:Y:S08]  /*7880*/  LDSM.16.M88.4 R200, [R233+0xa080] ;  /* 0x00a08000e9c8783b */ /* 0x000ef00000000200 */
[----:B------:R-:W1:Y:S08]  /*7890*/  LDSM.16.M88.4 R204, [R241] ;  /* 0x00000000f1cc783b */ /* 0x000e700000000200 */
[----:B------:R-:W1:Y:S08]  /*78a0*/  LDSM.16.M88.4 R208, [R240] ;  /* 0x00000000f0d0783b */ /* 0x000e700000000200 */
[----:B------:R-:W3:Y:S06]  /*78b0*/  LDL.64 R246, [R1+0x30] ;  /* 0x0000300001f67983 */ /* 0x000eec0000100a00 */
[----:B------:R-:W3:Y:S01]  /*78c0*/  LDL.64 R244, [R1+0x38] ;  /* 0x0000380001f47983 */ /* 0x000ee20000100a00 */
[----:B--2---:R-:W-:Y:S02]  /*78d0*/  @!P0 MOV R3, R13 ;  /* 0x0000000d00038202 */ /* 0x004fe40000000f00 */
[-C--:B------:R-:W-:Y:S03]  /*78e0*/  HMMA.16816.F32.BF16 R12, R44, R18.reuse, RZ ;  /* 0x000000122c0c723c */ /* 0x080fe600000418ff */
[----:B------:R-:W-:Y:S05]  /*78f0*/  @!P0 IMAD.WIDE.U32 R2, R0, 0x30, R2 ;  /* 0x0000003000028825 */ /* 0x000fea00078e0002 */
[C---:B------:R-:W-:Y:S04]  /*7900*/  HMMA.16816.F32.BF16 R16, R48.reuse, R18, RZ ;  /* 0x000000123010723c */ /* 0x040fe800000418ff */
[----:B------:R-:W-:Y:S01]  /*7910*/  @!P0 IADD3 R3, R3, UR23, RZ ;  /* 0x0000001703038c10 */ /* 0x000fe2000fffe0ff */
[----:B------:R-:W-:Y:S01]  /*7920*/  @UP0 USHF.R.S32.HI UR23, URZ, 0x1f, UR24 ;  /* 0x0000001f3f170899 */ /* 0x000fe20008011418 */
[C---:B------:R-:W-:Y:S02]  /*7930*/  @!P0 SHF.L.U32 R0, R2.reuse, 0x1, RZ ;  /* 0x0000000102008819 */ /* 0x040fe400000006ff */
[-C--:B----4-:R-:W-:Y:S01]  /*7940*/  HMMA.16816.F32.BF16 R20, R48, R32.reuse, RZ ;  /* 0x000000203014723c */ /* 0x090fe200000418ff */
[----:B------:R-:W-:Y:S01]  /*7950*/  @!P0 SHF.L.U64.HI R3, R2, 0x1, R3 ;  /* 0x0000000102038819 */ /* 0x000fe20000010203 */
[----:B------:R-:W-:Y:S02]  /*7960*/  @UP0 UIMAD UR23, UR23, UR4, URZ ;  /* 0x00000004171702a4 */ /* 0x000fe4000f8e023f */
[C---:B------:R-:W-:Y:S02]  /*7970*/  @!P0 IADD3 R28, P1, R0.reuse, c[0x0][0x1f8], RZ ;  /* 0x00007e00001c8a10 */ /* 0x040fe40007f3e0ff */
[----:B------:R-:W-:Y:S01]  /*7980*/  @!P0 IADD3 R0, P6, R0, 0x80, RZ ;  /* 0x0000008000008810 */ /* 0x000fe20007fde0ff */
[----:B------:R-:W-:Y:S01]  /*7990*/  @UP0 UIMAD UR23, UR24, UR5, UR23 ;  /* 0x00000005181702a4 */ /* 0x000fe2000f8e0217 */
[C---:B------:R-:W-:Y:S01]  /*79a0*/  HMMA.16816.F32.BF16 R24, R44.reuse, R32, RZ ;  /* 0x000000202c18723c */ /* 0x040fe200000418ff */
[----:B------:R-:W-:Y:S02]  /*79b0*/  @UP0 USHF.L.U64.HI UR24, UR4, 0x5, UR5 ;  /* 0x0000000504180899 */ /* 0x000fe40008010205 */
[----:B------:R-:W-:Y:S01]  /*79c0*/  @UP0 UIADD3 UR23, UR27, UR23, URZ ;  /* 0x000000171b170290 */ /* 0x000fe2000fffe03f */
[----:B------:R-:W-:Y:S02]  /*79d0*/  @!P0 IADD3.X R29, R3, c[0x0][0x1fc], RZ, P1, !PT ;  /* 0x00007f00031d8a10 */ /* 0x000fe40000ffe4ff */
[----:B------:R-:W-:Y:S01]  /*79e0*/  @!P0 IADD3 R38, P5, R0, c[0x0][0x1f8], RZ ;  /* 0x00007e0000268a10 */ /* 0x000fe20007fbe0ff */
[----:B------:R-:W-:Y:S01]  /*79f0*/  @UP0 UIMAD UR23, UR23, 0x30, URZ ;  /* 0x00000030171708a4 */ /* 0x000fe2000f8e023f */
[----:B------:R-:W-:Y:S01]  /*7a00*/  @!P0 IADD3 R2, P2, R28, UR12, RZ ;  /* 0x0000000c1c028c10 */ /* 0x000fe2000ff5e0ff */
[----:B------:R-:W-:Y:S01]  /*7a10*/  @!PT LDS RZ, [RZ] ;  /* 0x00000000fffff984 */ /* 0x000fe20000000800 */
[----:B------:R-:W-:Y:S01]  /*7a20*/  @!PT LDS RZ, [RZ] ;  /* 0x00000000fffff984 */ /* 0x000fe20000000800 */
[----:B------:R-:W-:Y:S01]  /*7a30*/  @!PT LDS RZ, [RZ] ;  /* 0x00000000fffff984 */ /* 0x000fe20000000800 */
[----:B------:R2:W-:Y:S03]  /*7a40*/  @!P0 LDGSTS.E.BYPASS.LTC128B.128 [R243+0x2080], [R28.64], !P4 ;  /* 0x020800001cf38fae */ /* 0x0005e6000e101d54 */
[----:B------:R-:W-:Y:S02]  /*7a50*/  @!P0 IADD3.X R39, RZ, c[0x0][0x1fc], R3, P5, P6 ;  /* 0x00007f00ff278a10 */ /* 0x000fe40002fec403 */
[----:B------:R-:W-:Y:S02]  /*7a60*/  @!P0 IADD3.X R3, R29, UR11, RZ, P2, !PT ;  /* 0x0000000b1d038c10 */ /* 0x000fe400097fe4ff */
[----:B------:R-:W-:Y:S01]  /*7a70*/  @!P0 IADD3 R36, P1, R2, UR12, RZ ;  /* 0x0000000c02248c10 */ /* 0x000fe2000ff3e0ff */
[----:B------:R4:W-:Y:S01]  /*7a80*/  @!P0 LDGSTS.E.BYPASS.LTC128B.128 [R243+0x3880], [R38.64], !P3 ;  /* 0x0388000026f38fae */ /* 0x0009e2000d901d54 */
[----:B------:R-:W-:Y:S02]  /*7a90*/  MOV R0, UR26 ;  /* 0x0000001a00007c02 */ /* 0x000fe40008000f00 */
[----:B------:R-:W-:Y:S02]  /*7aa0*/  @!P0 IADD3.X R37, R3, UR11, RZ, P1, !PT ;  /* 0x0000000b03258c10 */ /* 0x000fe40008ffe4ff */
[----:B------:R-:W-:Y:S03]  /*7ab0*/  PLOP3.LUT P1, PT, PT, PT, UP0, 0x80, 0x0 ;  /* 0x000000000000781c */ /* 0x000fe60003f2f008 */
[----:B------:R3:W-:Y:S08]  /*7ac0*/  @!P0 LDGSTS.E.BYPASS.LTC128B.128 [R243+0x2880], [R2.64], !P4 ;  /* 0x0288000002f38fae */ /* 0x0007f0000e101d54 */
[----:B------:R3:W-:Y:S01]  /*7ad0*/  @!P0 LDGSTS.E.BYPASS.LTC128B.128 [R243+0x4080], [R2.64+0x80], !P3 ;  /* 0x0408008002f38fae */ /* 0x0007e2000d901d54 */
[-C--:B--2---:R-:W-:Y:S07]  /*7ae0*/  HMMA.16816.F32.BF16 R28, R44, R34.reuse, RZ ;  /* 0x000000222c1c723c */ /* 0x084fee00000418ff */
[----:B------:R4:W-:Y:S01]  /*7af0*/  @!P0 LDGSTS.E.BYPASS.LTC128B.128 [R243+0x3080], [R36.64], !P4 ;  /* 0x0308000024f38fae */ /* 0x0009e2000e101d54 */
[C---:B------:R-:W-:Y:S07]  /*7b00*/  HMMA.16816.F32.BF16 R32, R48.reuse, R34, RZ ;  /* 0x000000223020723c */ /* 0x040fee00000418ff */
[----:B------:R4:W-:Y:S08]  /*7b10*/  @!P0 LDGSTS.E.BYPASS.LTC128B.128 [R243+0x4880], [R36.64+0x80], !P3 ;  /* 0x0488008024f38fae */ /* 0x0009f0000d901d54 */
[----:B------:R-:W-:Y:S08]  /*7b20*/  LDSM.16.M88.4 R212, [R232+0x8080] ;  /* 0x00808000e8d4783b */ /* 0x000ff00000000200 */
[----:B------:R-:W0:Y:S08]  /*7b30*/  LDGDEPBAR ;  /* 0x00000000000079af */ /* 0x000e300000000000 */
[----:B------:R-:W2:Y:S01]  /*7b40*/  LDSM.16.M88.4 R216, [R230+0x5080] ;  /* 0x00508000e6d8783b */ /* 0x000ea20000000200 */
[-C--:B----4-:R-:W-:Y:S07]  /*7b50*/  HMMA.16816.F32.BF16 R36, R48, R140.reuse, RZ ;  /* 0x0000008c3024723c */ /* 0x090fee00000418ff */
[----:B------:R-:W4:Y:S01]  /*7b60*/  LDSM.16.M88.4 R220, [R232+0xa080] ;  /* 0x00a08000e8dc783b */ /* 0x000f220000000200 */
[C---:B------:R-:W-:Y:S04]  /*7b70*/  HMMA.16816.F32.BF16 R40, R44.reuse, R140, RZ ;  /* 0x0000008c2c28723c */ /* 0x040fe800000418ff */
[----:B---3--:R-:W-:Y:S02]  /*7b80*/  @P1 MOV R3, R247 ;  /* 0x000000f700031202 */ /* 0x008fe40000000f00 */
[----:B------:R-:W-:Y:S02]  /*7b90*/  @P1 MOV R2, R244 ;  /* 0x000000f400021202 */ /* 0x000fe40000000f00 */
[-C--:B------:R-:W-:Y:S04]  /*7ba0*/  HMMA.16816.F32.BF16 R44, R44, R142.reuse, RZ ;  /* 0x0000008e2c2c723c */ /* 0x080fe800000418ff */
[----:B------:R-:W-:Y:S04]  /*7bb0*/  @P1 IMAD.WIDE.U32 R2, R0, 0x30, R2 ;  /* 0x0000003000021825 */ /* 0x000fe800078e0002 */
[----:B------:R-:W-:Y:S01]  /*7bc0*/  HMMA.16816.F32.BF16 R48, R48, R142, RZ ;  /* 0x0000008e3030723c */ /* 0x000fe200000418ff */
[----:B------:R-:W3:Y:S03]  /*7bd0*/  LDSM.16.M88.4 R140, [R230+0x5880] ;  /* 0x00588000e68c783b */ /* 0x000ee60000000200 */
[----:B------:R-:W-:Y:S01]  /*7be0*/  @P1 IADD3 R0, R3, UR23, RZ ;  /* 0x0000001703001c10 */ /* 0x000fe2000fffe0ff */
[----:B------:R-:W-:Y:S01]  /*7bf0*/  @UP0 USHF.L.U32 UR23, UR4, 0x5, URZ ;  /* 0x0000000504170899 */ /* 0x000fe2000800063f */
[C---:B------:R-:W-:Y:S02]  /*7c00*/  @P1 SHF.L.U32 R3, R2.reuse, 0x1, RZ ;  /* 0x0000000102031819 */ /* 0x040fe400000006ff */
[-C--:B-1----:R-:W-:Y:S05]  /*7c10*/  HMMA.16816.F32.BF16 R4, R192, R196.reuse, R4 ;  /* 0x000000c4c004723c */ /* 0x082fea0000041804 */
[----:B------:R-:W-:Y:S02]  /*7c20*/  @P1 SHF.L.U64.HI R0, R2, 0x1, R0 ;  /* 0x0000000102001819 */ /* 0x000fe40000010200 */
[----:B------:R-:W-:Y:S01]  /*7c30*/  @P1 IADD3 R2, P0, R3, c[0x0][0x1c8], RZ ;  /* 0x0000720003021a10 */ /* 0x000fe20007f1e0ff */
        /* <DEDUP_REMOVED lines=14> */
[----:B------:R-:W1:Y:S07]  /*7d20*/  LDSM.16.M88.4 R192, [R234+0x8080] ;  /* 0x00808000eac0783b */ /* 0x000e6e0000000200 */
[-C--:B--2---:R-:W-:Y:S01]  /*7d30*/  HMMA.16816.F32.BF16 R4, R212, R216.reuse, R4 ;  /* 0x000000d8d404723c */ /* 0x084fe20000041804 */
[----:B------:R-:W2:Y:S07]  /*7d40*/  LDSM.16.M88.4 R208, [R229+0x800] ;  /* 0x00080000e5d0783b */ /* 0x000eae0000000200 */
[C---:B----4-:R-:W-:Y:S08]  /*7d50*/  HMMA.16816.F32.BF16 R8, R220.reuse, R216, R8 ;  /* 0x000000d8dc08723c */ /* 0x050ff00000041808 */
[-C--:B------:R-:W-:Y:S08]  /*7d60*/  HMMA.16816.F32.BF16 R12, R220, R218.reuse, R12 ;  /* 0x000000dadc0c723c */ /* 0x080ff0000004180c */
[C---:B------:R-:W-:Y:S01]  /*7d70*/  HMMA.16816.F32.BF16 R16, R212.reuse, R218, R16 ;  /* 0x000000dad410723c */ /* 0x040fe20000041810 */
[----:B------:R-:W4:Y:S07]  /*7d80*/  LDSM.16.M88.4 R216, [R229+0x1000] ;  /* 0x00100000e5d8783b */ /* 0x000f2e0000000200 */
[-C--:B---3--:R-:W-:Y:S08]  /*7d90*/  HMMA.16816.F32.BF16 R20, R212, R140.reuse, R20 ;  /* 0x0000008cd414723c */ /* 0x088ff00000041814 */
[C---:B------:R-:W-:Y:S08]  /*7da0*/  HMMA.16816.F32.BF16 R24, R220.reuse, R140, R24 ;  /* 0x0000008cdc18723c */ /* 0x040ff00000041818 */
[-C--:B------:R-:W-:Y:S08]  /*7db0*/  HMMA.16816.F32.BF16 R28, R220, R142.reuse, R28 ;  /* 0x0000008edc1c723c */ /* 0x080ff0000004181c */
[C---:B------:R-:W-:Y:S01]  /*7dc0*/  HMMA.16816.F32.BF16 R32, R212.reuse, R142, R32 ;  /* 0x0000008ed420723c */ /* 0x040fe20000041820 */
[----:B------:R-:W-:Y:S07]  /*7dd0*/  LDSM.16.M88.4 R140, [R231+0xc080] ;  /* 0x00c08000e78c783b */ /* 0x000fee0000000200 */
[-C--:B-1----:R-:W-:Y:S08]  /*7de0*/  HMMA.16816.F32.BF16 R36, R212, R196.reuse, R36 ;  /* 0x000000c4d424723c */ /* 0x082ff00000041824 */
[C---:B------:R-:W-:Y:S08]  /*7df0*/  HMMA.16816.F32.BF16 R40, R220.reuse, R196, R40 ;  /* 0x000000c4dc28723c */ /* 0x040ff00000041828 */
[-C--:B------:R-:W-:Y:S01]  /*7e00*/  HMMA.16816.F32.BF16 R44, R220, R198.reuse, R44 ;  /* 0x000000c6dc2c723c */ /* 0x080fe2000004182c */
[----:B------:R-:W-:Y:S07]  /*7e10*/  LDSM.16.M88.4 R220, [R238] ;  /* 0x00000000eedc783b */ /* 0x000fee0000000200 */
[----:B------:R-:W-:Y:S01]  /*7e20*/  HMMA.16816.F32.BF16 R48, R212, R198, R48 ;  /* 0x000000c6d430723c */ /* 0x000fe20000041830 */
[----:B------:R-:W1:Y:S07]  /*7e30*/  LDSM.16.M88.4 R196, [R224+0x6880] ;  /* 0x00688000e0c4783b */ /* 0x000e6e0000000200 */
[-C--:B------:R-:W-:Y:S01]  /*7e40*/  HMMA.16816.F32.BF16 R4, R192, R200.reuse, R4 ;  /* 0x000000c8c004723c */ /* 0x080fe20000041804 */
[----:B------:R-:W3:Y:S07]  /*7e50*/  LDSM.16.M88.4 R212, [R231+0xe080] ;  /* 0x00e08000e7d4783b */ /* 0x000eee0000000200 */
[C---:B------:R-:W-:Y:S08]  /*7e60*/  HMMA.16816.F32.BF16 R8, R204.reuse, R200, R8 ;  /* 0x000000c8cc08723c */ /* 0x040ff00000041808 */
[-C--:B------:R-:W-:Y:S08]  /*7e70*/  HMMA.16816.F32.BF16 R12, R204, R202.reuse, R12 ;  /* 0x000000cacc0c723c */ /* 0x080ff0000004180c */
[C---:B------:R-:W-:Y:S01]  /*7e80*/  HMMA.16816.F32.BF16 R16, R192.reuse, R202, R16 ;  /* 0x000000cac010723c */ /* 0x040fe20000041810 */
[----:B------:R-:W1:Y:S07]  /*7e90*/  LDSM.16.M88.4 R200, [R224+0x7080] ;  /* 0x00708000e0c8783b */ /* 0x000e6e0000000200 */
[-C--:B--2---:R-:W-:Y:S08]  /*7ea0*/  HMMA.16816.F32.BF16 R20, R192, R208.reuse, R20 ;  /* 0x000000d0c014723c */ /* 0x084ff00000041814 */
[C---:B------:R-:W-:Y:S08]  /*7eb0*/  HMMA.16816.F32.BF16 R24, R204.reuse, R208, R24 ;  /* 0x000000d0cc18723c */ /* 0x040ff00000041818 */
[-C--:B------:R-:W-:Y:S08]  /*7ec0*/  HMMA.16816.F32.BF16 R28, R204, R210.reuse, R28 ;  /* 0x000000d2cc1c723c */ /* 0x080ff0000004181c */
[C---:B------:R-:W-:Y:S01]  /*7ed0*/  HMMA.16816.F32.BF16 R32, R192.reuse, R210, R32 ;  /* 0x000000d2c020723c */ /* 0x040fe20000041820 */
[----:B------:R-:W-:Y:S07]  /*7ee0*/  LDSM.16.M88.4 R208, [R239] ;  /* 0x00000000efd0783b */ /* 0x000fee0000000200 */
[-C--:B----4-:R-:W-:Y:S08]  /*7ef0*/  HMMA.16816.F32.BF16 R36, R192, R216.reuse, R36 ;  /* 0x000000d8c024723c */ /* 0x090ff00000041824 */
[C---:B------:R-:W-:Y:S08]  /*7f00*/  HMMA.16816.F32.BF16 R40, R204.reuse, R216, R40 ;  /* 0x000000d8cc28723c */ /* 0x040ff00000041828 */
[-C--:B------:R-:W-:Y:S01]  /*7f10*/  HMMA.16816.F32.BF16 R44, R204, R218.reuse, R44 ;  /* 0x000000dacc2c723c */ /* 0x080fe2000004182c */
[----:B------:R-:W2:Y:S07]  /*7f20*/  LDSM.16.M88.4 R204, [R224+0x7880] ;  /* 0x00788000e0cc783b */ /* 0x000eae0000000200 */
[----:B------:R-:W-:Y:S01]  /*7f30*/  HMMA.16816.F32.BF16 R48, R192, R218, R48 ;  /* 0x000000dac030723c */ /* 0x000fe20000041830 */
[----:B------:R-:W4:Y:S07]  /*7f40*/  LDSM.16.M88.4 R192, [R233+0xc080] ;  /* 0x00c08000e9c0783b */ /* 0x000f2e0000000200 */
[-C--:B-1----:R-:W-:Y:S01]  /*7f50*/  HMMA.16816.F32.BF16 R4, R140, R196.reuse, R4 ;  /* 0x000000c48c04723c */ /* 0x082fe20000041804 */
[----:B------:R-:W1:Y:S07]  /*7f60*/  LDSM.16.M88.4 R216, [R233+0xe080] ;  /* 0x00e08000e9d8783b */ /* 0x000e6e0000000200 */
[C---:B---3--:R-:W-:Y:S08]  /*7f70*/  HMMA.16816.F32.BF16 R8, R212.reuse, R196, R8 ;  /* 0x000000c4d408723c */ /* 0x048ff00000041808 */
[-C--:B------:R-:W-:Y:S08]  /*7f80*/  HMMA.16816.F32.BF16 R12, R212, R198.reuse, R12 ;  /* 0x000000c6d40c723c */ /* 0x080ff0000004180c */
[C---:B------:R-:W-:Y:S01]  /*7f90*/  HMMA.16816.F32.BF16 R16, R140.reuse, R198, R16 ;  /* 0x000000c68c10723c */ /* 0x040fe20000041810 */
[----:B------:R-:W3:Y:S07]  /*7fa0*/  LDSM.16.M88.4 R196, [R237] ;  /* 0x00000000edc4783b */ /* 0x000eee0000000200 */
[-C--:B------:R-:W-:Y:S08]  /*7fb0*/  HMMA.16816.F32.BF16 R20, R140, R200.reuse, R20 ;  /* 0x000000c88c14723c */ /* 0x080ff00000041814 */
        /* <DEDUP_REMOVED lines=9> */
[----:B------:R-:W2:Y:S07]  /*8050*/  LDSM.16.M88.4 R140, [R232+0xc080] ;  /* 0x00c08000e88c783b */ /* 0x000eae0000000200 */
[-C--:B----4-:R-:W-:Y:S01]  /*8060*/  HMMA.16816.F32.BF16 R4, R192, R208.reuse, R4 ;  /* 0x000000d0c004723c */ /* 0x090fe20000041804 */
[----:B------:R-:W4:Y:S07]  /*8070*/  LDSM.16.M88.4 R204, [R232+0xe080] ;  /* 0x00e08000e8cc783b */ /* 0x000f2e0000000200 */
[C---:B-1----:R-:W-:Y:S08]  /*8080*/  HMMA.16816.F32.BF16 R8, R216.reuse, R208, R8 ;  /* 0x000000d0d808723c */ /* 0x042ff00000041808 */
        /* <DEDUP_REMOVED lines=8> */
[-C--:B---3--:R-:W-:Y:S08]  /*8110*/  HMMA.16816.F32.BF16 R36, R192, R196.reuse, R36 ;  /* 0x000000c4c024723c */ /* 0x088ff00000041824 */
[C---:B------:R-:W-:Y:S08]  /*8120*/  HMMA.16816.F32.BF16 R40, R216.reuse, R196, R40 ;  /* 0x000000c4d828723c */ /* 0x040ff00000041828 */
[-C--:B------:R-:W-:Y:S01]  /*8130*/  HMMA.16816.F32.BF16 R44, R216, R198.reuse, R44 ;  /* 0x000000c6d82c723c */ /* 0x080fe2000004182c */
[----:B------:R-:W3:Y:S07]  /*8140*/  LDSM.16.M88.4 R216, [R234+0xc080] ;  /* 0x00c08000ead8783b */ /* 0x000eee0000000200 */
[----:B------:R-:W-:Y:S01]  /*8150*/  HMMA.16816.F32.BF16 R48, R192, R198, R48 ;  /* 0x000000c6c030723c */ /* 0x000fe20000041830 */
[----:B------:R-:W3:Y:S07]  /*8160*/  LDSM.16.M88.4 R192, [R236+0xe080] ;  /* 0x00e08000ecc0783b */ /* 0x000eee0000000200 */
[-C--:B--2---:R-:W-:Y:S08]  /*8170*/  HMMA.16816.F32.BF16 R4, R140, R200.reuse, R4 ;  /* 0x000000c88c04723c */ /* 0x084ff00000041804 */
[C---:B----4-:R-:W-:Y:S08]  /*8180*/  HMMA.16816.F32.BF16 R8, R204.reuse, R200, R8 ;  /* 0x000000c8cc08723c */ /* 0x050ff00000041808 */
[-C--:B------:R-:W-:Y:S08]  /*8190*/  HMMA.16816.F32.BF16 R12, R204, R202.reuse, R12 ;  /* 0x000000cacc0c723c */ /* 0x080ff0000004180c */
[C---:B------:R-:W-:Y:S08]  /*81a0*/  HMMA.16816.F32.BF16 R16, R140.reuse, R202, R16 ;  /* 0x000000ca8c10723c */ /* 0x040ff00000041810 */
[-C--:B-1----:R-:W-:Y:S08]  /*81b0*/  HMMA.16816.F32.BF16 R20, R140, R208.reuse, R20 ;  /* 0x000000d08c14723c */ /* 0x082ff00000041814 */
        /* <DEDUP_REMOVED lines=35> */
[----:B------:R-:W2:Y:S10]  /*83f0*/  MUFU.TANH R201, R13 ;  /* 0x0000000d00c97308 */ /* 0x000eb40000002400 */
[----:B------:R-:W2:Y:S01]  /*8400*/  MUFU.TANH R220, R14 ;  /* 0x0000000e00dc7308 */ /* 0x000ea20000002400 */
[----:B-1----:R-:W1:Y:S01]  /*8410*/  LDSM.16.M88.4 R8, [R229+0x2800] ;  /* 0x00280000e508783b */ /* 0x002e620000000200 */
[----:B------:R-:W-:Y:S04]  /*8420*/  DEPBAR.LE SB0, 0x0 ;  /* 0x000080000000791a */ /* 0x000fe80000000000 */
[-C--:B----4-:R-:W-:Y:S04]  /*8430*/  HMMA.16816.F32.BF16 R20, R216, R4.reuse, R20 ;  /* 0x00000004d814723c */ /* 0x090fe80000041814 */
[----:B------:R-:W4:Y:S01]  /*8440*/  MUFU.TANH R221, R15 ;  /* 0x0000000f00dd7308 */ /* 0x000f220000002400 */
[----:B------:R-:W-:Y:S03]  /*8450*/  BAR.SYNC.DEFER_BLOCKING 0x0 ;  /* 0x0000000000007b1d */ /* 0x000fe60000010000 */
[C---:B------:R-:W-:Y:S06]  /*8460*/  HMMA.16816.F32.BF16 R24, R192.reuse, R4, R24 ;  /* 0x00000004c018723c */ /* 0x040fec0000041818 */
[----:B------:R-:W1:Y:S01]  /*8470*/  MUFU.TANH R142, R18 ;  /* 0x00000012008e7308 */ /* 0x000e620000002400 */
[----:B------:R-:W2:Y:S04]  /*8480*/  LDL R5, [R1] ;  /* 0x0000000001057983 */ /* 0x000ea80000100800 */
[----:B------:R2:W2:Y:S01]  /*8490*/  LDL R4, [R1+0x28] ;  /* 0x0000280001047983 */ /* 0x0004a20000100800 */
[-C--:B------:R-:W-:Y:S04]  /*84a0*/  HMMA.16816.F32.BF16 R28, R192, R6.reuse, R28 ;  /* 0x00000006c01c723c */ /* 0x080fe8000004181c */
[----:B------:R-:W2:Y:S01]  /*84b0*/  MUFU.TANH R196, R19 ;  /* 0x0000001300c47308 */ /* 0x000ea20000002400 */
[----:B------:R-:W-:Y:S03]  /*84c0*/  FMUL.FTZ R23, R23, c[0x0][0x320] ;  /* 0x0000c80017177a20 */ /* 0x000fe60000410000 */
[C---:B------:R-:W-:Y:S04]  /*84d0*/  HMMA.16816.F32.BF16 R32, R216.reuse, R6, R32 ;  /* 0x00000006d820723c */ /* 0x040fe80000041820 */
[----:B------:R-:W-:Y:S02]  /*84e0*/  FMUL.FTZ R20, R20, c[0x0][0x320] ;  /* 0x0000c80014147a20 */ /* 0x000fe40000410000 */
[----:B------:R3:W2:Y:S01]  /*84f0*/  MUFU.TANH R140, R23 ;  /* 0x00000017008c7308 */ /* 0x0006a20000002400 */
[----:B------:R-:W-:Y:S01]  /*8500*/  @P1 IADD3 R6, P5, R3, 0x80, RZ ;  /* 0x0000008003061810 */ /* 0x000fe20007fbe0ff */
[----:B------:R-:W-:Y:S01]  /*8510*/  FMUL.FTZ R21, R21, c[0x0][0x320] ;  /* 0x0000c80015157a20 */ /* 0x000fe20000410000 */
[----:B------:R-:W-:Y:S01]  /*8520*/  @P1 IADD3.X R3, R0, c[0x0][0x1cc], RZ, P0, !PT ;  /* 0x0000730000031a10 */ /* 0x000fe200007fe4ff */
[-C--:B-1----:R-:W-:Y:S01]  /*8530*/  HMMA.16816.F32.BF16 R36, R216, R8.reuse, R36 ;  /* 0x00000008d824723c */ /* 0x082fe20000041824 */
[----:B------:R-:W-:Y:S01]  /*8540*/  PLOP3.LUT P0, PT, PT, PT, UP1, 0x80, 0x0 ;  /* 0x000000000000781c */ /* 0x000fe20003f0f018 */
[----:B------:R-:W-:Y:S01]  /*8550*/  UISETP.NE.AND UP1, UPT, UR16, URZ, UPT ;  /* 0x0000003f1000728c */ /* 0x000fe2000bf25270 */
[----:B------:R-:W-:Y:S01]  /*8560*/  @P1 IADD3 R6, P2, R6, c[0x0][0x1c8], RZ ;  /* 0x0000720006061a10 */ /* 0x000fe20007f5e0ff */
[----:B------:R-:W-:Y:S01]  /*8570*/  @!PT LDS RZ, [RZ] ;  /* 0x00000000fffff984 */ /* 0x000fe20000000800 */
[----:B------:R-:W-:Y:S01]  /*8580*/  @!PT LDS RZ, [RZ] ;  /* 0x00000000fffff984 */ /* 0x000fe20000000800 */
[----:B------:R-:W-:Y:S01]  /*8590*/  @!PT LDS RZ, [RZ] ;  /* 0x00000000fffff984 */ /* 0x000fe20000000800 */
[----:B------:R1:W-:Y:S01]  /*85a0*/  @P1 LDGSTS.E.BYPASS.LTC128B.128 [R243+0x5080], [R2.64], !P4 ;  /* 0x0508000002f31fae */ /* 0x0003e2000e101d54 */
[----:B------:R-:W-:Y:S01]  /*85b0*/  FMUL.FTZ R22, R22, c[0x0][0x320] ;  /* 0x0000c80016167a20 */ /* 0x000fe20000410000 */
[----:B------:R-:W1:Y:S01]  /*85c0*/  MUFU.TANH R135, R20 ;  /* 0x0000001400877308 */ /* 0x000e620000002400 */
[----:B------:R-:W-:Y:S01]  /*85d0*/  @P1 IADD3.X R7, RZ, c[0x0][0x1cc], R0, P2, P5 ;  /* 0x00007300ff071a10 */ /* 0x000fe200017ea400 */
[C---:B------:R-:W-:Y:S04]  /*85e0*/  HMMA.16816.F32.BF16 R40, R192.reuse, R8, R40 ;  /* 0x00000008c028723c */ /* 0x040fe80000041828 */
[----:B------:R2:W-:Y:S01]  /*85f0*/  @P1 LDGSTS.E.BYPASS.LTC128B.128 [R243+0x6880], [R6.64], !P3 ;  /* 0x0688000006f31fae */ /* 0x0005e2000d901d54 */
[----:B------:R-:W-:Y:S02]  /*8600*/  FMUL.FTZ R24, R24, c[0x0][0x320] ;  /* 0x0000c80018187a20 */ /* 0x000fe40000410000 */
[----:B------:R-:W-:Y:S01]  /*8610*/  FMUL.FTZ R25, R25, c[0x0][0x320] ;  /* 0x0000c80019197a20 */ /* 0x000fe20000410000 */
[----:B------:R4:W2:Y:S01]  /*8620*/  MUFU.TANH R133, R21 ;  /* 0x0000001500857308 */ /* 0x0008a20000002400 */
[-C--:B------:R-:W-:Y:S03]  /*8630*/  HMMA.16816.F32.BF16 R44, R192, R10.reuse, R44 ;  /* 0x0000000ac02c723c */ /* 0x080fe6000004182c */
[----:B---3--:R-:W-:Y:S02]  /*8640*/  FMUL.FTZ R23, R32, c[0x0][0x320] ;  /* 0x0000c80020177a20 */ /* 0x008fe40000410000 */
[----:B------:R-:W3:Y:S01]  /*8650*/  LDL R32, [R1+0x4] ;  /* 0x0000040001207983 */ /* 0x000ee20000100800 */
[----:B------:R-:W-:Y:S02]  /*8660*/  FMUL.FTZ R26, R26, c[0x0][0x320] ;  /* 0x0000c8001a1a7a20 */ /* 0x000fe40000410000 */
[----:B------:R-:W-:Y:S01]  /*8670*/  FMUL.FTZ R27, R27, c[0x0][0x320] ;  /* 0x0000c8001b1b7a20 */ /* 0x000fe20000410000 */
[----:B------:R4:W2:Y:S01]  /*8680*/  MUFU.TANH R141, R22 ;  /* 0x00000016008d7308 */ /* 0x0008a20000002400 */
[----:B------:R-:W-:Y:S04]  /*8690*/  HMMA.16816.F32.BF16 R48, R216, R10, R48 ;  /* 0x0000000ad830723c */ /* 0x000fe80000041830 */
[----:B-1----:R-:W-:Y:S01]  /*86a0*/  @P1 IADD3 R2, P2, R2, UR23, RZ ;  /* 0x0000001702021c10 */ /* 0x002fe2000ff5e0ff */
[----:B------:R-:W-:Y:S02]  /*86b0*/  FMUL.FTZ R28, R28, c[0x0][0x320] ;  /* 0x0000c8001c1c7a20 */ /* 0x000fe40000410000 */
[----:B------:R-:W-:Y:S01]  /*86c0*/  FMUL.FTZ R29, R29, c[0x0][0x320] ;  /* 0x0000c8001d1d7a20 */ /* 0x000fe20000410000 */
[----:B------:R-:W-:Y:S01]  /*86d0*/  @P1 IADD3.X R3, R3, UR24, RZ, P2, !PT ;  /* 0x0000001803031c10 */ /* 0x000fe200097fe4ff */
[----:B------:R1:W1:Y:S03]  /*86e0*/  MUFU.TANH R197, R24 ;  /* 0x0000001800c57308 */ /* 0x0002660000002400 */
[----:B------:R-:W-:Y:S01]  /*86f0*/  FMUL.FTZ R15, R17, c[0x0][0x320] ;  /* 0x0000c800110f7a20 */ /* 0x000fe20000410000 */
[----:B------:R2:W-:Y:S01]  /*8700*/  @P1 LDGSTS.E.BYPASS.LTC128B.128 [R243+0x5880], [R2.64], !P4 ;  /* 0x0588000002f31fae */ /* 0x0005e2000e101d54 */
[----:B------:R-:W-:Y:S02]  /*8710*/  FMUL.FTZ R30, R30, c[0x0][0x320] ;  /* 0x0000c8001e1e7a20 */ /* 0x000fe40000410000 */
[----:B------:R-:W-:Y:S02]  /*8720*/  FMUL.FTZ R31, R31, c[0x0][0x320] ;  /* 0x0000c8001f1f7a20 */ /* 0x000fe40000410000 */
[----:B----4-:R-:W-:Y:S01]  /*8730*/  FMUL.FTZ R21, R33, c[0x0][0x320] ;  /* 0x0000c80021157a20 */ /* 0x010fe20000410000 */
[----:B------:R4:W2:Y:S01]  /*8740*/  MUFU.TANH R143, R25 ;  /* 0x00000019008f7308 */ /* 0x0008a20000002400 */
[----:B------:R-:W-:Y:S01]  /*8750*/  FMUL.FTZ R19, R36, c[0x0][0x320] ;  /* 0x0000c80024137a20 */ /* 0x000fe20000410000 */
[----:B------:R2:W-:Y:S01]  /*8760*/  @P1 LDGSTS.E.BYPASS.LTC128B.128 [R243+0x7080], [R2.64+0x80], !P3 ;  /* 0x0708008002f31fae */ /* 0x0005e2000d901d54 */
[----:B------:R-:W-:Y:S02]  /*8770*/  FMUL.FTZ R14, R37, c[0x0][0x320] ;  /* 0x0000c800250e7a20 */ /* 0x000fe40000410000 */
[----:B------:R-:W-:Y:S02]  /*8780*/  FMUL.FTZ R22, R39, c[0x0][0x320] ;  /* 0x0000c80027167a20 */ /* 0x000fe40000410000 */
        /* <DEDUP_REMOVED lines=8> */
[----:B------:R1:W1:Y:S01]  /*8810*/  MUFU.TANH R213, R27 ;  /* 0x0000001b00d57308 */ /* 0x0002620000002400 */
[----:B------:R-:W-:Y:S02]  /*8820*/  FMUL.FTZ R9, R49, c[0x0][0x320] ;  /* 0x0000c80031097a20 */ /* 0x000fe40000410000 */
[----:B------:R-:W-:Y:S02]  /*8830*/  FMUL.FTZ R18, R50, c[0x0][0x320] ;  /* 0x0000c80032127a20 */ /* 0x000fe40000410000 */
[----:B----4-:R-:W-:Y:S02]  /*8840*/  FMUL.FTZ R25, R44, c[0x0][0x320] ;  /* 0x0000c8002c197a20 */ /* 0x010fe40000410000 */
[----:B------:R-:W-:Y:S03]  /*8850*/  FMUL.FTZ R13, R51, c[0x0][0x320] ;  /* 0x0000c800330d7a20 */ /* 0x000fe60000410000 */
[----:B------:R4:W2:Y:S01]  /*8860*/  MUFU.TANH R137, R28 ;  /* 0x0000001c00897308 */ /* 0x0008a20000002400 */
[----:B------:R-:W-:Y:S09]  /*8870*/  FMUL.FTZ R26, R41, c[0x0][0x320] ;  /* 0x0000c800291a7a20 */ /* 0x000ff20000410000 */
[----:B------:R4:W2:Y:S01]  /*8880*/  MUFU.TANH R136, R29 ;  /* 0x0000001d00887308 */ /* 0x0008a20000002400 */
[----:B-1----:R-:W-:Y:S09]  /*8890*/  FMUL.FTZ R27, R35, c[0x0][0x320] ;  /* 0x0000c800231b7a20 */ /* 0x002ff20000410000 */
[----:B------:R1:W1:Y:S01]  /*88a0*/  MUFU.TANH R202, R12 ;  /* 0x0000000c00ca7308 */ /* 0x0002620000002400 */
[----:B----4-:R-:W-:Y:S09]  /*88b0*/  FMUL.FTZ R28, R34, c[0x0][0x320] ;  /* 0x0000c800221c7a20 */ /* 0x010ff20000410000 */
[----:B------:R-:W4:Y:S01]  /*88c0*/  MUFU.TANH R16, R16 ;  /* 0x0000001000107308 */ /* 0x000f220000002400 */
[----:B------:R-:W-:Y:S09]  /*88d0*/  FMUL.FTZ R29, R40, c[0x0][0x320] ;  /* 0x0000c800281d7a20 */ /* 0x000ff20000410000 */
        /* <DEDUP_REMOVED lines=18> */
[----:B------:R-:W-:Y:S01]  /*8a00*/  @P1 IADD3 R6, P0, R2, UR23, RZ ;  /* 0x0000001702061c10 */ /* 0x000fe2000ff1e0ff */
[----:B------:R-:W-:Y:S06]  /*8a10*/  UIMAD UR23, UR13, -0x30, URZ ;  /* 0xffffffd00d1778a4 */ /* 0x000fec000f8e023f */
[----:B------:R-:W2:Y:S01]  /*8a20*/  MUFU.TANH R46, R46 ;  /* 0x0000002e002e7308 */ /* 0x000ea20000002400 */
[----:B------:R-:W-:Y:S01]  /*8a30*/  @P1 IADD3.X R7, R3, UR24, RZ, P0, !PT ;  /* 0x0000001803071c10 */ /* 0x000fe200087fe4ff */
[----:B------:R-:W1:Y:S01]  /*8a40*/  SHFL.IDX PT, R8, R4, RZ, 0x1c1f ;  /* 0x001c1fff04087589 */ /* 0x000e6200000e0000 */
[----:B------:R-:W-:Y:S02]  /*8a50*/  PLOP3.LUT P0, PT, PT, PT, UP1, 0x40, 0x0 ;  /* 0x000000000000781c */ /* 0x000fe40003f0e818 */
[----:B------:R-:W-:Y:S05]  /*8a60*/  MOV R0, UR23 ;  /* 0x0000001700007c02 */ /* 0x000fea0008000f00 */
[----:B------:R-:W1:Y:S01]  /*8a70*/  MUFU.TANH R47, R47 ;  /* 0x0000002f002f7308 */ /* 0x000e620000002400 */
[----:B------:R1:W-:Y:S08]  /*8a80*/  @P1 LDGSTS.E.BYPASS.LTC128B.128 [R243+0x6080], [R6.64], !P4 ;  /* 0x0608000006f31fae */ /* 0x0003f0000e101d54 */
[----:B------:R1:W-:Y:S01]  /*8a90*/  @P1 LDGSTS.E.BYPASS.LTC128B.128 [R243+0x7880], [R6.64+0x80], !P3 ;  /* 0x0788008006f31fae */ /* 0x0003e2000d901d54 */
[----:B------:R-:W1:Y:S07]  /*8aa0*/  MUFU.TANH R10, R10 ;  /* 0x0000000a000a7308 */ /* 0x000e6e0000002400 */
[----:B------:R-:W0:Y:S03]  /*8ab0*/  LDGDEPBAR ;  /* 0x00000000000079af */ /* 0x000e260000000000 */
[----:B------:R-:W2:Y:S01]  /*8ac0*/  MUFU.TANH R9, R9 ;  /* 0x0000000900097308 */ /* 0x000ea20000002400 */
[----:B---3--:R-:W-:Y:S09]  /*8ad0*/  IADD3 R0, -R32, 0x1, R0 ;  /* 0x0000000120007810 */ /* 0x008ff20007ffe100 */
[----:B------:R-:W3:Y:S01]  /*8ae0*/  MUFU.TANH R18, R18 ;  /* 0x0000001200127308 */ /* 0x000ee20000002400 */
[----:B-1----:R-:W-:Y:S09]  /*8af0*/  MOV R6, UR15 ;  /* 0x0000000f00067c02 */ /* 0x002ff20008000f00 */
[----:B------:R-:W1:Y:S01]  /*8b00*/  MUFU.TANH R13, R13 ;  /* 0x0000000d000d7308 */ /* 0x000e620000002400 */
[----:B------:R-:W-:Y:S04]  /*8b10*/  IADD3 R6, -R6, UR9, R0 ;  /* 0x0000000906067c10 */ /* 0x000fe8000fffe100 */
[C---:B------:R-:W-:Y:S02]  /*8b20*/  IADD3 R5, R6.reuse, c[0x0][0x328], RZ ;  /* 0x0000ca0006057a10 */ /* 0x040fe40007ffe0ff */
[----:B------:R-:W-:Y:S02]  /*8b30*/  IADD3 R6, R6, UR14, RZ ;  /* 0x0000000e06067c10 */ /* 0x000fe4000fffe0ff */
[----:B------:R-:W-:Y:S02]  /*8b40*/  IADD3 R2, R5, R8, RZ ;  /* 0x0000000805027210 */ /* 0x000fe40007ffe0ff */
[----:B------:R-:W-:Y:S01]  /*8b50*/  IADD3 R0, R8, R6, RZ ;  /* 0x0000000608007210 */ /* 0x000fe20007ffe0ff */
[----:B------:R-:W-:-:S05]  /*8b60*/  @P0 BRA `(.L_x_1027) ;  /* 0x0000019000000947 */ /* 0x000fca0003800000 */
[----:B--2-4-:R-:W-:Y:S01]  /*8b70*/  IMAD.U32 R3, RZ, RZ, UR15 ;  /* 0x0000000fff037e24 */ /* 0x014fe2000f8e00ff */
[----:B------:R-:W-:Y:S04]  /*8b80*/  BSSY B0, `(.L_x_1028) ;  /* 0x0000012000007945 */ /* 0x000fe80003800000 */
[----:B------:R-:W-:Y:S04]  /*8b90*/  IADD3 R3, -R3, UR9, R8 ;  /* 0x0000000903037c10 */ /* 0x000fe8000fffe108 */
        /* <DEDUP_REMOVED lines=11> */
.L_x_1029:
[----:B------:R-:W-:Y:S04]  /*8c50*/  MOV R7, c[0x0][0x32c] ;  /* 0x0000cb0000077a02 */ /* 0x000fe80000000f00 */
[----:B------:R-:W-:Y:S11]  /*8c60*/  ISETP.NE.AND P0, PT, R7, 0x1, PT ;  /* 0x000000010700780c */ /* 0x000ff60003f05270 */
[----:B------:R-:W-:Y:S02]  /*8c70*/  @!UPT UIADD3 URZ, URZ, URZ, URZ ;  /* 0x0000003f3f3ff290 */ /* 0x000fe4000fffe03f */
[----:B------:R-:W-:Y:S05]  /*8c80*/  @P0 IMAD.HI.U32 R7, R3, c[0x0][0x330], RZ ;  /* 0x0000cc0003070a27 */ /* 0x000fea00078e00ff */
[----:B------:R-:W-:Y:S02]  /*8c90*/  @P0 SHF.R.U32.HI R3, RZ, c[0x0][0x334], R7 ;  /* 0x0000cd00ff030a19 */ /* 0x000fe40000011607 */
.L_x_1030:
[----:B------:R-:W-:Y:S05]  /*8ca0*/  BSYNC B0 ;  /* 0x0000000000007941 */ /* 0x000fea0003800000 */
.L_x_1028:
[----:B------:R-:W-:Y:S05]  /*8cb0*/  IADD3 R7, -R32, UR23, RZ ;  /* 0x0000001720077c10 */ /* 0x000fea000fffe1ff */
[----:B------:R-:W-:Y:S05]  /*8cc0*/  IMAD R3, R3, c[0x0][0x32c], R7 ;  /* 0x0000cb0003037a24 */ /* 0x000fea00078e0207 */
[----:B------:R-:W-:Y:S02]  /*8cd0*/  IADD3 R7, R3, c[0x0][0x32c], RZ ;  /* 0x0000cb0003077a10 */ /* 0x000fe40007ffe0ff */
[----:B------:R-:W-:Y:S02]  /*8ce0*/  IMNMX R0, R0, R3, !PT ;  /* 0x0000000300007217 */ /* 0x000fe40007800200 */
[----:B------:R-:W-:Y:S02]  /*8cf0*/  IMNMX R2, R2, R7, PT ;  /* 0x0000000702027217 */ /* 0x000fe40003800200 */
.L_x_1027:
[----:B--2-4-:R-:W-:Y:S01]  /*8d00*/  UISETP.GE.AND UP2, UPT, UR23, 0x9, UPT ;  /* 0x000000091700788c */ /* 0x014fe2000bf46270 */
[----:B------:R-:W2:Y:S01]  /*8d10*/  SHFL.IDX PT, R3, R4, 0x1, 0x1c1f ;  /* 0x003c1f0004037f89 */ /* 0x000ea200000e0000 */
[----:B------:R-:W-:Y:S02]  /*8d20*/  UISETP.GE.AND UP0, UPT, UR23, 0x1, UPT ;  /* 0x000000011700788c */ /* 0x000fe4000bf06270 */
[----:B------:R-:W-:Y:S02]  /*8d30*/  UISETP.GE.AND UP3, UPT, UR23, 0x2, UPT ;  /* 0x000000021700788c */ /* 0x000fe4000bf66270 */
[----:B------:R-:W-:Y:S01]  /*8d40*/  PLOP3.LUT P0, PT, PT, PT, UP2, 0x40, 0x0 ;  /* 0x000000000000781c */ /* 0x000fe20003f0e828 */
[----:B------:R-:W-:Y:S01]  /*8d50*/  UISETP.GE.AND UP4, UPT, UR23, 0x1a, UPT ;  /* 0x0000001a1700788c */ /* 0x000fe2000bf86270 */
[----:B------:R-:W-:Y:S01]  /*8d60*/  PLOP3.LUT P2, PT, PT, PT, UP0, 0x40, 0x0 ;  /* 0x000000000000781c */ /* 0x000fe20003f4e808 */
[----:B------:R-:W-:Y:S01]  /*8d70*/  UISETP.GE.AND UP1, UPT, UR23, 0xa, UPT ;  /* 0x0000000a1700788c */ /* 0x000fe2000bf26270 */
[----:B------:R-:W-:Y:S01]  /*8d80*/  PLOP3.LUT P1, PT, PT, PT, UP3, 0x40, 0x0 ;  /* 0x000000000000781c */ /* 0x000fe20003f2e838 */
[----:B------:R-:W-:Y:S01]  /*8d90*/  UP2UR UR28, UPR, URZ, 0x1 ;  /* 0x000000013f1c7883 */ /* 0x000fe20008000000 */
[C---:B------:R-:W-:Y:S01]  /*8da0*/  ISETP.GT.AND P0, PT, R0.reuse, 0x8, P0 ;  /* 0x000000080000780c */ /* 0x040fe20000704270 */
[----:B------:R-:W-:Y:S01]  /*8db0*/  UISETP.GE.AND UP0, UPT, UR23, 0x11, UPT ;  /* 0x000000111700788c */ /* 0x000fe2000bf06270 */
[C---:B------:R-:W-:Y:S01]  /*8dc0*/  ISETP.GT.AND P2, PT, R0.reuse, RZ, P2 ;  /* 0x000000ff0000720c */ /* 0x040fe20001744270 */
[----:B------:R-:W-:Y:S01]  /*8dd0*/  UISETP.GE.AND UP6, UPT, UR23, 0x12, UPT ;  /* 0x000000121700788c */ /* 0x000fe2000bfc6270 */
[----:B------:R-:W-:Y:S01]  /*8de0*/  ISETP.GT.AND P1, PT, R0, 0x1, P1 ;  /* 0x000000010000780c */ /* 0x000fe20000f24270 */
[----:B------:R-:W-:Y:S01]  /*8df0*/  UISETP.GE.AND UP5, UPT, UR23, 0x19, UPT ;  /* 0x000000191700788c */ /* 0x000fe2000bfa6270 */
[C---:B------:R-:W-:Y:S01]  /*8e00*/  ISETP.LT.OR P0, PT, R2.reuse, 0x9, P0 ;  /* 0x000000090200780c */ /* 0x040fe20000701670 */
[----:B------:R-:W-:Y:S01]  /*8e10*/  UP2UR UR29, UPR, URZ, 0x40 ;  /* 0x000000403f1d7883 */ /* 0x000fe20008000000 */
[C---:B------:R-:W-:Y:S01]  /*8e20*/  ISETP.LT.OR P2, PT, R2.reuse, 0x1, P2 ;  /* 0x000000010200780c */ /* 0x040fe20001741670 */
[----:B------:R-:W-:Y:S01]  /*8e30*/  UP2UR UR27, UPR, URZ, 0x8 ;  /* 0x000000083f1b7883 */ /* 0x000fe20008000000 */
[----:B------:R-:W-:Y:S01]  /*8e40*/  ISETP.LT.OR P1, PT, R2, 0x2, P1 ;  /* 0x000000020200780c */ /* 0x000fe20000f21670 */
        /* <DEDUP_REMOVED lines=9> */
[----:B------:R-:W-:Y:S01]  /*8ee0*/  FSEL R12, R199, -INF , !P2 ;  /* 0xff800000c70c7808 */ /* 0x000fe20005000000 */
[----:B------:R-:W-:Y:S01]  /*8ef0*/  UISETP.GE.AND UP1, UPT, UR23, 0x29, UPT ;  /* 0x000000291700788c */ /* 0x000fe2000bf26270 */
[----:B------:R-:W-:Y:S01]  /*8f00*/  PLOP3.LUT P2, PT, PT, PT, UP6, 0x40, 0x0 ;  /* 0x000000000000781c */ /* 0x000fe20003f4e868 */
[----:B------:R-:W-:Y:S01]  /*8f10*/  UISETP.NE.AND UP6, UPT, UR16, URZ, UPT ;  /* 0x0000003f1000728c */ /* 0x000fe2000bfc5270 */
[----:B------:R-:W-:Y:S01]  /*8f20*/  FSEL R17, R198, -INF , !P1 ;  /* 0xff800000c6117808 */ /* 0x000fe20004800000 */
[----:B------:R-:W-:Y:S01]  /*8f30*/  UISETP.GE.AND UP0, UPT, UR23, 0x2a, UPT ;  /* 0x0000002a1700788c */ /* 0x000fe2000bf06270 */
[----:B------:R-:W-:Y:S02]  /*8f40*/  PLOP3.LUT P1, PT, PT, PT, UP5, 0x40, 0x0 ;  /* 0x000000000000781c */ /* 0x000fe40003f2e858 */
[C---:B------:R-:W-:Y:S02]  /*8f50*/  ISETP.GT.AND P0, PT, R0.reuse, 0x19, P0 ;  /* 0x000000190000780c */ /* 0x040fe40000704270 */
[C---:B------:R-:W-:Y:S02]  /*8f60*/  ISETP.GT.AND P6, PT, R0.reuse, 0x9, P6 ;  /* 0x000000090000780c */ /* 0x040fe400037c4270 */
[C---:B------:R-:W-:Y:S02]  /*8f70*/  ISETP.GT.AND P5, PT, R0.reuse, 0x10, P5 ;  /* 0x000000100000780c */ /* 0x040fe40002fa4270 */
[C---:B------:R-:W-:Y:S02]  /*8f80*/  ISETP.GT.AND P2, PT, R0.reuse, 0x11, P2 ;  /* 0x000000110000780c */ /* 0x040fe40001744270 */
[----:B------:R-:W-:Y:S02]  /*8f90*/  ISETP.GT.AND P1, PT, R0, 0x18, P1 ;  /* 0x000000180000780c */ /* 0x000fe40000f24270 */
[C---:B------:R-:W-:Y:S02]  /*8fa0*/  ISETP.LT.OR P0, PT, R2.reuse, 0x1a, P0 ;  /* 0x0000001a0200780c */ /* 0x040fe40000701670 */
[C---:B------:R-:W-:Y:S02]  /*8fb0*/  ISETP.LT.OR P6, PT, R2.reuse, 0xa, P6 ;  /* 0x0000000a0200780c */ /* 0x040fe400037c1670 */
[C---:B------:R-:W-:Y:S02]  /*8fc0*/  ISETP.LT.OR P5, PT, R2.reuse, 0x11, P5 ;  /* 0x000000110200780c */ /* 0x040fe40002fa1670 */
[C---:B------:R-:W-:Y:S02]  /*8fd0*/  ISETP.LT.OR P2, PT, R2.reuse, 0x12, P2 ;  /* 0x000000120200780c */ /* 0x040fe40001741670 */
[----:B------:R-:W-:Y:S02]  /*8fe0*/  ISETP.LT.OR P1, PT, R2, 0x19, P1 ;  /* 0x000000190200780c */ /* 0x000fe40000f21670 */
[----:B------:R-:W-:Y:S02]  /*8ff0*/  FSEL R206, R21, -INF , !P0 ;  /* 0xff80000015ce7808 */ /* 0x000fe40004000000 */
[----:B------:R-:W-:Y:S01]  /*9000*/  PLOP3.LUT P0, PT, PT, PT, UP6, 0x40, 0x0 ;  /* 0x000000000000781c */ /* 0x000fe20003f0e868 */
[----:B------:R-:W-:Y:S01]  /*9010*/  UISETP.NE.AND UP6, UPT, UR29, URZ, UPT ;  /* 0x0000003f1d00728c */ /* 0x000fe2000bfc5270 */
[----:B------:R-:W-:Y:S02]  /*9020*/  FSEL R15, R15, -INF , !P6 ;  /* 0xff8000000f0f7808 */ /* 0x000fe40007000000 */
[----:B------:R-:W-:Y:S02]  /*9030*/  PLOP3.LUT P6, PT, PT, PT, UP3, 0x40, 0x0 ;  /* 0x000000000000781c */ /* 0x000fe40003fce838 */
[----:B------:R-:W-:Y:S02]  /*9040*/  FSEL R198, R135, -INF , !P5 ;  /* 0xff80000087c67808 */ /* 0x000fe40006800000 */
[----:B------:R-:W-:Y:S02]  /*9050*/  PLOP3.LUT P5, PT, PT, PT, UP2, 0x40, 0x0 ;  /* 0x000000000000781c */ /* 0x000fe40003fae828 */
[----:B------:R-:W-:Y:S02]  /*9060*/  FSEL R199, R133, -INF , !P2 ;  /* 0xff80000085c77808 */ /* 0x000fe40005000000 */
[----:B------:R-:W-:Y:S02]  /*9070*/  PLOP3.LUT P2, PT, PT, PT, UP1, 0x40, 0x0 ;  /* 0x000000000000781c */ /* 0x000fe40003f4e818 */
[----:B------:R-:W-:Y:S02]  /*9080*/  FSEL R203, R23, -INF , !P1 ;  /* 0xff80000017cb7808 */ /* 0x000fe40004800000 */
[----:B------:R-:W-:Y:S02]  /*9090*/  PLOP3.LUT P1, PT, PT, PT, UP0, 0x40, 0x0 ;  /* 0x000000000000781c */ /* 0x000fe40003f2e808 */
[C---:B------:R-:W-:Y:S02]  /*90a0*/  ISETP.GT.AND P6, PT, R0.reuse, 0x20, P6 ;  /* 0x000000200000780c */ /* 0x040fe400037c4270 */
[C---:B------:R-:W-:Y:S02]  /*90b0*/  ISETP.GT.AND P5, PT, R0.reuse, 0x21, P5 ;  /* 0x000000210000780c */ /* 0x040fe40002fa4270 */
[C---:B------:R-:W-:Y:S02]  /*90c0*/  ISETP.GT.AND P2, PT, R0.reuse, 0x28, P2 ;  /* 0x000000280000780c */ /* 0x040fe40001744270 */
[----:B------:R-:W-:Y:S01]  /*90d0*/  ISETP.GT.AND P1, PT, R0, 0x29, P1 ;  /* 0x000000290000780c */ /* 0x000fe20000f24270 */
[--C-:B--2---:R-:W-:Y:S01]  /*90e0*/  IMAD.IADD R0, R6, 0x1, R3.reuse ;  /* 0x0000000106007824 */ /* 0x104fe200078e0203 */
[C---:B------:R-:W-:Y:S02]  /*90f0*/  ISETP.LT.OR P6, PT, R2.reuse, 0x21, P6 ;  /* 0x000000210200780c */ /* 0x040fe400037c1670 */
[C---:B------:R-:W-:Y:S02]  /*9100*/  ISETP.LT.OR P5, PT, R2.reuse, 0x22, P5 ;  /* 0x000000220200780c */ /* 0x040fe40002fa1670 */
[C---:B------:R-:W-:Y:S02]  /*9110*/  ISETP.LT.OR P2, PT, R2.reuse, 0x29, P2 ;  /* 0x000000290200780c */ /* 0x040fe40001741670 */
[----:B------:R-:W-:Y:S01]  /*9120*/  ISETP.LT.OR P1, PT, R2, 0x2a, P1 ;  /* 0x0000002a0200780c */ /* 0x000fe20000f21670 */
[----:B------:R-:W-:Y:S01]  /*9130*/  IMAD.IADD R2, R5, 0x1, R3 ;  /* 0x0000000105027824 */ /* 0x000fe200078e0203 */
[----:B------:R-:W-:Y:S02]  /*9140*/  FSEL R242, R19, -INF , !P6 ;  /* 0xff80000013f27808 */ /* 0x000fe40007000000 */
[----:B------:R-:W-:Y:S02]  /*9150*/  FSEL R245, R14, -INF , !P5 ;  /* 0xff8000000ef57808 */ /* 0x000fe40006800000 */
[----:B------:R-:W-:Y:S02]  /*9160*/  FSEL R250, R10, -INF , !P2 ;  /* 0xff8000000afa7808 */ /* 0x000fe40005000000 */
[----:B------:R-:W-:Y:S01]  /*9170*/  FSEL R251, R9, -INF , !P1 ;  /* 0xff80000009fb7808 */ /* 0x000fe20004800000 */
[----:B------:R-:W-:-:S05]  /*9180*/  @P0 BRA `(.L_x_1031) ;  /* 0x0000019000000947 */ /* 0x000fca0003800000 */
[----:B------:R-:W-:Y:S01]  /*9190*/  IMAD.U32 R7, RZ, RZ, UR15 ;  /* 0x0000000fff077e24 */ /* 0x000fe2000f8e00ff */
        /* <DEDUP_REMOVED lines=13> */
.L_x_1033:
[----:B------:R-:W-:Y:S04]  /*9270*/  MOV R7, c[0x0][0x32c] ;  /* 0x0000cb0000077a02 */ /* 0x000fe80000000f00 */
[----:B------:R-:W-:Y:S11]  /*9280*/  ISETP.NE.AND P0, PT, R7, 0x1, PT ;  /* 0x000000010700780c */ /* 0x000ff60003f05270 */
[----:B------:R-:W-:Y:S02]  /*9290*/  @!UPT UIADD3 URZ, URZ, URZ, URZ ;  /* 0x0000003f3f3ff290 */ /* 0x000fe4000fffe03f */
[----:B------:R-:W-:Y:S05]  /*92a0*/  @P0 IMAD.HI.U32 R7, R3, c[0x0][0x330], RZ ;  /* 0x0000cc0003070a27 */ /* 0x000fea00078e00ff */
[----:B------:R-:W-:Y:S02]  /*92b0*/  @P0 SHF.R.U32.HI R3, RZ, c[0x0][0x334], R7 ;  /* 0x0000cd00ff030a19 */ /* 0x000fe40000011607 */
.L_x_1034:
[----:B------:R-:W-:Y:S05]  /*92c0*/  BSYNC B0 ;  /* 0x0000000000007941 */ /* 0x000fea0003800000 */
.L_x_1032:
[----:B------:R-:W-:Y:S05]  /*92d0*/  IADD3 R7, -R32, UR23, RZ ;  /* 0x0000001720077c10 */ /* 0x000fea000fffe1ff */
[----:B------:R-:W-:Y:S05]  /*92e0*/  IMAD R3, R3, c[0x0][0x32c], R7 ;  /* 0x0000cb0003037a24 */ /* 0x000fea00078e0207 */
[----:B------:R-:W-:Y:S02]  /*92f0*/  IADD3 R7, R3, c[0x0][0x32c], RZ ;  /* 0x0000cb0003077a10 */ /* 0x000fe40007ffe0ff */
[----:B------:R-:W-:Y:S02]  /*9300*/  IMNMX R0, R0, R3, !PT ;  /* 0x0000000300007217 */ /* 0x000fe40007800200 */
[----:B------:R-:W-:Y:S02]  /*9310*/  IMNMX R2, R2, R7, PT ;  /* 0x0000000702027217 */ /* 0x000fe40003800200 */
.L_x_1031:
[----:B------:R-:W-:Y:S01]  /*9320*/  UP2UR UR31, UPR, URZ, 0x4 ;  /* 0x000000043f1f7883 */ /* 0x000fe20008000000 */
[----:B------:R-:W2:Y:S01]  /*9330*/  SHFL.IDX PT, R3, R4, 0x2, 0x1c1f ;  /* 0x005c1f0004037f89 */ /* 0x000ea200000e0000 */
[----:B------:R-:W-:Y:S02]  /*9340*/  UISETP.NE.AND UP2, UPT, UR26, URZ, UPT ;  /* 0x0000003f1a00728c */ /* 0x000fe4000bf45270 */
[----:B------:R-:W-:Y:S02]  /*9350*/  UP2UR UR33, UPR, URZ, 0x10 ;  /* 0x000000103f217883 */ /* 0x000fe40008000000 */
[----:B------:R-:W-:Y:S02]  /*9360*/  UISETP.NE.AND UP4, UPT, UR28, URZ, UPT ;  /* 0x0000003f1c00728c */ /* 0x000fe4000bf85270 */
[----:B------:R-:W-:Y:S01]  /*9370*/  PLOP3.LUT P0, PT, PT, PT, UP2, 0x40, 0x0 ;  /* 0x000000000000781c */ /* 0x000fe20003f0e828 */
[----:B------:R-:W-:Y:S02]  /*9380*/  UP2UR UR32, UPR, URZ, 0x8 ;  /* 0x000000083f207883 */ /* 0x000fe40008000000 */
[----:B------:R-:W-:Y:S01]  /*9390*/  UISETP.NE.AND UP3, UPT, UR27, URZ, UPT ;  /* 0x0000003f1b00728c */ /* 0x000fe2000bf65270 */
[----:B------:R-:W-:Y:S01]  /*93a0*/  PLOP3.LUT P2, PT, PT, PT, UP4, 0x40, 0x0 ;  /* 0x000000000000781c */ /* 0x000fe20003f4e848 */
[----:B------:R-:W-:Y:S01]  /*93b0*/  UISETP.NE.AND UP4, UPT, UR33, URZ, UPT ;  /* 0x0000003f2100728c */ /* 0x000fe2000bf85270 */
[C---:B------:R-:W-:Y:S01]  /*93c0*/  ISETP.GT.AND P0, PT, R0.reuse, 0x8, P0 ;  /* 0x000000080000780c */ /* 0x040fe20000704270 */
[----:B------:R-:W-:Y:S01]  /*93d0*/  UP2UR UR30, UPR, URZ, 0x2 ;  /* 0x000000023f1e7883 */ /* 0x000fe20008000000 */
[----:B------:R-:W-:Y:S01]  /*93e0*/  ISETP.GT.AND P2, PT, R0, RZ, P2 ;  /* 0x000000ff0000720c */ /* 0x000fe20001744270 */
[----:B------:R-:W-:Y:S01]  /*93f0*/  UISETP.NE.AND UP1, UPT, UR25, URZ, UPT ;  /* 0x0000003f1900728c */ /* 0x000fe2000bf25270 */
[----:B------:R-:W-:Y:S01]  /*9400*/  PLOP3.LUT P1, PT, PT, PT, UP3, 0x40, 0x0 ;  /* 0x000000000000781c */ /* 0x000fe20003f2e838 */
[----:B------:R-:W-:Y:S01]  /*9410*/  UP2UR UR29, UPR, URZ, 0x1 ;  /* 0x000000013f1d7883 */ /* 0x000fe20008000000 */
[----:B------:R-:W-:Y:S01]  /*9420*/  ISETP.LT.OR P0, PT, R2, 0x9, P0 ;  /* 0x000000090200780c */ /* 0x000fe20000701670 */
[----:B------:R-:W-:Y:S01]  /*9430*/  UISETP.NE.AND UP0, UPT, UR24, URZ, UPT ;  /* 0x0000003f1800728c */ /* 0x000fe2000bf05270 */
[----:B------:R-:W-:Y:S01]  /*9440*/  ISETP.GT.AND P1, PT, R0, 0x1, P1 ;  /* 0x000000010000780c */ /* 0x000fe20000f24270 */
[----:B------:R-:W-:Y:S01]  /*9450*/  UISETP.NE.AND UP3, UPT, UR32, URZ, UPT ;  /* 0x0000003f2000728c */ /* 0x000fe2000bf65270 */
[C---:B------:R-:W-:Y:S01]  /*9460*/  ISETP.LT.OR P2, PT, R2.reuse, 0x1, P2 ;  /* 0x000000010200780c */ /* 0x040fe20001741670 */
[----:B------:R-:W-:Y:S01]  /*9470*/  UISETP.NE.AND UP2, UPT, UR31, URZ, UPT ;  /* 0x0000003f1f00728c */ /* 0x000fe2000bf45270 */
[----:B------:R-:W-:Y:S02]  /*9480*/  ISETP.LT.OR P1, PT, R2, 0x2, P1 ;  /* 0x000000020200780c */ /* 0x000fe40000f21670 */
[----:B------:R-:W-:Y:S02]  /*9490*/  FSEL R14, R142, -INF , !P0 ;  /* 0xff8000008e0e7808 */ /* 0x000fe40004000000 */
[----:B------:R-:W-:Y:S02]  /*94a0*/  PLOP3.LUT P0, PT, PT, PT, UP4, 0x40, 0x0 ;  /* 0x000000000000781c */ /* 0x000fe40003f0e848 */
[----:B------:R-:W-:Y:S01]  /*94b0*/  PLOP3.LUT P6, PT, PT, PT, UP1, 0x40, 0x0 ;  /* 0x000000000000781c */ /* 0x000fe20003fce818 */
[----:B------:R-:W-:Y:S01]  /*94c0*/  UISETP.NE.AND UP1, UPT, UR30, URZ, UPT ;  /* 0x0000003f1e00728c */ /* 0x000fe2000bf25270 */
[----:B------:R-:W-:Y:S01]  /*94d0*/  PLOP3.LUT P5, PT, PT, PT, UP0, 0x40, 0x0 ;  /* 0x000000000000781c */ /* 0x000fe20003fae808 */
[----:B------:R-:W-:Y:S01]  /*94e0*/  UISETP.NE.AND UP0, UPT, UR29, URZ, UPT ;  /* 0x0000003f1d00728c */ /* 0x000fe2000bf05270 */
[----:B------:R-:W-:Y:S01]  /*94f0*/  FSEL R8, R204, -INF , !P2 ;  /* 0xff800000cc087808 */ /* 0x000fe20005000000 */
[----:B------:R-:W-:Y:S01]  /*9500*/  UP2UR UR29, UPR, URZ, 0x40 ;  /* 0x000000403f1d7883 */ /* 0x000fe20008000000 */
[----:B------:R-:W-:Y:S01]  /*9510*/  PLOP3.LUT P2, PT, PT, PT, UP6, 0x40, 0x0 ;  /* 0x000000000000781c */ /* 0x000fe20003f4e868 */
[----:B------:R-:W-:Y:S01]  /*9520*/  UISETP.NE.AND UP6, UPT, UR16, URZ, UPT ;  /* 0x0000003f1000728c */ /* 0x000fe2000bfc5270 */
[----:B------:R-:W-:Y:S02]  /*9530*/  FSEL R11, R200, -INF , !P1 ;  /* 0xff800000c80b7808 */ /* 0x000fe40004800000 */
        /* <DEDUP_REMOVED lines=34> */
[----:B---3--:R-:W-:Y:S02]  /*9760*/  FSEL R247, R18, -INF , !P2 ;  /* 0xff80000012f77808 */ /* 0x008fe40005000000 */
[----:B-1----:R-:W-:Y:S01]  /*9770*/  FSEL R249, R13, -INF , !P1 ;  /* 0xff8000000df97808 */ /* 0x002fe20004800000 */
        /* <DEDUP_REMOVED lines=15> */
.L_x_1037:
[----:B------:R-:W-:Y:S04]  /*9870*/  MOV R7, c[0x0][0x32c] ;  /* 0x0000cb0000077a02 */ /* 0x000fe80000000f00 */
[----:B------:R-:W-:Y:S11]  /*9880*/  ISETP.NE.AND P0, PT, R7, 0x1, PT ;  /* 0x000000010700780c */ /* 0x000ff60003f05270 */
[----:B------:R-:W-:Y:S02]  /*9890*/  @!UPT UIADD3 URZ, URZ, URZ, URZ ;  /* 0x0000003f3f3ff290 */ /* 0x000fe4000fffe03f */
[----:B------:R-:W-:Y:S05]  /*98a0*/  @P0 IMAD.HI.U32 R7, R3, c[0x0][0x330], RZ ;  /* 0x0000cc0003070a27 */ /* 0x000fea00078e00ff */
[----:B------:R-:W-:Y:S02]  /*98b0*/  @P0 SHF.R.U32.HI R3, RZ, c[0x0][0x334], R7 ;  /* 0x0000cd00ff030a19 */ /* 0x000fe40000011607 */
.L_x_1038:
[----:B------:R-:W-:Y:S05]  /*98c0*/  BSYNC B0 ;  /* 0x0000000000007941 */ /* 0x000fea0003800000 */
.L_x_1036:
[----:B------:R-:W-:Y:S05]  /*98d0*/  IADD3 R7, -R32, UR23, RZ ;  /* 0x0000001720077c10 */ /* 0x000fea000fffe1ff */
[----:B------:R-:W-:Y:S05]  /*98e0*/  IMAD R3, R3, c[0x0][0x32c], R7 ;  /* 0x0000cb0003037a24 */ /* 0x000fea00078e0207 */
[----:B------:R-:W-:Y:S02]  /*98f0*/  IADD3 R7, R3, c[0x0][0x32c], RZ ;  /* 0x0000cb0003077a10 */ /* 0x000fe40007ffe0ff */
[----:B------:R-:W-:Y:S02]  /*9900*/  IMNMX R0, R0, R3, !PT ;  /* 0x0000000300007217 */ /* 0x000fe40007800200 */
[----:B------:R-:W-:Y:S02]  /*9910*/  IMNMX R2, R2, R7, PT ;  /* 0x0000000702027217 */ /* 0x000fe40003800200 */
.L_x_1035:
[----:B------:R-:W-:Y:S01]  /*9920*/  UP2UR UR31, UPR, URZ, 0x4 ;  /* 0x000000043f1f7883 */ /* 0x000fe20008000000 */
[----:B------:R-:W1:Y:S01]  /*9930*/  SHFL.IDX PT, R3, R4, 0x3, 0x1c1f ;  /* 0x007c1f0004037f89 */ /* 0x000e6200000e0000 */
        /* <DEDUP_REMOVED lines=58> */
[--C-:B-1----:R-:W-:Y:S01]  /*9ce0*/  IMAD.IADD R0, R6, 0x1, R3.reuse ;  /* 0x0000000106007824 */ /* 0x102fe200078e0203 */
        /* <DEDUP_REMOVED lines=24> */
.L_x_1041:
[----:B------:R-:W-:Y:S04]  /*9e70*/  MOV R4, c[0x0][0x32c] ;  /* 0x0000cb0000047a02 */ /* 0x000fe80000000f00 */
[----:B------:R-:W-:Y:S11]  /*9e80*/  ISETP.NE.AND P0, PT, R4, 0x1, PT ;  /* 0x000000010400780c */ /* 0x000ff60003f05270 */
[----:B------:R-:W-:Y:S02]  /*9e90*/  @!UPT UIADD3 URZ, URZ, URZ, URZ ;  /* 0x0000003f3f3ff290 */ /* 0x000fe4000fffe03f */
[----:B------:R-:W-:Y:S05]  /*9ea0*/  @P0 IMAD.HI.U32 R4, R3, c[0x0][0x330], RZ ;  /* 0x0000cc0003040a27 */ /* 0x000fea00078e00ff */
[----:B------:R-:W-:Y:S02]  /*9eb0*/  @P0 SHF.R.U32.HI R3, RZ, c[0x0][0x334], R4 ;  /* 0x0000cd00ff030a19 */ /* 0x000fe40000011604 */
.L_x_1042:
[----:B------:R-:W-:Y:S05]  /*9ec0*/  BSYNC B0 ;  /* 0x0000000000007941 */ /* 0x000fea0003800000 */
.L_x_1040:
[----:B------:R-:W-:Y:S05]  /*9ed0*/  IADD3 R4, -R32, UR23, RZ ;  /* 0x0000001720047c10 */ /* 0x000fea000fffe1ff */
[----:B------:R-:W-:Y:S05]  /*9ee0*/  IMAD R3, R3, c[0x0][0x32c], R4 ;  /* 0x0000cb0003037a24 */ /* 0x000fea00078e0204 */
[----:B------:R-:W-:Y:S02]  /*9ef0*/  IADD3 R4, R3, c[0x0][0x32c], RZ ;  /* 0x0000cb0003047a10 */ /* 0x000fe40007ffe0ff */
[----:B------:R-:W-:Y:S02]  /*9f00*/  IMNMX R0, R0, R3, !PT ;  /* 0x0000000300007217 */ /* 0x000fe40007800200 */
[----:B------:R-:W-:Y:S02]  /*9f10*/  IMNMX R2, R2, R4, PT ;  /* 0x0000000402027217 */ /* 0x000fe40003800200 */
.L_x_1039:
[----:B------:R-:W-:Y:S01]  /*9f20*/  FMNMX.FTZ R3, R8, R134, !PT ;  /* 0x0000008608037209 */ /* 0x000fe20007810000 */
        /* <DEDUP_REMOVED lines=20> */
[----:B------:R-:W-:Y:S01]  /*a070*/  LDSM.16.MT88.4 R36, [R226+0x2080] ;  /* 0x00208000e224783b */ /* 0x000fe20000004200 */
[----:B------:R-:W-:Y:S02]  /*a080*/  FMNMX.FTZ R137, R199, R137, !PT ;  /* 0x00000089c7897209 */ /* 0x000fe40007810000 */
        /* <DEDUP_REMOVED lines=12> */
[----:B------:R-:W-:Y:S01]  /*a150*/  PLOP3.LUT P6, PT, PT, PT, UP4, 0x40, 0x0 ;  /* 0x000000000000781c */ /* 0x000fe20003fce848 */
[----:B------:R-:W1:Y:S01]  /*a160*/  SHFL.BFLY PT, R18, R3, 0x2, 0x1f ;  /* 0x0c401f0003127f89 */ /* 0x000e6200000e0000 */
[----:B------:R-:W-:Y:S01]  /*a170*/  PLOP3.LUT P5, PT, PT, PT, UP3, 0x40, 0x0 ;  /* 0x000000000000781c */ /* 0x000fe20003fae838 */
[----:B------:R-:W-:Y:S01]  /*a180*/  UISETP.NE.AND UP4, UPT, UR23, URZ, UPT ;  /* 0x0000003f1700728c */ /* 0x000fe2000bf85270 */
[C---:B------:R-:W-:Y:S01]  /*a190*/  ISETP.GT.AND P6, PT, R0.reuse, RZ, P6 ;  /* 0x000000ff0000720c */ /* 0x040fe200037c4270 */
[----:B------:R-:W-:Y:S01]  /*a1a0*/  UISETP.NE.AND UP3, UPT, UR28, URZ, UPT ;  /* 0x0000003f1c00728c */ /* 0x000fe2000bf65270 */
[----:B------:R-:W-:Y:S02]  /*a1b0*/  ISETP.GT.AND P5, PT, R0, 0x1, P5 ;  /* 0x000000010000780c */ /* 0x000fe40002fa4270 */
[----:B------:R-:W-:Y:S01]  /*a1c0*/  PLOP3.LUT P2, PT, PT, PT, UP2, 0x40, 0x0 ;  /* 0x000000000000781c */ /* 0x000fe20003f4e828 */
[----:B------:R-:W2:Y:S01]  /*a1d0*/  SHFL.BFLY PT, R6, R137, 0x2, 0x1f ;  /* 0x0c401f0089067f89 */ /* 0x000ea200000e0000 */
[C---:B------:R-:W-:Y:S01]  /*a1e0*/  ISETP.LT.OR P6, PT, R2.reuse, 0x1, P6 ;  /* 0x000000010200780c */ /* 0x040fe200037c1670 */
[----:B------:R-:W-:Y:S01]  /*a1f0*/  UISETP.NE.AND UP2, UPT, UR27, URZ, UPT ;  /* 0x0000003f1b00728c */ /* 0x000fe2000bf45270 */
[----:B------:R-:W-:Y:S02]  /*a200*/  ISETP.LT.OR P5, PT, R2, 0x2, P5 ;  /* 0x000000020200780c */ /* 0x000fe40002fa1670 */
[----:B------:R-:W-:Y:S02]  /*a210*/  FSEL R5, R214, -INF , !P6 ;  /* 0xff800000d6057808 */ /* 0x000fe40007000000 */
[----:B------:R-:W-:Y:S02]  /*a220*/  ISETP.GT.AND P2, PT, R0, 0x8, P2 ;  /* 0x000000080000780c */ /* 0x000fe40001744270 */
[----:B------:R-:W-:Y:S01]  /*a230*/  PLOP3.LUT P1, PT, PT, PT, UP1, 0x40, 0x0 ;  /* 0x000000000000781c */ /* 0x000fe20003f2e818 */
[----:B------:R-:W-:Y:S01]  /*a240*/  UISETP.NE.AND UP1, UPT, UR26, URZ, UPT ;  /* 0x0000003f1a00728c */ /* 0x000fe2000bf25270 */
[----:B------:R-:W-:Y:S02]  /*a250*/  FSEL R20, R212, -INF , !P5 ;  /* 0xff800000d4147808 */ /* 0x000fe40006800000 */
[----:B------:R-:W-:Y:S02]  /*a260*/  FMNMX.FTZ R4, R7, R138, !PT ;  /* 0x0000008a07047209 */ /* 0x000fe40007810000 */
[----:B------:R-:W-:Y:S02]  /*a270*/  ISETP.GT.AND P1, PT, R0, 0x9, P1 ;  /* 0x000000090000780c */ /* 0x000fe40000f24270 */
[----:B------:R-:W-:Y:S01]  /*a280*/  PLOP3.LUT P0, PT, PT, PT, UP0, 0x40, 0x0 ;  /* 0x000000000000781c */ /* 0x000fe20003f0e808 */
[----:B------:R-:W-:Y:S01]  /*a290*/  UISETP.NE.AND UP0, UPT, UR25, URZ, UPT ;  /* 0x0000003f1900728c */ /* 0x000fe2000bf05270 */
[----:B------:R-:W-:Y:S02]  /*a2a0*/  ISETP.LT.OR P2, PT, R2, 0x9, P2 ;  /* 0x000000090200780c */ /* 0x000fe40001741670 */
[----:B------:R-:W-:Y:S02]  /*a2b0*/  FMNMX.FTZ R4, R10, R4, !PT ;  /* 0x000000040a047209 */ /* 0x000fe40007810000 */
[----:B------:R-:W-:Y:S02]  /*a2c0*/  ISETP.GT.AND P0, PT, R0, 0x10, P0 ;  /* 0x000000100000780c */ /* 0x000fe40000704270 */
[----:B-1----:R-:W-:Y:S02]  /*a2d0*/  FMNMX.FTZ R3, R3, R18, !PT ;  /* 0x0000001203037209 */ /* 0x002fe40007810000 */
[----:B--2---:R-:W-:Y:S02]  /*a2e0*/  FMNMX.FTZ R137, R137, R6, !PT ;  /* 0x0000000689897209 */ /* 0x004fe40007810000 */
[----:B------:R-:W-:Y:S01]  /*a2f0*/  FSEL R18, R220, -INF , !P2 ;  /* 0xff800000dc127808 */ /* 0x000fe20005000000 */
[----:B------:R-:W1:Y:S01]  /*a300*/  SHFL.BFLY PT, R136, R3, 0x1, 0x1f ;  /* 0x0c201f0003887f89 */ /* 0x000e6200000e0000 */
[----:B------:R-:W-:Y:S02]  /*a310*/  PLOP3.LUT P6, PT, PT, PT, UP6, 0x40, 0x0 ;  /* 0x000000000000781c */ /* 0x000fe40003fce868 */
[C---:B------:R-:W-:Y:S02]  /*a320*/  ISETP.LT.OR P1, PT, R2.reuse, 0xa, P1 ;  /* 0x0000000a0200780c */ /* 0x040fe40000f21670 */
[----:B------:R-:W-:Y:S02]  /*a330*/  ISETP.LT.OR P0, PT, R2, 0x11, P0 ;  /* 0x000000110200780c */ /* 0x000fe40000701670 */
[----:B------:R-:W-:Y:S01]  /*a340*/  FMNMX.FTZ R4, R9, R4, !PT ;  /* 0x0000000409047209 */ /* 0x000fe20007810000 */
[----:B------:R-:W2:Y:S01]  /*a350*/  SHFL.BFLY PT, R6, R137, 0x1, 0x1f ;  /* 0x0c201f0089067f89 */ /* 0x000ea200000e0000 */
[C---:B------:R-:W-:Y:S02]  /*a360*/  ISETP.GT.AND P6, PT, R0.reuse, 0x11, P6 ;  /* 0x000000110000780c */ /* 0x040fe400037c4270 */
[----:B------:R-:W-:Y:S02]  /*a370*/  PLOP3.LUT P5, PT, PT, PT, UP5, 0x40, 0x0 ;  /* 0x000000000000781c */ /* 0x000fe40003fae858 */
[----:B------:R-:W-:Y:S02]  /*a380*/  FSEL R197, R215, -INF , !P0 ;  /* 0xff800000d7c57808 */ /* 0x000fe40004000000 */
[----:B------:R-:W-:Y:S02]  /*a390*/  FMNMX.FTZ R4, R13, R4, !PT ;  /* 0x000000040d047209 */ /* 0x000fe40007810000 */
[----:B------:R-:W-:Y:S02]  /*a3a0*/  ISETP.GT.AND P5, PT, R0, 0x18, P5 ;  /* 0x000000180000780c */ /* 0x000fe40002fa4270 */
[----:B------:R-:W-:Y:S02]  /*a3b0*/  PLOP3.LUT P0, PT, PT, PT, UP3, 0x40, 0x0 ;  /* 0x000000000000781c */ /* 0x000fe40003f0e838 */
[----:B------:R-:W-:Y:S02]  /*a3c0*/  ISETP.LT.OR P6, PT, R2, 0x12, P6 ;  /* 0x000000120200780c */ /* 0x000fe400037c1670 */
[----:B------:R-:W-:Y:S02]  /*a3d0*/  ISETP.GT.AND P0, PT, R0, 0x20, P0 ;  /* 0x000000200000780c */ /* 0x000fe40000704270 */
[----:B-1----:R-:W-:Y:S02]  /*a3e0*/  FMNMX.FTZ R136, R3, R136, !PT ;  /* 0x0000008803887209 */ /* 0x002fe40007810000 */
[----:B------:R-:W-:Y:S02]  /*a3f0*/  FMNMX.FTZ R3, R5, R139, !PT ;  /* 0x0000008b05037209 */ /* 0x000fe40007810000 */
[----:B------:R-:W-:Y:S01]  /*a400*/  FMNMX.FTZ R4, R204, R4, !PT ;  /* 0x00000004cc047209 */ /* 0x000fe20007810000 */
[----:B------:R-:W-:Y:S01]  /*a410*/  FMUL.FTZ R142, R136, c[0x0][0x2d0] ;  /* 0x0000b400888e7a20 */ /* 0x000fe20000410000 */
[----:B------:R-:W-:Y:S02]  /*a420*/  FMNMX.FTZ R3, R20, R3, !PT ;  /* 0x0000000314037209 */ /* 0x000fe40007810000 */
[----:B--2---:R-:W-:Y:S02]  /*a430*/  FMNMX.FTZ R137, R137, R6, !PT ;  /* 0x0000000689897209 */ /* 0x004fe40007810000 */
[----:B------:R-:W-:Y:S02]  /*a440*/  FSEL R6, R221, -INF , !P1 ;  /* 0xff800000dd067808 */ /* 0x000fe40004800000 */
[----:B------:R-:W-:Y:S01]  /*a450*/  FMNMX.FTZ R3, R18, R3, !PT ;  /* 0x0000000312037209 */ /* 0x000fe20007810000 */
[----:B------:R-:W-:Y:S01]  /*a460*/  FMUL.FTZ R141, R137, c[0x0][0x2d0] ;  /* 0x0000b400898d7a20 */ /* 0x000fe20000410000 */
[----:B------:R-:W-:Y:S02]  /*a470*/  PLOP3.LUT P1, PT, PT, PT, UP4, 0x40, 0x0 ;  /* 0x000000000000781c */ /* 0x000fe40003f2e848 */
[----:B------:R-:W-:Y:S02]  /*a480*/  FMNMX.FTZ R3, R6, R3, !PT ;  /* 0x0000000306037209 */ /* 0x000fe40007810000 */
[----:B------:R-:W-:Y:S02]  /*a490*/  ISETP.GT.AND P1, PT, R0, 0x19, P1 ;  /* 0x000000190000780c */ /* 0x000fe40000f24270 */
[----:B------:R-:W-:Y:S02]  /*a4a0*/  FMNMX.FTZ R3, R197, R3, !PT ;  /* 0x00000003c5037209 */ /* 0x000fe40007810000 */
[----:B------:R-:W-:Y:S02]  /*a4b0*/  FSEL R201, R213, -INF , !P6 ;  /* 0xff800000d5c97808 */ /* 0x000fe40007000000 */
[----:B------:R-:W-:Y:S02]  /*a4c0*/  ISETP.LT.OR P5, PT, R2, 0x19, P5 ;  /* 0x000000190200780c */ /* 0x000fe40002fa1670 */
[----:B------:R-:W-:Y:S02]  /*a4d0*/  FMNMX.FTZ R4, R209, R4, !PT ;  /* 0x00000004d1047209 */ /* 0x000fe40007810000 */
[----:B------:R-:W-:Y:S02]  /*a4e0*/  FSEL R202, R30, -INF , !P5 ;  /* 0xff8000001eca7808 */ /* 0x000fe40006800000 */
[----:B------:R-:W-:Y:S02]  /*a4f0*/  FMNMX.FTZ R3, R201, R3, !PT ;  /* 0x00000003c9037209 */ /* 0x000fe40007810000 */
[----:B------:R-:W-:Y:S02]  /*a500*/  PLOP3.LUT P6, PT, PT, PT, UP2, 0x40, 0x0 ;  /* 0x000000000000781c */ /* 0x000fe40003fce828 */
[C---:B------:R-:W-:Y:S02]  /*a510*/  ISETP.LT.OR P1, PT, R2.reuse, 0x1a, P1 ;  /* 0x0000001a0200780c */ /* 0x040fe40000f21670 */
[----:B------:R-:W-:Y:S02]  /*a520*/  ISETP.LT.OR P0, PT, R2, 0x21, P0 ;  /* 0x000000210200780c */ /* 0x000fe40000701670 */
[----:B------:R-:W-:Y:S02]  /*a530*/  FMNMX.FTZ R3, R202, R3, !PT ;  /* 0x00000003ca037209 */ /* 0x000fe40007810000 */
[----:B------:R-:W-:Y:S02]  /*a540*/  FSEL R208, R31, -INF , !P1 ;  /* 0xff8000001fd07808 */ /* 0x000fe40004800000 */
[----:B------:R-:W-:Y:S02]  /*a550*/  FSEL R213, R42, -INF , !P0 ;  /* 0xff8000002ad57808 */ /* 0x000fe40004000000 */
[----:B------:R-:W-:Y:S02]  /*a560*/  ISETP.GT.AND P6, PT, R0, 0x21, P6 ;  /* 0x000000210000780c */ /* 0x000fe400037c4270 */
[----:B------:R-:W-:Y:S02]  /*a570*/  FMNMX.FTZ R4, R210, R4, !PT ;  /* 0x00000004d2047209 */ /* 0x000fe40007810000 */
[----:B------:R-:W-:Y:S02]  /*a580*/  PLOP3.LUT P5, PT, PT, PT, UP1, 0x40, 0x0 ;  /* 0x000000000000781c */ /* 0x000fe40003fae818 */
[----:B------:R-:W-:Y:S01]  /*a590*/  PLOP3.LUT P0, PT, PT, PT, UP0, 0x40, 0x0 ;  /* 0x000000000000781c */ /* 0x000fe20003f0e808 */
[----:B------:R-:W-:Y:S01]  /*a5a0*/  UISETP.GT.AND UP0, UPT, UR13, UR22, UPT ;  /* 0x000000160d00728c */ /* 0x000fe2000bf04270 */
[----:B------:R-:W-:Y:S01]  /*a5b0*/  FMNMX.FTZ R4, R211, R4, !PT ;  /* 0x00000004d3047209 */ /* 0x000fe20007810000 */
[----:B------:R-:W-:Y:S01]  /*a5c0*/  UIADD3 UR13, UR13, -0x1, URZ ;  /* 0xffffffff0d0d7890 */ /* 0x000fe2000fffe03f */
[C---:B------:R-:W-:Y:S02]  /*a5d0*/  ISETP.GT.AND P5, PT, R0.reuse, 0x28, P5 ;  /* 0x000000280000780c */ /* 0x040fe40002fa4270 */
[----:B------:R-:W-:Y:S02]  /*a5e0*/  ISETP.GT.AND P0, PT, R0, 0x29, P0 ;  /* 0x000000290000780c */ /* 0x000fe40000704270 */
[----:B------:R-:W-:Y:S02]  /*a5f0*/  FMNMX.FTZ R0, R208, R3, !PT ;  /* 0x00000003d0007209 */ /* 0x000fe40007810000 */
[C---:B------:R-:W-:Y:S02]  /*a600*/  ISETP.LT.OR P6, PT, R2.reuse, 0x22, P6 ;  /* 0x000000220200780c */ /* 0x040fe400037c1670 */
[----:B------:R-:W-:Y:S02]  /*a610*/  ISETP.LT.OR P5, PT, R2, 0x29, P5 ;  /* 0x000000290200780c */ /* 0x000fe40002fa1670 */
[----:B------:R-:W-:Y:S02]  /*a620*/  FSEL R212, R43, -INF , !P6 ;  /* 0xff8000002bd47808 */ /* 0x000fe40007000000 */
[----:B------:R-:W-:Y:S02]  /*a630*/  FMNMX.FTZ R0, R213, R0, !PT ;  /* 0x00000000d5007209 */ /* 0x000fe40007810000 */
[----:B------:R-:W-:Y:S02]  /*a640*/  FMNMX.FTZ R4, R223, R4, !PT ;  /* 0x00000004df047209 */ /* 0x000fe40007810000 */
[----:B------:R-:W-:Y:S02]  /*a650*/  FSETP.NEU.FTZ.AND P1, PT, R136, -INF , PT ;  /* 0xff8000008800780b */ /* 0x000fe40003f3d000 */
[----:B------:R-:W-:Y:S02]  /*a660*/  FSEL R214, R46, -INF , !P5 ;  /* 0xff8000002ed67808 */ /* 0x000fe40006800000 */
[----:B------:R-:W-:Y:S02]  /*a670*/  FMNMX.FTZ R0, R212, R0, !PT ;  /* 0x00000000d4007209 */ /* 0x000fe40007810000 */
[----:B------:R-:W-:Y:S02]  /*a680*/  FMNMX.FTZ R4, R244, R4, !PT ;  /* 0x00000004f4047209 */ /* 0x000fe40007810000 */
[----:B------:R-:W-:Y:S02]  /*a690*/  ISETP.LT.OR P0, PT, R2, 0x2a, P0 ;  /* 0x0000002a0200780c */ /* 0x000fe40000701670 */
[----:B------:R-:W-:Y:S02]  /*a6a0*/  FSEL R142, R142, RZ, P1 ;  /* 0x000000ff8e8e7208 */ /* 0x000fe40000800000 */
[----:B------:R-:W-:Y:S02]  /*a6b0*/  FMNMX.FTZ R4, R246, R4, !PT ;  /* 0x00000004f6047209 */ /* 0x000fe40007810000 */
[----:B------:R-:W-:Y:S01]  /*a6c0*/  FSEL R140, R47, -INF , !P0 ;  /* 0xff8000002f8c7808 */ /* 0x000fe20004000000 */
[--C-:B------:R-:W-:Y:S01]  /*a6d0*/  FFMA.FTZ R3, R21, c[0x0][0x2d0], -R142.reuse ;  /* 0x0000b40015037a23 */ /* 0x100fe2000001088e */
[----:B------:R-:W-:Y:S01]  /*a6e0*/  FMNMX.FTZ R0, R214, R0, !PT ;  /* 0x00000000d6007209 */ /* 0x000fe20007810000 */
[--C-:B------:R-:W-:Y:S01]  /*a6f0*/  FFMA.FTZ R8, R8, c[0x0][0x2d0], -R142.reuse ;  /* 0x0000b40008087a23 */ /* 0x100fe2000001088e */
[----:B------:R-:W-:Y:S01]  /*a700*/  FMNMX.FTZ R4, R248, R4, !PT ;  /* 0x00000004f8047209 */ /* 0x000fe20007810000 */
[----:B------:R1:W-:Y:S01]  /*a710*/  MUFU.EX2 R35, R3 ;  /* 0x0000000300237308 */ /* 0x0003e20000000800 */
[----:B------:R-:W-:Y:S01]  /*a720*/  FMNMX.FTZ R0, R140, R0, !PT ;  /* 0x000000008c007209 */ /* 0x000fe20007810000 */
[--C-:B------:R-:W-:Y:S01]  /*a730*/  FFMA.FTZ R11, R11, c[0x0][0x2d0], -R142.reuse ;  /* 0x0000b4000b0b7a23 */ /* 0x100fe2000001088e */
[----:B------:R-:W-:Y:S01]  /*a740*/  FSETP.NEU.FTZ.AND P2, PT, R137, -INF , PT ;  /* 0xff8000008900780b */ /* 0x000fe20003f5d000 */
[----:B------:R-:W2:Y:S01]  /*a750*/  SHFL.BFLY PT, R19, R4, 0x2, 0x1f ;  /* 0x0c401f0004137f89 */ /* 0x000ea200000e0000 */
[----:B------:R-:W-:Y:S02]  /*a760*/  FFMA.FTZ R14, R14, c[0x0][0x2d0], -R142 ;  /* 0x0000b4000e0e7a23 */ /* 0x000fe4000001088e */
[----:B------:R-:W-:Y:S03]  /*a770*/  FSEL R141, R141, RZ, P2 ;  /* 0x000000ff8d8d7208 */ /* 0x000fe60001000000 */
[----:B------:R-:W-:Y:S02]  /*a780*/  MUFU.EX2 R49, R8 ;  /* 0x0000000800317308 */ /* 0x000fe40000000800 */
[----:B------:R-:W1:Y:S01]  /*a790*/  SHFL.BFLY PT, R2, R0, 0x2, 0x1f ;  /* 0x0c401f0000027f89 */ /* 0x000e6200000e0000 */
[--C-:B------:R-:W-:Y:S02]  /*a7a0*/  FFMA.FTZ R16, R16, c[0x0][0x2d0], -R141.reuse ;  /* 0x0000b40010107a23 */ /* 0x100fe4000001088d */
[--C-:B------:R-:W-:Y:S02]  /*a7b0*/  FFMA.FTZ R15, R15, c[0x0][0x2d0], -R141.reuse ;  /* 0x0000b4000f0f7a23 */ /* 0x100fe4000001088d */
[--C-:B------:R-:W-:Y:S02]  /*a7c0*/  FFMA.FTZ R12, R12, c[0x0][0x2d0], -R141.reuse ;  /* 0x0000b4000c0c7a23 */ /* 0x100fe4000001088d */
[----:B------:R-:W-:Y:S01]  /*a7d0*/  FFMA.FTZ R17, R17, c[0x0][0x2d0], -R141 ;  /* 0x0000b40011117a23 */ /* 0x000fe2000001088d */
[----:B------:R-:W-:Y:S01]  /*a7e0*/  MUFU.EX2 R221, R16 ;  /* 0x0000001000dd7308 */ /* 0x000fe20000000800 */
[----:B--2---:R-:W-:Y:S09]  /*a7f0*/  FMNMX.FTZ R4, R4, R19, !PT ;  /* 0x0000001304047209 */ /* 0x004ff20007810000 */
[----:B------:R-:W2:Y:S01]  /*a800*/  MUFU.EX2 R45, R15 ;  /* 0x0000000f002d7308 */ /* 0x000ea20000000800 */
[----:B------:R-:W3:Y:S01]  /*a810*/  SHFL.BFLY PT, R135, R4, 0x1, 0x1f ;  /* 0x0c201f0004877f89 */ /* 0x000ee200000e0000 */
[----:B-1----:R-:W-:Y:S02]  /*a820*/  FMNMX.FTZ R3, R0, R2, !PT ;  /* 0x0000000200037209 */ /* 0x002fe40007810000 */
[----:B------:R-:W-:Y:S02]  /*a830*/  FSEL R0, R137, RZ, P2 ;  /* 0x000000ff89007208 */ /* 0x000fe40001000000 */
[----:B------:R-:W-:Y:S04]  /*a840*/  FSEL R2, R136, RZ, P1 ;  /* 0x000000ff88027208 */ /* 0x000fe80000800000 */
[----:B------:R-:W-:Y:S01]  /*a850*/  MUFU.EX2 R50, R12 ;  /* 0x0000000c00327308 */ /* 0x000fe20000000800 */
[----:B------:R-:W-:Y:S02]  /*a860*/  FADD.FTZ R0, -R0, R132 ;  /* 0x0000008400007221 */ /* 0x000fe40000010100 */
[----:B------:R-:W-:Y:S02]  /*a870*/  FADD.FTZ R2, -R2, R134 ;  /* 0x0000008602027221 */ /* 0x000fe40000010100 */
[----:B------:R-:W-:Y:S02]  /*a880*/  FMUL.FTZ R0, R0, c[0x0][0x2d0] ;  /* 0x0000b40000007a20 */ /* 0x000fe40000410000 */
[----:B------:R-:W-:Y:S03]  /*a890*/  FMUL.FTZ R2, R2, c[0x0][0x2d0] ;  /* 0x0000b40002027a20 */ /* 0x000fe60000410000 */
[----:B------:R1:W4:Y:S01]  /*a8a0*/  MUFU.EX2 R133, R0 ;  /* 0x0000000000857308 */ /* 0x0003220000000800 */
[----:B--2---:R-:W-:Y:S02]  /*a8b0*/  F2FP.BF16.PACK_AB R194, R45, R221 ;  /* 0x000000dd2dc2723e */ /* 0x004fe400000010ff */
[----:B---3--:R-:W-:Y:S02]  /*a8c0*/  FMNMX.FTZ R135, R4, R135, !PT ;  /* 0x0000008704877209 */ /* 0x008fe40007810000 */
[----:B------:R-:W2:Y:S02]  /*a8d0*/  SHFL.BFLY PT, R4, R3, 0x1, 0x1f ;  /* 0x0c201f0003047f89 */ /* 0x000ea400000e0000 */
[C---:B------:R-:W-:Y:S03]  /*a8e0*/  FSETP.NEU.FTZ.AND P0, PT, R135.reuse, -INF , PT ;  /* 0xff8000008700780b */ /* 0x040fe60003f1d000 */
[----:B------:R-:W-:Y:S01]  /*a8f0*/  MUFU.EX2 R132, R2 ;  /* 0x0000000200847308 */ /* 0x000fe20000000800 */
[----:B------:R-:W-:Y:S05]  /*a900*/  FMUL.FTZ R143, R135, c[0x0][0x2d0] ;  /* 0x0000b400878f7a20 */ /* 0x000fea0000410000 */
[----:B------:R-:W-:Y:S04]  /*a910*/  FSEL R143, R143, RZ, P0 ;  /* 0x000000ff8f8f7208 */ /* 0x000fe80000000000 */
[----:B------:R-:W3:Y:S01]  /*a920*/  MUFU.EX2 R51, R17 ;  /* 0x0000001100337308 */ /* 0x000ee20000000800 */
[--C-:B------:R-:W-:Y:S01]  /*a930*/  FFMA.FTZ R7, R7, c[0x0][0x2d0], -R143.reuse ;  /* 0x0000b40007077a23 */ /* 0x100fe2000001088f */
[----:B-1----:R-:W-:Y:S01]  /*a940*/  FSEL R0, R135, RZ, P0 ;  /* 0x000000ff87007208 */ /* 0x002fe20000000000 */
[----:B----4-:R-:W-:Y:S01]  /*a950*/  FMUL.FTZ R33, R133, R173 ;  /* 0x000000ad85217220 */ /* 0x010fe20000410000 */
[----:B------:R-:W-:Y:S01]  /*a960*/  MOV R173, R45 ;  /* 0x0000002d00ad7202 */ /* 0x000fe20000000f00 */
[----:B------:R-:W-:Y:S02]  /*a970*/  FFMA.FTZ R9, R9, c[0x0][0x2d0], -R143 ;  /* 0x0000b40009097a23 */ /* 0x000fe4000001088f */
[----:B------:R-:W-:Y:S02]  /*a980*/  FADD.FTZ R0, -R0, R138 ;  /* 0x0000008a00007221 */ /* 0x000fe40000010100 */
[----:B------:R-:W-:Y:S01]  /*a990*/  FFMA.FTZ R138, R198, c[0x0][0x2d0], -R141 ;  /* 0x0000b400c68a7a23 */ /* 0x000fe2000001088d */
[----:B--2---:R-:W-:Y:S01]  /*a9a0*/  FMNMX.FTZ R3, R3, R4, !PT ;  /* 0x0000000403037209 */ /* 0x004fe20007810000 */
[----:B------:R-:W-:Y:S01]  /*a9b0*/  FMUL.FTZ R0, R0, c[0x0][0x2d0] ;  /* 0x0000b40000007a20 */ /* 0x000fe20000410000 */
[----:B------:R-:W1:Y:S01]  /*a9c0*/  MUFU.EX2 R42, R11 ;  /* 0x0000000b002a7308 */ /* 0x000e620000000800 */
[--C-:B------:R-:W-:Y:S01]  /*a9d0*/  FFMA.FTZ R13, R13, c[0x0][0x2d0], -R143.reuse ;  /* 0x0000b4000d0d7a23 */ /* 0x100fe2000001088f */
[C---:B------:R-:W-:Y:S01]  /*a9e0*/  FSETP.NEU.FTZ.AND P0, PT, R3.reuse, -INF , PT ;  /* 0xff8000000300780b */ /* 0x040fe20003f1d000 */
[----:B------:R-:W-:Y:S02]  /*a9f0*/  FMUL.FTZ R134, R3, c[0x0][0x2d0] ;  /* 0x0000b40003867a20 */ /* 0x000fe40000410000 */
[----:B------:R-:W-:Y:S02]  /*aa00*/  FFMA.FTZ R10, R10, c[0x0][0x2d0], -R143 ;  /* 0x0000b4000a0a7a23 */ /* 0x000fe4000001088f */
[C---:B------:R-:W-:Y:S01]  /*aa10*/  FMUL.FTZ R4, R133.reuse, R144 ;  /* 0x0000009085047220 */ /* 0x040fe20000410000 */
[----:B------:R-:W-:Y:S01]  /*aa20*/  FSEL R134, R134, RZ, P0 ;  /* 0x000000ff86867208 */ /* 0x000fe20000000000 */
[----:B------:R-:W-:Y:S01]  /*aa30*/  FMUL.FTZ R16, R133, R156 ;  /* 0x0000009c85107220 */ /* 0x000fe20000410000 */
[----:B------:R2:W4:Y:S01]  /*aa40*/  MUFU.EX2 R2, R0 ;  /* 0x0000000000027308 */ /* 0x0005220000000800 */
[----:B---3--:R-:W-:Y:S01]  /*aa50*/  F2FP.BF16.PACK_AB R192, R51, R50 ;  /* 0x0000003233c0723e */ /* 0x008fe200000010ff */
[----:B------:R-:W-:Y:S02]  /*aa60*/  FMUL.FTZ R17, R133, R157 ;  /* 0x0000009d85117220 */ /* 0x000fe40000410000 */
[--C-:B------:R-:W-:Y:S02]  /*aa70*/  FFMA.FTZ R5, R5, c[0x0][0x2d0], -R134.reuse ;  /* 0x0000b40005057a23 */ /* 0x100fe40000010886 */
[--C-:B------:R-:W-:Y:S02]  /*aa80*/  FFMA.FTZ R6, R6, c[0x0][0x2d0], -R134.reuse ;  /* 0x0000b40006067a23 */ /* 0x100fe40000010886 */
[--C-:B------:R-:W-:Y:S02]  /*aa90*/  FFMA.FTZ R18, R18, c[0x0][0x2d0], -R134.reuse ;  /* 0x0000b40012127a23 */ /* 0x100fe40000010886 */
[----:B------:R-:W3:Y:S01]  /*aaa0*/  MUFU.EX2 R40, R14 ;  /* 0x0000000e00287308 */ /* 0x000ee20000000800 */
[C---:B------:R-:W-:Y:S02]  /*aab0*/  FMUL.FTZ R19, R132.reuse, R159 ;  /* 0x0000009f84137220 */ /* 0x040fe40000410000 */
[----:B------:R-:W-:Y:S01]  /*aac0*/  FMUL.FTZ R34, R132, R174 ;  /* 0x000000ae84227220 */ /* 0x000fe20000410000 */
[----:B-1----:R-:W-:Y:S01]  /*aad0*/  F2FP.BF16.PACK_AB R193, R42, R49 ;  /* 0x000000312ac1723e */ /* 0x002fe200000010ff */
[C---:B------:R-:W-:Y:S01]  /*aae0*/  FMUL.FTZ R32, R133.reuse, R172 ;  /* 0x000000ac85207220 */ /* 0x040fe20000410000 */
[----:B------:R-:W-:Y:S01]  /*aaf0*/  MOV R174, R35 ;  /* 0x0000002300ae7202 */ /* 0x000fe20000000f00 */
[C---:B------:R-:W-:Y:S02]  /*ab00*/  FMUL.FTZ R52, R133.reuse, R52 ;  /* 0x0000003485347220 */ /* 0x040fe40000410000 */
[----:B------:R-:W-:Y:S01]  /*ab10*/  FMUL.FTZ R53, R133, R53 ;  /* 0x0000003585357220 */ /* 0x000fe20000410000 */
[----:B------:R1:W-:Y:S01]  /*ab20*/  MUFU.EX2 R252, R7 ;  /* 0x0000000700fc7308 */ /* 0x0003e20000000800 */
[C---:B------:R-:W-:Y:S02]  /*ab30*/  FMUL.FTZ R54, R132.reuse, R54 ;  /* 0x0000003684367220 */ /* 0x040fe40000410000 */
[----:B------:R-:W-:Y:S02]  /*ab40*/  FMUL.FTZ R55, R132, R55 ;  /* 0x0000003784377220 */ /* 0x000fe40000410000 */
[----:B--2---:R-:W-:Y:S02]  /*ab50*/  FFMA.FTZ R0, R20, c[0x0][0x2d0], -R134 ;  /* 0x0000b40014007a23 */ /* 0x004fe40000010886 */
[C---:B----4-:R-:W-:Y:S01]  /*ab60*/  FMUL.FTZ R45, R2.reuse, R185 ;  /* 0x000000b9022d7220 */ /* 0x050fe20000410000 */
[----:B------:R-:W2:Y:S01]  /*ab70*/  LDSM.16.MT88.4 R20, [R225+0x2080] ;  /* 0x00208000e114783b */ /* 0x000ea20000004200 */
[C---:B------:R-:W-:Y:S01]  /*ab80*/  FMUL.FTZ R41, R2.reuse, R181 ;  /* 0x000000b502297220 */ /* 0x040fe20000410000 */
[----:B------:R4:W-:Y:S01]  /*ab90*/  MUFU.EX2 R216, R0 ;  /* 0x0000000000d87308 */ /* 0x0009e20000000800 */
[----:B------:R-:W-:Y:S01]  /*aba0*/  MOV R181, R42 ;  /* 0x0000002a00b57202 */ /* 0x000fe20000000f00 */
[C---:B------:R-:W-:Y:S01]  /*abb0*/  FMUL.FTZ R8, R2.reuse, R148 ;  /* 0x0000009402087220 */ /* 0x040fe20000410000 */
[----:B---3--:R-:W-:Y:S01]  /*abc0*/  F2FP.BF16.PACK_AB R195, R35, R40 ;  /* 0x0000002823c3723e */ /* 0x008fe200000010ff */
[----:B------:R-:W-:Y:S02]  /*abd0*/  FMUL.FTZ R12, R2, R152 ;  /* 0x00000098020c7220 */ /* 0x000fe40000410000 */
[----:B------:R-:W-:Y:S01]  /*abe0*/  FMUL.FTZ R35, R132, R175 ;  /* 0x000000af84237220 */ /* 0x000fe20000410000 */
[----:B------:R-:W-:Y:S01]  /*abf0*/  MOV R175, R40 ;  /* 0x0000002800af7202 */ /* 0x000fe20000000f00 */
[C---:B------:R-:W-:Y:S02]  /*ac00*/  FMUL.FTZ R40, R2.reuse, R180 ;  /* 0x000000b402287220 */ /* 0x040fe40000410000 */
[----:B------:R3:W5:Y:S01]  /*ac10*/  MUFU.EX2 R215, R5 ;  /* 0x0000000500d77308 */ /* 0x0007620000000800 */
[C---:B------:R-:W-:Y:S02]  /*ac20*/  FMUL.FTZ R24, R2.reuse, R164 ;  /* 0x000000a402187220 */ /* 0x040fe40000410000 */
[----:B------:R-:W-:Y:S02]  /*ac30*/  FMUL.FTZ R25, R2, R165 ;  /* 0x000000a502197220 */ /* 0x000fe40000410000 */
[----:B-1----:R-:W-:Y:S02]  /*ac40*/  FMUL.FTZ R7, R132, R147 ;  /* 0x0000009384077220 */ /* 0x002fe40000410000 */
[C---:B------:R-:W-:Y:S02]  /*ac50*/  FMUL.FTZ R28, R2.reuse, R168 ;  /* 0x000000a8021c7220 */ /* 0x040fe40000410000 */
[C---:B------:R-:W-:Y:S01]  /*ac60*/  FMUL.FTZ R29, R2.reuse, R169 ;  /* 0x000000a9021d7220 */ /* 0x040fe20000410000 */
[----:B------:R1:W-:Y:S01]  /*ac70*/  MUFU.EX2 R219, R6 ;  /* 0x0000000600db7308 */ /* 0x0003e20000000800 */
[C---:B------:R-:W-:Y:S01]  /*ac80*/  FMUL.FTZ R56, R2.reuse, R56 ;  /* 0x0000003802387220 */ /* 0x040fe20000410000 */
[----:B------:R-:W-:Y:S01]  /*ac90*/  MOV R169, R221 ;  /* 0x000000dd00a97202 */ /* 0x000fe20000000f00 */
[C---:B------:R-:W-:Y:S01]  /*aca0*/  FMUL.FTZ R57, R2.reuse, R57 ;  /* 0x0000003902397220 */ /* 0x040fe20000410000 */
[----:B----4-:R-:W-:Y:S01]  /*acb0*/  FSEL R0, R3, RZ, P0 ;  /* 0x000000ff03007208 */ /* 0x010fe20000000000 */
[C---:B------:R-:W-:Y:S01]  /*acc0*/  FMUL.FTZ R60, R2.reuse, R60 ;  /* 0x0000003c023c7220 */ /* 0x040fe20000410000 */
[----:B------:R-:W-:Y:S01]  /*acd0*/  PLOP3.LUT P0, PT, PT, PT, UP0, 0x80, 0x0 ;  /* 0x000000000000781c */ /* 0x000fe20003f0f008 */
[----:B------:R-:W-:Y:S02]  /*ace0*/  FMUL.FTZ R61, R2, R61 ;  /* 0x0000003d023d7220 */ /* 0x000fe40000410000 */
[----:B------:R-:W-:Y:S01]  /*acf0*/  FADD.FTZ R0, -R0, R139 ;  /* 0x0000008b00007221 */ /* 0x000fe20000010100 */
[----:B------:R4:W4:Y:S01]  /*ad00*/  MUFU.EX2 R44, R9 ;  /* 0x00000009002c7308 */ /* 0x0009220000000800 */
[C---:B------:R-:W-:Y:S02]  /*ad10*/  FMUL.FTZ R64, R133.reuse, R64 ;  /* 0x0000004085407220 */ /* 0x040fe40000410000 */
[----:B------:R-:W-:Y:S02]  /*ad20*/  FMUL.FTZ R0, R0, c[0x0][0x2d0] ;  /* 0x0000b40000007a20 */ /* 0x000fe40000410000 */
[C---:B---3--:R-:W-:Y:S01]  /*ad30*/  FMUL.FTZ R5, R133.reuse, R145 ;  /* 0x0000009185057220 */ /* 0x048fe20000410000 */
[----:B-----5:R-:W-:Y:S01]  /*ad40*/  F2FP.BF16.PACK_AB R145, R216, R215 ;  /* 0x000000d7d891723e */ /* 0x020fe200000010ff */
[C---:B------:R-:W-:Y:S02]  /*ad50*/  FMUL.FTZ R65, R133.reuse, R65 ;  /* 0x0000004185417220 */ /* 0x040fe40000410000 */
[C---:B------:R-:W-:Y:S01]  /*ad60*/  FMUL.FTZ R66, R132.reuse, R66 ;  /* 0x0000004284427220 */ /* 0x040fe20000410000 */
[----:B------:R-:W3:Y:S01]  /*ad70*/  MUFU.EX2 R0, R0 ;  /* 0x0000000000007308 */ /* 0x000ee20000000800 */
[C---:B------:R-:W-:Y:S02]  /*ad80*/  FMUL.FTZ R67, R132.reuse, R67 ;  /* 0x0000004384437220 */ /* 0x040fe40000410000 */
[C---:B------:R-:W-:Y:S02]  /*ad90*/  FMUL.FTZ R68, R133.reuse, R68 ;  /* 0x0000004485447220 */ /* 0x040fe40000410000 */
[C---:B-1----:R-:W-:Y:S02]  /*ada0*/  FMUL.FTZ R6, R132.reuse, R146 ;  /* 0x0000009284067220 */ /* 0x042fe40000410000 */
[C---:B------:R-:W-:Y:S02]  /*adb0*/  FMUL.FTZ R69, R133.reuse, R69 ;  /* 0x0000004585457220 */ /* 0x040fe40000410000 */
[C---:B------:R-:W-:Y:S01]  /*adc0*/  FMUL.FTZ R70, R132.reuse, R70 ;  /* 0x0000004684467220 */ /* 0x040fe20000410000 */
[----:B------:R-:W1:Y:S01]  /*add0*/  MUFU.EX2 R48, R13 ;  /* 0x0000000d00307308 */ /* 0x000e620000000800 */
[----:B------:R-:W-:Y:S01]  /*ade0*/  FMUL.FTZ R71, R132, R71 ;  /* 0x0000004784477220 */ /* 0x000fe20000410000 */
[-C--:B--2---:R-:W-:Y:S05]  /*adf0*/  HMMA.16816.F32.BF16 R4, R192, R20.reuse, R4 ;  /* 0x00000014c004723c */ /* 0x084fea0000041804 */
[C---:B----4-:R-:W-:Y:S01]  /*ae00*/  FMUL.FTZ R9, R2.reuse, R149 ;  /* 0x0000009502097220 */ /* 0x050fe20000410000 */
[----:B------:R-:W-:Y:S01]  /*ae10*/  MOV R172, R44 ;  /* 0x0000002c00ac7202 */ /* 0x000fe20000000f00 */
[C---:B------:R-:W-:Y:S01]  /*ae20*/  FMUL.FTZ R72, R2.reuse, R72 ;  /* 0x0000004802487220 */ /* 0x040fe20000410000 */
[----:B------:R-:W2:Y:S01]  /*ae30*/  MUFU.EX2 R220, R10 ;  /* 0x0000000a00dc7308 */ /* 0x000ea20000000800 */
[----:B------:R-:W-:Y:S03]  /*ae40*/  FMUL.FTZ R73, R2, R73 ;  /* 0x0000004902497220 */ /* 0x000fe60000410000 */
[C---:B---3--:R-:W-:Y:S02]  /*ae50*/  FMUL.FTZ R43, R0.reuse, R183 ;  /* 0x000000b7002b7220 */ /* 0x048fe40000410000 */
[C---:B------:R-:W-:Y:S02]  /*ae60*/  FMUL.FTZ R46, R0.reuse, R186 ;  /* 0x000000ba002e7220 */ /* 0x040fe40000410000 */
[C---:B------:R-:W-:Y:S02]  /*ae70*/  FMUL.FTZ R42, R0.reuse, R182 ;  /* 0x000000b6002a7220 */ /* 0x040fe40000410000 */
[----:B------:R3:W-:Y:S01]  /*ae80*/  MUFU.EX2 R183, R138 ;  /* 0x0000008a00b77308 */ /* 0x0007e20000000800 */
[C---:B------:R-:W-:Y:S02]  /*ae90*/  FMUL.FTZ R11, R0.reuse, R151 ;  /* 0x00000097000b7220 */ /* 0x040fe40000410000 */
[----:B------:R-:W-:Y:S01]  /*aea0*/  FMUL.FTZ R14, R0, R154 ;  /* 0x0000009a000e7220 */ /* 0x000fe20000410000 */
[----:B-1----:R-:W-:Y:S01]  /*aeb0*/  F2FP.BF16.PACK_AB R146, R48, R44 ;  /* 0x0000002c3092723e */ /* 0x002fe200000010ff */
[----:B------:R-:W-:Y:S01]  /*aec0*/  FMUL.FTZ R13, R2, R153 ;  /* 0x00000099020d7220 */ /* 0x000fe20000410000 */
[----:B------:R-:W-:Y:S01]  /*aed0*/  MOV R182, R48 ;  /* 0x0000003000b67202 */ /* 0x000fe20000000f00 */
[----:B------:R-:W-:Y:S02]  /*aee0*/  FMUL.FTZ R48, R133, R188 ;  /* 0x000000bc85307220 */ /* 0x000fe40000410000 */
[C---:B------:R-:W-:Y:S01]  /*aef0*/  FMUL.FTZ R15, R0.reuse, R155 ;  /* 0x0000009b000f7220 */ /* 0x040fe20000410000 */
[----:B------:R-:W1:Y:S01]  /*af00*/  MUFU.EX2 R218, R18 ;  /* 0x0000001200da7308 */ /* 0x000e620000000800 */
[C---:B------:R-:W-:Y:S01]  /*af10*/  FMUL.FTZ R26, R0.reuse, R166 ;  /* 0x000000a6001a7220 */ /* 0x040fe20000410000 */
[----:B------:R-:W-:Y:S01]  /*af20*/  LDSM.16.MT88.4 R152, [R227+0x2080] ;  /* 0x00208000e398783b */ /* 0x000fe20000004200 */
[----:B------:R-:W-:Y:S01]  /*af30*/  FMUL.FTZ R27, R0, R167 ;  /* 0x000000a7001b7220 */ /* 0x000fe20000410000 */
[----:B--2---:R-:W-:Y:S01]  /*af40*/  F2FP.BF16.PACK_AB R144, R220, R252 ;  /* 0x000000fcdc90723e */ /* 0x004fe200000010ff */
[C---:B------:R-:W-:Y:S01]  /*af50*/  FMUL.FTZ R10, R0.reuse, R150 ;  /* 0x00000096000a7220 */ /* 0x040fe20000410000 */
[----:B------:R-:W-:Y:S01]  /*af60*/  MOV R168, R220 ;  /* 0x000000dc00a87202 */ /* 0x000fe20000000f00 */
[----:B------:R-:W-:Y:S02]  /*af70*/  FMUL.FTZ R30, R0, R170 ;  /* 0x000000aa001e7220 */ /* 0x000fe40000410000 */
[----:B------:R-:W-:Y:S01]  /*af80*/  FMUL.FTZ R44, R2, R184 ;  /* 0x000000b8022c7220 */ /* 0x000fe20000410000 */
[----:B------:R-:W2:Y:S01]  /*af90*/  LDSM.16.MT88.4 R148, [R228+0x2080] ;  /* 0x00208000e494783b */ /* 0x000ea20000004200 */
[C---:B------:R-:W-:Y:S02]  /*afa0*/  FMUL.FTZ R47, R0.reuse, R187 ;  /* 0x000000bb002f7220 */ /* 0x040fe40000410000 */
[C---:B------:R-:W-:Y:S02]  /*afb0*/  FMUL.FTZ R31, R0.reuse, R171 ;  /* 0x000000ab001f7220 */ /* 0x040fe40000410000 */
[--C-:B---3--:R-:W-:Y:S02]  /*afc0*/  FFMA.FTZ R138, R199, c[0x0][0x2d0], -R141.reuse ;  /* 0x0000b400c78a7a23 */ /* 0x108fe4000001088d */
[C---:B------:R-:W-:Y:S01]  /*afd0*/  FMUL.FTZ R58, R0.reuse, R58 ;  /* 0x0000003a003a7220 */ /* 0x040fe20000410000 */
[----:B------:R-:W-:Y:S01]  /*afe0*/  LDSM.16.MT88.4 R164, [R227+0x2880] ;  /* 0x00288000e3a4783b */ /* 0x000fe20000004200 */
[----:B------:R3:W-:Y:S01]  /*aff0*/  MUFU.EX2 R185, R138 ;  /* 0x0000008a00b97308 */ /* 0x0007e20000000800 */
[C---:B------:R-:W-:Y:S02]  /*b000*/  FMUL.FTZ R59, R0.reuse, R59 ;  /* 0x0000003b003b7220 */ /* 0x040fe40000410000 */
[----:B------:R-:W-:Y:S01]  /*b010*/  FMUL.FTZ R62, R0, R62 ;  /* 0x0000003e003e7220 */ /* 0x000fe20000410000 */
[----:B-1----:R-:W-:Y:S01]  /*b020*/  F2FP.BF16.PACK_AB R147, R219, R218 ;  /* 0x000000dadb93723e */ /* 0x002fe200000010ff */
[----:B------:R-:W-:Y:S02]  /*b030*/  FMUL.FTZ R18, R132, R158 ;  /* 0x0000009e84127220 */ /* 0x000fe40000410000 */
[----:B------:R-:W-:Y:S01]  /*b040*/  LDSM.16.MT88.4 R156, [R226+0x2880] ;  /* 0x00288000e29c783b */ /* 0x000fe20000004200 */
[C---:B------:R-:W-:Y:S02]  /*b050*/  FMUL.FTZ R63, R0.reuse, R63 ;  /* 0x0000003f003f7220 */ /* 0x040fe40000410000 */
[C---:B------:R-:W-:Y:S01]  /*b060*/  FMUL.FTZ R74, R0.reuse, R74 ;  /* 0x0000004a004a7220 */ /* 0x040fe20000410000 */
[C---:B------:R-:W-:Y:S04]  /*b070*/  HMMA.16816.F32.BF16 R8, R144.reuse, R20, R8 ;  /* 0x000000149008723c */ /* 0x040fe80000041808 */
[----:B------:R-:W-:Y:S02]  /*b080*/  FMUL.FTZ R75, R0, R75 ;  /* 0x0000004b004b7220 */ /* 0x000fe40000410000 */
[----:B------:R-:W-:Y:S02]  /*b090*/  FMUL.FTZ R76, R2, R76 ;  /* 0x0000004c024c7220 */ /* 0x000fe40000410000 */
[-C--:B------:R-:W-:Y:S04]  /*b0a0*/  HMMA.16816.F32.BF16 R12, R144, R22.reuse, R12 ;  /* 0x00000016900c723c */ /* 0x080fe8000004180c */
[--C-:B---3--:R-:W-:Y:S02]  /*b0b0*/  FFMA.FTZ R138, R196, c[0x0][0x2d0], -R142.reuse ;  /* 0x0000b400c48a7a23 */ /* 0x108fe4000001088e */
[C---:B------:R-:W-:Y:S02]  /*b0c0*/  FMUL.FTZ R20, R133.reuse, R160 ;  /* 0x000000a085147220 */ /* 0x040fe40000410000 */
[C---:B------:R-:W-:Y:S01]  /*b0d0*/  HMMA.16816.F32.BF16 R16, R192.reuse, R22, R16 ;  /* 0x00000016c010723c */ /* 0x040fe20000041810 */
[----:B------:R1:W-:Y:S03]  /*b0e0*/  MUFU.EX2 R139, R138 ;  /* 0x0000008a008b7308 */ /* 0x0003e60000000800 */
[C---:B------:R-:W-:Y:S02]  /*b0f0*/  FMUL.FTZ R21, R133.reuse, R161 ;  /* 0x000000a185157220 */ /* 0x040fe40000410000 */
[----:B------:R-:W-:Y:S02]  /*b100*/  FMUL.FTZ R77, R2, R77 ;  /* 0x0000004d024d7220 */ /* 0x000fe40000410000 */
[C---:B------:R-:W-:Y:S04]  /*b110*/  FMUL.FTZ R22, R132.reuse, R162 ;  /* 0x000000a284167220 */ /* 0x040fe80000410000 */
[----:B------:R-:W-:Y:S02]  /*b120*/  FMUL.FTZ R23, R132, R163 ;  /* 0x000000a384177220 */ /* 0x000fe40000410000 */
[----:B------:R-:W-:Y:S01]  /*b130*/  LDSM.16.MT88.4 R160, [R228+0x2880] ;  /* 0x00288000e4a0783b */ /* 0x000fe20000004200 */
[C---:B------:R-:W-:Y:S02]  /*b140*/  FMUL.FTZ R78, R0.reuse, R78 ;  /* 0x0000004e004e7220 */ /* 0x040fe40000410000 */
[----:B------:R-:W-:Y:S02]  /*b150*/  FMUL.FTZ R79, R0, R79 ;  /* 0x0000004f004f7220 */ /* 0x000fe40000410000 */
[-C--:B------:R-:W-:Y:S03]  /*b160*/  HMMA.16816.F32.BF16 R20, R192, R36.reuse, R20 ;  /* 0x00000024c014723c */ /* 0x080fe60000041814 */
[C---:B------:R-:W-:Y:S02]  /*b170*/  FMUL.FTZ R80, R133.reuse, R80 ;  /* 0x0000005085507220 */ /* 0x040fe40000410000 */
[C---:B------:R-:W-:Y:S02]  /*b180*/  FMUL.FTZ R81, R133.reuse, R81 ;  /* 0x0000005185517220 */ /* 0x040fe40000410000 */
[--C-:B-1----:R-:W-:Y:S01]  /*b190*/  FFMA.FTZ R138, R200, c[0x0][0x2d0], -R142.reuse ;  /* 0x0000b400c88a7a23 */ /* 0x102fe2000001088e */
[C---:B------:R-:W-:Y:S03]  /*b1a0*/  HMMA.16816.F32.BF16 R24, R144.reuse, R36, R24 ;  /* 0x000000249018723c */ /* 0x040fe60000041818 */
[----:B------:R1:W-:Y:S01]  /*b1b0*/  MUFU.EX2 R186, R138 ;  /* 0x0000008a00ba7308 */ /* 0x0003e20000000800 */
[C---:B------:R-:W-:Y:S02]  /*b1c0*/  FMUL.FTZ R82, R132.reuse, R82 ;  /* 0x0000005284527220 */ /* 0x040fe40000410000 */
[C---:B------:R-:W-:Y:S02]  /*b1d0*/  FMUL.FTZ R83, R132.reuse, R83 ;  /* 0x0000005384537220 */ /* 0x040fe40000410000 */
[-C--:B------:R-:W-:Y:S04]  /*b1e0*/  HMMA.16816.F32.BF16 R28, R144, R38.reuse, R28 ;  /* 0x00000026901c723c */ /* 0x080fe8000004181c */
[C---:B------:R-:W-:Y:S01]  /*b1f0*/  FMUL.FTZ R36, R133.reuse, R176 ;  /* 0x000000b085247220 */ /* 0x040fe20000410000 */
[----:B------:R-:W-:Y:S01]  /*b200*/  MOV R176, R49 ;  /* 0x0000003100b07202 */ /* 0x000fe20000000f00 */
[C---:B------:R-:W-:Y:S02]  /*b210*/  FMUL.FTZ R49, R133.reuse, R189 ;  /* 0x000000bd85317220 */ /* 0x040fe40000410000 */
[C---:B------:R-:W-:Y:S04]  /*b220*/  HMMA.16816.F32.BF16 R32, R192.reuse, R38, R32 ;  /* 0x00000026c020723c */ /* 0x040fe80000041820 */
[----:B------:R-:W-:Y:S01]  /*b230*/  FMUL.FTZ R37, R133, R177 ;  /* 0x000000b185257220 */ /* 0x000fe20000410000 */
[----:B------:R-:W-:Y:S01]  /*b240*/  MOV R177, R50 ;  /* 0x0000003200b17202 */ /* 0x000fe20000000f00 */
[C---:B------:R-:W-:Y:S02]  /*b250*/  FMUL.FTZ R50, R132.reuse, R190 ;  /* 0x000000be84327220 */ /* 0x040fe40000410000 */
[C---:B------:R-:W-:Y:S01]  /*b260*/  FMUL.FTZ R39, R132.reuse, R179 ;  /* 0x000000b384277220 */ /* 0x040fe20000410000 */
[----:B------:R-:W-:Y:S03]  /*b270*/  MOV R179, R252 ;  /* 0x000000fc00b37202 */ /* 0x000fe60000000f00 */
[--C-:B-1----:R-:W-:Y:S02]  /*b280*/  FFMA.FTZ R138, R203, c[0x0][0x2d0], -R141.reuse ;  /* 0x0000b400cb8a7a23 */ /* 0x102fe4000001088d */
[C---:B------:R-:W-:Y:S01]  /*b290*/  FMUL.FTZ R38, R132.reuse, R178 ;  /* 0x000000b284267220 */ /* 0x040fe20000410000 */
[----:B------:R-:W-:Y:S01]  /*b2a0*/  MOV R178, R51 ;  /* 0x0000003300b27202 */ /* 0x000fe20000000f00 */
[----:B------:R1:W-:Y:S01]  /*b2b0*/  MUFU.EX2 R188, R138 ;  /* 0x0000008a00bc7308 */ /* 0x0003e20000000800 */
[C---:B------:R-:W-:Y:S02]  /*b2c0*/  FMUL.FTZ R51, R132.reuse, R191 ;  /* 0x000000bf84337220 */ /* 0x040fe40000410000 */
[C---:B------:R-:W-:Y:S02]  /*b2d0*/  FMUL.FTZ R84, R133.reuse, R84 ;  /* 0x0000005485547220 */ /* 0x040fe40000410000 */
        /* <DEDUP_REMOVED lines=8> */
[----:B-1----:R-:W-:Y:S02]  /*b360*/  FFMA.FTZ R138, R206, c[0x0][0x2d0], -R141 ;  /* 0x0000b400ce8a7a23 */ /* 0x002fe4000001088d */
[C---:B------:R-:W-:Y:S02]  /*b370*/  FMUL.FTZ R90, R0.reuse, R90 ;  /* 0x0000005a005a7220 */ /* 0x040fe40000410000 */
[C---:B------:R-:W-:Y:S01]  /*b380*/  HMMA.16816.F32.BF16 R48, R192.reuse, R150, R48 ;  /* 0x00000096c030723c */ /* 0x040fe20000041830 */
[----:B------:R1:W-:Y:S01]  /*b390*/  MUFU.EX2 R180, R138 ;  /* 0x0000008a00b47308 */ /* 0x0003e20000000800 */
[----:B------:R-:W2:Y:S02]  /*b3a0*/  LDSM.16.MT88.4 R148, [R225+0x3880] ;  /* 0x00388000e194783b */ /* 0x000ea40000004200 */
[----:B------:R-:W-:Y:S02]  /*b3b0*/  FMUL.FTZ R91, R0, R91 ;  /* 0x0000005b005b7220 */ /* 0x000fe40000410000 */
[C---:B------:R-:W-:Y:S02]  /*b3c0*/  FMUL.FTZ R92, R2.reuse, R92 ;  /* 0x0000005c025c7220 */ /* 0x040fe40000410000 */
[-C--:B------:R-:W-:Y:S04]  /*b3d0*/  HMMA.16816.F32.BF16 R52, R192, R152.reuse, R52 ;  /* 0x00000098c034723c */ /* 0x080fe80000041834 */
[----:B------:R-:W-:Y:S02]  /*b3e0*/  FMUL.FTZ R93, R2, R93 ;  /* 0x0000005d025d7220 */ /* 0x000fe40000410000 */
[C---:B------:R-:W-:Y:S02]  /*b3f0*/  FMUL.FTZ R94, R0.reuse, R94 ;  /* 0x0000005e005e7220 */ /* 0x040fe40000410000 */
[C---:B------:R-:W-:Y:S04]  /*b400*/  HMMA.16816.F32.BF16 R56, R144.reuse, R152, R56 ;  /* 0x000000989038723c */ /* 0x040fe80000041838 */
[----:B------:R-:W-:Y:S02]  /*b410*/  FMUL.FTZ R95, R0, R95 ;  /* 0x0000005f005f7220 */ /* 0x000fe40000410000 */
[----:B------:R-:W-:Y:S02]  /*b420*/  FMUL.FTZ R96, R133, R96 ;  /* 0x0000006085607220 */ /* 0x000fe40000410000 */
[-C--:B------:R-:W-:Y:S04]  /*b430*/  HMMA.16816.F32.BF16 R60, R144, R154.reuse, R60 ;  /* 0x0000009a903c723c */ /* 0x080fe8000004183c */
[--C-:B-1----:R-:W-:Y:S02]  /*b440*/  FFMA.FTZ R138, R205, c[0x0][0x2d0], -R142.reuse ;  /* 0x0000b400cd8a7a23 */ /* 0x102fe4000001088e */
[C---:B------:R-:W-:Y:S02]  /*b450*/  FMUL.FTZ R97, R133.reuse, R97 ;  /* 0x0000006185617220 */ /* 0x040fe40000410000 */
[C---:B------:R-:W-:Y:S01]  /*b460*/  HMMA.16816.F32.BF16 R64, R192.reuse, R154, R64 ;  /* 0x0000009ac040723c */ /* 0x040fe20000041840 */
[----:B------:R1:W-:Y:S01]  /*b470*/  MUFU.EX2 R189, R138 ;  /* 0x0000008a00bd7308 */ /* 0x0003e20000000800 */
[----:B------:R-:W3:Y:S02]  /*b480*/  LDSM.16.MT88.4 R152, [R226+0x3880] ;  /* 0x00388000e298783b */ /* 0x000ee40000004200 */
[C---:B------:R-:W-:Y:S02]  /*b490*/  FMUL.FTZ R98, R132.reuse, R98 ;  /* 0x0000006284627220 */ /* 0x040fe40000410000 */
[C---:B------:R-:W-:Y:S02]  /*b4a0*/  FMUL.FTZ R99, R132.reuse, R99 ;  /* 0x0000006384637220 */ /* 0x040fe40000410000 */
[C---:B------:R-:W-:Y:S01]  /*b4b0*/  FMUL.FTZ R100, R133.reuse, R100 ;  /* 0x0000006485647220 */ /* 0x040fe20000410000 */
[-C--:B--2---:R-:W-:Y:S03]  /*b4c0*/  HMMA.16816.F32.BF16 R68, R192, R148.reuse, R68 ;  /* 0x00000094c044723c */ /* 0x084fe60000041844 */
[----:B------:R-:W-:Y:S02]  /*b4d0*/  FMUL.FTZ R101, R133, R101 ;  /* 0x0000006585657220 */ /* 0x000fe40000410000 */
        /* <DEDUP_REMOVED lines=13> */
[-C--:B---3--:R-:W-:Y:S04]  /*b5b0*/  HMMA.16816.F32.BF16 R84, R192, R152.reuse, R84 ;  /* 0x00000098c054723c */ /* 0x088fe80000041854 */
[----:B------:R-:W-:Y:S02]  /*b5c0*/  FMUL.FTZ R109, R2, R109 ;  /* 0x0000006d026d7220 */ /* 0x000fe40000410000 */
[C---:B------:R-:W-:Y:S02]  /*b5d0*/  FMUL.FTZ R110, R0.reuse, R110 ;  /* 0x0000006e006e7220 */ /* 0x040fe40000410000 */
[C---:B------:R-:W-:Y:S04]  /*b5e0*/  HMMA.16816.F32.BF16 R88, R144.reuse, R152, R88 ;  /* 0x000000989058723c */ /* 0x040fe80000041858 */
[----:B------:R-:W-:Y:S02]  /*b5f0*/  FMUL.FTZ R111, R0, R111 ;  /* 0x0000006f006f7220 */ /* 0x000fe40000410000 */
[C---:B------:R-:W-:Y:S02]  /*b600*/  FMUL.FTZ R112, R133.reuse, R112 ;  /* 0x0000007085707220 */ /* 0x040fe40000410000 */
[-C--:B------:R-:W-:Y:S04]  /*b610*/  HMMA.16816.F32.BF16 R92, R144, R154.reuse, R92 ;  /* 0x0000009a905c723c */ /* 0x080fe8000004185c */
[--C-:B-1----:R-:W-:Y:S02]  /*b620*/  FFMA.FTZ R138, R204, c[0x0][0x2d0], -R143.reuse ;  /* 0x0000b400cc8a7a23 */ /* 0x102fe4000001088f */
[----:B------:R-:W-:Y:S02]  /*b630*/  FMUL.FTZ R113, R133, R113 ;  /* 0x0000007185717220 */ /* 0x000fe40000410000 */
[C---:B------:R-:W-:Y:S01]  /*b640*/  HMMA.16816.F32.BF16 R96, R192.reuse, R154, R96 ;  /* 0x0000009ac060723c */ /* 0x040fe20000041860 */
[----:B------:R1:W-:Y:S01]  /*b650*/  MUFU.EX2 R184, R138 ;  /* 0x0000008a00b87308 */ /* 0x0003e20000000800 */
[----:B------:R-:W3:Y:S02]  /*b660*/  LDSM.16.MT88.4 R152, [R227+0x3880] ;  /* 0x00388000e398783b */ /* 0x000ee40000004200 */
[C---:B------:R-:W-:Y:S02]  /*b670*/  FMUL.FTZ R114, R132.reuse, R114 ;  /* 0x0000007284727220 */ /* 0x040fe40000410000 */
[----:B------:R-:W-:Y:S02]  /*b680*/  FMUL.FTZ R115, R132, R115 ;  /* 0x0000007384737220 */ /* 0x000fe40000410000 */
        /* <DEDUP_REMOVED lines=9> */
[--C-:B-1----:R-:W-:Y:S02]  /*b720*/  FFMA.FTZ R138, R209, c[0x0][0x2d0], -R143.reuse ;  /* 0x0000b400d18a7a23 */ /* 0x102fe4000001088f */
[----:B------:R-:W-:Y:S02]  /*b730*/  FMUL.FTZ R126, R0, R126 ;  /* 0x0000007e007e7220 */ /* 0x000fe40000410000 */
[C---:B------:R-:W-:Y:S01]  /*b740*/  HMMA.16816.F32.BF16 R112, R192.reuse, R150, R112 ;  /* 0x00000096c070723c */ /* 0x040fe20000041870 */
[----:B------:R1:W2:Y:S01]  /*b750*/  MUFU.EX2 R187, R138 ;  /* 0x0000008a00bb7308 */ /* 0x0002a20000000800 */
[----:B------:R-:W4:Y:S02]  /*b760*/  LDSM.16.MT88.4 R148, [R225+0x2880] ;  /* 0x00288000e194783b */ /* 0x000f240000004200 */
[C---:B------:R-:W-:Y:S02]  /*b770*/  FMUL.FTZ R116, R133.reuse, R116 ;  /* 0x0000007485747220 */ /* 0x040fe40000410000 */
[C---:B------:R-:W-:Y:S02]  /*b780*/  FMUL.FTZ R117, R133.reuse, R117 ;  /* 0x0000007585757220 */ /* 0x040fe40000410000 */
[C---:B------:R-:W-:Y:S04]  /*b790*/  FMUL.FTZ R118, R132.reuse, R118 ;  /* 0x0000007684767220 */ /* 0x040fe80000410000 */
[----:B------:R-:W-:Y:S02]  /*b7a0*/  FMUL.FTZ R119, R132, R119 ;  /* 0x0000007784777220 */ /* 0x000fe40000410000 */
[----:B------:R-:W-:Y:S02]  /*b7b0*/  FMUL.FTZ R127, R0, R127 ;  /* 0x0000007f007f7220 */ /* 0x000fe40000410000 */
[C---:B------:R-:W-:Y:S02]  /*b7c0*/  FMUL.FTZ R128, R133.reuse, R128 ;  /* 0x0000008085807220 */ /* 0x040fe40000410000 */
[----:B------:R-:W-:Y:S01]  /*b7d0*/  FMUL.FTZ R129, R133, R129 ;  /* 0x0000008185817220 */ /* 0x000fe20000410000 */
[-C--:B---3--:R-:W-:Y:S03]  /*b7e0*/  HMMA.16816.F32.BF16 R116, R192, R152.reuse, R116 ;  /* 0x00000098c074723c */ /* 0x088fe60000041874 */
[C---:B------:R-:W-:Y:S02]  /*b7f0*/  FMUL.FTZ R130, R132.reuse, R130 ;  /* 0x0000008284827220 */ /* 0x040fe40000410000 */
[----:B------:R-:W-:Y:S02]  /*b800*/  FMUL.FTZ R131, R132, R131 ;  /* 0x0000008384837220 */ /* 0x000fe40000410000 */
[--C-:B-1----:R-:W-:Y:S01]  /*b810*/  FFMA.FTZ R138, R210, c[0x0][0x2d0], -R143.reuse ;  /* 0x0000b400d28a7a23 */ /* 0x102fe2000001088f */
[C---:B------:R-:W-:Y:S03]  /*b820*/  HMMA.16816.F32.BF16 R120, R144.reuse, R152, R120 ;  /* 0x000000989078723c */ /* 0x040fe60000041878 */
[----:B------:R1:W-:Y:S04]  /*b830*/  MUFU.EX2 R171, R138 ;  /* 0x0000008a00ab7308 */ /* 0x0003e80000000800 */
[----:B--2---:R-:W-:Y:S01]  /*b840*/  F2FP.BF16.PACK_AB R152, R187, R184 ;  /* 0x000000b8bb98723e */ /* 0x004fe200000010ff */
[-C--:B------:R-:W-:Y:S07]  /*b850*/  HMMA.16816.F32.BF16 R124, R144, R154.reuse, R124 ;  /* 0x0000009a907c723c */ /* 0x080fee000004187c */
[----:B------:R-:W-:Y:S01]  /*b860*/  F2FP.BF16.PACK_AB R146, R180, R188 ;  /* 0x000000bcb492723e */ /* 0x000fe200000010ff */
[----:B------:R-:W-:Y:S04]  /*b870*/  HMMA.16816.F32.BF16 R128, R192, R154, R128 ;  /* 0x0000009ac080723c */ /* 0x000fe80000041880 */
[----:B------:R-:W-:Y:S02]  /*b880*/  F2FP.BF16.PACK_AB R147, R170, R189 ;  /* 0x000000bdaa93723e */ /* 0x000fe400000010ff */
[----:B------:R-:W-:Y:S02]  /*b890*/  F2FP.BF16.PACK_AB R144, R185, R183 ;  /* 0x000000b7b990723e */ /* 0x000fe400000010ff */
[----:B------:R-:W-:Y:S01]  /*b8a0*/  F2FP.BF16.PACK_AB R145, R186, R139 ;  /* 0x0000008bba91723e */ /* 0x000fe200000010ff */
[----:B-1----:R-:W-:Y:S06]  /*b8b0*/  FFMA.FTZ R138, R211, c[0x0][0x2d0], -R143 ;  /* 0x0000b400d38a7a23 */ /* 0x002fec000001088f */
[-C--:B----4-:R-:W-:Y:S01]  /*b8c0*/  HMMA.16816.F32.BF16 R4, R144, R148.reuse, R4 ;  /* 0x000000949004723c */ /* 0x090fe20000041804 */
[----:B------:R1:W2:Y:S04]  /*b8d0*/  MUFU.EX2 R252, R138 ;  /* 0x0000008a00fc7308 */ /* 0x0002a80000000800 */
[--C-:B-1----:R-:W-:Y:S01]  /*b8e0*/  FFMA.FTZ R138, R197, c[0x0][0x2d0], -R134.reuse ;  /* 0x0000b400c58a7a23 */ /* 0x102fe20000010886 */
[-C--:B--2---:R-:W-:Y:S01]  /*b8f0*/  F2FP.BF16.PACK_AB R154, R252, R171.reuse ;  /* 0x000000abfc9a723e */ /* 0x084fe200000010ff */
[----:B------:R-:W-:Y:S04]  /*b900*/  LDSM.16.MT88.4 R196, [R227+0x3080] ;  /* 0x00308000e3c4783b */ /* 0x000fe80000004200 */
[----:B------:R1:W-:Y:S02]  /*b910*/  MUFU.EX2 R204, R138 ;  /* 0x0000008a00cc7308 */ /* 0x0003e40000000800 */
[--C-:B-1----:R-:W-:Y:S08]  /*b920*/  FFMA.FTZ R138, R201, c[0x0][0x2d0], -R134.reuse ;  /* 0x0000b400c98a7a23 */ /* 0x102ff00000010886 */
        /* <DEDUP_REMOVED lines=30> */
[----:B------:R1:W5:Y:S07]  /*bb10*/  MUFU.EX2 R220, R138 ;  /* 0x0000008a00dc7308 */ /* 0x00036e0000000800 */
        /* <DEDUP_REMOVED lines=89> */
[----:B------:R-:W5:Y:S01]  /*c0b0*/  LDL.LU R28, [R1+0x10] ;  /* 0x00001000011c7983 */ /* 0x000f620000300800 */
[----:B------:R-:W-:Y:S02]  /*c0c0*/  MOV R24, R181 ;  /* 0x000000b500187202 */ /* 0x000fe40000000f00 */
[C---:B------:R-:W-:Y:S01]  /*c0d0*/  HMMA.16816.F32.BF16 R172, R140.reuse, R174, R32 ;  /* 0x000000ae8cac723c */ /* 0x040fe20000041820 */
[----:B------:R-:W5:Y:S03]  /*c0e0*/  LDL.LU R34, [R1+0xc] ;  /* 0x00000c0001227983 */ /* 0x000f660000300800 */
[----:B------:R-:W-:Y:S02]  /*c0f0*/  MOV R30, R179 ;  /* 0x000000b3001e7202 */ /* 0x000fe40000000f00 */
        /* <DEDUP_REMOVED lines=27> */
[----:B------:R-:W-:Y:S02]  /*c2b0*/  FFMA.FTZ R132, R132, R29, R35 ;  /* 0x0000001d84847223 */ /* 0x000fe40000010023 */
[----:B------:R-:W-:Y:S02]  /*c2c0*/  FFMA.FTZ R4, R2, R28, R30 ;  /* 0x0000001c02047223 */ /* 0x000fe4000001001e */
[----:B------:R-:W-:Y:S04]  /*c2d0*/  FADD.FTZ R132, R24, R132 ;  /* 0x0000008418847221 */ /* 0x000fe80000010000 */
[----:B------:R-:W-:Y:S02]  /*c2e0*/  FFMA.FTZ R133, R133, R34, R33 ;  /* 0x0000002285857223 */ /* 0x000fe40000010021 */
[----:B------:R-:W-:Y:S02]  /*c2f0*/  FADD.FTZ R4, R25, R4 ;  /* 0x0000000419047221 */ /* 0x000fe40000010000 */
        /* <DEDUP_REMOVED lines=39> */
[----:B------:R-:W-:Y:S01]  /*c570*/  FADD.FTZ R4, R210, R6 ;  /* 0x00000006d2047221 */ /* 0x000fe20000010000 */
[----:B------:R1:W-:Y:S01]  /*c580*/  STL [R1+0xc], R5 ;  /* 0x00000c0501007387 */ /* 0x0003e20000100800 */
[----:B------:R-:W-:Y:S02]  /*c590*/  FADD.FTZ R2, R206, R2 ;  /* 0x00000002ce027221 */ /* 0x000fe40000010000 */
[----:B------:R-:W-:Y:S02]  /*c5a0*/  FADD.FTZ R4, R209, R4 ;  /* 0x00000004d1047221 */ /* 0x000fe40000010000 */
[----:B------:R-:W-:Y:S02]  /*c5b0*/  FADD.FTZ R2, R205, R2 ;  /* 0x00000002cd027221 */ /* 0x000fe40000010000 */
[----:B------:R-:W-:Y:S01]  /*c5c0*/  FADD.FTZ R0, R138, R0 ;  /* 0x000000008a007221 */ /* 0x000fe20000010000 */
[----:B------:R1:W-:Y:S01]  /*c5d0*/  STL [R1+0x8], R4 ;  /* 0x0000080401007387 */ /* 0x0003e20000100800 */
[----:B------:R-:W-:Y:S02]  /*c5e0*/  MOV R138, R135 ;  /* 0x00000087008a7202 */ /* 0x000fe40000000f00 */
[----:B------:R-:W-:Y:S01]  /*c5f0*/  FADD.FTZ R0, R134, R0 ;  /* 0x0000000086007221 */ /* 0x000fe20000010000 */
[----:B------:R1:W-:Y:S01]  /*c600*/  STL [R1+0x10], R2 ;  /* 0x0000100201007387 */ /* 0x0003e20000100800 */
[----:B------:R-:W-:Y:S03]  /*c610*/  MOV R134, R136 ;  /* 0x0000008800867202 */ /* 0x000fe60000000f00 */
[----:B------:R1:W-:Y:S01]  /*c620*/  STL [R1+0x14], R0 ;  /* 0x0000140001007387 */ /* 0x0003e20000100800 */
[----:B------:R-:W-:-:S05]  /*c630*/  @P0 BRA `(.L_x_1043) ;  /* 0xffffb0a000000947 */ /* 0x000fca000383ffff */
.L_x_1026:
[----:B------:R-:W2:Y:S01]  /*c640*/  S2UR UR6, SR_CTAID.X ;  /* 0x00000000000679c3 */ /* 0x000ea20000002500 */
[----:B------:R-:W-:-:S02]  /*c650*/  UISETP.NE.AND UP1, UPT, UR17, URZ, UPT ;  /* 0x0000003f1100728c */ /* 0x000fc4000bf25270 */
[----:B------:R-:W-:Y:S02]  /*c660*/  ULDC.64 UR4, c[0x0][0x2c8] ;  /* 0x0000b20000047ab9 */ /* 0x000fe40000000a00 */
[----:B------:R-:W-:-:S06]  /*c670*/  UISETP.NE.AND UP0, UPT, UR16, URZ, UPT ;  /* 0x0000003f1000728c */ /* 0x000fcc000bf05270 */
[----:B------:R-:W-:Y:S01]  /*c680*/  PLOP3.LUT P0, PT, PT, PT, UP0, 0x40, 0x0 ;  /* 0x000000000000781c */ /* 0x000fe20003f0e808 */
[----:B--2---:R-:W-:-:S04]  /*c690*/  ULEA UR6, UR6, 0x7f, 0x7 ;  /* 0x0000007f06067891 */ /* 0x004fc8000f8e383f */
[----:B------:R-:W-:Y:S02]  /*c6a0*/  UIMAD.WIDE.U32 UR22, UR6, UR4, URZ ;  /* 0x00000004061672a5 */ /* 0x000fe4000f8e003f */
[----:B------:R-:W-:-:S05]  /*c6b0*/  UIADD3 UR4, UR9, 0x1, -UR15 ;  /* 0x0000000109047890 */ /* 0x000fca000fffe80f */
[----:B------:R-:W-:Y:S02]  /*c6c0*/  @UP1 UMOV UR7, UR23 ;  /* 0x0000001700071c82 */ /* 0x000fe40008000000 */
[----:B------:R-:W-:-:S04]  /*c6d0*/  @UP1 USHF.R.U32.HI UR6, URZ, UR5, UR7 ;  /* 0x000000053f061299 */ /* 0x000fc80008011607 */
[----:B------:R-:W-:-:S03]  /*c6e0*/  UIADD3 UR7, UR4, UR6, URZ ;  /* 0x0000000604077290 */ /* 0x000fc6000fffe03f */
        /* <DEDUP_REMOVED lines=14> */
.L_x_1045:
[----:B------:R-:W-:Y:S02]  /*c7d0*/  ULDC UR4, c[0x0][0x32c] ;  /* 0x0000cb0000047ab9 */ /* 0x000fe40000000800 */
[----:B------:R-:W-:-:S03]  /*c7e0*/  UISETP.NE.AND UP0, UPT, UR4, 0x1, UPT ;  /* 0x000000010400788c */ /* 0x000fc6000bf05270 */
[----:B------:R-:W-:Y:S02]  /*c7f0*/  ULDC.64 UR4, c[0x0][0x330] ;  /* 0x0000cc0000047ab9 */ /* 0x000fe40000000a00 */
[----:B------:R-:W-:-:S06]  /*c800*/  UIMAD.WIDE.U32 UR22, UR7, UR4, URZ ;  /* 0x00000004071672a5 */ /* 0x000fcc000f8e003f */
[----:B------:R-:W-:Y:S02]  /*c810*/  @UP0 USHF.R.U32.HI UR7, URZ, UR5, UR23 ;  /* 0x000000053f070299 */ /* 0x000fe40008011617 */
.L_x_1046:
[----:B------:R-:W-:Y:S02]  /*c820*/  ULDC UR4, c[0x0][0x32c] ;  /* 0x0000cb0000047ab9 */ /* 0x000fe40000000800 */
[----:B------:R-:W-:-:S04]  /*c830*/  UIMAD UR4, UR7, UR4, URZ ;  /* 0x00000004070472a4 */ /* 0x000fc8000f8e023f */
[----:B------:R-:W-:-:S04]  /*c840*/  UISETP.LT.AND UP0, UPT, UR6, UR4, UPT ;  /* 0x000000040600728c */ /* 0x000fc8000bf01270 */
[----:B------:R-:W-:-:S04]  /*c850*/  USEL UR6, UR6, UR4, !UP0 ;  /* 0x0000000406067287 */ /* 0x000fc8000c000000 */
.L_x_1044:
[----:B------:R-:W-:-:S04]  /*c860*/  UIADD3 UR6, UR6, 0x2f, URZ ;  /* 0x0000002f06067890 */ /* 0x000fc8000fffe03f */
        /* <DEDUP_REMOVED lines=8> */
[----:B------:R-:W-:Y:S01]  /*c8f0*/  IMAD.MOV.U32 R132, RZ, RZ, R136 ;  /* 0x000000ffff847224 */ /* 0x000fe200078e0088 */
[----:B------:R-:W-:Y:S01]  /*c900*/  MOV R139, R3 ;  /* 0x00000003008b7202 */ /* 0x000fe20000000f00 */
[----:B-1----:R-:W-:Y:S01]  /*c910*/  IMAD.MOV.U32 R2, RZ, RZ, R137 ;  /* 0x000000ffff027224 */ /* 0x002fe200078e0089 */
[----:B------:R-:W-:Y:S01]  /*c920*/  MOV R138, R135 ;  /* 0x00000087008a7202 */ /* 0x000fe20000000f00 */
[----:B------:R-:W-:Y:S02]  /*c930*/  UMOV UR23, UR13 ;  /* 0x0000000d00177c82 */ /* 0x000fe40008000000 */
[----:B------:R-:W-:Y:S02]  /*c940*/  ULDC.64 UR6, c[0x0][0x208] ;  /* 0x0000820000067ab9 */ /* 0x000fe40000000a00 */
[----:B------:R-:W-:Y:S02]  /*c950*/  ULDC.64 UR4, c[0x0][0x1e0] ;  /* 0x0000780000047ab9 */ /* 0x000fe40000000a00 */
.L_x_1048:
[----:B--2---:R-:W2:Y:S01]  /*c960*/  LDL.64 R14, [R1+0x20] ;  /* 0x00002000010e7983 */ /* 0x004ea20000100a00 */
[----:B------:R-:W-:Y:S04]  /*c970*/  DEPBAR.LE SB0, 0x0 ;  /* 0x000080000000791a */ /* 0x000fe80000000000 */
[----:B------:R-:W-:Y:S01]  /*c980*/  UISETP.GT.AND UP0, UPT, UR8, UR23, UPT ;  /* 0x000000170800728c */ /* 0x000fe2000bf04270 */
[----:B------:R-:W4:Y:S06]  /*c990*/  LDL.64 R12, [R1+0x40] ;  /* 0x00004000010c7983 */ /* 0x000f2c0000100a00 */
[----:B------:R-:W-:Y:S01]  /*c9a0*/  BAR.SYNC.DEFER_BLOCKING 0x0 ;  /* 0x0000000000007b1d */ /* 0x000fe20000010000 */
[----:B------:R-:W-:Y:S03]  /*c9b0*/  PLOP3.LUT P0, PT, PT, PT, UP0, 0x80, 0x0 ;  /* 0x000000000000781c */ /* 0x000fe60003f0f008 */
[----:B------:R-:W-:Y:S02]  /*c9c0*/  @!UP0 USHF.R.S32.HI UR13, URZ, 0x1f, UR23 ;  /* 0x0000001f3f0d8899 */ /* 0x000fe40008011417 */
[----:B------:R-:W-:Y:S02]  /*c9d0*/  @!UP0 UIMAD.WIDE.U32 UR24, UR23, UR6, URZ ;  /* 0x00000006171882a5 */ /* 0x000fe4000f8e003f */
[----:B------:R-:W-:Y:S04]  /*c9e0*/  @!UP0 UIMAD UR13, UR13, UR6, URZ ;  /* 0x000000060d0d82a4 */ /* 0x000fe8000f8e023f */
[----:B------:R-:W-:Y:S01]  /*c9f0*/  @!UP0 UIMAD UR13, UR23, UR7, UR13 ;  /* 0x00000007170d82a4 */ /* 0x000fe2000f8e020d */
[----:B---3--:R-:W-:Y:S03]  /*ca00*/  MOV R0, UR24 ;  /* 0x0000001800007c02 */ /* 0x008fe60008000f00 */
[----:B------:R-:W-:Y:S04]  /*ca10*/  @!UP0 UIADD3 UR13, UR25, UR13, URZ ;  /* 0x0000000d190d8290 */ /* 0x000fe8000fffe03f */
[----:B------:R-:W-:Y:S02]  /*ca20*/  @!UP0 UIMAD UR13, UR13, 0x30, URZ ;  /* 0x000000300d0d88a4 */ /* 0x000fe4000f8e023f */
[----:B------:R-:W-:Y:S01]  /*ca30*/  UISETP.GT.AND UP0, UPT, UR23, UR8, UPT ;  /* 0x000000081700728c */ /* 0x000fe2000bf04270 */
[----:B-----5:R-:W-:Y:S08]  /*ca40*/  LDSM.16.M88.4 R48, [R231+0x8080] ;  /* 0x00808000e730783b */ /* 0x020ff00000000200 */
[----:B------:R-:W1:Y:S02]  /*ca50*/  LDSM.16.M88.4 R16, [R224+0x5080] ;  /* 0x00508000e010783b */ /* 0x000e640000000200 */
[----:B------:R-:W-:Y:S06]  /*ca60*/  @UP0 USHF.L.U64.HI UR25, UR4, 0x5, UR5 ;  /* 0x0000000504190899 */ /* 0x000fec0008010205 */
[----:B------:R-:W3:Y:S08]  /*ca70*/  LDSM.16.M88.4 R44, [R231+0xa080] ;  /* 0x00a08000e72c783b */ /* 0x000ef00000000200 */
[----:B------:R-:W2:Y:S08]  /*ca80*/  LDSM.16.M88.4 R32, [R224+0x5880] ;  /* 0x00588000e020783b */ /* 0x000eb00000000200 */
[----:B------:R-:W2:Y:S08]  /*ca90*/  LDSM.16.M88.4 R140, [R224+0x6080] ;  /* 0x00608000e08c783b */ /* 0x000eb00000000200 */
[----:B------:R-:W-:Y:S01]  /*caa0*/  LDSM.16.M88.4 R192, [R233+0x8080] ;  /* 0x00808000e9c0783b */ /* 0x000fe20000000200 */
[-C--:B-1----:R-:W-:Y:S07]  /*cab0*/  HMMA.16816.F32.BF16 R4, R48, R16.reuse, RZ ;  /* 0x000000103004723c */ /* 0x082fee00000418ff */
[----:B------:R-:W1:Y:S01]  /*cac0*/  LDSM.16.M88.4 R196, [R235] ;  /* 0x00000000ebc4783b */ /* 0x000e620000000200 */
[C---:B---3--:R-:W-:Y:S07]  /*cad0*/  HMMA.16816.F32.BF16 R8, R44.reuse, R16, RZ ;  /* 0x000000102c08723c */ /* 0x048fee00000418ff */
[----:B------:R-:W3:Y:S08]  /*cae0*/  LDSM.16.M88.4 R200, [R233+0xa080] ;  /* 0x00a08000e9c8783b */ /* 0x000ef00000000200 */
[----:B------:R-:W1:Y:S08]  /*caf0*/  LDSM.16.M88.4 R204, [R241] ;  /* 0x00000000f1cc783b */ /* 0x000e700000000200 */
[----:B------:R-:W1:Y:S01]  /*cb00*/  LDSM.16.M88.4 R208, [R240] ;  /* 0x00000000f0d0783b */ /* 0x000e620000000200 */
[----:B--2---:R-:W-:Y:S02]  /*cb10*/  @!P0 MOV R21, R15 ;  /* 0x0000000f00158202 */ /* 0x004fe40000000f00 */
[----:B----4-:R-:W-:Y:S02]  /*cb20*/  @!P0 MOV R20, R12 ;  /* 0x0000000c00148202 */ /* 0x010fe40000000f00 */
[-C--:B------:R-:W-:Y:S03]  /*cb30*/  HMMA.16816.F32.BF16 R12, R44, R18.reuse, RZ ;  /* 0x000000122c0c723c */ /* 0x080fe600000418ff */
[----:B------:R-:W-:Y:S05]  /*cb40*/  @!P0 IMAD.WIDE.U32 R20, R0, 0x30, R20 ;  /* 0x0000003000148825 */ /* 0x000fea00078e0014 */
[C---:B------:R-:W-:Y:S04]  /*cb50*/  HMMA.16816.F32.BF16 R16, R48.reuse, R18, RZ ;  /* 0x000000123010723c */ /* 0x040fe800000418ff */
[----:B------:R-:W-:Y:S01]  /*cb60*/  @!P0 IADD3 R3, R21, UR13, RZ ;  /* 0x0000000d15038c10 */ /* 0x000fe2000fffe0ff */
[----:B------:R-:W-:Y:S01]  /*cb70*/  UIADD3 UR13, UR23, -0x1, URZ ;  /* 0xffffffff170d7890 */ /* 0x000fe2000fffe03f */
[C---:B------:R-:W-:Y:S02]  /*cb80*/  @!P0 SHF.L.U32 R0, R20.reuse, 0x1, RZ ;  /* 0x0000000114008819 */ /* 0x040fe400000006ff */
[----:B------:R-:W-:Y:S01]  /*cb90*/  @!P0 SHF.L.U64.HI R3, R20, 0x1, R3 ;  /* 0x0000000114038819 */ /* 0x000fe20000010203 */
[----:B------:R-:W-:Y:S01]  /*cba0*/  @UP0 UIMAD.WIDE.U32 UR26, UR13, UR4, URZ ;  /* 0x000000040d1a02a5 */ /* 0x000fe2000f8e003f */
[-C--:B------:R-:W-:Y:S01]  /*cbb0*/  HMMA.16816.F32.BF16 R20, R48, R32.reuse, RZ ;  /* 0x000000203014723c */ /* 0x080fe200000418ff */
[----:B------:R-:W-:Y:S01]  /*cbc0*/  @UP0 USHF.R.S32.HI UR24, URZ, 0x1f, UR13 ;  /* 0x0000001f3f180899 */ /* 0x000fe2000801140d */
[C---:B------:R-:W-:Y:S02]  /*cbd0*/  @!P0 IADD3 R28, P1, R0.reuse, c[0x0][0x1f8], RZ ;  /* 0x00007e00001c8a10 */ /* 0x040fe40007f3e0ff */
[----:B------:R-:W-:Y:S01]  /*cbe0*/  @!P0 IADD3 R0, P6, R0, 0x80, RZ ;  /* 0x0000008000008810 */ /* 0x000fe20007fde0ff */
[----:B------:R-:W-:Y:S01]  /*cbf0*/  @UP0 UIMAD UR24, UR24, UR4, URZ ;  /* 0x00000004181802a4 */ /* 0x000fe2000f8e023f */
[----:B------:R-:W-:Y:S02]  /*cc00*/  @!P0 IADD3.X R29, R3, c[0x0][0x1fc], RZ, P1, !PT ;  /* 0x00007f00031d8a10 */ /* 0x000fe40000ffe4ff */
[C---:B------:R-:W-:Y:S01]  /*cc10*/  HMMA.16816.F32.BF16 R24, R44.reuse, R32, RZ ;  /* 0x000000202c18723c */ /* 0x040fe200000418ff */
[----:B------:R-:W-:Y:S02]  /*cc20*/  @UP0 UIMAD UR24, UR13, UR5, UR24 ;  /* 0x000000050d1802a4 */ /* 0x000fe4000f8e0218 */
[----:B------:R-:W-:Y:S01]  /*cc30*/  @!PT LDS RZ, [RZ] ;  /* 0x00000000fffff984 */ /* 0x000fe20000000800 */
[----:B------:R-:W-:Y:S01]  /*cc40*/  @!PT LDS RZ, [RZ] ;  /* 0x00000000fffff984 */ /* 0x000fe20000000800 */
[----:B------:R-:W-:Y:S01]  /*cc50*/  @!PT LDS RZ, [RZ] ;  /* 0x00000000fffff984 */ /* 0x000fe20000000800 */
[----:B------:R2:W-:Y:S01]  /*cc60*/  @!P0 LDGSTS.E.BYPASS.LTC128B.128 [R243+0x2080], [R28.64], !P4 ;  /* 0x020800001cf38fae */ /* 0x0005e2000e101d54 */
[----:B------:R-:W-:Y:S01]  /*cc70*/  @!P0 IADD3 R40, P5, R0, c[0x0][0x1f8], RZ ;  /* 0x00007e0000288a10 */ /* 0x000fe20007fbe0ff */
[----:B------:R-:W-:Y:S01]  /*cc80*/  @UP0 UIADD3 UR24, UR27, UR24, URZ ;  /* 0x000000181b180290 */ /* 0x000fe2000fffe03f */
[----:B------:R-:W-:Y:S02]  /*cc90*/  @!P0 IADD3 R36, P2, R28, UR12, RZ ;  /* 0x0000000c1c248c10 */ /* 0x000fe4000ff5e0ff */
[----:B------:R-:W-:Y:S01]  /*cca0*/  @!P0 IADD3.X R41, RZ, c[0x0][0x1fc], R3, P5, P6 ;  /* 0x00007f00ff298a10 */ /* 0x000fe20002fec403 */
[----:B------:R-:W-:Y:S03]  /*ccb0*/  @UP0 UIMAD UR24, UR24, 0x30, URZ ;  /* 0x00000030181808a4 */ /* 0x000fe6000f8e023f */
[----:B------:R-:W-:Y:S01]  /*ccc0*/  @!P0 IADD3.X R37, R29, UR11, RZ, P2, !PT ;  /* 0x0000000b1d258c10 */ /* 0x000fe200097fe4ff */
[----:B------:R4:W-:Y:S01]  /*ccd0*/  @!P0 LDGSTS.E.BYPASS.LTC128B.128 [R243+0x3880], [R40.64], !P3 ;  /* 0x0388000028f38fae */ /* 0x0009e2000d901d54 */
[----:B------:R-:W-:Y:S04]  /*cce0*/  @!P0 IADD3 R38, P1, R36, UR12, RZ ;  /* 0x0000000c24268c10 */ /* 0x000fe8000ff3e0ff */
[----:B------:R-:W-:Y:S03]  /*ccf0*/  @!P0 IADD3.X R39, R37, UR11, RZ, P1, !PT ;  /* 0x0000000b25278c10 */ /* 0x000fe60008ffe4ff */
[----:B------:R1:W-:Y:S08]  /*cd00*/  @!P0 LDGSTS.E.BYPASS.LTC128B.128 [R243+0x2880], [R36.64], !P4 ;  /* 0x0288000024f38fae */ /* 0x0003f0000e101d54 */
[----:B------:R1:W-:Y:S01]  /*cd10*/  @!P0 LDGSTS.E.BYPASS.LTC128B.128 [R243+0x4080], [R36.64+0x80], !P3 ;  /* 0x0408008024f38fae */ /* 0x0003e2000d901d54 */
[-C--:B--2---:R-:W-:Y:S07]  /*cd20*/  HMMA.16816.F32.BF16 R28, R44, R34.reuse, RZ ;  /* 0x000000222c1c723c */ /* 0x084fee00000418ff */
[----:B------:R1:W-:Y:S01]  /*cd30*/  @!P0 LDGSTS.E.BYPASS.LTC128B.128 [R243+0x3080], [R38.64], !P4 ;  /* 0x0308000026f38fae */ /* 0x0003e2000e101d54 */
[C---:B------:R-:W-:Y:S07]  /*cd40*/  HMMA.16816.F32.BF16 R32, R48.reuse, R34, RZ ;  /* 0x000000223020723c */ /* 0x040fee00000418ff */
[----:B------:R1:W-:Y:S01]  /*cd50*/  @!P0 LDGSTS.E.BYPASS.LTC128B.128 [R243+0x4880], [R38.64+0x80], !P3 ;  /* 0x0488008026f38fae */ /* 0x0003e2000d901d54 */
[----:B------:R-:W-:Y:S07]  /*cd60*/  PLOP3.LUT P0, PT, PT, PT, UP0, 0x80, 0x0 ;  /* 0x000000000000781c */ /* 0x000fee0003f0f008 */
[----:B------:R-:W-:Y:S08]  /*cd70*/  LDSM.16.M88.4 R212, [R232+0x8080] ;  /* 0x00808000e8d4783b */ /* 0x000ff00000000200 */
[----:B------:R-:W0:Y:S08]  /*cd80*/  LDGDEPBAR ;  /* 0x00000000000079af */ /* 0x000e300000000000 */
[----:B------:R-:W2:Y:S01]  /*cd90*/  LDSM.16.M88.4 R216, [R230+0x5080] ;  /* 0x00508000e6d8783b */ /* 0x000ea20000000200 */
[-C--:B-1----:R-:W-:Y:S07]  /*cda0*/  HMMA.16816.F32.BF16 R36, R48, R140.reuse, RZ ;  /* 0x0000008c3024723c */ /* 0x082fee00000418ff */
[----:B------:R-:W1:Y:S01]  /*cdb0*/  LDSM.16.M88.4 R220, [R232+0xa080] ;  /* 0x00a08000e8dc783b */ /* 0x000e620000000200 */
[C---:B----4-:R-:W-:Y:S08]  /*cdc0*/  HMMA.16816.F32.BF16 R40, R44.reuse, R140, RZ ;  /* 0x0000008c2c28723c */ /* 0x050ff000000418ff */
[-C--:B------:R-:W-:Y:S08]  /*cdd0*/  HMMA.16816.F32.BF16 R44, R44, R142.reuse, RZ ;  /* 0x0000008e2c2c723c */ /* 0x080ff000000418ff */
[----:B------:R-:W-:Y:S01]  /*cde0*/  HMMA.16816.F32.BF16 R48, R48, R142, RZ ;  /* 0x0000008e3030723c */ /* 0x000fe200000418ff */
[----:B------:R-:W4:Y:S07]  /*cdf0*/  LDSM.16.M88.4 R140, [R230+0x5880] ;  /* 0x00588000e68c783b */ /* 0x000f2e0000000200 */
[-C--:B------:R-:W-:Y:S08]  /*ce00*/  HMMA.16816.F32.BF16 R4, R192, R196.reuse, R4 ;  /* 0x000000c4c004723c */ /* 0x080ff00000041804 */
[C---:B---3--:R-:W-:Y:S08]  /*ce10*/  HMMA.16816.F32.BF16 R8, R200.reuse, R196, R8 ;  /* 0x000000c4c808723c */ /* 0x048ff00000041808 */
[-C--:B------:R-:W-:Y:S08]  /*ce20*/  HMMA.16816.F32.BF16 R12, R200, R198.reuse, R12 ;  /* 0x000000c6c80c723c */ /* 0x080ff0000004180c */
[C---:B------:R-:W-:Y:S01]  /*ce30*/  HMMA.16816.F32.BF16 R16, R192.reuse, R198, R16 ;  /* 0x000000c6c010723c */ /* 0x040fe20000041810 */
[----:B------:R-:W3:Y:S07]  /*ce40*/  LDSM.16.M88.4 R196, [R230+0x6080] ;  /* 0x00608000e6c4783b */ /* 0x000eee0000000200 */
        /* <DEDUP_REMOVED lines=10> */
[----:B------:R-:W3:Y:S07]  /*cef0*/  LDSM.16.M88.4 R192, [R234+0x8080] ;  /* 0x00808000eac0783b */ /* 0x000eee0000000200 */
[-C--:B--2---:R-:W-:Y:S01]  /*cf00*/  HMMA.16816.F32.BF16 R4, R212, R216.reuse, R4 ;  /* 0x000000d8d404723c */ /* 0x084fe20000041804 */
[----:B------:R-:W2:Y:S07]  /*cf10*/  LDSM.16.M88.4 R208, [R229+0x800] ;  /* 0x00080000e5d0783b */ /* 0x000eae0000000200 */
[C---:B-1----:R-:W-:Y:S08]  /*cf20*/  HMMA.16816.F32.BF16 R8, R220.reuse, R216, R8 ;  /* 0x000000d8dc08723c */ /* 0x042ff00000041808 */
        /* <DEDUP_REMOVED lines=8> */
[-C--:B---3--:R-:W-:Y:S08]  /*cfb0*/  HMMA.16816.F32.BF16 R36, R212, R196.reuse, R36 ;  /* 0x000000c4d424723c */ /* 0x088ff00000041824 */
[C---:B------:R-:W-:Y:S08]  /*cfc0*/  HMMA.16816.F32.BF16 R40, R220.reuse, R196, R40 ;  /* 0x000000c4dc28723c */ /* 0x040ff00000041828 */
[-C--:B------:R-:W-:Y:S01]  /*cfd0*/  HMMA.16816.F32.BF16 R44, R220, R198.reuse, R44 ;  /* 0x000000c6dc2c723c */ /* 0x080fe2000004182c */
[----:B------:R-:W-:Y:S07]  /*cfe0*/  LDSM.16.M88.4 R220, [R238] ;  /* 0x00000000eedc783b */ /* 0x000fee0000000200 */
[----:B------:R-:W-:Y:S01]  /*cff0*/  HMMA.16816.F32.BF16 R48, R212, R198, R48 ;  /* 0x000000c6d430723c */ /* 0x000fe20000041830 */
[----:B------:R-:W3:Y:S07]  /*d000*/  LDSM.16.M88.4 R196, [R224+0x6880] ;  /* 0x00688000e0c4783b */ /* 0x000eee0000000200 */
[-C--:B------:R-:W-:Y:S01]  /*d010*/  HMMA.16816.F32.BF16 R4, R192, R200.reuse, R4 ;  /* 0x000000c8c004723c */ /* 0x080fe20000041804 */
[----:B------:R-:W4:Y:S07]  /*d020*/  LDSM.16.M88.4 R212, [R231+0xe080] ;  /* 0x00e08000e7d4783b */ /* 0x000f2e0000000200 */
[C---:B------:R-:W-:Y:S08]  /*d030*/  HMMA.16816.F32.BF16 R8, R204.reuse, R200, R8 ;  /* 0x000000c8cc08723c */ /* 0x040ff00000041808 */
[-C--:B------:R-:W-:Y:S08]  /*d040*/  HMMA.16816.F32.BF16 R12, R204, R202.reuse, R12 ;  /* 0x000000cacc0c723c */ /* 0x080ff0000004180c */
[C---:B------:R-:W-:Y:S01]  /*d050*/  HMMA.16816.F32.BF16 R16, R192.reuse, R202, R16 ;  /* 0x000000cac010723c */ /* 0x040fe20000041810 */
[----:B------:R-:W3:Y:S07]  /*d060*/  LDSM.16.M88.4 R200, [R224+0x7080] ;  /* 0x00708000e0c8783b */ /* 0x000eee0000000200 */
[-C--:B--2---:R-:W-:Y:S08]  /*d070*/  HMMA.16816.F32.BF16 R20, R192, R208.reuse, R20 ;  /* 0x000000d0c014723c */ /* 0x084ff00000041814 */
        /* <DEDUP_REMOVED lines=9> */
[----:B------:R-:W2:Y:S07]  /*d110*/  LDSM.16.M88.4 R192, [R233+0xc080] ;  /* 0x00c08000e9c0783b */ /* 0x000eae0000000200 */
[-C--:B---3--:R-:W-:Y:S01]  /*d120*/  HMMA.16816.F32.BF16 R4, R140, R196.reuse, R4 ;  /* 0x000000c48c04723c */ /* 0x088fe20000041804 */
[----:B------:R-:W3:Y:S07]  /*d130*/  LDSM.16.M88.4 R216, [R233+0xe080] ;  /* 0x00e08000e9d8783b */ /* 0x000eee0000000200 */
        /* <DEDUP_REMOVED lines=33> */
[C---:B--2---:R-:W-:Y:S08]  /*d350*/  HMMA.16816.F32.BF16 R8, R204.reuse, R200, R8 ;  /* 0x000000c8cc08723c */ /* 0x044ff00000041808 */
[-C--:B------:R-:W-:Y:S08]  /*d360*/  HMMA.16816.F32.BF16 R12, R204, R202.reuse, R12 ;  /* 0x000000cacc0c723c */ /* 0x080ff0000004180c */
[C---:B------:R-:W-:Y:S08]  /*d370*/  HMMA.16816.F32.BF16 R16, R140.reuse, R202, R16 ;  /* 0x000000ca8c10723c */ /* 0x040ff00000041810 */
[-C--:B---3--:R-:W-:Y:S08]  /*d380*/  HMMA.16816.F32.BF16 R20, R140, R208.reuse, R20 ;  /* 0x000000d08c14723c */ /* 0x088ff00000041814 */
        /* <DEDUP_REMOVED lines=66> */
[----:B------:R2:W3:Y:S01]  /*d7b0*/  MUFU.TANH R205, R21 ;  /* 0x0000001500cd7308 */ /* 0x0004e20000002400 */
[----:B------:R-:W-:Y:S01]  /*d7c0*/  FMUL.FTZ R28, R28, c[0x0][0x320] ;  /* 0x0000c8001c1c7a20 */ /* 0x000fe20000410000 */
[C---:B------:R-:W-:Y:S04]  /*d7d0*/  HMMA.16816.F32.BF16 R40, R192.reuse, R8, R40 ;  /* 0x00000008c028723c */ /* 0x040fe80000041828 */
        /* <DEDUP_REMOVED lines=12> */
[----:B--2---:R-:W2:Y:S01]  /*d8a0*/  LDL.64 R20, [R1+0x38] ;  /* 0x0000380001147983 */ /* 0x004ea20000100a00 */
[----:B------:R-:W-:Y:S01]  /*d8b0*/  FMUL.FTZ R38, R38, c[0x0][0x320] ;  /* 0x0000c80026267a20 */ /* 0x000fe20000410000 */
[----:B---3--:R-:W-:Y:S01]  /*d8c0*/  FMNMX.FTZ R137, R205, R137, !PT ;  /* 0x00000089cd897209 */ /* 0x008fe20007810000 */
[----:B------:R-:W-:Y:S03]  /*d8d0*/  FMUL.FTZ R39, R39, c[0x0][0x320] ;  /* 0x0000c80027277a20 */ /* 0x000fe60000410000 */
        /* <DEDUP_REMOVED lines=9> */
[----:B-1----:R-:W2:Y:S01]  /*d970*/  LDL.64 R22, [R1+0x30] ;  /* 0x0000300001167983 */ /* 0x002ea20000100a00 */
[----:B------:R-:W-:Y:S02]  /*d980*/  FMUL.FTZ R49, R49, c[0x0][0x320] ;  /* 0x0000c80031317a20 */ /* 0x000fe40000410000 */
[----:B------:R-:W-:Y:S02]  /*d990*/  FMUL.FTZ R50, R50, c[0x0][0x320] ;  /* 0x0000c80032327a20 */ /* 0x000fe40000410000 */
[----:B------:R-:W-:Y:S01]  /*d9a0*/  FMUL.FTZ R51, R51, c[0x0][0x320] ;  /* 0x0000c80033337a20 */ /* 0x000fe20000410000 */
[----:B------:R-:W1:Y:S01]  /*d9b0*/  MUFU.TANH R204, R33 ;  /* 0x0000002100cc7308 */ /* 0x000e620000002400 */
[----:B------:R-:W-:Y:S02]  /*d9c0*/  FMUL.FTZ R42, R42, c[0x0][0x320] ;  /* 0x0000c8002a2a7a20 */ /* 0x000fe40000410000 */
[----:B------:R-:W-:Y:S01]  /*d9d0*/  FMUL.FTZ R43, R43, c[0x0][0x320] ;  /* 0x0000c8002b2b7a20 */ /* 0x000fe20000410000 */
[----:B---3--:R-:W-:Y:S01]  /*d9e0*/  FMNMX.FTZ R137, R203, R137, !PT ;  /* 0x00000089cb897209 */ /* 0x008fe20007810000 */
[----:B------:R-:W-:Y:S02]  /*d9f0*/  FMUL.FTZ R46, R46, c[0x0][0x320] ;  /* 0x0000c8002e2e7a20 */ /* 0x000fe40000410000 */
[----:B------:R-:W-:Y:S02]  /*da00*/  FMUL.FTZ R34, R34, c[0x0][0x320] ;  /* 0x0000c80022227a20 */ /* 0x000fe40000410000 */
[----:B------:R-:W-:Y:S01]  /*da10*/  FMUL.FTZ R30, R30, c[0x0][0x320] ;  /* 0x0000c8001e1e7a20 */ /* 0x000fe20000410000 */
[----:B------:R-:W3:Y:S01]  /*da20*/  MUFU.TANH R220, R25 ;  /* 0x0000001900dc7308 */ /* 0x000ee20000002400 */
[----:B------:R-:W-:Y:S01]  /*da30*/  FMUL.FTZ R31, R31, c[0x0][0x320] ;  /* 0x0000c8001f1f7a20 */ /* 0x000fe20000410000 */
[----:B----4-:R-:W-:Y:S08]  /*da40*/  FMNMX.FTZ R0, R221, R0, !PT ;  /* 0x00000000dd007209 */ /* 0x010ff00007810000 */
[----:B------:R-:W4:Y:S01]  /*da50*/  MUFU.TANH R211, R36 ;  /* 0x0000002400d37308 */ /* 0x000f220000002400 */
[----:B-1----:R-:W-:Y:S09]  /*da60*/  FMNMX.FTZ R137, R204, R137, !PT ;  /* 0x00000089cc897209 */ /* 0x002ff20007810000 */
[----:B------:R-:W1:Y:S01]  /*da70*/  MUFU.TANH R222, R28 ;  /* 0x0000001c00de7308 */ /* 0x000e620000002400 */
[----:B---3--:R-:W-:Y:S09]  /*da80*/  FMNMX.FTZ R0, R220, R0, !PT ;  /* 0x00000000dc007209 */ /* 0x008ff20007810000 */
[----:B------:R-:W3:Y:S01]  /*da90*/  MUFU.TANH R248, R37 ;  /* 0x0000002500f87308 */ /* 0x000ee20000002400 */
[----:B----4-:R-:W-:Y:S09]  /*daa0*/  FMNMX.FTZ R137, R211, R137, !PT ;  /* 0x00000089d3897209 */ /* 0x010ff20007810000 */
        /* <DEDUP_REMOVED lines=9> */
[----:B---3--:R-:W-:Y:S05]  /*db40*/  FMNMX.FTZ R137, R217, R137, !PT ;  /* 0x00000089d9897209 */ /* 0x008fea0007810000 */
[----:B------:R-:W3:Y:S04]  /*db50*/  SHFL.BFLY PT, R4, R137, 0x2, 0x1f ;  /* 0x0c401f0089047f89 */ /* 0x000ee800000e0000 */
[----:B------:R-:W3:Y:S01]  /*db60*/  MUFU.TANH R247, R44 ;  /* 0x0000002c00f77308 */ /* 0x000ee20000002400 */
[----:B----4-:R-:W-:Y:S09]  /*db70*/  FMNMX.FTZ R0, R219, R0, !PT ;  /* 0x00000000db007209 */ /* 0x010ff20007810000 */
[----:B------:R-:W4:Y:S01]  /*db80*/  MUFU.TANH R19, R19 ;  /* 0x0000001300137308 */ /* 0x000f220000002400 */
[----:B-1----:R-:W-:Y:S09]  /*db90*/  FMNMX.FTZ R0, R246, R0, !PT ;  /* 0x00000000f6007209 */ /* 0x002ff20007810000 */
[----:B------:R-:W1:Y:S01]  /*dba0*/  MUFU.TANH R244, R45 ;  /* 0x0000002d00f47308 */ /* 0x000e620000002400 */
[----:B---3--:R-:W-:Y:S02]  /*dbb0*/  FMNMX.FTZ R137, R137, R4, !PT ;  /* 0x0000000489897209 */ /* 0x008fe40007810000 */
[----:B------:R-:W-:Y:S02]  /*dbc0*/  FMNMX.FTZ R0, R247, R0, !PT ;  /* 0x00000000f7007209 */ /* 0x000fe40007810000 */
[----:B------:R-:W-:Y:S01]  /*dbd0*/  FMNMX.FTZ R4, R201, R139, !PT ;  /* 0x0000008bc9047209 */ /* 0x000fe20007810000 */
[----:B------:R-:W3:Y:S04]  /*dbe0*/  SHFL.BFLY PT, R6, R137, 0x1, 0x1f ;  /* 0x0c201f0089067f89 */ /* 0x000ee800000e0000 */
[----:B------:R-:W3:Y:S01]  /*dbf0*/  MUFU.TANH R207, R34 ;  /* 0x0000002200cf7308 */ /* 0x000ee20000002400 */
[----:B------:R-:W-:Y:S02]  /*dc00*/  FMNMX.FTZ R4, R202, R4, !PT ;  /* 0x00000004ca047209 */ /* 0x000fe40007810000 */
[----:B----4-:R-:W-:Y:S04]  /*dc10*/  FMNMX.FTZ R3, R19, R3, !PT ;  /* 0x0000000313037209 */ /* 0x010fe80007810000 */
[----:B------:R-:W-:Y:S03]  /*dc20*/  FMNMX.FTZ R3, R214, R3, !PT ;  /* 0x00000003d6037209 */ /* 0x000fe60007810000 */
[----:B------:R-:W4:Y:S01]  /*dc30*/  MUFU.TANH R208, R35 ;  /* 0x0000002300d07308 */ /* 0x000f220000002400 */
[----:B------:R-:W-:Y:S02]  /*dc40*/  FMNMX.FTZ R3, R209, R3, !PT ;  /* 0x00000003d1037209 */ /* 0x000fe40007810000 */
[----:B-1----:R-:W-:Y:S05]  /*dc50*/  FMNMX.FTZ R0, R244, R0, !PT ;  /* 0x00000000f4007209 */ /* 0x002fea0007810000 */
[----:B------:R-:W1:Y:S02]  /*dc60*/  SHFL.BFLY PT, R135, R0, 0x2, 0x1f ;  /* 0x0c401f0000877f89 */ /* 0x000e6400000e0000 */
[----:B------:R-:W1:Y:S01]  /*dc70*/  MUFU.TANH R245, R38 ;  /* 0x0000002600f57308 */ /* 0x000e620000002400 */
[----:B---3--:R-:W-:Y:S02]  /*dc80*/  FMNMX.FTZ R137, R137, R6, !PT ;  /* 0x0000000689897209 */ /* 0x008fe40007810000 */
[----:B------:R-:W-:Y:S03]  /*dc90*/  FMNMX.FTZ R3, R207, R3, !PT ;  /* 0x00000003cf037209 */ /* 0x000fe60007810000 */
[----:B------:R-:W-:Y:S04]  /*dca0*/  FMUL.FTZ R142, R137, c[0x0][0x2d0] ;  /* 0x0000b400898e7a20 */ /* 0x000fe80000410000 */
[----:B------:R-:W3:Y:S01]  /*dcb0*/  MUFU.TANH R33, R39 ;  /* 0x0000002700217308 */ /* 0x000ee20000002400 */
[----:B----4-:R-:W-:Y:S09]  /*dcc0*/  FMNMX.FTZ R3, R208, R3, !PT ;  /* 0x00000003d0037209 */ /* 0x010ff20007810000 */
[----:B------:R-:W4:Y:S01]  /*dcd0*/  MUFU.TANH R14, R14 ;  /* 0x0000000e000e7308 */ /* 0x000f220000002400 */
[----:B-1----:R-:W-:Y:S02]  /*dce0*/  FMNMX.FTZ R135, R0, R135, !PT ;  /* 0x0000008700877209 */ /* 0x002fe40007810000 */
[----:B------:R-:W-:Y:S07]  /*dcf0*/  FMNMX.FTZ R3, R245, R3, !PT ;  /* 0x00000003f5037209 */ /* 0x000fee0007810000 */
        /* <DEDUP_REMOVED lines=9> */
[----:B----4-:R-:W-:Y:S05]  /*dd90*/  FMNMX.FTZ R3, R218, R3, !PT ;  /* 0x00000003da037209 */ /* 0x010fea0007810000 */
[----:B------:R-:W4:Y:S04]  /*dda0*/  SHFL.BFLY PT, R5, R3, 0x2, 0x1f ;  /* 0x0c401f0003057f89 */ /* 0x000f2800000e0000 */
[----:B------:R-:W4:Y:S01]  /*ddb0*/  MUFU.TANH R195, R30 ;  /* 0x0000001e00c37308 */ /* 0x000f220000002400 */
[----:B-1----:R-:W-:Y:S01]  /*ddc0*/  FMNMX.FTZ R4, R194, R0, !PT ;  /* 0x00000000c2047209 */ /* 0x002fe20007810000 */
[----:B------:R-:W-:Y:S08]  /*ddd0*/  FMUL.FTZ R0, R47, c[0x0][0x320] ;  /* 0x0000c8002f007a20 */ /* 0x000ff00000410000 */
[----:B------:R1:W-:Y:S01]  /*dde0*/  MUFU.TANH R141, R0 ;  /* 0x00000000008d7308 */ /* 0x0003e20000002400 */
[----:B---3--:R-:W-:Y:S09]  /*ddf0*/  FMNMX.FTZ R4, R193, R4, !PT ;  /* 0x00000004c1047209 */ /* 0x008ff20007810000 */
[----:B------:R-:W3:Y:S01]  /*de00*/  MUFU.TANH R215, R31 ;  /* 0x0000001f00d77308 */ /* 0x000ee20000002400 */
[----:B----4-:R-:W-:Y:S02]  /*de10*/  FMNMX.FTZ R3, R3, R5, !PT ;  /* 0x0000000503037209 */ /* 0x010fe40007810000 */
[----:B------:R-:W-:Y:S01]  /*de20*/  FMNMX.FTZ R4, R195, R4, !PT ;  /* 0x00000004c3047209 */ /* 0x000fe20007810000 */
[----:B------:R-:W4:Y:S06]  /*de30*/  SHFL.BFLY PT, R5, R135, 0x1, 0x1f ;  /* 0x0c201f0087057f89 */ /* 0x000f2c00000e0000 */
[----:B------:R-:W4:Y:S01]  /*de40*/  MUFU.TANH R32, R42 ;  /* 0x0000002a00207308 */ /* 0x000f220000002400 */
[----:B-1----:R-:W-:Y:S01]  /*de50*/  FADD.FTZ R0, -R137, R2 ;  /* 0x0000000289007221 */ /* 0x002fe20000010100 */
[----:B------:R-:W1:Y:S03]  /*de60*/  SHFL.BFLY PT, R136, R3, 0x1, 0x1f ;  /* 0x0c201f0003887f89 */ /* 0x000e6600000e0000 */
[----:B------:R-:W-:Y:S05]  /*de70*/  FMUL.FTZ R0, R0, c[0x0][0x2d0] ;  /* 0x0000b40000007a20 */ /* 0x000fea0000410000 */
[----:B------:R-:W2:Y:S01]  /*de80*/  MUFU.TANH R223, R43 ;  /* 0x0000002b00df7308 */ /* 0x000ea20000002400 */
[----:B---3--:R-:W-:Y:S01]  /*de90*/  FMNMX.FTZ R2, R215, R4, !PT ;  /* 0x00000004d7027209 */ /* 0x008fe20007810000 */
[----:B------:R-:W-:Y:S08]  /*dea0*/  FFMA.FTZ R4, R196, c[0x0][0x2d0], -R142 ;  /* 0x0000b400c4047a23 */ /* 0x000ff0000001088e */
[----:B------:R3:W3:Y:S01]  /*deb0*/  MUFU.EX2 R134, R0 ;  /* 0x0000000000867308 */ /* 0x0006e20000000800 */
[----:B----4-:R-:W-:Y:S02]  /*dec0*/  FMNMX.FTZ R135, R135, R5, !PT ;  /* 0x0000000587877209 */ /* 0x010fe40007810000 */
[----:B------:R-:W-:Y:S03]  /*ded0*/  FMNMX.FTZ R2, R32, R2, !PT ;  /* 0x0000000220027209 */ /* 0x000fe60007810000 */
[----:B------:R-:W-:Y:S01]  /*dee0*/  FMUL.FTZ R192, R135, c[0x0][0x2d0] ;  /* 0x0000b40087c07a20 */ /* 0x000fe20000410000 */
[----:B-1----:R-:W-:Y:S03]  /*def0*/  FMNMX.FTZ R136, R3, R136, !PT ;  /* 0x0000008803887209 */ /* 0x002fe60007810000 */
[----:B------:R-:W1:Y:S01]  /*df00*/  MUFU.TANH R140, R46 ;  /* 0x0000002e008c7308 */ /* 0x000e620000002400 */
[----:B--2---:R-:W-:Y:S09]  /*df10*/  @P0 MOV R5, R23 ;  /* 0x0000001700050202 */ /* 0x004ff20000000f00 */
[----:B------:R-:W-:Y:S01]  /*df20*/  MUFU.EX2 R251, R4 ;  /* 0x0000000400fb7308 */ /* 0x000fe20000000800 */
[----:B---3--:R-:W-:Y:S01]  /*df30*/  FMNMX.FTZ R0, R223, R2, !PT ;  /* 0x00000002df007209 */ /* 0x008fe20007810000 */
[----:B------:R-:W-:Y:S02]  /*df40*/  FADD.FTZ R2, -R136, R132 ;  /* 0x0000008488027221 */ /* 0x000fe40000010100 */
[----:B------:R-:W-:Y:S02]  /*df50*/  FMUL.FTZ R48, R134, R188 ;  /* 0x000000bc86307220 */ /* 0x000fe40000410000 */
[----:B------:R-:W-:Y:S02]  /*df60*/  FMUL.FTZ R2, R2, c[0x0][0x2d0] ;  /* 0x0000b40002027a20 */ /* 0x000fe40000410000 */
[----:B------:R-:W-:Y:S02]  /*df70*/  FMUL.FTZ R49, R134, R189 ;  /* 0x000000bd86317220 */ /* 0x000fe40000410000 */
[----:B------:R2:W3:Y:S01]  /*df80*/  MUFU.EX2 R133, R2 ;  /* 0x0000000200857308 */ /* 0x0004e20000000800 */
[----:B-1----:R-:W-:Y:S01]  /*df90*/  FMNMX.FTZ R0, R140, R0, !PT ;  /* 0x000000008c007209 */ /* 0x002fe20007810000 */
[C---:B------:R-:W-:Y:S02]  /*dfa0*/  FMUL.FTZ R52, R134.reuse, R52 ;  /* 0x0000003486347220 */ /* 0x040fe40000410000 */
[C---:B------:R-:W-:Y:S01]  /*dfb0*/  FMUL.FTZ R53, R134.reuse, R53 ;  /* 0x0000003586357220 */ /* 0x040fe20000410000 */
[----:B------:R-:W-:Y:S01]  /*dfc0*/  FMNMX.FTZ R0, R141, R0, !PT ;  /* 0x000000008d007209 */ /* 0x000fe20007810000 */
[C---:B------:R-:W-:Y:S02]  /*dfd0*/  FMUL.FTZ R64, R134.reuse, R64 ;  /* 0x0000004086407220 */ /* 0x040fe40000410000 */
[C---:B------:R-:W-:Y:S02]  /*dfe0*/  FMUL.FTZ R65, R134.reuse, R65 ;  /* 0x0000004186417220 */ /* 0x040fe40000410000 */
[----:B------:R-:W1:Y:S01]  /*dff0*/  SHFL.BFLY PT, R3, R0, 0x2, 0x1f ;  /* 0x0c401f0000037f89 */ /* 0x000e6200000e0000 */
[C---:B------:R-:W-:Y:S02]  /*e000*/  FMUL.FTZ R68, R134.reuse, R68 ;  /* 0x0000004486447220 */ /* 0x040fe40000410000 */
[C---:B------:R-:W-:Y:S02]  /*e010*/  FMUL.FTZ R69, R134.reuse, R69 ;  /* 0x0000004586457220 */ /* 0x040fe40000410000 */
        /* <DEDUP_REMOVED lines=8> */
[C---:B---3--:R-:W-:Y:S01]  /*e0a0*/  FMUL.FTZ R34, R133.reuse, R174 ;  /* 0x000000ae85227220 */ /* 0x048fe20000410000 */
[----:B------:R-:W-:Y:S01]  /*e0b0*/  MOV R174, R242 ;  /* 0x000000f200ae7202 */ /* 0x000fe20000000f00 */
[----:B------:R2:W3:Y:S01]  /*e0c0*/  MUFU.EX2 R132, R2 ;  /* 0x0000000200847308 */ /* 0x0004e20000000800 */
[----:B-1----:R-:W-:Y:S01]  /*e0d0*/  FMNMX.FTZ R0, R0, R3, !PT ;  /* 0x0000000300007209 */ /* 0x002fe20007810000 */
        /* <DEDUP_REMOVED lines=13> */
[----:B------:R1:W-:Y:S01]  /*e1b0*/  MUFU.EX2 R210, R2 ;  /* 0x0000000200d27308 */ /* 0x0003e20000000800 */
[----:B---3--:R-:W-:Y:S02]  /*e1c0*/  FMUL.FTZ R40, R132, R180 ;  /* 0x000000b484287220 */ /* 0x008fe40000410000 */
[--C-:B------:R-:W-:Y:S02]  /*e1d0*/  FFMA.FTZ R3, R198, c[0x0][0x2d0], -R143.reuse ;  /* 0x0000b400c6037a23 */ /* 0x100fe4000001088f */
[--C-:B------:R-:W-:Y:S02]  /*e1e0*/  FFMA.FTZ R4, R19, c[0x0][0x2d0], -R143.reuse ;  /* 0x0000b40013047a23 */ /* 0x100fe4000001088f */
[----:B------:R-:W-:Y:S02]  /*e1f0*/  FMUL.FTZ R19, R133, R159 ;  /* 0x0000009f85137220 */ /* 0x000fe40000410000 */
        /* <DEDUP_REMOVED lines=10> */
[--C-:B-1----:R-:W-:Y:S02]  /*e2a0*/  FFMA.FTZ R2, R16, c[0x0][0x2d0], -R142.reuse ;  /* 0x0000b40010027a23 */ /* 0x102fe4000001088e */
[----:B------:R-:W-:Y:S02]  /*e2b0*/  FMUL.FTZ R16, R134, R156 ;  /* 0x0000009c86107220 */ /* 0x000fe40000410000 */
[C---:B------:R-:W-:Y:S01]  /*e2c0*/  FMUL.FTZ R73, R132.reuse, R73 ;  /* 0x0000004984497220 */ /* 0x040fe20000410000 */
[----:B------:R1:W-:Y:S01]  /*e2d0*/  MUFU.EX2 R250, R2 ;  /* 0x0000000200fa7308 */ /* 0x0003e20000000800 */
[C---:B------:R-:W-:Y:S02]  /*e2e0*/  FMUL.FTZ R76, R132.reuse, R76 ;  /* 0x0000004c844c7220 */ /* 0x040fe40000410000 */
[C---:B------:R-:W-:Y:S02]  /*e2f0*/  FMUL.FTZ R77, R132.reuse, R77 ;  /* 0x0000004d844d7220 */ /* 0x040fe40000410000 */
[--C-:B--2---:R-:W-:Y:S02]  /*e300*/  FFMA.FTZ R3, R197, c[0x0][0x2d0], -R143.reuse ;  /* 0x0000b400c5037a23 */ /* 0x104fe4000001088f */
[C---:B------:R-:W-:Y:S02]  /*e310*/  FMUL.FTZ R86, R133.reuse, R86 ;  /* 0x0000005685567220 */ /* 0x040fe40000410000 */
[C---:B------:R-:W-:Y:S01]  /*e320*/  FMUL.FTZ R87, R133.reuse, R87 ;  /* 0x0000005785577220 */ /* 0x040fe20000410000 */
[----:B------:R2:W-:Y:S01]  /*e330*/  MUFU.EX2 R29, R3 ;  /* 0x00000003001d7308 */ /* 0x0005e20000000800 */
[C---:B------:R-:W-:Y:S02]  /*e340*/  FMUL.FTZ R88, R132.reuse, R88 ;  /* 0x0000005884587220 */ /* 0x040fe40000410000 */
[C---:B------:R-:W-:Y:S01]  /*e350*/  FMUL.FTZ R89, R132.reuse, R89 ;  /* 0x0000005984597220 */ /* 0x040fe20000410000 */
[----:B---3--:R-:W-:Y:S01]  /*e360*/  @P0 MOV R4, R20 ;  /* 0x0000001400040202 */ /* 0x008fe20000000f00 */
[C---:B------:R-:W-:Y:S02]  /*e370*/  FMUL.FTZ R92, R132.reuse, R92 ;  /* 0x0000005c845c7220 */ /* 0x040fe40000410000 */
[----:B------:R-:W-:Y:S02]  /*e380*/  FMUL.FTZ R93, R132, R93 ;  /* 0x0000005d845d7220 */ /* 0x000fe40000410000 */
[C---:B------:R-:W-:Y:S02]  /*e390*/  FMUL.FTZ R97, R134.reuse, R97 ;  /* 0x0000006186617220 */ /* 0x040fe40000410000 */
[C---:B------:R-:W-:Y:S02]  /*e3a0*/  FMUL.FTZ R98, R133.reuse, R98 ;  /* 0x0000006285627220 */ /* 0x040fe40000410000 */
[----:B------:R-:W-:Y:S02]  /*e3b0*/  FMUL.FTZ R99, R133, R99 ;  /* 0x0000006385637220 */ /* 0x000fe40000410000 */
[----:B-1----:R-:W-:Y:S02]  /*e3c0*/  FFMA.FTZ R2, R17, c[0x0][0x2d0], -R142 ;  /* 0x0000b40011027a23 */ /* 0x002fe4000001088e */
[C---:B------:R-:W-:Y:S02]  /*e3d0*/  FMUL.FTZ R17, R134.reuse, R157 ;  /* 0x0000009d86117220 */ /* 0x040fe40000410000 */
[----:B------:R1:W3:Y:S01]  /*e3e0*/  MUFU.EX2 R213, R2 ;  /* 0x0000000200d57308 */ /* 0x0002e20000000800 */
[C---:B------:R-:W-:Y:S02]  /*e3f0*/  FMUL.FTZ R100, R134.reuse, R100 ;  /* 0x0000006486647220 */ /* 0x040fe40000410000 */
[----:B------:R-:W-:Y:S02]  /*e400*/  FMUL.FTZ R101, R134, R101 ;  /* 0x0000006586657220 */ /* 0x000fe40000410000 */
[----:B--2---:R-:W-:Y:S02]  /*e410*/  FFMA.FTZ R3, R18, c[0x0][0x2d0], -R143 ;  /* 0x0000b40012037a23 */ /* 0x004fe4000001088f */
[C---:B------:R-:W-:Y:S02]  /*e420*/  FMUL.FTZ R18, R133.reuse, R158 ;  /* 0x0000009e85127220 */ /* 0x040fe40000410000 */
[C---:B------:R-:W-:Y:S01]  /*e430*/  FMUL.FTZ R102, R133.reuse, R102 ;  /* 0x0000006685667220 */ /* 0x040fe20000410000 */
[----:B------:R2:W-:Y:S01]  /*e440*/  MUFU.EX2 R249, R3 ;  /* 0x0000000300f97308 */ /* 0x0005e20000000800 */
[C---:B------:R-:W-:Y:S02]  /*e450*/  FMUL.FTZ R103, R133.reuse, R103 ;  /* 0x0000006785677220 */ /* 0x040fe40000410000 */
[C---:B------:R-:W-:Y:S02]  /*e460*/  FMUL.FTZ R104, R132.reuse, R104 ;  /* 0x0000006884687220 */ /* 0x040fe40000410000 */
[C---:B------:R-:W-:Y:S02]  /*e470*/  FMUL.FTZ R105, R132.reuse, R105 ;  /* 0x0000006984697220 */ /* 0x040fe40000410000 */
[C---:B------:R-:W-:Y:S02]  /*e480*/  FMUL.FTZ R108, R132.reuse, R108 ;  /* 0x0000006c846c7220 */ /* 0x040fe40000410000 */
[----:B------:R-:W-:Y:S02]  /*e490*/  FMUL.FTZ R109, R132, R109 ;  /* 0x0000006d846d7220 */ /* 0x000fe40000410000 */
[C---:B------:R-:W-:Y:S02]  /*e4a0*/  FMUL.FTZ R112, R134.reuse, R112 ;  /* 0x0000007086707220 */ /* 0x040fe40000410000 */
[C---:B------:R-:W-:Y:S01]  /*e4b0*/  FMUL.FTZ R113, R134.reuse, R113 ;  /* 0x0000007186717220 */ /* 0x040fe20000410000 */
[----:B-1----:R-:W2:Y:S01]  /*e4c0*/  SHFL.BFLY PT, R2, R0, 0x1, 0x1f ;  /* 0x0c201f0000027f89 */ /* 0x002ea200000e0000 */
[----:B---3--:R-:W-:Y:S01]  /*e4d0*/  MOV R197, R213 ;  /* 0x000000d500c57202 */ /* 0x008fe20000000f00 */
[C---:B------:R-:W-:Y:S02]  /*e4e0*/  FMUL.FTZ R114, R133.reuse, R114 ;  /* 0x0000007285727220 */ /* 0x040fe40000410000 */
[C---:B------:R-:W-:Y:S02]  /*e4f0*/  FMUL.FTZ R115, R133.reuse, R115 ;  /* 0x0000007385737220 */ /* 0x040fe40000410000 */
        /* <DEDUP_REMOVED lines=8> */
[----:B------:R-:W-:Y:S01]  /*e580*/  FMUL.FTZ R128, R134, R128 ;  /* 0x0000008086807220 */ /* 0x000fe20000410000 */
[----:B--2---:R-:W-:Y:S01]  /*e590*/  FMNMX.FTZ R3, R0, R2, !PT ;  /* 0x0000000200037209 */ /* 0x004fe20007810000 */
[----:B------:R-:W-:Y:S01]  /*e5a0*/  FMUL.FTZ R129, R134, R129 ;  /* 0x0000008186817220 */ /* 0x000fe20000410000 */
[----:B------:R-:W-:Y:S01]  /*e5b0*/  MOV R2, UR26 ;  /* 0x0000001a00027c02 */ /* 0x000fe20008000f00 */
[----:B------:R-:W-:Y:S02]  /*e5c0*/  FMUL.FTZ R130, R133, R130 ;  /* 0x0000008285827220 */ /* 0x000fe40000410000 */
[----:B------:R-:W-:Y:S01]  /*e5d0*/  FADD.FTZ R0, -R3, R139 ;  /* 0x0000008b03007221 */ /* 0x000fe20000010100 */
[----:B------:R-:W-:Y:S01]  /*e5e0*/  MOV R139, R246 ;  /* 0x000000f6008b7202 */ /* 0x000fe20000000f00 */
[----:B------:R-:W-:Y:S04]  /*e5f0*/  @P0 IMAD.WIDE.U32 R4, R2, 0x30, R4 ;  /* 0x0000003002040825 */ /* 0x000fe800078e0004 */
[--C-:B------:R-:W-:Y:S01]  /*e600*/  FFMA.FTZ R2, R200, c[0x0][0x2d0], -R192.reuse ;  /* 0x0000b400c8027a23 */ /* 0x100fe200000108c0 */
[----:B------:R-:W-:Y:S01]  /*e610*/  @P0 SHF.L.U32 R6, R4, 0x1, RZ ;  /* 0x0000000104060819 */ /* 0x000fe200000006ff */
[----:B------:R-:W-:Y:S01]  /*e620*/  FMUL.FTZ R0, R0, c[0x0][0x2d0] ;  /* 0x0000b40000007a20 */ /* 0x000fe20000410000 */
[----:B------:R-:W-:Y:S01]  /*e630*/  @P0 IADD3 R5, R5, UR24, RZ ;  /* 0x0000001805050c10 */ /* 0x000fe2000fffe0ff */
[----:B------:R1:W-:Y:S01]  /*e640*/  MUFU.EX2 R28, R2 ;  /* 0x00000002001c7308 */ /* 0x0003e20000000800 */
[C---:B------:R-:W-:Y:S01]  /*e650*/  @P0 IADD3 R8, P5, R6.reuse, 0x80, RZ ;  /* 0x0000008006080810 */ /* 0x040fe20007fbe0ff */
[----:B------:R-:W-:Y:S01]  /*e660*/  @UP0 USHF.L.U32 UR24, UR4, 0x5, URZ ;  /* 0x0000000504180899 */ /* 0x000fe2000800063f */
[----:B------:R-:W-:Y:S01]  /*e670*/  @P0 IADD3 R6, P1, R6, c[0x0][0x1c8], RZ ;  /* 0x0000720006060a10 */ /* 0x000fe20007f3e0ff */
[----:B------:R-:W-:Y:S01]  /*e680*/  FMUL.FTZ R131, R133, R131 ;  /* 0x0000008385837220 */ /* 0x000fe20000410000 */
[----:B------:R-:W-:Y:S01]  /*e690*/  @P0 SHF.L.U64.HI R5, R4, 0x1, R5 ;  /* 0x0000000104050819 */ /* 0x000fe20000010205 */
[----:B------:R-:W-:Y:S01]  /*e6a0*/  UISETP.GT.AND UP0, UPT, UR23, UR22, UPT ;  /* 0x000000161700728c */ /* 0x000fe2000bf04270 */
[----:B------:R-:W-:Y:S02]  /*e6b0*/  @P0 IADD3 R8, P2, R8, c[0x0][0x1c8], RZ ;  /* 0x0000720008080a10 */ /* 0x000fe40007f5e0ff */
[----:B------:R-:W-:Y:S01]  /*e6c0*/  @P0 IADD3.X R7, R5, c[0x0][0x1cc], RZ, P1, !PT ;  /* 0x0000730005070a10 */ /* 0x000fe20000ffe4ff */
[----:B------:R-:W2:Y:S01]  /*e6d0*/  MUFU.EX2 R0, R0 ;  /* 0x0000000000007308 */ /* 0x000ea20000000800 */
[----:B------:R-:W-:Y:S01]  /*e6e0*/  @P0 IADD3.X R9, RZ, c[0x0][0x1cc], R5, P2, P5 ;  /* 0x00007300ff090a10 */ /* 0x000fe200017ea405 */
[----:B------:R-:W-:Y:S01]  /*e6f0*/  UMOV UR23, UR13 ;  /* 0x0000000d00177c82 */ /* 0x000fe20008000000 */
[----:B------:R-:W-:Y:S01]  /*e700*/  @P0 IADD3 R4, P1, R6, UR24, RZ ;  /* 0x0000001806040c10 */ /* 0x000fe2000ff3e0ff */
[----:B------:R3:W-:Y:S01]  /*e710*/  @P0 LDGSTS.E.BYPASS.LTC128B.128 [R243+0x5080], [R6.64], !P4 ;  /* 0x0508000006f30fae */ /* 0x0007e2000e101d54 */
[----:B------:R-:W-:Y:S01]  /*e720*/  MOV R200, R32 ;  /* 0x0000002000c87202 */ /* 0x000fe20000000f00 */
[----:B------:R-:W-:Y:S01]  /*e730*/  FMUL.FTZ R32, R134, R172 ;  /* 0x000000ac86207220 */ /* 0x000fe20000410000 */
[----:B------:R-:W-:Y:S02]  /*e740*/  @P0 IADD3.X R5, R7, UR25, RZ, P1, !PT ;  /* 0x0000001907050c10 */ /* 0x000fe40008ffe4ff */
[----:B------:R-:W-:Y:S03]  /*e750*/  MOV R172, R245 ;  /* 0x000000f500ac7202 */ /* 0x000fe60000000f00 */
[----:B------:R4:W-:Y:S01]  /*e760*/  @P0 LDGSTS.E.BYPASS.LTC128B.128 [R243+0x6880], [R8.64], !P3 ;  /* 0x0688000008f30fae */ /* 0x0009e2000d901d54 */
[--C-:B-1----:R-:W-:Y:S04]  /*e770*/  FFMA.FTZ R2, R199, c[0x0][0x2d0], -R192.reuse ;  /* 0x0000b400c7027a23 */ /* 0x102fe800000108c0 */
[----:B------:R1:W-:Y:S03]  /*e780*/  MUFU.EX2 R25, R2 ;  /* 0x0000000200197308 */ /* 0x0003e60000000800 */
[----:B------:R1:W-:Y:S01]  /*e790*/  @P0 LDGSTS.E.BYPASS.LTC128B.128 [R243+0x5880], [R4.64], !P4 ;  /* 0x0588000004f30fae */ /* 0x0003e2000e101d54 */
[C---:B--2---:R-:W-:Y:S02]  /*e7a0*/  FMUL.FTZ R10, R0.reuse, R150 ;  /* 0x00000096000a7220 */ /* 0x044fe40000410000 */
[C---:B------:R-:W-:Y:S05]  /*e7b0*/  FMUL.FTZ R11, R0.reuse, R151 ;  /* 0x00000097000b7220 */ /* 0x040fea0000410000 */
[----:B------:R2:W-:Y:S01]  /*e7c0*/  @P0 LDGSTS.E.BYPASS.LTC128B.128 [R243+0x7080], [R4.64+0x80], !P3 ;  /* 0x0708008004f30fae */ /* 0x0005e2000d901d54 */
[C---:B------:R-:W-:Y:S01]  /*e7d0*/  FMUL.FTZ R26, R0.reuse, R166 ;  /* 0x000000a6001a7220 */ /* 0x040fe20000410000 */
[----:B------:R-:W-:Y:S01]  /*e7e0*/  MOV R166, R251 ;  /* 0x000000fb00a67202 */ /* 0x000fe20000000f00 */
[----:B------:R-:W-:Y:S01]  /*e7f0*/  FMUL.FTZ R27, R0, R167 ;  /* 0x000000a7001b7220 */ /* 0x000fe20000410000 */
[----:B---3--:R-:W-:Y:S01]  /*e800*/  @P0 IADD3 R6, P2, R4, UR24, RZ ;  /* 0x0000001804060c10 */ /* 0x008fe2000ff5e0ff */
[C---:B------:R-:W-:Y:S01]  /*e810*/  FMUL.FTZ R30, R0.reuse, R170 ;  /* 0x000000aa001e7220 */ /* 0x040fe20000410000 */
[----:B------:R-:W-:Y:S01]  /*e820*/  MOV R167, R28 ;  /* 0x0000001c00a77202 */ /* 0x000fe20000000f00 */
[C---:B------:R-:W-:Y:S01]  /*e830*/  FMUL.FTZ R31, R0.reuse, R171 ;  /* 0x000000ab001f7220 */ /* 0x040fe20000410000 */
[----:B------:R-:W-:Y:S01]  /*e840*/  @P0 IADD3.X R7, R5, UR25, RZ, P2, !PT ;  /* 0x0000001905070c10 */ /* 0x000fe200097fe4ff */
[----:B------:R-:W-:Y:S01]  /*e850*/  FMUL.FTZ R42, R0, R182 ;  /* 0x000000b6002a7220 */ /* 0x000fe20000410000 */
[----:B------:R-:W-:Y:S01]  /*e860*/  MOV R170, R248 ;  /* 0x000000f800aa7202 */ /* 0x000fe20000000f00 */
[----:B----4-:R-:W-:Y:S01]  /*e870*/  FMUL.FTZ R9, R132, R149 ;  /* 0x0000009584097220 */ /* 0x010fe20000410000 */
[----:B------:R-:W-:Y:S01]  /*e880*/  MOV R171, R247 ;  /* 0x000000f700ab7202 */ /* 0x000fe20000000f00 */
[----:B------:R3:W-:Y:S01]  /*e890*/  @P0 LDGSTS.E.BYPASS.LTC128B.128 [R243+0x6080], [R6.64], !P4 ;  /* 0x0608000006f30fae */ /* 0x0007e2000e101d54 */
[--C-:B-1----:R-:W-:Y:S02]  /*e8a0*/  FFMA.FTZ R2, R12, c[0x0][0x2d0], -R192.reuse ;  /* 0x0000b4000c027a23 */ /* 0x102fe400000108c0 */
[----:B------:R-:W-:Y:S02]  /*e8b0*/  FMUL.FTZ R12, R132, R152 ;  /* 0x00000098840c7220 */ /* 0x000fe40000410000 */
[----:B------:R1:W-:Y:S01]  /*e8c0*/  MUFU.EX2 R199, R2 ;  /* 0x0000000200c77308 */ /* 0x0003e20000000800 */
[C---:B------:R-:W-:Y:S01]  /*e8d0*/  FMUL.FTZ R43, R0.reuse, R183 ;  /* 0x000000b7002b7220 */ /* 0x040fe20000410000 */
[----:B------:R-:W-:Y:S01]  /*e8e0*/  MOV R183, R172 ;  /* 0x000000ac00b77202 */ /* 0x000fe20000000f00 */
[----:B------:R3:W-:Y:S01]  /*e8f0*/  @P0 LDGSTS.E.BYPASS.LTC128B.128 [R243+0x7880], [R6.64+0x80], !P3 ;  /* 0x0788008006f30fae */ /* 0x0007e2000d901d54 */
[C---:B------:R-:W-:Y:S01]  /*e900*/  FMUL.FTZ R46, R0.reuse, R186 ;  /* 0x000000ba002e7220 */ /* 0x040fe20000410000 */
[----:B------:R-:W-:Y:S01]  /*e910*/  MOV R172, R167 ;  /* 0x000000a700ac7202 */ /* 0x000fe20000000f00 */
[C---:B------:R-:W-:Y:S01]  /*e920*/  FMUL.FTZ R47, R0.reuse, R187 ;  /* 0x000000bb002f7220 */ /* 0x040fe20000410000 */
[----:B------:R-:W-:Y:S01]  /*e930*/  PLOP3.LUT P0, PT, PT, PT, UP0, 0x80, 0x0 ;  /* 0x000000000000781c */ /* 0x000fe20003f0f008 */
[----:B------:R-:W-:Y:S02]  /*e940*/  FMUL.FTZ R58, R0, R58 ;  /* 0x0000003a003a7220 */ /* 0x000fe40000410000 */
[----:B--2---:R-:W-:Y:S01]  /*e950*/  FMUL.FTZ R5, R134, R145 ;  /* 0x0000009186057220 */ /* 0x004fe20000410000 */
[----:B------:R-:W2:Y:S01]  /*e960*/  LDSM.16.MT88.4 R20, [R225+0x2080] ;  /* 0x00208000e114783b */ /* 0x000ea20000004200 */
[----:B------:R-:W-:Y:S01]  /*e970*/  F2FP.BF16.PACK_AB R145, R29, R252 ;  /* 0x000000fc1d91723e */ /* 0x000fe200000010ff */
[C---:B------:R-:W-:Y:S02]  /*e980*/  FMUL.FTZ R59, R0.reuse, R59 ;  /* 0x0000003b003b7220 */ /* 0x040fe40000410000 */
[C---:B------:R-:W-:Y:S02]  /*e990*/  FMUL.FTZ R62, R0.reuse, R62 ;  /* 0x0000003e003e7220 */ /* 0x040fe40000410000 */
[C---:B------:R-:W-:Y:S02]  /*e9a0*/  FMUL.FTZ R63, R0.reuse, R63 ;  /* 0x0000003f003f7220 */ /* 0x040fe40000410000 */
[----:B------:R-:W4:Y:S01]  /*e9b0*/  LDSM.16.MT88.4 R36, [R226+0x2080] ;  /* 0x00208000e224783b */ /* 0x000f220000004200 */
[C---:B------:R-:W-:Y:S02]  /*e9c0*/  FMUL.FTZ R74, R0.reuse, R74 ;  /* 0x0000004a004a7220 */ /* 0x040fe40000410000 */
[----:B------:R-:W-:Y:S02]  /*e9d0*/  FMUL.FTZ R75, R0, R75 ;  /* 0x0000004b004b7220 */ /* 0x000fe40000410000 */
[----:B-1----:R-:W-:Y:S02]  /*e9e0*/  FFMA.FTZ R2, R13, c[0x0][0x2d0], -R192 ;  /* 0x0000b4000d027a23 */ /* 0x002fe400000108c0 */
[----:B------:R-:W-:Y:S01]  /*e9f0*/  FMUL.FTZ R13, R132, R153 ;  /* 0x00000099840d7220 */ /* 0x000fe20000410000 */
[----:B------:R-:W-:Y:S01]  /*ea00*/  LDSM.16.MT88.4 R156, [R227+0x2080] ;  /* 0x00208000e39c783b */ /* 0x000fe20000004200 */
[----:B------:R-:W1:Y:S01]  /*ea10*/  MUFU.EX2 R196, R2 ;  /* 0x0000000200c47308 */ /* 0x000e620000000800 */
[----:B------:R-:W-:Y:S02]  /*ea20*/  FMUL.FTZ R78, R0, R78 ;  /* 0x0000004e004e7220 */ /* 0x000fe40000410000 */
[----:B---3--:R-:W-:Y:S01]  /*ea30*/  FMUL.FTZ R6, R133, R146 ;  /* 0x0000009285067220 */ /* 0x008fe20000410000 */
[----:B------:R-:W-:Y:S01]  /*ea40*/  F2FP.BF16.PACK_AB R146, R197, R250 ;  /* 0x000000fac592723e */ /* 0x000fe200000010ff */
[----:B------:R-:W-:Y:S01]  /*ea50*/  FMUL.FTZ R7, R133, R147 ;  /* 0x0000009385077220 */ /* 0x000fe20000410000 */
[----:B------:R-:W-:Y:S01]  /*ea60*/  F2FP.BF16.PACK_AB R147, R198, R249 ;  /* 0x000000f9c693723e */ /* 0x000fe200000010ff */
[C---:B------:R-:W-:Y:S01]  /*ea70*/  FMUL.FTZ R79, R0.reuse, R79 ;  /* 0x0000004f004f7220 */ /* 0x040fe20000410000 */
[----:B------:R-:W-:Y:S01]  /*ea80*/  LDSM.16.MT88.4 R188, [R228+0x3080] ;  /* 0x00308000e4bc783b */ /* 0x000fe20000004200 */
[C---:B------:R-:W-:Y:S02]  /*ea90*/  FMUL.FTZ R90, R0.reuse, R90 ;  /* 0x0000005a005a7220 */ /* 0x040fe40000410000 */
[C---:B------:R-:W-:Y:S02]  /*eaa0*/  FMUL.FTZ R91, R0.reuse, R91 ;  /* 0x0000005b005b7220 */ /* 0x040fe40000410000 */
[C---:B------:R-:W-:Y:S02]  /*eab0*/  FMUL.FTZ R94, R0.reuse, R94 ;  /* 0x0000005e005e7220 */ /* 0x040fe40000410000 */
[C---:B------:R-:W-:Y:S01]  /*eac0*/  FMUL.FTZ R95, R0.reuse, R95 ;  /* 0x0000005f005f7220 */ /* 0x040fe20000410000 */
[----:B------:R-:W0:Y:S01]  /*ead0*/  LDGDEPBAR ;  /* 0x00000000000079af */ /* 0x000e220000000000 */
[C---:B------:R-:W-:Y:S02]  /*eae0*/  FMUL.FTZ R106, R0.reuse, R106 ;  /* 0x0000006a006a7220 */ /* 0x040fe40000410000 */
[C---:B------:R-:W-:Y:S02]  /*eaf0*/  FMUL.FTZ R107, R0.reuse, R107 ;  /* 0x0000006b006b7220 */ /* 0x040fe40000410000 */
[C---:B------:R-:W-:Y:S02]  /*eb00*/  FMUL.FTZ R110, R0.reuse, R110 ;  /* 0x0000006e006e7220 */ /* 0x040fe40000410000 */
[----:B------:R-:W-:Y:S01]  /*eb10*/  FMUL.FTZ R111, R0, R111 ;  /* 0x0000006f006f7220 */ /* 0x000fe20000410000 */
[----:B-1----:R-:W-:Y:S01]  /*eb20*/  F2FP.BF16.PACK_AB R150, R196, R199 ;  /* 0x000000c7c496723e */ /* 0x002fe200000010ff */
[----:B------:R-:W-:Y:S02]  /*eb30*/  FMUL.FTZ R2, R3, c[0x0][0x2d0] ;  /* 0x0000b40003027a20 */ /* 0x000fe40000410000 */
[----:B------:R-:W-:Y:S02]  /*eb40*/  FMUL.FTZ R122, R0, R122 ;  /* 0x0000007a007a7220 */ /* 0x000fe40000410000 */
[--C-:B------:R-:W-:Y:S01]  /*eb50*/  FFMA.FTZ R4, R202, c[0x0][0x2d0], -R2.reuse ;  /* 0x0000b400ca047a23 */ /* 0x100fe20000010802 */
[----:B------:R-:W-:Y:S01]  /*eb60*/  MOV R202, R211 ;  /* 0x000000d300ca7202 */ /* 0x000fe20000000f00 */
[--C-:B------:R-:W-:Y:S01]  /*eb70*/  FFMA.FTZ R8, R201, c[0x0][0x2d0], -R2.reuse ;  /* 0x0000b400c9087a23 */ /* 0x100fe20000010802 */
[----:B------:R-:W-:Y:S01]  /*eb80*/  MOV R201, R210 ;  /* 0x000000d200c97202 */ /* 0x000fe20000000f00 */
[----:B------:R1:W-:Y:S01]  /*eb90*/  MUFU.EX2 R211, R4 ;  /* 0x0000000400d37308 */ /* 0x0003e20000000800 */
[----:B------:R-:W-:Y:S01]  /*eba0*/  MOV R181, R202 ;  /* 0x000000ca00b57202 */ /* 0x000fe20000000f00 */
[C---:B------:R-:W-:Y:S02]  /*ebb0*/  FMUL.FTZ R123, R0.reuse, R123 ;  /* 0x0000007b007b7220 */ /* 0x040fe40000410000 */
[C---:B------:R-:W-:Y:S02]  /*ebc0*/  FMUL.FTZ R126, R0.reuse, R126 ;  /* 0x0000007e007e7220 */ /* 0x040fe40000410000 */
[----:B------:R-:W-:Y:S02]  /*ebd0*/  FMUL.FTZ R127, R0, R127 ;  /* 0x0000007f007f7220 */ /* 0x000fe40000410000 */
[--C-:B------:R-:W-:Y:S02]  /*ebe0*/  FFMA.FTZ R140, R140, c[0x0][0x2d0], -R2.reuse ;  /* 0x0000b4008c8c7a23 */ /* 0x100fe40000010802 */
[----:B------:R-:W3:Y:S01]  /*ebf0*/  MUFU.EX2 R210, R8 ;  /* 0x0000000800d27308 */ /* 0x000ee20000000800 */
[--C-:B-1----:R-:W-:Y:S02]  /*ec00*/  FFMA.FTZ R4, R14, c[0x0][0x2d0], -R2.reuse ;  /* 0x0000b4000e047a23 */ /* 0x102fe40000010802 */
[----:B------:R-:W-:Y:S07]  /*ec10*/  FMUL.FTZ R14, R0, R154 ;  /* 0x0000009a000e7220 */ /* 0x000fee0000410000 */
[----:B------:R1:W-:Y:S01]  /*ec20*/  MUFU.EX2 R212, R4 ;  /* 0x0000000400d47308 */ /* 0x0003e20000000800 */
[----:B---3--:R-:W-:Y:S01]  /*ec30*/  F2FP.BF16.PACK_AB R149, R211, R210 ;  /* 0x000000d2d395723e */ /* 0x008fe200000010ff */
[C---:B------:R-:W-:Y:S01]  /*ec40*/  FMUL.FTZ R8, R132.reuse, R148 ;  /* 0x0000009484087220 */ /* 0x040fe20000410000 */
[----:B------:R-:W-:Y:S01]  /*ec50*/  F2FP.BF16.PACK_AB R148, R25, R28 ;  /* 0x0000001c1994723e */ /* 0x000fe200000010ff */
[----:B------:R-:W-:Y:S01]  /*ec60*/  FMUL.FTZ R28, R132, R168 ;  /* 0x000000a8841c7220 */ /* 0x000fe20000410000 */
[----:B------:R-:W-:Y:S01]  /*ec70*/  MOV R168, R250 ;  /* 0x000000fa00a87202 */ /* 0x000fe20000000f00 */
        /* <DEDUP_REMOVED lines=11> */
[----:B------:R-:W-:Y:S01]  /*ed30*/  MOV R161, R29 ;  /* 0x0000001d00a17202 */ /* 0x000fe20000000f00 */
[----:B------:R-:W-:Y:S01]  /*ed40*/  FMUL.FTZ R20, R134, R160 ;  /* 0x000000a086147220 */ /* 0x000fe20000410000 */
[----:B------:R-:W-:Y:S01]  /*ed50*/  MOV R160, R33 ;  /* 0x0000002100a07202 */ /* 0x000fe20000000f00 */
[----:B------:R-:W-:Y:S01]  /*ed60*/  FMUL.FTZ R29, R132, R169 ;  /* 0x000000a9841d7220 */ /* 0x000fe20000410000 */
[C---:B------:R-:W-:Y:S04]  /*ed70*/  HMMA.16816.F32.BF16 R16, R144.reuse, R22, R16 ;  /* 0x000000169010723c */ /* 0x040fe80000041810 */
[----:B------:R-:W-:Y:S01]  /*ed80*/  MOV R169, R249 ;  /* 0x000000f900a97202 */ /* 0x000fe20000000f00 */
[----:B------:R-:W-:Y:S01]  /*ed90*/  FMUL.FTZ R33, R134, R173 ;  /* 0x000000ad86217220 */ /* 0x000fe20000410000 */
[----:B------:R-:W-:Y:S01]  /*eda0*/  MOV R173, R244 ;  /* 0x000000f400ad7202 */ /* 0x000fe20000000f00 */
[C---:B------:R-:W-:Y:S01]  /*edb0*/  FMUL.FTZ R22, R133.reuse, R162 ;  /* 0x000000a285167220 */ /* 0x040fe20000410000 */
[----:B------:R-:W-:Y:S01]  /*edc0*/  MOV R162, R25 ;  /* 0x0000001900a27202 */ /* 0x000fe20000000f00 */
[C---:B------:R-:W-:Y:S03]  /*edd0*/  FMUL.FTZ R25, R132.reuse, R165 ;  /* 0x000000a584197220 */ /* 0x040fe60000410000 */
[----:B------:R-:W-:Y:S01]  /*ede0*/  MOV R165, R252 ;  /* 0x000000fc00a57202 */ /* 0x000fe20000000f00 */
[----:B------:R-:W-:Y:S01]  /*edf0*/  FMUL.FTZ R23, R133, R163 ;  /* 0x000000a385177220 */ /* 0x000fe20000410000 */
[----:B------:R1:W-:Y:S01]  /*ee00*/  MUFU.EX2 R252, R138 ;  /* 0x0000008a00fc7308 */ /* 0x0003e20000000800 */
[----:B------:R-:W-:Y:S01]  /*ee10*/  MOV R163, R24 ;  /* 0x0000001800a37202 */ /* 0x000fe20000000f00 */
[----:B------:R-:W-:Y:S01]  /*ee20*/  FMUL.FTZ R24, R132, R164 ;  /* 0x000000a484187220 */ /* 0x000fe20000410000 */
[----:B------:R-:W-:Y:S02]  /*ee30*/  MOV R164, R223 ;  /* 0x000000df00a47202 */ /* 0x000fe40000000f00 */
[----:B------:R-:W-:Y:S01]  /*ee40*/  MOV R180, R160 ;  /* 0x000000a000b47202 */ /* 0x000fe20000000f00 */
[-C--:B----4-:R-:W-:Y:S03]  /*ee50*/  HMMA.16816.F32.BF16 R20, R144, R36.reuse, R20 ;  /* 0x000000249014723c */ /* 0x090fe60000041814 */
[----:B------:R-:W-:Y:S02]  /*ee60*/  MOV R175, R164 ;  /* 0x000000a400af7202 */ /* 0x000fe40000000f00 */
[----:B------:R-:W-:Y:S02]  /*ee70*/  MOV R182, R180 ;  /* 0x000000b400b67202 */ /* 0x000fe40000000f00 */
[----:B------:R-:W-:Y:S01]  /*ee80*/  MOV R180, R218 ;  /* 0x000000da00b47202 */ /* 0x000fe20000000f00 */
[C---:B------:R-:W-:Y:S07]  /*ee90*/  HMMA.16816.F32.BF16 R24, R148.reuse, R36, R24 ;  /* 0x000000249418723c */ /* 0x040fee0000041818 */
[C---:B------:R-:W-:Y:S01]  /*eea0*/  FMUL.FTZ R36, R134.reuse, R176 ;  /* 0x000000b086247220 */ /* 0x040fe20000410000 */
[-C--:B------:R-:W-:Y:S04]  /*eeb0*/  HMMA.16816.F32.BF16 R28, R148, R38.reuse, R28 ;  /* 0x00000026941c723c */ /* 0x080fe8000004181c */
[--C-:B-1----:R-:W-:Y:S01]  /*eec0*/  FFMA.FTZ R138, R205, c[0x0][0x2d0], -R142.reuse ;  /* 0x0000b400cd8a7a23 */ /* 0x102fe2000001088e */
[----:B------:R-:W-:Y:S01]  /*eed0*/  MOV R176, R173 ;  /* 0x000000ad00b07202 */ /* 0x000fe20000000f00 */
[----:B------:R-:W-:Y:S01]  /*eee0*/  FMUL.FTZ R37, R134, R177 ;  /* 0x000000b186257220 */ /* 0x000fe20000410000 */
[----:B------:R-:W-:Y:S01]  /*eef0*/  MOV R173, R166 ;  /* 0x000000a600ad7202 */ /* 0x000fe20000000f00 */
[C---:B------:R-:W-:Y:S01]  /*ef00*/  HMMA.16816.F32.BF16 R32, R144.reuse, R38, R32 ;  /* 0x000000269020723c */ /* 0x040fe20000041820 */
[----:B------:R1:W2:Y:S03]  /*ef10*/  MUFU.EX2 R251, R138 ;  /* 0x0000008a00fb7308 */ /* 0x0002a60000000800 */
[----:B------:R-:W-:Y:S02]  /*ef20*/  MOV R177, R171 ;  /* 0x000000ab00b17202 */ /* 0x000fe40000000f00 */
[----:B------:R-:W-:Y:S01]  /*ef30*/  MOV R171, R161 ;  /* 0x000000a100ab7202 */ /* 0x000fe20000000f00 */
[C---:B------:R-:W-:Y:S01]  /*ef40*/  FMUL.FTZ R38, R133.reuse, R178 ;  /* 0x000000b285267220 */ /* 0x040fe20000410000 */
[----:B------:R-:W-:Y:S01]  /*ef50*/  MOV R178, R170 ;  /* 0x000000aa00b27202 */ /* 0x000fe20000000f00 */
[----:B------:R-:W-:Y:S03]  /*ef60*/  FMUL.FTZ R39, R133, R179 ;  /* 0x000000b385277220 */ /* 0x000fe60000410000 */
[----:B------:R-:W-:Y:S02]  /*ef70*/  MOV R179, R163 ;  /* 0x000000a300b37202 */ /* 0x000fe40000000f00 */
[----:B------:R-:W-:Y:S02]  /*ef80*/  MOV R170, R162 ;  /* 0x000000a200aa7202 */ /* 0x000fe40000000f00 */
[-C--:B------:R-:W-:Y:S01]  /*ef90*/  HMMA.16816.F32.BF16 R36, R144, R152.reuse, R36 ;  /* 0x000000989024723c */ /* 0x080fe20000041824 */
[----:B------:R-:W-:Y:S07]  /*efa0*/  LDSM.16.MT88.4 R160, [R226+0x2880] ;  /* 0x00288000e2a0783b */ /* 0x000fee0000004200 */
        /* <DEDUP_REMOVED lines=8> */
[----:B-1----:R-:W-:Y:S04]  /*f030*/  FFMA.FTZ R138, R204, c[0x0][0x2d0], -R142 ;  /* 0x0000b400cc8a7a23 */ /* 0x002fe8000001088e */
[-C--:B------:R-:W-:Y:S01]  /*f040*/  HMMA.16816.F32.BF16 R60, R148, R158.reuse, R60 ;  /* 0x0000009e943c723c */ /* 0x080fe2000004183c */
[----:B------:R1:W4:Y:S07]  /*f050*/  MUFU.EX2 R249, R138 ;  /* 0x0000008a00f97308 */ /* 0x00032e0000000800 */
[C---:B------:R-:W-:Y:S01]  /*f060*/  HMMA.16816.F32.BF16 R64, R144.reuse, R158, R64 ;  /* 0x0000009e9040723c */ /* 0x040fe20000041840 */
[----:B------:R-:W2:Y:S07]  /*f070*/  LDSM.16.MT88.4 R156, [R226+0x3880] ;  /* 0x00388000e29c783b */ /* 0x000eae0000004200 */
[-C--:B---3--:R-:W-:Y:S08]  /*f080*/  HMMA.16816.F32.BF16 R68, R144, R152.reuse, R68 ;  /* 0x000000989044723c */ /* 0x088ff00000041844 */
[C---:B------:R-:W-:Y:S04]  /*f090*/  HMMA.16816.F32.BF16 R72, R148.reuse, R152, R72 ;  /* 0x000000989448723c */ /* 0x040fe80000041848 */
[--C-:B-1----:R-:W-:Y:S04]  /*f0a0*/  FFMA.FTZ R138, R214, c[0x0][0x2d0], -R143.reuse ;  /* 0x0000b400d68a7a23 */ /* 0x102fe8000001088f */
[-C--:B------:R-:W-:Y:S01]  /*f0b0*/  HMMA.16816.F32.BF16 R76, R148, R154.reuse, R76 ;  /* 0x0000009a944c723c */ /* 0x080fe2000004184c */
[----:B------:R1:W-:Y:S07]  /*f0c0*/  MUFU.EX2 R248, R138 ;  /* 0x0000008a00f87308 */ /* 0x0003ee0000000800 */
[C---:B------:R-:W-:Y:S01]  /*f0d0*/  HMMA.16816.F32.BF16 R80, R144.reuse, R154, R80 ;  /* 0x0000009a9050723c */ /* 0x040fe20000041850 */
[----:B------:R-:W3:Y:S07]  /*f0e0*/  LDSM.16.MT88.4 R152, [R228+0x3880] ;  /* 0x00388000e498783b */ /* 0x000eee0000004200 */
[-C--:B--2---:R-:W-:Y:S08]  /*f0f0*/  HMMA.16816.F32.BF16 R84, R144, R156.reuse, R84 ;  /* 0x0000009c9054723c */ /* 0x084ff00000041854 */
[C---:B------:R-:W-:Y:S04]  /*f100*/  HMMA.16816.F32.BF16 R88, R148.reuse, R156, R88 ;  /* 0x0000009c9458723c */ /* 0x040fe80000041858 */
[--C-:B-1----:R-:W-:Y:S04]  /*f110*/  FFMA.FTZ R138, R209, c[0x0][0x2d0], -R143.reuse ;  /* 0x0000b400d18a7a23 */ /* 0x102fe8000001088f */
[-C--:B------:R-:W-:Y:S01]  /*f120*/  HMMA.16816.F32.BF16 R92, R148, R158.reuse, R92 ;  /* 0x0000009e945c723c */ /* 0x080fe2000004185c */
[----:B------:R1:W2:Y:S07]  /*f130*/  MUFU.EX2 R247, R138 ;  /* 0x0000008a00f77308 */ /* 0x0002ae0000000800 */
        /* <DEDUP_REMOVED lines=14> */
[----:B------:R-:W-:Y:S01]  /*f220*/  HMMA.16816.F32.BF16 R128, R144, R158, R128 ;  /* 0x0000009e9080723c */ /* 0x000fe20000041880 */
[----:B------:R-:W-:Y:S06]  /*f230*/  LDSM.16.MT88.4 R156, [R227+0x2880] ;  /* 0x00288000e39c783b */ /* 0x000fec0000004200 */
[----:B------:R-:W-:Y:S02]  /*f240*/  F2FP.BF16.PACK_AB R144, R251, R252 ;  /* 0x000000fcfb90723e */ /* 0x000fe400000010ff */
[----:B----4-:R-:W-:Y:S03]  /*f250*/  F2FP.BF16.PACK_AB R146, R249, R250 ;  /* 0x000000faf992723e */ /* 0x010fe600000010ff */
[----:B------:R-:W-:Y:S01]  /*f260*/  F2FP.BF16.PACK_AB R145, R247, R248 ;  /* 0x000000f8f791723e */ /* 0x000fe200000010ff */
[--C-:B-1----:R-:W-:Y:S01]  /*f270*/  FFMA.FTZ R138, R221, c[0x0][0x2d0], -R192.reuse ;  /* 0x0000b400dd8a7a23 */ /* 0x102fe200000108c0 */
[----:B--2---:R-:W-:Y:S03]  /*f280*/  F2FP.BF16.PACK_AB R147, R245, R246 ;  /* 0x000000f6f593723e */ /* 0x004fe600000010ff */
[----:B------:R1:W-:Y:S04]  /*f290*/  MUFU.EX2 R244, R138 ;  /* 0x0000008a00f47308 */ /* 0x0003e80000000800 */
[-C--:B---3--:R-:W-:Y:S03]  /*f2a0*/  HMMA.16816.F32.BF16 R4, R144, R152.reuse, R4 ;  /* 0x000000989004723c */ /* 0x088fe60000041804 */
[--C-:B-1----:R-:W-:Y:S04]  /*f2b0*/  FFMA.FTZ R138, R220, c[0x0][0x2d0], -R192.reuse ;  /* 0x0000b400dc8a7a23 */ /* 0x102fe800000108c0 */
[----:B------:R1:W2:Y:S02]  /*f2c0*/  MUFU.EX2 R242, R138 ;  /* 0x0000008a00f27308 */ /* 0x0002a40000000800 */
[--C-:B-1----:R-:W-:Y:S03]  /*f2d0*/  FFMA.FTZ R138, R222, c[0x0][0x2d0], -R192.reuse ;  /* 0x0000b400de8a7a23 */ /* 0x102fe600000108c0 */
[----:B--2---:R-:W-:Y:S05]  /*f2e0*/  F2FP.BF16.PACK_AB R148, R242, R244 ;  /* 0x000000f4f294723e */ /* 0x004fea00000010ff */
[----:B------:R1:W-:Y:S02]  /*f2f0*/  MUFU.EX2 R223, R138 ;  /* 0x0000008a00df7308 */ /* 0x0003e40000000800 */
[----:B-1----:R-:W-:Y:S01]  /*f300*/  FFMA.FTZ R138, R174, c[0x0][0x2d0], -R192 ;  /* 0x0000b400ae8a7a23 */ /* 0x002fe200000108c0 */
[----:B------:R-:W-:Y:S02]  /*f310*/  MOV R174, R165 ;  /* 0x000000a500ae7202 */ /* 0x000fe40000000f00 */
[----:B------:R-:W1:Y:S05]  /*f320*/  LDSM.16.MT88.4 R164, [R228+0x2880] ;  /* 0x00288000e4a4783b */ /* 0x000e6a0000004200 */
[----:B------:R2:W3:Y:S02]  /*f330*/  MUFU.EX2 R222, R138 ;  /* 0x0000008a00de7308 */ /* 0x0004e40000000800 */
[--C-:B--2---:R-:W-:Y:S01]  /*f340*/  FFMA.FTZ R138, R194, c[0x0][0x2d0], -R2.reuse ;  /* 0x0000b400c28a7a23 */ /* 0x104fe20000010802 */
[----:B---3--:R-:W-:Y:S07]  /*f350*/  F2FP.BF16.PACK_AB R150, R222, R223 ;  /* 0x000000dfde96723e */ /* 0x008fee00000010ff */
[----:B------:R2:W-:Y:S02]  /*f360*/  MUFU.EX2 R205, R138 ;  /* 0x0000008a00cd7308 */ /* 0x0005e40000000800 */
[--C-:B--2---:R-:W-:Y:S08]  /*f370*/  FFMA.FTZ R138, R193, c[0x0][0x2d0], -R2.reuse ;  /* 0x0000b400c18a7a23 */ /* 0x104ff00000010802 */
[----:B------:R2:W3:Y:S02]  /*f380*/  MUFU.EX2 R204, R138 ;  /* 0x0000008a00cc7308 */ /* 0x0004e40000000800 */
[--C-:B--2---:R-:W-:Y:S01]  /*f390*/  FFMA.FTZ R138, R195, c[0x0][0x2d0], -R2.reuse ;  /* 0x0000b400c38a7a23 */ /* 0x104fe20000010802 */
[----:B---3--:R-:W-:Y:S07]  /*f3a0*/  F2FP.BF16.PACK_AB R149, R204, R205 ;  /* 0x000000cdcc95723e */ /* 0x008fee00000010ff */
[----:B------:R2:W-:Y:S02]  /*f3b0*/  MUFU.EX2 R203, R138 ;  /* 0x0000008a00cb7308 */ /* 0x0005e40000000800 */
[----:B--2---:R-:W-:Y:S08]  /*f3c0*/  FFMA.FTZ R138, R215, c[0x0][0x2d0], -R2 ;  /* 0x0000b400d78a7a23 */ /* 0x004ff00000010802 */
[----:B------:R2:W3:Y:S02]  /*f3d0*/  MUFU.EX2 R202, R138 ;  /* 0x0000008a00ca7308 */ /* 0x0004e40000000800 */
[--C-:B--2---:R-:W-:Y:S01]  /*f3e0*/  FFMA.FTZ R138, R181, c[0x0][0x2d0], -R142.reuse ;  /* 0x0000b400b58a7a23 */ /* 0x104fe2000001088e */
[----:B------:R-:W-:Y:S02]  /*f3f0*/  MOV R181, R179 ;  /* 0x000000b300b57202 */ /* 0x000fe40000000f00 */
[----:B------:R-:W-:Y:S05]  /*f400*/  MOV R179, R219 ;  /* 0x000000db00b37202 */ /* 0x000fea0000000f00 */
[----:B------:R2:W-:Y:S01]  /*f410*/  MUFU.EX2 R221, R138 ;  /* 0x0000008a00dd7308 */ /* 0x0005e20000000800 */
[----:B---3--:R-:W-:Y:S07]  /*f420*/  F2FP.BF16.PACK_AB R151, R202, R203 ;  /* 0x000000cbca97723e */ /* 0x008fee00000010ff */
[C---:B------:R-:W-:Y:S08]  /*f430*/  HMMA.16816.F32.BF16 R8, R148.reuse, R152, R8 ;  /* 0x000000989408723c */ /* 0x040ff00000041808 */
[-C--:B------:R-:W-:Y:S08]  /*f440*/  HMMA.16816.F32.BF16 R12, R148, R154.reuse, R12 ;  /* 0x0000009a940c723c */ /* 0x080ff0000004180c */
[C---:B------:R-:W-:Y:S01]  /*f450*/  HMMA.16816.F32.BF16 R16, R144.reuse, R154, R16 ;  /* 0x0000009a9010723c */ /* 0x040fe20000041810 */
[----:B------:R-:W3:Y:S03]  /*f460*/  LDSM.16.MT88.4 R152, [R225+0x4080] ;  /* 0x00408000e198783b */ /* 0x000ee60000004200 */
[--C-:B--2---:R-:W-:Y:S01]  /*f470*/  FFMA.FTZ R138, R178, c[0x0][0x2d0], -R142.reuse ;  /* 0x0000b400b28a7a23 */ /* 0x104fe2000001088e */
[----:B------:R-:W-:Y:S01]  /*f480*/  MOV R178, R139 ;  /* 0x0000008b00b27202 */ /* 0x000fe20000000f00 */
[--C-:B------:R-:W-:Y:S02]  /*f490*/  FFMA.FTZ R139, R217, c[0x0][0x2d0], -R142.reuse ;  /* 0x0000b400d98b7a23 */ /* 0x100fe4000001088e */
[-C--:B------:R-:W-:Y:S01]  /*f4a0*/  HMMA.16816.F32.BF16 R20, R144, R160.reuse, R20 ;  /* 0x000000a09014723c */ /* 0x080fe20000041814 */
[----:B------:R2:W-:Y:S07]  /*f4b0*/  MUFU.EX2 R219, R138 ;  /* 0x0000008a00db7308 */ /* 0x0005ee0000000800 */
[C---:B------:R-:W-:Y:S03]  /*f4c0*/  HMMA.16816.F32.BF16 R24, R148.reuse, R160, R24 ;  /* 0x000000a09418723c */ /* 0x040fe60000041818 */
[----:B------:R4:W-:Y:S05]  /*f4d0*/  MUFU.EX2 R218, R139 ;  /* 0x0000008b00da7308 */ /* 0x0009ea0000000800 */
[-C--:B------:R-:W-:Y:S08]  /*f4e0*/  HMMA.16816.F32.BF16 R28, R148, R162.reuse, R28 ;  /* 0x000000a2941c723c */ /* 0x080ff0000004181c */
[C---:B------:R-:W-:Y:S01]  /*f4f0*/  HMMA.16816.F32.BF16 R32, R144.reuse, R162, R32 ;  /* 0x000000a29020723c */ /* 0x040fe20000041820 */
[----:B------:R-:W3:Y:S03]  /*f500*/  LDSM.16.MT88.4 R160, [R226+0x4080] ;  /* 0x00408000e2a0783b */ /* 0x000ee60000004200 */
[----:B--2---:R-:W-:Y:S04]  /*f510*/  FFMA.FTZ R138, R216, c[0x0][0x2d0], -R142 ;  /* 0x0000b400d88a7a23 */ /* 0x004fe8000001088e */
[-C--:B-1----:R-:W-:Y:S01]  /*f520*/  HMMA.16816.F32.BF16 R36, R144, R164.reuse, R36 ;  /* 0x000000a49024723c */ /* 0x082fe20000041824 */
[----:B------:R1:W2:Y:S03]  /*f530*/  MUFU.EX2 R220, R138 ;  /* 0x0000008a00dc7308 */ /* 0x0002a60000000800 */
[--C-:B----4-:R-:W-:Y:S01]  /*f540*/  FFMA.FTZ R139, R180, c[0x0][0x2d0], -R143.reuse ;  /* 0x0000b400b48b7a23 */ /* 0x110fe2000001088f */
[----:B------:R-:W-:Y:S03]  /*f550*/  MOV R180, R199 ;  /* 0x000000c700b47202 */ /* 0x000fe60000000f00 */
[C---:B------:R-:W-:Y:S03]  /*f560*/  HMMA.16816.F32.BF16 R40, R148.reuse, R164, R40 ;  /* 0x000000a49428723c */ /* 0x040fe60000041828 */
[----:B------:R-:W-:Y:S05]  /*f570*/  MUFU.EX2 R214, R139 ;  /* 0x0000008b00d67308 */ /* 0x000fea0000000800 */
[-C--:B------:R-:W-:Y:S05]  /*f580*/  HMMA.16816.F32.BF16 R44, R148, R166.reuse, R44 ;  /* 0x000000a6942c723c */ /* 0x080fea000004182c */
[----:B------:R4:W-:Y:S03]  /*f590*/  MUFU.EX2 R139, R140 ;  /* 0x0000008c008b7308 */ /* 0x0009e60000000800 */
[C---:B------:R-:W-:Y:S04]  /*f5a0*/  HMMA.16816.F32.BF16 R48, R144.reuse, R166, R48 ;  /* 0x000000a69030723c */ /* 0x040fe80000041830 */
[--C-:B-1----:R-:W-:Y:S01]  /*f5b0*/  FFMA.FTZ R138, R183, c[0x0][0x2d0], -R143.reuse ;  /* 0x0000b400b78a7a23 */ /* 0x102fe2000001088f */
[----:B------:R-:W-:Y:S02]  /*f5c0*/  MOV R183, R196 ;  /* 0x000000c400b77202 */ /* 0x000fe40000000f00 */
[----:B--2---:R-:W-:Y:S01]  /*f5d0*/  F2FP.BF16.PACK_AB R142, R218, R220 ;  /* 0x000000dcda8e723e */ /* 0x004fe200000010ff */
[-C--:B------:R-:W-:Y:S01]  /*f5e0*/  HMMA.16816.F32.BF16 R52, R144, R156.reuse, R52 ;  /* 0x0000009c9034723c */ /* 0x080fe20000041834 */
[----:B------:R1:W-:Y:S07]  /*f5f0*/  MUFU.EX2 R217, R138 ;  /* 0x0000008a00d97308 */ /* 0x0003ee0000000800 */
[C---:B------:R-:W-:Y:S04]  /*f600*/  HMMA.16816.F32.BF16 R56, R148.reuse, R156, R56 ;  /* 0x0000009c9438723c */ /* 0x040fe80000041838 */
[----:B----4-:R-:W-:Y:S04]  /*f610*/  F2FP.BF16.PACK_AB R140, R219, R221 ;  /* 0x000000dddb8c723e */ /* 0x010fe800000010ff */
[-C--:B------:R-:W-:Y:S08]  /*f620*/  HMMA.16816.F32.BF16 R60, R148, R158.reuse, R60 ;  /* 0x0000009e943c723c */ /* 0x080ff0000004183c */
[C---:B------:R-:W-:Y:S01]  /*f630*/  HMMA.16816.F32.BF16 R64, R144.reuse, R158, R64 ;  /* 0x0000009e9040723c */ /* 0x040fe20000041840 */
[----:B------:R-:W2:Y:S03]  /*f640*/  LDSM.16.MT88.4 R156, [R228+0x4080] ;  /* 0x00408000e49c783b */ /* 0x000ea60000004200 */
[--C-:B-1----:R-:W-:Y:S01]  /*f650*/  FFMA.FTZ R138, R182, c[0x0][0x2d0], -R143.reuse ;  /* 0x0000b400b68a7a23 */ /* 0x102fe2000001088f */
[----:B------:R-:W-:Y:S03]  /*f660*/  MOV R182, R198 ;  /* 0x000000c600b67202 */ /* 0x000fe60000000f00 */
[-C--:B---3--:R-:W-:Y:S01]  /*f670*/  HMMA.16816.F32.BF16 R68, R144, R152.reuse, R68 ;  /* 0x000000989044723c */ /* 0x088fe20000041844 */
[----:B------:R1:W-:Y:S07]  /*f680*/  MUFU.EX2 R215, R138 ;  /* 0x0000008a00d77308 */ /* 0x0003ee0000000800 */
[C---:B------:R-:W-:Y:S08]  /*f690*/  HMMA.16816.F32.BF16 R72, R148.reuse, R152, R72 ;  /* 0x000000989448723c */ /* 0x040ff00000041848 */
[-C--:B------:R-:W-:Y:S08]  /*f6a0*/  HMMA.16816.F32.BF16 R76, R148, R154.reuse, R76 ;  /* 0x0000009a944c723c */ /* 0x080ff0000004184c */
[C---:B------:R-:W-:Y:S01]  /*f6b0*/  HMMA.16816.F32.BF16 R80, R144.reuse, R154, R80 ;  /* 0x0000009a9050723c */ /* 0x040fe20000041850 */
[----:B------:R-:W3:Y:S03]  /*f6c0*/  LDSM.16.MT88.4 R152, [R227+0x4080] ;  /* 0x00408000e398783b */ /* 0x000ee60000004200 */
[----:B-1----:R-:W-:Y:S01]  /*f6d0*/  FFMA.FTZ R138, R181, c[0x0][0x2d0], -R143 ;  /* 0x0000b400b58a7a23 */ /* 0x002fe2000001088f */
[----:B------:R-:W-:Y:S03]  /*f6e0*/  MOV R181, R197 ;  /* 0x000000c500b57202 */ /* 0x000fe60000000f00 */
[-C--:B------:R-:W-:Y:S01]  /*f6f0*/  HMMA.16816.F32.BF16 R84, R144, R160.reuse, R84 ;  /* 0x000000a09054723c */ /* 0x080fe20000041854 */
[----:B------:R1:W4:Y:S01]  /*f700*/  MUFU.EX2 R216, R138 ;  /* 0x0000008a00d87308 */ /* 0x0003220000000800 */
[----:B------:R-:W-:Y:S06]  /*f710*/  LDSM.16.MT88.4 R196, [R227+0x3080] ;  /* 0x00308000e3c4783b */ /* 0x000fec0000004200 */
[C---:B------:R-:W-:Y:S08]  /*f720*/  HMMA.16816.F32.BF16 R88, R148.reuse, R160, R88 ;  /* 0x000000a09458723c */ /* 0x040ff00000041858 */
[-C--:B------:R-:W-:Y:S08]  /*f730*/  HMMA.16816.F32.BF16 R92, R148, R162.reuse, R92 ;  /* 0x000000a2945c723c */ /* 0x080ff0000004185c */
[C---:B------:R-:W-:Y:S01]  /*f740*/  HMMA.16816.F32.BF16 R96, R144.reuse, R162, R96 ;  /* 0x000000a29060723c */ /* 0x040fe20000041860 */
[----:B------:R-:W3:Y:S03]  /*f750*/  LDSM.16.MT88.4 R160, [R225+0x3080] ;  /* 0x00308000e1a0783b */ /* 0x000ee60000004200 */
[--C-:B-1----:R-:W-:Y:S01]  /*f760*/  FFMA.FTZ R138, R179, c[0x0][0x2d0], -R192.reuse ;  /* 0x0000b400b38a7a23 */ /* 0x102fe200000108c0 */
[----:B----4-:R-:W-:Y:S02]  /*f770*/  F2FP.BF16.PACK_AB R143, R214, R216 ;  /* 0x000000d8d68f723e */ /* 0x010fe400000010ff */
[----:B------:R-:W-:Y:S01]  /*f780*/  MOV R179, R201 ;  /* 0x000000c900b37202 */ /* 0x000fe20000000f00 */
[-C--:B--2---:R-:W-:Y:S01]  /*f790*/  HMMA.16816.F32.BF16 R100, R144, R156.reuse, R100 ;  /* 0x0000009c9064723c */ /* 0x084fe20000041864 */
[----:B------:R1:W-:Y:S07]  /*f7a0*/  MUFU.EX2 R209, R138 ;  /* 0x0000008a00d17308 */ /* 0x0003ee0000000800 */
[C---:B------:R-:W-:Y:S08]  /*f7b0*/  HMMA.16816.F32.BF16 R104, R148.reuse, R156, R104 ;  /* 0x0000009c9468723c */ /* 0x040ff00000041868 */
[-C--:B------:R-:W-:Y:S08]  /*f7c0*/  HMMA.16816.F32.BF16 R108, R148, R158.reuse, R108 ;  /* 0x0000009e946c723c */ /* 0x080ff0000004186c */
[C---:B------:R-:W-:Y:S04]  /*f7d0*/  HMMA.16816.F32.BF16 R112, R144.reuse, R158, R112 ;  /* 0x0000009e9070723c */ /* 0x040fe80000041870 */
[--C-:B-1----:R-:W-:Y:S01]  /*f7e0*/  FFMA.FTZ R138, R178, c[0x0][0x2d0], -R192.reuse ;  /* 0x0000b400b28a7a23 */ /* 0x102fe200000108c0 */
[----:B------:R-:W-:Y:S03]  /*f7f0*/  MOV R178, R172 ;  /* 0x000000ac00b27202 */ /* 0x000fe60000000f00 */
[-C--:B---3--:R-:W-:Y:S01]  /*f800*/  HMMA.16816.F32.BF16 R116, R144, R152.reuse, R116 ;  /* 0x000000989074723c */ /* 0x088fe20000041874 */
[----:B------:R1:W2:Y:S07]  /*f810*/  MUFU.EX2 R207, R138 ;  /* 0x0000008a00cf7308 */ /* 0x0002ae0000000800 */
[C---:B------:R-:W-:Y:S08]  /*f820*/  HMMA.16816.F32.BF16 R120, R148.reuse, R152, R120 ;  /* 0x000000989478723c */ /* 0x040ff00000041878 */
[-C--:B------:R-:W-:Y:S08]  /*f830*/  HMMA.16816.F32.BF16 R124, R148, R154.reuse, R124 ;  /* 0x0000009a947c723c */ /* 0x080ff0000004187c */
[----:B------:R-:W-:Y:S04]  /*f840*/  HMMA.16816.F32.BF16 R128, R144, R154, R128 ;  /* 0x0000009a9080723c */ /* 0x000fe80000041880 */
[--C-:B-1----:R-:W-:Y:S01]  /*f850*/  FFMA.FTZ R138, R177, c[0x0][0x2d0], -R192.reuse ;  /* 0x0000b400b18a7a23 */ /* 0x102fe200000108c0 */
[----:B------:R-:W-:Y:S03]  /*f860*/  MOV R177, R173 ;  /* 0x000000ad00b17202 */ /* 0x000fe60000000f00 */
[----:B------:R1:W-:Y:S04]  /*f870*/  MUFU.EX2 R208, R138 ;  /* 0x0000008a00d07308 */ /* 0x0003e80000000800 */
[----:B-1----:R-:W-:Y:S01]  /*f880*/  FFMA.FTZ R138, R176, c[0x0][0x2d0], -R192 ;  /* 0x0000b400b08a7a23 */ /* 0x002fe200000108c0 */
[----:B------:R-:W-:Y:S02]  /*f890*/  MOV R176, R174 ;  /* 0x000000ae00b07202 */ /* 0x000fe40000000f00 */
[----:B--2---:R-:W-:Y:S03]  /*f8a0*/  F2FP.BF16.PACK_AB R192, R207, R209 ;  /* 0x000000d1cfc0723e */ /* 0x004fe600000010ff */
        /* <DEDUP_REMOVED lines=29> */
[----:B------:R-:W-:Y:S02]  /*fa80*/  MOV R26, R168 ;  /* 0x000000a8001a7202 */ /* 0x000fe40000000f00 */
[-C--:B------:R-:W-:Y:S01]  /*fa90*/  HMMA.16816.F32.BF16 R168, R192, R174.reuse, R28 ;  /* 0x000000aec0a8723c */ /* 0x080fe2000004181c */
[----:B------:R-:W4:Y:S02]  /*faa0*/  LDL.LU R28, [R1+0x8] ;  /* 0x00000800011c7983 */ /* 0x000f240000300800 */
[----:B------:R-:W-:Y:S02]  /*fab0*/  MOV R20, R180 ;  /* 0x000000b400147202 */ /* 0x000fe40000000f00 */
[----:B------:R-:W4:Y:S02]  /*fac0*/  LDL.LU R30, [R1+0x10] ;  /* 0x00001000011e7983 */ /* 0x000f240000300800 */
[----:B------:R-:W-:Y:S01]  /*fad0*/  MOV R29, R178 ;  /* 0x000000b2001d7202 */ /* 0x000fe20000000f00 */
[C---:B------:R-:W-:Y:S01]  /*fae0*/  HMMA.16816.F32.BF16 R172, R140.reuse, R174, R32 ;  /* 0x000000ae8cac723c */ /* 0x040fe20000041820 */
[----:B------:R-:W4:Y:S04]  /*faf0*/  LDL.LU R31, [R1+0x14] ;  /* 0x00001400011f7983 */ /* 0x000f280000300800 */
[----:B------:R-:W4:Y:S02]  /*fb00*/  LDL.LU R34, [R1+0xc] ;  /* 0x00000c0001227983 */ /* 0x000f240000300800 */
[----:B------:R-:W-:Y:S02]  /*fb10*/  MOV R33, R177 ;  /* 0x000000b100217202 */ /* 0x000fe40000000f00 */
        /* <DEDUP_REMOVED lines=27> */
[----:B------:R-:W-:Y:S04]  /*fcd0*/  FFMA.FTZ R4, R0, R31, R210 ;  /* 0x0000001f00047223 */ /* 0x000fe800000100d2 */
[----:B------:R-:W-:Y:S02]  /*fce0*/  FADD.FTZ R0, R24, R133 ;  /* 0x0000008518007221 */ /* 0x000fe40000010000 */
[----:B------:R-:W-:Y:S02]  /*fcf0*/  FFMA.FTZ R134, R134, R34, R33 ;  /* 0x0000002286867223 */ /* 0x000fe40000010021 */
        /* <DEDUP_REMOVED lines=41> */
[----:B------:R-:W-:Y:S01]  /*ff90*/  FADD.FTZ R0, R201, R6 ;  /* 0x00000006c9007221 */ /* 0x000fe20000010000 */
[----:B------:R-:W-:Y:S01]  /*ffa0*/  STL [R1+0x8], R4 ;  /* 0x0000080401007387 */ /* 0x000fe20000100800 */
[----:B------:R-:W-:Y:S02]  /*ffb0*/  FADD.FTZ R2, R206, R2 ;  /* 0x00000002ce027221 */ /* 0x000fe40000010000 */
[----:B------:R-:W-:Y:S01]  /*ffc0*/  FADD.FTZ R0, R139, R0 ;  /* 0x000000008b007221 */ /* 0x000fe20000010000 */
[----:B------:R-:W-:Y:S02]  /*ffd0*/  MOV R139, R3 ;  /* 0x00000003008b7202 */ /* 0x000fe40000000f00 */
[----:B------:R1:W-:Y:S01]  /*ffe0*/  STL [R1+0x10], R2 ;  /* 0x0000100201007387 */ /* 0x0003e20000100800 */
[----:B------:R-:W-:Y:S01]  /*fff0*/  FADD.FTZ R0, R138, R0 ;  /* 0x000000008a007221 */ /* 0x000fe20000010000 */
[----:B------:R-:W-:Y:S04]  /*10000*/  MOV R138, R135 ;  /* 0x00000087008a7202 */ /* 0x000fe80000000f00 */
[----:B------:R2:W-:Y:S01]  /*10010*/  STL [R1+0x14], R0 ;  /* 0x0000140001007387 */ /* 0x0005e20000100800 */
[----:B-1----:R-:W-:Y:S01]  /*10020*/  MOV R2, R137 ;  /* 0x0000008900027202 */ /* 0x002fe20000000f00 */
[----:B------:R-:W-:-:S05]  /*10030*/  @P0 BRA `(.L_x_1048) ;  /* 0xffffc92000000947 */ /* 0x000fca000383ffff */
.L_x_1047:
[----:B------:R-:W-:-:S06]  /*10040*/  UISETP.GE.AND UP0, UPT, UR13, UR8, UPT ;  /* 0x000000080d00728c */ /* 0x000fcc000bf06270 */
[----:B------:R-:W-:-:S13]  /*10050*/  PLOP3.LUT P0, PT, PT, PT, UP0, 0x80, 0x0 ;  /* 0x000000000000781c */ /* 0x000fda0003f0f008 */
        /* <DEDUP_REMOVED lines=25> */
.L_x_1066:
[----:B-1----:R-:W3:Y:S01]  /*101f0*/  LDL.64 R2, [R1+0x20] ;  /* 0x0000200001027983 */ /* 0x002ee20000100a00 */
[----:B------:R-:W-:Y:S04]  /*10200*/  DEPBAR.LE SB0, 0x0 ;  /* 0x000080000000791a */ /* 0x000fe80000000000 */
[----:B------:R-:W-:Y:S01]  /*10210*/  USHF.R.S32.HI UR5, URZ, 0x1f, UR13 ;  /* 0x0000001f3f057899 */ /* 0x000fe2000801140d */
[----:B------:R-:W4:Y:S01]  /*10220*/  LDL.64 R12, [R1+0x18] ;  /* 0x00001800010c7983 */ /* 0x000f220000100a00 */
[----:B------:R-:W-:Y:S01]  /*10230*/  UIMAD UR4, UR25, UR13, URZ ;  /* 0x0000000d190472a4 */ /* 0x000fe2000f8e023f */
[----:B------:R-:W-:Y:S01]  /*10240*/  MOV R20, UR22 ;  /* 0x0000001600147c02 */ /* 0x000fe20008000f00 */
[----:B------:R-:W-:Y:S01]  /*10250*/  UISETP.GT.AND UP0, UPT, UR13, UR8, UPT ;  /* 0x000000080d00728c */ /* 0x000fe2000bf04270 */
[----:B------:R-:W-:Y:S01]  /*10260*/  MOV R21, UR23 ;  /* 0x0000001700157c02 */ /* 0x000fe20008000f00 */
[----:B------:R-:W-:Y:S01]  /*10270*/  UIMAD UR4, UR5, UR22, UR4 ;  /* 0x00000016050472a4 */ /* 0x000fe2000f8e0204 */
[----:B------:R-:W-:Y:S01]  /*10280*/  BAR.SYNC.DEFER_BLOCKING 0x0 ;  /* 0x0000000000007b1d */ /* 0x000fe20000010000 */
[----:B------:R-:W-:Y:S06]  /*10290*/  UISETP.NE.AND UP1, UPT, UR17, URZ, UPT ;  /* 0x0000003f1100728c */ /* 0x000fec000bf25270 */
[----:B------:R-:W-:Y:S01]  /*102a0*/  PLOP3.LUT P2, PT, PT, PT, UP1, 0x80, 0x0 ;  /* 0x000000000000781c */ /* 0x000fe20003f4f018 */
[----:B------:R-:W-:Y:S04]  /*102b0*/  @UP0 UIADD3 UR27, UR13, -0x1, URZ ;  /* 0xffffffff0d1b0890 */ /* 0x000fe8000fffe03f */
[----:B------:R-:W-:Y:S01]  /*102c0*/  @UP0 USHF.R.S32.HI UR26, URZ, 0x1f, UR27 ;  /* 0x0000001f3f1a0899 */ /* 0x000fe2000801141b */
        /* <DEDUP_REMOVED lines=15> */
[C---:B---3--:R-:W-:Y:S05]  /*103c0*/  IMAD.WIDE.U32 R2, R20.reuse, UR13, R2 ;  /* 0x0000000d14027c25 */ /* 0x048fea000f8e0002 */
[----:B------:R-:W-:Y:S01]  /*103d0*/  IADD3 R0, R3, UR4, RZ ;  /* 0x0000000403007c10 */ /* 0x000fe2000fffe0ff */
[----:B----4-:R-:W-:Y:S01]  /*103e0*/  IMAD.WIDE.U32 R20, R20, UR13, R12 ;  /* 0x0000000d14147c25 */ /* 0x010fe2000f8e000c */
[C---:B------:R-:W-:Y:S01]  /*103f0*/  LEA R24, P1, R2.reuse, c[0x0][0x1f8], 0x1 ;  /* 0x00007e0002187a11 */ /* 0x040fe200078208ff */
[-C--:B------:R-:W-:Y:S03]  /*10400*/  HMMA.16816.F32.BF16 R12, R44, R18.reuse, RZ ;  /* 0x000000122c0c723c */ /* 0x080fe600000418ff */
[----:B------:R-:W-:Y:S02]  /*10410*/  LEA.HI.X R25, R2, c[0x0][0x1fc], R0, 0x1, P1 ;  /* 0x00007f0002197a11 */ /* 0x000fe400008f0c00 */
[----:B------:R-:W-:Y:S01]  /*10420*/  IADD3 R3, R21, UR4, RZ ;  /* 0x0000000415037c10 */ /* 0x000fe2000fffe0ff */
[----:B------:R-:W-:Y:S01]  /*10430*/  ULDC.64 UR4, c[0x0][0x1e0] ;  /* 0x0000780000047ab9 */ /* 0x000fe20000000a00 */
[C---:B------:R-:W-:Y:S01]  /*10440*/  LEA R28, P0, R20.reuse, c[0x0][0x1f8], 0x1 ;  /* 0x00007e00141c7a11 */ /* 0x040fe200078008ff */
[C---:B------:R-:W-:Y:S01]  /*10450*/  HMMA.16816.F32.BF16 R16, R48.reuse, R18, RZ ;  /* 0x000000123010723c */ /* 0x040fe200000418ff */
[----:B------:R-:W-:Y:S01]  /*10460*/  @!PT LDS RZ, [RZ] ;  /* 0x00000000fffff984 */ /* 0x000fe20000000800 */
[----:B------:R-:W-:Y:S01]  /*10470*/  @!PT LDS RZ, [RZ] ;  /* 0x00000000fffff984 */ /* 0x000fe20000000800 */
[----:B------:R-:W-:Y:S01]  /*10480*/  @!PT LDS RZ, [RZ] ;  /* 0x00000000fffff984 */ /* 0x000fe20000000800 */
[----:B------:R3:W-:Y:S03]  /*10490*/  LDGSTS.E.BYPASS.LTC128B.128 [R243+0x2080], [R24.64], !P4 ;  /* 0x0208000018f37fae */ /* 0x0007e6000e101d54 */
[----:B------:R-:W-:Y:S01]  /*104a0*/  LEA.HI.X R29, R20, c[0x0][0x1fc], R3, 0x1, P0 ;  /* 0x00007f00141d7a11 */ /* 0x000fe200000f0c03 */
[----:B------:R-:W-:Y:S01]  /*104b0*/  @UP0 UIMAD.WIDE.U32 UR28, UR27, UR4, URZ ;  /* 0x000000041b1c02a5 */ /* 0x000fe2000f8e003f */
[----:B------:R-:W-:Y:S01]  /*104c0*/  IADD3 R2, P0, R24, UR12, RZ ;  /* 0x0000000c18027c10 */ /* 0x000fe2000ff1e0ff */
[----:B------:R-:W-:Y:S01]  /*104d0*/  @UP0 UIMAD UR26, UR26, UR4, URZ ;  /* 0x000000041a1a02a4 */ /* 0x000fe2000f8e023f */
[-C--:B------:R-:W-:Y:S01]  /*104e0*/  HMMA.16816.F32.BF16 R20, R48, R32.reuse, RZ ;  /* 0x000000203014723c */ /* 0x080fe200000418ff */
[----:B------:R4:W-:Y:S02]  /*104f0*/  LDGSTS.E.BYPASS.LTC128B.128 [R243+0x3880], [R28.64], !P3 ;  /* 0x038800001cf37fae */ /* 0x0009e4000d901d54 */
[----:B------:R-:W-:Y:S01]  /*10500*/  @UP0 UIMAD UR26, UR27, UR5, UR26 ;  /* 0x000000051b1a02a4 */ /* 0x000fe2000f8e021a */
[----:B------:R-:W-:Y:S02]  /*10510*/  IADD3.X R3, R25, UR11, RZ, P0, !PT ;  /* 0x0000000b19037c10 */ /* 0x000fe400087fe4ff */
[C---:B------:R-:W-:Y:S01]  /*10520*/  IADD3 R38, P1, R2.reuse, UR12, RZ ;  /* 0x0000000c02267c10 */ /* 0x040fe2000ff3e0ff */
[----:B------:R-:W-:Y:S01]  /*10530*/  @UP0 UIADD3 UR4, UR29, UR26, URZ ;  /* 0x0000001a1d040290 */ /* 0x000fe2000fffe03f */
[----:B------:R-:W-:Y:S01]  /*10540*/  IADD3 R36, P0, R2, UR19, RZ ;  /* 0x0000001302247c10 */ /* 0x000fe2000ff1e0ff */
[----:B------:R2:W-:Y:S01]  /*10550*/  LDGSTS.E.BYPASS.LTC128B.128 [R243+0x2880], [R2.64], !P4 ;  /* 0x0288000002f37fae */ /* 0x0005e2000e101d54 */
[----:B------:R-:W-:Y:S02]  /*10560*/  UIMAD UR29, UR13, -0x30, URZ ;  /* 0xffffffd00d1d78a4 */ /* 0x000fe4000f8e023f */
[C---:B------:R-:W-:Y:S01]  /*10570*/  IADD3.X R39, R3.reuse, UR11, RZ, P1, !PT ;  /* 0x0000000b03277c10 */ /* 0x040fe20008ffe4ff */
[----:B------:R-:W-:Y:S01]  /*10580*/  @UP0 UIMAD UR4, UR4, 0x30, URZ ;  /* 0x00000030040408a4 */ /* 0x000fe2000f8e023f */
[----:B------:R-:W-:Y:S02]  /*10590*/  IADD3.X R37, R3, UR24, RZ, P0, !PT ;  /* 0x0000001803257c10 */ /* 0x000fe400087fe4ff */
[----:B------:R-:W-:Y:S01]  /*105a0*/  PLOP3.LUT P1, PT, PT, PT, UP0, 0x80, 0x0 ;  /* 0x000000000000781c */ /* 0x000fe20003f2f008 */
[----:B------:R2:W-:Y:S01]  /*105b0*/  LDGSTS.E.BYPASS.LTC128B.128 [R243+0x4080], [R2.64+0x80], !P3 ;  /* 0x0408008002f37fae */ /* 0x0005e2000d901d54 */
[----:B------:R-:W-:Y:S01]  /*105c0*/  PLOP3.LUT P0, PT, PT, PT, UP1, 0x80, 0x0 ;  /* 0x000000000000781c */ /* 0x000fe20003f0f018 */
[----:B------:R-:W-:Y:S01]  /*105d0*/  UISETP.NE.AND UP0, UPT, UR16, URZ, UPT ;  /* 0x0000003f1000728c */ /* 0x000fe2000bf05270 */
[C---:B---3--:R-:W-:Y:S01]  /*105e0*/  HMMA.16816.F32.BF16 R24, R44.reuse, R32, RZ ;  /* 0x000000202c18723c */ /* 0x048fe200000418ff */
[----:B------:R-:W-:Y:S04]  /*105f0*/  MOV R0, UR28 ;  /* 0x0000001c00007c02 */ /* 0x000fe80008000f00 */
[----:B------:R3:W-:Y:S03]  /*10600*/  LDGSTS.E.BYPASS.LTC128B.128 [R243+0x3080], [R38.64], !P4 ;  /* 0x0308000026f37fae */ /* 0x0007e6000e101d54 */
[-C--:B----4-:R-:W-:Y:S05]  /*10610*/  HMMA.16816.F32.BF16 R28, R44, R34.reuse, RZ ;  /* 0x000000222c1c723c */ /* 0x090fea00000418ff */
[----:B------:R3:W-:Y:S03]  /*10620*/  LDGSTS.E.BYPASS.LTC128B.128 [R243+0x4880], [R36.64], !P3 ;  /* 0x0488000024f37fae */ /* 0x0007e6000d901d54 */
[C---:B------:R-:W-:Y:S05]  /*10630*/  HMMA.16816.F32.BF16 R32, R48.reuse, R34, RZ ;  /* 0x000000223020723c */ /* 0x040fea00000418ff */
[----:B------:R-:W-:Y:S08]  /*10640*/  LDSM.16.M88.4 R212, [R232+0x8080] ;  /* 0x00808000e8d4783b */ /* 0x000ff00000000200 */
[----:B------:R-:W0:Y:S08]  /*10650*/  LDGDEPBAR ;  /* 0x00000000000079af */ /* 0x000e300000000000 */
[----:B------:R-:W4:Y:S01]  /*10660*/  LDSM.16.M88.4 R216, [R230+0x5080] ;  /* 0x00508000e6d8783b */ /* 0x000f220000000200 */
[-C--:B---3--:R-:W-:Y:S07]  /*10670*/  HMMA.16816.F32.BF16 R36, R48, R140.reuse, RZ ;  /* 0x0000008c3024723c */ /* 0x088fee00000418ff */
[----:B------:R-:W3:Y:S01]  /*10680*/  LDSM.16.M88.4 R220, [R232+0xa080] ;  /* 0x00a08000e8dc783b */ /* 0x000ee20000000200 */
[C---:B------:R-:W-:Y:S08]  /*10690*/  HMMA.16816.F32.BF16 R40, R44.reuse, R140, RZ ;  /* 0x0000008c2c28723c */ /* 0x040ff000000418ff */
[-C--:B------:R-:W-:Y:S08]  /*106a0*/  HMMA.16816.F32.BF16 R44, R44, R142.reuse, RZ ;  /* 0x0000008e2c2c723c */ /* 0x080ff000000418ff */
[----:B------:R-:W-:Y:S01]  /*106b0*/  HMMA.16816.F32.BF16 R48, R48, R142, RZ ;  /* 0x0000008e3030723c */ /* 0x000fe200000418ff */
[----:B------:R-:W3:Y:S07]  /*106c0*/  LDSM.16.M88.4 R140, [R230+0x5880] ;  /* 0x00588000e68c783b */ /* 0x000eee0000000200 */
[-C--:B-1----:R-:W-:Y:S05]  /*106d0*/  HMMA.16816.F32.BF16 R4, R192, R196.reuse, R4 ;  /* 0x000000c4c004723c */ /* 0x082fea0000041804 */
[----:B--2---:R-:W-:Y:S02]  /*106e0*/  @P1 MOV R3, R247 ;  /* 0x000000f700031202 */ /* 0x004fe40000000f00 */
[----:B------:R-:W-:Y:S01]  /*106f0*/  @P1 MOV R2, R244 ;  /* 0x000000f400021202 */ /* 0x000fe20000000f00 */
[C---:B------:R-:W-:Y:S04]  /*10700*/  HMMA.16816.F32.BF16 R8, R200.reuse, R196, R8 ;  /* 0x000000c4c808723c */ /* 0x040fe80000041808 */
[----:B------:R-:W-:Y:S04]  /*10710*/  @P1 IMAD.WIDE.U32 R2, R0, 0x30, R2 ;  /* 0x0000003000021825 */ /* 0x000fe800078e0002 */
[-C--:B------:R-:W-:Y:S04]  /*10720*/  HMMA.16816.F32.BF16 R12, R200, R198.reuse, R12 ;  /* 0x000000c6c80c723c */ /* 0x080fe8000004180c */
[----:B------:R-:W-:Y:S01]  /*10730*/  @P2 IMAD.HI.U32 R0, R242, c[0x0][0x2c8], RZ ;  /* 0x0000b200f2002a27 */ /* 0x000fe200078e00ff */
[----:B------:R-:W-:Y:S03]  /*10740*/  @P1 IADD3 R3, R3, UR4, RZ ;  /* 0x0000000403031c10 */ /* 0x000fe6000fffe0ff */
[C---:B------:R-:W-:Y:S01]  /*10750*/  HMMA.16816.F32.BF16 R16, R192.reuse, R198, R16 ;  /* 0x000000c6c010723c */ /* 0x040fe20000041810 */
[----:B------:R-:W1:Y:S03]  /*10760*/  LDSM.16.M88.4 R196, [R230+0x6080] ;  /* 0x00608000e6c4783b */ /* 0x000e660000000200 */
[----:B------:R-:W-:Y:S04]  /*10770*/  @P1 SHF.L.U64.HI R3, R2, 0x1, R3 ;  /* 0x0000000102031819 */ /* 0x000fe80000010203 */
        /* <DEDUP_REMOVED lines=11> */
[-C--:B----4-:R-:W-:Y:S01]  /*10830*/  HMMA.16816.F32.BF16 R4, R212, R216.reuse, R4 ;  /* 0x000000d8d404723c */ /* 0x090fe20000041804 */
[----:B------:R-:W4:Y:S07]  /*10840*/  LDSM.16.M88.4 R208, [R229+0x800] ;  /* 0x00080000e5d0783b */ /* 0x000f2e0000000200 */
        /* <DEDUP_REMOVED lines=15> */
[-C--:B--2---:R-:W-:Y:S01]  /*10940*/  HMMA.16816.F32.BF16 R4, R192, R200.reuse, R4 ;  /* 0x000000c8c004723c */ /* 0x084fe20000041804 */
[----:B------:R-:W2:Y:S07]  /*10950*/  LDSM.16.M88.4 R212, [R231+0xe080] ;  /* 0x00e08000e7d4783b */ /* 0x000eae0000000200 */
        /* <DEDUP_REMOVED lines=8> */
[----:B------:R-:W-:Y:S07]  /*109e0*/  LDSM.16.M88.4 R208, [R239] ;  /* 0x00000000efd0783b */ /* 0x000fee0000000200 */
[-C--:B---3--:R-:W-:Y:S08]  /*109f0*/  HMMA.16816.F32.BF16 R36, R192, R216.reuse, R36 ;  /* 0x000000d8c024723c */ /* 0x088ff00000041824 */
[C---:B------:R-:W-:Y:S08]  /*10a00*/  HMMA.16816.F32.BF16 R40, R204.reuse, R216, R40 ;  /* 0x000000d8cc28723c */ /* 0x040ff00000041828 */
[-C--:B------:R-:W-:Y:S01]  /*10a10*/  HMMA.16816.F32.BF16 R44, R204, R218.reuse, R44 ;  /* 0x000000dacc2c723c */ /* 0x080fe2000004182c */
[----:B------:R-:W3:Y:S07]  /*10a20*/  LDSM.16.M88.4 R204, [R224+0x7880] ;  /* 0x00788000e0cc783b */ /* 0x000eee0000000200 */
[----:B------:R-:W-:Y:S01]  /*10a30*/  HMMA.16816.F32.BF16 R48, R192, R218, R48 ;  /* 0x000000dac030723c */ /* 0x000fe20000041830 */
[----:B------:R-:W4:Y:S07]  /*10a40*/  LDSM.16.M88.4 R192, [R233+0xc080] ;  /* 0x00c08000e9c0783b */ /* 0x000f2e0000000200 */
[-C--:B-1----:R-:W-:Y:S01]  /*10a50*/  HMMA.16816.F32.BF16 R4, R140, R196.reuse, R4 ;  /* 0x000000c48c04723c */ /* 0x082fe20000041804 */
[----:B------:R-:W1:Y:S07]  /*10a60*/  LDSM.16.M88.4 R216, [R233+0xe080] ;  /* 0x00e08000e9d8783b */ /* 0x000e6e0000000200 */
[C---:B--2---:R-:W-:Y:S08]  /*10a70*/  HMMA.16816.F32.BF16 R8, R212.reuse, R196, R8 ;  /* 0x000000c4d408723c */ /* 0x044ff00000041808 */
        /* <DEDUP_REMOVED lines=13> */
[----:B------:R-:W3:Y:S07]  /*10b50*/  LDSM.16.M88.4 R140, [R232+0xc080] ;  /* 0x00c08000e88c783b */ /* 0x000eee0000000200 */
        /* <DEDUP_REMOVED lines=14> */
[----:B------:R-:W2:Y:S07]  /*10c40*/  LDSM.16.M88.4 R216, [R234+0xc080] ;  /* 0x00c08000ead8783b */ /* 0x000eae0000000200 */
[----:B------:R-:W-:Y:S01]  /*10c50*/  HMMA.16816.F32.BF16 R48, R192, R198, R48 ;  /* 0x000000c6c030723c */ /* 0x000fe20000041830 */
[----:B------:R-:W2:Y:S07]  /*10c60*/  LDSM.16.M88.4 R192, [R236+0xe080] ;  /* 0x00e08000ecc0783b */ /* 0x000eae0000000200 */
[-C--:B---3--:R-:W-:Y:S08]  /*10c70*/  HMMA.16816.F32.BF16 R4, R140, R200.reuse, R4 ;  /* 0x000000c88c04723c */ /* 0x088ff00000041804 */
        /* <DEDUP_REMOVED lines=11> */
[-C--:B--2---:R-:W-:Y:S08]  /*10d30*/  HMMA.16816.F32.BF16 R4, R216, R220.reuse, R4 ;  /* 0x000000dcd804723c */ /* 0x084ff00000041804 */
        /* <DEDUP_REMOVED lines=21> */
[----:B------:R-:W1:Y:S10]  /*10e90*/  MUFU.TANH R206, R6 ;  /* 0x0000000600ce7308 */ /* 0x000e740000002400 */
[----:B------:R1:W1:Y:S01]  /*10ea0*/  MUFU.TANH R204, R7 ;  /* 0x0000000700cc7308 */ /* 0x0002620000002400 */
[----:B---3--:R-:W3:Y:S09]  /*10eb0*/  LDL R13, [R1+0x4] ;  /* 0x00000400010d7983 */ /* 0x008ef20000100800 */
        /* <DEDUP_REMOVED lines=13> */
[----:B------:R1:W1:Y:S01]  /*10f90*/  MUFU.TANH R142, R16 ;  /* 0x00000010008e7308 */ /* 0x0002620000002400 */
[----:B------:R-:W-:Y:S01]  /*10fa0*/  MOV R4, R242 ;  /* 0x000000f200047202 */ /* 0x000fe20000000f00 */
[-C--:B------:R-:W-:Y:S04]  /*10fb0*/  HMMA.16816.F32.BF16 R28, R192, R6.reuse, R28 ;  /* 0x00000006c01c723c */ /* 0x080fe8000004181c */
[----:B------:R-:W-:Y:S04]  /*10fc0*/  @P0 SHF.R.U32.HI R4, RZ, c[0x0][0x2cc], R0 ;  /* 0x0000b300ff040a19 */ /* 0x000fe80000011600 */
[----:B------:R-:W2:Y:S01]  /*10fd0*/  MUFU.TANH R197, R19 ;  /* 0x0000001300c57308 */ /* 0x000ea20000002400 */
[----:B------:R-:W-:Y:S01]  /*10fe0*/  MOV R0, UR29 ;  /* 0x0000001d00007c02 */ /* 0x000fe20008000f00 */
[C---:B------:R-:W-:Y:S04]  /*10ff0*/  HMMA.16816.F32.BF16 R32, R216.reuse, R6, R32 ;  /* 0x00000006d820723c */ /* 0x040fe80000041820 */
[----:B------:R-:W-:Y:S02]  /*11000*/  FMUL.FTZ R20, R20, c[0x0][0x320] ;  /* 0x0000c80014147a20 */ /* 0x000fe40000410000 */
[----:B------:R-:W-:Y:S02]  /*11010*/  FMUL.FTZ R21, R21, c[0x0][0x320] ;  /* 0x0000c80015157a20 */ /* 0x000fe40000410000 */
[----:B------:R-:W2:Y:S01]  /*11020*/  MUFU.TANH R196, R18 ;  /* 0x0000001200c47308 */ /* 0x000ea20000002400 */
[----:B------:R-:W-:Y:S03]  /*11030*/  @P1 SHF.L.U32 R6, R2, 0x1, RZ ;  /* 0x0000000102061819 */ /* 0x000fe600000006ff */
[----:B------:R-:W-:Y:S01]  /*11040*/  FMUL.FTZ R22, R22, c[0x0][0x320] ;  /* 0x0000c80016167a20 */ /* 0x000fe20000410000 */
[-C--:B-1----:R-:W-:Y:S03]  /*11050*/  HMMA.16816.F32.BF16 R36, R216, R8.reuse, R36 ;  /* 0x00000008d824723c */ /* 0x082fe60000041824 */
[----:B------:R-:W-:Y:S02]  /*11060*/  FMUL.FTZ R23, R23, c[0x0][0x320] ;  /* 0x0000c80017177a20 */ /* 0x000fe40000410000 */
[----:B------:R-:W-:Y:S01]  /*11070*/  FMUL.FTZ R24, R24, c[0x0][0x320] ;  /* 0x0000c80018187a20 */ /* 0x000fe20000410000 */
[----:B------:R1:W1:Y:S01]  /*11080*/  MUFU.TANH R135, R20 ;  /* 0x0000001400877308 */ /* 0x0002620000002400 */
[----:B------:R-:W-:Y:S01]  /*11090*/  FMUL.FTZ R25, R25, c[0x0][0x320] ;  /* 0x0000c80019197a20 */ /* 0x000fe20000410000 */
[C---:B------:R-:W-:Y:S04]  /*110a0*/  HMMA.16816.F32.BF16 R40, R192.reuse, R8, R40 ;  /* 0x00000008c028723c */ /* 0x040fe80000041828 */
[----:B------:R-:W-:Y:S02]  /*110b0*/  FMUL.FTZ R26, R26, c[0x0][0x320] ;  /* 0x0000c8001a1a7a20 */ /* 0x000fe40000410000 */
[----:B------:R-:W-:Y:S01]  /*110c0*/  FMUL.FTZ R27, R27, c[0x0][0x320] ;  /* 0x0000c8001b1b7a20 */ /* 0x000fe20000410000 */
[C---:B------:R-:W-:Y:S01]  /*110d0*/  @P1 IADD3 R8, P5, R6.reuse, 0x80, RZ ;  /* 0x0000008006081810 */ /* 0x040fe20007fbe0ff */
[----:B------:R-:W1:Y:S01]  /*110e0*/  MUFU.TANH R133, R21 ;  /* 0x0000001500857308 */ /* 0x000e620000002400 */
[----:B------:R-:W-:Y:S01]  /*110f0*/  @P1 IADD3 R6, P6, R6, c[0x0][0x1c8], RZ ;  /* 0x0000720006061a10 */ /* 0x000fe20007fde0ff */
[-C--:B------:R-:W-:Y:S03]  /*11100*/  HMMA.16816.F32.BF16 R44, R192, R10.reuse, R44 ;  /* 0x0000000ac02c723c */ /* 0x080fe6000004182c */
[----:B------:R-:W-:Y:S01]  /*11110*/  @P1 IADD3.X R7, R3, c[0x0][0x1cc], RZ, P6, !PT ;  /* 0x0000730003071a10 */ /* 0x000fe200037fe4ff */
[----:B------:R-:W-:Y:S01]  /*11120*/  FMUL.FTZ R28, R28, c[0x0][0x320] ;  /* 0x0000c8001c1c7a20 */ /* 0x000fe20000410000 */
[----:B------:R-:W-:Y:S01]  /*11130*/  @P1 IADD3 R8, P2, R8, c[0x0][0x1c8], RZ ;  /* 0x0000720008081a10 */ /* 0x000fe20007f5e0ff */
[----:B------:R-:W-:Y:S01]  /*11140*/  FMUL.FTZ R29, R29, c[0x0][0x320] ;  /* 0x0000c8001d1d7a20 */ /* 0x000fe20000410000 */
[----:B------:R-:W-:Y:S01]  /*11150*/  @P1 IADD3 R2, P0, R6, UR7, RZ ;  /* 0x0000000706021c10 */ /* 0x000fe2000ff1e0ff */
[----:B------:R2:W2:Y:S01]  /*11160*/  MUFU.TANH R141, R22 ;  /* 0x00000016008d7308 */ /* 0x0004a20000002400 */
[----:B------:R-:W-:Y:S01]  /*11170*/  @!PT LDS RZ, [RZ] ;  /* 0x00000000fffff984 */ /* 0x000fe20000000800 */
[----:B------:R-:W-:Y:S01]  /*11180*/  @!PT LDS RZ, [RZ] ;  /* 0x00000000fffff984 */ /* 0x000fe20000000800 */
[----:B------:R-:W-:Y:S01]  /*11190*/  @!PT LDS RZ, [RZ] ;  /* 0x00000000fffff984 */ /* 0x000fe20000000800 */
[----:B------:R4:W-:Y:S01]  /*111a0*/  @P1 LDGSTS.E.BYPASS.LTC128B.128 [R243+0x5080], [R6.64], !P4 ;  /* 0x0508000006f31fae */ /* 0x0009e2000e101d54 */
[----:B------:R-:W-:Y:S04]  /*111b0*/  HMMA.16816.F32.BF16 R48, R216, R10, R48 ;  /* 0x0000000ad830723c */ /* 0x000fe80000041830 */
[----:B------:R-:W-:Y:S01]  /*111c0*/  @P1 IADD3.X R9, RZ, c[0x0][0x1cc], R3, P2, P5 ;  /* 0x00007300ff091a10 */ /* 0x000fe200017ea403 */
[----:B------:R-:W-:Y:S01]  /*111d0*/  FMUL.FTZ R16, R17, c[0x0][0x320] ;  /* 0x0000c80011107a20 */ /* 0x000fe20000410000 */
[----:B------:R-:W-:Y:S01]  /*111e0*/  @P1 IADD3.X R3, R7, UR6, RZ, P0, !PT ;  /* 0x0000000607031c10 */ /* 0x000fe200087fe4ff */
[----:B------:R-:W-:Y:S01]  /*111f0*/  FMUL.FTZ R30, R30, c[0x0][0x320] ;  /* 0x0000c8001e1e7a20 */ /* 0x000fe20000410000 */
[----:B------:R4:W3:Y:S01]  /*11200*/  MUFU.TANH R140, R23 ;  /* 0x00000017008c7308 */ /* 0x0008e20000002400 */
[----:B------:R4:W-:Y:S03]  /*11210*/  @P1 LDGSTS.E.BYPASS.LTC128B.128 [R243+0x6880], [R8.64], !P3 ;  /* 0x0688000008f31fae */ /* 0x0009e6000d901d54 */
[----:B------:R-:W-:Y:S02]  /*11220*/  FMUL.FTZ R31, R31, c[0x0][0x320] ;  /* 0x0000c8001f1f7a20 */ /* 0x000fe40000410000 */
[----:B-1----:R-:W-:Y:S02]  /*11230*/  FMUL.FTZ R20, R33, c[0x0][0x320] ;  /* 0x0000c80021147a20 */ /* 0x002fe40000410000 */
[----:B------:R-:W-:Y:S01]  /*11240*/  FMUL.FTZ R15, R36, c[0x0][0x320] ;  /* 0x0000c800240f7a20 */ /* 0x000fe20000410000 */
[----:B------:R1:W-:Y:S01]  /*11250*/  @P1 LDGSTS.E.BYPASS.LTC128B.128 [R243+0x5880], [R2.64], !P4 ;  /* 0x0588000002f31fae */ /* 0x0003e2000e101d54 */
[----:B------:R1:W1:Y:S01]  /*11260*/  MUFU.TANH R198, R24 ;  /* 0x0000001800c67308 */ /* 0x0002620000002400 */
[----:B------:R-:W-:Y:S02]  /*11270*/  FMUL.FTZ R12, R37, c[0x0][0x320] ;  /* 0x0000c800250c7a20 */ /* 0x000fe40000410000 */
[----:B------:R-:W-:Y:S02]  /*11280*/  FMUL.FTZ R42, R42, c[0x0][0x320] ;  /* 0x0000c8002a2a7a20 */ /* 0x000fe40000410000 */
[----:B--2---:R-:W-:Y:S02]  /*11290*/  FMUL.FTZ R22, R39, c[0x0][0x320] ;  /* 0x0000c80027167a20 */ /* 0x004fe40000410000 */
[----:B------:R2:W-:Y:S01]  /*112a0*/  @P1 LDGSTS.E.BYPASS.LTC128B.128 [R243+0x7080], [R2.64+0x80], !P3 ;  /* 0x0708008002f31fae */ /* 0x0005e2000d901d54 */
[----:B----4-:R-:W-:Y:S01]  /*112b0*/  @P1 IADD3 R6, P0, R2, UR18, RZ ;  /* 0x0000001202061c10 */ /* 0x010fe2000ff1e0ff */
[----:B------:R-:W-:Y:S01]  /*112c0*/  FMUL.FTZ R43, R43, c[0x0][0x320] ;  /* 0x0000c8002b2b7a20 */ /* 0x000fe20000410000 */
[----:B------:R4:W2:Y:S01]  /*112d0*/  MUFU.TANH R143, R25 ;  /* 0x00000019008f7308 */ /* 0x0008a20000002400 */
[----:B------:R-:W-:Y:S01]  /*112e0*/  FMUL.FTZ R21, R45, c[0x0][0x320] ;  /* 0x0000c8002d157a20 */ /* 0x000fe20000410000 */
[----:B------:R-:W-:Y:S01]  /*112f0*/  @P1 IADD3.X R7, R3, UR10, RZ, P0, !PT ;  /* 0x0000000a03071c10 */ /* 0x000fe200087fe4ff */
[----:B------:R-:W-:Y:S01]  /*11300*/  FMUL.FTZ R46, R46, c[0x0][0x320] ;  /* 0x0000c8002e2e7a20 */ /* 0x000fe20000410000 */
[----:B------:R-:W-:Y:S01]  /*11310*/  PLOP3.LUT P0, PT, PT, PT, UP0, 0x40, 0x0 ;  /* 0x000000000000781c */ /* 0x000fe20003f0e808 */
[----:B------:R-:W-:Y:S02]  /*11320*/  FMUL.FTZ R23, R44, c[0x0][0x320] ;  /* 0x0000c8002c177a20 */ /* 0x000fe40000410000 */
[----:B------:R-:W-:Y:S01]  /*11330*/  FMUL.FTZ R47, R47, c[0x0][0x320] ;  /* 0x0000c8002f2f7a20 */ /* 0x000fe20000410000 */
[----:B------:R-:W-:Y:S01]  /*11340*/  @P1 IADD3 R8, P2, R2, UR7, RZ ;  /* 0x0000000702081c10 */ /* 0x000fe2000ff5e0ff */
[----:B------:R-:W-:Y:S01]  /*11350*/  FMUL.FTZ R11, R48, c[0x0][0x320] ;  /* 0x0000c800300b7a20 */ /* 0x000fe20000410000 */
[----:B------:R2:W2:Y:S01]  /*11360*/  MUFU.TANH R215, R26 ;  /* 0x0000001a00d77308 */ /* 0x0004a20000002400 */
[----:B------:R-:W-:Y:S01]  /*11370*/  FMUL.FTZ R10, R49, c[0x0][0x320] ;  /* 0x0000c800310a7a20 */ /* 0x000fe20000410000 */
[----:B------:R-:W-:Y:S01]  /*11380*/  @P1 IADD3.X R9, R3, UR6, RZ, P2, !PT ;  /* 0x0000000603091c10 */ /* 0x000fe200097fe4ff */
[----:B------:R-:W-:Y:S02]  /*11390*/  FMUL.FTZ R19, R50, c[0x0][0x320] ;  /* 0x0000c80032137a20 */ /* 0x000fe40000410000 */
[----:B-1----:R-:W-:Y:S02]  /*113a0*/  FMUL.FTZ R24, R38, c[0x0][0x320] ;  /* 0x0000c80026187a20 */ /* 0x002fe40000410000 */
[----:B------:R1:W-:Y:S01]  /*113b0*/  @P1 LDGSTS.E.BYPASS.LTC128B.128 [R243+0x6080], [R8.64], !P4 ;  /* 0x0608000008f31fae */ /* 0x0003e2000e101d54 */
[----:B------:R-:W-:Y:S02]  /*113c0*/  FMUL.FTZ R14, R51, c[0x0][0x320] ;  /* 0x0000c800330e7a20 */ /* 0x000fe40000410000 */
[----:B------:R1:W1:Y:S01]  /*113d0*/  MUFU.TANH R213, R27 ;  /* 0x0000001b00d57308 */ /* 0x0002620000002400 */
[----:B----4-:R-:W-:Y:S04]  /*113e0*/  FMUL.FTZ R25, R32, c[0x0][0x320] ;  /* 0x0000c80020197a20 */ /* 0x010fe80000410000 */
[----:B------:R4:W-:Y:S05]  /*113f0*/  @P1 LDGSTS.E.BYPASS.LTC128B.128 [R243+0x7880], [R6.64], !P3 ;  /* 0x0788000006f31fae */ /* 0x0009ea000d901d54 */
[----:B------:R4:W3:Y:S03]  /*11400*/  MUFU.TANH R137, R28 ;  /* 0x0000001c00897308 */ /* 0x0008e60000002400 */
[----:B------:R-:W0:Y:S01]  /*11410*/  LDGDEPBAR ;  /* 0x00000000000079af */ /* 0x000e220000000000 */
[----:B--2---:R-:W-:Y:S06]  /*11420*/  FMUL.FTZ R26, R41, c[0x0][0x320] ;  /* 0x0000c800291a7a20 */ /* 0x004fec0000410000 */
[----:B------:R2:W2:Y:S01]  /*11430*/  MUFU.TANH R136, R29 ;  /* 0x0000001d00887308 */ /* 0x0004a20000002400 */
[----:B------:R-:W3:Y:S01]  /*11440*/  SHFL.IDX PT, R3, R4, RZ, 0x1c1f ;  /* 0x001c1fff04037589 */ /* 0x000ee200000e0000 */
[----:B-1----:R-:W-:Y:S08]  /*11450*/  FMUL.FTZ R27, R35, c[0x0][0x320] ;  /* 0x0000c800231b7a20 */ /* 0x002ff00000410000 */
[----:B------:R-:W1:Y:S01]  /*11460*/  MUFU.TANH R16, R16 ;  /* 0x0000001000107308 */ /* 0x000e620000002400 */
[----:B----4-:R-:W-:Y:S01]  /*11470*/  MOV R6, UR15 ;  /* 0x0000000f00067c02 */ /* 0x010fe20008000f00 */
[----:B------:R-:W-:Y:S08]  /*11480*/  FMUL.FTZ R28, R34, c[0x0][0x320] ;  /* 0x0000c800221c7a20 */ /* 0x000ff00000410000 */
[----:B------:R-:W4:Y:S01]  /*11490*/  MUFU.TANH R30, R30 ;  /* 0x0000001e001e7308 */ /* 0x000f220000002400 */
[----:B--2---:R-:W-:Y:S09]  /*114a0*/  FMUL.FTZ R29, R40, c[0x0][0x320] ;  /* 0x0000c800281d7a20 */ /* 0x004ff20000410000 */
[----:B------:R-:W2:Y:S10]  /*114b0*/  MUFU.TANH R31, R31 ;  /* 0x0000001f001f7308 */ /* 0x000eb40000002400 */
        /* <DEDUP_REMOVED lines=8> */
[----:B------:R-:W-:Y:S02]  /*11540*/  IADD3 R7, -R13, UR29, RZ ;  /* 0x0000001d0d077c10 */ /* 0x000fe4000fffe1ff */
[----:B------:R-:W-:Y:S05]  /*11550*/  IADD3 R6, -R6, UR9, R0 ;  /* 0x0000000906067c10 */ /* 0x000fea000fffe100 */
[----:B------:R-:W3:Y:S01]  /*11560*/  MUFU.TANH R22, R22 ;  /* 0x0000001600167308 */ /* 0x000ee20000002400 */
[C---:B------:R-:W-:Y:S02]  /*11570*/  IADD3 R5, R6.reuse, c[0x0][0x328], RZ ;  /* 0x0000ca0006057a10 */ /* 0x040fe40007ffe0ff */
[----:B------:R-:W-:Y:S02]  /*11580*/  IADD3 R6, R6, UR14, RZ ;  /* 0x0000000e06067c10 */ /* 0x000fe4000fffe0ff */
[-C--:B------:R-:W-:Y:S02]  /*11590*/  IADD3 R2, R5, R3.reuse, RZ ;  /* 0x0000000305027210 */ /* 0x080fe40007ffe0ff */
[----:B------:R-:W-:Y:S03]  /*115a0*/  IADD3 R0, R6, R3, RZ ;  /* 0x0000000306007210 */ /* 0x000fe60007ffe0ff */
        /* <DEDUP_REMOVED lines=13> */
[----:B--234-:R-:W-:Y:S01]  /*11680*/  IMAD.U32 R8, RZ, RZ, UR15 ;  /* 0x0000000fff087e24 */ /* 0x01cfe2000f8e00ff */
        /* <DEDUP_REMOVED lines=13> */
.L_x_1052:
[----:B------:R-:W-:Y:S04]  /*11760*/  MOV R8, c[0x0][0x32c] ;  /* 0x0000cb0000087a02 */ /* 0x000fe80000000f00 */
[----:B------:R-:W-:Y:S11]  /*11770*/  ISETP.NE.AND P0, PT, R8, 0x1, PT ;  /* 0x000000010800780c */ /* 0x000ff60003f05270 */
[----:B------:R-:W-:Y:S02]  /*11780*/  @!UPT UIADD3 URZ, URZ, URZ, URZ ;  /* 0x0000003f3f3ff290 */ /* 0x000fe4000fffe03f */
[----:B------:R-:W-:Y:S05]  /*11790*/  @P0 IMAD.HI.U32 R8, R3, c[0x0][0x330], RZ ;  /* 0x0000cc0003080a27 */ /* 0x000fea00078e00ff */
[----:B------:R-:W-:Y:S02]  /*117a0*/  @P0 SHF.R.U32.HI R3, RZ, c[0x0][0x334], R8 ;  /* 0x0000cd00ff030a19 */ /* 0x000fe40000011608 */
.L_x_1053:
[----:B------:R-:W-:Y:S05]  /*117b0*/  BSYNC B0 ;  /* 0x0000000000007941 */ /* 0x000fea0003800000 */
.L_x_1051:
[----:B------:R-:W-:Y:S05]  /*117c0*/  IMAD R3, R3, c[0x0][0x32c], R7 ;  /* 0x0000cb0003037a24 */ /* 0x000fea00078e0207 */
[----:B------:R-:W-:Y:S02]  /*117d0*/  IADD3 R8, R3, c[0x0][0x32c], RZ ;  /* 0x0000cb0003087a10 */ /* 0x000fe40007ffe0ff */
[----:B------:R-:W-:Y:S02]  /*117e0*/  IMNMX R0, R0, R3, !PT ;  /* 0x0000000300007217 */ /* 0x000fe40007800200 */
[----:B------:R-:W-:Y:S02]  /*117f0*/  IMNMX R2, R2, R8, PT ;  /* 0x0000000802027217 */ /* 0x000fe40003800200 */
.L_x_1050:
[----:B--234-:R-:W-:Y:S01]  /*11800*/  UISETP.GE.AND UP2, UPT, UR29, 0x9, UPT ;  /* 0x000000091d00788c */ /* 0x01cfe2000bf46270 */
        /* <DEDUP_REMOVED lines=46> */
[----:B-1----:R-:W-:Y:S02]  /*11af0*/  FSEL R205, R20, -INF , !P0 ;  /* 0xff80000014cd7808 */ /* 0x002fe40004000000 */
        /* <DEDUP_REMOVED lines=39> */
.L_x_1056:
[----:B------:R-:W-:Y:S04]  /*11d70*/  MOV R8, c[0x0][0x32c] ;  /* 0x0000cb0000087a02 */ /* 0x000fe80000000f00 */
[----:B------:R-:W-:Y:S11]  /*11d80*/  ISETP.NE.AND P0, PT, R8, 0x1, PT ;  /* 0x000000010800780c */ /* 0x000ff60003f05270 */
[----:B------:R-:W-:Y:S02]  /*11d90*/  @!UPT UIADD3 URZ, URZ, URZ, URZ ;  /* 0x0000003f3f3ff290 */ /* 0x000fe4000fffe03f */
[----:B------:R-:W-:Y:S05]  /*11da0*/  @P0 IMAD.HI.U32 R8, R3, c[0x0][0x330], RZ ;  /* 0x0000cc0003080a27 */ /* 0x000fea00078e00ff */
[----:B------:R-:W-:Y:S02]  /*11db0*/  @P0 SHF.R.U32.HI R3, RZ, c[0x0][0x334], R8 ;  /* 0x0000cd00ff030a19 */ /* 0x000fe40000011608 */
.L_x_1057:
[----:B------:R-:W-:Y:S05]  /*11dc0*/  BSYNC B0 ;  /* 0x0000000000007941 */ /* 0x000fea0003800000 */
.L_x_1055:
[----:B------:R-:W-:Y:S05]  /*11dd0*/  IMAD R3, R3, c[0x0][0x32c], R7 ;  /* 0x0000cb0003037a24 */ /* 0x000fea00078e0207 */
[----:B------:R-:W-:Y:S02]  /*11de0*/  IADD3 R8, R3, c[0x0][0x32c], RZ ;  /* 0x0000cb0003087a10 */ /* 0x000fe40007ffe0ff */
[----:B------:R-:W-:Y:S02]  /*11df0*/  IMNMX R0, R0, R3, !PT ;  /* 0x0000000300007217 */ /* 0x000fe40007800200 */
[----:B------:R-:W-:Y:S02]  /*11e00*/  IMNMX R2, R2, R8, PT ;  /* 0x0000000802027217 */ /* 0x000fe40003800200 */
.L_x_1054:
        /* <DEDUP_REMOVED lines=85> */
.L_x_1060:
[----:B------:R-:W-:Y:S04]  /*12360*/  MOV R8, c[0x0][0x32c] ;  /* 0x0000cb0000087a02 */ /* 0x000fe80000000f00 */
[----:B------:R-:W-:Y:S11]  /*12370*/  ISETP.NE.AND P0, PT, R8, 0x1, PT ;  /* 0x000000010800780c */ /* 0x000ff60003f05270 */
[----:B------:R-:W-:Y:S02]  /*12380*/  @!UPT UIADD3 URZ, URZ, URZ, URZ ;  /* 0x0000003f3f3ff290 */ /* 0x000fe4000fffe03f */
[----:B------:R-:W-:Y:S05]  /*12390*/  @P0 IMAD.HI.U32 R8, R3, c[0x0][0x330], RZ ;  /* 0x0000cc0003080a27 */ /* 0x000fea00078e00ff */
[----:B------:R-:W-:Y:S02]  /*123a0*/  @P0 SHF.R.U32.HI R3, RZ, c[0x0][0x334], R8 ;  /* 0x0000cd00ff030a19 */ /* 0x000fe40000011608 */
.L_x_1061:
[----:B------:R-:W-:Y:S05]  /*123b0*/  BSYNC B0 ;  /* 0x0000000000007941 */ /* 0x000fea0003800000 */
.L_x_1059:
[----:B------:R-:W-:Y:S05]  /*123c0*/  IMAD R3, R3, c[0x0][0x32c], R7 ;  /* 0x0000cb0003037a24 */ /* 0x000fea00078e0207 */
[----:B------:R-:W-:Y:S02]  /*123d0*/  IADD3 R8, R3, c[0x0][0x32c], RZ ;  /* 0x0000cb0003087a10 */ /* 0x000fe40007ffe0ff */
[----:B------:R-:W-:Y:S02]  /*123e0*/  IMNMX R0, R0, R3, !PT ;  /* 0x0000000300007217 */ /* 0x000fe40007800200 */
[----:B------:R-:W-:Y:S02]  /*123f0*/  IMNMX R2, R2, R8, PT ;  /* 0x0000000802027217 */ /* 0x000fe40003800200 */
.L_x_1058:
        /* <DEDUP_REMOVED lines=85> */
.L_x_1064:
[----:B------:R-:W-:Y:S04]  /*12950*/  MOV R4, c[0x0][0x32c] ;  /* 0x0000cb0000047a02 */ /* 0x000fe80000000f00 */
[----:B------:R-:W-:Y:S11]  /*12960*/  ISETP.NE.AND P0, PT, R4, 0x1, PT ;  /* 0x000000010400780c */ /* 0x000ff60003f05270 */
[----:B------:R-:W-:Y:S02]  /*12970*/  @!UPT UIADD3 URZ, URZ, URZ, URZ ;  /* 0x0000003f3f3ff290 */ /* 0x000fe4000fffe03f */
[----:B------:R-:W-:Y:S05]  /*12980*/  @P0 IMAD.HI.U32 R4, R3, c[0x0][0x330], RZ ;  /* 0x0000cc0003040a27 */ /* 0x000fea00078e00ff */
[----:B------:R-:W-:Y:S02]  /*12990*/  @P0 SHF.R.U32.HI R3, RZ, c[0x0][0x334], R4 ;  /* 0x0000cd00ff030a19 */ /* 0x000fe40000011604 */
.L_x_1065:
[----:B------:R-:W-:Y:S05]  /*129a0*/  BSYNC B0 ;  /* 0x0000000000007941 */ /* 0x000fea0003800000 */
.L_x_1063:
[----:B------:R-:W-:Y:S05]  /*129b0*/  IMAD R7, R3, c[0x0][0x32c], R7 ;  /* 0x0000cb0003077a24 */ /* 0x000fea00078e0207 */
[----:B------:R-:W-:Y:S02]  /*129c0*/  IADD3 R3, R7, c[0x0][0x32c], RZ ;  /* 0x0000cb0007037a10 */ /* 0x000fe40007ffe0ff */
[----:B------:R-:W-:Y:S02]  /*129d0*/  IMNMX R0, R0, R7, !PT ;  /* 0x0000000700007217 */ /* 0x000fe40007800200 */
[----:B------:R-:W-:Y:S02]  /*129e0*/  IMNMX R2, R2, R3, PT ;  /* 0x0000000302027217 */ /* 0x000fe40003800200 */
.L_x_1062:
        /* <DEDUP_REMOVED lines=68> */
[----:B------:R-:W-:Y:S02]  /*12e30*/  ISETP.GT.AND P6, PT, R0, 0x11, P6 ;  /* 0x000000110000780c */ /* 0x000fe400037c4270 */
        /* <DEDUP_REMOVED lines=121> */
[C---:B------:R-:W-:Y:S01]  /*135d0*/  FMUL.FTZ R32, R133.reuse, R172 ;  /* 0x000000ac85207220 */ /* 0x040fe20000410000 */
[----:B------:R-:W-:Y:S01]  /*135e0*/  LDSM.16.MT88.4 R156, [R226+0x2880] ;  /* 0x00288000e29c783b */ /* 0x000fe20000004200 */
[C---:B------:R-:W-:Y:S01]  /*135f0*/  FMUL.FTZ R52, R133.reuse, R52 ;  /* 0x0000003485347220 */ /* 0x040fe20000410000 */
[----:B------:R1:W-:Y:S01]  /*13600*/  MUFU.EX2 R215, R5 ;  /* 0x0000000500d77308 */ /* 0x0003e20000000800 */
[----:B------:R-:W-:Y:S02]  /*13610*/  FMUL.FTZ R53, R133, R53 ;  /* 0x0000003585357220 */ /* 0x000fe40000410000 */
[----:B------:R-:W-:Y:S02]  /*13620*/  FMUL.FTZ R54, R132, R54 ;  /* 0x0000003684367220 */ /* 0x000fe40000410000 */
[----:B--2---:R-:W-:Y:S02]  /*13630*/  FFMA.FTZ R0, R21, c[0x0][0x2d0], -R134 ;  /* 0x0000b40015007a23 */ /* 0x004fe40000010886 */
[C---:B----4-:R-:W-:Y:S01]  /*13640*/  FMUL.FTZ R45, R2.reuse, R185 ;  /* 0x000000b9022d7220 */ /* 0x050fe20000410000 */
[----:B------:R-:W2:Y:S01]  /*13650*/  LDSM.16.MT88.4 R20, [R225+0x2080] ;  /* 0x00208000e114783b */ /* 0x000ea20000004200 */
[C---:B------:R-:W-:Y:S01]  /*13660*/  FMUL.FTZ R41, R2.reuse, R181 ;  /* 0x000000b502297220 */ /* 0x040fe20000410000 */
[----:B------:R4:W5:Y:S01]  /*13670*/  MUFU.EX2 R216, R0 ;  /* 0x0000000000d87308 */ /* 0x0009620000000800 */
[----:B------:R-:W-:Y:S01]  /*13680*/  MOV R181, R42 ;  /* 0x0000002a00b57202 */ /* 0x000fe20000000f00 */
[C---:B------:R-:W-:Y:S01]  /*13690*/  FMUL.FTZ R9, R2.reuse, R149 ;  /* 0x0000009502097220 */ /* 0x040fe20000410000 */
[----:B---3--:R-:W-:Y:S01]  /*136a0*/  F2FP.BF16.PACK_AB R195, R35, R40 ;  /* 0x0000002823c3723e */ /* 0x008fe200000010ff */
[C---:B------:R-:W-:Y:S02]  /*136b0*/  FMUL.FTZ R12, R2.reuse, R152 ;  /* 0x00000098020c7220 */ /* 0x040fe40000410000 */
[----:B------:R-:W-:Y:S02]  /*136c0*/  FMUL.FTZ R13, R2, R153 ;  /* 0x00000099020d7220 */ /* 0x000fe40000410000 */
[----:B------:R-:W-:Y:S02]  /*136d0*/  FMUL.FTZ R35, R132, R175 ;  /* 0x000000af84237220 */ /* 0x000fe40000410000 */
[----:B------:R3:W-:Y:S01]  /*136e0*/  MUFU.EX2 R218, R7 ;  /* 0x0000000700da7308 */ /* 0x0007e20000000800 */
[----:B------:R-:W-:Y:S01]  /*136f0*/  MOV R175, R40 ;  /* 0x0000002800af7202 */ /* 0x000fe20000000f00 */
[C---:B------:R-:W-:Y:S02]  /*13700*/  FMUL.FTZ R40, R2.reuse, R180 ;  /* 0x000000b402287220 */ /* 0x040fe40000410000 */
[----:B-1----:R-:W-:Y:S02]  /*13710*/  FMUL.FTZ R5, R133, R145 ;  /* 0x0000009185057220 */ /* 0x002fe40000410000 */
[C---:B------:R-:W-:Y:S02]  /*13720*/  FMUL.FTZ R24, R2.reuse, R164 ;  /* 0x000000a402187220 */ /* 0x040fe40000410000 */
[C---:B------:R-:W-:Y:S02]  /*13730*/  FMUL.FTZ R25, R2.reuse, R165 ;  /* 0x000000a502197220 */ /* 0x040fe40000410000 */
[----:B------:R-:W1:Y:S01]  /*13740*/  MUFU.EX2 R219, R6 ;  /* 0x0000000600db7308 */ /* 0x000e620000000800 */
[C---:B------:R-:W-:Y:S02]  /*13750*/  FMUL.FTZ R28, R2.reuse, R168 ;  /* 0x000000a8021c7220 */ /* 0x040fe40000410000 */
[----:B------:R-:W-:Y:S01]  /*13760*/  FMUL.FTZ R29, R2, R169 ;  /* 0x000000a9021d7220 */ /* 0x000fe20000410000 */
[----:B----4-:R-:W-:Y:S01]  /*13770*/  FSEL R0, R3, RZ, P0 ;  /* 0x000000ff03007208 */ /* 0x010fe20000000000 */
[----:B------:R-:W-:Y:S01]  /*13780*/  FMUL.FTZ R55, R132, R55 ;  /* 0x0000003784377220 */ /* 0x000fe20000410000 */
[----:B-----5:R-:W-:Y:S01]  /*13790*/  F2FP.BF16.PACK_AB R145, R216, R215 ;  /* 0x000000d7d891723e */ /* 0x020fe200000010ff */
[----:B------:R-:W-:Y:S01]  /*137a0*/  FMUL.FTZ R56, R2, R56 ;  /* 0x0000003802387220 */ /* 0x000fe20000410000 */
[----:B------:R-:W-:Y:S01]  /*137b0*/  MOV R169, R221 ;  /* 0x000000dd00a97202 */ /* 0x000fe20000000f00 */
[----:B------:R-:W-:Y:S01]  /*137c0*/  FADD.FTZ R0, -R0, R139 ;  /* 0x0000008b00007221 */ /* 0x000fe20000010100 */
[----:B------:R-:W4:Y:S01]  /*137d0*/  MUFU.EX2 R44, R10 ;  /* 0x0000000a002c7308 */ /* 0x000f220000000800 */
[----:B------:R-:W-:Y:S01]  /*137e0*/  FMUL.FTZ R57, R2, R57 ;  /* 0x0000003902397220 */ /* 0x000fe20000410000 */
[----:B------:R-:W-:Y:S01]  /*137f0*/  PLOP3.LUT P0, PT, PT, PT, UP0, 0x80, 0x0 ;  /* 0x000000000000781c */ /* 0x000fe20003f0f008 */
[----:B------:R-:W-:Y:S02]  /*13800*/  FMUL.FTZ R0, R0, c[0x0][0x2d0] ;  /* 0x0000b40000007a20 */ /* 0x000fe40000410000 */
[----:B---3--:R-:W-:Y:S02]  /*13810*/  FMUL.FTZ R7, R132, R147 ;  /* 0x0000009384077220 */ /* 0x008fe40000410000 */
[C---:B------:R-:W-:Y:S02]  /*13820*/  FMUL.FTZ R60, R2.reuse, R60 ;  /* 0x0000003c023c7220 */ /* 0x040fe40000410000 */
[----:B------:R-:W-:Y:S01]  /*13830*/  FMUL.FTZ R61, R2, R61 ;  /* 0x0000003d023d7220 */ /* 0x000fe20000410000 */
[----:B------:R-:W3:Y:S01]  /*13840*/  MUFU.EX2 R0, R0 ;  /* 0x0000000000007308 */ /* 0x000ee20000000800 */
[C---:B------:R-:W-:Y:S02]  /*13850*/  FMUL.FTZ R64, R133.reuse, R64 ;  /* 0x0000004085407220 */ /* 0x040fe40000410000 */
[----:B------:R-:W-:Y:S01]  /*13860*/  FMUL.FTZ R65, R133, R65 ;  /* 0x0000004185417220 */ /* 0x000fe20000410000 */
[----:B-1----:R-:W-:Y:S01]  /*13870*/  F2FP.BF16.PACK_AB R147, R219, R218 ;  /* 0x000000dadb93723e */ /* 0x002fe200000010ff */
[C---:B------:R-:W-:Y:S02]  /*13880*/  FMUL.FTZ R6, R132.reuse, R146 ;  /* 0x0000009284067220 */ /* 0x040fe40000410000 */
[C---:B------:R-:W-:Y:S02]  /*13890*/  FMUL.FTZ R66, R132.reuse, R66 ;  /* 0x0000004284427220 */ /* 0x040fe40000410000 */
[C---:B------:R-:W-:Y:S01]  /*138a0*/  FMUL.FTZ R67, R132.reuse, R67 ;  /* 0x0000004384437220 */ /* 0x040fe20000410000 */
[----:B------:R-:W1:Y:S01]  /*138b0*/  MUFU.EX2 R48, R14 ;  /* 0x0000000e00307308 */ /* 0x000e620000000800 */
[C---:B------:R-:W-:Y:S01]  /*138c0*/  FMUL.FTZ R68, R133.reuse, R68 ;  /* 0x0000004485447220 */ /* 0x040fe20000410000 */
[-C--:B--2---:R-:W-:Y:S05]  /*138d0*/  HMMA.16816.F32.BF16 R4, R192, R20.reuse, R4 ;  /* 0x00000014c004723c */ /* 0x084fea0000041804 */
[----:B----4-:R-:W-:Y:S01]  /*138e0*/  MOV R172, R44 ;  /* 0x0000002c00ac7202 */ /* 0x010fe20000000f00 */
[C---:B------:R-:W-:Y:S02]  /*138f0*/  FMUL.FTZ R69, R133.reuse, R69 ;  /* 0x0000004585457220 */ /* 0x040fe40000410000 */
[----:B------:R2:W-:Y:S01]  /*13900*/  MUFU.EX2 R252, R8 ;  /* 0x0000000800fc7308 */ /* 0x0005e20000000800 */
        /* <DEDUP_REMOVED lines=13> */
[----:B------:R1:W4:Y:S01]  /*139e0*/  MUFU.EX2 R220, R11 ;  /* 0x0000000b00dc7308 */ /* 0x0003220000000800 */
[C---:B------:R-:W-:Y:S02]  /*139f0*/  FMUL.FTZ R27, R0.reuse, R167 ;  /* 0x000000a7001b7220 */ /* 0x040fe40000410000 */
[----:B------:R-:W-:Y:S02]  /*13a00*/  FMUL.FTZ R30, R0, R170 ;  /* 0x000000aa001e7220 */ /* 0x000fe40000410000 */
[C---:B--2---:R-:W-:Y:S01]  /*13a10*/  FMUL.FTZ R8, R2.reuse, R148 ;  /* 0x0000009402087220 */ /* 0x044fe20000410000 */
[----:B------:R-:W-:Y:S01]  /*13a20*/  LDSM.16.MT88.4 R164, [R227+0x2880] ;  /* 0x00288000e3a4783b */ /* 0x000fe20000004200 */
[----:B------:R-:W-:Y:S02]  /*13a30*/  FMUL.FTZ R44, R2, R184 ;  /* 0x000000b8022c7220 */ /* 0x000fe40000410000 */
[C---:B------:R-:W-:Y:S02]  /*13a40*/  FMUL.FTZ R47, R0.reuse, R187 ;  /* 0x000000bb002f7220 */ /* 0x040fe40000410000 */
[C---:B------:R-:W-:Y:S02]  /*13a50*/  FMUL.FTZ R31, R0.reuse, R171 ;  /* 0x000000ab001f7220 */ /* 0x040fe40000410000 */
[----:B------:R-:W-:Y:S02]  /*13a60*/  FMUL.FTZ R58, R0, R58 ;  /* 0x0000003a003a7220 */ /* 0x000fe40000410000 */
[--C-:B---3--:R-:W-:Y:S02]  /*13a70*/  FFMA.FTZ R138, R200, c[0x0][0x2d0], -R141.reuse ;  /* 0x0000b400c88a7a23 */ /* 0x108fe4000001088d */
[C---:B------:R-:W-:Y:S02]  /*13a80*/  FMUL.FTZ R59, R0.reuse, R59 ;  /* 0x0000003b003b7220 */ /* 0x040fe40000410000 */
[----:B------:R2:W-:Y:S01]  /*13a90*/  MUFU.EX2 R185, R138 ;  /* 0x0000008a00b97308 */ /* 0x0005e20000000800 */
[C---:B------:R-:W-:Y:S02]  /*13aa0*/  FMUL.FTZ R62, R0.reuse, R62 ;  /* 0x0000003e003e7220 */ /* 0x040fe40000410000 */
[C---:B------:R-:W-:Y:S02]  /*13ab0*/  FMUL.FTZ R63, R0.reuse, R63 ;  /* 0x0000003f003f7220 */ /* 0x040fe40000410000 */
[----:B-1----:R-:W-:Y:S01]  /*13ac0*/  FMUL.FTZ R11, R0, R151 ;  /* 0x00000097000b7220 */ /* 0x002fe20000410000 */
[----:B----4-:R-:W-:Y:S01]  /*13ad0*/  F2FP.BF16.PACK_AB R144, R220, R252 ;  /* 0x000000fcdc90723e */ /* 0x010fe200000010ff */
[----:B------:R-:W1:Y:S01]  /*13ae0*/  LDSM.16.MT88.4 R148, [R228+0x2080] ;  /* 0x00208000e494783b */ /* 0x000e620000004200 */
[----:B------:R-:W-:Y:S01]  /*13af0*/  FMUL.FTZ R71, R132, R71 ;  /* 0x0000004784477220 */ /* 0x000fe20000410000 */
[----:B------:R-:W-:Y:S01]  /*13b00*/  MOV R168, R220 ;  /* 0x000000dc00a87202 */ /* 0x000fe20000000f00 */
[C---:B------:R-:W-:Y:S02]  /*13b10*/  FMUL.FTZ R72, R2.reuse, R72 ;  /* 0x0000004802487220 */ /* 0x040fe40000410000 */
[----:B------:R-:W-:Y:S01]  /*13b20*/  FMUL.FTZ R73, R2, R73 ;  /* 0x0000004902497220 */ /* 0x000fe20000410000 */
[C---:B------:R-:W-:Y:S04]  /*13b30*/  HMMA.16816.F32.BF16 R8, R144.reuse, R20, R8 ;  /* 0x000000149008723c */ /* 0x040fe80000041808 */
[C---:B------:R-:W-:Y:S02]  /*13b40*/  FMUL.FTZ R74, R0.reuse, R74 ;  /* 0x0000004a004a7220 */ /* 0x040fe40000410000 */
[----:B------:R-:W-:Y:S02]  /*13b50*/  FMUL.FTZ R75, R0, R75 ;  /* 0x0000004b004b7220 */ /* 0x000fe40000410000 */
[-C--:B------:R-:W-:Y:S04]  /*13b60*/  HMMA.16816.F32.BF16 R12, R144, R22.reuse, R12 ;  /* 0x00000016900c723c */ /* 0x080fe8000004180c */
[--C-:B--2---:R-:W-:Y:S02]  /*13b70*/  FFMA.FTZ R138, R196, c[0x0][0x2d0], -R142.reuse ;  /* 0x0000b400c48a7a23 */ /* 0x104fe4000001088e */
        /* <DEDUP_REMOVED lines=8> */
[----:B------:R-:W-:Y:S02]  /*13c00*/  FMUL.FTZ R77, R2, R77 ;  /* 0x0000004d024d7220 */ /* 0x000fe40000410000 */
[C---:B------:R-:W-:Y:S02]  /*13c10*/  FMUL.FTZ R78, R0.reuse, R78 ;  /* 0x0000004e004e7220 */ /* 0x040fe40000410000 */
[-C--:B------:R-:W-:Y:S03]  /*13c20*/  HMMA.16816.F32.BF16 R20, R192, R36.reuse, R20 ;  /* 0x00000024c014723c */ /* 0x080fe60000041814 */
[----:B------:R-:W-:Y:S02]  /*13c30*/  FMUL.FTZ R79, R0, R79 ;  /* 0x0000004f004f7220 */ /* 0x000fe40000410000 */
[----:B------:R-:W-:Y:S02]  /*13c40*/  FMUL.FTZ R80, R133, R80 ;  /* 0x0000005085507220 */ /* 0x000fe40000410000 */
[--C-:B--2---:R-:W-:Y:S01]  /*13c50*/  FFMA.FTZ R138, R197, c[0x0][0x2d0], -R142.reuse ;  /* 0x0000b400c58a7a23 */ /* 0x104fe2000001088e */
        /* <DEDUP_REMOVED lines=14> */
[--C-:B--2---:R-:W-:Y:S02]  /*13d40*/  FFMA.FTZ R138, R203, c[0x0][0x2d0], -R141.reuse ;  /* 0x0000b400cb8a7a23 */ /* 0x104fe4000001088d */
[C---:B------:R-:W-:Y:S01]  /*13d50*/  FMUL.FTZ R38, R132.reuse, R178 ;  /* 0x000000b284267220 */ /* 0x040fe20000410000 */
[----:B------:R-:W-:Y:S01]  /*13d60*/  MOV R178, R51 ;  /* 0x0000003300b27202 */ /* 0x000fe20000000f00 */
[----:B------:R2:W-:Y:S01]  /*13d70*/  MUFU.EX2 R188, R138 ;  /* 0x0000008a00bc7308 */ /* 0x0005e20000000800 */
[C---:B------:R-:W-:Y:S02]  /*13d80*/  FMUL.FTZ R51, R132.reuse, R191 ;  /* 0x000000bf84337220 */ /* 0x040fe40000410000 */
[C---:B------:R-:W-:Y:S02]  /*13d90*/  FMUL.FTZ R83, R132.reuse, R83 ;  /* 0x0000005384537220 */ /* 0x040fe40000410000 */
[-C--:B-1----:R-:W-:Y:S03]  /*13da0*/  HMMA.16816.F32.BF16 R36, R192, R148.reuse, R36 ;  /* 0x00000094c024723c */ /* 0x082fe60000041824 */
[C---:B------:R-:W-:Y:S02]  /*13db0*/  FMUL.FTZ R84, R133.reuse, R84 ;  /* 0x0000005485547220 */ /* 0x040fe40000410000 */
[----:B------:R-:W-:Y:S02]  /*13dc0*/  FMUL.FTZ R85, R133, R85 ;  /* 0x0000005585557220 */ /* 0x000fe40000410000 */
[C---:B------:R-:W-:Y:S01]  /*13dd0*/  FMUL.FTZ R86, R132.reuse, R86 ;  /* 0x0000005684567220 */ /* 0x040fe20000410000 */
[C---:B------:R-:W-:Y:S04]  /*13de0*/  HMMA.16816.F32.BF16 R40, R144.reuse, R148, R40 ;  /* 0x000000949028723c */ /* 0x040fe80000041828 */
[----:B------:R-:W-:Y:S02]  /*13df0*/  FMUL.FTZ R87, R132, R87 ;  /* 0x0000005784577220 */ /* 0x000fe40000410000 */
[C---:B------:R-:W-:Y:S02]  /*13e00*/  FMUL.FTZ R88, R2.reuse, R88 ;  /* 0x0000005802587220 */ /* 0x040fe40000410000 */
[-C--:B------:R-:W-:Y:S04]  /*13e10*/  HMMA.16816.F32.BF16 R44, R144, R150.reuse, R44 ;  /* 0x00000096902c723c */ /* 0x080fe8000004182c */
[----:B--2---:R-:W-:Y:S02]  /*13e20*/  FFMA.FTZ R138, R205, c[0x0][0x2d0], -R141 ;  /* 0x0000b400cd8a7a23 */ /* 0x004fe4000001088d */
[----:B------:R-:W-:Y:S02]  /*13e30*/  FMUL.FTZ R89, R2, R89 ;  /* 0x0000005902597220 */ /* 0x000fe40000410000 */
[C---:B------:R-:W-:Y:S01]  /*13e40*/  HMMA.16816.F32.BF16 R48, R192.reuse, R150, R48 ;  /* 0x00000096c030723c */ /* 0x040fe20000041830 */
[----:B------:R1:W-:Y:S01]  /*13e50*/  MUFU.EX2 R180, R138 ;  /* 0x0000008a00b47308 */ /* 0x0003e20000000800 */
[----:B------:R-:W2:Y:S02]  /*13e60*/  LDSM.16.MT88.4 R148, [R225+0x3880] ;  /* 0x00388000e194783b */ /* 0x000ea40000004200 */
[C---:B------:R-:W-:Y:S02]  /*13e70*/  FMUL.FTZ R90, R0.reuse, R90 ;  /* 0x0000005a005a7220 */ /* 0x040fe40000410000 */
[----:B------:R-:W-:Y:S02]  /*13e80*/  FMUL.FTZ R91, R0, R91 ;  /* 0x0000005b005b7220 */ /* 0x000fe40000410000 */
[-C--:B------:R-:W-:Y:S04]  /*13e90*/  HMMA.16816.F32.BF16 R52, R192, R152.reuse, R52 ;  /* 0x00000098c034723c */ /* 0x080fe80000041834 */
[C---:B------:R-:W-:Y:S02]  /*13ea0*/  FMUL.FTZ R92, R2.reuse, R92 ;  /* 0x0000005c025c7220 */ /* 0x040fe40000410000 */
[----:B------:R-:W-:Y:S02]  /*13eb0*/  FMUL.FTZ R93, R2, R93 ;  /* 0x0000005d025d7220 */ /* 0x000fe40000410000 */
[C---:B------:R-:W-:Y:S04]  /*13ec0*/  HMMA.16816.F32.BF16 R56, R144.reuse, R152, R56 ;  /* 0x000000989038723c */ /* 0x040fe80000041838 */
[C---:B------:R-:W-:Y:S02]  /*13ed0*/  FMUL.FTZ R94, R0.reuse, R94 ;  /* 0x0000005e005e7220 */ /* 0x040fe40000410000 */
        /* <DEDUP_REMOVED lines=11> */
[C---:B------:R-:W-:Y:S02]  /*13f90*/  FMUL.FTZ R100, R133.reuse, R100 ;  /* 0x0000006485647220 */ /* 0x040fe40000410000 */
[----:B------:R-:W-:Y:S02]  /*13fa0*/  FMUL.FTZ R101, R133, R101 ;  /* 0x0000006585657220 */ /* 0x000fe40000410000 */
[C---:B------:R-:W-:Y:S01]  /*13fb0*/  FMUL.FTZ R102, R132.reuse, R102 ;  /* 0x0000006684667220 */ /* 0x040fe20000410000 */
[C---:B------:R-:W-:Y:S04]  /*13fc0*/  HMMA.16816.F32.BF16 R72, R144.reuse, R148, R72 ;  /* 0x000000949048723c */ /* 0x040fe80000041848 */
[----:B------:R-:W-:Y:S02]  /*13fd0*/  FMUL.FTZ R103, R132, R103 ;  /* 0x0000006784677220 */ /* 0x000fe40000410000 */
[C---:B------:R-:W-:Y:S02]  /*13fe0*/  FMUL.FTZ R104, R2.reuse, R104 ;  /* 0x0000006802687220 */ /* 0x040fe40000410000 */
[-C--:B------:R-:W-:Y:S04]  /*13ff0*/  HMMA.16816.F32.BF16 R76, R144, R150.reuse, R76 ;  /* 0x00000096904c723c */ /* 0x080fe8000004184c */
[----:B-1----:R-:W-:Y:S02]  /*14000*/  FFMA.FTZ R138, R207, c[0x0][0x2d0], -R142 ;  /* 0x0000b400cf8a7a23 */ /* 0x002fe4000001088e */
[----:B------:R-:W-:Y:S02]  /*14010*/  FMUL.FTZ R105, R2, R105 ;  /* 0x0000006902697220 */ /* 0x000fe40000410000 */
[C---:B------:R-:W-:Y:S01]  /*14020*/  HMMA.16816.F32.BF16 R80, R192.reuse, R150, R80 ;  /* 0x00000096c050723c */ /* 0x040fe20000041850 */
[----:B------:R1:W-:Y:S01]  /*14030*/  MUFU.EX2 R170, R138 ;  /* 0x0000008a00aa7308 */ /* 0x0003e20000000800 */
[----:B------:R-:W2:Y:S02]  /*14040*/  LDSM.16.MT88.4 R148, [R228+0x3880] ;  /* 0x00388000e494783b */ /* 0x000ea40000004200 */
[C---:B------:R-:W-:Y:S02]  /*14050*/  FMUL.FTZ R106, R0.reuse, R106 ;  /* 0x0000006a006a7220 */ /* 0x040fe40000410000 */
[----:B------:R-:W-:Y:S02]  /*14060*/  FMUL.FTZ R107, R0, R107 ;  /* 0x0000006b006b7220 */ /* 0x000fe40000410000 */
[-C--:B---3--:R-:W-:Y:S04]  /*14070*/  HMMA.16816.F32.BF16 R84, R192, R152.reuse, R84 ;  /* 0x00000098c054723c */ /* 0x088fe80000041854 */
        /* <DEDUP_REMOVED lines=11> */
[----:B------:R-:W-:Y:S02]  /*14130*/  FMUL.FTZ R113, R133, R113 ;  /* 0x0000007185717220 */ /* 0x000fe40000410000 */
[C---:B------:R-:W-:Y:S02]  /*14140*/  FMUL.FTZ R114, R132.reuse, R114 ;  /* 0x0000007284727220 */ /* 0x040fe40000410000 */
[----:B------:R-:W-:Y:S01]  /*14150*/  FMUL.FTZ R115, R132, R115 ;  /* 0x0000007384737220 */ /* 0x000fe20000410000 */
        /* <DEDUP_REMOVED lines=17> */
[C---:B------:R-:W-:Y:S02]  /*14270*/  FMUL.FTZ R126, R0.reuse, R126 ;  /* 0x0000007e007e7220 */ /* 0x040fe40000410000 */
[----:B------:R-:W-:Y:S02]  /*14280*/  FMUL.FTZ R127, R0, R127 ;  /* 0x0000007f007f7220 */ /* 0x000fe40000410000 */
[C---:B------:R-:W-:Y:S01]  /*14290*/  FMUL.FTZ R128, R133.reuse, R128 ;  /* 0x0000008085807220 */ /* 0x040fe20000410000 */
[-C--:B---3--:R-:W-:Y:S03]  /*142a0*/  HMMA.16816.F32.BF16 R116, R192, R152.reuse, R116 ;  /* 0x00000098c074723c */ /* 0x088fe60000041874 */
[----:B------:R-:W-:Y:S02]  /*142b0*/  FMUL.FTZ R129, R133, R129 ;  /* 0x0000008185817220 */ /* 0x000fe40000410000 */
[----:B------:R-:W-:Y:S02]  /*142c0*/  FMUL.FTZ R130, R132, R130 ;  /* 0x0000008284827220 */ /* 0x000fe40000410000 */
[--C-:B-1----:R-:W-:Y:S01]  /*142d0*/  FFMA.FTZ R138, R210, c[0x0][0x2d0], -R143.reuse ;  /* 0x0000b400d28a7a23 */ /* 0x102fe2000001088f */
[C---:B------:R-:W-:Y:S03]  /*142e0*/  HMMA.16816.F32.BF16 R120, R144.reuse, R152, R120 ;  /* 0x000000989078723c */ /* 0x040fe60000041878 */
[----:B------:R1:W-:Y:S01]  /*142f0*/  MUFU.EX2 R171, R138 ;  /* 0x0000008a00ab7308 */ /* 0x0003e20000000800 */
[----:B------:R-:W-:Y:S03]  /*14300*/  FMUL.FTZ R131, R132, R131 ;  /* 0x0000008384837220 */ /* 0x000fe60000410000 */
        /* <DEDUP_REMOVED lines=224> */
.L_x_1049:
[----:B-123--:R-:W2:Y:S04]  /*15110*/  LDL.LU R0, [R1+0xc] ;  /* 0x00000c0001007983 */ /* 0x00eea80000300800 */
[----:B------:R-:W3:Y:S04]  /*15120*/  LDL.LU R4, [R1+0x8] ;  /* 0x0000080001047983 */ /* 0x000ee80000300800 */
[----:B------:R-:W4:Y:S04]  /*15130*/  LDL.LU R5, [R1+0x10] ;  /* 0x0000100001057983 */ /* 0x000f280000300800 */
[----:B------:R-:W4:Y:S01]  /*15140*/  LDL.LU R2, [R1+0x14] ;  /* 0x0000140001027983 */ /* 0x000f220000300800 */
[----:B------:R-:W-:-:S03]  /*15150*/  PLOP3.LUT P0, PT, PT, PT, PT, 0x8, 0x0 ;  /* 0x000000000000781c */ /* 0x000fc60003f0e170 */
        /* <DEDUP_REMOVED lines=21> */
[----:B------:R-:W-:-:S05]  /*152b0*/  FSETP.NE.FTZ.AND P2, PT, R7, RZ, PT ;  /* 0x000000ff0700720b */ /* 0x000fca0003f55000 */
[----:B------:R-:W1:Y:S01]  /*152c0*/  @P4 MUFU.RCP R0, R11 ;  /* 0x0000000b00004308 */ /* 0x000e620000001000 */
[----:B------:R-:W-:-:S07]  /*152d0*/  FSETP.NE.FTZ.AND P1, PT, R6, RZ, PT ;  /* 0x000000ff0600720b */ /* 0x000fce0003f35000 */
[----:B------:R-:W2:Y:S06]  /*152e0*/  @P3 MUFU.RCP R4, R9 ;  /* 0x0000000900043308 */ /* 0x000eac0000001000 */
[----:B------:R-:W-:Y:S01]  /*152f0*/  @P1 MOV R8, 0x3f317218 ;  /* 0x3f31721800081802 */ /* 0x000fe20000000f00 */
[C---:B-1----:R-:W-:Y:S01]  /*15300*/  FMUL.FTZ R144, R0.reuse, R144 ;  /* 0x0000009000907220 */ /* 0x042fe20000410000 */
[----:B------:R-:W1:Y:S01]  /*15310*/  @P2 MUFU.RCP R2, R7 ;  /* 0x0000000700022308 */ /* 0x000e620000001000 */
        /* <DEDUP_REMOVED lines=16> */
[C---:B------:R-:W-:Y:S01]  /*15420*/  FMUL.FTZ R24, R0.reuse, R64 ;  /* 0x0000004000187220 */ /* 0x040fe20000410000 */
[----:B------:R-:W-:Y:S01]  /*15430*/  MOV R64, 0xff800000 ;  /* 0xff80000000407802 */ /* 0x000fe20000000f00 */
[C---:B------:R-:W-:Y:S01]  /*15440*/  FMUL.FTZ R42, R0.reuse, R65 ;  /* 0x00000041002a7220 */ /* 0x040fe20000410000 */
[----:B------:R-:W-:Y:S01]  /*15450*/  MOV R65, 0xff800000 ;  /* 0xff80000000417802 */ /* 0x000fe20000000f00 */
[C---:B------:R-:W-:Y:S01]  /*15460*/  FMUL.FTZ R28, R0.reuse, R68 ;  /* 0x00000044001c7220 */ /* 0x040fe20000410000 */
[----:B------:R-:W-:Y:S01]  /*15470*/  MOV R68, 0xff800000 ;  /* 0xff80000000447802 */ /* 0x000fe20000000f00 */
        /* <DEDUP_REMOVED lines=15> */
[----:B------:R-:W-:Y:S01]  /*15570*/  MOV R0, RZ ;  /* 0x000000ff00007202 */ /* 0x000fe20000000f00 */
[C---:B--2---:R-:W-:Y:S02]  /*15580*/  FMUL.FTZ R15, R4.reuse, R54 ;  /* 0x00000036040f7220 */ /* 0x044fe40000410000 */
[----:B------:R-:W-:Y:S02]  /*15590*/  FMUL.FTZ R44, R4, R55 ;  /* 0x00000037042c7220 */ /* 0x000fe40000410000 */
[C---:B-1----:R-:W-:Y:S01]  /*155a0*/  FMUL.FTZ R148, R2.reuse, R148 ;  /* 0x0000009402947220 */ /* 0x042fe20000410000 */
[----:B------:R-:W1:Y:S01]  /*155b0*/  @P1 MUFU.RCP R0, R6 ;  /* 0x0000000600001308 */ /* 0x000e620000001000 */
[----:B------:R-:W-:-:S02]  /*155c0*/  FMUL.FTZ R149, R2, R149 ;  /* 0x0000009502957220 */ /* 0x000fc40000410000 */
[C---:B------:R-:W-:Y:S02]  /*155d0*/  FMUL.FTZ R152, R2.reuse, R152 ;  /* 0x0000009802987220 */ /* 0x040fe40000410000 */
[C---:B------:R-:W-:Y:S02]  /*155e0*/  FMUL.FTZ R153, R2.reuse, R153 ;  /* 0x0000009902997220 */ /* 0x040fe40000410000 */
[C---:B------:R-:W-:Y:S01]  /*155f0*/  FMUL.FTZ R164, R2.reuse, R164 ;  /* 0x000000a402a47220 */ /* 0x040fe20000410000 */
[----:B------:R-:W2:Y:S01]  /*15600*/  @P1 MUFU.LG2 R6, R6 ;  /* 0x0000000600061308 */ /* 0x000ea20000000c00 */
        /* <DEDUP_REMOVED lines=41> */
[C---:B------:R-:W-:Y:S01]  /*158a0*/  FMUL.FTZ R41, R4.reuse, R67 ;  /* 0x0000004304297220 */ /* 0x040fe20000410000 */
[----:B------:R-:W-:Y:S01]  /*158b0*/  MOV R67, 0xff800000 ;  /* 0xff80000000437802 */ /* 0x000fe20000000f00 */
        /* <DEDUP_REMOVED lines=51> */
[----:B------:R-:W-:Y:S02]  /*15bf0*/  @P4 FMUL.FTZ R10, R4, c[0x0][0x2d0] ;  /* 0x0000b400040a4a20 */ /* 0x000fe40000410000 */
[----:B------:R-:W-:Y:S02]  /*15c00*/  @P2 FMUL.FTZ R2, R0, c[0x0][0x2d0] ;  /* 0x0000b40000022a20 */ /* 0x000fe40000410000 */
[----:B------:R-:W-:Y:S02]  /*15c10*/  @P4 FMUL.FTZ R11, R11, 0.69314718246459960938 ;  /* 0x3f3172180b0b4820 */ /* 0x000fe40000410000 */
[----:B------:R-:W-:-:S02]  /*15c20*/  @P3 FMUL.FTZ R9, R9, 0.69314718246459960938 ;  /* 0x3f31721809093820 */ /* 0x000fc40000410000 */
[----:B------:R-:W-:Y:S02]  /*15c30*/  @P2 FMUL.FTZ R7, R7, 0.69314718246459960938 ;  /* 0x3f31721807072820 */ /* 0x000fe40000410000 */
[----:B--2---:R-:W-:Y:S02]  /*15c40*/  @P1 FMUL.FTZ R4, R6, 0.69314718246459960938 ;  /* 0x3f31721806041820 */ /* 0x004fe40000410000 */
[----:B------:R-:W-:Y:S02]  /*15c50*/  @P1 FMUL.FTZ R0, R8, c[0x0][0x2d0] ;  /* 0x0000b40008001a20 */ /* 0x000fe40000410000 */
[----:B------:R-:W-:Y:S02]  /*15c60*/  @P4 FFMA.FTZ R64, R10, R137, R11 ;  /* 0x000000890a404223 */ /* 0x000fe4000001000b */
[----:B------:R-:W-:Y:S02]  /*15c70*/  @P3 FFMA.FTZ R65, R5, R136, R9 ;  /* 0x0000008805413223 */ /* 0x000fe40000010009 */
[----:B------:R-:W-:-:S02]  /*15c80*/  @P2 FFMA.FTZ R67, R2, R135, R7 ;  /* 0x0000008702432223 */ /* 0x000fc40000010007 */
[----:B------:R-:W-:Y:S02]  /*15c90*/  @P1 FFMA.FTZ R68, R0, R3, R4 ;  /* 0x0000000300441223 */ /* 0x000fe40000010004 */
.L_x_991:
[----:B------:R-:W-:Y:S05]  /*15ca0*/  @P0 BRA `(.L_x_1067) ;  /* 0x00001c6000000947 */ /* 0x000fea0003800000 */
[----:B------:R-:W2:Y:S01]  /*15cb0*/  LDL R71, [R1+0x2c] ;  /* 0x00002c0001477983 */ /* 0x000ea20000100800 */
[----:B------:R-:W-:Y:S02]  /*15cc0*/  F2FP.BF16.PACK_AB R41, R41, R66 ;  /* 0x000000422929723e */ /* 0x000fe400000010ff */
[----:B------:R-:W-:Y:S01]  /*15cd0*/  F2FP.BF16.PACK_AB R62, R63, R62 ;  /* 0x0000003e3f3e723e */ /* 0x000fe200000010ff */
[----:B------:R-:W1:Y:S01]  /*15ce0*/  S2R R69, SR_TID.X ;  /* 0x0000000000457919 */ /* 0x000e620000002100 */
        /* <DEDUP_REMOVED lines=12> */
[----:B-1----:R-:W-:Y:S02]  /*15db0*/  SHF.R.S32.HI R66, RZ, 0x1f, R69 ;  /* 0x0000001fff427819 */ /* 0x002fe40000011445 */
[----:B------:R-:W-:Y:S02]  /*15dc0*/  F2FP.BF16.PACK_AB R8, R173, R172 ;  /* 0x000000acad08723e */ /* 0x000fe400000010ff */
[CC--:B------:R-:W-:Y:S02]  /*15dd0*/  LEA.HI R2, R66.reuse, R69.reuse, RZ, 0x2 ;  /* 0x0000004542027211 */ /* 0x0c0fe400078f10ff */
[----:B------:R-:W-:-:S02]  /*15de0*/  LEA.HI R63, R66, R69, RZ, 0x5 ;  /* 0x00000045423f7211 */ /* 0x000fc400078f28ff */
[--C-:B------:R-:W-:Y:S02]  /*15df0*/  SHF.R.S32.HI R4, RZ, 0x2, R2.reuse ;  /* 0x00000002ff047819 */ /* 0x100fe40000011402 */
[----:B------:R-:W-:Y:S02]  /*15e00*/  SHF.R.S32.HI R0, RZ, 0x1f, R2 ;  /* 0x0000001fff007819 */ /* 0x000fe40000011402 */
[----:B------:R-:W-:Y:S02]  /*15e10*/  SHF.R.S32.HI R59, RZ, 0x5, R63 ;  /* 0x00000005ff3b7819 */ /* 0x000fe4000001143f */
[----:B------:R-:W-:Y:S02]  /*15e20*/  LEA.HI R0, R0, R4, RZ, 0x3 ;  /* 0x0000000400007211 */ /* 0x000fe400078f18ff */
[----:B------:R-:W-:Y:S02]  /*15e30*/  F2FP.BF16.PACK_AB R55, R55, R164 ;  /* 0x000000a43737723e */ /* 0x000fe400000010ff */
[----:B------:R-:W-:-:S02]  /*15e40*/  LOP3.LUT R0, R0, 0xfffffff8, RZ, 0xc0, !PT ;  /* 0xfffffff800007812 */ /* 0x000fc400078ec0ff */
        /* <DEDUP_REMOVED lines=157> */
.L_x_1068:
        /* <DEDUP_REMOVED lines=151> */
.L_x_1070:
[----:B--234-:R-:W-:Y:S05]  /*17190*/  BSYNC B0 ;  /* 0x0000000000007941 */ /* 0x01cfea0003800000 */
.L_x_1069:
        /* <DEDUP_REMOVED lines=16> */
.L_x_1072:
[----:B------:R-:W-:Y:S05]  /*172a0*/  BSYNC B0 ;  /* 0x0000000000007941 */ /* 0x000fea0003800000 */
.L_x_1071:
        /* <DEDUP_REMOVED lines=16> */
.L_x_1074:
[----:B------:R-:W-:Y:S05]  /*173b0*/  BSYNC B0 ;  /* 0x0000000000007941 */ /* 0x000fea0003800000 */
.L_x_1073:
        /* <DEDUP_REMOVED lines=16> */
.L_x_1076:
[----:B------:R-:W-:Y:S05]  /*174c0*/  BSYNC B0 ;  /* 0x0000000000007941 */ /* 0x000fea0003800000 */
.L_x_1075:
        /* <DEDUP_REMOVED lines=16> */
.L_x_1078:
[----:B------:R-:W-:Y:S05]  /*175d0*/  BSYNC B0 ;  /* 0x0000000000007941 */ /* 0x000fea0003800000 */
.L_x_1077:
        /* <DEDUP_REMOVED lines=16> */
.L_x_1080:
[----:B------:R-:W-:Y:S05]  /*176e0*/  BSYNC B0 ;  /* 0x0000000000007941 */ /* 0x000fea0003800000 */
.L_x_1079:
        /* <DEDUP_REMOVED lines=16> */
.L_x_1082:
[----:B------:R-:W-:Y:S05]  /*177f0*/  BSYNC B0 ;  /* 0x0000000000007941 */ /* 0x000fea0003800000 */
.L_x_1081:
        /* <DEDUP_REMOVED lines=17> */
.L_x_1067:
        /* <DEDUP_REMOVED lines=19> */
.L_x_1083:
        /* <DEDUP_REMOVED lines=42> */
.L_x_1085:
[----:B------:R-:W-:Y:S05]  /*17ce0*/  BSYNC B0 ;  /* 0x0000000000007941 */ /* 0x000fea0003800000 */
.L_x_1084:
        /* <DEDUP_REMOVED lines=59> */
.L_x_1087:
[----:B------:R-:W-:Y:S05]  /*180a0*/  BSYNC B0 ;  /* 0x0000000000007941 */ /* 0x000fea0003800000 */
.L_x_1086:
        /* <DEDUP_REMOVED lines=15> */
.L_x_1089:
[----:B------:R-:W-:Y:S05]  /*181a0*/  BSYNC B0 ;  /* 0x0000000000007941 */ /* 0x000fea0003800000 */
.L_x_1088:
        /* <DEDUP_REMOVED lines=15> */
.L_x_1091:
[----:B------:R-:W-:Y:S05]  /*182a0*/  BSYNC B0 ;  /* 0x0000000000007941 */ /* 0x000fea0003800000 */
.L_x_1090:
        /* <DEDUP_REMOVED lines=15> */
.L_x_1093:
[----:B------:R-:W-:Y:S05]  /*183a0*/  BSYNC B0 ;  /* 0x0000000000007941 */ /* 0x000fea0003800000 */
.L_x_1092:
        /* <DEDUP_REMOVED lines=15> */
.L_x_1095:
[----:B------:R-:W-:Y:S05]  /*184a0*/  BSYNC B0 ;  /* 0x0000000000007941 */ /* 0x000fea0003800000 */
.L_x_1094:
        /* <DEDUP_REMOVED lines=15> */
.L_x_1097:
[----:B------:R-:W-:Y:S05]  /*185a0*/  BSYNC B0 ;  /* 0x0000000000007941 */ /* 0x000fea0003800000 */
.L_x_1096:
        /* <DEDUP_REMOVED lines=15> */
.L_x_1099:
[----:B------:R-:W-:Y:S05]  /*186a0*/  BSYNC B0 ;  /* 0x0000000000007941 */ /* 0x000fea0003800000 */
.L_x_1098:
        /* <DEDUP_REMOVED lines=16> */
.L_x_1100:
        /* <DEDUP_REMOVED lines=13> */
.L_x_1839:


//--------------------- .text._ZN7cutlass13device_kernelIN5flash19enable_sm80_to_sm89INS1_16FlashAttnFwdSm80INS1_25CollectiveMainloopFwdSm80ILi4ELi1ELb0EN4cute5tupleIJNS5_1CILi128EEENS7_ILi48EEES8_EEELi128ENS_10bfloat16_tEfNS_4arch4Sm80ELb0ELb1ELb1ELb1ELb0ELb1ELb1ELb0EEENS1_21CollectiveEpilogueFwdINS6_IJS8_S8_S9_EEENS6_IJNS7_ILi1EEESH_SH_EEESB_SD_Li128ELb1ELb1ELb0ELb0EEENS1_19SingleTileSchedulerILb1ELb0ELb1ELi128EEEEEEEEEvNT_6ParamsE --------------------------
	.section	.text._ZN7cutlass13device_kernelIN5flash19enable_sm80_to_sm89INS1_16FlashAttnFwdSm80INS1_25CollectiveMainloopFwdSm80ILi4ELi1ELb0EN4cute5tupleIJNS5_1CILi128EEENS7_ILi48EEES8_EEELi128ENS_10bfloat16_tEfNS_4arch4Sm80ELb0ELb1ELb1ELb1ELb0ELb1ELb1ELb0EEENS1_21CollectiveEpilogueFwdINS6_IJS8_S8_S9_EEENS6_IJNS7_ILi1EEESH_SH_EEESB_SD_Li128ELb1ELb1ELb0ELb0EEENS1_19SingleTileSchedulerILb1ELb0ELb1ELi128EEEEEEEEEvNT_6ParamsE,"ax",@progbits
	.sectioninfo	@"SHI_REGISTERS=255"
	.align	128
.text._ZN7cutlass13device_kernelIN5flash19enable_sm80_to_sm89INS1_16FlashAttnFwdSm80INS1_25CollectiveMainloopFwdSm80ILi4ELi1ELb0EN4cute5tupleIJNS5_1CILi128EEENS7_ILi48EEES8_EEELi128ENS_10bfloat16_tEfNS_4arch4Sm80ELb0ELb1ELb1ELb1ELb0ELb1ELb1ELb0EEENS1_21CollectiveEpilogueFwdINS6_IJS8_S8_S9_EEENS6_IJNS7_ILi1EEESH_SH_EEESB_SD_Li128ELb1ELb1ELb0ELb0EEENS1_19SingleTileSchedulerILb1ELb0ELb1ELi128EEEEEEEEEvNT_6ParamsE:
        .type           _ZN7cutlass13device_kernelIN5flash19enable_sm80_to_sm89INS1_16FlashAttnFwdSm80INS1_25CollectiveMainloopFwdSm80ILi4ELi1ELb0EN4cute5tupleIJNS5_1CILi128EEENS7_ILi48EEES8_EEELi128ENS_10bfloat16_tEfNS_4arch4Sm80ELb0ELb1ELb1ELb1ELb0ELb1ELb1ELb0EEENS1_21CollectiveEpilogueFwdINS6_IJS8_S8_S9_EEENS6_IJNS7_ILi1EEESH_SH_EEESB_SD_Li128ELb1ELb1ELb0ELb0EEENS1_19SingleTileSchedulerILb1ELb0ELb1ELi128EEEEEEEEEvNT_6ParamsE,@function
        .size           _ZN7cutlass13device_kernelIN5flash19enable_sm80_to_sm89INS1_16FlashAttnFwdSm80INS1_25CollectiveMainloopFwdSm80ILi4ELi1ELb0EN4cute5tupleIJNS5_1CILi128EEENS7_ILi48EEES8_EEELi128ENS_10bfloat16_tEfNS_4arch4Sm80ELb0ELb1ELb1ELb1ELb0ELb1ELb1ELb0EEENS1_21CollectiveEpilogueFwdINS6_IJS8_S8_S9_EEENS6_IJNS7_ILi1EEESH_SH_EEESB_SD_Li128ELb1ELb1ELb0ELb0EEENS1_19SingleTileSchedulerILb1ELb0ELb1ELi128EEEEEEEEEvNT_6ParamsE,(.L_x_1840 - _ZN7cutlass13device_kernelIN5flash19enable_sm80_to_sm89INS1_16FlashAttnFwdSm80INS1_25CollectiveMainloopFwdSm80ILi4ELi1ELb0EN4cute5tupleIJNS5_1CILi128EEENS7_ILi48EEES8_EEELi128ENS_10bfloat16_tEfNS_4arch4Sm80ELb0ELb1ELb1ELb1ELb0ELb1ELb1ELb0EEENS1_21CollectiveEpilogueFwdINS6_IJS8_S8_S9_EEENS6_IJNS7_ILi1EEESH_SH_EEESB_SD_Li128ELb1ELb1ELb0ELb0EEENS1_19SingleTileSchedulerILb1ELb0ELb1ELi128EEEEEEEEEvNT_6ParamsE)
        .other          _ZN7cutlass13device_kernelIN5flash19enable_sm80_to_sm89INS1_16FlashAttnFwdSm80INS1_25CollectiveMainloopFwdSm80ILi4ELi1ELb0EN4cute5tupleIJNS5_1CILi128EEENS7_ILi48EEES8_EEELi128ENS_10bfloat16_tEfNS_4arch4Sm80ELb0ELb1ELb1ELb1ELb0ELb1ELb1ELb0EEENS1_21CollectiveEpilogueFwdINS6_IJS8_S8_S9_EEENS6_IJNS7_ILi1EEESH_SH_EEESB_SD_Li128ELb1ELb1ELb0ELb0EEENS1_19SingleTileSchedulerILb1ELb0ELb1ELi128EEEEEEEEEvNT_6ParamsE,@"STO_CUDA_ENTRY STV_DEFAULT"
_ZN7cutlass13device_kernelIN5flash19enable_sm80_to_sm89INS1_16FlashAttnFwdSm80INS1_25CollectiveMainloopFwdSm80ILi4ELi1ELb0EN4cute5tupleIJNS5_1CILi128EEENS7_ILi48EEES8_EEELi128ENS_10bfloat16_tEfNS_4arch4Sm80ELb0ELb1ELb1ELb1ELb0ELb1ELb1ELb0EEENS1_21CollectiveEpilogueFwdINS6_IJS8_S8_S9_EEENS6_IJNS7_ILi1EEESH_SH_EEESB_SD_Li128ELb1ELb1ELb0ELb0EEENS1_19SingleTileSchedulerILb1ELb0ELb1ELi128EEEEEEEEEvNT_6ParamsE:
        /* <DEDUP_REMOVED lines=17> */
.L_x_1102:
        /* <DEDUP_REMOVED lines=8> */
.L_x_1104:
[----:B------:R-:W-:-:S05]  /*0190*/  MOV R0, c[0x0][0x54c] ;  /* 0x0001530000007a02 */ /* 0x000fca0000000f00 */
.L_x_1103:
[----:B-----5:R-:W-:Y:S01]  /*01a0*/  IMAD R0, R0, c[0x0][0x548], RZ ;  /* 0x0001520000007a24 */ /* 0x020fe200078e02ff */
[----:B------:R-:W-:-:S04]  /*01b0*/  SHF.L.U32 R141, R197, 0x7, RZ ;  /* 0x00000007c58d7819 */ /* 0x000fc800000006ff */
[----:B------:R-:W-:-:S04]  /*01c0*/  ISETP.GE.AND P0, PT, R141, R0, PT ;  /* 0x000000008d00720c */ /* 0x000fc80003f06270 */
[----:B------:R-:W-:-:S05]  /*01d0*/  SEL R0, R5, 0xffffffff, !P0 ;  /* 0xffffffff05007807 */ /* 0x000fca0004000000 */
[----:B------:R2:W-:Y:S01]  /*01e0*/  STL [R1+0xe0], R0 ;  /* 0x0000e00001007387 */ /* 0x0005e20000100800 */
[----:B------:R-:W-:Y:S05]  /*01f0*/  BRA `(.L_x_1105) ;  /* 0x0000013000007947 */ /* 0x000fea0003800000 */
.L_x_1101:
[----:B---3--:R-:W-:-:S04]  /*0200*/  ISETP.NE.U32.AND P0, PT, RZ, c[0x0][0x568], PT ;  /* 0x00015a00ff007a0c */ /* 0x008fc80003f05070 */
[----:B------:R-:W-:-:S13]  /*0210*/  ISETP.NE.AND.EX P0, PT, RZ, c[0x0][0x56c], PT, P0 ;  /* 0x00015b00ff007a0c */ /* 0x000fda0003f05300 */
[----:B------:R-:W-:Y:S05]  /*0220*/  @!P0 BRA `(.L_x_1106) ;  /* 0x0000002000008947 */ /* 0x000fea0003800000 */
[----:B------:R1:W5:Y:S01]  /*0230*/  LDG.E R0, [R2.64] ;  /* 0x0000000602007981 */ /* 0x000362000c1e1900 */
[----:B------:R-:W-:Y:S05]  /*0240*/  BRA `(.L_x_1107) ;  /* 0x0000009000007947 */ /* 0x000fea0003800000 */
.L_x_1106:
        /* <DEDUP_REMOVED lines=8> */
.L_x_1108:
[----:B------:R-:W-:-:S05]  /*02d0*/  MOV R0, c[0x0][0x54c] ;  /* 0x0001530000007a02 */ /* 0x000fca0000000f00 */
.L_x_1107:
[----:B-----5:R-:W-:Y:S01]  /*02e0*/  IMAD R0, R0, c[0x0][0x548], RZ ;  /* 0x0001520000007a24 */ /* 0x020fe200078e02ff */
[----:B------:R-:W-:-:S04]  /*02f0*/  SHF.L.U32 R141, R197, 0x7, RZ ;  /* 0x00000007c58d7819 */ /* 0x000fc800000006ff */
[----:B------:R-:W-:-:S04]  /*0300*/  ISETP.GE.AND P0, PT, R141, R0, PT ;  /* 0x000000008d00720c */ /* 0x000fc80003f06270 */
[----:B------:R-:W-:-:S05]  /*0310*/  SEL R0, R5, 0xffffffff, !P0 ;  /* 0xffffffff05007807 */ /* 0x000fca0004000000 */
[----:B------:R2:W-:Y:S04]  /*0320*/  STL [R1+0xe0], R0 ;  /* 0x0000e00001007387 */ /* 0x0005e80000100800 */
.L_x_1105:
[----:B------:R-:W3:Y:S02]  /*0330*/  LDL R38, [R1+0xe0] ;  /* 0x0000e00001267983 */ /* 0x000ee40000100800 */
[----:B---3--:R-:W-:-:S13]  /*0340*/  ISETP.GE.AND P0, PT, R38, RZ, PT ;  /* 0x000000ff2600720c */ /* 0x008fda0003f06270 */
[----:B------:R-:W-:Y:S05]  /*0350*/  @!P0 EXIT ;  /* 0x000000000000894d */ /* 0x000fea0003800000 */
[----:B------:R-:W-:Y:S01]  /*0360*/  ISETP.NE.U32.AND P0, PT, RZ, c[0x0][0x370], PT ;  /* 0x0000dc00ff007a0c */ /* 0x000fe20003f05070 */
[----:B------:R-:W-:Y:S01]  /*0370*/  IMAD.MOV.U32 R10, RZ, RZ, RZ ;  /* 0x000000ffff0a7224 */ /* 0x000fe200078e00ff */
[----:B------:R-:W-:Y:S01]  /*0380*/  ISETP.NE.U32.AND P1, PT, RZ, c[0x0][0x350], PT ;  /* 0x0000d400ff007a0c */ /* 0x000fe20003f25070 */
[----:B------:R-:W-:Y:S01]  /*0390*/  IMAD.MOV.U32 R12, RZ, RZ, RZ ;  /* 0x000000ffff0c7224 */ /* 0x000fe200078e00ff */
[----:B------:R-:W-:Y:S01]  /*03a0*/  ISETP.NE.AND.EX P0, PT, RZ, c[0x0][0x374], PT, P0 ;  /* 0x0000dd00ff007a0c */ /* 0x000fe20003f05300 */
[----:B------:R-:W-:Y:S01]  /*03b0*/  IMAD.WIDE R6, R38, R35, c[0x0][0x350] ;  /* 0x0000d40026067625 */ /* 0x000fe200078e0223 */
[----:B------:R-:W-:Y:S02]  /*03c0*/  ISETP.NE.U32.AND P2, PT, RZ, c[0x0][0x348], PT ;  /* 0x0000d200ff007a0c */ /* 0x000fe40003f45070 */
[----:B------:R-:W-:Y:S02]  /*03d0*/  ISETP.NE.U32.AND P4, PT, RZ, c[0x0][0x358], PT ;  /* 0x0000d600ff007a0c */ /* 0x000fe40003f85070 */
[----:B------:R-:W-:-:S02]  /*03e0*/  ISETP.NE.AND.EX P5, PT, RZ, c[0x0][0x354], PT, P1 ;  /* 0x0000d500ff007a0c */ /* 0x000fc40003fa5310 */
[----:B------:R-:W-:Y:S02]  /*03f0*/  ISETP.NE.AND.EX P1, PT, RZ, c[0x0][0x34c], PT, P2 ;  /* 0x0000d300ff007a0c */ /* 0x000fe40003f25320 */
[----:B------:R-:W-:-:S03]  /*0400*/  ISETP.NE.AND.EX P4, PT, RZ, c[0x0][0x35c], PT, P4 ;  /* 0x0000d700ff007a0c */ /* 0x000fc60003f85340 */
[----:B-1----:R-:W-:-:S04]  /*0410*/  @P0 IMAD.WIDE R2, R38, R35, c[0x0][0x370] ;  /* 0x0000dc0026020625 */ /* 0x002fc800078e0223 */
[----:B--2---:R-:W-:Y:S01]  /*0420*/  IMAD.MOV.U32 R0, RZ, RZ, RZ ;  /* 0x000000ffff007224 */ /* 0x004fe200078e00ff */
[----:B------:R1:W2:Y:S01]  /*0430*/  @P0 LDG.E R10, [R2.64] ;  /* 0x00000006020a0981 */ /* 0x0002a2000c1e1900 */
[----:B------:R-:W-:Y:S02]  /*0440*/  IMAD.MOV.U32 R14, RZ, RZ, RZ ;  /* 0x000000ffff0e7224 */ /* 0x000fe400078e00ff */
[CC--:B------:R-:W-:Y:S01]  /*0450*/  IMAD.WIDE R8, R38.reuse, R35.reuse, c[0x0][0x348] ;  /* 0x0000d20026087625 */ /* 0x0c0fe200078e0223 */
[----:B------:R-:W3:Y:S04]  /*0460*/  @P5 LDG.E R12, [R6.64] ;  /* 0x00000006060c5981 */ /* 0x000ee8000c1e1900 */
[----:B------:R-:W4:Y:S01]  /*0470*/  @P1 LDG.E R0, [R8.64] ;  /* 0x0000000608001981 */ /* 0x000f22000c1e1900 */
[----:B-1----:R-:W-:-:S05]  /*0480*/  IMAD.WIDE R2, R38, R35, c[0x0][0x358] ;  /* 0x0000d60026027625 */ /* 0x002fca00078e0223 */
[----:B------:R-:W3:Y:S01]  /*0490*/  @P4 LDG.E R14, [R2.64] ;  /* 0x00000006020e4981 */ /* 0x000ee2000c1e1900 */
[----:B------:R-:W-:-:S03]  /*04a0*/  ISETP.NE.U32.AND P0, PT, RZ, c[0x0][0x360], PT ;  /* 0x0000d800ff007a0c */ /* 0x000fc60003f05070 */
[----:B------:R-:W1:Y:S01]  /*04b0*/  S2R R15, SR_CTAID.Y ;  /* 0x00000000000f7919 */ /* 0x000e620000002600 */
[----:B------:R-:W-:Y:S02]  /*04c0*/  ISETP.NE.AND.EX P0, PT, RZ, c[0x0][0x364], PT, P0 ;  /* 0x0000d900ff007a0c */ /* 0x000fe40003f05300 */
[----:B------:R-:W-:-:S11]  /*04d0*/  MOV R18, c[0x0][0x168] ;  /* 0x00005a0000127a02 */ /* 0x000fd60000000f00 */
[----:B------:R-:W-:-:S05]  /*04e0*/  @P0 IMAD.WIDE R4, R38, R35, c[0x0][0x360] ;  /* 0x0000d80026040625 */ /* 0x000fca00078e0223 */
[----:B------:R3:W5:Y:S01]  /*04f0*/  @P0 LDG.E R18, [R4.64] ;  /* 0x0000000604120981 */ /* 0x000762000c1e1900 */
[----:B------:R-:W-:Y:S01]  /*0500*/  IMAD.MOV.U32 R11, RZ, RZ, c[0x0][0x1d0] ;  /* 0x00007400ff0b7624 */ /* 0x000fe200078e00ff */
[----:B-1----:R-:W-:Y:S02]  /*0510*/  SHF.R.S32.HI R13, RZ, 0x1f, R15 ;  /* 0x0000001fff0d7819 */ /* 0x002fe4000001140f */
[----:B--2---:R-:W-:Y:S04]  /*0520*/  STL [R1+0x48], R10 ;  /* 0x0000480a01007387 */ /* 0x004fe80000100800 */
[----:B----4-:R-:W-:Y:S01]  /*0530*/  STL [R1+0x4c], R0 ;  /* 0x00004c0001007387 */ /* 0x010fe20000100800 */
[----:B---3--:R-:W-:-:S03]  /*0540*/  IMAD.IADD R4, R12, 0x1, R10 ;  /* 0x000000010c047824 */ /* 0x008fc600078e020a */
[----:B------:R-:W-:Y:S04]  /*0550*/  STL [R1+0x54], R14 ;  /* 0x0000540e01007387 */ /* 0x000fe80000100800 */
[----:B------:R1:W-:Y:S02]  /*0560*/  STL [R1+0x50], R4 ;  /* 0x0000500401007387 */ /* 0x0003e40000100800 */
[----:B-1----:R-:W-:Y:S01]  /*0570*/  MOV R4, c[0x0][0x228] ;  /* 0x00008a0000047a02 */ /* 0x002fe20000000f00 */
[----:B------:R-:W-:Y:S05]  /*0580*/  @P0 BRA `(.L_x_1109) ;  /* 0x0000004000000947 */ /* 0x000fea0003800000 */
[----:B------:R-:W-:Y:S05]  /*0590*/  @!P1 BRA `(.L_x_1109) ;  /* 0x0000003000009947 */ /* 0x000fea0003800000 */
[----:B------:R1:W2:Y:S04]  /*05a0*/  LDG.E R0, [R8.64] ;  /* 0x0000000608007981 */ /* 0x0002a8000c1e1900 */
[----:B-1----:R-:W2:Y:S02]  /*05b0*/  LDG.E R8, [R8.64+0x4] ;  /* 0x0000040608087981 */ /* 0x002ea4000c1e1900 */
[----:B--2--5:R-:W-:-:S05]  /*05c0*/  IADD3 R18, -R0, R8, RZ ;  /* 0x0000000800127210 */ /* 0x024fca0007ffe1ff */
.L_x_1109:
[----:B-----5:R1:W-:Y:S01]  /*05d0*/  STL [R1+0x58], R18 ;  /* 0x0000581201007387 */ /* 0x0203e20000100800 */
[----:B------:R-:W-:-:S04]  /*05e0*/  ISETP.NE.U32.AND P0, PT, RZ, c[0x0][0x368], PT ;  /* 0x0000da00ff007a0c */ /* 0x000fc80003f05070 */
[----:B------:R-:W-:-:S13]  /*05f0*/  ISETP.NE.AND.EX P0, PT, RZ, c[0x0][0x36c], PT, P0 ;  /* 0x0000db00ff007a0c */ /* 0x000fda0003f05300 */
[----:B------:R-:W-:Y:S05]  /*0600*/  @!P0 BRA `(.L_x_1110) ;  /* 0x0000003000008947 */ /* 0x000fea0003800000 */
[----:B------:R-:W-:-:S05]  /*0610*/  IMAD.WIDE R6, R38, R35, c[0x0][0x368] ;  /* 0x0000da0026067625 */ /* 0x000fca00078e0223 */
[----:B------:R2:W5:Y:S01]  /*0620*/  LDG.E R11, [R6.64] ;  /* 0x00000006060b7981 */ /* 0x000562000c1e1900 */
[----:B------:R-:W-:Y:S05]  /*0630*/  BRA `(.L_x_1111) ;  /* 0x0000004000007947 */ /* 0x000fea0003800000 */
.L_x_1110:
[----:B------:R-:W-:Y:S05]  /*0640*/  @!P5 BRA `(.L_x_1111) ;  /* 0x000000300000d947 */ /* 0x000fea0003800000 */
[----:B------:R2:W3:Y:S04]  /*0650*/  LDG.E R0, [R6.64] ;  /* 0x0000000606007981 */ /* 0x0004e8000c1e1900 */
[----:B--2---:R-:W3:Y:S02]  /*0660*/  LDG.E R6, [R6.64+0x4] ;  /* 0x0000040606067981 */ /* 0x004ee4000c1e1900 */
[----:B---3--:R-:W-:Y:S02]  /*0670*/  IADD3 R11, -R0, R6, RZ ;  /* 0x00000006000b7210 */ /* 0x008fe40007ffe1ff */
.L_x_1111:
[----:B------:R-:W-:Y:S01]  /*0680*/  ISETP.NE.U32.AND P0, PT, RZ, c[0x0][0x378], PT ;  /* 0x0000de00ff007a0c */ /* 0x000fe20003f05070 */
[----:B------:R3:W4:Y:S03]  /*0690*/  @P4 LDG.E R5, [R2.64] ;  /* 0x0000000602054981 */ /* 0x000726000c1e1900 */
[----:B------:R-:W-:Y:S01]  /*06a0*/  ISETP.NE.AND.EX P0, PT, RZ, c[0x0][0x37c], PT, P0 ;  /* 0x0000df00ff007a0c */ /* 0x000fe20003f05300 */
[----:B------:R3:W4:Y:S01]  /*06b0*/  @P4 LDG.E R0, [R2.64+0x4] ;  /* 0x0000040602004981 */ /* 0x000722000c1e1900 */
[----:B-----5:R-:W-:-:S11]  /*06c0*/  IMAD.MOV.U32 R24, RZ, RZ, R11 ;  /* 0x000000ffff187224 */ /* 0x020fd600078e000b */
[----:B---3--:R-:W-:-:S05]  /*06d0*/  @P0 IMAD.WIDE R2, R38, R35, c[0x0][0x378] ;  /* 0x0000de0026020625 */ /* 0x008fca00078e0223 */
[----:B--2---:R3:W2:Y:S01]  /*06e0*/  @P0 LDG.E R24, [R2.64] ;  /* 0x0000000602180981 */ /* 0x0046a2000c1e1900 */
[----:B------:R-:W-:Y:S02]  /*06f0*/  IMAD.IADD R10, R11, 0x1, -R10 ;  /* 0x000000010b0a7824 */ /* 0x000fe400078e0a0a */
[----:B------:R-:W-:-:S03]  /*0700*/  IMAD.MOV.U32 R8, RZ, RZ, c[0x0][0x32c] ;  /* 0x0000cb00ff087624 */ /* 0x000fc600078e00ff */
[----:B------:R1:W-:Y:S01]  /*0710*/  STL [R1+0x5c], R10 ;  /* 0x00005c0a01007387 */ /* 0x0003e20000100800 */
[----:B---3--:R-:W-:-:S05]  /*0720*/  IMAD.MOV.U32 R2, RZ, RZ, c[0x0][0x2c4] ;  /* 0x0000b100ff027624 */ /* 0x008fca00078e00ff */
[----:B------:R-:W-:Y:S02]  /*0730*/  ISETP.NE.AND P1, PT, R2, 0x1, PT ;  /* 0x000000010200780c */ /* 0x000fe40003f25270 */
[----:B------:R-:W-:Y:S01]  /*0740*/  ISETP.GE.AND P2, PT, R8, 0x1, PT ;  /* 0x000000010800780c */ /* 0x000fe20003f46270 */
[----:B----4-:R-:W-:Y:S01]  /*0750*/  @P4 IMAD.IADD R4, R0, 0x1, -R5 ;  /* 0x0000000100044824 */ /* 0x010fe200078e0a05 */
[----:B------:R-:W-:-:S03]  /*0760*/  IADD3 R0, R141, 0x7f, RZ ;  /* 0x0000007f8d007810 */ /* 0x000fc60007ffe0ff */
[----:B------:R-:W-:-:S06]  /*0770*/  IMAD.IADD R5, R10, 0x1, R4 ;  /* 0x000000010a057824 */ /* 0x000fcc00078e0204 */
[----:B------:R-:W-:Y:S01]  /*0780*/  @P1 IMAD.HI.U32 R2, R0, c[0x0][0x2c8], RZ ;  /* 0x0000b20000021a27 */ /* 0x000fe200078e00ff */
[----:B------:R1:W-:Y:S01]  /*0790*/  STL.64 [R1+0x60], R4 ;  /* 0x0000600401007387 */ /* 0x0003e20000100a00 */
[----:B------:R-:W-:-:S03]  /*07a0*/  IADD3 R3, R5, 0x2f, RZ ;  /* 0x0000002f05037810 */ /* 0x000fc60007ffe0ff */
[----:B------:R-:W-:Y:S02]  /*07b0*/  @P1 SHF.R.U32.HI R0, RZ, c[0x0][0x2cc], R2 ;  /* 0x0000b300ff001a19 */ /* 0x000fe40000011602 */
[----:B------:R-:W-:Y:S02]  /*07c0*/  IMAD.HI R3, R3, 0x2aaaaaab, RZ ;  /* 0x2aaaaaab03037827 */ /* 0x000fe400078e02ff */
[----:B------:R-:W-:Y:S01]  /*07d0*/  IADD3 R0, R0, 0x1, R5 ;  /* 0x0000000100007810 */ /* 0x000fe20007ffe005 */
[----:B--2---:R1:W-:Y:S02]  /*07e0*/  STL [R1+0x68], R24 ;  /* 0x0000681801007387 */ /* 0x0043e40000100800 */
[----:B------:R-:W-:Y:S02]  /*07f0*/  SHF.R.U32.HI R6, RZ, 0x1f, R3 ;  /* 0x0000001fff067819 */ /* 0x000fe40000011603 */
[----:B------:R-:W-:Y:S02]  /*0800*/  IMAD.IADD R2, R0, 0x1, -R18 ;  /* 0x0000000100027824 */ /* 0x000fe400078e0a12 */
[----:B------:R-:W-:-:S03]  /*0810*/  LEA.HI.SX32 R7, R3, R6, 0x1d ;  /* 0x0000000603077211 */ /* 0x000fc600078feaff */
        /* <DEDUP_REMOVED lines=11> */
.L_x_1113:
[----:B------:R-:W-:-:S13]  /*08d0*/  ISETP.NE.AND P0, PT, R8, 0x1, PT ;  /* 0x000000010800780c */ /* 0x000fda0003f05270 */
[----:B------:R-:W-:-:S05]  /*08e0*/  @P0 IMAD.HI.U32 R2, R0, c[0x0][0x330], RZ ;  /* 0x0000cc0000020a27 */ /* 0x000fca00078e00ff */
[----:B------:R-:W-:-:S05]  /*08f0*/  @P0 SHF.R.U32.HI R0, RZ, c[0x0][0x334], R2 ;  /* 0x0000cd00ff000a19 */ /* 0x000fca0000011602 */
.L_x_1114:
[----:B------:R-:W-:-:S05]  /*0900*/  IMAD R0, R0, R8, c[0x0][0x32c] ;  /* 0x0000cb0000007624 */ /* 0x000fca00078e0208 */
[----:B------:R-:W-:Y:S02]  /*0910*/  IMNMX R6, R6, R0, PT ;  /* 0x0000000006067217 */ /* 0x000fe40003800200 */
.L_x_1112:
[----:B------:R-:W-:-:S04]  /*0920*/  @P1 IMAD.HI.U32 R2, R141, c[0x0][0x2c8], RZ ;  /* 0x0000b2008d021a27 */ /* 0x000fc800078e00ff */
[----:B------:R-:W-:Y:S01]  /*0930*/  IMAD.MOV.U32 R0, RZ, RZ, R141 ;  /* 0x000000ffff007224 */ /* 0x000fe200078e008d */
[----:B------:R-:W-:-:S04]  /*0940*/  @P1 SHF.R.U32.HI R0, RZ, c[0x0][0x2cc], R2 ;  /* 0x0000b300ff001a19 */ /* 0x000fc80000011602 */
[----:B------:R-:W-:-:S04]  /*0950*/  IADD3 R0, R0, R5, -R18 ;  /* 0x0000000500007210 */ /* 0x000fc80007ffe812 */
        /* <DEDUP_REMOVED lines=10> */
.L_x_1116:
[----:B------:R-:W-:-:S13]  /*0a00*/  ISETP.NE.AND P0, PT, R8, 0x1, PT ;  /* 0x000000010800780c */ /* 0x000fda0003f05270 */
[----:B------:R-:W-:-:S05]  /*0a10*/  @P0 IMAD.HI.U32 R2, R0, c[0x0][0x330], RZ ;  /* 0x0000cc0000020a27 */ /* 0x000fca00078e00ff */
[----:B------:R-:W-:-:S05]  /*0a20*/  @P0 SHF.R.U32.HI R0, RZ, c[0x0][0x334], R2 ;  /* 0x0000cd00ff000a19 */ /* 0x000fca0000011602 */
.L_x_1117:
[----:B------:R-:W-:-:S05]  /*0a30*/  IMAD R0, R0, c[0x0][0x32c], RZ ;  /* 0x0000cb0000007a24 */ /* 0x000fca00078e02ff */
[----:B------:R-:W-:-:S04]  /*0a40*/  IMNMX R3, R3, R0, !PT ;  /* 0x0000000003037217 */ /* 0x000fc80007800200 */
.L_x_1115:
        /* <DEDUP_REMOVED lines=15> */
[----:B------:R-:W-:-:S07]  /*0b40*/  SHF.R.U32.HI R131, RZ, 0x5, R3 ;  /* 0x00000005ff837819 */ /* 0x000fce0000011603 */
[----:B------:R-:W-:Y:S01]  /*0b50*/  @P0 IADD3 R2, R0, 0x2f, RZ ;  /* 0x0000002f00020810 */ /* 0x000fe20007ffe0ff */
[----:B------:R-:W-:-:S04]  /*0b60*/  IMAD.MOV.U32 R0, RZ, RZ, R131 ;  /* 0x000000ffff007224 */ /* 0x000fc800078e0083 */
[----:B------:R-:W-:-:S05]  /*0b70*/  @P0 IMAD.HI R2, R2, 0x2aaaaaab, RZ ;  /* 0x2aaaaaab02020827 */ /* 0x000fca00078e02ff */
[----:B------:R-:W-:-:S04]  /*0b80*/  @P0 SHF.R.U32.HI R3, RZ, 0x1f, R2 ;  /* 0x0000001fff030819 */ /* 0x000fc80000011602 */
[----:B------:R-:W-:-:S04]  /*0b90*/  @P0 LEA.HI.SX32 R0, R2, R3, 0x1d ;  /* 0x0000000302000211 */ /* 0x000fc800078feaff */
[----:B------:R-:W-:-:S13]  /*0ba0*/  ISETP.GT.AND P0, PT, R0, R131, PT ;  /* 0x000000830000720c */ /* 0x000fda0003f04270 */
[----:B------:R-:W-:Y:S05]  /*0bb0*/  @!P0 BRA `(.L_x_1118) ;  /* 0x0000578000008947 */ /* 0x000fea0003800000 */
[----:B------:R-:W-:-:S04]  /*0bc0*/  ISETP.NE.U32.AND P0, PT, RZ, c[0x0][0x340], PT ;  /* 0x0000d000ff007a0c */ /* 0x000fc80003f05070 */
[----:B------:R-:W-:-:S13]  /*0bd0*/  ISETP.NE.AND.EX P1, PT, RZ, c[0x0][0x344], PT, P0 ;  /* 0x0000d100ff007a0c */ /* 0x000fda0003f25300 */
[----:B------:R-:W-:-:S05]  /*0be0*/  @P1 IMAD.WIDE R2, R38, R35, c[0x0][0x340] ;  /* 0x0000d00026021625 */ /* 0x000fca00078e0223 */
[----:B------:R2:W3:Y:S01]  /*0bf0*/  @P1 LDG.E R25, [R2.64] ;  /* 0x0000000602191981 */ /* 0x0004e2000c1e1900 */
[----:B------:R-:W-:Y:S01]  /*0c00*/  IMAD.MOV.U32 R146, RZ, RZ, 0x30 ;  /* 0x00000030ff927424 */ /* 0x000fe200078e00ff */
[----:B------:R-:W-:Y:S01]  /*0c10*/  SHF.R.S32.HI R34, RZ, 0x1f, R196 ;  /* 0x0000001fff227819 */ /* 0x000fe200000114c4 */
[----:B------:R-:W-:Y:S01]  /*0c20*/  IMAD.WIDE.U32 R28, R15, c[0x0][0x1e8], RZ ;  /* 0x00007a000f1c7a25 */ /* 0x000fe200078e00ff */
[----:B------:R-:W-:Y:S01]  /*0c30*/  IADD3 R40, R0, -0x1, RZ ;  /* 0xffffffff00287810 */ /* 0x000fe20007ffe0ff */
[----:B------:R-:W-:Y:S01]  /*0c40*/  ULDC.U8 UR4, c[0x0][0x298] ;  /* 0x0000a60000047ab9 */ /* 0x000fe20000000000 */
[----:B------:R-:W-:Y:S01]  /*0c50*/  SEL R96, R38, RZ, !P4 ;  /* 0x000000ff26607207 */ /* 0x000fe20006000000 */
[----:B------:R-:W-:Y:S01]  /*0c60*/  IMAD.WIDE.U32 R150, R146, c[0x0][0x238], RZ ;  /* 0x00008e0092967a25 */ /* 0x000fe200078e00ff */
[----:B------:R-:W-:-:S03]  /*0c70*/  MOV R172, c[0x0][0x290] ;  /* 0x0000a40000ac7a02 */ /* 0x000fc60000000f00 */
[----:B------:R-:W-:Y:S01]  /*0c80*/  IMAD.IADD R30, R12, 0x1, R11 ;  /* 0x000000010c1e7824 */ /* 0x000fe200078e020b */
[----:B------:R-:W-:Y:S01]  /*0c90*/  SHF.R.S32.HI R12, RZ, 0x1f, R38 ;  /* 0x0000001fff0c7819 */ /* 0x000fe20000011426 */
[C---:B-1----:R-:W-:Y:S01]  /*0ca0*/  IMAD R5, R13.reuse, c[0x0][0x240], RZ ;  /* 0x000090000d057a24 */ /* 0x042fe200078e02ff */
[----:B------:R-:W-:Y:S01]  /*0cb0*/  SHF.L.U64.HI R143, R172, R35, c[0x0][0x294] ;  /* 0x0000a500ac8f7619 */ /* 0x000fe20000010223 */
[----:B------:R-:W-:Y:S01]  /*0cc0*/  IMAD R20, R13, c[0x0][0x260], RZ ;  /* 0x000098000d147a24 */ /* 0x000fe200078e02ff */
[----:B------:R-:W-:Y:S01]  /*0cd0*/  SEL R26, R12, RZ, !P4 ;  /* 0x000000ff0c1a7207 */ /* 0x000fe20006000000 */
[C---:B------:R-:W-:Y:S02]  /*0ce0*/  IMAD R5, R15.reuse, c[0x0][0x244], R5 ;  /* 0x000091000f057a24 */ /* 0x040fe400078e0205 */
[----:B------:R-:W-:Y:S02]  /*0cf0*/  IMAD R20, R15, c[0x0][0x264], R20 ;  /* 0x000099000f147a24 */ /* 0x000fe400078e0214 */
[----:B------:R-:W-:-:S02]  /*0d00*/  IMAD R22, R13, c[0x0][0x210], RZ ;  /* 0x000084000d167a24 */ /* 0x000fc400078e02ff */
[----:B------:R-:W-:Y:S02]  /*0d10*/  IMAD.MOV.U32 R142, RZ, RZ, c[0x0][0x238] ;  /* 0x00008e00ff8e7624 */ /* 0x000fe400078e00ff */
[----:B--2---:R-:W-:Y:S02]  /*0d20*/  IMAD R3, R146, c[0x0][0x23c], RZ ;  /* 0x00008f0092037a24 */ /* 0x004fe400078e02ff */
[----:B------:R-:W-:Y:S01]  /*0d30*/  IMAD R2, R13, c[0x0][0x1e8], RZ ;  /* 0x00007a000d027a24 */ /* 0x000fe200078e02ff */
[----:B------:R-:W-:Y:S01]  /*0d40*/  SHF.L.U32 R155, R142, 0x5, RZ ;  /* 0x000000058e9b7819 */ /* 0x000fe200000006ff */
[----:B------:R-:W-:Y:S01]  /*0d50*/  IMAD.IADD R169, R151, 0x1, R3 ;  /* 0x0000000197a97824 */ /* 0x000fe200078e0203 */
[----:B------:R-:W-:Y:S01]  /*0d60*/  LEA.HI R3, R34, R196, RZ, 0x3 ;  /* 0x000000c422037211 */ /* 0x000fe200078f18ff */
[----:B------:R-:W-:Y:S02]  /*0d70*/  IMAD R2, R15, c[0x0][0x1ec], R2 ;  /* 0x00007b000f027a24 */ /* 0x000fe400078e0202 */
[----:B------:R-:W-:Y:S01]  /*0d80*/  IMAD R0, R169, R40, RZ ;  /* 0x00000028a9007224 */ /* 0x000fe200078e02ff */
[----:B------:R-:W-:Y:S01]  /*0d90*/  LOP3.LUT R32, R3, 0xfffffff8, RZ, 0xc0, !PT ;  /* 0xfffffff803207812 */ /* 0x000fe200078ec0ff */
[----:B------:R-:W-:Y:S01]  /*0da0*/  IMAD R22, R15, c[0x0][0x214], R22 ;  /* 0x000085000f167a24 */ /* 0x000fe200078e0216 */
[----:B------:R-:W-:Y:S01]  /*0db0*/  IADD3 R29, R29, R2, RZ ;  /* 0x000000021d1d7210 */ /* 0x000fe20007ffe0ff */
[----:B------:R-:W-:Y:S01]  /*0dc0*/  IMAD.MOV.U32 R153, RZ, RZ, 0x5 ;  /* 0x00000005ff997424 */ /* 0x000fe200078e00ff */
[----:B------:R-:W-:Y:S01]  /*0dd0*/  SHF.R.S32.HI R2, RZ, 0x1f, R40 ;  /* 0x0000001fff027819 */ /* 0x000fe20000011428 */
[----:B------:R-:W-:Y:S01]  /*0de0*/  IMAD.IADD R32, R196, 0x1, -R32 ;  /* 0x00000001c4207824 */ /* 0x000fe200078e0a20 */
[----:B------:R-:W-:Y:S01]  /*0df0*/  SHF.R.S32.HI R89, RZ, 0x3, R3 ;  /* 0x00000003ff597819 */ /* 0x000fe20000011403 */
[----:B------:R-:W-:-:S02]  /*0e00*/  IMAD.MOV.U32 R71, RZ, RZ, c[0x0][0x27c] ;  /* 0x00009f00ff477624 */ /* 0x000fc400078e00ff */
[----:B------:R-:W-:Y:S01]  /*0e10*/  IMAD R27, R2, R150, R0 ;  /* 0x00000096021b7224 */ /* 0x000fe200078e0200 */
[----:B------:R-:W-:Y:S01]  /*0e20*/  SHF.L.U32 R36, R32, 0x3, RZ ;  /* 0x0000000320247819 */ /* 0x000fe200000006ff */
[--C-:B------:R-:W-:Y:S01]  /*0e30*/  IMAD R0, R40, -0x30, -R89.reuse ;  /* 0xffffffd028007824 */ /* 0x100fe200078e0a59 */
[----:B------:R-:W-:Y:S01]  /*0e40*/  SHF.R.S32.HI R31, RZ, 0x1f, R89 ;  /* 0x0000001fff1f7819 */ /* 0x000fe20000011459 */
[----:B------:R-:W-:Y:S01]  /*0e50*/  IMAD.SHL.U32 R32, R32, 0x4, RZ ;  /* 0x0000000420207824 */ /* 0x000fe200078e00ff */
[----:B------:R-:W-:Y:S01]  /*0e60*/  SHF.R.S32.HI R37, RZ, 0x1f, R36 ;  /* 0x0000001fff257819 */ /* 0x000fe20000011424 */
[----:B------:R-:W-:Y:S01]  /*0e70*/  IMAD.IADD R0, R0, 0x1, R4 ;  /* 0x0000000100007824 */ /* 0x000fe200078e0204 */
[----:B------:R-:W-:Y:S01]  /*0e80*/  IADD3 R125, P4, R89, R14, RZ ;  /* 0x0000000e597d7210 */ /* 0x000fe20007f9e0ff */
[----:B------:R-:W-:Y:S01]  /*0e90*/  IMAD R16, R31, c[0x0][0x280], RZ ;  /* 0x0000a0001f107a24 */ /* 0x000fe200078e02ff */
[----:B------:R-:W-:Y:S01]  /*0ea0*/  SHF.R.S32.HI R33, RZ, 0x1f, R32 ;  /* 0x0000001fff217819 */ /* 0x000fe20000011420 */
[----:B------:R-:W-:Y:S01]  /*0eb0*/  IMAD.WIDE.U32 R2, R15, c[0x0][0x240], R36 ;  /* 0x000090000f027a25 */ /* 0x000fe200078e0024 */
[----:B------:R-:W-:-:S02]  /*0ec0*/  ISETP.GE.AND P3, PT, R0, 0x1, PT ;  /* 0x000000010000780c */ /* 0x000fc40003f66270 */
[C---:B------:R-:W-:Y:S01]  /*0ed0*/  ISETP.GE.AND P2, PT, R0.reuse, 0x11, PT ;  /* 0x000000110000780c */ /* 0x040fe20003f46270 */
[----:B------:R-:W-:Y:S01]  /*0ee0*/  IMAD R16, R89, c[0x0][0x284], R16 ;  /* 0x0000a10059107a24 */ /* 0x000fe200078e0210 */
[----:B------:R-:W-:Y:S01]  /*0ef0*/  IADD3 R3, R3, R5, RZ ;  /* 0x0000000503037210 */ /* 0x000fe20007ffe0ff */
[----:B------:R-:W-:Y:S01]  /*0f00*/  IMAD.WIDE.U32 R8, R89, c[0x0][0x280], R32 ;  /* 0x0000a00059087a25 */ /* 0x000fe200078e0020 */
[----:B------:R-:W-:Y:S02]  /*0f10*/  ISETP.GT.AND P0, PT, R0, 0x20, PT ;  /* 0x000000200000780c */ /* 0x000fe40003f04270 */
[----:B------:R-:W-:Y:S01]  /*0f20*/  LEA.HI.X.SX32 R136, R14, R31, 0x1, P4 ;  /* 0x0000001f0e887211 */ /* 0x000fe200020f0eff */
[----:B------:R-:W-:Y:S01]  /*0f30*/  IMAD R0, R26, c[0x0][0x248], RZ ;  /* 0x000092001a007a24 */ /* 0x000fe200078e02ff */
[----:B------:R-:W-:Y:S01]  /*0f40*/  IADD3 R19, R9, R16, RZ ;  /* 0x0000001009137210 */ /* 0x000fe20007ffe0ff */
[----:B------:R-:W-:Y:S01]  /*0f50*/  IMAD.WIDE.U32 R2, R96, c[0x0][0x248], R2 ;  /* 0x0000920060027a25 */ /* 0x000fe200078e0002 */
[----:B------:R-:W-:-:S02]  /*0f60*/  ISETP.GE.AND P4, PT, R36, c[0x0][0x1d4], PT ;  /* 0x0000750024007a0c */ /* 0x000fc40003f86270 */
[----:B------:R-:W-:Y:S01]  /*0f70*/  IADD3 R88, R36, 0x40, RZ ;  /* 0x0000004024587810 */ /* 0x000fe20007ffe0ff */
[----:B------:R-:W-:Y:S01]  /*0f80*/  IMAD R0, R96, c[0x0][0x24c], R0 ;  /* 0x0000930060007a24 */ /* 0x000fe200078e0200 */
[----:B------:R-:W-:Y:S01]  /*0f90*/  P2R R124, PR, RZ, 0x10 ;  /* 0x00000010ff7c7803 */ /* 0x000fe20000000000 */
[----:B------:R-:W-:Y:S01]  /*0fa0*/  IMAD.MOV.U32 R18, RZ, RZ, R8 ;  /* 0x000000ffff127224 */ /* 0x000fe200078e0008 */
[----:B------:R-:W-:Y:S01]  /*0fb0*/  ISETP.GE.AND P6, PT, R88, c[0x0][0x1d4], PT ;  /* 0x0000750058007a0c */ /* 0x000fe20003fc6270 */
[C---:B------:R-:W-:Y:S01]  /*0fc0*/  IMAD.WIDE.U32 R8, R89.reuse, c[0x0][0x280], R36 ;  /* 0x0000a00059087a25 */ /* 0x040fe200078e0024 */
[C---:B------:R-:W-:Y:S02]  /*0fd0*/  IADD3 R139, R89.reuse, 0x20, RZ ;  /* 0x00000020598b7810 */ /* 0x040fe40007ffe0ff */
[----:B------:R-:W-:Y:S01]  /*0fe0*/  IADD3 R140, R89, 0x10, RZ ;  /* 0x00000010598c7810 */ /* 0x000fe20007ffe0ff */
[----:B------:R-:W-:Y:S01]  /*0ff0*/  IMAD.IADD R3, R3, 0x1, R0 ;  /* 0x0000000103037824 */ /* 0x000fe200078e0200 */
[----:B------:R-:W-:Y:S01]  /*1000*/  P2R R138, PR, RZ, 0x40 ;  /* 0x00000040ff8a7803 */ /* 0x000fe20000000000 */
[----:B------:R-:W-:Y:S01]  /*1010*/  IMAD.WIDE.U32 R6, R15, c[0x0][0x260], R36 ;  /* 0x000098000f067a25 */ /* 0x000fe200078e0024 */
[----:B------:R-:W-:-:S03]  /*1020*/  IADD3 R133, -R89, R4, RZ ;  /* 0x0000000459857210 */ /* 0x000fc60007ffe1ff */
[----:B------:R-:W-:Y:S02]  /*1030*/  IMAD R0, R136, c[0x0][0x238], RZ ;  /* 0x00008e0088007a24 */ /* 0x000fe400078e02ff */
[----:B------:R-:W-:Y:S01]  /*1040*/  IMAD.IADD R17, R16, 0x1, R9 ;  /* 0x0000000110117824 */ /* 0x000fe200078e0209 */
[----:B------:R-:W-:Y:S01]  /*1050*/  MOV R16, R8 ;  /* 0x0000000800107202 */ /* 0x000fe20000000f00 */
[----:B------:R-:W-:-:S04]  /*1060*/  IMAD.WIDE.U32 R122, R125, c[0x0][0x238], R2 ;  /* 0x00008e007d7a7a25 */ /* 0x000fc800078e0002 */
[----:B------:R-:W-:Y:S01]  /*1070*/  IMAD R13, R31, c[0x0][0x290], RZ ;  /* 0x0000a4001f0d7a24 */ /* 0x000fe200078e02ff */
[----:B------:R-:W-:Y:S01]  /*1080*/  MOV R120, R122 ;  /* 0x0000007a00787202 */ /* 0x000fe20000000f00 */
[----:B------:R-:W-:Y:S02]  /*1090*/  IMAD.IADD R21, R7, 0x1, R20 ;  /* 0x0000000107157824 */ /* 0x000fe400078e0214 */
[----:B------:R-:W-:Y:S02]  /*10a0*/  IMAD R0, R125, c[0x0][0x23c], R0 ;  /* 0x00008f007d007a24 */ /* 0x000fe400078e0200 */
[----:B------:R-:W-:Y:S02]  /*10b0*/  IMAD.MOV.U32 R20, RZ, RZ, R6 ;  /* 0x000000ffff147224 */ /* 0x000fe400078e0006 */
[----:B------:R-:W-:-:S04]  /*10c0*/  IMAD.WIDE.U32 R6, R15, c[0x0][0x210], R36 ;  /* 0x000084000f067a25 */ /* 0x000fc800078e0024 */
[----:B------:R-:W-:Y:S01]  /*10d0*/  IMAD R13, R89, c[0x0][0x294], R13 ;  /* 0x0000a500590d7a24 */ /* 0x000fe200078e020d */
[----:B------:R-:W-:Y:S01]  /*10e0*/  IADD3 R23, R7, R22, RZ ;  /* 0x0000001607177210 */ /* 0x000fe20007ffe0ff */
[----:B------:R-:W-:-:S04]  /*10f0*/  IMAD.WIDE.U32 R10, R89, c[0x0][0x290], R32 ;  /* 0x0000a400590a7a25 */ /* 0x000fc800078e0020 */
[----:B------:R-:W-:Y:S02]  /*1100*/  IMAD.IADD R121, R123, 0x1, R0 ;  /* 0x000000017b797824 */ /* 0x000fe400078e0200 */
[----:B------:R-:W-:Y:S02]  /*1110*/  IMAD.SHL.U32 R2, R89, 0x40, RZ ;  /* 0x0000004059027824 */ /* 0x000fe400078e00ff */
[----:B------:R-:W-:Y:S02]  /*1120*/  IMAD.IADD R15, R11, 0x1, R13 ;  /* 0x000000010b0f7824 */ /* 0x000fe400078e020d */
[----:B------:R-:W-:Y:S01]  /*1130*/  IMAD.MOV.U32 R14, RZ, RZ, R10 ;  /* 0x000000ffff0e7224 */ /* 0x000fe200078e000a */
[----:B------:R-:W-:Y:S01]  /*1140*/  LOP3.LUT R118, R2, 0x1c0, RZ, 0xc0, !PT ;  /* 0x000001c002767812 */ /* 0x000fe200078ec0ff */
[----:B------:R-:W-:Y:S01]  /*1150*/  IMAD.MOV.U32 R22, RZ, RZ, R6 ;  /* 0x000000ffff167224 */ /* 0x000fe200078e0006 */
[----:B------:R-:W-:Y:S01]  /*1160*/  LEA.HI R6, R34, R196, RZ, 0x6 ;  /* 0x000000c422067211 */ /* 0x000fe200078f30ff */
[----:B------:R-:W-:Y:S01]  /*1170*/  IMAD.WIDE.U32 R10, R40, R150, R120 ;  /* 0x00000096280a7225 */ /* 0x000fe200078e0078 */
[----:B------:R-:W-:-:S02]  /*1180*/  LOP3.LUT R72, R118, 0x38, R36, 0xf8, !PT ;  /* 0x0000003876487812 */ /* 0x000fc400078ef824 */
[----:B------:R-:W-:Y:S01]  /*1190*/  SHF.L.U32 R6, R6, 0x3, RZ ;  /* 0x0000000306067819 */ /* 0x000fe200000006ff */
[----:B------:R-:W-:Y:S01]  /*11a0*/  IMAD.WIDE.U32 R2, R89, c[0x0][0x290], R36 ;  /* 0x0000a40059027a25 */ /* 0x000fe200078e0024 */
[----:B------:R-:W-:Y:S02]  /*11b0*/  SHF.R.U32.HI R170, RZ, 0x3, R118 ;  /* 0x00000003ffaa7819 */ /* 0x000fe40000011676 */
[----:B------:R-:W-:Y:S01]  /*11c0*/  LOP3.LUT R6, R6, 0xfffffe00, RZ, 0xc0, !PT ;  /* 0xfffffe0006067812 */ /* 0x000fe200078ec0ff */
[----:B------:R-:W-:Y:S01]  /*11d0*/  IMAD.WIDE.U32 R102, R24, c[0x0][0x280], R16 ;  /* 0x0000a00018667a25 */ /* 0x000fe200078e0010 */
[----:B------:R-:W-:Y:S02]  /*11e0*/  IADD3 R3, R13, R3, RZ ;  /* 0x000000030d037210 */ /* 0x000fe40007ffe0ff */
[----:B------:R-:W-:Y:S01]  /*11f0*/  LOP3.LUT R72, R6, R72, R170, 0xf6, !PT ;  /* 0x0000004806487212 */ /* 0x000fe200078ef6aa */
[----:B------:R-:W-:Y:S01]  /*1200*/  IMAD.WIDE.U32 R100, R24, c[0x0][0x290], R14 ;  /* 0x0000a40018647a25 */ /* 0x000fe200078e000e */
[----:B------:R-:W-:-:S03]  /*1210*/  IADD3 R34, R32, 0x20, RZ ;  /* 0x0000002020227810 */ /* 0x000fc60007ffe0ff */
[----:B------:R-:W-:Y:S02]  /*1220*/  IMAD.SHL.U32 R72, R72, 0x2, RZ ;  /* 0x0000000248487824 */ /* 0x000fe400078e00ff */
[----:B------:R-:W-:-:S04]  /*1230*/  IMAD.WIDE.U32 R98, R24, c[0x0][0x290], R2 ;  /* 0x0000a40018627a25 */ /* 0x000fc800078e0002 */
[----:B------:R-:W-:-:S04]  /*1240*/  IMAD.WIDE.U32 R2, R142, 0x20, RZ ;  /* 0x000000208e027825 */ /* 0x000fc800078e00ff */
[----:B------:R-:W-:-:S04]  /*1250*/  IMAD.WIDE.U32 R104, R24, c[0x0][0x280], R18 ;  /* 0x0000a00018687a25 */ /* 0x000fc800078e0012 */
[----:B------:R-:W-:-:S04]  /*1260*/  IMAD.WIDE.U32 R156, R89, c[0x0][0x1e0], RZ ;  /* 0x00007800599c7a25 */ /* 0x000fc800078e00ff */
[C---:B------:R-:W-:Y:S02]  /*1270*/  IMAD R162, R146.reuse, c[0x0][0x294], RZ ;  /* 0x0000a50092a27a24 */ /* 0x040fe400078e02ff */
[C---:B------:R-:W-:Y:S02]  /*1280*/  IMAD R163, R146.reuse, c[0x0][0x284], RZ ;  /* 0x0000a10092a37a24 */ /* 0x040fe400078e02ff */
[C---:B------:R-:W-:Y:S02]  /*1290*/  IMAD R164, R146.reuse, c[0x0][0x1e4], RZ ;  /* 0x0000790092a47a24 */ /* 0x040fe400078e02ff */
[----:B------:R-:W-:-:S04]  /*12a0*/  IMAD.WIDE.U32 R148, R146, c[0x0][0x290], RZ ;  /* 0x0000a40092947a25 */ /* 0x000fc800078e00ff */
[----:B------:R-:W-:Y:S01]  /*12b0*/  IMAD.WIDE.U32 R158, R139, c[0x0][0x1e0], RZ ;  /* 0x000078008b9e7a25 */ /* 0x000fe200078e00ff */
[----:B------:R-:W-:-:S03]  /*12c0*/  IADD3 R162, R149, R162, RZ ;  /* 0x000000a295a27210 */ /* 0x000fc60007ffe0ff */
[----:B------:R-:W-:-:S04]  /*12d0*/  IMAD.WIDE.U32 R146, R146, c[0x0][0x280], RZ ;  /* 0x0000a00092927a25 */ /* 0x000fc800078e00ff */
[----:B------:R-:W-:-:S04]  /*12e0*/  IMAD.WIDE.U32 R160, R140, c[0x0][0x1e0], RZ ;  /* 0x000078008ca07a25 */ /* 0x000fc800078e00ff */
[----:B------:R-:W-:Y:S02]  /*12f0*/  IMAD.SHL.U32 R171, R172, 0x20, RZ ;  /* 0x00000020acab7824 */ /* 0x000fe400078e00ff */
[----:B------:R-:W-:Y:S02]  /*1300*/  IMAD.SHL.U32 R70, R71, 0x2, RZ ;  /* 0x0000000247467824 */ /* 0x000fe400078e00ff */
[----:B------:R-:W-:Y:S01]  /*1310*/  IMAD.IADD R163, R147, 0x1, R163 ;  /* 0x0000000193a37824 */ /* 0x000fe200078e02a3 */
[--C-:B---3--:R-:W-:Y:S01]  /*1320*/  @P1 SHF.R.S32.HI R9, RZ, 0x1f, R25.reuse ;  /* 0x0000001fff091819 */ /* 0x108fe20000011419 */
[----:B------:R-:W-:Y:S01]  /*1330*/  @P1 IMAD.MOV.U32 R8, RZ, RZ, R25 ;  /* 0x000000ffff081224 */ /* 0x000fe200078e0019 */
[----:B------:R-:W-:Y:S01]  /*1340*/  @!P1 MOV R8, R38 ;  /* 0x0000002600089202 */ /* 0x000fe20000000f00 */
[----:B------:R-:W-:Y:S01]  /*1350*/  @!P1 IMAD.MOV.U32 R9, RZ, RZ, R12 ;  /* 0x000000ffff099224 */ /* 0x000fe200078e000c */
[----:B------:R-:W-:Y:S01]  /*1360*/  ISETP.GE.AND P1, PT, R36, c[0x0][0x27c], PT ;  /* 0x00009f0024007a0c */ /* 0x000fe20003f26270 */
[----:B------:R-:W-:Y:S01]  /*1370*/  IMAD.IADD R25, R11, 0x1, R27 ;  /* 0x000000010b197824 */ /* 0x000fe200078e021b */
[----:B------:R-:W-:Y:S01]  /*1380*/  @P3 LEA R12, P4, R10, c[0x0][0x220], 0x1 ;  /* 0x000088000a0c3a11 */ /* 0x000fe200078808ff */
[----:B------:R-:W-:Y:S01]  /*1390*/  IMAD R11, R26, c[0x0][0x268], RZ ;  /* 0x00009a001a0b7a24 */ /* 0x000fe200078e02ff */
[----:B------:R-:W-:-:S02]  /*13a0*/  SEL R5, RZ, c[0x0][0x27c], !P1 ;  /* 0x00009f00ff057a07 */ /* 0x000fc40004800000 */
[----:B------:R-:W-:Y:S01]  /*13b0*/  @P3 LEA.HI.X R13, R10, c[0x0][0x224], R25, 0x1, P4 ;  /* 0x000089000a0d3a11 */ /* 0x000fe200020f0c19 */
[----:B------:R-:W-:Y:S01]  /*13c0*/  IMAD R107, R96, c[0x0][0x26c], R11 ;  /* 0x00009b00606b7a24 */ /* 0x000fe200078e020b */
[----:B------:R-:W-:Y:S01]  /*13d0*/  ISETP.NE.AND P4, PT, R124, RZ, PT ;  /* 0x000000ff7c00720c */ /* 0x000fe20003f85270 */
[----:B------:R-:W-:Y:S01]  /*13e0*/  IMAD.IADD R5, R36, 0x1, R5 ;  /* 0x0000000124057824 */ /* 0x000fe200078e0205 */
[----:B------:R-:W-:Y:S01]  /*13f0*/  SEL R14, R8, RZ, !P5 ;  /* 0x000000ff080e7207 */ /* 0x000fe20006800000 */
[----:B------:R-:W-:Y:S01]  /*1400*/  IMAD.WIDE.U32 R96, R96, c[0x0][0x268], R20 ;  /* 0x00009a0060607a25 */ /* 0x000fe200078e0014 */
[----:B------:R-:W-:Y:S02]  /*1410*/  MOV R21, c[0x0][0x23c] ;  /* 0x00008f0000157a02 */ /* 0x000fe40000000f00 */
[----:B------:R-:W-:Y:S01]  /*1420*/  SHF.R.S32.HI R7, RZ, 0x1f, R5 ;  /* 0x0000001fff077819 */ /* 0x000fe20000011405 */
[----:B------:R-:W-:-:S03]  /*1430*/  IMAD.WIDE.U32 R94, R14, c[0x0][0x218], R22 ;  /* 0x000086000e5e7a25 */ /* 0x000fc600078e0016 */
[-C--:B------:R-:W-:Y:S01]  /*1440*/  LEA.HI R0, R7, R5.reuse, RZ, 0x3 ;  /* 0x0000000507007211 */ /* 0x080fe200078f18ff */
[----:B------:R-:W-:Y:S01]  /*1450*/  IMAD.SHL.U32 R15, R21, 0x20, RZ ;  /* 0x00000020150f7824 */ /* 0x000fe200078e00ff */
[----:B------:R-:W-:Y:S01]  /*1460*/  LEA.HI R26, R7, R5, RZ, 0x6 ;  /* 0x00000005071a7211 */ /* 0x000fe200078f30ff */
[----:B------:R-:W-:Y:S01]  /*1470*/  @!PT LDS RZ, [RZ] ;  /* 0x00000000fffff984 */ /* 0x000fe20000000800 */
[----:B------:R-:W-:Y:S01]  /*1480*/  @!PT LDS RZ, [RZ] ;  /* 0x00000000fffff984 */ /* 0x000fe20000000800 */
[----:B------:R-:W-:Y:S01]  /*1490*/  @!PT LDS RZ, [RZ] ;  /* 0x00000000fffff984 */ /* 0x000fe20000000800 */
[----:B------:R1:W-:Y:S01]  /*14a0*/  @P3 LDGSTS.E.BYPASS.LTC128B.128 [R72+0x5080], [R12.64], !P4 ;  /* 0x050800000c483fae */ /* 0x0003e2000e101d46 */
[----:B------:R-:W-:Y:S01]  /*14b0*/  SHF.R.S32.HI R5, RZ, 0x1f, R24 ;  /* 0x0000001fff057819 */ /* 0x000fe20000011418 */
[----:B------:R-:W-:Y:S01]  /*14c0*/  IMAD.IADD R107, R97, 0x1, R107 ;  /* 0x00000001616b7824 */ /* 0x000fe200078e026b */
[----:B------:R-:W-:Y:S01]  /*14d0*/  LOP3.LUT R11, R118, 0x38, R0, 0xf8, !PT ;  /* 0x00000038760b7812 */ /* 0x000fe200078ef800 */
[----:B------:R1:W-:Y:S01]  /*14e0*/  @P3 LDGSTS.E.BYPASS.LTC128B.128 [R72+0x6880], [R12.64+0x80], !P6 ;  /* 0x068800800c483fae */ /* 0x0003e2000f101d46 */
[----:B------:R-:W-:Y:S01]  /*14f0*/  IADD3 R15, R3, R15, RZ ;  /* 0x0000000f030f7210 */ /* 0x000fe20007ffe0ff */
[C---:B------:R-:W-:Y:S01]  /*1500*/  IMAD R7, R5.reuse, c[0x0][0x280], RZ ;  /* 0x0000a00005077a24 */ /* 0x040fe200078e02ff */
[----:B------:R-:W-:Y:S01]  /*1510*/  IADD3 R137, P4, R2, 0x80, RZ ;  /* 0x0000008002897810 */ /* 0x000fe20007f9e0ff */
[----:B------:R-:W-:Y:S01]  /*1520*/  IMAD R5, R5, c[0x0][0x290], RZ ;  /* 0x0000a40005057a24 */ /* 0x000fe200078e02ff */
[----:B------:R-:W-:Y:S01]  /*1530*/  LOP3.LUT R108, R0, 0xfffffff8, RZ, 0xc0, !PT ;  /* 0xfffffff8006c7812 */ /* 0x000fe200078ec0ff */
[----:B------:R-:W-:Y:S01]  /*1540*/  IMAD R112, R24, c[0x0][0x284], R7 ;  /* 0x0000a10018707a24 */ /* 0x000fe200078e0207 */
[----:B------:R-:W-:Y:S01]  /*1550*/  @P2 LEA R7, P3, R142, R10, 0x4 ;  /* 0x0000000a8e072211 */ /* 0x000fe200078620ff */
[----:B------:R-:W-:Y:S01]  /*1560*/  IMAD R111, R24, c[0x0][0x294], R5 ;  /* 0x0000a500186f7a24 */ /* 0x000fe200078e0205 */
[----:B------:R-:W-:Y:S01]  /*1570*/  SHF.R.S32.HI R5, RZ, 0x6, R26 ;  /* 0x00000006ff057819 */ /* 0x000fe2000001141a */
[----:B------:R-:W-:Y:S01]  /*1580*/  IMAD.SHL.U32 R3, R140, 0x40, RZ ;  /* 0x000000408c037824 */ /* 0x000fe200078e00ff */
[----:B------:R-:W-:Y:S01]  /*1590*/  IADD3 R114, R105, R112, RZ ;  /* 0x0000007069727210 */ /* 0x000fe20007ffe0ff */
[----:B------:R-:W-:Y:S01]  /*15a0*/  IMAD.X R134, RZ, RZ, R15, P4 ;  /* 0x000000ffff867224 */ /* 0x000fe200020e060f */
[----:B------:R-:W-:Y:S01]  /*15b0*/  IADD3 R113, R101, R111, RZ ;  /* 0x0000006f65717210 */ /* 0x000fe20007ffe0ff */
[----:B------:R-:W-:Y:S01]  /*15c0*/  IMAD.IADD R112, R112, 0x1, R103 ;  /* 0x0000000170707824 */ /* 0x000fe200078e0267 */
[----:B------:R-:W-:Y:S01]  /*15d0*/  LOP3.LUT R117, R3, 0x1c0, RZ, 0xc0, !PT ;  /* 0x000001c003757812 */ /* 0x000fe200078ec0ff */
[----:B------:R-:W-:Y:S01]  /*15e0*/  IMAD.IADD R111, R111, 0x1, R99 ;  /* 0x000000016f6f7824 */ /* 0x000fe200078e0263 */
[----:B------:R-:W-:-:S02]  /*15f0*/  SHF.R.S32.HI R68, RZ, 0x3, R0 ;  /* 0x00000003ff447819 */ /* 0x000fc40000011400 */
[----:B------:R-:W-:Y:S02]  /*1600*/  SHF.R.U32.HI R168, RZ, 0x3, R117 ;  /* 0x00000003ffa87819 */ /* 0x000fe40000011675 */
[----:B------:R-:W-:Y:S02]  /*1610*/  LOP3.LUT R3, R117, 0x38, R0, 0xf8, !PT ;  /* 0x0000003875037812 */ /* 0x000fe400078ef800 */
[----:B------:R-:W-:Y:S02]  /*1620*/  SHF.R.S32.HI R115, RZ, 0x1f, R108 ;  /* 0x0000001fff737819 */ /* 0x000fe4000001146c */
[----:B-1----:R-:W-:Y:S01]  /*1630*/  LOP3.LUT R12, R11, R170, RZ, 0x3c, !PT ;  /* 0x000000aa0b0c7212 */ /* 0x002fe200078e3cff */
[----:B------:R-:W-:Y:S01]  /*1640*/  IMAD R13, R5, 0xc00, R6 ;  /* 0x00000c00050d7824 */ /* 0x000fe200078e0206 */
[----:B------:R-:W-:Y:S02]  /*1650*/  @P2 LEA.HI.X R11, R142, R25, R21, 0x4, P3 ;  /* 0x000000198e0b2211 */ /* 0x000fe400018f2415 */
[----:B------:R-:W-:Y:S01]  /*1660*/  @P2 LEA R16, P3, R7, c[0x0][0x220], 0x1 ;  /* 0x0000880007102a11 */ /* 0x000fe200078608ff */
[----:B------:R-:W-:Y:S01]  /*1670*/  IMAD.IADD R20, R13, 0x1, R12 ;  /* 0x000000010d147824 */ /* 0x000fe200078e020c */
[----:B------:R-:W-:-:S02]  /*1680*/  SHF.R.S32.HI R12, RZ, 0x1f, R139 ;  /* 0x0000001fff0c7819 */ /* 0x000fc4000001148b */
[----:B------:R-:W-:Y:S02]  /*1690*/  @P2 LEA.HI.X R17, R7, c[0x0][0x224], R11, 0x1, P3 ;  /* 0x0000890007112a11 */ /* 0x000fe400018f0c0b */
[----:B------:R-:W-:Y:S02]  /*16a0*/  SHF.R.S32.HI R11, RZ, 0x1f, R140 ;  /* 0x0000001fff0b7819 */ /* 0x000fe4000001148c */
[----:B------:R-:W-:Y:S02]  /*16b0*/  LEA.HI R12, R12, R139, RZ, 0x3 ;  /* 0x0000008b0c0c7211 */ /* 0x000fe400078f18ff */
[----:B------:R-:W-:Y:S01]  /*16c0*/  @P0 IADD3 R10, P3, R10, R2, RZ ;  /* 0x000000020a0a0210 */ /* 0x000fe20007f7e0ff */
[----:B------:R-:W-:Y:S01]  /*16d0*/  IMAD.SHL.U32 R2, R139, 0x40, RZ ;  /* 0x000000408b027824 */ /* 0x000fe200078e00ff */
[----:B------:R-:W-:Y:S01]  /*16e0*/  LEA.HI R11, R11, R140, RZ, 0x3 ;  /* 0x0000008c0b0b7211 */ /* 0x000fe200078f18ff */
[----:B------:R-:W-:Y:S01]  /*16f0*/  IMAD.SHL.U32 R12, R12, 0x40, RZ ;  /* 0x000000400c0c7824 */ /* 0x000fe200078e00ff */
[----:B------:R-:W-:-:S02]  /*1700*/  SEL R7, R9, RZ, !P5 ;  /* 0x000000ff09077207 */ /* 0x000fc40006800000 */
[----:B------:R-:W-:Y:S02]  /*1710*/  SHF.L.U32 R11, R11, 0x6, RZ ;  /* 0x000000060b0b7819 */ /* 0x000fe400000006ff */
[----:B------:R-:W-:Y:S02]  /*1720*/  LOP3.LUT R116, R2, 0x1c0, RZ, 0xc0, !PT ;  /* 0x000001c002747812 */ /* 0x000fe400078ec0ff */
[----:B------:R-:W-:Y:S02]  /*1730*/  LOP3.LUT R11, R11, 0xfffffe00, RZ, 0xc0, !PT ;  /* 0xfffffe000b0b7812 */ /* 0x000fe400078ec0ff */
[----:B------:R-:W-:Y:S02]  /*1740*/  LOP3.LUT R12, R12, 0xfffffe00, RZ, 0xc0, !PT ;  /* 0xfffffe000c0c7812 */ /* 0x000fe400078ec0ff */
[----:B------:R-:W-:Y:S01]  /*1750*/  ISETP.NE.AND P5, PT, R124, RZ, PT ;  /* 0x000000ff7c00720c */ /* 0x000fe20003fa5270 */
[C---:B------:R-:W-:Y:S01]  /*1760*/  IMAD R13, R5.reuse, 0xc00, R11 ;  /* 0x00000c00050d7824 */ /* 0x040fe200078e020b */
[----:B------:R-:W-:Y:S01]  /*1770*/  SHF.R.U32.HI R167, RZ, 0x3, R116 ;  /* 0x00000003ffa77819 */ /* 0x000fe20000011674 */
[----:B------:R-:W-:Y:S01]  /*1780*/  IMAD R8, R5, 0xc00, R12 ;  /* 0x00000c0005087824 */ /* 0x000fe200078e020c */
[----:B------:R-:W-:-:S02]  /*1790*/  LOP3.LUT R2, R116, 0x38, R0, 0xf8, !PT ;  /* 0x0000003874027812 */ /* 0x000fc400078ef800 */
[----:B------:R-:W-:Y:S01]  /*17a0*/  LOP3.LUT R9, R3, R168, RZ, 0x3c, !PT ;  /* 0x000000a803097212 */ /* 0x000fe200078e3cff */
[----:B------:R-:W-:Y:S01]  /*17b0*/  @P0 IMAD.X R3, R15, 0x1, R25, P3 ;  /* 0x000000010f030824 */ /* 0x000fe200018e0619 */
[----:B------:R-:W-:Y:S02]  /*17c0*/  LOP3.LUT R5, R2, R167, RZ, 0x3c, !PT ;  /* 0x000000a702057212 */ /* 0x000fe400078e3cff */
[C---:B------:R-:W-:Y:S02]  /*17d0*/  @P0 LEA R2, P3, R10.reuse, c[0x0][0x220], 0x1 ;  /* 0x000088000a020a11 */ /* 0x040fe400078608ff */
[----:B------:R-:W-:Y:S01]  /*17e0*/  IADD3 R19, R13, R9, RZ ;  /* 0x000000090d137210 */ /* 0x000fe20007ffe0ff */
[----:B------:R1:W-:Y:S01]  /*17f0*/  @P2 LDGSTS.E.BYPASS.LTC128B.128 [R72+0x5880], [R16.64], !P5 ;  /* 0x0588000010482fae */ /* 0x0003e2000e901d46 */
[----:B------:R-:W-:Y:S01]  /*1800*/  @P0 LEA.HI.X R3, R10, c[0x0][0x224], R3, 0x1, P3 ;  /* 0x000089000a030a11 */ /* 0x000fe200018f0c03 */
[----:B------:R-:W-:Y:S01]  /*1810*/  IMAD R13, R7, c[0x0][0x1f0], RZ ;  /* 0x00007c00070d7a24 */ /* 0x000fe200078e02ff */
[----:B------:R-:W-:Y:S01]  /*1820*/  SHF.L.U64.HI R142, R142, R153, c[0x0][0x23c] ;  /* 0x00008f008e8e7619 */ /* 0x000fe20000010299 */
[----:B------:R1:W-:Y:S01]  /*1830*/  @P2 LDGSTS.E.BYPASS.LTC128B.128 [R72+0x7080], [R16.64+0x80], !P6 ;  /* 0x0708008010482fae */ /* 0x0003e2000f101d46 */
[----:B------:R-:W-:Y:S01]  /*1840*/  IMAD.IADD R18, R8, 0x1, R5 ;  /* 0x0000000108127824 */ /* 0x000fe200078e0205 */
[----:B------:R-:W-:Y:S01]  /*1850*/  SHF.L.U32 R128, R20, 0x1, RZ ;  /* 0x0000000114807819 */ /* 0x000fe200000006ff */
[----:B------:R-:W-:Y:S01]  /*1860*/  IMAD.WIDE.U32 R8, R14, c[0x0][0x1f0], R28 ;  /* 0x00007c000e087a25 */ /* 0x000fe200078e001c */
[----:B------:R2:W-:Y:S01]  /*1870*/  @P0 LDGSTS.E.BYPASS.LTC128B.128 [R72+0x6080], [R2.64], !P5 ;  /* 0x0608000002480fae */ /* 0x0005e2000e901d46 */
[----:B------:R-:W-:-:S02]  /*1880*/  ISETP.GE.AND P5, PT, R36, c[0x0][0x1d4], PT ;  /* 0x0000750024007a0c */ /* 0x000fc40003fa6270 */
[----:B------:R-:W-:Y:S01]  /*1890*/  IMAD R5, R14, c[0x0][0x1f4], R13 ;  /* 0x00007d000e057a24 */ /* 0x000fe200078e020d */
[----:B------:R2:W-:Y:S01]  /*18a0*/  @P0 LDGSTS.E.BYPASS.LTC128B.128 [R72+0x7880], [R2.64+0x80], !P6 ;  /* 0x0788008002480fae */ /* 0x0005e2000f101d46 */
[----:B------:R-:W-:Y:S01]  /*18b0*/  ISETP.GE.AND P0, PT, R71, 0x1, PT ;  /* 0x000000014700780c */ /* 0x000fe20003f06270 */
[----:B------:R-:W-:Y:S01]  /*18c0*/  IMAD R7, R7, c[0x0][0x218], RZ ;  /* 0x0000860007077a24 */ /* 0x000fe200078e02ff */
[----:B------:R-:W-:Y:S01]  /*18d0*/  IADD3 R135, P0, R30, R89, RZ ;  /* 0x000000591e877210 */ /* 0x000fe20007f1e0ff */
[----:B------:R-:W0:Y:S01]  /*18e0*/  LDGDEPBAR ;  /* 0x00000000000079af */ /* 0x000e220000000000 */
[----:B------:R-:W-:Y:S01]  /*18f0*/  IADD3 R9, R9, R5, RZ ;  /* 0x0000000509097210 */ /* 0x000fe20007ffe0ff */
[----:B------:R-:W-:Y:S01]  /*1900*/  IMAD.MOV.U32 R5, RZ, RZ, c[0x0][0x1e0] ;  /* 0x00007800ff057624 */ /* 0x000fe200078e00ff */
[----:B------:R-:W-:Y:S01]  /*1910*/  SHF.L.U32 R126, R18, 0x1, RZ ;  /* 0x00000001127e7819 */ /* 0x000fe200000006ff */
[----:B------:R-:W-:Y:S02]  /*1920*/  IMAD R7, R14, c[0x0][0x21c], R7 ;  /* 0x000087000e077a24 */ /* 0x000fe400078e0207 */
[----:B------:R-:W-:Y:S01]  /*1930*/  IMAD.WIDE.U32 R90, R30, c[0x0][0x1e0], R8 ;  /* 0x000078001e5a7a25 */ /* 0x000fe200078e0008 */
[----:B------:R-:W-:-:S02]  /*1940*/  SHF.R.S32.HI R8, RZ, 0x1f, R139 ;  /* 0x0000001fff087819 */ /* 0x000fc4000001148b */
[C---:B------:R-:W-:Y:S01]  /*1950*/  SHF.L.U64.HI R165, R5.reuse, R153, c[0x0][0x1e4] ;  /* 0x0000790005a57619 */ /* 0x040fe20000010299 */
[C---:B------:R-:W-:Y:S01]  /*1960*/  IMAD.WIDE.U32 R144, R5.reuse, 0x30, RZ ;  /* 0x0000003005907825 */ /* 0x040fe200078e00ff */
[C---:B------:R-:W-:Y:S02]  /*1970*/  SHF.L.U64.HI R166, R5.reuse, R35, c[0x0][0x1e4] ;  /* 0x0000790005a67619 */ /* 0x040fe40000010223 */
[C---:B------:R-:W-:Y:S01]  /*1980*/  SHF.L.U32 R176, R5.reuse, 0x5, RZ ;  /* 0x0000000505b07819 */ /* 0x040fe200000006ff */
[----:B------:R-:W-:Y:S01]  /*1990*/  IMAD.SHL.U32 R175, R5, 0x10, RZ ;  /* 0x0000001005af7824 */ /* 0x000fe200078e00ff */
[----:B------:R-:W-:Y:S01]  /*19a0*/  IADD3 R164, R145, R164, RZ ;  /* 0x000000a491a47210 */ /* 0x000fe20007ffe0ff */
[----:B------:R-:W-:Y:S01]  /*19b0*/  IMAD.SHL.U32 R127, R19, 0x2, RZ ;  /* 0x00000002137f7824 */ /* 0x000fe200078e00ff */
[----:B------:R-:W-:Y:S02]  /*19c0*/  IADD3 R106, R95, R7, RZ ;  /* 0x000000075f6a7210 */ /* 0x000fe40007ffe0ff */
[----:B--2---:R-:W-:-:S04]  /*19d0*/  MOV R2, c[0x0][0x280] ;  /* 0x0000a00000027a02 */ /* 0x004fc80000000f00 */
[C---:B------:R-:W-:Y:S01]  /*19e0*/  SHF.L.U64.HI R152, R2.reuse, R153, c[0x0][0x284] ;  /* 0x0000a10002987619 */ /* 0x040fe20000010299 */
[C---:B------:R-:W-:Y:S01]  /*19f0*/  IMAD.SHL.U32 R174, R2.reuse, 0x20, RZ ;  /* 0x0000002002ae7824 */ /* 0x040fe200078e00ff */
[C---:B------:R-:W-:Y:S02]  /*1a00*/  SHF.L.U64.HI R154, R2.reuse, R35, c[0x0][0x284] ;  /* 0x0000a100029a7619 */ /* 0x040fe40000010223 */
[----:B------:R-:W-:Y:S02]  /*1a10*/  SHF.L.U32 R173, R2, 0x4, RZ ;  /* 0x0000000402ad7819 */ /* 0x000fe400000006ff */
[----:B------:R-:W-:Y:S02]  /*1a20*/  SHF.R.S32.HI R2, RZ, 0x1f, R30 ;  /* 0x0000001fff027819 */ /* 0x000fe4000001141e */
[C---:B------:R-:W-:Y:S02]  /*1a30*/  SHF.L.U64.HI R153, R172.reuse, R153, c[0x0][0x294] ;  /* 0x0000a500ac997619 */ /* 0x040fe40000010299 */
[----:B------:R-:W-:Y:S01]  /*1a40*/  SHF.L.U32 R172, R172, 0x4, RZ ;  /* 0x00000004acac7819 */ /* 0x000fe200000006ff */
[----:B------:R-:W-:-:S02]  /*1a50*/  IMAD R3, R2, c[0x0][0x1e0], RZ ;  /* 0x0000780002037a24 */ /* 0x000fc400078e02ff */
[----:B------:R-:W-:Y:S01]  /*1a60*/  IMAD.X R132, R2, 0x1, R31, P0 ;  /* 0x0000000102847824 */ /* 0x000fe200000e061f */
[----:B------:R-:W-:Y:S01]  /*1a70*/  BAR.SYNC.DEFER_BLOCKING 0x0 ;  /* 0x0000000000007b1d */ /* 0x000fe20000010000 */
[----:B------:R-:W-:Y:S01]  /*1a80*/  IMAD R92, R30, c[0x0][0x1e4], R3 ;  /* 0x000079001e5c7a24 */ /* 0x000fe200078e0203 */
[----:B------:R-:W-:Y:S01]  /*1a90*/  SHF.R.S32.HI R3, RZ, 0x1f, R140 ;  /* 0x0000001fff037819 */ /* 0x000fe2000001148c */
[----:B------:R-:W-:Y:S01]  /*1aa0*/  IMAD R2, R31, c[0x0][0x1e0], RZ ;  /* 0x000078001f027a24 */ /* 0x000fe200078e02ff */
[----:B------:R-:W-:Y:S01]  /*1ab0*/  IADD3 R110, P2, P0, R90, R156, R36 ;  /* 0x0000009c5a6e7210 */ /* 0x000fe2000785e024 */
[----:B------:R-:W-:Y:S02]  /*1ac0*/  IMAD.IADD R92, R91, 0x1, R92 ;  /* 0x000000015b5c7824 */ /* 0x000fe400078e025c */
[----:B------:R-:W-:Y:S02]  /*1ad0*/  IMAD R5, R89, c[0x0][0x1e4], R2 ;  /* 0x0000790059057a24 */ /* 0x000fe400078e0202 */
[----:B------:R-:W-:-:S02]  /*1ae0*/  IMAD R2, R8, c[0x0][0x1e0], RZ ;  /* 0x0000780008027a24 */ /* 0x000fc400078e02ff */
[----:B------:R-:W-:Y:S01]  /*1af0*/  IMAD R3, R3, c[0x0][0x1e0], RZ ;  /* 0x0000780003037a24 */ /* 0x000fe200078e02ff */
[----:B------:R-:W-:Y:S01]  /*1b00*/  IADD3 R119, R157, R5, RZ ;  /* 0x000000059d777210 */ /* 0x000fe20007ffe0ff */
[----:B------:R-:W-:Y:S02]  /*1b10*/  IMAD R2, R139, c[0x0][0x1e4], R2 ;  /* 0x000079008b027a24 */ /* 0x000fe400078e0202 */
[----:B------:R-:W-:Y:S01]  /*1b20*/  IMAD R3, R140, c[0x0][0x1e4], R3 ;  /* 0x000079008c037a24 */ /* 0x000fe200078e0203 */
[----:B------:R-:W-:Y:S02]  /*1b30*/  IADD3.X R109, R92, R119, R37, P2, P0 ;  /* 0x000000775c6d7210 */ /* 0x000fe400017e0425 */
[----:B------:R-:W-:Y:S01]  /*1b40*/  IADD3 R129, R159, R2, RZ ;  /* 0x000000029f817210 */ /* 0x000fe20007ffe0ff */
[----:B-1----:R-:W-:Y:S02]  /*1b50*/  IMAD.IADD R130, R161, 0x1, R3 ;  /* 0x00000001a1827824 */ /* 0x002fe400078e0203 */
.L_x_1153:
[----:B------:R-:W-:Y:S01]  /*1b60*/  SHF.R.S32.HI R93, RZ, 0x1f, R40 ;  /* 0x0000001fff5d7819 */ /* 0x000fe20000011428 */
[-C--:B------:R-:W-:Y:S01]  /*1b70*/  IMAD R0, R164, R40.reuse, RZ ;  /* 0x00000028a4007224 */ /* 0x080fe200078e02ff */
[----:B------:R-:W-:Y:S01]  /*1b80*/  ISETP.GE.AND P3, PT, R71, 0x1, PT ;  /* 0x000000014700780c */ /* 0x000fe20003f66270 */
[----:B------:R-:W-:Y:S01]  /*1b90*/  IMAD.WIDE.U32 R74, R144, R40, RZ ;  /* 0x00000028904a7225 */ /* 0x000fe200078e00ff */
[----:B------:R-:W-:Y:S04]  /*1ba0*/  DEPBAR.LE SB0, 0x0 ;  /* 0x000080000000791a */ /* 0x000fe80000000000 */
[----:B------:R-:W-:Y:S01]  /*1bb0*/  BAR.SYNC.DEFER_BLOCKING 0x0 ;  /* 0x0000000000007b1d */ /* 0x000fe20000010000 */
[C---:B-1----:R-:W-:Y:S01]  /*1bc0*/  IADD3 R2, P2, P0, R110.reuse, R74, R175 ;  /* 0x0000004a6e027210 */ /* 0x042fe2000785e0af */
[----:B------:R-:W-:Y:S04]  /*1bd0*/  IMAD R0, R93, R144, R0 ;  /* 0x000000905d007224 */ /* 0x000fe800078e0200 */
[----:B------:R-:W-:Y:S05]  /*1be0*/  IMAD.IADD R82, R75, 0x1, R0 ;  /* 0x000000014b527824 */ /* 0x000fea00078e0200 */
[C---:B------:R-:W-:Y:S02]  /*1bf0*/  IADD3.X R5, R109.reuse, R82, R166, P2, P0 ;  /* 0x000000526d057210 */ /* 0x040fe400017e04a6 */
[-C--:B------:R-:W-:Y:S04]  /*1c00*/  IADD3 R0, P2, R110, R74.reuse, RZ ;  /* 0x0000004a6e007210 */ /* 0x080fe80007f5e0ff */
[----:B------:R-:W-:Y:S01]  /*1c10*/  LEA R58, P0, R0, c[0x0][0x1c8], 0x1 ;  /* 0x00007200003a7a11 */ /* 0x000fe200078008ff */
[----:B------:R-:W-:Y:S05]  /*1c20*/  IMAD.X R3, R82, 0x1, R109, P2 ;  /* 0x0000000152037824 */ /* 0x000fea00010e066d */
[----:B------:R-:W-:Y:S01]  /*1c30*/  LEA.HI.X R59, R0, c[0x0][0x1cc], R3, 0x1, P0 ;  /* 0x00007300003b7a11 */ /* 0x000fe200000f0c03 */
[----:B------:R-:W-:Y:S01]  /*1c40*/  BSSY B2, `(.L_x_1119) ;  /* 0x00003d7000027945 */ /* 0x000fe20003800000 */
[----:B------:R-:W-:Y:S04]  /*1c50*/  IADD3 R0, P2, P0, R110, R74, R176 ;  /* 0x0000004a6e007210 */ /* 0x000fe8000785e0b0 */
[----:B------:R-:W-:Y:S02]  /*1c60*/  IADD3.X R3, R109, R82, R165, P2, P0 ;  /* 0x000000526d037210 */ /* 0x000fe400017e04a5 */
[----:B------:R-:W-:Y:S02]  /*1c70*/  LEA R66, P2, R2, c[0x0][0x1c8], 0x1 ;  /* 0x0000720002427a11 */ /* 0x000fe400078408ff */
[----:B------:R-:W-:Y:S02]  /*1c80*/  LEA R76, P0, R0, c[0x0][0x1c8], 0x1 ;  /* 0x00007200004c7a11 */ /* 0x000fe400078008ff */
[----:B------:R-:W-:Y:S02]  /*1c90*/  LEA.HI.X R67, R2, c[0x0][0x1cc], R5, 0x1, P2 ;  /* 0x0000730002437a11 */ /* 0x000fe400010f0c05 */
[----:B------:R-:W-:Y:S01]  /*1ca0*/  LEA.HI.X R77, R0, c[0x0][0x1cc], R3, 0x1, P0 ;  /* 0x00007300004d7a11 */ /* 0x000fe200000f0c03 */
[----:B------:R-:W-:-:S05]  /*1cb0*/  @!P3 BRA `(.L_x_1120) ;  /* 0x00003ae00000b947 */ /* 0x000fca0003800000 */
[-C--:B------:R-:W-:Y:S01]  /*1cc0*/  IMAD R3, R163, R40.reuse, RZ ;  /* 0x00000028a3037224 */ /* 0x080fe200078e02ff */
[----:B------:R-:W-:Y:S01]  /*1cd0*/  ISETP.NE.AND P0, PT, RZ, UR4, PT ;  /* 0x00000004ff007c0c */ /* 0x000fe2000bf05270 */
        /* <DEDUP_REMOVED lines=38> */
.L_x_1123:
[----:B------:R-:W-:Y:S05]  /*1f40*/  BSYNC B0 ;  /* 0x0000000000007941 */ /* 0x000fea0003800000 */
.L_x_1122:
[----:B------:R-:W-:Y:S01]  /*1f50*/  ISETP.GE.AND P4, PT, R140, R73, PT ;  /* 0x000000498c00720c */ /* 0x000fe20003f86270 */
[----:B-----5:R-:W-:Y:S01]  /*1f60*/  IMAD.MOV.U32 R0, RZ, RZ, R8 ;  /* 0x000000ffff007224 */ /* 0x020fe200078e0008 */
[----:B------:R-:W-:Y:S01]  /*1f70*/  MOV R10, R42 ;  /* 0x0000002a000a7202 */ /* 0x000fe20000000f00 */
[----:B------:R-:W-:Y:S01]  /*1f80*/  IMAD.MOV.U32 R7, RZ, RZ, R9 ;  /* 0x000000ffff077224 */ /* 0x000fe200078e0009 */
[----:B------:R-:W-:Y:S01]  /*1f90*/  BSSY B0, `(.L_x_1124) ;  /* 0x0000023000007945 */ /* 0x000fe20003800000 */
[----:B------:R-:W-:Y:S01]  /*1fa0*/  IMAD.MOV.U32 R5, RZ, RZ, R2 ;  /* 0x000000ffff057224 */ /* 0x000fe200078e0002 */
[----:B------:R-:W-:Y:S01]  /*1fb0*/  PRMT R52, R10, 0x7610, R52 ;  /* 0x000076100a347816 */ /* 0x000fe20000000034 */
[----:B-1----:R-:W-:Y:S01]  /*1fc0*/  CS2R R14, SRZ ;  /* 0x00000000000e7805 */ /* 0x002fe2000001ff00 */
        /* <DEDUP_REMOVED lines=31> */
.L_x_1125:
[----:B------:R-:W-:Y:S05]  /*21c0*/  BSYNC B0 ;  /* 0x0000000000007941 */ /* 0x000fea0003800000 */
.L_x_1124:
[----:B------:R-:W-:Y:S01]  /*21d0*/  ISETP.GE.AND P3, PT, R139, R73, PT ;  /* 0x000000498b00720c */ /* 0x000fe20003f66270 */
[----:B-----5:R-:W-:Y:S01]  /*21e0*/  IMAD.MOV.U32 R10, RZ, RZ, R20 ;  /* 0x000000ffff0a7224 */ /* 0x020fe200078e0014 */
[----:B------:R-:W-:Y:S01]  /*21f0*/  MOV R5, R14 ;  /* 0x0000000e00057202 */ /* 0x000fe20000000f00 */
        /* <DEDUP_REMOVED lines=13> */
[----:B------:R-:W-:Y:S02]  /*22d0*/  PRMT R54, R10, 0x5410, R7 ;  /* 0x000054100a367816 */ /* 0x000fe40000000007 */
[----:B------:R-:W-:Y:S01]  /*22e0*/  PRMT R53, R5, 0x5410, R0 ;  /* 0x0000541005357816 */ /* 0x000fe20000000000 */
[----:B------:R-:W-:-:S05]  /*22f0*/  @P3 BRA `(.L_x_1127) ;  /* 0x0000012000003947 */ /* 0x000fca0003800000 */
[----:B------:R-:W-:Y:S01]  /*2300*/  IADD3 R56, P2, P0, R104, R174, R56 ;  /* 0x000000ae68387210 */ /* 0x000fe2000785e038 */
[----:B------:R-:W-:Y:S01]  /*2310*/  CS2R R24, SRZ ;  /* 0x0000000000187805 */ /* 0x000fe2000001ff00 */
[----:B------:R-:W-:Y:S02]  /*2320*/  CS2R R50, SRZ ;  /* 0x0000000000327805 */ /* 0x000fe4000001ff00 */
[----:B------:R-:W-:Y:S02]  /*2330*/  IADD3.X R29, R114, R152, R29, P2, P0 ;  /* 0x00000098721d7210 */ /* 0x000fe400017e041d */
[----:B------:R-:W-:Y:S04]  /*2340*/  IADD3 R64, P2, P0, R100, R171, R64 ;  /* 0x000000ab64407210 */ /* 0x000fe8000785e040 */
[----:B------:R-:W-:Y:S02]  /*2350*/  IADD3.X R35, R113, R153, R35, P2, P0 ;  /* 0x0000009971237210 */ /* 0x000fe400017e0423 */
[C---:B-1----:R-:W-:Y:S04]  /*2360*/  LEA R18, P0, R56.reuse, c[0x0][0x270], 0x1 ;  /* 0x00009c0038127a11 */ /* 0x042fe800078008ff */
        /* <DEDUP_REMOVED lines=11> */
.L_x_1127:
[----:B------:R-:W-:Y:S05]  /*2420*/  BSYNC B0 ;  /* 0x0000000000007941 */ /* 0x000fea0003800000 */
.L_x_1126:
[----:B-----5:R-:W-:Y:S01]  /*2430*/  MOV R5, R22 ;  /* 0x0000001600057202 */ /* 0x020fe20000000f00 */
        /* <DEDUP_REMOVED lines=21> */
[C---:B------:R-:W-:Y:S02]  /*2590*/  @!P0 PRMT R0, R13.reuse, 0x5432, R0 ;  /* 0x000054320d008816 */ /* 0x040fe40000000000 */
[----:B------:R-:W-:Y:S02]  /*25a0*/  @!P0 SHF.R.U32.HI R7, RZ, 0x10, R3 ;  /* 0x00000010ff078819 */ /* 0x000fe40000011603 */
[----:B------:R-:W-:Y:S01]  /*25b0*/  @!P0 SHF.R.U32.HI R39, RZ, 0x10, R39 ;  /* 0x00000010ff278819 */ /* 0x000fe20000011627 */
[C---:B------:R-:W-:Y:S01]  /*25c0*/  @!P0 IMAD.U32 R10, R0.reuse, 0x10000, RZ ;  /* 0x00010000000a8824 */ /* 0x040fe200078e00ff */
[----:B------:R-:W-:Y:S01]  /*25d0*/  @!P0 PRMT R7, R13, 0x5410, R7 ;  /* 0x000054100d078816 */ /* 0x000fe20000000007 */
[C---:B------:R-:W-:Y:S01]  /*25e0*/  @!P0 IMAD.U32 R13, R35.reuse, 0x10000, RZ ;  /* 0x00010000230d8824 */ /* 0x040fe200078e00ff */
[----:B------:R-:W-:Y:S02]  /*25f0*/  @!P0 LOP3.LUT R35, R35, 0xffff0000, RZ, 0xc0, !PT ;  /* 0xffff000023238812 */ /* 0x000fe400078ec0ff */
[----:B------:R-:W-:Y:S02]  /*2600*/  @!P0 LOP3.LUT R5, R0, 0xffff0000, RZ, 0xc0, !PT ;  /* 0xffff000000058812 */ /* 0x000fe400078ec0ff */
[----:B------:R-:W-:Y:S01]  /*2610*/  @!P0 PRMT R39, R31, 0x5432, R39 ;  /* 0x000054321f278816 */ /* 0x000fe20000000027 */
[C---:B-1----:R-:W-:Y:S01]  /*2620*/  @!P0 IMAD.U32 R38, R17.reuse, 0x10000, RZ ;  /* 0x0001000011268824 */ /* 0x042fe200078e00ff */
[C---:B------:R-:W-:Y:S02]  /*2630*/  @!P0 LOP3.LUT R2, R16.reuse, 0xffff0000, RZ, 0xc0, !PT ;  /* 0xffff000010028812 */ /* 0x040fe400078ec0ff */
[----:B------:R-:W-:Y:S02]  /*2640*/  @!P0 LOP3.LUT R3, R17, 0xffff0000, RZ, 0xc0, !PT ;  /* 0xffff000011038812 */ /* 0x000fe400078ec0ff */
[----:B------:R-:W-:Y:S01]  /*2650*/  @!P0 SHF.L.U32 R31, R16, 0x10, RZ ;  /* 0x00000010101f8819 */ /* 0x000fe200000006ff */
[C---:B------:R-:W-:Y:S02]  /*2660*/  @!P0 FMUL.FTZ R41, R2.reuse, R13 ;  /* 0x0000000d02298220 */ /* 0x040fe40000410000 */
[-C--:B------:R-:W-:Y:S02]  /*2670*/  @!P0 FMUL.FTZ R0, R2, R10.reuse ;  /* 0x0000000a02008220 */ /* 0x080fe40000410000 */
[C---:B------:R-:W-:Y:S02]  /*2680*/  @!P0 FMUL.FTZ R57, R3.reuse, R35 ;  /* 0x0000002303398220 */ /* 0x040fe40000410000 */
[----:B------:R-:W-:Y:S01]  /*2690*/  @!P0 FMUL.FTZ R2, R3, R5 ;  /* 0x0000000503028220 */ /* 0x000fe20000410000 */
[C---:B------:R-:W-:Y:S01]  /*26a0*/  @!P0 LOP3.LUT R3, R18.reuse, 0xffff0000, RZ, 0xc0, !PT ;  /* 0xffff000012038812 */ /* 0x040fe200078ec0ff */
[----:B------:R-:W-:Y:S01]  /*26b0*/  @!P0 FFMA.FTZ R62, R31, R10, -R41 ;  /* 0x0000000a1f3e8223 */ /* 0x000fe20000010829 */
[----:B------:R-:W-:Y:S01]  /*26c0*/  @!P0 SHF.L.U32 R41, R19, 0x10, RZ ;  /* 0x0000001013298819 */ /* 0x000fe200000006ff */
        /* <DEDUP_REMOVED lines=26> */
.L_x_1131:
[----:B------:R-:W-:Y:S05]  /*2870*/  BSYNC B0 ;  /* 0x0000000000007941 */ /* 0x000fea0003800000 */
.L_x_1130:
        /* <DEDUP_REMOVED lines=10> */
[----:B------:R-:W-:Y:S01]  /*2920*/  @!P0 SHF.R.U32.HI R8, RZ, 0x10, R9 ;  /* 0x00000010ff088819 */ /* 0x000fe20000011609 */
[C---:B------:R-:W-:Y:S01]  /*2930*/  @!P0 IMAD.U32 R9, R13.reuse, 0x10000, RZ ;  /* 0x000100000d098824 */ /* 0x040fe200078e00ff */
[----:B------:R-:W-:Y:S01]  /*2940*/  @!P0 SHF.R.U32.HI R31, RZ, 0x10, R43 ;  /* 0x00000010ff1f8819 */ /* 0x000fe2000001162b */
[C---:B------:R-:W-:Y:S01]  /*2950*/  @!P0 IMAD.U32 R7, R0.reuse, 0x10000, RZ ;  /* 0x0001000000078824 */ /* 0x040fe200078e00ff */
[----:B------:R-:W-:Y:S02]  /*2960*/  @!P0 LOP3.LUT R13, R13, 0xffff0000, RZ, 0xc0, !PT ;  /* 0xffff00000d0d8812 */ /* 0x000fe400078ec0ff */
[----:B------:R-:W-:Y:S02]  /*2970*/  @!P0 LOP3.LUT R5, R0, 0xffff0000, RZ, 0xc0, !PT ;  /* 0xffff000000058812 */ /* 0x000fe400078ec0ff */
[----:B------:R-:W-:Y:S02]  /*2980*/  @!P0 PRMT R8, R26, 0x5410, R8 ;  /* 0x000054101a088816 */ /* 0x000fe40000000008 */
[----:B------:R-:W-:Y:S01]  /*2990*/  @!P0 PRMT R31, R52, 0x5432, R31 ;  /* 0x00005432341f8816 */ /* 0x000fe2000000001f */
[C---:B-1----:R-:W-:Y:S01]  /*29a0*/  @!P0 IMAD.U32 R26, R17.reuse, 0x10000, RZ ;  /* 0x00010000111a8824 */ /* 0x042fe200078e00ff */
[C---:B------:R-:W-:Y:S02]  /*29b0*/  @!P0 LOP3.LUT R2, R16.reuse, 0xffff0000, RZ, 0xc0, !PT ;  /* 0xffff000010028812 */ /* 0x040fe400078ec0ff */
[----:B------:R-:W-:Y:S02]  /*29c0*/  @!P0 LOP3.LUT R3, R17, 0xffff0000, RZ, 0xc0, !PT ;  /* 0xffff000011038812 */ /* 0x000fe400078ec0ff */
[----:B------:R-:W-:Y:S01]  /*29d0*/  @!P0 SHF.L.U32 R10, R16, 0x10, RZ ;  /* 0x00000010100a8819 */ /* 0x000fe200000006ff */
[C---:B------:R-:W-:Y:S02]  /*29e0*/  @!P0 FMUL.FTZ R35, R2.reuse, R9 ;  /* 0x0000000902238220 */ /* 0x040fe40000410000 */
[----:B------:R-:W-:Y:S02]  /*29f0*/  @!P0 FMUL.FTZ R0, R2, R7 ;  /* 0x0000000702008220 */ /* 0x000fe40000410000 */
[C---:B------:R-:W-:Y:S02]  /*2a00*/  @!P0 FMUL.FTZ R38, R3.reuse, R13 ;  /* 0x0000000d03268220 */ /* 0x040fe40000410000 */
[----:B------:R-:W-:Y:S01]  /*2a10*/  @!P0 FMUL.FTZ R2, R3, R5 ;  /* 0x0000000503028220 */ /* 0x000fe20000410000 */
[----:B------:R-:W-:Y:S01]  /*2a20*/  @!P0 LOP3.LUT R3, R18, 0xffff0000, RZ, 0xc0, !PT ;  /* 0xffff000012038812 */ /* 0x000fe200078ec0ff */
        /* <DEDUP_REMOVED lines=10> */
[C---:B------:R-:W-:Y:S01]  /*2ad0*/  @!P0 FMUL.FTZ R38, R3.reuse, R9 ;  /* 0x0000000903268220 */ /* 0x040fe20000410000 */
        /* <DEDUP_REMOVED lines=17> */
.L_x_1129:
[----:B------:R-:W-:Y:S05]  /*2bf0*/  BSYNC B1 ;  /* 0x0000000000017941 */ /* 0x000fea0003800000 */
.L_x_1128:
        /* <DEDUP_REMOVED lines=8> */
[--C-:B------:R-:W-:Y:S02]  /*2c80*/  @!P0 SHF.R.U64 R0, R14, 0x10, R15.reuse ;  /* 0x000000100e008819 */ /* 0x100fe4000000120f */
[----:B------:R-:W-:Y:S02]  /*2c90*/  @!P0 PRMT R10, R53, 0x5410, R10 ;  /* 0x00005410350a8816 */ /* 0x000fe4000000000a */
[C---:B------:R-:W-:Y:S02]  /*2ca0*/  @!P0 PRMT R0, R27.reuse, 0x5432, R0 ;  /* 0x000054321b008816 */ /* 0x040fe40000000000 */
[----:B------:R-:W-:Y:S01]  /*2cb0*/  @!P0 SHF.R.U32.HI R14, RZ, 0x10, R15 ;  /* 0x00000010ff0e8819 */ /* 0x000fe2000001160f */
[----:B------:R-:W-:Y:S01]  /*2cc0*/  @!P0 IMAD.U32 R8, R10, 0x10000, RZ ;  /* 0x000100000a088824 */ /* 0x000fe200078e00ff */
[----:B------:R-:W-:Y:S01]  /*2cd0*/  @!P0 SHF.R.U32.HI R44, RZ, 0x10, R45 ;  /* 0x00000010ff2c8819 */ /* 0x000fe2000001162d */
[----:B------:R-:W-:Y:S01]  /*2ce0*/  @!P0 IMAD.U32 R7, R0, 0x10000, RZ ;  /* 0x0001000000078824 */ /* 0x000fe200078e00ff */
        /* <DEDUP_REMOVED lines=41> */
.L_x_1135:
[----:B------:R-:W-:Y:S05]  /*2f80*/  BSYNC B0 ;  /* 0x0000000000007941 */ /* 0x000fea0003800000 */
.L_x_1134:
        /* <DEDUP_REMOVED lines=25> */
[-C--:B------:R-:W-:Y:S01]  /*3120*/  @!P0 FMUL.FTZ R2, R3, R5.reuse ;  /* 0x0000000503028220 */ /* 0x080fe20000410000 */
        /* <DEDUP_REMOVED lines=29> */
.L_x_1133:
[----:B------:R-:W-:Y:S05]  /*3300*/  BSYNC B1 ;  /* 0x0000000000017941 */ /* 0x000fea0003800000 */
.L_x_1132:
        /* <DEDUP_REMOVED lines=55> */
.L_x_1138:
[----:B------:R-:W-:Y:S05]  /*3680*/  BSYNC B0 ;  /* 0x0000000000007941 */ /* 0x000fea0003800000 */
.L_x_1137:
        /* <DEDUP_REMOVED lines=56> */
.L_x_1121:
[----:B------:R-:W-:Y:S01]  /*3a10*/  ISETP.GE.AND P2, PT, R140, R73, PT ;  /* 0x000000498c00720c */ /* 0x000fe20003f46270 */
[----:B------:R-:W-:Y:S01]  /*3a20*/  CS2R R26, SRZ ;  /* 0x00000000001a7805 */ /* 0x000fe2000001ff00 */
[----:B------:R-:W-:Y:S01]  /*3a30*/  IADD3 R69, -R70, c[0x0][0x1d4], RZ ;  /* 0x0000750046457a10 */ /* 0x000fe20007ffe1ff */
        /* <DEDUP_REMOVED lines=9> */
[----:B------:R-:W-:Y:S05]  /*3ad0*/  BSSY B0, `(.L_x_1139) ;  /* 0x00000c7000007945 */ /* 0x000fea0003800000 */
        /* <DEDUP_REMOVED lines=17> */
[----:B------:R-:W-:Y:S02]  /*3bf0*/  @!P0 LEA.HI.X R15, R7, c[0x0][0x274], R13, 0x1, P3 ;  /* 0x00009d00070f8a11 */ /* 0x000fe400018f0c0d */
[C---:B------:R-:W-:Y:S04]  /*3c00*/  @!P0 LEA R16, P3, R10.reuse, c[0x0][0x288], 0x1 ;  /* 0x0000a2000a108a11 */ /* 0x040fe800078608ff */
[----:B------:R-:W-:Y:S02]  /*3c10*/  @!P0 LEA.HI.X R17, R10, c[0x0][0x28c], R17, 0x1, P3 ;  /* 0x0000a3000a118a11 */ /* 0x000fe400018f0c11 */
[-C--:B------:R-:W-:Y:S03]  /*3c20*/  ISETP.GE.AND P3, PT, R89, R73.reuse, PT ;  /* 0x000000495900720c */ /* 0x080fe60003f66270 */
[----:B------:R3:W4:Y:S01]  /*3c30*/  @!P0 LDG.E.128 R60, [R16.64] ;  /* 0x00000006103c8981 */ /* 0x000722000c1e1d00 */
[----:B------:R-:W-:Y:S11]  /*3c40*/  ISETP.GE.OR P3, PT, R36, c[0x0][0x27c], P3 ;  /* 0x00009f0024007a0c */ /* 0x000ff60001f66670 */
[----:B------:R-:W-:Y:S02]  /*3c50*/  @!UPT UIADD3 URZ, URZ, URZ, URZ ;  /* 0x0000003f3f3ff290 */ /* 0x000fe4000fffe03f */
[----:B------:R-:W-:Y:S02]  /*3c60*/  @!P3 IADD3 R0, P4, R102, R56, RZ ;  /* 0x000000386600b210 */ /* 0x000fe40007f9e0ff */
[----:B------:R-:W-:Y:S03]  /*3c70*/  CS2R R56, SRZ ;  /* 0x0000000000387805 */ /* 0x000fe6000001ff00 */
[----:B------:R-:W-:Y:S01]  /*3c80*/  @!P3 IMAD.X R5, R29, 0x1, R112, P4 ;  /* 0x000000011d05b824 */ /* 0x000fe200020e0670 */
[C---:B------:R-:W-:Y:S01]  /*3c90*/  @!P3 LEA R20, P4, R0.reuse, c[0x0][0x270], 0x1 ;  /* 0x00009c000014ba11 */ /* 0x040fe200078808ff */
[----:B------:R-:W-:Y:S01]  /*3ca0*/  CS2R R28, SRZ ;  /* 0x00000000001c7805 */ /* 0x000fe2000001ff00 */
[----:B------:R-:W4:Y:S01]  /*3cb0*/  @!P2 LDG.E.128 R56, [R8.64] ;  /* 0x000000060838a981 */ /* 0x000f22000c1e1d00 */
[----:B------:R-:W-:Y:S02]  /*3cc0*/  ISETP.GE.OR P2, PT, R89, R73, P5 ;  /* 0x000000495900720c */ /* 0x000fe40002f46670 */
[----:B------:R-:W-:Y:S01]  /*3cd0*/  @!P3 LEA.HI.X R21, R0, c[0x0][0x274], R5, 0x1, P4 ;  /* 0x00009d000015ba11 */ /* 0x000fe200020f0c05 */
[----:B---3--:R-:W-:Y:S04]  /*3ce0*/  CS2R R16, SRZ ;  /* 0x0000000000107805 */ /* 0x008fe8000001ff00 */
[----:B------:R3:W4:Y:S01]  /*3cf0*/  @!P0 LDG.E.128 R28, [R14.64] ;  /* 0x000000060e1c8981 */ /* 0x000722000c1e1d00 */
[----:B------:R-:W-:Y:S05]  /*3d00*/  @!P3 IADD3 R64, P0, R98, R64, RZ ;  /* 0x000000406240b210 */ /* 0x000fea0007f1e0ff */
[----:B------:R-:W-:Y:S01]  /*3d10*/  @!P3 IMAD.X R0, R35, 0x1, R111, P0 ;  /* 0x000000012300b824 */ /* 0x000fe200000e066f */
[C---:B-1----:R-:W-:Y:S01]  /*3d20*/  @!P3 LEA R2, P0, R64.reuse, c[0x0][0x288], 0x1 ;  /* 0x0000a2004002ba11 */ /* 0x042fe200078008ff */
[----:B------:R1:W5:Y:S03]  /*3d30*/  @!P3 LDG.E.128 R16, [R20.64] ;  /* 0x000000061410b981 */ /* 0x000366000c1e1d00 */
[----:B------:R-:W-:Y:S02]  /*3d40*/  @!P3 LEA.HI.X R3, R64, c[0x0][0x28c], R0, 0x1, P0 ;  /* 0x0000a3004003ba11 */ /* 0x000fe400000f0c00 */
[----:B------:R-:W-:Y:S03]  /*3d50*/  ISETP.GE.AND P0, PT, R36, c[0x0][0x27c], PT ;  /* 0x00009f0024007a0c */ /* 0x000fe60003f06270 */
[----:B------:R1:W5:Y:S01]  /*3d60*/  @!P3 LDG.E.128 R44, [R2.64] ;  /* 0x00000006022cb981 */ /* 0x000362000c1e1d00 */
[----:B--2---:R-:W-:Y:S02]  /*3d70*/  IMAD.MOV.U32 R5, RZ, RZ, R26 ;  /* 0x000000ffff057224 */ /* 0x004fe400078e001a */
[----:B-1----:R-:W-:Y:S02]  /*3d80*/  IMAD.MOV.U32 R3, RZ, RZ, R27 ;  /* 0x000000ffff037224 */ /* 0x002fe400078e001b */
[----:B------:R-:W-:Y:S02]  /*3d90*/  IMAD.MOV.U32 R2, RZ, RZ, R24 ;  /* 0x000000ffff027224 */ /* 0x000fe400078e0018 */
[----:B------:R-:W-:Y:S01]  /*3da0*/  IMAD.MOV.U32 R0, RZ, RZ, R25 ;  /* 0x000000ffff007224 */ /* 0x000fe200078e0019 */
[----:B------:R-:W-:Y:S04]  /*3db0*/  PRMT R35, R3, 0x5410, R5 ;  /* 0x0000541003237816 */ /* 0x000fe80000000005 */
[----:B---3--:R-:W-:Y:S01]  /*3dc0*/  PRMT R15, R0, 0x5410, R2 ;  /* 0x00005410000f7816 */ /* 0x008fe20000000002 */
[----:B----4-:R-:W-:Y:S02]  /*3dd0*/  IMAD.MOV.U32 R5, RZ, RZ, R58 ;  /* 0x000000ffff057224 */ /* 0x010fe400078e003a */
[----:B------:R-:W-:Y:S02]  /*3de0*/  IMAD.MOV.U32 R3, RZ, RZ, R59 ;  /* 0x000000ffff037224 */ /* 0x000fe400078e003b */
        /* <DEDUP_REMOVED lines=17> */
[----:B------:R-:W-:Y:S01]  /*3f00*/  SEL R0, R70, R69, !P1 ;  /* 0x0000004546007207 */ /* 0x000fe20004800000 */
[----:B------:R-:W1:Y:S01]  /*3f10*/  LDS.128 R52, [R128+0x5080] ;  /* 0x0050800080347984 */ /* 0x000e620000000c00 */
[----:B------:R-:W-:Y:S01]  /*3f20*/  IADD3 R5, P2, R156, R74, RZ ;  /* 0x0000004a9c057210 */ /* 0x000fe20007f5e0ff */
[----:B-----5:R-:W-:Y:S01]  /*3f30*/  IMAD.MOV.U32 R13, RZ, RZ, R46 ;  /* 0x000000ffff0d7224 */ /* 0x020fe200078e002e */
[----:B------:R-:W-:Y:S02]  /*3f40*/  SHF.R.S32.HI R2, RZ, 0x1f, R0 ;  /* 0x0000001fff027819 */ /* 0x000fe40000011400 */
[----:B------:R-:W-:Y:S01]  /*3f50*/  @!P0 SHF.R.U64 R14, R44, 0x10, R45 ;  /* 0x000000102c0e8819 */ /* 0x000fe2000000122d */
[----:B------:R-:W-:Y:S01]  /*3f60*/  IMAD.X R7, R82, 0x1, R119, P2 ;  /* 0x0000000152077824 */ /* 0x000fe200010e0677 */
[----:B------:R-:W-:Y:S02]  /*3f70*/  LEA.HI R0, R2, R0, RZ, 0x4 ;  /* 0x0000000002007211 */ /* 0x000fe400078f20ff */
[----:B------:R-:W-:Y:S02]  /*3f80*/  IADD3 R8, P3, P2, R90, R5, R108 ;  /* 0x000000055a087210 */ /* 0x000fe40007a7e06c */
[----:B------:R-:W-:Y:S02]  /*3f90*/  LEA.HI.SX32 R0, R0, R68, 0x1c ;  /* 0x0000004400007211 */ /* 0x000fe400078fe2ff */
[----:B------:R-:W-:Y:S02]  /*3fa0*/  IADD3.X R10, R92, R7, R115, P3, P2 ;  /* 0x000000075c0a7210 */ /* 0x000fe40001fe4473 */
[----:B------:R-:W-:Y:S01]  /*3fb0*/  @!P0 SHF.R.U32.HI R41, RZ, 0x10, R45 ;  /* 0x00000010ff298819 */ /* 0x000fe2000001162d */
[----:B------:R-:W-:Y:S01]  /*3fc0*/  IMAD.SHL.U32 R3, R0, 0x8, RZ ;  /* 0x0000000800037824 */ /* 0x000fe200078e00ff */
[--C-:B------:R-:W-:Y:S01]  /*3fd0*/  @!P0 SHF.R.U64 R42, R46, 0x10, R47.reuse ;  /* 0x000000102e2a8819 */ /* 0x100fe2000000122f */
[--C-:B------:R-:W-:Y:S01]  /*3fe0*/  IMAD.MOV.U32 R46, RZ, RZ, R47.reuse ;  /* 0x000000ffff2e7224 */ /* 0x100fe200078e002f */
[----:B------:R-:W-:Y:S02]  /*3ff0*/  @!P0 SHF.R.U32.HI R43, RZ, 0x10, R47 ;  /* 0x00000010ff2b8819 */ /* 0x000fe4000001162f */
[----:B------:R-:W-:Y:S02]  /*4000*/  ISETP.GE.AND P2, PT, R3, c[0x0][0x1d4], PT ;  /* 0x0000750003007a0c */ /* 0x000fe40003f46270 */
[----:B------:R-:W-:Y:S11]  /*4010*/  @!P0 PRMT R49, R46, 0x5410, R43 ;  /* 0x000054102e318816 */ /* 0x000ff6000000002b */
[--C-:B------:R-:W-:Y:S02]  /*4020*/  @!P2 IADD3 R2, P4, P3, R90, R5, R3.reuse ;  /* 0x000000055a02a210 */ /* 0x100fe40007b9e003 */
[----:B------:R-:W-:Y:S02]  /*4030*/  @!P2 SHF.R.S32.HI R9, RZ, 0x1f, R3 ;  /* 0x0000001fff09a819 */ /* 0x000fe40000011403 */
[----:B------:R-:W-:Y:S01]  /*4040*/  @!P0 SHF.R.U64 R5, R16, 0x10, R17 ;  /* 0x0000001010058819 */ /* 0x000fe20000001211 */
[C---:B-1----:R-:W-:Y:S01]  /*4050*/  @!P0 IMAD.U32 R48, R55.reuse, 0x10000, RZ ;  /* 0x0001000037308824 */ /* 0x042fe200078e00ff */
[----:B------:R-:W-:Y:S01]  /*4060*/  @!P2 IADD3.X R7, R92, R7, R9, P4, P3 ;  /* 0x000000075c07a210 */ /* 0x000fe200027e6409 */
[----:B------:R-:W-:Y:S01]  /*4070*/  IMAD.MOV.U32 R9, RZ, RZ, R44 ;  /* 0x000000ffff097224 */ /* 0x000fe200078e002c */
[----:B------:R-:W-:Y:S01]  /*4080*/  LEA R84, P3, R8, c[0x0][0x1c8], 0x1 ;  /* 0x0000720008547a11 */ /* 0x000fe200078608ff */
[----:B------:R-:W-:Y:S01]  /*4090*/  IMAD.MOV.U32 R44, RZ, RZ, R45 ;  /* 0x000000ffff2c7224 */ /* 0x000fe200078e002d */
[----:B------:R-:W-:Y:S02]  /*40a0*/  @!P0 LOP3.LUT R46, R54, 0xffff0000, RZ, 0xc0, !PT ;  /* 0xffff0000362e8812 */ /* 0x000fe400078ec0ff */
[----:B------:R-:W-:Y:S01]  /*40b0*/  LEA.HI.X R85, R8, c[0x0][0x1cc], R10, 0x1, P3 ;  /* 0x0000730008557a11 */ /* 0x000fe200018f0c0a */
[----:B------:R-:W-:Y:S01]  /*40c0*/  IMAD.MOV.U32 R8, RZ, RZ, R19 ;  /* 0x000000ffff087224 */ /* 0x000fe200078e0013 */
[C---:B------:R-:W-:Y:S02]  /*40d0*/  @!P2 LEA R80, P3, R2.reuse, c[0x0][0x1c8], 0x1 ;  /* 0x000072000250aa11 */ /* 0x040fe400078608ff */
[----:B------:R-:W-:Y:S02]  /*40e0*/  @!P0 LOP3.LUT R50, R55, 0xffff0000, RZ, 0xc0, !PT ;  /* 0xffff000037328812 */ /* 0x000fe400078ec0ff */
[----:B------:R-:W-:Y:S02]  /*40f0*/  @!P2 LEA.HI.X R81, R2, c[0x0][0x1cc], R7, 0x1, P3 ;  /* 0x000073000251aa11 */ /* 0x000fe400018f0c07 */
[----:B------:R-:W-:Y:S02]  /*4100*/  SHF.R.S32.HI R2, RZ, 0x1f, R0 ;  /* 0x0000001fff027819 */ /* 0x000fe40000011400 */
[----:B------:R-:W-:Y:S02]  /*4110*/  @!P0 SHF.R.U64 R10, R18, 0x10, R19 ;  /* 0x00000010120a8819 */ /* 0x000fe40000001213 */
[----:B------:R-:W-:Y:S02]  /*4120*/  LEA.HI R0, R2, R0, RZ, 0x3 ;  /* 0x0000000002007211 */ /* 0x000fe400078f18ff */
[----:B------:R-:W-:Y:S01]  /*4130*/  LOP3.LUT R2, R118, 0x38, R3, 0xf8, !PT ;  /* 0x0000003876027812 */ /* 0x000fe200078ef803 */
[----:B------:R-:W-:Y:S01]  /*4140*/  IMAD.MOV.U32 R3, RZ, RZ, R16 ;  /* 0x000000ffff037224 */ /* 0x000fe200078e0010 */
[----:B------:R-:W-:Y:S02]  /*4150*/  SHF.R.S32.HI R0, RZ, 0x3, R0 ;  /* 0x00000003ff007819 */ /* 0x000fe40000011400 */
[----:B------:R-:W-:Y:S02]  /*4160*/  LOP3.LUT R2, R2, R170, RZ, 0x3c, !PT ;  /* 0x000000aa02027212 */ /* 0x000fe400078e3cff */
[----:B------:R-:W-:Y:S01]  /*4170*/  @!P0 PRMT R16, R44, 0x5410, R41 ;  /* 0x000054102c108816 */ /* 0x000fe20000000029 */
[----:B------:R-:W-:Y:S01]  /*4180*/  IMAD R0, R0, 0xc00, R6 ;  /* 0x00000c0000007824 */ /* 0x000fe200078e0206 */
[----:B------:R-:W-:Y:S02]  /*4190*/  @!P0 SHF.L.U32 R44, R54, 0x10, RZ ;  /* 0x00000010362c8819 */ /* 0x000fe400000006ff */
[----:B------:R-:W-:Y:S01]  /*41a0*/  @!P0 PRMT R45, R13, 0x5410, R42 ;  /* 0x000054100d2d8816 */ /* 0x000fe2000000002a */
[----:B------:R-:W-:Y:S01]  /*41b0*/  IMAD.IADD R0, R0, 0x1, R2 ;  /* 0x0000000100007824 */ /* 0x000fe200078e0202 */
[----:B------:R-:W-:Y:S01]  /*41c0*/  MOV R7, R17 ;  /* 0x0000001100077202 */ /* 0x000fe20000000f00 */
[----:B------:R-:W-:Y:S01]  /*41d0*/  @!P0 IMAD.U32 R13, R52, 0x10000, RZ ;  /* 0x00010000340d8824 */ /* 0x000fe200078e00ff */
[----:B------:R-:W-:Y:S01]  /*41e0*/  @!P0 SHF.R.U32.HI R2, RZ, 0x10, R17 ;  /* 0x00000010ff028819 */ /* 0x000fe20000011611 */
[----:B------:R-:W-:Y:S01]  /*41f0*/  IMAD.SHL.U32 R0, R0, 0x2, RZ ;  /* 0x0000000200007824 */ /* 0x000fe200078e00ff */
[----:B------:R-:W-:Y:S02]  /*4200*/  @!P0 PRMT R17, R9, 0x5410, R14 ;  /* 0x0000541009118816 */ /* 0x000fe4000000000e */
[----:B------:R-:W-:Y:S02]  /*4210*/  @!P0 PRMT R9, R3, 0x5410, R5 ;  /* 0x0000541003098816 */ /* 0x000fe40000000005 */
[----:B------:R1:W2:Y:S01]  /*4220*/  LDS.128 R20, [R0+0x5080] ;  /* 0x0050800000147984 */ /* 0x0002a20000000c00 */
[----:B------:R-:W-:Y:S02]  /*4230*/  @!P0 PRMT R7, R7, 0x5410, R2 ;  /* 0x0000541007078816 */ /* 0x000fe40000000002 */
[C---:B------:R-:W-:Y:S01]  /*4240*/  @!P0 IMAD.U32 R2, R9.reuse, 0x10000, RZ ;  /* 0x0001000009028824 */ /* 0x040fe200078e00ff */
[----:B------:R-:W-:Y:S02]  /*4250*/  @!P0 LOP3.LUT R9, R9, 0xffff0000, RZ, 0xc0, !PT ;  /* 0xffff000009098812 */ /* 0x000fe400078ec0ff */
[C---:B------:R-:W-:Y:S01]  /*4260*/  @!P0 IMAD.U32 R5, R7.reuse, 0x10000, RZ ;  /* 0x0001000007058824 */ /* 0x040fe200078e00ff */
[----:B------:R-:W-:Y:S02]  /*4270*/  @!P0 LOP3.LUT R7, R7, 0xffff0000, RZ, 0xc0, !PT ;  /* 0xffff000007078812 */ /* 0x000fe400078ec0ff */
[----:B------:R-:W-:Y:S01]  /*4280*/  @!P0 PRMT R10, R18, 0x5410, R10 ;  /* 0x00005410120a8816 */ /* 0x000fe2000000000a */
[----:B------:R-:W-:Y:S01]  /*4290*/  @!P0 IMAD.U32 R18, R16, 0x10000, RZ ;  /* 0x0001000010128824 */ /* 0x000fe200078e00ff */
[----:B-1----:R-:W-:Y:S01]  /*42a0*/  @!P0 SHF.R.U32.HI R0, RZ, 0x10, R19 ;  /* 0x00000010ff008819 */ /* 0x002fe20000011613 */
[----:B------:R-:W-:Y:S03]  /*42b0*/  @!P0 IMAD.U32 R19, R53, 0x10000, RZ ;  /* 0x0001000035138824 */ /* 0x000fe600078e00ff */
[----:B------:R-:W-:Y:S01]  /*42c0*/  @!P0 PRMT R14, R8, 0x5410, R0 ;  /* 0x00005410080e8816 */ /* 0x000fe20000000000 */
[----:B------:R-:W-:Y:S02]  /*42d0*/  @!P0 IMAD.U32 R8, R17, 0x10000, RZ ;  /* 0x0001000011088824 */ /* 0x000fe400078e00ff */
[----:B--2---:R-:W-:Y:S01]  /*42e0*/  @!P0 IMAD.U32 R3, R21, 0x10000, RZ ;  /* 0x0001000015038824 */ /* 0x004fe200078e00ff */
[----:B------:R-:W-:Y:S03]  /*42f0*/  @!P0 SHF.L.U32 R0, R20, 0x10, RZ ;  /* 0x0000001014008819 */ /* 0x000fe600000006ff */
[----:B------:R-:W-:Y:S02]  /*4300*/  @!P0 FMUL.FTZ R42, R3, R18 ;  /* 0x00000012032a8220 */ /* 0x000fe40000410000 */
[C---:B------:R-:W-:Y:S02]  /*4310*/  @!P0 FMUL.FTZ R41, R0.reuse, R8 ;  /* 0x0000000800298220 */ /* 0x040fe40000410000 */
[-C--:B------:R-:W-:Y:S02]  /*4320*/  @!P0 FMUL.FTZ R0, R0, R2.reuse ;  /* 0x0000000200008220 */ /* 0x080fe40000410000 */
[----:B------:R-:W-:Y:S01]  /*4330*/  @!P0 FFMA.FTZ R87, R13, R2, -R41 ;  /* 0x000000020d578223 */ /* 0x000fe20000010829 */
[----:B------:R-:W-:Y:S01]  /*4340*/  @!P0 LOP3.LUT R2, R21, 0xffff0000, RZ, 0xc0, !PT ;  /* 0xffff000015028812 */ /* 0x000fe200078ec0ff */
[----:B------:R-:W-:Y:S01]  /*4350*/  @!P0 FFMA.FTZ R0, R8, R13, R0 ;  /* 0x0000000d08008223 */ /* 0x000fe20000010000 */
[----:B------:R-:W-:Y:S01]  /*4360*/  @!P0 LOP3.LUT R8, R20, 0xffff0000, RZ, 0xc0, !PT ;  /* 0xffff000014088812 */ /* 0x000fe200078ec0ff */
[-C--:B------:R-:W-:Y:S01]  /*4370*/  @!P0 FFMA.FTZ R86, R19, R5.reuse, -R42 ;  /* 0x0000000513568223 */ /* 0x080fe2000001082a */
[----:B------:R-:W-:Y:S01]  /*4380*/  @!P0 LOP3.LUT R42, R53, 0xffff0000, RZ, 0xc0, !PT ;  /* 0xffff0000352a8812 */ /* 0x000fe200078ec0ff */
[----:B------:R-:W-:Y:S01]  /*4390*/  @!P0 FMUL.FTZ R3, R3, R5 ;  /* 0x0000000503038220 */ /* 0x000fe20000410000 */
[----:B------:R-:W-:Y:S01]  /*43a0*/  @!P0 LOP3.LUT R41, R16, 0xffff0000, RZ, 0xc0, !PT ;  /* 0xffff000010298812 */ /* 0x000fe200078ec0ff */
[----:B------:R-:W-:Y:S01]  /*43b0*/  @!P0 FMUL.FTZ R5, R2, R7 ;  /* 0x0000000702058220 */ /* 0x000fe20000410000 */
[----:B------:R-:W-:Y:S02]  /*43c0*/  @!P0 LOP3.LUT R16, R17, 0xffff0000, RZ, 0xc0, !PT ;  /* 0xffff000011108812 */ /* 0x000fe400078ec0ff */
        /* <DEDUP_REMOVED lines=14> */
[-C--:B------:R-:W-:Y:S02]  /*44b0*/  @!P0 FMUL.FTZ R7, R7, R8.reuse ;  /* 0x0000000807078220 */ /* 0x080fe40000410000 */
[----:B------:R-:W-:Y:S01]  /*44c0*/  @!P0 FFMA.FTZ R78, R44, R8, -R13 ;  /* 0x000000082c4e8223 */ /* 0x000fe2000001080d */
[----:B------:R-:W-:Y:S01]  /*44d0*/  @!P0 LOP3.LUT R13, R23, 0xffff0000, RZ, 0xc0, !PT ;  /* 0xffff0000170d8812 */ /* 0x000fe200078ec0ff */
[-C--:B------:R-:W-:Y:S01]  /*44e0*/  @!P0 FMUL.FTZ R8, R9, R10.reuse ;  /* 0x0000000a09088220 */ /* 0x080fe20000410000 */
[----:B------:R-:W-:Y:S01]  /*44f0*/  @!P0 SHF.L.U32 R9, R23, 0x10, RZ ;  /* 0x0000001017098819 */ /* 0x000fe200000006ff */
[----:B------:R-:W-:Y:S02]  /*4500*/  @!P0 FFMA.FTZ R77, R46, R10, -R47 ;  /* 0x0000000a2e4d8223 */ /* 0x000fe4000001082f */
[C---:B------:R-:W-:Y:S01]  /*4510*/  @!P0 IMAD.U32 R47, R49.reuse, 0x10000, RZ ;  /* 0x00010000312f8824 */ /* 0x040fe200078e00ff */
[----:B------:R-:W-:Y:S01]  /*4520*/  @!P0 LOP3.LUT R49, R49, 0xffff0000, RZ, 0xc0, !PT ;  /* 0xffff000031318812 */ /* 0x000fe200078ec0ff */
[C---:B------:R-:W-:Y:S01]  /*4530*/  @!P0 IMAD.U32 R10, R14.reuse, 0x10000, RZ ;  /* 0x000100000e0a8824 */ /* 0x040fe200078e00ff */
[----:B------:R-:W-:Y:S01]  /*4540*/  @!P0 LOP3.LUT R14, R14, 0xffff0000, RZ, 0xc0, !PT ;  /* 0xffff00000e0e8812 */ /* 0x000fe200078ec0ff */
[----:B------:R-:W-:Y:S02]  /*4550*/  @!P0 FMUL.FTZ R51, R9, R47 ;  /* 0x0000002f09338220 */ /* 0x000fe40000410000 */
[----:B------:R-:W-:Y:S02]  /*4560*/  @!P0 FMUL.FTZ R76, R13, R49 ;  /* 0x000000310d4c8220 */ /* 0x000fe40000410000 */
[----:B------:R-:W-:Y:S01]  /*4570*/  @!P0 FFMA.FTZ R2, R16, R17, R2 ;  /* 0x0000001110028223 */ /* 0x000fe20000010002 */
[----:B------:R-:W-:Y:S01]  /*4580*/  @!P0 F2FP.BF16.PACK_AB R16, R77, R78 ;  /* 0x0000004e4d10823e */ /* 0x000fe200000010ff */
[----:B------:R-:W-:Y:S02]  /*4590*/  @!P0 FFMA.FTZ R3, R18, R19, R3 ;  /* 0x0000001312038223 */ /* 0x000fe40000010003 */
[----:B------:R-:W-:Y:S01]  /*45a0*/  @!P0 FFMA.FTZ R51, R48, R10, -R51 ;  /* 0x0000000a30338223 */ /* 0x000fe20000010833 */
[----:B------:R-:W-:Y:S01]  /*45b0*/  @!P0 F2FP.BF16.PACK_AB R0, R2, R0 ;  /* 0x000000000200823e */ /* 0x000fe200000010ff */
[----:B------:R-:W-:Y:S02]  /*45c0*/  @!P0 FFMA.FTZ R76, R50, R14, -R76 ;  /* 0x0000000e324c8223 */ /* 0x000fe4000001084c */
[----:B------:R-:W-:Y:S01]  /*45d0*/  @!P0 FFMA.FTZ R5, R41, R42, R5 ;  /* 0x0000002a29058223 */ /* 0x000fe20000010005 */
[----:B------:R-:W-:Y:S01]  /*45e0*/  @!P0 MOV R20, R0 ;  /* 0x0000000000148202 */ /* 0x000fe20000000f00 */
[----:B------:R-:W-:Y:S01]  /*45f0*/  @!P0 FMUL.FTZ R9, R9, R10 ;  /* 0x0000000a09098220 */ /* 0x000fe20000410000 */
[----:B------:R-:W-:Y:S01]  /*4600*/  @!P0 F2FP.BF16.PACK_AB R17, R76, R51 ;  /* 0x000000334c11823e */ /* 0x000fe200000010ff */
[----:B------:R-:W-:Y:S01]  /*4610*/  @!P0 FFMA.FTZ R7, R43, R44, R7 ;  /* 0x0000002c2b078223 */ /* 0x000fe20000010007 */
[----:B------:R-:W-:Y:S01]  /*4620*/  @!P0 F2FP.BF16.PACK_AB R3, R5, R3 ;  /* 0x000000030503823e */ /* 0x000fe200000010ff */
[----:B------:R-:W-:Y:S01]  /*4630*/  @!P0 FMUL.FTZ R10, R13, R14 ;  /* 0x0000000e0d0a8220 */ /* 0x000fe20000410000 */
[----:B------:R-:W-:Y:S01]  /*4640*/  @!P0 F2FP.BF16.PACK_AB R14, R83, R86 ;  /* 0x00000056530e823e */ /* 0x000fe200000010ff */
[----:B------:R-:W-:Y:S01]  /*4650*/  @!P0 FFMA.FTZ R8, R45, R46, R8 ;  /* 0x0000002e2d088223 */ /* 0x000fe20000010008 */
[----:B------:R-:W-:Y:S01]  /*4660*/  @!P0 F2FP.BF16.PACK_AB R13, R79, R87 ;  /* 0x000000574f0d823e */ /* 0x000fe200000010ff */
[----:B------:R-:W-:Y:S02]  /*4670*/  @!P0 FFMA.FTZ R9, R47, R48, R9 ;  /* 0x000000302f098223 */ /* 0x000fe40000010009 */
[----:B------:R-:W-:Y:S01]  /*4680*/  @!P0 FFMA.FTZ R10, R49, R50, R10 ;  /* 0x00000032310a8223 */ /* 0x000fe2000001000a */
[----:B------:R-:W-:Y:S01]  /*4690*/  @!P0 F2FP.BF16.PACK_AB R7, R8, R7 ;  /* 0x000000070807823e */ /* 0x000fe200000010ff */
[----:B------:R-:W-:Y:S02]  /*46a0*/  @!P0 IMAD.MOV.U32 R52, RZ, RZ, R13 ;  /* 0x000000ffff348224 */ /* 0x000fe400078e000d */
[----:B------:R-:W-:Y:S01]  /*46b0*/  @!P0 IMAD.MOV.U32 R53, RZ, RZ, R14 ;  /* 0x000000ffff358224 */ /* 0x000fe200078e000e */
[----:B------:R-:W-:Y:S01]  /*46c0*/  @!P0 F2FP.BF16.PACK_AB R9, R10, R9 ;  /* 0x000000090a09823e */ /* 0x000fe200000010ff */
[----:B------:R-:W-:Y:S02]  /*46d0*/  @!P0 IMAD.MOV.U32 R54, RZ, RZ, R16 ;  /* 0x000000ffff368224 */ /* 0x000fe400078e0010 */
[----:B------:R-:W-:Y:S02]  /*46e0*/  @!P0 IMAD.MOV.U32 R55, RZ, RZ, R17 ;  /* 0x000000ffff378224 */ /* 0x000fe400078e0011 */
[----:B------:R-:W-:Y:S02]  /*46f0*/  @!P0 IMAD.MOV.U32 R21, RZ, RZ, R3 ;  /* 0x000000ffff158224 */ /* 0x000fe400078e0003 */
[----:B------:R-:W-:Y:S01]  /*4700*/  @!P0 IMAD.MOV.U32 R22, RZ, RZ, R7 ;  /* 0x000000ffff168224 */ /* 0x000fe200078e0007 */
[----:B------:R1:W-:Y:S01]  /*4710*/  STG.E.128 [R84.64], R52 ;  /* 0x0000003454007986 */ /* 0x0003e2000c101d06 */
[----:B------:R-:W-:Y:S07]  /*4720*/  @!P0 IMAD.MOV.U32 R23, RZ, RZ, R9 ;  /* 0x000000ffff178224 */ /* 0x000fee00078e0009 */
[----:B------:R1:W-:Y:S02]  /*4730*/  @!P2 STG.E.128 [R80.64], R20 ;  /* 0x000000145000a986 */ /* 0x0003e4000c101d06 */
.L_x_1140:
[----:B------:R-:W-:Y:S05]  /*4740*/  BSYNC B0 ;  /* 0x0000000000007941 */ /* 0x000fea0003800000 */
.L_x_1139:
[----:B------:R-:W-:Y:S01]  /*4750*/  ISETP.GE.OR P2, PT, R140, R73, P5 ;  /* 0x000000498c00720c */ /* 0x000fe20002f46670 */
[----:B------:R-:W-:Y:S01]  /*4760*/  @!UPT UIADD3 URZ, URZ, URZ, URZ ;  /* 0x0000003f3f3ff290 */ /* 0x000fe2000fffe03f */
[----:B------:R-:W-:Y:S11]  /*4770*/  BSSY B0, `(.L_x_1141) ;  /* 0x0000080000007945 */ /* 0x000ff60003800000 */
[----:B------:R-:W-:-:S05]  /*4780*/  @P2 BRA `(.L_x_1142) ;  /* 0x000007e000002947 */ /* 0x000fca0003800000 */
[----:B------:R-:W-:Y:S01]  /*4790*/  SEL R0, R70, R69, !P1 ;  /* 0x0000004546007207 */ /* 0x000fe20004800000 */
[----:B------:R-:W2:Y:S01]  /*47a0*/  LDS.128 R48, [R127+0x5080] ;  /* 0x005080007f307984 */ /* 0x000ea20000000c00 */
[----:B------:R-:W-:Y:S02]  /*47b0*/  IADD3 R5, P2, R160, R74, RZ ;  /* 0x0000004aa0057210 */ /* 0x000fe40007f5e0ff */
[----:B------:R-:W-:Y:S02]  /*47c0*/  SHF.R.S32.HI R2, RZ, 0x1f, R0 ;  /* 0x0000001fff027819 */ /* 0x000fe40000011400 */
[----:B------:R-:W-:Y:S01]  /*47d0*/  @!P0 SHF.R.U32.HI R13, RZ, 0x10, R59 ;  /* 0x00000010ff0d8819 */ /* 0x000fe2000001163b */
[----:B------:R-:W-:Y:S01]  /*47e0*/  IMAD.X R7, R82, 0x1, R130, P2 ;  /* 0x0000000152077824 */ /* 0x000fe200010e0682 */
[----:B------:R-:W-:Y:S02]  /*47f0*/  LEA.HI R0, R2, R0, RZ, 0x4 ;  /* 0x0000000002007211 */ /* 0x000fe400078f20ff */
[----:B------:R-:W-:Y:S02]  /*4800*/  IADD3 R8, P3, P2, R90, R5, R108 ;  /* 0x000000055a087210 */ /* 0x000fe40007a7e06c */
[----:B------:R-:W-:Y:S02]  /*4810*/  LEA.HI.SX32 R0, R0, R68, 0x1c ;  /* 0x0000004400007211 */ /* 0x000fe400078fe2ff */
[----:B------:R-:W-:Y:S03]  /*4820*/  IADD3.X R10, R92, R7, R115, P3, P2 ;  /* 0x000000075c0a7210 */ /* 0x000fe60001fe4473 */
[----:B------:R-:W-:Y:S05]  /*4830*/  IMAD.SHL.U32 R3, R0, 0x8, RZ ;  /* 0x0000000800037824 */ /* 0x000fea00078e00ff */
[----:B------:R-:W-:Y:S11]  /*4840*/  ISETP.GE.AND P2, PT, R3, c[0x0][0x1d4], PT ;  /* 0x0000750003007a0c */ /* 0x000ff60003f46270 */
[----:B------:R-:W-:Y:S02]  /*4850*/  @!UPT UIADD3 URZ, URZ, URZ, URZ ;  /* 0x0000003f3f3ff290 */ /* 0x000fe4000fffe03f */
[--C-:B------:R-:W-:Y:S02]  /*4860*/  @!P2 IADD3 R2, P4, P3, R90, R5, R3.reuse ;  /* 0x000000055a02a210 */ /* 0x100fe40007b9e003 */
[----:B------:R-:W-:Y:S02]  /*4870*/  @!P2 SHF.R.S32.HI R9, RZ, 0x1f, R3 ;  /* 0x0000001fff09a819 */ /* 0x000fe40000011403 */
[----:B------:R-:W-:Y:S01]  /*4880*/  @!P0 SHF.R.U32.HI R5, RZ, 0x10, R27 ;  /* 0x00000010ff058819 */ /* 0x000fe2000001161b */
[----:B-12---:R-:W-:Y:S01]  /*4890*/  @!P0 IMAD.U32 R22, R49, 0x10000, RZ ;  /* 0x0001000031168824 */ /* 0x006fe200078e00ff */
[----:B------:R-:W-:Y:S01]  /*48a0*/  @!P2 IADD3.X R7, R92, R7, R9, P4, P3 ;  /* 0x000000075c07a210 */ /* 0x000fe200027e6409 */
[C---:B------:R-:W-:Y:S01]  /*48b0*/  @!P0 IMAD.U32 R42, R51.reuse, 0x10000, RZ ;  /* 0x00010000332a8824 */ /* 0x040fe200078e00ff */
[C---:B------:R-:W-:Y:S02]  /*48c0*/  LEA R78, P3, R8.reuse, c[0x0][0x1c8], 0x1 ;  /* 0x00007200084e7a11 */ /* 0x040fe400078608ff */
[----:B-----5:R-:W-:Y:S02]  /*48d0*/  @!P0 LOP3.LUT R44, R51, 0xffff0000, RZ, 0xc0, !PT ;  /* 0xffff0000332c8812 */ /* 0x020fe400078ec0ff */
[----:B------:R-:W-:Y:S02]  /*48e0*/  LEA.HI.X R79, R8, c[0x0][0x1cc], R10, 0x1, P3 ;  /* 0x00007300084f7a11 */ /* 0x000fe400018f0c0a */
[----:B------:R-:W-:Y:S02]  /*48f0*/  @!P2 LEA R76, P3, R2, c[0x0][0x1c8], 0x1 ;  /* 0x00007200024caa11 */ /* 0x000fe400078608ff */
[----:B------:R-:W-:Y:S02]  /*4900*/  @!P0 SHF.R.U64 R10, R58, 0x10, R59 ;  /* 0x000000103a0a8819 */ /* 0x000fe4000000123b */
[----:B------:R-:W-:Y:S02]  /*4910*/  @!P2 LEA.HI.X R77, R2, c[0x0][0x1cc], R7, 0x1, P3 ;  /* 0x00007300024daa11 */ /* 0x000fe400018f0c07 */
[----:B------:R-:W-:Y:S02]  /*4920*/  SHF.R.S32.HI R2, RZ, 0x1f, R0 ;  /* 0x0000001fff027819 */ /* 0x000fe40000011400 */
[----:B------:R-:W-:Y:S02]  /*4930*/  @!P0 SHF.R.U64 R7, R56, 0x10, R57 ;  /* 0x0000001038078819 */ /* 0x000fe40000001239 */
[----:B------:R-:W-:Y:S02]  /*4940*/  LEA.HI R0, R2, R0, RZ, 0x3 ;  /* 0x0000000002007211 */ /* 0x000fe400078f18ff */
[----:B------:R-:W-:Y:S02]  /*4950*/  LOP3.LUT R2, R117, 0x38, R3, 0xf8, !PT ;  /* 0x0000003875027812 */ /* 0x000fe400078ef803 */
[----:B------:R-:W-:Y:S02]  /*4960*/  SHF.R.S32.HI R0, RZ, 0x3, R0 ;  /* 0x00000003ff007819 */ /* 0x000fe40000011400 */
[----:B------:R-:W-:Y:S02]  /*4970*/  LOP3.LUT R2, R2, R168, RZ, 0x3c, !PT ;  /* 0x000000a802027212 */ /* 0x000fe400078e3cff */
[----:B------:R-:W-:Y:S01]  /*4980*/  @!P0 SHF.R.U64 R3, R24, 0x10, R25 ;  /* 0x0000001018038819 */ /* 0x000fe20000001219 */
[----:B------:R-:W-:Y:S01]  /*4990*/  IMAD R0, R0, 0xc00, R11 ;  /* 0x00000c0000007824 */ /* 0x000fe200078e020b */
[----:B------:R-:W-:Y:S02]  /*49a0*/  @!P0 PRMT R20, R64, 0x5410, R7 ;  /* 0x0000541040148816 */ /* 0x000fe40000000007 */
[C---:B------:R-:W-:Y:S01]  /*49b0*/  @!P0 PRMT R9, R15.reuse, 0x5432, R3 ;  /* 0x000054320f098816 */ /* 0x040fe20000000003 */
[----:B------:R-:W-:Y:S01]  /*49c0*/  IMAD.IADD R0, R0, 0x1, R2 ;  /* 0x0000000100007824 */ /* 0x000fe200078e0202 */
[----:B------:R-:W-:Y:S02]  /*49d0*/  @!P0 SHF.R.U32.HI R8, RZ, 0x10, R57 ;  /* 0x00000010ff088819 */ /* 0x000fe40000011639 */
[----:B------:R-:W-:Y:S01]  /*49e0*/  @!P0 SHF.R.U32.HI R2, RZ, 0x10, R25 ;  /* 0x00000010ff028819 */ /* 0x000fe20000011619 */
[----:B------:R-:W-:Y:S01]  /*49f0*/  IMAD.SHL.U32 R0, R0, 0x2, RZ ;  /* 0x0000000200007824 */ /* 0x000fe200078e00ff */
[----:B------:R-:W-:Y:S01]  /*4a00*/  @!P0 PRMT R23, R64, 0x5432, R8 ;  /* 0x0000543240178816 */ /* 0x000fe20000000008 */
[----:B------:R-:W-:Y:S01]  /*4a10*/  @!P0 IMAD.U32 R8, R20, 0x10000, RZ ;  /* 0x0001000014088824 */ /* 0x000fe200078e00ff */
[----:B------:R-:W-:Y:S01]  /*4a20*/  @!P0 PRMT R7, R15, 0x5410, R2 ;  /* 0x000054100f078816 */ /* 0x000fe20000000002 */
[----:B------:R-:W-:Y:S01]  /*4a30*/  @!P0 IMAD.U32 R2, R9, 0x10000, RZ ;  /* 0x0001000009028824 */ /* 0x000fe200078e00ff */
[----:B------:R1:W2:Y:S01]  /*4a40*/  LDS.128 R16, [R0+0x5080] ;  /* 0x0050800000107984 */ /* 0x0002a20000000c00 */
[----:B------:R-:W-:Y:S01]  /*4a50*/  @!P0 IMAD.U32 R21, R23, 0x10000, RZ ;  /* 0x0001000017158824 */ /* 0x000fe200078e00ff */
[----:B------:R-:W-:Y:S02]  /*4a60*/  @!P0 PRMT R25, R65, 0x5410, R13 ;  /* 0x0000541041198816 */ /* 0x000fe4000000000d */
[----:B------:R-:W-:Y:S01]  /*4a70*/  @!P0 PRMT R13, R35, 0x5410, R5 ;  /* 0x00005410230d8816 */ /* 0x000fe20000000005 */
[C---:B------:R-:W-:Y:S01]  /*4a80*/  @!P0 IMAD.U32 R5, R7.reuse, 0x10000, RZ ;  /* 0x0001000007058824 */ /* 0x040fe200078e00ff */
[----:B------:R-:W-:Y:S01]  /*4a90*/  @!P0 LOP3.LUT R7, R7, 0xffff0000, RZ, 0xc0, !PT ;  /* 0xffff000007078812 */ /* 0x000fe200078ec0ff */
[----:B------:R-:W-:Y:S01]  /*4aa0*/  @!P0 IMAD.U32 R41, R25, 0x10000, RZ ;  /* 0x0001000019298824 */ /* 0x000fe200078e00ff */
[----:B------:R-:W-:Y:S02]  /*4ab0*/  @!P0 LOP3.LUT R23, R23, 0xffff0000, RZ, 0xc0, !PT ;  /* 0xffff000017178812 */ /* 0x000fe400078ec0ff */
[----:B------:R-:W-:Y:S02]  /*4ac0*/  @!P0 LOP3.LUT R9, R9, 0xffff0000, RZ, 0xc0, !PT ;  /* 0xffff000009098812 */ /* 0x000fe400078ec0ff */
[----:B------:R-:W-:Y:S02]  /*4ad0*/  @!P0 LOP3.LUT R43, R25, 0xffff0000, RZ, 0xc0, !PT ;  /* 0xffff0000192b8812 */ /* 0x000fe400078ec0ff */
[----:B-1----:R-:W-:Y:S02]  /*4ae0*/  @!P0 SHF.R.U64 R0, R26, 0x10, R27 ;  /* 0x000000101a008819 */ /* 0x002fe4000000121b */
[----:B------:R-:W-:Y:S01]  /*4af0*/  @!P0 PRMT R27, R65, 0x5432, R10 ;  /* 0x00005432411b8816 */ /* 0x000fe2000000000a */
[----:B------:R-:W-:Y:S01]  /*4b00*/  @!P0 IMAD.U32 R10, R48, 0x10000, RZ ;  /* 0x00010000300a8824 */ /* 0x000fe200078e00ff */
[----:B------:R-:W-:Y:S02]  /*4b10*/  @!P0 PRMT R14, R35, 0x5432, R0 ;  /* 0x00005432230e8816 */ /* 0x000fe40000000000 */
[----:B------:R-:W-:Y:S01]  /*4b20*/  @!P0 LOP3.LUT R35, R50, 0xffff0000, RZ, 0xc0, !PT ;  /* 0xffff000032238812 */ /* 0x000fe200078ec0ff */
[----:B--2---:R-:W-:Y:S02]  /*4b30*/  @!P0 IMAD.U32 R0, R16, 0x10000, RZ ;  /* 0x0001000010008824 */ /* 0x004fe400078e00ff */
[----:B------:R-:W-:Y:S02]  /*4b40*/  @!P0 IMAD.U32 R3, R17, 0x10000, RZ ;  /* 0x0001000011038824 */ /* 0x000fe400078e00ff */
[C---:B------:R-:W-:Y:S02]  /*4b50*/  @!P0 FMUL.FTZ R15, R0.reuse, R8 ;  /* 0x00000008000f8220 */ /* 0x040fe40000410000 */
[-C--:B------:R-:W-:Y:S02]  /*4b60*/  @!P0 FMUL.FTZ R0, R0, R2.reuse ;  /* 0x0000000200008220 */ /* 0x080fe40000410000 */
[----:B------:R-:W-:Y:S02]  /*4b70*/  @!P0 FMUL.FTZ R24, R3, R21 ;  /* 0x0000001503188220 */ /* 0x000fe40000410000 */
[----:B------:R-:W-:Y:S01]  /*4b80*/  @!P0 FFMA.FTZ R56, R10, R2, -R15 ;  /* 0x000000020a388223 */ /* 0x000fe2000001080f */
[----:B------:R-:W-:Y:S01]  /*4b90*/  @!P0 LOP3.LUT R2, R17, 0xffff0000, RZ, 0xc0, !PT ;  /* 0xffff000011028812 */ /* 0x000fe200078ec0ff */
[----:B------:R-:W-:Y:S01]  /*4ba0*/  @!P0 FFMA.FTZ R55, R22, R5, -R24 ;  /* 0x0000000516378223 */ /* 0x000fe20000010818 */
[----:B------:R-:W-:Y:S01]  /*4bb0*/  @!P0 LOP3.LUT R24, R49, 0xffff0000, RZ, 0xc0, !PT ;  /* 0xffff000031188812 */ /* 0x000fe200078ec0ff */
[----:B------:R-:W-:Y:S01]  /*4bc0*/  @!P0 FFMA.FTZ R0, R8, R10, R0 ;  /* 0x0000000a08008223 */ /* 0x000fe20000010000 */
[----:B------:R-:W-:Y:S01]  /*4bd0*/  @!P0 LOP3.LUT R8, R16, 0xffff0000, RZ, 0xc0, !PT ;  /* 0xffff000010088812 */ /* 0x000fe200078ec0ff */
[----:B------:R-:W-:Y:S01]  /*4be0*/  @!P0 FMUL.FTZ R10, R2, R23 ;  /* 0x00000017020a8220 */ /* 0x000fe20000410000 */
[----:B------:R-:W-:Y:S01]  /*4bf0*/  @!P0 LOP3.LUT R15, R20, 0xffff0000, RZ, 0xc0, !PT ;  /* 0xffff0000140f8812 */ /* 0x000fe200078ec0ff */
[----:B------:R-:W-:Y:S01]  /*4c00*/  @!P0 FMUL.FTZ R3, R3, R5 ;  /* 0x0000000503038220 */ /* 0x000fe20000410000 */
[----:B------:R-:W-:Y:S01]  /*4c10*/  @!P0 LOP3.LUT R20, R48, 0xffff0000, RZ, 0xc0, !PT ;  /* 0xffff000030148812 */ /* 0x000fe200078ec0ff */
[-C--:B------:R-:W-:Y:S02]  /*4c20*/  @!P0 FMUL.FTZ R5, R2, R7.reuse ;  /* 0x0000000702058220 */ /* 0x080fe40000410000 */
[----:B------:R-:W-:Y:S01]  /*4c30*/  @!P0 FFMA.FTZ R54, R24, R7, -R10 ;  /* 0x0000000718368223 */ /* 0x000fe2000001080a */
[C---:B------:R-:W-:Y:S01]  /*4c40*/  @!P0 SHF.L.U32 R7, R19.reuse, 0x10, RZ ;  /* 0x0000001013078819 */ /* 0x040fe200000006ff */
[C---:B------:R-:W-:Y:S01]  /*4c50*/  @!P0 FMUL.FTZ R26, R8.reuse, R15 ;  /* 0x0000000f081a8220 */ /* 0x040fe20000410000 */
[----:B------:R-:W-:Y:S01]  /*4c60*/  @!P0 LOP3.LUT R10, R19, 0xffff0000, RZ, 0xc0, !PT ;  /* 0xffff0000130a8812 */ /* 0x000fe200078ec0ff */
[-C--:B------:R-:W-:Y:S02]  /*4c70*/  @!P0 FMUL.FTZ R2, R8, R9.reuse ;  /* 0x0000000908028220 */ /* 0x080fe40000410000 */
[C---:B------:R-:W-:Y:S01]  /*4c80*/  @!P0 IMAD.U32 R8, R13.reuse, 0x10000, RZ ;  /* 0x000100000d088824 */ /* 0x040fe200078e00ff */
[----:B------:R-:W-:Y:S01]  /*4c90*/  @!P0 LOP3.LUT R13, R13, 0xffff0000, RZ, 0xc0, !PT ;  /* 0xffff00000d0d8812 */ /* 0x000fe200078ec0ff */
[----:B------:R-:W-:Y:S02]  /*4ca0*/  @!P0 FFMA.FTZ R53, R20, R9, -R26 ;  /* 0x0000000914358223 */ /* 0x000fe4000001081a */
[C---:B------:R-:W-:Y:S02]  /*4cb0*/  @!P0 FMUL.FTZ R25, R7.reuse, R41 ;  /* 0x0000002907198220 */ /* 0x040fe40000410000 */
[----:B------:R-:W-:Y:S02]  /*4cc0*/  @!P0 FMUL.FTZ R26, R10, R43 ;  /* 0x0000002b0a1a8220 */ /* 0x000fe40000410000 */
[-C--:B------:R-:W-:Y:S02]  /*4cd0*/  @!P0 FMUL.FTZ R9, R7, R8.reuse ;  /* 0x0000000807098220 */ /* 0x080fe40000410000 */
[----:B------:R-:W-:Y:S02]  /*4ce0*/  @!P0 FFMA.FTZ R52, R42, R8, -R25 ;  /* 0x000000082a348223 */ /* 0x000fe40000010819 */
[-C--:B------:R-:W-:Y:S02]  /*4cf0*/  @!P0 FMUL.FTZ R10, R10, R13.reuse ;  /* 0x0000000d0a0a8220 */ /* 0x080fe40000410000 */
[----:B------:R-:W-:Y:S01]  /*4d00*/  @!P0 FFMA.FTZ R47, R44, R13, -R26 ;  /* 0x0000000d2c2f8223 */ /* 0x000fe2000001081a */
[C---:B------:R-:W-:Y:S01]  /*4d10*/  @!P0 LOP3.LUT R13, R18.reuse, 0xffff0000, RZ, 0xc0, !PT ;  /* 0xffff0000120d8812 */ /* 0x040fe200078ec0ff */
[C---:B------:R-:W-:Y:S01]  /*4d20*/  @!P0 IMAD.U32 R25, R27.reuse, 0x10000, RZ ;  /* 0x000100001b198824 */ /* 0x040fe200078e00ff */
[----:B------:R-:W-:Y:S01]  /*4d30*/  @!P0 LOP3.LUT R27, R27, 0xffff0000, RZ, 0xc0, !PT ;  /* 0xffff00001b1b8812 */ /* 0x000fe200078ec0ff */
[----:B------:R-:W-:Y:S02]  /*4d40*/  @!P0 IMAD.U32 R7, R18, 0x10000, RZ ;  /* 0x0001000012078824 */ /* 0x000fe400078e00ff */
[C---:B------:R-:W-:Y:S01]  /*4d50*/  @!P0 IMAD.U32 R8, R14.reuse, 0x10000, RZ ;  /* 0x000100000e088824 */ /* 0x040fe200078e00ff */
[----:B------:R-:W-:Y:S01]  /*4d60*/  @!P0 LOP3.LUT R14, R14, 0xffff0000, RZ, 0xc0, !PT ;  /* 0xffff00000e0e8812 */ /* 0x000fe200078ec0ff */
[----:B------:R-:W-:Y:S02]  /*4d70*/  @!P0 IMAD.U32 R26, R50, 0x10000, RZ ;  /* 0x00010000321a8824 */ /* 0x000fe400078e00ff */
[----:B------:R-:W-:Y:S02]  /*4d80*/  @!P0 FMUL.FTZ R45, R7, R25 ;  /* 0x00000019072d8220 */ /* 0x000fe40000410000 */
[----:B------:R-:W-:Y:S01]  /*4d90*/  @!P0 FFMA.FTZ R2, R15, R20, R2 ;  /* 0x000000140f028223 */ /* 0x000fe20000010002 */
[----:B------:R-:W-:Y:S01]  /*4da0*/  @!P0 F2FP.BF16.PACK_AB R20, R47, R52 ;  /* 0x000000342f14823e */ /* 0x000fe200000010ff */
[----:B------:R-:W-:Y:S02]  /*4db0*/  @!P0 FMUL.FTZ R46, R13, R27 ;  /* 0x0000001b0d2e8220 */ /* 0x000fe40000410000 */
[----:B------:R-:W-:Y:S01]  /*4dc0*/  @!P0 FMUL.FTZ R7, R7, R8 ;  /* 0x0000000807078220 */ /* 0x000fe20000410000 */
[----:B------:R-:W-:Y:S01]  /*4dd0*/  @!P0 F2FP.BF16.PACK_AB R0, R2, R0 ;  /* 0x000000000200823e */ /* 0x000fe200000010ff */
[----:B------:R-:W-:Y:S02]  /*4de0*/  @!P0 FFMA.FTZ R3, R21, R22, R3 ;  /* 0x0000001615038223 */ /* 0x000fe40000010003 */
[----:B------:R-:W-:Y:S02]  /*4df0*/  @!P0 FFMA.FTZ R45, R26, R8, -R45 ;  /* 0x000000081a2d8223 */ /* 0x000fe4000001082d */
[----:B------:R-:W-:Y:S01]  /*4e00*/  @!P0 FMUL.FTZ R8, R13, R14 ;  /* 0x0000000e0d088220 */ /* 0x000fe20000410000 */
[----:B------:R-:W-:Y:S01]  /*4e10*/  @!P0 F2FP.BF16.PACK_AB R13, R53, R56 ;  /* 0x00000038350d823e */ /* 0x000fe200000010ff */
[----:B------:R-:W-:Y:S02]  /*4e20*/  @!P0 FFMA.FTZ R5, R23, R24, R5 ;  /* 0x0000001817058223 */ /* 0x000fe40000010005 */
[----:B------:R-:W-:Y:S01]  /*4e30*/  @!P0 FFMA.FTZ R46, R35, R14, -R46 ;  /* 0x0000000e232e8223 */ /* 0x000fe2000001082e */
[----:B------:R-:W-:Y:S01]  /*4e40*/  @!P0 F2FP.BF16.PACK_AB R14, R54, R55 ;  /* 0x00000037360e823e */ /* 0x000fe200000010ff */
[----:B------:R-:W-:Y:S01]  /*4e50*/  @!P0 FFMA.FTZ R7, R25, R26, R7 ;  /* 0x0000001a19078223 */ /* 0x000fe20000010007 */
[----:B------:R-:W-:Y:S01]  /*4e60*/  @!P0 F2FP.BF16.PACK_AB R3, R5, R3 ;  /* 0x000000030503823e */ /* 0x000fe200000010ff */
[----:B------:R-:W-:Y:S01]  /*4e70*/  @!P0 FFMA.FTZ R8, R27, R35, R8 ;  /* 0x000000231b088223 */ /* 0x000fe20000010008 */
[----:B------:R-:W-:Y:S01]  /*4e80*/  @!P0 F2FP.BF16.PACK_AB R15, R46, R45 ;  /* 0x0000002d2e0f823e */ /* 0x000fe200000010ff */
[----:B------:R-:W-:Y:S02]  /*4e90*/  @!P0 FFMA.FTZ R9, R41, R42, R9 ;  /* 0x0000002a29098223 */ /* 0x000fe40000010009 */
[----:B------:R-:W-:Y:S01]  /*4ea0*/  @!P0 FFMA.FTZ R10, R43, R44, R10 ;  /* 0x0000002c2b0a8223 */ /* 0x000fe2000001000a */
[----:B------:R-:W-:Y:S01]  /*4eb0*/  @!P0 MOV R50, R15 ;  /* 0x0000000f00328202 */ /* 0x000fe20000000f00 */
[----:B------:R-:W-:Y:S01]  /*4ec0*/  @!P0 IMAD.MOV.U32 R48, RZ, RZ, R13 ;  /* 0x000000ffff308224 */ /* 0x000fe200078e000d */
[----:B------:R-:W-:Y:S01]  /*4ed0*/  @!P0 F2FP.BF16.PACK_AB R7, R8, R7 ;  /* 0x000000070807823e */ /* 0x000fe200000010ff */
[----:B------:R-:W-:Y:S01]  /*4ee0*/  @!P0 IMAD.MOV.U32 R49, RZ, RZ, R14 ;  /* 0x000000ffff318224 */ /* 0x000fe200078e000e */
[----:B------:R-:W-:Y:S01]  /*4ef0*/  @!P0 F2FP.BF16.PACK_AB R9, R10, R9 ;  /* 0x000000090a09823e */ /* 0x000fe200000010ff */
[----:B------:R-:W-:Y:S02]  /*4f00*/  @!P0 IMAD.MOV.U32 R51, RZ, RZ, R20 ;  /* 0x000000ffff338224 */ /* 0x000fe400078e0014 */
[----:B------:R-:W-:Y:S02]  /*4f10*/  @!P0 IMAD.MOV.U32 R16, RZ, RZ, R0 ;  /* 0x000000ffff108224 */ /* 0x000fe400078e0000 */
[----:B------:R-:W-:Y:S01]  /*4f20*/  @!P0 IMAD.MOV.U32 R17, RZ, RZ, R3 ;  /* 0x000000ffff118224 */ /* 0x000fe200078e0003 */
[----:B------:R1:W-:Y:S01]  /*4f30*/  STG.E.128 [R78.64], R48 ;  /* 0x000000304e007986 */ /* 0x0003e2000c101d06 */
[----:B------:R-:W-:Y:S02]  /*4f40*/  @!P0 IMAD.MOV.U32 R18, RZ, RZ, R7 ;  /* 0x000000ffff128224 */ /* 0x000fe400078e0007 */
[----:B------:R-:W-:Y:S05]  /*4f50*/  @!P0 IMAD.MOV.U32 R19, RZ, RZ, R9 ;  /* 0x000000ffff138224 */ /* 0x000fea00078e0009 */
[----:B------:R1:W-:Y:S02]  /*4f60*/  @!P2 STG.E.128 [R76.64], R16 ;  /* 0x000000104c00a986 */ /* 0x0003e4000c101d06 */
.L_x_1142:
[----:B------:R-:W-:Y:S05]  /*4f70*/  BSYNC B0 ;  /* 0x0000000000007941 */ /* 0x000fea0003800000 */
.L_x_1141:
[----:B------:R-:W-:Y:S05]  /*4f80*/  IADD3 R74, P2, R158, R74, RZ ;  /* 0x0000004a9e4a7210 */ /* 0x000fea0007f5e0ff */
[----:B------:R-:W-:Y:S01]  /*4f90*/  IMAD.X R64, R82, 0x1, R129, P2 ;  /* 0x0000000152407824 */ /* 0x000fe200010e0681 */
[----:B------:R-:W-:Y:S11]  /*4fa0*/  ISETP.GE.OR P2, PT, R139, R73, P5 ;  /* 0x000000498b00720c */ /* 0x000ff60002f46670 */
[----:B------:R-:W-:Y:S02]  /*4fb0*/  @!UPT UIADD3 URZ, URZ, URZ, URZ ;  /* 0x0000003f3f3ff290 */ /* 0x000fe4000fffe03f */
[----:B------:R-:W-:-:S05]  /*4fc0*/  @P2 BRA `(.L_x_1136) ;  /* 0x000009e000002947 */ /* 0x000fca0003800000 */
[----:B------:R-:W-:Y:S01]  /*4fd0*/  SEL R0, R70, R69, !P1 ;  /* 0x0000004546007207 */ /* 0x000fe20004800000 */
[----:B-----5:R-:W2:Y:S01]  /*4fe0*/  LDS.128 R44, [R126+0x5080] ;  /* 0x005080007e2c7984 */ /* 0x020ea20000000c00 */
[----:B------:R-:W-:Y:S02]  /*4ff0*/  @!P0 SHF.R.U32.HI R3, RZ, 0x10, R61 ;  /* 0x00000010ff038819 */ /* 0x000fe4000001163d */
[----:B------:R-:W-:Y:S02]  /*5000*/  SHF.R.S32.HI R2, RZ, 0x1f, R0 ;  /* 0x0000001fff027819 */ /* 0x000fe40000011400 */
[----:B------:R-:W-:Y:S02]  /*5010*/  IADD3 R13, P3, P2, R90, R74, R108 ;  /* 0x0000004a5a0d7210 */ /* 0x000fe40007a7e06c */
[----:B------:R-:W-:Y:S02]  /*5020*/  LEA.HI R0, R2, R0, RZ, 0x4 ;  /* 0x0000000002007211 */ /* 0x000fe400078f20ff */
[----:B------:R-:W-:Y:S02]  /*5030*/  IADD3.X R14, R92, R64, R115, P3, P2 ;  /* 0x000000405c0e7210 */ /* 0x000fe40001fe4473 */
[----:B------:R-:W-:Y:S02]  /*5040*/  LEA.HI.SX32 R0, R0, R68, 0x1c ;  /* 0x0000004400007211 */ /* 0x000fe400078fe2ff */
[C---:B-1----:R-:W-:Y:S02]  /*5050*/  LEA R52, P2, R13.reuse, c[0x0][0x1c8], 0x1 ;  /* 0x000072000d347a11 */ /* 0x042fe400078408ff */
[----:B------:R-:W-:Y:S01]  /*5060*/  SHF.R.S32.HI R2, RZ, 0x1f, R0 ;  /* 0x0000001fff027819 */ /* 0x000fe20000011400 */
[----:B------:R-:W-:Y:S01]  /*5070*/  IMAD.SHL.U32 R54, R0, 0x8, RZ ;  /* 0x0000000800367824 */ /* 0x000fe200078e00ff */
[----:B------:R-:W-:Y:S02]  /*5080*/  LEA.HI.X R53, R13, c[0x0][0x1cc], R14, 0x1, P2 ;  /* 0x000073000d357a11 */ /* 0x000fe400010f0c0e */
[----:B------:R-:W-:Y:S02]  /*5090*/  LEA.HI R2, R2, R0, RZ, 0x3 ;  /* 0x0000000002027211 */ /* 0x000fe400078f18ff */
[--C-:B------:R-:W-:Y:S02]  /*50a0*/  @!P0 SHF.R.U32.HI R7, RZ, 0x10, R31.reuse ;  /* 0x00000010ff078819 */ /* 0x100fe4000001161f */
[----:B------:R-:W-:Y:S02]  /*50b0*/  SHF.R.S32.HI R0, RZ, 0x3, R2 ;  /* 0x00000003ff007819 */ /* 0x000fe40000011402 */
[----:B------:R-:W-:Y:S02]  /*50c0*/  LOP3.LUT R2, R116, 0x38, R54, 0xf8, !PT ;  /* 0x0000003874027812 */ /* 0x000fe400078ef836 */
[----:B------:R-:W-:Y:S01]  /*50d0*/  @!P0 SHF.R.U64 R10, R30, 0x10, R31 ;  /* 0x000000101e0a8819 */ /* 0x000fe2000000121f */
[----:B------:R-:W-:Y:S01]  /*50e0*/  IMAD R0, R0, 0xc00, R12 ;  /* 0x00000c0000007824 */ /* 0x000fe200078e020c */
[----:B------:R-:W-:Y:S02]  /*50f0*/  LOP3.LUT R2, R2, R167, RZ, 0x3c, !PT ;  /* 0x000000a702027212 */ /* 0x000fe400078e3cff */
[----:B------:R-:W-:Y:S02]  /*5100*/  @!P0 SHF.R.U64 R24, R60, 0x10, R61 ;  /* 0x000000103c188819 */ /* 0x000fe4000000123d */
[----:B------:R-:W-:Y:S01]  /*5110*/  @!P0 PRMT R8, R39, 0x5410, R7 ;  /* 0x0000541027088816 */ /* 0x000fe20000000007 */
[----:B------:R-:W-:Y:S01]  /*5120*/  IMAD.IADD R0, R0, 0x1, R2 ;  /* 0x0000000100007824 */ /* 0x000fe200078e0202 */
[--C-:B------:R-:W-:Y:S02]  /*5130*/  @!P0 SHF.R.U32.HI R2, RZ, 0x10, R29.reuse ;  /* 0x00000010ff028819 */ /* 0x100fe4000001161d */
[----:B------:R-:W-:Y:S01]  /*5140*/  @!P0 LOP3.LUT R20, R8, 0xffff0000, RZ, 0xc0, !PT ;  /* 0xffff000008148812 */ /* 0x000fe200078ec0ff */
[----:B------:R-:W-:Y:S01]  /*5150*/  IMAD.SHL.U32 R16, R0, 0x2, RZ ;  /* 0x0000000200107824 */ /* 0x000fe200078e00ff */
[----:B------:R-:W-:Y:S01]  /*5160*/  @!P0 SHF.R.U64 R0, R28, 0x10, R29 ;  /* 0x000000101c008819 */ /* 0x000fe2000000121d */
[----:B--2---:R-:W-:Y:S01]  /*5170*/  @!P0 IMAD.U32 R23, R44, 0x10000, RZ ;  /* 0x000100002c178824 */ /* 0x004fe200078e00ff */
[----:B------:R-:W-:Y:S01]  /*5180*/  @!P0 SHF.L.U32 R27, R45, 0x10, RZ ;  /* 0x000000102d1b8819 */ /* 0x000fe200000006ff */
[----:B------:R-:W-:Y:S01]  /*5190*/  @!P0 IMAD.U32 R21, R8, 0x10000, RZ ;  /* 0x0001000008158824 */ /* 0x000fe200078e00ff */
[----:B------:R-:W-:Y:S01]  /*51a0*/  @!P0 LOP3.LUT R25, R44, 0xffff0000, RZ, 0xc0, !PT ;  /* 0xffff00002c198812 */ /* 0x000fe200078ec0ff */
[----:B------:R-:W-:Y:S01]  /*51b0*/  @!P0 IMAD.U32 R41, R47, 0x10000, RZ ;  /* 0x000100002f298824 */ /* 0x000fe200078e00ff */
[----:B------:R-:W1:Y:S01]  /*51c0*/  LDS.128 R16, [R16+0x5080] ;  /* 0x0050800010107984 */ /* 0x000e620000000c00 */
[----:B------:R-:W-:Y:S02]  /*51d0*/  @!P0 LOP3.LUT R29, R45, 0xffff0000, RZ, 0xc0, !PT ;  /* 0xffff00002d1d8812 */ /* 0x000fe400078ec0ff */
[----:B------:R-:W-:Y:S02]  /*51e0*/  @!P0 LOP3.LUT R43, R47, 0xffff0000, RZ, 0xc0, !PT ;  /* 0xffff00002f2b8812 */ /* 0x000fe400078ec0ff */
[----:B------:R-:W-:Y:S02]  /*51f0*/  @!P0 SHF.L.U32 R31, R46, 0x10, RZ ;  /* 0x000000102e1f8819 */ /* 0x000fe400000006ff */
[C---:B------:R-:W-:Y:S02]  /*5200*/  @!P0 PRMT R9, R38.reuse, 0x5410, R2 ;  /* 0x0000541026098816 */ /* 0x040fe40000000002 */
[----:B------:R-:W-:Y:S02]  /*5210*/  @!P0 PRMT R5, R38, 0x5432, R0 ;  /* 0x0000543226058816 */ /* 0x000fe40000000000 */
[----:B------:R-:W-:Y:S01]  /*5220*/  @!P0 LOP3.LUT R38, R46, 0xffff0000, RZ, 0xc0, !PT ;  /* 0xffff00002e268812 */ /* 0x000fe200078ec0ff */
[----:B------:R-:W-:Y:S01]  /*5230*/  @!P0 IMAD.U32 R0, R9, 0x10000, RZ ;  /* 0x0001000009008824 */ /* 0x000fe200078e00ff */
[----:B------:R-:W-:Y:S02]  /*5240*/  @!P0 PRMT R10, R39, 0x5432, R10 ;  /* 0x00005432270a8816 */ /* 0x000fe4000000000a */
[C---:B------:R-:W-:Y:S02]  /*5250*/  @!P0 PRMT R28, R66.reuse, 0x5410, R3 ;  /* 0x00005410421c8816 */ /* 0x040fe40000000003 */
[----:B------:R-:W-:Y:S01]  /*5260*/  @!P0 PRMT R24, R66, 0x5432, R24 ;  /* 0x0000543242188816 */ /* 0x000fe20000000018 */
[C---:B------:R-:W-:Y:S01]  /*5270*/  @!P0 IMAD.U32 R8, R10.reuse, 0x10000, RZ ;  /* 0x000100000a088824 */ /* 0x040fe200078e00ff */
[----:B------:R-:W-:Y:S01]  /*5280*/  @!P0 LOP3.LUT R10, R10, 0xffff0000, RZ, 0xc0, !PT ;  /* 0xffff00000a0a8812 */ /* 0x000fe200078ec0ff */
[C---:B------:R-:W-:Y:S01]  /*5290*/  @!P0 IMAD.U32 R26, R28.reuse, 0x10000, RZ ;  /* 0x000100001c1a8824 */ /* 0x040fe200078e00ff */
[----:B------:R-:W-:Y:S01]  /*52a0*/  @!P0 LOP3.LUT R28, R28, 0xffff0000, RZ, 0xc0, !PT ;  /* 0xffff00001c1c8812 */ /* 0x000fe200078ec0ff */
[C---:B------:R-:W-:Y:S01]  /*52b0*/  @!P0 IMAD.U32 R22, R24.reuse, 0x10000, RZ ;  /* 0x0001000018168824 */ /* 0x040fe200078e00ff */
[----:B------:R-:W-:Y:S02]  /*52c0*/  @!P0 LOP3.LUT R24, R24, 0xffff0000, RZ, 0xc0, !PT ;  /* 0xffff000018188812 */ /* 0x000fe400078ec0ff */
[--C-:B------:R-:W-:Y:S02]  /*52d0*/  @!P0 SHF.R.U64 R35, R62, 0x10, R63.reuse ;  /* 0x000000103e238819 */ /* 0x100fe4000000123f */
[----:B------:R-:W-:Y:S02]  /*52e0*/  @!P0 SHF.R.U32.HI R42, RZ, 0x10, R63 ;  /* 0x00000010ff2a8819 */ /* 0x000fe4000001163f */
[C---:B------:R-:W-:Y:S02]  /*52f0*/  @!P0 PRMT R35, R67.reuse, 0x5432, R35 ;  /* 0x0000543243238816 */ /* 0x040fe40000000023 */
[----:B------:R-:W-:Y:S02]  /*5300*/  @!P0 PRMT R42, R67, 0x5410, R42 ;  /* 0x00005410432a8816 */ /* 0x000fe4000000002a */
[----:B------:R-:W-:Y:S01]  /*5310*/  ISETP.GE.AND P2, PT, R54, c[0x0][0x1d4], PT ;  /* 0x0000750036007a0c */ /* 0x000fe20003f46270 */
[C---:B------:R-:W-:Y:S01]  /*5320*/  @!P0 IMAD.U32 R30, R35.reuse, 0x10000, RZ ;  /* 0x00010000231e8824 */ /* 0x040fe200078e00ff */
[----:B------:R-:W-:Y:S01]  /*5330*/  @!P0 LOP3.LUT R35, R35, 0xffff0000, RZ, 0xc0, !PT ;  /* 0xffff000023238812 */ /* 0x000fe200078ec0ff */
[C---:B------:R-:W-:Y:S01]  /*5340*/  @!P0 IMAD.U32 R39, R42.reuse, 0x10000, RZ ;  /* 0x000100002a278824 */ /* 0x040fe200078e00ff */
[----:B------:R-:W-:Y:S01]  /*5350*/  @!P0 LOP3.LUT R42, R42, 0xffff0000, RZ, 0xc0, !PT ;  /* 0xffff00002a2a8812 */ /* 0x000fe200078ec0ff */
[----:B-1----:R-:W-:Y:S01]  /*5360*/  @!P0 IMAD.U32 R3, R17, 0x10000, RZ ;  /* 0x0001000011038824 */ /* 0x002fe200078e00ff */
[C---:B------:R-:W-:Y:S02]  /*5370*/  @!P0 LOP3.LUT R7, R16.reuse, 0xffff0000, RZ, 0xc0, !PT ;  /* 0xffff000010078812 */ /* 0x040fe400078ec0ff */
[----:B------:R-:W-:Y:S01]  /*5380*/  @!P0 LOP3.LUT R15, R19, 0xffff0000, RZ, 0xc0, !PT ;  /* 0xffff0000130f8812 */ /* 0x000fe200078ec0ff */
[C---:B------:R-:W-:Y:S02]  /*5390*/  @!P0 FMUL.FTZ R2, R3.reuse, R26 ;  /* 0x0000001a03028220 */ /* 0x040fe40000410000 */
[-C--:B------:R-:W-:Y:S02]  /*53a0*/  @!P0 FMUL.FTZ R3, R3, R0.reuse ;  /* 0x0000000003038220 */ /* 0x080fe40000410000 */
[----:B------:R-:W-:Y:S02]  /*53b0*/  @!P0 FFMA.FTZ R60, R27, R0, -R2 ;  /* 0x000000001b3c8223 */ /* 0x000fe40000010802 */
[----:B------:R-:W-:Y:S02]  /*53c0*/  @!P0 IMAD.U32 R0, R16, 0x10000, RZ ;  /* 0x0001000010008824 */ /* 0x000fe400078e00ff */
[C---:B------:R-:W-:Y:S01]  /*53d0*/  @!P0 IMAD.U32 R2, R5.reuse, 0x10000, RZ ;  /* 0x0001000005028824 */ /* 0x040fe200078e00ff */
[----:B------:R-:W-:Y:S01]  /*53e0*/  @!P0 LOP3.LUT R5, R5, 0xffff0000, RZ, 0xc0, !PT ;  /* 0xffff000005058812 */ /* 0x000fe200078ec0ff */
[C---:B------:R-:W-:Y:S02]  /*53f0*/  @!P0 FMUL.FTZ R13, R0.reuse, R22 ;  /* 0x00000016000d8220 */ /* 0x040fe40000410000 */
[----:B------:R-:W-:Y:S02]  /*5400*/  @!P0 FMUL.FTZ R14, R7, R24 ;  /* 0x00000018070e8220 */ /* 0x000fe40000410000 */
[-C--:B------:R-:W-:Y:S02]  /*5410*/  @!P0 FMUL.FTZ R0, R0, R2.reuse ;  /* 0x0000000200008220 */ /* 0x080fe40000410000 */
[----:B------:R-:W-:Y:S01]  /*5420*/  @!P0 FFMA.FTZ R59, R23, R2, -R13 ;  /* 0x00000002173b8223 */ /* 0x000fe2000001080d */
[C---:B------:R-:W-:Y:S01]  /*5430*/  @!P0 LOP3.LUT R13, R18.reuse, 0xffff0000, RZ, 0xc0, !PT ;  /* 0xffff0000120d8812 */ /* 0x040fe200078ec0ff */
[-C--:B------:R-:W-:Y:S01]  /*5440*/  @!P0 FMUL.FTZ R2, R7, R5.reuse ;  /* 0x0000000507028220 */ /* 0x080fe20000410000 */
[----:B------:R-:W-:Y:S01]  /*5450*/  @!P0 LOP3.LUT R7, R17, 0xffff0000, RZ, 0xc0, !PT ;  /* 0xffff000011078812 */ /* 0x000fe200078ec0ff */
[----:B------:R-:W-:Y:S01]  /*5460*/  @!P0 FFMA.FTZ R58, R25, R5, -R14 ;  /* 0x00000005193a8223 */ /* 0x000fe2000001080e */
[----:B------:R-:W-:Y:S01]  /*5470*/  @!P0 LOP3.LUT R5, R9, 0xffff0000, RZ, 0xc0, !PT ;  /* 0xffff000009058812 */ /* 0x000fe200078ec0ff */
[----:B------:R-:W-:Y:S01]  /*5480*/  @!P0 IMAD.U32 R14, R19, 0x10000, RZ ;  /* 0x00010000130e8824 */ /* 0x000fe200078e00ff */
[----:B------:R-:W-:Y:S01]  /*5490*/  @!P0 SHF.L.U32 R9, R18, 0x10, RZ ;  /* 0x0000001012098819 */ /* 0x000fe200000006ff */
[----:B------:R-:W-:Y:S02]  /*54a0*/  @!P0 FMUL.FTZ R55, R7, R28 ;  /* 0x0000001c07378220 */ /* 0x000fe40000410000 */
[----:B------:R-:W-:Y:S02]  /*54b0*/  @!P0 FMUL.FTZ R49, R14, R39 ;  /* 0x000000270e318220 */ /* 0x000fe40000410000 */
[----:B------:R-:W-:Y:S02]  /*54c0*/  @!P0 FMUL.FTZ R48, R15, R42 ;  /* 0x0000002a0f308220 */ /* 0x000fe40000410000 */
[----:B------:R-:W-:Y:S02]  /*54d0*/  @!P0 FMUL.FTZ R51, R9, R30 ;  /* 0x0000001e09338220 */ /* 0x000fe40000410000 */
[----:B------:R-:W-:Y:S02]  /*54e0*/  @!P0 FMUL.FTZ R50, R13, R35 ;  /* 0x000000230d328220 */ /* 0x000fe40000410000 */
[----:B------:R-:W-:Y:S02]  /*54f0*/  @!P0 FFMA.FTZ R57, R29, R5, -R55 ;  /* 0x000000051d398223 */ /* 0x000fe40000010837 */
        /* <DEDUP_REMOVED lines=10> */
[----:B------:R-:W-:Y:S02]  /*55a0*/  @!P0 IMAD.MOV.U32 R44, RZ, RZ, R50 ;  /* 0x000000ffff2c8224 */ /* 0x000fe400078e0032 */
[----:B------:R-:W-:Y:S02]  /*55b0*/  @!P0 IMAD.MOV.U32 R47, RZ, RZ, R49 ;  /* 0x000000ffff2f8224 */ /* 0x000fe400078e0031 */
[----:B------:R-:W-:Y:S02]  /*55c0*/  @!P0 IMAD.MOV.U32 R46, RZ, RZ, R48 ;  /* 0x000000ffff2e8224 */ /* 0x000fe400078e0030 */
[----:B------:R-:W-:Y:S02]  /*55d0*/  @!P0 FMUL.FTZ R5, R7, R5 ;  /* 0x0000000507058220 */ /* 0x000fe40000410000 */
[----:B------:R-:W-:Y:S01]  /*55e0*/  @!P0 FFMA.FTZ R2, R24, R25, R2 ;  /* 0x0000001918028223 */ /* 0x000fe20000010002 */
[----:B------:R1:W-:Y:S01]  /*55f0*/  STG.E.128 [R52.64], R44 ;  /* 0x0000002c34007986 */ /* 0x0003e2000c101d06 */
[----:B------:R-:W-:Y:S02]  /*5600*/  @!P0 FMUL.FTZ R7, R9, R8 ;  /* 0x0000000809078220 */ /* 0x000fe40000410000 */
[----:B------:R-:W-:Y:S01]  /*5610*/  @!P0 FFMA.FTZ R3, R26, R27, R3 ;  /* 0x0000001b1a038223 */ /* 0x000fe20000010003 */
[----:B------:R-:W-:Y:S01]  /*5620*/  @!P0 F2FP.BF16.PACK_AB R0, R2, R0 ;  /* 0x000000000200823e */ /* 0x000fe200000010ff */
[----:B------:R-:W-:Y:S02]  /*5630*/  @!P0 FMUL.FTZ R8, R13, R10 ;  /* 0x0000000a0d088220 */ /* 0x000fe40000410000 */
[----:B------:R-:W-:Y:S01]  /*5640*/  @!P0 FFMA.FTZ R5, R28, R29, R5 ;  /* 0x0000001d1c058223 */ /* 0x000fe20000010005 */
[----:B------:R-:W-:Y:S01]  /*5650*/  @!P0 MOV R16, R0 ;  /* 0x0000000000108202 */ /* 0x000fe20000000f00 */
        /* <DEDUP_REMOVED lines=8> */
[----:B------:R-:W-:Y:S03]  /*56e0*/  @!P0 IMAD.MOV.U32 R17, RZ, RZ, R3 ;  /* 0x000000ffff118224 */ /* 0x000fe600078e0003 */
[----:B------:R-:W-:Y:S01]  /*56f0*/  @!P0 F2FP.BF16.PACK_AB R9, R10, R9 ;  /* 0x000000090a09823e */ /* 0x000fe200000010ff */
[----:B------:R-:W-:Y:S04]  /*5700*/  @!P0 IMAD.MOV.U32 R18, RZ, RZ, R7 ;  /* 0x000000ffff128224 */ /* 0x000fe800078e0007 */
[----:B------:R-:W-:Y:S01]  /*5710*/  @!P0 IMAD.MOV.U32 R19, RZ, RZ, R9 ;  /* 0x000000ffff138224 */ /* 0x000fe200078e0009 */
[----:B------:R-:W-:-:S05]  /*5720*/  @P2 BRA `(.L_x_1136) ;  /* 0x0000028000002947 */ /* 0x000fca0003800000 */
[--C-:B------:R-:W-:Y:S02]  /*5730*/  IADD3 R0, P2, P0, R90, R74, R54.reuse ;  /* 0x0000004a5a007210 */ /* 0x100fe4000785e036 */
[----:B------:R-:W-:Y:S04]  /*5740*/  SHF.R.S32.HI R2, RZ, 0x1f, R54 ;  /* 0x0000001fff027819 */ /* 0x000fe80000011436 */
[----:B------:R-:W-:Y:S02]  /*5750*/  IADD3.X R3, R92, R64, R2, P2, P0 ;  /* 0x000000405c037210 */ /* 0x000fe400017e0402 */
[C---:B------:R-:W-:Y:S04]  /*5760*/  LEA R2, P0, R0.reuse, c[0x0][0x1c8], 0x1 ;  /* 0x0000720000027a11 */ /* 0x040fe800078008ff */
[----:B------:R-:W-:Y:S05]  /*5770*/  LEA.HI.X R3, R0, c[0x0][0x1cc], R3, 0x1, P0 ;  /* 0x0000730000037a11 */ /* 0x000fea00000f0c03 */
[----:B------:R2:W-:Y:S01]  /*5780*/  STG.E.128 [R2.64], R16 ;  /* 0x0000001002007986 */ /* 0x0005e2000c101d06 */
[----:B------:R-:W-:-:S05]  /*5790*/  BRA `(.L_x_1136) ;  /* 0x0000021000007947 */ /* 0x000fca0003800000 */
.L_x_1120:
        /* <DEDUP_REMOVED lines=12> */
.L_x_1144:
[----:B------:R-:W-:Y:S05]  /*5860*/  BSYNC B0 ;  /* 0x0000000000007941 */ /* 0x000fea0003800000 */
.L_x_1143:
        /* <DEDUP_REMOVED lines=10> */
.L_x_1146:
[----:B------:R-:W-:Y:S05]  /*5910*/  BSYNC B0 ;  /* 0x0000000000007941 */ /* 0x000fea0003800000 */
.L_x_1145:
        /* <DEDUP_REMOVED lines=9> */
.L_x_1136:
[----:B------:R-:W-:Y:S05]  /*59b0*/  BSYNC B2 ;  /* 0x0000000000027941 */ /* 0x000fea0003800000 */
.L_x_1119:
[----:B------:R-:W-:Y:S01]  /*59c0*/  IMAD R10, R40, -0x30, RZ ;  /* 0xffffffd0280a7824 */ /* 0x000fe200078e02ff */
[----:B------:R-:W-:Y:S01]  /*59d0*/  ISETP.NE.AND P6, PT, R138, RZ, PT ;  /* 0x000000ff8a00720c */ /* 0x000fe20003fc5270 */
[----:B------:R-:W-:Y:S01]  /*59e0*/  IMAD R0, R93, 0x30, RZ ;  /* 0x000000305d007824 */ /* 0x000fe200078e02ff */
[----:B------:R-:W-:Y:S01]  /*59f0*/  BSSY B0, `(.L_x_1147) ;  /* 0x0000047000007945 */ /* 0x000fe20003800000 */
[----:B--2---:R-:W-:Y:S02]  /*5a00*/  IMAD.IADD R3, R133, 0x1, R10 ;  /* 0x0000000185037824 */ /* 0x004fe400078e020a */
[----:B-1---5:R-:W-:Y:S03]  /*5a10*/  IMAD.WIDE.U32 R18, R40, 0x30, RZ ;  /* 0x0000003028127825 */ /* 0x022fe600078e00ff */
[----:B------:R-:W-:Y:S01]  /*5a20*/  ISETP.GE.AND P2, PT, R3, 0x11, PT ;  /* 0x000000110300780c */ /* 0x000fe20003f46270 */
[----:B------:R-:W-:Y:S01]  /*5a30*/  IMAD.IADD R19, R19, 0x1, R0 ;  /* 0x0000000113137824 */ /* 0x000fe200078e0200 */
[----:B------:R-:W-:Y:S04]  /*5a40*/  IADD3 R0, P0, R125, R18, RZ ;  /* 0x000000127d007210 */ /* 0x000fe80007f1e0ff */
[----:B------:R-:W-:Y:S07]  /*5a50*/  IADD3.X R2, R19, R136, RZ, P0, !PT ;  /* 0x0000008813027210 */ /* 0x000fee00007fe4ff */
[C---:B------:R-:W-:Y:S05]  /*5a60*/  @P2 IADD3 R7, P0, R0.reuse, 0x10, RZ ;  /* 0x0000001000072810 */ /* 0x040fea0007f1e0ff */
[--C-:B------:R-:W-:Y:S01]  /*5a70*/  @P2 IMAD.X R9, RZ, RZ, R2.reuse, P0 ;  /* 0x000000ffff092224 */ /* 0x100fe200000e0602 */
[C---:B------:R-:W-:Y:S11]  /*5a80*/  ISETP.GE.AND P0, PT, R3.reuse, 0x21, PT ;  /* 0x000000210300780c */ /* 0x040ff60003f06270 */
[----:B------:R-:W-:Y:S02]  /*5a90*/  @!UPT UIADD3 URZ, URZ, URZ, URZ ;  /* 0x0000003f3f3ff290 */ /* 0x000fe4000fffe03f */
[----:B------:R-:W-:Y:S05]  /*5aa0*/  @P0 IADD3 R8, P3, R0, 0x20, RZ ;  /* 0x0000002000080810 */ /* 0x000fea0007f7e0ff */
[----:B------:R-:W-:Y:S01]  /*5ab0*/  @P0 IMAD.X R13, RZ, RZ, R2, P3 ;  /* 0x000000ffff0d0224 */ /* 0x000fe200018e0602 */
[----:B------:R-:W-:Y:S11]  /*5ac0*/  ISETP.GE.AND P3, PT, R3, 0x1, PT ;  /* 0x000000010300780c */ /* 0x000ff60003f66270 */
[----:B------:R-:W-:Y:S02]  /*5ad0*/  @!UPT UIADD3 URZ, URZ, URZ, URZ ;  /* 0x0000003f3f3ff290 */ /* 0x000fe4000fffe03f */
[----:B------:R-:W-:Y:S01]  /*5ae0*/  @P3 IMAD R5, R2, c[0x0][0x258], RZ ;  /* 0x0000960002053a24 */ /* 0x000fe200078e02ff */
[----:B------:R-:W-:Y:S01]  /*5af0*/  @P3 MOV R2, R96 ;  /* 0x0000006000023202 */ /* 0x000fe20000000f00 */
[----:B------:R-:W-:Y:S04]  /*5b00*/  @P3 IMAD.MOV.U32 R3, RZ, RZ, R107 ;  /* 0x000000ffff033224 */ /* 0x000fe800078e006b */
[C---:B------:R-:W-:Y:S04]  /*5b10*/  @P3 IMAD.WIDE.U32 R2, R0.reuse, c[0x0][0x258], R2 ;  /* 0x0000960000023a25 */ /* 0x040fe800078e0002 */
[----:B------:R-:W-:Y:S01]  /*5b20*/  @P3 IMAD R0, R0, c[0x0][0x25c], R5 ;  /* 0x0000970000003a24 */ /* 0x000fe200078e0205 */
[C---:B------:R-:W-:Y:S04]  /*5b30*/  @P3 LEA R16, P4, R2.reuse, c[0x0][0x250], 0x1 ;  /* 0x0000940002103a11 */ /* 0x040fe800078808ff */
[----:B------:R-:W-:Y:S02]  /*5b40*/  @P3 IADD3 R0, R3, R0, RZ ;  /* 0x0000000003003210 */ /* 0x000fe40007ffe0ff */
[----:B------:R-:W-:Y:S02]  /*5b50*/  @P2 MOV R3, R107 ;  /* 0x0000006b00032202 */ /* 0x000fe40000000f00 */
        /* <DEDUP_REMOVED lines=8> */
[----:B------:R-:W-:Y:S01]  /*5be0*/  @P2 LEA.HI.X R15, R2, c[0x0][0x254], R0, 0x1, P4 ;  /* 0x00009500020f2a11 */ /* 0x000fe200020f0c00 */
[----:B------:R-:W-:Y:S01]  /*5bf0*/  @P0 IMAD R0, R13, c[0x0][0x258], RZ ;  /* 0x000096000d000a24 */ /* 0x000fe200078e02ff */
[----:B------:R-:W-:Y:S03]  /*5c00*/  @P0 MOV R2, R96 ;  /* 0x0000006000020202 */ /* 0x000fe60000000f00 */
[C---:B------:R-:W-:Y:S02]  /*5c10*/  @P0 IMAD R0, R8.reuse, c[0x0][0x25c], R0 ;  /* 0x0000970008000a24 */ /* 0x040fe400078e0200 */
[----:B------:R-:W-:Y:S05]  /*5c20*/  @P0 IMAD.WIDE.U32 R2, R8, c[0x0][0x258], R2 ;  /* 0x0000960008020a25 */ /* 0x000fea00078e0002 */
[C---:B------:R-:W-:Y:S02]  /*5c30*/  @P0 LEA R8, P4, R2.reuse, c[0x0][0x250], 0x1 ;  /* 0x0000940002080a11 */ /* 0x040fe400078808ff */
[----:B------:R-:W-:Y:S04]  /*5c40*/  @P0 IADD3 R0, R3, R0, RZ ;  /* 0x0000000003000210 */ /* 0x000fe80007ffe0ff */
[----:B------:R-:W-:Y:S01]  /*5c50*/  @P0 LEA.HI.X R9, R2, c[0x0][0x254], R0, 0x1, P4 ;  /* 0x0000950002090a11 */ /* 0x000fe200020f0c00 */
[----:B------:R-:W-:Y:S01]  /*5c60*/  IMAD.IADD R0, R10, 0x1, R4 ;  /* 0x000000010a007824 */ /* 0x000fe200078e0204 */
[----:B------:R-:W-:Y:S04]  /*5c70*/  ISETP.NE.AND P4, PT, R124, RZ, PT ;  /* 0x000000ff7c00720c */ /* 0x000fe80003f85270 */
[----:B------:R-:W-:Y:S09]  /*5c80*/  IMNMX R7, R0, 0x30, PT ;  /* 0x0000003000077817 */ /* 0x000ff20003800200 */
[----:B------:R-:W-:Y:S01]  /*5c90*/  @!PT LDS RZ, [RZ] ;  /* 0x00000000fffff984 */ /* 0x000fe20000000800 */
[----:B------:R-:W-:Y:S01]  /*5ca0*/  @!PT LDS RZ, [RZ] ;  /* 0x00000000fffff984 */ /* 0x000fe20000000800 */
[----:B------:R-:W-:Y:S01]  /*5cb0*/  @!PT LDS RZ, [RZ] ;  /* 0x00000000fffff984 */ /* 0x000fe20000000800 */
[----:B------:R1:W-:Y:S05]  /*5cc0*/  @P3 LDGSTS.E.BYPASS.LTC128B.128 [R72+0x2080], [R16.64], !P4 ;  /* 0x0208000010483fae */ /* 0x0003ea000e101d46 */
[----:B------:R1:W-:Y:S05]  /*5cd0*/  @P3 LDGSTS.E.BYPASS.LTC128B.128 [R72+0x3880], [R16.64+0x80], !P6 ;  /* 0x0388008010483fae */ /* 0x0003ea000f101d46 */
[----:B------:R1:W-:Y:S05]  /*5ce0*/  @P2 LDGSTS.E.BYPASS.LTC128B.128 [R72+0x2880], [R14.64], !P4 ;  /* 0x028800000e482fae */ /* 0x0003ea000e101d46 */
[----:B------:R1:W-:Y:S01]  /*5cf0*/  @P2 LDGSTS.E.BYPASS.LTC128B.128 [R72+0x4080], [R14.64+0x80], !P6 ;  /* 0x040800800e482fae */ /* 0x0003e2000f101d46 */
[----:B------:R-:W-:Y:S04]  /*5d00*/  ISETP.GE.AND P2, PT, R89, R7, PT ;  /* 0x000000075900720c */ /* 0x000fe80003f46270 */
[----:B------:R1:W-:Y:S05]  /*5d10*/  @P0 LDGSTS.E.BYPASS.LTC128B.128 [R72+0x3080], [R8.64], !P4 ;  /* 0x0308000008480fae */ /* 0x0003ea000e101d46 */
[----:B------:R1:W-:Y:S01]  /*5d20*/  @P0 LDGSTS.E.BYPASS.LTC128B.128 [R72+0x4880], [R8.64+0x80], !P6 ;  /* 0x0488008008480fae */ /* 0x0003e2000f101d46 */
[----:B------:R-:W-:Y:S04]  /*5d30*/  IADD3 R5, P0, R135, R18, RZ ;  /* 0x0000001287057210 */ /* 0x000fe80007f1e0ff */
[----:B------:R-:W0:Y:S01]  /*5d40*/  LDGDEPBAR ;  /* 0x00000000000079af */ /* 0x000e220000000000 */
[----:B------:R-:W-:Y:S01]  /*5d50*/  IADD3.X R10, R19, R132, RZ, P0, !PT ;  /* 0x00000084130a7210 */ /* 0x000fe200007fe4ff */
        /* <DEDUP_REMOVED lines=16> */
.L_x_1148:
[----:B-1----:R-:W-:Y:S05]  /*5e60*/  BSYNC B0 ;  /* 0x0000000000007941 */ /* 0x002fea0003800000 */
.L_x_1147:
        /* <DEDUP_REMOVED lines=19> */
.L_x_1150:
[----:B------:R-:W-:Y:S05]  /*5fa0*/  BSYNC B0 ;  /* 0x0000000000007941 */ /* 0x000fea0003800000 */
.L_x_1149:
        /* <DEDUP_REMOVED lines=19> */
.L_x_1152:
[----:B------:R-:W-:Y:S05]  /*60e0*/  BSYNC B0 ;  /* 0x0000000000007941 */ /* 0x000fea0003800000 */
.L_x_1151:
        /* <DEDUP_REMOVED lines=26> */
[----:B------:R1:W-:Y:S04]  /*6290*/  @P0 LDGSTS.E.BYPASS.LTC128B.128 [R72+0x6080], [R16.64], !P4 ;  /* 0x0608000010480fae */ /* 0x0003e8000e101d46 */
[----:B------:R1:W-:Y:S04]  /*62a0*/  @P0 LDGSTS.E.BYPASS.LTC128B.128 [R72+0x7880], [R14.64], !P6 ;  /* 0x078800000e480fae */ /* 0x0003e8000f101d46 */
[----:B------:R-:W0:Y:S01]  /*62b0*/  LDGDEPBAR ;  /* 0x00000000000079af */ /* 0x000e220000000000 */
[----:B------:R-:W-:-:S05]  /*62c0*/  @P0 BRA `(.L_x_1153) ;  /* 0xffffb89000000947 */ /* 0x000fca000383ffff */
[----:B------:R-:W2:Y:S04]  /*62d0*/  LDL R5, [R1+0x64] ;  /* 0x0000640001057983 */ /* 0x000ea80000100800 */
[----:B-1----:R1:W5:Y:S04]  /*62e0*/  LDL R18, [R1+0x58] ;  /* 0x0000580001127983 */ /* 0x0023680000100800 */
[----:B------:R-:W-:Y:S01]  /*62f0*/  BAR.SYNC.DEFER_BLOCKING 0x0 ;  /* 0x0000000000007b1d */ /* 0x000fe20000010000 */
[----:B--2---:R-:W-:-:S05]  /*6300*/  IADD3 R0, R5, 0x2f, RZ ;  /* 0x0000002f05007810 */ /* 0x004fca0007ffe0ff */
[----:B------:R-:W-:-:S05]  /*6310*/  IMAD.HI R0, R0, 0x2aaaaaab, RZ ;  /* 0x2aaaaaab00007827 */ /* 0x000fca00078e02ff */
[----:B------:R-:W-:-:S04]  /*6320*/  SHF.R.U32.HI R2, RZ, 0x1f, R0 ;  /* 0x0000001fff027819 */ /* 0x000fc80000011600 */
[----:B------:R-:W-:Y:S02]  /*6330*/  LEA.HI.SX32 R7, R0, R2, 0x1d ;  /* 0x0000000200077211 */ /* 0x000fe400078feaff */
.L_x_1118:
[----:B-1----:R-:W-:Y:S01]  /*6340*/  IMAD.MOV.U32 R0, RZ, RZ, c[0x0][0x2c4] ;  /* 0x0000b100ff007624 */ /* 0x002fe200078e00ff */
[----:B------:R1:W-:Y:S01]  /*6350*/  STL.64 [R1], R196 ;  /* 0x000000c401007387 */ /* 0x0003e20000100a00 */
[----:B------:R-:W-:-:S03]  /*6360*/  IMAD.MOV.U32 R4, RZ, RZ, c[0x0][0x32c] ;  /* 0x0000cb00ff047624 */ /* 0x000fc600078e00ff */
[----:B------:R-:W-:Y:S02]  /*6370*/  ISETP.NE.AND P2, PT, R0, 0x1, PT ;  /* 0x000000010000780c */ /* 0x000fe40003f45270 */
[----:B------:R-:W-:Y:S02]  /*6380*/  IADD3 R0, R141, 0x7f, RZ ;  /* 0x0000007f8d007810 */ /* 0x000fe40007ffe0ff */
[----:B------:R-:W-:-:S09]  /*6390*/  ISETP.GE.AND P1, PT, R4, 0x1, PT ;  /* 0x000000010400780c */ /* 0x000fd20003f26270 */
[----:B------:R-:W-:-:S05]  /*63a0*/  @P2 IMAD.HI.U32 R2, R0, c[0x0][0x2c8], RZ ;  /* 0x0000b20000022a27 */ /* 0x000fca00078e00ff */
[----:B------:R-:W-:-:S04]  /*63b0*/  @P2 SHF.R.U32.HI R0, RZ, c[0x0][0x2cc], R2 ;  /* 0x0000b300ff002a19 */ /* 0x000fc80000011602 */
[----:B------:R-:W-:-:S05]  /*63c0*/  IADD3 R0, R0, 0x1, R5 ;  /* 0x0000000100007810 */ /* 0x000fca0007ffe005 */
[----:B-----5:R-:W-:-:S05]  /*63d0*/  IMAD.IADD R2, R0, 0x1, -R18 ;  /* 0x0000000100027824 */ /* 0x020fca00078e0a12 */
[----:B------:R-:W-:Y:S01]  /*63e0*/  IADD3 R3, R2, c[0x0][0x328], RZ ;  /* 0x0000ca0002037a10 */ /* 0x000fe20007ffe0ff */
[----:B------:R-:W-:Y:S05]  /*63f0*/  @!P1 BRA `(.L_x_1154) ;  /* 0x0000010000009947 */ /* 0x000fea0003800000 */
[C---:B-1----:R-:W-:Y:S01]  /*6400*/  ISETP.GT.AND P0, PT, R2.reuse, RZ, PT ;  /* 0x000000ff0200720c */ /* 0x042fe20003f04270 */
[----:B------:R-:W-:Y:S01]  /*6410*/  BSSY B0, `(.L_x_1155) ;  /* 0x000000c000007945 */ /* 0x000fe20003800000 */
        /* <DEDUP_REMOVED lines=8> */
.L_x_1156:
[----:B------:R-:W-:-:S13]  /*64a0*/  ISETP.NE.AND P0, PT, R4, 0x1, PT ;  /* 0x000000010400780c */ /* 0x000fda0003f05270 */
[----:B------:R-:W-:-:S05]  /*64b0*/  @P0 IMAD.HI.U32 R2, R0, c[0x0][0x330], RZ ;  /* 0x0000cc0000020a27 */ /* 0x000fca00078e00ff */
[----:B------:R-:W-:Y:S02]  /*64c0*/  @P0 SHF.R.U32.HI R0, RZ, c[0x0][0x334], R2 ;  /* 0x0000cd00ff000a19 */ /* 0x000fe40000011602 */
.L_x_1157:
[----:B------:R-:W-:Y:S05]  /*64d0*/  BSYNC B0 ;  /* 0x0000000000007941 */ /* 0x000fea0003800000 */
.L_x_1155:
[----:B------:R-:W-:-:S05]  /*64e0*/  IMAD R0, R0, R4, c[0x0][0x32c] ;  /* 0x0000cb0000007624 */ /* 0x000fca00078e0204 */
[----:B------:R-:W-:-:S04]  /*64f0*/  IMNMX R3, R3, R0, PT ;  /* 0x0000000003037217 */ /* 0x000fc80003800200 */
.L_x_1154:
[----:B-1----:R-:W-:Y:S01]  /*6500*/  IADD3 R3, R3, 0x2f, RZ ;  /* 0x0000002f03037810 */ /* 0x002fe20007ffe0ff */
[----:B------:R-:W-:-:S04]  /*6510*/  @P2 IMAD.HI.U32 R2, R141, c[0x0][0x2c8], RZ ;  /* 0x0000b2008d022a27 */ /* 0x000fc800078e00ff */
[----:B------:R-:W-:-:S04]  /*6520*/  IMAD.HI R3, R3, 0x2aaaaaab, RZ ;  /* 0x2aaaaaab03037827 */ /* 0x000fc800078e02ff */
[----:B------:R-:W-:Y:S01]  /*6530*/  IMAD.MOV.U32 R0, RZ, RZ, R141 ;  /* 0x000000ffff007224 */ /* 0x000fe200078e008d */
[----:B------:R-:W-:Y:S02]  /*6540*/  @P2 SHF.R.U32.HI R0, RZ, c[0x0][0x2cc], R2 ;  /* 0x0000b300ff002a19 */ /* 0x000fe40000011602 */
[----:B------:R-:W-:Y:S02]  /*6550*/  SHF.R.U32.HI R2, RZ, 0x1f, R3 ;  /* 0x0000001fff027819 */ /* 0x000fe40000011603 */
[----:B------:R-:W-:Y:S02]  /*6560*/  IADD3 R0, R0, R5, -R18 ;  /* 0x0000000500007210 */ /* 0x000fe40007ffe812 */
[----:B------:R-:W-:Y:S02]  /*6570*/  LEA.HI.SX32 R2, R3, R2, 0x1d ;  /* 0x0000000203027211 */ /* 0x000fe400078feaff */
[----:B------:R-:W-:Y:S02]  /*6580*/  IADD3 R3, R0, -c[0x0][0x324], RZ ;  /* 0x8000c90000037a10 */ /* 0x000fe40007ffe0ff */
[----:B------:R-:W-:-:S05]  /*6590*/  IMNMX R57, R2, R7, PT ;  /* 0x0000000702397217 */ /* 0x000fca0003800200 */
[----:B------:R1:W-:Y:S01]  /*65a0*/  STL [R1+0xe4], R57 ;  /* 0x0000e43901007387 */ /* 0x0003e20000100800 */
[----:B------:R-:W-:Y:S05]  /*65b0*/  @!P1 BRA `(.L_x_1158) ;  /* 0x000000f000009947 */ /* 0x000fea0003800000 */
[----:B------:R-:W-:Y:S01]  /*65c0*/  ISETP.GT.AND P0, PT, R0, -0x1, PT ;  /* 0xffffffff0000780c */ /* 0x000fe20003f04270 */
[----:B------:R-:W-:-:S12]  /*65d0*/  BSSY B0, `(.L_x_1159) ;  /* 0x000000b000007945 */ /* 0x000fd80003800000 */
[----:B------:R-:W-:Y:S05]  /*65e0*/  @P0 BRA `(.L_x_1160) ;  /* 0x0000006000000947 */ /* 0x000fea0003800000 */
[----:B------:R-:W-:Y:S02]  /*65f0*/  ISETP.NE.AND P0, PT, R4, 0x1, PT ;  /* 0x000000010400780c */ /* 0x000fe40003f05270 */
[----:B------:R-:W-:-:S11]  /*6600*/  LOP3.LUT R0, RZ, R0, RZ, 0x33, !PT ;  /* 0x00000000ff007212 */ /* 0x000fd600078e33ff */
[----:B------:R-:W-:-:S05]  /*6610*/  @P0 IMAD.HI.U32 R2, R0, c[0x0][0x330], RZ ;  /* 0x0000cc0000020a27 */ /* 0x000fca00078e00ff */
[----:B------:R-:W-:-:S04]  /*6620*/  @P0 SHF.R.U32.HI R0, RZ, c[0x0][0x334], R2 ;  /* 0x0000cd00ff000a19 */ /* 0x000fc80000011602 */
[----:B------:R-:W-:Y:S01]  /*6630*/  LOP3.LUT R0, RZ, R0, RZ, 0x33, !PT ;  /* 0x00000000ff007212 */ /* 0x000fe200078e33ff */
[----:B------:R-:W-:Y:S05]  /*6640*/  BRA `(.L_x_1161) ;  /* 0x0000003000007947 */ /* 0x000fea0003800000 */
.L_x_1160:
[----:B------:R-:W-:-:S13]  /*6650*/  ISETP.NE.AND P0, PT, R4, 0x1, PT ;  /* 0x000000010400780c */ /* 0x000fda0003f05270 */
[----:B------:R-:W-:-:S05]  /*6660*/  @P0 IMAD.HI.U32 R2, R0, c[0x0][0x330], RZ ;  /* 0x0000cc0000020a27 */ /* 0x000fca00078e00ff */
[----:B------:R-:W-:Y:S02]  /*6670*/  @P0 SHF.R.U32.HI R0, RZ, c[0x0][0x334], R2 ;  /* 0x0000cd00ff000a19 */ /* 0x000fe40000011602 */
.L_x_1161:
[----:B------:R-:W-:Y:S05]  /*6680*/  BSYNC B0 ;  /* 0x0000000000007941 */ /* 0x000fea0003800000 */
.L_x_1159:
[----:B------:R-:W-:-:S05]  /*6690*/  IMAD R0, R0, c[0x0][0x32c], RZ ;  /* 0x0000cb0000007a24 */ /* 0x000fca00078e02ff */
[----:B------:R-:W-:-:S05]  /*66a0*/  IMNMX R3, R3, R0, !PT ;  /* 0x0000000003037217 */ /* 0x000fca0007800200 */
.L_x_1158:
[----:B------:R-:W-:Y:S01]  /*66b0*/  IMAD.HI R0, R3, 0x2aaaaaab, RZ ;  /* 0x2aaaaaab03007827 */ /* 0x000fe200078e02ff */
[----:B------:R-:W-:Y:S01]  /*66c0*/  PLOP3.LUT P0, PT, PT, PT, PT, 0x80, 0x0 ;  /* 0x000000000000781c */ /* 0x000fe20003f0f070 */
[----:B------:R-:W-:Y:S01]  /*66d0*/  CS2R R14, SRZ ;  /* 0x00000000000e7805 */ /* 0x000fe2000001ff00 */
        /* <DEDUP_REMOVED lines=8> */
[----:B------:R-:W-:Y:S01]  /*6760*/  MOV R126, RZ ;  /* 0x000000ff007e7202 */ /* 0x000fe20000000f00 */
[----:B------:R-:W-:Y:S01]  /*6770*/  CS2R R12, SRZ ;  /* 0x00000000000c7805 */ /* 0x000fe2000001ff00 */
[----:B------:R-:W-:Y:S01]  /*6780*/  IMNMX R4, RZ, R0, !PT ;  /* 0x00000000ff047217 */ /* 0x000fe20007800200 */
[----:B------:R-:W-:Y:S01]  /*6790*/  IMAD.MOV.U32 R124, RZ, RZ, RZ ;  /* 0x000000ffff7c7224 */ /* 0x000fe200078e00ff */
[----:B------:R-:W-:Y:S01]  /*67a0*/  MOV R120, RZ ;  /* 0x000000ff00787202 */ /* 0x000fe20000000f00 */
[----:B------:R-:W-:Y:S01]  /*67b0*/  IMAD.MOV.U32 R122, RZ, RZ, RZ ;  /* 0x000000ffff7a7224 */ /* 0x000fe200078e00ff */
[----:B------:R-:W-:Y:S01]  /*67c0*/  ISETP.GT.AND P1, PT, R57, R4, PT ;  /* 0x000000043900720c */ /* 0x000fe20003f24270 */
[----:B------:R2:W-:Y:S01]  /*67d0*/  STL [R1+0xa4], R4 ;  /* 0x0000a40401007387 */ /* 0x0005e20000100800 */
        /* <DEDUP_REMOVED lines=69> */
[----:B------:R-:W-:Y:S01]  /*6c30*/  CS2R R154, SRZ ;  /* 0x00000000009a7805 */ /* 0x000fe2000001ff00 */
[----:B------:R-:W-:Y:S01]  /*6c40*/  IMAD.MOV.U32 R153, RZ, RZ, RZ ;  /* 0x000000ffff997224 */ /* 0x000fe200078e00ff */
[----:B------:R-:W-:Y:S01]  /*6c50*/  MOV R56, RZ ;  /* 0x000000ff00387202 */ /* 0x000fe20000000f00 */
[----:B------:R-:W-:Y:S01]  /*6c60*/  CS2R R54, SRZ ;  /* 0x0000000000367805 */ /* 0x000fe2000001ff00 */
[----:B------:R-:W-:Y:S01]  /*6c70*/  IMAD.MOV.U32 R150, RZ, RZ, RZ ;  /* 0x000000ffff967224 */ /* 0x000fe200078e00ff */
[----:B------:R-:W-:Y:S01]  /*6c80*/  MOV R148, RZ ;  /* 0x000000ff00947202 */ /* 0x000fe20000000f00 */
[----:B------:R-:W-:Y:S05]  /*6c90*/  @!P1 BRA `(.L_x_1162) ;  /* 0x0001467000009947 */ /* 0x000fea0003800000 */
[----:B--2---:R-:W2:Y:S04]  /*6ca0*/  LDL R61, [R1+0xe0] ;  /* 0x0000e000013d7983 */ /* 0x004ea80000100800 */
[----:B------:R-:W3:Y:S01]  /*6cb0*/  LDL R0, [R1+0x4c] ;  /* 0x00004c0001007983 */ /* 0x000ee20000100800 */
[----:B------:R-:W-:Y:S01]  /*6cc0*/  ISETP.NE.U32.AND P1, PT, RZ, c[0x0][0x340], PT ;  /* 0x0000d000ff007a0c */ /* 0x000fe20003f25070 */
[----:B------:R-:W-:-:S02]  /*6cd0*/  ULDC.64 UR4, c[0x0][0x18] ;  /* 0x0000060000047ab9 */ /* 0x000fc40000000a00 */
[----:B------:R-:W4:Y:S01]  /*6ce0*/  LDL R21, [R1+0x50] ;  /* 0x0000500001157983 */ /* 0x000f220000100800 */
[----:B------:R-:W-:-:S03]  /*6cf0*/  ISETP.NE.AND.EX P1, PT, RZ, c[0x0][0x344], PT, P1 ;  /* 0x0000d100ff007a0c */ /* 0x000fc60003f25310 */
[----:B------:R-:W5:Y:S10]  /*6d00*/  S2R R4, SR_CTAID.Y ;  /* 0x0000000000047919 */ /* 0x000f740000002600 */
[----:B------:R-:W-:Y:S01]  /*6d10*/  @P1 IMAD.MOV.U32 R2, RZ, RZ, 0x4 ;  /* 0x00000004ff021424 */ /* 0x000fe200078e00ff */
[----:B------:R-:W1:Y:S01]  /*6d20*/  S2R R9, SR_CTAID.Y ;  /* 0x0000000000097919 */ /* 0x000e620000002600 */
[----:B------:R-:W-:-:S02]  /*6d30*/  SHF.R.S32.HI R142, RZ, 0x1f, R196 ;  /* 0x0000001fff8e7819 */ /* 0x000fc400000114c4 */
[----:B-----5:R-:W-:-:S05]  /*6d40*/  SHF.R.S32.HI R7, RZ, 0x1f, R4 ;  /* 0x0000001fff077819 */ /* 0x020fca0000011404 */
[----:B------:R-:W-:Y:S02]  /*6d50*/  IMAD R6, R7, c[0x0][0x1e8], RZ ;  /* 0x00007a0007067a24 */ /* 0x000fe400078e02ff */
[----:B--2---:R-:W-:-:S05]  /*6d60*/  @P1 IMAD.WIDE R2, R61, R2, c[0x0][0x340] ;  /* 0x0000d0003d021625 */ /* 0x004fca00078e0202 */
[----:B------:R3:W2:Y:S01]  /*6d70*/  @P1 LDG.E R19, [R2.64] ;  /* 0x0000000602131981 */ /* 0x0006a2000c1e1900 */
[----:B-1----:R-:W-:-:S04]  /*6d80*/  IMAD.WIDE.U32 R14, R9, c[0x0][0x1e8], RZ ;  /* 0x00007a00090e7a25 */ /* 0x002fc800078e00ff */
[----:B------:R-:W-:Y:S01]  /*6d90*/  IMAD R6, R9, c[0x0][0x1ec], R6 ;  /* 0x00007b0009067a24 */ /* 0x000fe200078e0206 */
[----:B---3--:R-:W-:-:S05]  /*6da0*/  SHF.R.S32.HI R2, RZ, 0x1f, R0 ;  /* 0x0000001fff027819 */ /* 0x008fca0000011400 */
[----:B------:R-:W-:-:S04]  /*6db0*/  IMAD R2, R2, c[0x0][0x178], RZ ;  /* 0x00005e0002027a24 */ /* 0x000fc800078e02ff */
[C---:B------:R-:W-:Y:S02]  /*6dc0*/  IMAD R4, R0.reuse, c[0x0][0x17c], R2 ;  /* 0x00005f0000047a24 */ /* 0x040fe400078e0202 */
[----:B------:R-:W-:Y:S01]  /*6dd0*/  IMAD.WIDE.U32 R2, R0, c[0x0][0x178], RZ ;  /* 0x00005e0000027a25 */ /* 0x000fe200078e00ff */
[----:B------:R-:W-:-:S04]  /*6de0*/  LEA.HI R0, R142, R196, RZ, 0x3 ;  /* 0x000000c48e007211 */ /* 0x000fc800078f18ff */
[----:B------:R-:W-:Y:S02]  /*6df0*/  SHF.R.S32.HI R117, RZ, 0x3, R0 ;  /* 0x00000003ff757819 */ /* 0x000fe40000011400 */
[----:B------:R-:W-:Y:S01]  /*6e00*/  LOP3.LUT R0, R0, 0xfffffff8, RZ, 0xc0, !PT ;  /* 0xfffffff800007812 */ /* 0x000fe200078ec0ff */
[----:B------:R-:W-:Y:S02]  /*6e10*/  IMAD.IADD R15, R15, 0x1, R6 ;  /* 0x000000010f0f7824 */ /* 0x000fe400078e0206 */
[----:B------:R-:W-:Y:S01]  /*6e20*/  IMAD.IADD R3, R3, 0x1, R4 ;  /* 0x0000000103037824 */ /* 0x000fe200078e0204 */
[----:B------:R-:W-:Y:S01]  /*6e30*/  IADD3 R108, -R0, R196, RZ ;  /* 0x000000c4006c7210 */ /* 0x000fe20007ffe1ff */
[----:B------:R-:W-:Y:S02]  /*6e40*/  IMAD R4, R7, c[0x0][0x210], RZ ;  /* 0x0000840007047a24 */ /* 0x000fe400078e02ff */
[----:B------:R-:W-:Y:S01]  /*6e50*/  IMAD.SHL.U32 R6, R117, 0x40, RZ ;  /* 0x0000004075067824 */ /* 0x000fe200078e00ff */
[----:B------:R-:W-:Y:S01]  /*6e60*/  ISETP.NE.U32.AND P0, PT, RZ, c[0x0][0x348], PT ;  /* 0x0000d200ff007a0c */ /* 0x000fe20003f05070 */
[----:B------:R-:W-:Y:S01]  /*6e70*/  IMAD.WIDE.U32 R12, R9, c[0x0][0x210], RZ ;  /* 0x00008400090c7a25 */ /* 0x000fe200078e00ff */
[----:B------:R-:W-:-:S02]  /*6e80*/  SHF.R.S32.HI R17, RZ, 0x1f, R61 ;  /* 0x0000001fff117819 */ /* 0x000fc4000001143d */
[----:B------:R-:W-:Y:S01]  /*6e90*/  LOP3.LUT R0, R6, 0x1c0, RZ, 0xc0, !PT ;  /* 0x000001c006007812 */ /* 0x000fe200078ec0ff */
[----:B------:R-:W-:Y:S02]  /*6ea0*/  IMAD R4, R9, c[0x0][0x214], R4 ;  /* 0x0000850009047a24 */ /* 0x000fe400078e0204 */
[----:B------:R-:W-:Y:S01]  /*6eb0*/  IMAD.SHL.U32 R25, R108, 0x8, RZ ;  /* 0x000000086c197824 */ /* 0x000fe200078e00ff */
[----:B------:R-:W-:Y:S01]  /*6ec0*/  ISETP.NE.AND.EX P0, PT, RZ, c[0x0][0x34c], PT, P0 ;  /* 0x0000d300ff007a0c */ /* 0x000fe20003f05300 */
[----:B------:R-:W-:Y:S02]  /*6ed0*/  IMAD R8, R7, c[0x0][0x1b8], RZ ;  /* 0x00006e0007087a24 */ /* 0x000fe400078e02ff */
[----:B------:R-:W-:Y:S01]  /*6ee0*/  IMAD.IADD R13, R4, 0x1, R13 ;  /* 0x00000001040d7824 */ /* 0x000fe200078e020d */
[----:B------:R-:W-:Y:S01]  /*6ef0*/  LOP3.LUT R4, R0, 0x38, R25, 0xf8, !PT ;  /* 0x0000003800047812 */ /* 0x000fe200078ef819 */
[----:B------:R-:W-:Y:S01]  /*6f00*/  IMAD R7, R108, 0x10, R117 ;  /* 0x000000106c077824 */ /* 0x000fe200078e0275 */
[----:B------:R-:W-:Y:S01]  /*6f10*/  SHF.R.U32.HI R0, RZ, 0x3, R0 ;  /* 0x00000003ff007819 */ /* 0x000fe20000011600 */
[----:B------:R-:W-:Y:S01]  /*6f20*/  IMAD R8, R9, c[0x0][0x1bc], R8 ;  /* 0x00006f0009087a24 */ /* 0x000fe200078e0208 */
[----:B------:R-:W-:Y:S01]  /*6f30*/  SEL R6, R17, RZ, !P0 ;  /* 0x000000ff11067207 */ /* 0x000fe20004000000 */
[----:B------:R-:W-:Y:S01]  /*6f40*/  IMAD.WIDE.U32 R2, R9, c[0x0][0x1b8], R2 ;  /* 0x00006e0009027a25 */ /* 0x000fe200078e0002 */
[----:B------:R-:W-:-:S03]  /*6f50*/  LOP3.LUT R16, R4, R0, RZ, 0x3c, !PT ;  /* 0x0000000004107212 */ /* 0x000fc600078e3cff */
[----:B------:R-:W-:Y:S01]  /*6f60*/  IMAD.IADD R10, R141, 0x1, R7 ;  /* 0x000000018d0a7824 */ /* 0x000fe200078e0207 */
[----:B------:R-:W-:Y:S01]  /*6f70*/  IADD3 R3, R3, R8, RZ ;  /* 0x0000000803037210 */ /* 0x000fe20007ffe0ff */
[----:B------:R-:W-:Y:S01]  /*6f80*/  IMAD R6, R6, c[0x0][0x1c0], RZ ;  /* 0x0000700006067a24 */ /* 0x000fe200078e02ff */
[----:B------:R-:W-:Y:S01]  /*6f90*/  SEL R0, R61, RZ, !P0 ;  /* 0x000000ff3d007207 */ /* 0x000fe20004000000 */
[----:B------:R-:W-:Y:S01]  /*6fa0*/  @P2 IMAD.HI.U32 R7, R10, c[0x0][0x2c8], RZ ;  /* 0x0000b2000a072a27 */ /* 0x000fe200078e00ff */
[----:B------:R-:W-:-:S03]  /*6fb0*/  LEA.HI R23, R142, R196, RZ, 0x4 ;  /* 0x000000c48e177211 */ /* 0x000fc600078f20ff */
[----:B------:R-:W-:Y:S01]  /*6fc0*/  IMAD.MOV.U32 R4, RZ, RZ, R10 ;  /* 0x000000ffff047224 */ /* 0x000fe200078e000a */
[----:B------:R-:W-:Y:S01]  /*6fd0*/  @P2 SHF.R.U32.HI R4, RZ, c[0x0][0x2cc], R7 ;  /* 0x0000b300ff042a19 */ /* 0x000fe20000011607 */
[C---:B------:R-:W-:Y:S02]  /*6fe0*/  IMAD R6, R0.reuse, c[0x0][0x1c4], R6 ;  /* 0x0000710000067a24 */ /* 0x040fe400078e0206 */
[----:B------:R-:W-:Y:S01]  /*6ff0*/  IMAD.WIDE.U32 R2, R0, c[0x0][0x1c0], R2 ;  /* 0x0000700000027a25 */ /* 0x000fe200078e0002 */
[----:B------:R-:W-:Y:S01]  /*7000*/  UIADD3 UR4, UP0, UR4, 0x8080, URZ ;  /* 0x0000808004047890 */ /* 0x000fe2000ff1e03f */
[----:B------:R-:W-:Y:S02]  /*7010*/  LOP3.LUT R0, R23, 0xfffffff0, RZ, 0xc0, !PT ;  /* 0xfffffff017007812 */ /* 0x000fe400078ec0ff */
[----:B------:R-:W-:Y:S01]  /*7020*/  IMAD.IADD R3, R3, 0x1, R6 ;  /* 0x0000000103037824 */ /* 0x000fe200078e0206 */
[----:B------:R-:W-:Y:S01]  /*7030*/  SHF.R.S32.HI R6, RZ, 0x1f, R4 ;  /* 0x0000001fff067819 */ /* 0x000fe20000011404 */
[----:B------:R-:W-:Y:S01]  /*7040*/  UIADD3.X UR5, URZ, UR5, URZ, UP0, !UPT ;  /* 0x000000053f057290 */ /* 0x000fe200087fe43f */
[----:B------:R-:W-:-:S03]  /*7050*/  IADD3 R8, -R0, R196, RZ ;  /* 0x000000c400087210 */ /* 0x000fc60007ffe1ff */
[----:B------:R-:W-:Y:S01]  /*7060*/  IMAD R0, R6, c[0x0][0x1b0], RZ ;  /* 0x00006c0006007a24 */ /* 0x000fe200078e02ff */
[----:B------:R-:W-:Y:S01]  /*7070*/  SHF.R.S32.HI R20, RZ, 0x1f, R8 ;  /* 0x0000001fff147819 */ /* 0x000fe20000011408 */
[----:B------:R-:W-:Y:S02]  /*7080*/  IMAD.U32 R6, RZ, RZ, UR4 ;  /* 0x00000004ff067e24 */ /* 0x000fe4000f8e00ff */
[----:B------:R-:W-:Y:S02]  /*7090*/  IMAD.U32 R7, RZ, RZ, UR5 ;  /* 0x00000005ff077e24 */ /* 0x000fe4000f8e00ff */
[----:B------:R-:W-:Y:S01]  /*70a0*/  IMAD R9, R4, c[0x0][0x1b4], R0 ;  /* 0x00006d0004097a24 */ /* 0x000fe200078e0200 */
[----:B------:R-:W-:Y:S01]  /*70b0*/  LEA.HI R22, R20, R8, RZ, 0x3 ;  /* 0x0000000814167211 */ /* 0x000fe200078f18ff */
[----:B------:R-:W-:Y:S01]  /*70c0*/  IMAD.MOV R0, RZ, RZ, -R4 ;  /* 0x000000ffff007224 */ /* 0x000fe200078e0a04 */
[----:B------:R1:W-:Y:S01]  /*70d0*/  STL.64 [R1+0x8], R6 ;  /* 0x0000080601007387 */ /* 0x0003e20000100a00 */
[----:B------:R-:W-:-:S04]  /*70e0*/  IMAD.WIDE.U32 R2, R4, c[0x0][0x1b0], R2 ;  /* 0x00006c0004027a25 */ /* 0x000fc800078e0002 */
[----:B------:R-:W-:Y:S01]  /*70f0*/  IMAD R0, R0, c[0x0][0x2c4], R10 ;  /* 0x0000b10000007a24 */ /* 0x000fe200078e020a */
[----:B------:R-:W-:-:S04]  /*7100*/  ISETP.NE.U32.AND P0, PT, RZ, c[0x0][0x350], PT ;  /* 0x0000d400ff007a0c */ /* 0x000fc80003f05070 */
[----:B------:R-:W-:Y:S02]  /*7110*/  SHF.R.S32.HI R4, RZ, 0x1f, R0 ;  /* 0x0000001fff047819 */ /* 0x000fe40000011400 */
[----:B------:R-:W-:Y:S02]  /*7120*/  LEA.HI R11, R142, R196, RZ, 0x6 ;  /* 0x000000c48e0b7211 */ /* 0x000fe400078f30ff */
[----:B------:R-:W-:Y:S02]  /*7130*/  ISETP.NE.AND.EX P0, PT, RZ, c[0x0][0x354], PT, P0 ;  /* 0x0000d500ff007a0c */ /* 0x000fe40003f05300 */
[----:B-1----:R-:W-:Y:S02]  /*7140*/  LOP3.LUT R6, R22, 0xfffffff8, RZ, 0xc0, !PT ;  /* 0xfffffff816067812 */ /* 0x002fe400078ec0ff */
[----:B------:R-:W-:-:S03]  /*7150*/  IADD3 R7, R3, R9, RZ ;  /* 0x0000000903077210 */ /* 0x000fc60007ffe0ff */
[----:B------:R-:W-:Y:S02]  /*7160*/  IMAD.IADD R20, R8, 0x1, -R6 ;  /* 0x0000000108147824 */ /* 0x000fe400078e0a06 */
[----:B------:R-:W-:Y:S02]  /*7170*/  IMAD.MOV.U32 R6, RZ, RZ, R2 ;  /* 0x000000ffff067224 */ /* 0x000fe400078e0002 */
[----:B------:R-:W-:Y:S02]  /*7180*/  IMAD R8, R4, c[0x0][0x1a8], RZ ;  /* 0x00006a0004087a24 */ /* 0x000fe400078e02ff */
[----:B------:R-:W-:Y:S02]  /*7190*/  IMAD.SHL.U32 R11, R11, 0x8, RZ ;  /* 0x000000080b0b7824 */ /* 0x000fe400078e00ff */
[----:B------:R-:W-:-:S03]  /*71a0*/  IMAD R8, R0, c[0x0][0x1ac], R8 ;  /* 0x00006b0000087a24 */ /* 0x000fc600078e0208 */
[----:B------:R-:W-:Y:S02]  /*71b0*/  LOP3.LUT R234, R16, 0xfffffe00, R11, 0xf8, !PT ;  /* 0xfffffe0010ea7812 */ /* 0x000fe400078ef80b */
[----:B------:R-:W-:Y:S02]  /*71c0*/  LOP3.LUT R236, R236, 0xffffff7f, RZ, 0xc0, !PT ;  /* 0xffffff7fecec7812 */ /* 0x000fe400078ec0ff */
[C---:B------:R-:W-:Y:S02]  /*71d0*/  IADD3 R24, R25.reuse, 0x40, RZ ;  /* 0x0000004019187810 */ /* 0x040fe40007ffe0ff */
[----:B------:R-:W-:Y:S02]  /*71e0*/  ISETP.GE.AND P4, PT, R25, c[0x0][0x198], PT ;  /* 0x0000660019007a0c */ /* 0x000fe40003f86270 */
[----:B------:R-:W-:Y:S01]  /*71f0*/  ISETP.GE.AND P3, PT, R24, c[0x0][0x198], PT ;  /* 0x0000660018007a0c */ /* 0x000fe20003f66270 */
[----:B------:R-:W-:Y:S01]  /*7200*/  IMAD.MOV.U32 R11, RZ, RZ, 0x10 ;  /* 0x00000010ff0b7424 */ /* 0x000fe200078e00ff */
[----:B------:R1:W-:Y:S04]  /*7210*/  STL [R1+0xac], R25 ;  /* 0x0000ac1901007387 */ /* 0x0003e80000100800 */
[----:B------:R1:W-:Y:S04]  /*7220*/  STL [R1+0x10], R18 ;  /* 0x0000101201007387 */ /* 0x0003e80000100800 */
[----:B------:R1:W-:Y:S01]  /*7230*/  STL [R1+0xe8], R24 ;  /* 0x0000e81801007387 */ /* 0x0003e20000100800 */
[----:B------:R-:W-:-:S02]  /*7240*/  IADD3 R127, R57, -0x1, RZ ;  /* 0xffffffff397f7810 */ /* 0x000fc40007ffe0ff */
[--C-:B--2---:R-:W-:Y:S01]  /*7250*/  @P1 SHF.R.S32.HI R3, RZ, 0x1f, R19.reuse ;  /* 0x0000001fff031819 */ /* 0x104fe20000011413 */
[----:B------:R-:W-:Y:S01]  /*7260*/  @P1 IMAD.MOV.U32 R2, RZ, RZ, R19 ;  /* 0x000000ffff021224 */ /* 0x000fe200078e0013 */
[----:B------:R-:W-:Y:S01]  /*7270*/  @!P1 MOV R2, R61 ;  /* 0x0000003d00029202 */ /* 0x000fe20000000f00 */
[----:B------:R-:W-:-:S03]  /*7280*/  @!P1 IMAD.MOV.U32 R3, RZ, RZ, R17 ;  /* 0x000000ffff039224 */ /* 0x000fc600078e0011 */
[----:B------:R-:W-:Y:S02]  /*7290*/  SEL R10, R2, RZ, !P0 ;  /* 0x000000ff020a7207 */ /* 0x000fe40004000000 */
[----:B------:R-:W-:Y:S01]  /*72a0*/  SEL R4, R3, RZ, !P0 ;  /* 0x000000ff03047207 */ /* 0x000fe20004000000 */
[----:B------:R-:W-:-:S04]  /*72b0*/  IMAD.WIDE.U32 R2, R0, c[0x0][0x1a8], R6 ;  /* 0x00006a0000027a25 */ /* 0x000fc800078e0006 */
[----:B------:R-:W-:Y:S01]  /*72c0*/  IMAD.IADD R3, R3, 0x1, R8 ;  /* 0x0000000103037824 */ /* 0x000fe200078e0208 */
[----:B------:R-:W-:Y:S01]  /*72d0*/  LEA R16, P0, R2, c[0x0][0x160], 0x1 ;  /* 0x0000580002107a11 */ /* 0x000fe200078008ff */
[C---:B------:R-:W-:Y:S02]  /*72e0*/  IMAD R0, R4.reuse, c[0x0][0x1f0], RZ ;  /* 0x00007c0004007a24 */ /* 0x040fe400078e02ff */
[----:B------:R-:W-:Y:S02]  /*72f0*/  IMAD R4, R4, c[0x0][0x218], RZ ;  /* 0x0000860004047a24 */ /* 0x000fe400078e02ff */
[----:B------:R-:W-:Y:S01]  /*7300*/  IMAD.WIDE.U32 R8, R10, c[0x0][0x218], R12 ;  /* 0x000086000a087a25 */ /* 0x000fe200078e000c */
[----:B------:R-:W-:Y:S02]  /*7310*/  LEA.HI.X R17, R2, c[0x0][0x164], R3, 0x1, P0 ;  /* 0x0000590002117a11 */ /* 0x000fe400000f0c03 */
[----:B------:R-:W-:Y:S01]  /*7320*/  SHF.R.S32.HI R19, RZ, 0x1f, R25 ;  /* 0x0000001fff137819 */ /* 0x000fe20000011419 */
[C---:B------:R-:W-:Y:S01]  /*7330*/  IMAD R3, R10.reuse, c[0x0][0x21c], R4 ;  /* 0x000087000a037a24 */ /* 0x040fe200078e0204 */
[----:B------:R-:W-:Y:S01]  /*7340*/  IADD3 R2, P0, R25, R8, RZ ;  /* 0x0000000819027210 */ /* 0x000fe20007f1e0ff */
[----:B------:R-:W-:-:S03]  /*7350*/  IMAD.WIDE.U32 R6, R10, c[0x0][0x1f0], R14 ;  /* 0x00007c000a067a25 */ /* 0x000fc600078e000e */
[----:B------:R-:W-:Y:S01]  /*7360*/  IADD3.X R3, R19, R9, R3, P0, !PT ;  /* 0x0000000913037210 */ /* 0x000fe200007fe403 */
[----:B------:R-:W-:Y:S01]  /*7370*/  IMAD R0, R10, c[0x0][0x1f4], R0 ;  /* 0x00007d000a007a24 */ /* 0x000fe200078e0200 */
[C---:B------:R-:W-:Y:S02]  /*7380*/  ISETP.GE.AND P0, PT, R25.reuse, c[0x0][0x1d4], PT ;  /* 0x0000750019007a0c */ /* 0x040fe40003f06270 */
[----:B------:R-:W-:Y:S02]  /*7390*/  IADD3 R6, P1, R25, R6, RZ ;  /* 0x0000000619067210 */ /* 0x000fe40007f3e0ff */
[----:B----4-:R-:W-:Y:S02]  /*73a0*/  SHF.R.S32.HI R4, RZ, 0x1f, R21 ;  /* 0x0000001fff047819 */ /* 0x010fe40000011415 */
[----:B------:R-:W-:Y:S02]  /*73b0*/  IADD3.X R7, R19, R7, R0, P1, !PT ;  /* 0x0000000713077210 */ /* 0x000fe40000ffe400 */
[----:B------:R-:W-:-:S04]  /*73c0*/  IADD3 R0, P1, R117, R21, RZ ;  /* 0x0000001575007210 */ /* 0x000fc80007f3e0ff */
[----:B------:R-:W-:Y:S02]  /*73d0*/  LEA.HI.X.SX32 R4, R117, R4, 0x1, P1 ;  /* 0x0000000475047211 */ /* 0x000fe400008f0eff */
[----:B------:R-:W-:Y:S02]  /*73e0*/  @P0 LOP3.LUT R236, R236, 0x80, RZ, 0xfc, !PT ;  /* 0x00000080ecec0812 */ /* 0x000fe400078efcff */
[----:B------:R-:W-:Y:S01]  /*73f0*/  ISETP.GE.AND P0, PT, R24, c[0x0][0x1d4], PT ;  /* 0x0000750018007a0c */ /* 0x000fe20003f06270 */
[C---:B------:R-:W-:Y:S02]  /*7400*/  IMAD R8, R4.reuse, c[0x0][0x1e0], RZ ;  /* 0x0000780004087a24 */ /* 0x040fe400078e02ff */
[----:B------:R-:W-:Y:S01]  /*7410*/  IMAD R4, R4, c[0x0][0x208], RZ ;  /* 0x0000820004047a24 */ /* 0x000fe200078e02ff */
[----:B------:R-:W-:Y:S01]  /*7420*/  R2P PR, R20, 0x6 ;  /* 0x0000000614007804 */ /* 0x000fe20000000000 */
[C---:B------:R-:W-:Y:S02]  /*7430*/  IMAD R9, R0.reuse, c[0x0][0x1e4], R8 ;  /* 0x0000790000097a24 */ /* 0x040fe400078e0208 */
[----:B------:R-:W-:-:S02]  /*7440*/  IMAD R8, R0, c[0x0][0x20c], R4 ;  /* 0x0000830000087a24 */ /* 0x000fc400078e0204 */
[----:B------:R-:W-:Y:S01]  /*7450*/  IMAD.WIDE.U32 R14, R0, c[0x0][0x1e0], R6 ;  /* 0x00007800000e7a25 */ /* 0x000fe200078e0006 */
[----:B------:R-:W-:-:S03]  /*7460*/  SEL R6, R11, 0xfffffff0, !P1 ;  /* 0xfffffff00b067807 */ /* 0x000fc60004800000 */
[----:B------:R-:W-:-:S04]  /*7470*/  IMAD.WIDE.U32 R12, R0, c[0x0][0x208], R2 ;  /* 0x00008200000c7a25 */ /* 0x000fc800078e0002 */
[----:B------:R-:W-:Y:S02]  /*7480*/  IMAD.IADD R11, R15, 0x1, R9 ;  /* 0x000000010f0b7824 */ /* 0x000fe400078e0209 */
[----:B------:R-:W-:Y:S01]  /*7490*/  IMAD.IADD R3, R13, 0x1, R8 ;  /* 0x000000010d037824 */ /* 0x000fe200078e0208 */
[----:B------:R1:W-:Y:S04]  /*74a0*/  STL.64 [R1+0xc0], R14 ;  /* 0x0000c00e01007387 */ /* 0x0003e80000100a00 */
[----:B------:R1:W-:Y:S04]  /*74b0*/  STL.64 [R1+0xc8], R12 ;  /* 0x0000c80c01007387 */ /* 0x0003e80000100a00 */
[----:B------:R1:W-:Y:S04]  /*74c0*/  STL [R1+0xbc], R3 ;  /* 0x0000bc0301007387 */ /* 0x0003e80000100800 */
[----:B------:R1:W-:Y:S01]  /*74d0*/  STL [R1+0xb4], R11 ;  /* 0x0000b40b01007387 */ /* 0x0003e20000100800 */
[----:B------:R-:W-:-:S02]  /*74e0*/  MOV R10, 0x20 ;  /* 0x00000020000a7802 */ /* 0x000fc40000000f00 */
[----:B------:R-:W-:Y:S02]  /*74f0*/  LOP3.LUT R236, R236, 0xffffffbf, RZ, 0xc0, !PT ;  /* 0xffffffbfecec7812 */ /* 0x000fe400078ec0ff */
[----:B------:R-:W-:Y:S02]  /*7500*/  SEL R4, R10, 0xffffffe0, !P2 ;  /* 0xffffffe00a047807 */ /* 0x000fe40005000000 */
[----:B------:R-:W-:Y:S01]  /*7510*/  @P0 LOP3.LUT R236, R236, 0x40, RZ, 0xfc, !PT ;  /* 0x00000040ecec0812 */ /* 0x000fe200078efcff */
[----:B------:R-:W-:Y:S05]  /*7520*/  BRA.DIV ~URZ, `(.L_x_1163) ;  /* 0x00016a227f007947 */ /* 0x000fea000b800000 */
[----:B------:R2:W3:Y:S02]  /*7530*/  SHFL.IDX PT, R7, R17, RZ, 0x181f ;  /* 0x00181fff11077589 */ /* 0x0004e400000e0000 */
.L_x_1301:
[----:B------:R-:W-:Y:S05]  /*7540*/  BRA.DIV ~URZ, `(.L_x_1164) ;  /* 0x00016a827f007947 */ /* 0x000fea000b800000 */
[----:B------:R4:W1:Y:S02]  /*7550*/  SHFL.IDX PT, R0, R16, RZ, 0x181f ;  /* 0x00181fff10007589 */ /* 0x00086400000e0000 */
.L_x_1302:
[----:B-1----:R-:W-:Y:S01]  /*7560*/  IMAD R12, R18, c[0x0][0x2c4], RZ ;  /* 0x0000b100120c7a24 */ /* 0x002fe200078e02ff */
[----:B------:R-:W-:Y:S01]  /*7570*/  IADD3 R11, R141, R117, RZ ;  /* 0x000000758d0b7210 */ /* 0x000fe20007ffe0ff */
[----:B------:R-:W-:Y:S03]  /*7580*/  BSSY B0, `(.L_x_1165) ;  /* 0x0000014000007945 */ /* 0x000fe60003800000 */
[----:B------:R-:W-:-:S13]  /*7590*/  ISETP.GE.AND P0, PT, R11, R12, PT ;  /* 0x0000000c0b00720c */ /* 0x000fda0003f06270 */
[----:B------:R-:W-:Y:S05]  /*75a0*/  @P0 BRA `(.L_x_1166) ;  /* 0x0000011000000947 */ /* 0x000fea0003800000 */
[C---:B------:R-:W-:Y:S02]  /*75b0*/  IMAD.SHL.U32 R2, R108.reuse, 0x8, RZ ;  /* 0x000000086c027824 */ /* 0x040fe400078e00ff */
[----:B------:R-:W-:Y:S02]  /*75c0*/  IMAD.SHL.U32 R13, R108, 0x8, RZ ;  /* 0x000000086c0d7824 */ /* 0x000fe400078e00ff */
[----:B------:R-:W-:Y:S01]  /*75d0*/  IMAD.MOV.U32 R8, RZ, RZ, R0 ;  /* 0x000000ffff087224 */ /* 0x000fe200078e0000 */
[----:B------:R-:W-:Y:S01]  /*75e0*/  IADD3 R2, R2, 0x40, RZ ;  /* 0x0000004002027810 */ /* 0x000fe20007ffe0ff */
[----:B---3--:R-:W-:-:S03]  /*75f0*/  IMAD.MOV.U32 R9, RZ, RZ, R7 ;  /* 0x000000ffff097224 */ /* 0x008fc600078e0007 */
[----:B------:R-:W-:-:S04]  /*7600*/  SHF.R.S32.HI R3, RZ, 0x1f, R2 ;  /* 0x0000001fff037819 */ /* 0x000fc80000011402 */
[----:B------:R-:W-:Y:S02]  /*7610*/  LEA.HI R3, R3, R2, RZ, 0x3 ;  /* 0x0000000203037211 */ /* 0x000fe400078f18ff */
[----:B------:R-:W-:Y:S01]  /*7620*/  LEA R2, P0, R13, R0, 0x1 ;  /* 0x000000000d027211 */ /* 0x000fe200078008ff */
[----:B------:R-:W-:Y:S01]  /*7630*/  IMAD.SHL.U32 R0, R234, 0x2, RZ ;  /* 0x00000002ea007824 */ /* 0x000fe200078e00ff */
[----:B------:R-:W-:Y:S02]  /*7640*/  LOP3.LUT R10, R3, 0xfffffff8, RZ, 0xc0, !PT ;  /* 0xfffffff8030a7812 */ /* 0x000fe400078ec0ff */
[----:B------:R-:W-:-:S03]  /*7650*/  LEA.HI.X R3, R13, R7, R19, 0x1, P0 ;  /* 0x000000070d037211 */ /* 0x000fc600000f0c13 */
[----:B------:R-:W-:Y:S02]  /*7660*/  IMAD.WIDE R8, R10, 0x2, R8 ;  /* 0x000000020a087825 */ /* 0x000fe400078e0208 */
[----:B------:R-:W-:Y:S01]  /*7670*/  @!PT LDS RZ, [RZ] ;  /* 0x00000000fffff984 */ /* 0x000fe20000000800 */
[----:B------:R-:W-:Y:S01]  /*7680*/  @!PT LDS RZ, [RZ] ;  /* 0x00000000fffff984 */ /* 0x000fe20000000800 */
[----:B------:R-:W-:Y:S01]  /*7690*/  @!PT LDS RZ, [RZ] ;  /* 0x00000000fffff984 */ /* 0x000fe20000000800 */
[----:B------:R1:W-:Y:S04]  /*76a0*/  LDGSTS.E.BYPASS.LTC128B.128 [R0+0x8080], [R2.64], !P4 ;  /* 0x0808000002007fae */ /* 0x0003e8000e101d46 */
[----:B------:R1:W-:Y:S02]  /*76b0*/  LDGSTS.E.BYPASS.LTC128B.128 [R0+0xc080], [R8.64], !P3 ;  /* 0x0c08000008007fae */ /* 0x0003e4000d901d46 */
.L_x_1166:
[----:B------:R-:W-:Y:S05]  /*76c0*/  BSYNC B0 ;  /* 0x0000000000007941 */ /* 0x000fea0003800000 */
.L_x_1165:
[----:B------:R-:W-:Y:S05]  /*76d0*/  BRA.DIV ~URZ, `(.L_x_1167) ;  /* 0x000169727f007947 */ /* 0x000fea000b800000 */
[----:B---3--:R3:W1:Y:S04]  /*76e0*/  SHFL.IDX PT, R7, R17, 0x1, 0x181f ;  /* 0x00381f0011077f89 */ /* 0x00866800000e0000 */
[----:B-1----:R3:W1:Y:S02]  /*76f0*/  SHFL.IDX PT, R0, R16, 0x1, 0x181f ;  /* 0x00381f0010007f89 */ /* 0x00266400000e0000 */
.L_x_1303:
[----:B------:R-:W-:Y:S01]  /*7700*/  IADD3 R2, R11, 0x10, RZ ;  /* 0x000000100b027810 */ /* 0x000fe20007ffe0ff */
[----:B------:R-:W-:Y:S03]  /*7710*/  BSSY B0, `(.L_x_1168) ;  /* 0x0000014000007945 */ /* 0x000fe60003800000 */
[----:B------:R-:W-:-:S13]  /*7720*/  ISETP.GE.AND P0, PT, R2, R12, PT ;  /* 0x0000000c0200720c */ /* 0x000fda0003f06270 */
[----:B------:R-:W-:Y:S05]  /*7730*/  @P0 BRA `(.L_x_1169) ;  /* 0x0000011000000947 */ /* 0x000fea0003800000 */
[C---:B------:R-:W-:Y:S02]  /*7740*/  IMAD.SHL.U32 R8, R108.reuse, 0x8, RZ ;  /* 0x000000086c087824 */ /* 0x040fe400078e00ff */
[----:B------:R-:W-:Y:S02]  /*7750*/  IMAD.SHL.U32 R13, R108, 0x8, RZ ;  /* 0x000000086c0d7824 */ /* 0x000fe400078e00ff */
[----:B------:R-:W-:Y:S01]  /*7760*/  IMAD.MOV.U32 R9, RZ, RZ, R7 ;  /* 0x000000ffff097224 */ /* 0x000fe200078e0007 */
[----:B------:R-:W-:Y:S02]  /*7770*/  IADD3 R8, R8, 0x40, RZ ;  /* 0x0000004008087810 */ /* 0x000fe40007ffe0ff */
[----:B-1----:R-:W-:Y:S02]  /*7780*/  LEA R2, P0, R13, R0, 0x1 ;  /* 0x000000000d027211 */ /* 0x002fe400078008ff */
[----:B------:R-:W-:-:S04]  /*7790*/  SHF.R.S32.HI R3, RZ, 0x1f, R8 ;  /* 0x0000001fff037819 */ /* 0x000fc80000011408 */
[----:B------:R-:W-:Y:S01]  /*77a0*/  LEA.HI R3, R3, R8, RZ, 0x3 ;  /* 0x0000000803037211 */ /* 0x000fe200078f18ff */
[----:B------:R-:W-:Y:S02]  /*77b0*/  IMAD.MOV.U32 R8, RZ, RZ, R0 ;  /* 0x000000ffff087224 */ /* 0x000fe400078e0000 */
        /* <DEDUP_REMOVED lines=9> */
.L_x_1169:
[----:B------:R-:W-:Y:S05]  /*7850*/  BSYNC B0 ;  /* 0x0000000000007941 */ /* 0x000fea0003800000 */
.L_x_1168:
[----:B------:R-:W-:Y:S05]  /*7860*/  BRA.DIV ~URZ, `(.L_x_1170) ;  /* 0x000168d27f007947 */ /* 0x000fea000b800000 */
[----:B------:R2:W3:Y:S02]  /*7870*/  SHFL.IDX PT, R7, R17, 0x2, 0x181f ;  /* 0x00581f0011077f89 */ /* 0x0004e400000e0000 */
.L_x_1304:
[----:B------:R-:W-:Y:S05]  /*7880*/  BRA.DIV ~URZ, `(.L_x_1171) ;  /* 0x000169327f007947 */ /* 0x000fea000b800000 */
[----:B-1----:R1:W2:Y:S02]  /*7890*/  SHFL.IDX PT, R0, R16, 0x2, 0x181f ;  /* 0x00581f0010007f89 */ /* 0x0022a400000e0000 */
.L_x_1305:
[----:B------:R-:W-:Y:S01]  /*78a0*/  IADD3 R2, R11, 0x20, RZ ;  /* 0x000000200b027810 */ /* 0x000fe20007ffe0ff */
[----:B------:R-:W-:Y:S03]  /*78b0*/  BSSY B0, `(.L_x_1172) ;  /* 0x0000014000007945 */ /* 0x000fe60003800000 */
[----:B------:R-:W-:-:S13]  /*78c0*/  ISETP.GE.AND P0, PT, R2, R12, PT ;  /* 0x0000000c0200720c */ /* 0x000fda0003f06270 */
[----:B------:R-:W-:Y:S05]  /*78d0*/  @P0 BRA `(.L_x_1173) ;  /* 0x0000011000000947 */ /* 0x000fea0003800000 */
[C---:B------:R-:W-:Y:S02]  /*78e0*/  IMAD.SHL.U32 R8, R108.reuse, 0x8, RZ ;  /* 0x000000086c087824 */ /* 0x040fe400078e00ff */
[----:B------:R-:W-:Y:S02]  /*78f0*/  IMAD.SHL.U32 R13, R108, 0x8, RZ ;  /* 0x000000086c0d7824 */ /* 0x000fe400078e00ff */
[----:B---3--:R-:W-:Y:S01]  /*7900*/  IMAD.MOV.U32 R9, RZ, RZ, R7 ;  /* 0x000000ffff097224 */ /* 0x008fe200078e0007 */
[----:B------:R-:W-:Y:S02]  /*7910*/  IADD3 R8, R8, 0x40, RZ ;  /* 0x0000004008087810 */ /* 0x000fe40007ffe0ff */
[----:B--2---:R-:W-:Y:S02]  /*7920*/  LEA R2, P0, R13, R0, 0x1 ;  /* 0x000000000d027211 */ /* 0x004fe400078008ff */
        /* <DEDUP_REMOVED lines=12> */
.L_x_1173:
[----:B------:R-:W-:Y:S05]  /*79f0*/  BSYNC B0 ;  /* 0x0000000000007941 */ /* 0x000fea0003800000 */
.L_x_1172:
[----:B------:R-:W-:Y:S05]  /*7a00*/  BRA.DIV ~URZ, `(.L_x_1174) ;  /* 0x000168327f007947 */ /* 0x000fea000b800000 */
[----:B---3--:R3:W1:Y:S04]  /*7a10*/  SHFL.IDX PT, R7, R17, 0x3, 0x181f ;  /* 0x00781f0011077f89 */ /* 0x00866800000e0000 */
[----:B--2---:R3:W2:Y:S02]  /*7a20*/  SHFL.IDX PT, R0, R16, 0x3, 0x181f ;  /* 0x00781f0010007f89 */ /* 0x0046a400000e0000 */
.L_x_1306:
[----:B------:R-:W-:Y:S01]  /*7a30*/  IADD3 R2, R11, 0x30, RZ ;  /* 0x000000300b027810 */ /* 0x000fe20007ffe0ff */
[----:B------:R-:W-:Y:S03]  /*7a40*/  BSSY B0, `(.L_x_1175) ;  /* 0x0000014000007945 */ /* 0x000fe60003800000 */
[----:B------:R-:W-:-:S13]  /*7a50*/  ISETP.GE.AND P0, PT, R2, R12, PT ;  /* 0x0000000c0200720c */ /* 0x000fda0003f06270 */
[----:B------:R-:W-:Y:S05]  /*7a60*/  @P0 BRA `(.L_x_1176) ;  /* 0x0000011000000947 */ /* 0x000fea0003800000 */
[C---:B------:R-:W-:Y:S02]  /*7a70*/  IMAD.SHL.U32 R8, R108.reuse, 0x8, RZ ;  /* 0x000000086c087824 */ /* 0x040fe400078e00ff */
[----:B------:R-:W-:Y:S02]  /*7a80*/  IMAD.SHL.U32 R13, R108, 0x8, RZ ;  /* 0x000000086c0d7824 */ /* 0x000fe400078e00ff */
[----:B-1----:R-:W-:Y:S01]  /*7a90*/  IMAD.MOV.U32 R9, RZ, RZ, R7 ;  /* 0x000000ffff097224 */ /* 0x002fe200078e0007 */
        /* <DEDUP_REMOVED lines=14> */
.L_x_1176:
[----:B------:R-:W-:Y:S05]  /*7b80*/  BSYNC B0 ;  /* 0x0000000000007941 */ /* 0x000fea0003800000 */
.L_x_1175:
[----:B------:R-:W-:Y:S05]  /*7b90*/  BRA.DIV ~URZ, `(.L_x_1177) ;  /* 0x000167927f007947 */ /* 0x000fea000b800000 */
[----:B-1----:R1:W3:Y:S02]  /*7ba0*/  SHFL.IDX PT, R7, R17, 0x4, 0x181f ;  /* 0x00981f0011077f89 */ /* 0x0022e400000e0000 */
.L_x_1307:
[----:B------:R-:W-:Y:S05]  /*7bb0*/  BRA.DIV ~URZ, `(.L_x_1178) ;  /* 0x000167f27f007947 */ /* 0x000fea000b800000 */
[----:B--2---:R2:W1:Y:S02]  /*7bc0*/  SHFL.IDX PT, R0, R16, 0x4, 0x181f ;  /* 0x00981f0010007f89 */ /* 0x00446400000e0000 */
.L_x_1308:
        /* <DEDUP_REMOVED lines=21> */
.L_x_1180:
[----:B------:R-:W-:Y:S05]  /*7d20*/  BSYNC B0 ;  /* 0x0000000000007941 */ /* 0x000fea0003800000 */
.L_x_1179:
[----:B------:R-:W-:Y:S05]  /*7d30*/  BRA.DIV ~URZ, `(.L_x_1181) ;  /* 0x000166f27f007947 */ /* 0x000fea000b800000 */
[----:B---3--:R3:W2:Y:S04]  /*7d40*/  SHFL.IDX PT, R7, R17, 0x5, 0x181f ;  /* 0x00b81f0011077f89 */ /* 0x0086a800000e0000 */
[----:B-1----:R3:W1:Y:S02]  /*7d50*/  SHFL.IDX PT, R0, R16, 0x5, 0x181f ;  /* 0x00b81f0010007f89 */ /* 0x00266400000e0000 */
.L_x_1309:
[----:B------:R-:W-:Y:S01]  /*7d60*/  IADD3 R2, R11, 0x50, RZ ;  /* 0x000000500b027810 */ /* 0x000fe20007ffe0ff */
[----:B------:R-:W-:Y:S03]  /*7d70*/  BSSY B0, `(.L_x_1182) ;  /* 0x0000014000007945 */ /* 0x000fe60003800000 */
[----:B------:R-:W-:-:S13]  /*7d80*/  ISETP.GE.AND P0, PT, R2, R12, PT ;  /* 0x0000000c0200720c */ /* 0x000fda0003f06270 */
[----:B------:R-:W-:Y:S05]  /*7d90*/  @P0 BRA `(.L_x_1183) ;  /* 0x0000011000000947 */ /* 0x000fea0003800000 */
[C---:B------:R-:W-:Y:S02]  /*7da0*/  IMAD.SHL.U32 R8, R108.reuse, 0x8, RZ ;  /* 0x000000086c087824 */ /* 0x040fe400078e00ff */
[----:B------:R-:W-:Y:S02]  /*7db0*/  IMAD.SHL.U32 R13, R108, 0x8, RZ ;  /* 0x000000086c0d7824 */ /* 0x000fe400078e00ff */
[----:B--2---:R-:W-:Y:S01]  /*7dc0*/  IMAD.MOV.U32 R9, RZ, RZ, R7 ;  /* 0x000000ffff097224 */ /* 0x004fe200078e0007 */
        /* <DEDUP_REMOVED lines=14> */
.L_x_1183:
[----:B------:R-:W-:Y:S05]  /*7eb0*/  BSYNC B0 ;  /* 0x0000000000007941 */ /* 0x000fea0003800000 */
.L_x_1182:
[----:B------:R-:W-:Y:S05]  /*7ec0*/  BRA.DIV ~URZ, `(.L_x_1184) ;  /* 0x000166527f007947 */ /* 0x000fea000b800000 */
[----:B--2---:R2:W3:Y:S02]  /*7ed0*/  SHFL.IDX PT, R7, R17, 0x6, 0x181f ;  /* 0x00d81f0011077f89 */ /* 0x0044e400000e0000 */
.L_x_1310:
[----:B------:R-:W-:Y:S05]  /*7ee0*/  BRA.DIV ~URZ, `(.L_x_1185) ;  /* 0x000166b27f007947 */ /* 0x000fea000b800000 */
[----:B-1----:R1:W2:Y:S02]  /*7ef0*/  SHFL.IDX PT, R0, R16, 0x6, 0x181f ;  /* 0x00d81f0010007f89 */ /* 0x0022a400000e0000 */
.L_x_1311:
        /* <DEDUP_REMOVED lines=21> */
.L_x_1187:
[----:B------:R-:W-:Y:S05]  /*8050*/  BSYNC B0 ;  /* 0x0000000000007941 */ /* 0x000fea0003800000 */
.L_x_1186:
[----:B------:R-:W-:Y:S05]  /*8060*/  BRA.DIV ~URZ, `(.L_x_1188) ;  /* 0x000165b27f007947 */ /* 0x000fea000b800000 */
[----:B--23--:R-:W2:Y:S04]  /*8070*/  SHFL.IDX PT, R17, R17, 0x7, 0x181f ;  /* 0x00f81f0011117f89 */ /* 0x00cea800000e0000 */
[----:B-1--4-:R-:W1:Y:S02]  /*8080*/  SHFL.IDX PT, R16, R16, 0x7, 0x181f ;  /* 0x00f81f0010107f89 */ /* 0x012e6400000e0000 */
.L_x_1312:
[----:B------:R-:W-:Y:S01]  /*8090*/  IADD3 R0, R11, 0x70, RZ ;  /* 0x000000700b007810 */ /* 0x000fe20007ffe0ff */
[----:B------:R-:W-:Y:S01]  /*80a0*/  IMAD.SHL.U32 R21, R108, 0x8, RZ ;  /* 0x000000086c157824 */ /* 0x000fe200078e00ff */
[----:B------:R-:W-:Y:S01]  /*80b0*/  IADD3 R2, P1, R1, c[0x0][0x20], RZ ;  /* 0x0000080001027a10 */ /* 0x000fe20007f3e0ff */
[----:B------:R-:W-:Y:S01]  /*80c0*/  ULDC.64 UR4, c[0x0][0x40] ;  /* 0x0000100000047ab9 */ /* 0x000fe20000000a00 */
[----:B------:R-:W-:Y:S01]  /*80d0*/  ISETP.GE.AND P0, PT, R0, R12, PT ;  /* 0x0000000c0000720c */ /* 0x000fe20003f06270 */
[----:B------:R-:W-:Y:S01]  /*80e0*/  UIADD3 UR4, UP0, UR4, 0x160, URZ ;  /* 0x0000016004047890 */ /* 0x000fe2000ff1e03f */
[----:B------:R-:W-:Y:S01]  /*80f0*/  IADD3 R8, P2, R2, 0x8, RZ ;  /* 0x0000000802087810 */ /* 0x000fe20007f5e0ff */
[----:B------:R-:W-:Y:S01]  /*8100*/  IMAD.X R3, RZ, RZ, c[0x0][0x24], P1 ;  /* 0x00000900ff037624 */ /* 0x000fe200008e06ff */
[----:B------:R-:W-:Y:S01]  /*8110*/  MOV R121, 0x30 ;  /* 0x0000003000797802 */ /* 0x000fe20000000f00 */
[----:B------:R-:W-:Y:S01]  /*8120*/  IMAD.SHL.U32 R18, R108, 0x8, RZ ;  /* 0x000000086c127824 */ /* 0x000fe200078e00ff */
[----:B------:R-:W-:Y:S01]  /*8130*/  UIADD3.X UR5, URZ, UR5, URZ, UP0, !UPT ;  /* 0x000000053f057290 */ /* 0x000fe200087fe43f */
[----:B------:R-:W-:Y:S01]  /*8140*/  IMAD.X R9, RZ, RZ, R3, P2 ;  /* 0x000000ffff097224 */ /* 0x000fe200010e0603 */
[----:B------:R-:W-:Y:S01]  /*8150*/  IADD3 R10, P2, R2, 0x10, RZ ;  /* 0x00000010020a7810 */ /* 0x000fe20007f5e0ff */
[----:B------:R-:W-:Y:S01]  /*8160*/  STL.64 [R1+0x20], R2 ;  /* 0x0000200201007387 */ /* 0x000fe20000100a00 */
[----:B------:R-:W-:Y:S01]  /*8170*/  IADD3 R18, R18, 0x40, RZ ;  /* 0x0000004012127810 */ /* 0x000fe20007ffe0ff */
[----:B------:R-:W-:-:S02]  /*8180*/  IMAD.WIDE.U32 R144, R121, c[0x0][0x1e0], RZ ;  /* 0x0000780079907a25 */ /* 0x000fc400078e00ff */
[C---:B-1----:R-:W-:Y:S01]  /*8190*/  @!P0 LEA R14, P1, R21.reuse, R16, 0x1 ;  /* 0x00000010150e8211 */ /* 0x042fe200078208ff */
[----:B------:R1:W-:Y:S01]  /*81a0*/  STL.64 [R1+0x40], R8 ;  /* 0x0000400801007387 */ /* 0x0003e20000100a00 */
[----:B------:R-:W-:Y:S01]  /*81b0*/  @!P0 SHF.R.S32.HI R0, RZ, 0x1f, R18 ;  /* 0x0000001fff008819 */ /* 0x000fe20000011412 */
[----:B------:R-:W-:Y:S01]  /*81c0*/  IMAD.X R11, RZ, RZ, R3, P2 ;  /* 0x000000ffff0b7224 */ /* 0x000fe200010e0603 */
[----:B--2---:R-:W-:Y:S02]  /*81d0*/  @!P0 LEA.HI.X R15, R21, R17, R19, 0x1, P1 ;  /* 0x00000011150f8211 */ /* 0x004fe400008f0c13 */
[----:B------:R-:W-:Y:S02]  /*81e0*/  IADD3 R12, P1, R2, 0x4, RZ ;  /* 0x00000004020c7810 */ /* 0x000fe40007f3e0ff */
[----:B------:R-:W-:Y:S01]  /*81f0*/  @!P0 LEA.HI R0, R0, R18, RZ, 0x3 ;  /* 0x0000001200008211 */ /* 0x000fe200078f18ff */
[----:B------:R2:W-:Y:S01]  /*8200*/  STL.64 [R1+0x28], R10 ;  /* 0x0000280a01007387 */ /* 0x0005e20000100a00 */
[----:B------:R-:W-:-:S02]  /*8210*/  IADD3.X R13, RZ, R3, RZ, P1, !PT ;  /* 0x00000003ff0d7210 */ /* 0x000fc40000ffe4ff */
[----:B------:R-:W-:Y:S01]  /*8220*/  @!P0 LOP3.LUT R7, R0, 0xfffffff8, RZ, 0xc0, !PT ;  /* 0xfffffff800078812 */ /* 0x000fe200078ec0ff */
[----:B------:R-:W-:Y:S02]  /*8230*/  @!P0 IMAD.SHL.U32 R0, R234, 0x2, RZ ;  /* 0x00000002ea008824 */ /* 0x000fe400078e00ff */
[----:B------:R-:W-:Y:S04]  /*8240*/  STL.64 [R1+0x38], R12 ;  /* 0x0000380c01007387 */ /* 0x000fe80000100a00 */
[----:B------:R-:W-:Y:S01]  /*8250*/  @!PT LDS RZ, [RZ] ;  /* 0x00000000fffff984 */ /* 0x000fe20000000800 */
[----:B------:R-:W-:Y:S01]  /*8260*/  @!PT LDS RZ, [RZ] ;  /* 0x00000000fffff984 */ /* 0x000fe20000000800 */
[----:B------:R-:W-:Y:S01]  /*8270*/  @!PT LDS RZ, [RZ] ;  /* 0x00000000fffff984 */ /* 0x000fe20000000800 */
[----:B------:R3:W-:Y:S01]  /*8280*/  @!P0 LDGSTS.E.BYPASS.LTC128B.128 [R0+0xb880], [R14.64], !P4 ;  /* 0x0b8800000e008fae */ /* 0x0007e2000e101d46 */
[----:B-1----:R-:W-:-:S05]  /*8290*/  IADD3 R8, P1, R2, 0x48, RZ ;  /* 0x0000004802087810 */ /* 0x002fca0007f3e0ff */
[----:B------:R-:W-:Y:S02]  /*82a0*/  IMAD.X R9, RZ, RZ, R3, P1 ;  /* 0x000000ffff097224 */ /* 0x000fe400008e0603 */
[----:B--2---:R-:W-:-:S03]  /*82b0*/  IMAD.MOV.U32 R10, RZ, RZ, R16 ;  /* 0x000000ffff0a7224 */ /* 0x004fc600078e0010 */
[----:B------:R1:W-:Y:S01]  /*82c0*/  STL.64 [R1+0x30], R8 ;  /* 0x0000300801007387 */ /* 0x0003e20000100a00 */
[----:B------:R-:W-:-:S04]  /*82d0*/  IMAD.MOV.U32 R11, RZ, RZ, R17 ;  /* 0x000000ffff0b7224 */ /* 0x000fc800078e0011 */
[----:B------:R-:W-:-:S05]  /*82e0*/  @!P0 IMAD.WIDE R10, R7, 0x2, R10 ;  /* 0x00000002070a8825 */ /* 0x000fca00078e020a */
[----:B------:R3:W-:Y:S04]  /*82f0*/  @!P0 LDGSTS.E.BYPASS.LTC128B.128 [R0+0xf880], [R10.64], !P3 ;  /* 0x0f8800000a008fae */ /* 0x0007e8000d901d46 */
[----:B------:R-:W0:Y:S01]  /*8300*/  LDGDEPBAR ;  /* 0x00000000000079af */ /* 0x000e220000000000 */
[----:B-1----:R-:W-:Y:S01]  /*8310*/  MOV R8, UR4 ;  /* 0x0000000400087c02 */ /* 0x002fe20008000f00 */
[----:B------:R-:W-:Y:S01]  /*8320*/  IMAD.U32 R9, RZ, RZ, UR5 ;  /* 0x00000005ff097e24 */ /* 0x000fe2000f8e00ff */
[----:B------:R-:W-:Y:S04]  /*8330*/  WARPSYNC 0xffffffff ;  /* 0xffffffff00007948 */ /* 0x000fe80003800000 */
[----:B------:R1:W-:Y:S01]  /*8340*/  STL.64 [R1+0x18], R8 ;  /* 0x0000180801007387 */ /* 0x0003e20000100a00 */
[----:B---3--:R-:W-:-:S04]  /*8350*/  IMAD R0, R121, c[0x0][0x1e4], RZ ;  /* 0x0000790079007a24 */ /* 0x008fc800078e02ff */
[----:B------:R-:W-:Y:S02]  /*8360*/  IMAD.IADD R141, R0, 0x1, R145 ;  /* 0x00000001008d7824 */ /* 0x000fe400078e0291 */
[----:B------:R-:W2:Y:S04]  /*8370*/  LDL R28, [R1+0xe4] ;  /* 0x0000e400011c7983 */ /* 0x000ea80000100800 */
[----:B------:R-:W3:Y:S04]  /*8380*/  LDL R0, [R1+0x64] ;  /* 0x0000640001007983 */ /* 0x000ee80000100800 */
[----:B------:R-:W4:Y:S04]  /*8390*/  LDL.64 R26, [R1+0xc0] ;  /* 0x0000c000011a7983 */ /* 0x000f280000100a00 */
[----:B------:R-:W4:Y:S01]  /*83a0*/  LDL.LU.64 R24, [R1+0xb0] ;  /* 0x0000b00001187983 */ /* 0x000f220000300a00 */
[----:B------:R-:W-:Y:S01]  /*83b0*/  SHF.R.S32.HI R137, RZ, 0x1f, R127 ;  /* 0x0000001fff897819 */ /* 0x000fe2000001147f */
[----:B------:R-:W-:Y:S01]  /*83c0*/  ULDC.64 UR4, c[0x0][0x1e0] ;  /* 0x0000780000047ab9 */ /* 0x000fe20000000a00 */
[----:B------:R-:W-:Y:S01]  /*83d0*/  IMAD.MOV.U32 R7, RZ, RZ, c[0x0][0x1e0] ;  /* 0x00007800ff077624 */ /* 0x000fe200078e00ff */
[----:B------:R-:W-:-:S02]  /*83e0*/  UIMAD.WIDE.U32 UR12, UR4, 0x20, URZ ;  /* 0x00000020040c78a5 */ /* 0x000fc4000f8e003f */
[----:B------:R-:W-:Y:S01]  /*83f0*/  USHF.L.U32 UR5, UR5, 0x5, URZ ;  /* 0x0000000505057899 */ /* 0x000fe2000800063f */
[----:B------:R-:W-:-:S03]  /*8400*/  IMAD.MOV.U32 R10, RZ, RZ, c[0x0][0x1e4] ;  /* 0x00007900ff0a7624 */ /* 0x000fc600078e00ff */
[----:B------:R-:W-:Y:S01]  /*8410*/  UIADD3 UR9, UR13, UR5, URZ ;  /* 0x000000050d097290 */ /* 0x000fe2000fffe03f */
[----:B------:R-:W-:Y:S01]  /*8420*/  ISETP.GE.AND P6, PT, R21, c[0x0][0x1d4], PT ;  /* 0x0000750015007a0c */ /* 0x000fe20003fc6270 */
[----:B------:R-:W-:Y:S01]  /*8430*/  BAR.SYNC.DEFER_BLOCKING 0x0 ;  /* 0x0000000000007b1d */ /* 0x000fe20000010000 */
[----:B------:R-:W-:Y:S02]  /*8440*/  ISETP.GE.AND P5, PT, R18, c[0x0][0x1d4], PT ;  /* 0x0000750012007a0c */ /* 0x000fe40003fa6270 */
[----:B------:R-:W-:-:S03]  /*8450*/  SHF.R.S32.HI R14, RZ, 0x4, R23 ;  /* 0x00000004ff0e7819 */ /* 0x000fc60000011417 */
[----:B------:R-:W-:Y:S01]  /*8460*/  BSSY B2, `(.L_x_1189) ;  /* 0x0000035000027945 */ /* 0x000fe20003800000 */
[----:B------:R-:W-:Y:S02]  /*8470*/  IADD3 R94, R2, 0x18, RZ ;  /* 0x00000018025e7810 */ /* 0x000fe40007ffe0ff */
[----:B------:R-:W-:Y:S01]  /*8480*/  MOV R143, 0x87b0 ;  /* 0x000087b0008f7802 */ /* 0x000fe20000000f00 */
[----:B--2---:R-:W-:-:S04]  /*8490*/  IMAD R121, R28, -0x30, R121 ;  /* 0xffffffd01c797824 */ /* 0x004fc800078e0279 */
[----:B------:R-:W-:-:S04]  /*84a0*/  IMAD.IADD R138, R121, 0x1, -R117 ;  /* 0x00000001798a7824 */ /* 0x000fc800078e0a75 */
[----:B---3--:R-:W-:-:S05]  /*84b0*/  IMAD.IADD R0, R138, 0x1, R0 ;  /* 0x000000018a007824 */ /* 0x008fca00078e0200 */
[C---:B------:R-:W-:Y:S01]  /*84c0*/  ISETP.GE.AND P2, PT, R0.reuse, 0x1, PT ;  /* 0x000000010000780c */ /* 0x040fe20003f46270 */
[----:B----4-:R-:W-:Y:S01]  /*84d0*/  IMAD.MOV.U32 R24, RZ, RZ, R26 ;  /* 0x000000ffff187224 */ /* 0x010fe200078e001a */
[C---:B------:R-:W-:Y:S02]  /*84e0*/  ISETP.GE.AND P1, PT, R0.reuse, 0x11, PT ;  /* 0x000000110000780c */ /* 0x040fe40003f26270 */
[----:B------:R-:W-:Y:S01]  /*84f0*/  ISETP.GE.AND P0, PT, R0, 0x21, PT ;  /* 0x000000210000780c */ /* 0x000fe20003f06270 */
[----:B------:R-:W-:Y:S02]  /*8500*/  IMAD R0, R141, R127, RZ ;  /* 0x0000007f8d007224 */ /* 0x000fe400078e02ff */
[----:B-1----:R-:W-:-:S04]  /*8510*/  IMAD.WIDE.U32 R8, R127, R144, R24 ;  /* 0x000000907f087225 */ /* 0x002fc800078e0018 */
[----:B------:R-:W-:Y:S02]  /*8520*/  IMAD R0, R137, R144, R0 ;  /* 0x0000009089007224 */ /* 0x000fe400078e0200 */
[----:B------:R-:W-:Y:S02]  /*8530*/  @P2 LEA R12, P3, R8, c[0x0][0x1c8], 0x1 ;  /* 0x00007200080c2a11 */ /* 0x000fe400078608ff */
[----:B------:R-:W-:Y:S01]  /*8540*/  IMAD.IADD R0, R9, 0x1, R0 ;  /* 0x0000000109007824 */ /* 0x000fe200078e0200 */
[----:B------:R-:W-:-:S04]  /*8550*/  @P1 LEA R3, P4, R7, R8, 0x4 ;  /* 0x0000000807031211 */ /* 0x000fc800078820ff */
[C---:B------:R-:W-:Y:S02]  /*8560*/  @P2 LEA.HI.X R13, R8.reuse, c[0x0][0x1cc], R0, 0x1, P3 ;  /* 0x00007300080d2a11 */ /* 0x040fe400018f0c00 */
[----:B------:R-:W-:Y:S02]  /*8570*/  @P0 IADD3 R9, P3, R8, UR12, RZ ;  /* 0x0000000c08090c10 */ /* 0x000fe4000ff7e0ff */
[----:B------:R-:W-:Y:S02]  /*8580*/  @P1 LEA.HI.X R7, R7, R0, R10, 0x4, P4 ;  /* 0x0000000007071211 */ /* 0x000fe400020f240a */
[----:B------:R-:W-:Y:S02]  /*8590*/  @P0 IADD3.X R0, R0, UR9, RZ, P3, !PT ;  /* 0x0000000900000c10 */ /* 0x000fe40009ffe4ff */
[----:B------:R-:W-:Y:S02]  /*85a0*/  @P0 LEA R8, P3, R9, c[0x0][0x1c8], 0x1 ;  /* 0x0000720009080a11 */ /* 0x000fe400078608ff */
[----:B------:R-:W-:-:S02]  /*85b0*/  @P1 LEA R10, P4, R3, c[0x0][0x1c8], 0x1 ;  /* 0x00007200030a1a11 */ /* 0x000fc400078808ff */
[----:B------:R-:W-:Y:S01]  /*85c0*/  @P0 LEA.HI.X R9, R9, c[0x0][0x1cc], R0, 0x1, P3 ;  /* 0x0000730009090a11 */ /* 0x000fe200018f0c00 */
[C---:B------:R-:W-:Y:S01]  /*85d0*/  @P2 IMAD.SHL.U32 R0, R234.reuse, 0x2, RZ ;  /* 0x00000002ea002824 */ /* 0x040fe200078e00ff */
[----:B------:R-:W-:Y:S01]  /*85e0*/  @P1 LEA.HI.X R11, R3, c[0x0][0x1cc], R7, 0x1, P4 ;  /* 0x00007300030b1a11 */ /* 0x000fe200020f0c07 */
[----:B------:R-:W-:-:S03]  /*85f0*/  @P1 IMAD.SHL.U32 R3, R234, 0x2, RZ ;  /* 0x00000002ea031824 */ /* 0x000fc600078e00ff */
[----:B------:R-:W-:Y:S01]  /*8600*/  @!PT LDS RZ, [RZ] ;  /* 0x00000000fffff984 */ /* 0x000fe20000000800 */
[----:B------:R-:W-:Y:S01]  /*8610*/  @!PT LDS RZ, [RZ] ;  /* 0x00000000fffff984 */ /* 0x000fe20000000800 */
[----:B------:R-:W-:Y:S01]  /*8620*/  @!PT LDS RZ, [RZ] ;  /* 0x00000000fffff984 */ /* 0x000fe20000000800 */
[----:B------:R1:W-:Y:S04]  /*8630*/  @P2 LDGSTS.E.BYPASS.LTC128B.128 [R0+0x5080], [R12.64], !P6 ;  /* 0x050800000c002fae */ /* 0x0003e8000f101d46 */
[----:B------:R1:W-:Y:S01]  /*8640*/  @P2 LDGSTS.E.BYPASS.LTC128B.128 [R0+0x6880], [R12.64+0x80], !P5 ;  /* 0x068800800c002fae */ /* 0x0003e2000e901d46 */
[----:B------:R-:W-:-:S03]  /*8650*/  LEA.HI R7, R23, R14, RZ, 0x1 ;  /* 0x0000000e17077211 */ /* 0x000fc600078f08ff */
[----:B------:R2:W-:Y:S04]  /*8660*/  @P1 LDGSTS.E.BYPASS.LTC128B.128 [R3+0x5880], [R10.64], !P6 ;  /* 0x058800000a031fae */ /* 0x0005e8000f101d46 */
[----:B------:R2:W-:Y:S04]  /*8670*/  @P1 LDGSTS.E.BYPASS.LTC128B.128 [R3+0x7080], [R10.64+0x80], !P5 ;  /* 0x070800800a031fae */ /* 0x0005e8000e901d46 */
[----:B------:R3:W-:Y:S01]  /*8680*/  STL.64 [R1+0xb0], R24 ;  /* 0x0000b01801007387 */ /* 0x0007e20000100a00 */
[----:B-1----:R-:W-:-:S05]  /*8690*/  @P0 IMAD.SHL.U32 R0, R234, 0x2, RZ ;  /* 0x00000002ea000824 */ /* 0x002fca00078e00ff */
[----:B------:R1:W-:Y:S01]  /*86a0*/  @P0 LDGSTS.E.BYPASS.LTC128B.128 [R0+0x6080], [R8.64], !P6 ;  /* 0x0608000008000fae */ /* 0x0003e2000f101d46 */
[----:B--2---:R-:W-:-:S03]  /*86b0*/  LOP3.LUT R3, R7, 0xfffffffe, RZ, 0xc0, !PT ;  /* 0xfffffffe07037812 */ /* 0x004fc600078ec0ff */
[----:B------:R1:W-:Y:S04]  /*86c0*/  @P0 LDGSTS.E.BYPASS.LTC128B.128 [R0+0x7880], [R8.64+0x80], !P5 ;  /* 0x0788008008000fae */ /* 0x0003e8000e901d46 */
[----:B------:R-:W0:Y:S01]  /*86d0*/  LDGDEPBAR ;  /* 0x00000000000079af */ /* 0x000e220000000000 */
[----:B------:R-:W-:-:S04]  /*86e0*/  IMAD.IADD R136, R14, 0x1, -R3 ;  /* 0x000000010e887824 */ /* 0x000fc800078e0a03 */
[----:B------:R-:W-:Y:S01]  /*86f0*/  IMAD.SHL.U32 R3, R136, 0x8, RZ ;  /* 0x0000000888037824 */ /* 0x000fe200078e00ff */
[----:B------:R-:W-:Y:S01]  /*8700*/  LOP3.LUT P5, RZ, R108, 0x4, RZ, 0xc0, !PT ;  /* 0x000000046cff7812 */ /* 0x000fe200078ac0ff */
[----:B-1----:R-:W-:-:S05]  /*8710*/  IMAD.SHL.U32 R0, R20, 0x40, RZ ;  /* 0x0000004014007824 */ /* 0x002fca00078e00ff */
[----:B------:R-:W-:Y:S01]  /*8720*/  LOP3.LUT R0, R0, 0x1c0, RZ, 0xc0, !PT ;  /* 0x000001c000007812 */ /* 0x000fe200078ec0ff */
[----:B------:R-:W-:-:S03]  /*8730*/  IMAD.SHL.U32 R8, R108, 0x40, RZ ;  /* 0x000000406c087824 */ /* 0x000fc600078e00ff */
[----:B------:R-:W-:Y:S02]  /*8740*/  SHF.R.U32.HI R7, RZ, 0x3, R0 ;  /* 0x00000003ff077819 */ /* 0x000fe40000011600 */
[----:B------:R-:W-:Y:S01]  /*8750*/  LOP3.LUT R0, R0, 0x8, R3, 0xf8, !PT ;  /* 0x0000000800007812 */ /* 0x000fe200078ef803 */
[----:B------:R-:W-:Y:S01]  /*8760*/  IMAD.SHL.U32 R3, R22, 0x40, RZ ;  /* 0x0000004016037824 */ /* 0x000fe200078e00ff */
[----:B------:R-:W-:Y:S02]  /*8770*/  LOP3.LUT R135, R8, 0x1c0, RZ, 0xc0, !PT ;  /* 0x000001c008877812 */ /* 0x000fe400078ec0ff */
[----:B------:R-:W-:Y:S02]  /*8780*/  LOP3.LUT R140, R0, R7, RZ, 0x3c, !PT ;  /* 0x00000007008c7212 */ /* 0x000fe400078e3cff */
[----:B------:R-:W-:Y:S02]  /*8790*/  LOP3.LUT R139, R3, 0xfffffe00, RZ, 0xc0, !PT ;  /* 0xfffffe00038b7812 */ /* 0x000fe400078ec0ff */
[----:B---3--:R-:W-:Y:S05]  /*87a0*/  CALL.REL.NOINC `($_ZN7cutlass13device_kernelIN5flash19enable_sm80_to_sm89INS1_16FlashAttnFwdSm80INS1_25CollectiveMainloopFwdSm80ILi4ELi1ELb0EN4cute5tupleIJNS5_1CILi128EEENS7_ILi48EEES8_EEELi128ENS_10bfloat16_tEfNS_4arch4Sm80ELb0ELb1ELb1ELb1ELb0ELb1ELb1ELb0EEENS1_21CollectiveEpilogueFwdINS6_IJS8_S8_S9_EEENS6_IJNS7_ILi1EEESH_SH_EEESB_SD_Li128ELb1ELb1ELb0ELb0EEENS1_19SingleTileSchedulerILb1ELb0ELb1ELi128EEEEEEEEEvNT_6ParamsE$_ZZN5flash25CollectiveMainloopFwdSm80ILi4ELi1ELb0EN4cute5tupleIJNS1_1CILi128EEENS3_ILi48EEES4_EEELi128EN7cutlass10bfloat16_tEfNS7_4arch4Sm80ELb0ELb1ELb1ELb1ELb0ELb1ELb1ELb0EE3mmaINS_16FlashAttnFwdSm80ISB_NS_21CollectiveEpilogueFwdINS2_IJS4_S4_S5_EEENS2_IJNS3_ILi1EEESG_SG_EEES8_SA_Li128ELb1ELb1ELb0ELb0EEENS_19SingleTileSchedulerILb1ELb0ELb1ELi128EEEE13SharedStorageENS1_6TensorINS1_11ArrayEngineIfLm128EEENS1_6LayoutINS2_IJNS2_IJNS3_ILi2EEESR_EEESR_NS3_ILi16EEEEEENS2_IJNS2_IJSG_SR_EEENS3_ILi4EEENS3_ILi8EEEEEEEEEENS_7SoftmaxILi4ELi0EEEEEbRKNSB_6ParamsERT0_RT1_iRKNS_16SeqlenInfoQKNewKILb1ELb1EEENS2_IJiiiiEEERT_ENKUlvE_clEv) ;  /* 0x000169e000007944 */ /* 0x008fea0003c00000 */
[----:B------:R-:W-:Y:S05]  /*87b0*/  BSYNC B2 ;  /* 0x0000000000027941 */ /* 0x000fea0003800000 */
.L_x_1189:
[----:B------:R-:W2:Y:S01]  /*87c0*/  LDL R122, [R1+0x10] ;  /* 0x00001000017a7983 */ /* 0x000ea20000100800 */
[----:B------:R-:W-:-:S04]  /*87d0*/  DEPBAR.LE SB0, 0x0 ;  /* 0x000080000000791a */ /* 0x000fc80000000000 */
[----:B------:R3:W5:Y:S01]  /*87e0*/  LDL R120, [R1] ;  /* 0x0000000001787983 */ /* 0x0007620000100800 */
[----:B------:R-:W-:Y:S03]  /*87f0*/  WARPSYNC 0xffffffff ;  /* 0xffffffff00007948 */ /* 0x000fe60003800000 */
[----:B--2---:R3:W-:Y:S02]  /*8800*/  STL [R1+0x74], R122 ;  /* 0x0000747a01007387 */ /* 0x0047e40000100800 */
[----:B------:R-:W2:Y:S04]  /*8810*/  LDL.64 R64, [R1+0xc8] ;  /* 0x0000c80001407983 */ /* 0x000ea80000100a00 */
[----:B------:R-:W2:Y:S04]  /*8820*/  LDL.LU.64 R82, [R1+0xb8] ;  /* 0x0000b80001527983 */ /* 0x000ea80000300a00 */
[----:B------:R-:W4:Y:S04]  /*8830*/  LDL R7, [R1+0x64] ;  /* 0x0000640001077983 */ /* 0x000f280000100800 */
[----:B---3--:R-:W3:Y:S04]  /*8840*/  LDL R123, [R1+0xac] ;  /* 0x0000ac00017b7983 */ /* 0x008ee80000100800 */
[----:B------:R-:W3:Y:S01]  /*8850*/  LDL R80, [R1+0xe8] ;  /* 0x0000e80001507983 */ /* 0x000ee20000100800 */
[----:B------:R-:W-:Y:S01]  /*8860*/  LEA.HI R2, R142, R196, RZ, 0x5 ;  /* 0x000000c48e027211 */ /* 0x000fe200078f28ff */
[----:B------:R-:W-:Y:S01]  /*8870*/  IMAD.SHL.U32 R0, R117, 0x8, RZ ;  /* 0x0000000875007824 */ /* 0x000fe200078e00ff */
[----:B------:R-:W-:Y:S01]  /*8880*/  SHF.R.U32.HI R3, RZ, 0x3, R135 ;  /* 0x00000003ff037819 */ /* 0x000fe20000011687 */
[----:B------:R-:W3:Y:S01]  /*8890*/  LDL R124, [R1+0xa4] ;  /* 0x0000a400017c7983 */ /* 0x000ee20000100800 */
[----:B------:R-:W-:Y:S01]  /*88a0*/  LOP3.LUT P0, RZ, R108, 0x2, RZ, 0xc0, !PT ;  /* 0x000000026cff7812 */ /* 0x000fe2000780c0ff */
[----:B------:R-:W-:-:S02]  /*88b0*/  ULDC.64 UR4, c[0x0][0x208] ;  /* 0x0000820000047ab9 */ /* 0x000fc40000000a00 */
[----:B------:R1:W5:Y:S01]  /*88c0*/  LDL R191, [R1+0xe4] ;  /* 0x0000e40001bf7983 */ /* 0x0003620000100800 */
[----:B------:R-:W-:Y:S01]  /*88d0*/  IMAD.SHL.U32 R2, R2, 0x20, RZ ;  /* 0x0000002002027824 */ /* 0x000fe200078e00ff */
[----:B------:R-:W-:-:S04]  /*88e0*/  LOP3.LUT R0, R135, 0x8, R0, 0xf8, !PT ;  /* 0x0000000887007812 */ /* 0x000fc800078ef800 */
[----:B------:R-:W-:Y:S02]  /*88f0*/  LOP3.LUT R2, R2, 0x7ffffc00, RZ, 0xc0, !PT ;  /* 0x7ffffc0002027812 */ /* 0x000fe400078ec0ff */
[----:B------:R-:W-:Y:S02]  /*8900*/  LOP3.LUT R0, R0, R3, RZ, 0x3c, !PT ;  /* 0x0000000300007212 */ /* 0x000fe400078e3cff */
[----:B------:R-:W-:-:S03]  /*8910*/  IADD3 R2, R140, R139, R2 ;  /* 0x0000008b8c027210 */ /* 0x000fc60007ffe002 */
[----:B------:R-:W-:Y:S02]  /*8920*/  IMAD R0, R136, 0x200, R0 ;  /* 0x0000020088007824 */ /* 0x000fe400078e0200 */
[----:B------:R-:W-:Y:S01]  /*8930*/  IMAD.SHL.U32 R223, R2, 0x2, RZ ;  /* 0x0000000202df7824 */ /* 0x000fe200078e00ff */
[----:B------:R-:W-:Y:S01]  /*8940*/  BAR.SYNC.DEFER_BLOCKING 0x0 ;  /* 0x0000000000007b1d */ /* 0x000fe20000010000 */
[----:B------:R-:W-:-:S05]  /*8950*/  IMAD.SHL.U32 R216, R0, 0x2, RZ ;  /* 0x0000000200d87824 */ /* 0x000fca00078e00ff */
[----:B-1----:R-:W-:Y:S04]  /*8960*/  LDSM.16.M88.4 R8, [R223+0xa080] ;  /* 0x00a08000df08783b */ /* 0x002fe80000000200 */
[----:B------:R-:W1:Y:S04]  /*8970*/  LDSM.16.M88.4 R16, [R216+0x5080] ;  /* 0x00508000d810783b */ /* 0x000e680000000200 */
[----:B------:R-:W1:Y:S04]  /*8980*/  LDSM.16.M88.4 R12, [R223+0x8080] ;  /* 0x00808000df0c783b */ /* 0x000e680000000200 */
[----:B------:R-:W1:Y:S04]  /*8990*/  LDSM.16.M88.4 R20, [R216+0x5880] ;  /* 0x00588000d814783b */ /* 0x000e680000000200 */
[----:B------:R-:W1:Y:S01]  /*89a0*/  LDSM.16.M88.4 R24, [R216+0x6080] ;  /* 0x00608000d818783b */ /* 0x000e620000000200 */
[----:B------:R-:W-:-:S02]  /*89b0*/  IADD3 R0, R216, 0x5080, RZ ;  /* 0x00005080d8007810 */ /* 0x000fc40007ffe0ff */
[----:B------:R-:W-:Y:S02]  /*89c0*/  IADD3 R227, R216, 0x50a0, RZ ;  /* 0x000050a0d8e37810 */ /* 0x000fe40007ffe0ff */
[----:B------:R-:W-:Y:S01]  /*89d0*/  @P0 IADD3 R227, R0, -0x20, RZ ;  /* 0xffffffe000e30810 */ /* 0x000fe20007ffe0ff */
[----:B------:R-:W-:Y:S02]  /*89e0*/  IMAD R0, R137, c[0x0][0x208], RZ ;  /* 0x0000820089007a24 */ /* 0x000fe400078e02ff */
[C---:B------:R-:W-:Y:S02]  /*89f0*/  IMAD.WIDE.U32 R2, R127.reuse, c[0x0][0x208], RZ ;  /* 0x000082007f027a25 */ /* 0x040fe400078e00ff */
[----:B------:R-:W-:Y:S02]  /*8a00*/  LDSM.16.M88.4 R40, [R227+0x800] ;  /* 0x00080000e328783b */ /* 0x000fe40000000200 */
[----:B------:R-:W-:Y:S02]  /*8a10*/  IMAD R0, R127, c[0x0][0x20c], R0 ;  /* 0x000083007f007a24 */ /* 0x000fe400078e0200 */
[----:B------:R-:W-:Y:S01]  /*8a20*/  IMAD R225, R6, 0x2, R223 ;  /* 0x0000000206e17824 */ /* 0x000fe200078e02df */
[----:B------:R-:W-:Y:S01]  /*8a30*/  LDSM.16.M88.4 R44, [R227] ;  /* 0x00000000e32c783b */ /* 0x000fe20000000200 */
[----:B------:R-:W-:-:S03]  /*8a40*/  IMAD.IADD R0, R3, 0x1, R0 ;  /* 0x0000000103007824 */ /* 0x000fc600078e0200 */
[----:B------:R-:W-:Y:S01]  /*8a50*/  LDSM.16.M88.4 R48, [R227+0x1000] ;  /* 0x00100000e330783b */ /* 0x000fe20000000200 */
[----:B------:R-:W-:Y:S01]  /*8a60*/  IMAD R3, R0, 0x30, RZ ;  /* 0x0000003000037824 */ /* 0x000fe200078e02ff */
[C---:B-1----:R-:W-:Y:S08]  /*8a70*/  HMMA.16816.F32.BF16 R28, R8.reuse, R16, RZ ;  /* 0x00000010081c723c */ /* 0x042ff000000418ff */
[----:B------:R-:W-:Y:S08]  /*8a80*/  HMMA.16816.F32.BF16 R52, R8, R18, RZ ;  /* 0x000000120834723c */ /* 0x000ff000000418ff */
[C---:B------:R-:W-:Y:S08]  /*8a90*/  HMMA.16816.F32.BF16 R72, R12.reuse, R16, RZ ;  /* 0x000000100c48723c */ /* 0x040ff000000418ff */
[----:B------:R-:W-:Y:S01]  /*8aa0*/  HMMA.16816.F32.BF16 R68, R12, R18, RZ ;  /* 0x000000120c44723c */ /* 0x000fe200000418ff */
[----:B------:R-:W1:Y:S01]  /*8ab0*/  LDSM.16.M88.4 R16, [R225+0xa080] ;  /* 0x00a08000e110783b */ /* 0x000e620000000200 */
[----:B------:R-:W-:-:S06]  /*8ac0*/  USHF.L.U32 UR10, UR4, 0x5, URZ ;  /* 0x00000005040a7899 */ /* 0x000fcc000800063f */
[----:B------:R-:W-:Y:S01]  /*8ad0*/  HMMA.16816.F32.BF16 R36, R8, R20, RZ ;  /* 0x000000140824723c */ /* 0x000fe200000418ff */
[----:B------:R-:W-:-:S07]  /*8ae0*/  UMOV UR8, 0x5 ;  /* 0x0000000500087882 */ /* 0x000fce0000000000 */
[C---:B------:R-:W-:Y:S08]  /*8af0*/  HMMA.16816.F32.BF16 R32, R8.reuse, R24, RZ ;  /* 0x000000180820723c */ /* 0x040ff000000418ff */
[C---:B------:R-:W-:Y:S08]  /*8b00*/  HMMA.16816.F32.BF16 R56, R8.reuse, R22, RZ ;  /* 0x000000160838723c */ /* 0x040ff000000418ff */
[----:B------:R-:W-:Y:S01]  /*8b10*/  HMMA.16816.F32.BF16 R76, R8, R26, RZ ;  /* 0x0000001a084c723c */ /* 0x000fe200000418ff */
[----:B------:R-:W-:Y:S01]  /*8b20*/  USHF.L.U64.HI UR5, UR4, UR8, UR5 ;  /* 0x0000000804057299 */ /* 0x000fe20008010205 */
[----:B------:R-:W-:-:S06]  /*8b30*/  IMAD.SHL.U32 R234, R234, 0x2, RZ ;  /* 0x00000002eaea7824 */ /* 0x000fcc00078e00ff */
[C---:B------:R-:W-:Y:S08]  /*8b40*/  HMMA.16816.F32.BF16 R60, R12.reuse, R20, RZ ;  /* 0x000000140c3c723c */ /* 0x040ff000000418ff */
[----:B------:R-:W-:Y:S01]  /*8b50*/  HMMA.16816.F32.BF16 R84, R12, R22, RZ ;  /* 0x000000160c54723c */ /* 0x000fe200000418ff */
[----:B------:R-:W1:Y:S01]  /*8b60*/  LDSM.16.M88.4 R20, [R225+0x8080] ;  /* 0x00808000e114783b */ /* 0x000e620000000200 */
[----:B------:R-:W-:-:S06]  /*8b70*/  IMAD R224, R4, 0x2, R223 ;  /* 0x0000000204e07824 */ /* 0x000fcc00078e02df */
[C---:B-1----:R-:W-:Y:S08]  /*8b80*/  HMMA.16816.F32.BF16 R96, R16.reuse, R40, R36 ;  /* 0x000000281060723c */ /* 0x042ff00000041824 */
[C---:B------:R-:W-:Y:S08]  /*8b90*/  HMMA.16816.F32.BF16 R100, R16.reuse, R44, R28 ;  /* 0x0000002c1064723c */ /* 0x040ff0000004181c */
[C---:B------:R-:W-:Y:S08]  /*8ba0*/  HMMA.16816.F32.BF16 R92, R16.reuse, R48, R32 ;  /* 0x00000030105c723c */ /* 0x040ff00000041820 */
[C---:B------:R-:W-:Y:S08]  /*8bb0*/  HMMA.16816.F32.BF16 R88, R16.reuse, R46, R52 ;  /* 0x0000002e1058723c */ /* 0x040ff00000041834 */
[----:B------:R-:W-:Y:S01]  /*8bc0*/  HMMA.16816.F32.BF16 R76, R16, R50, R76 ;  /* 0x00000032104c723c */ /* 0x000fe2000004184c */
[----:B------:R-:W-:-:S07]  /*8bd0*/  IMAD R226, R4, 0x2, R225 ;  /* 0x0000000204e27824 */ /* 0x000fce00078e02e1 */
[C---:B------:R-:W-:Y:S08]  /*8be0*/  HMMA.16816.F32.BF16 R72, R20.reuse, R44, R72 ;  /* 0x0000002c1448723c */ /* 0x040ff00000041848 */
[----:B------:R-:W-:Y:S01]  /*8bf0*/  HMMA.16816.F32.BF16 R52, R20, R46, R68 ;  /* 0x0000002e1434723c */ /* 0x000fe20000041844 */
[----:B--2---:R-:W-:Y:S02]  /*8c00*/  IMAD.MOV.U32 R82, RZ, RZ, R64 ;  /* 0x000000ffff527224 */ /* 0x004fe400078e0040 */
[----:B----4-:R-:W-:Y:S01]  /*8c10*/  IMAD.IADD R0, R138, 0x1, R7 ;  /* 0x000000018a007824 */ /* 0x010fe200078e0207 */
[----:B---3--:R-:W-:Y:S01]  /*8c20*/  ISETP.GE.AND P3, PT, R123, c[0x0][0x1d4], PT ;  /* 0x000075007b007a0c */ /* 0x008fe20003f66270 */
[----:B------:R-:W-:Y:S01]  /*8c30*/  IMAD.WIDE.U32 R8, R2, 0x30, R82 ;  /* 0x0000003002087825 */ /* 0x000fe200078e0052 */
[----:B------:R-:W-:-:S02]  /*8c40*/  ISETP.GE.AND P6, PT, R80, c[0x0][0x1d4], PT ;  /* 0x0000750050007a0c */ /* 0x000fc40003fc6270 */
[C---:B------:R-:W-:Y:S02]  /*8c50*/  ISETP.LT.OR P1, PT, R0.reuse, 0x1, P3 ;  /* 0x000000010000780c */ /* 0x040fe40001f21670 */
[----:B------:R-:W-:Y:S01]  /*8c60*/  ISETP.LT.OR P2, PT, R0, 0x1, P6 ;  /* 0x000000010000780c */ /* 0x000fe20003741670 */
[----:B------:R-:W-:Y:S01]  /*8c70*/  IMAD.IADD R3, R9, 0x1, R3 ;  /* 0x0000000109037824 */ /* 0x000fe200078e0203 */
[----:B------:R-:W-:Y:S01]  /*8c80*/  LEA R2, P0, R8, c[0x0][0x1f8], 0x1 ;  /* 0x00007e0008027a11 */ /* 0x000fe200078008ff */
[----:B------:R-:W-:-:S03]  /*8c90*/  IMAD.U32 R7, RZ, RZ, UR10 ;  /* 0x0000000aff077e24 */ /* 0x000fc6000f8e00ff */
[----:B------:R-:W-:Y:S02]  /*8ca0*/  LEA.HI.X R3, R8, c[0x0][0x1fc], R3, 0x1, P0 ;  /* 0x00007f0008037a11 */ /* 0x000fe400000f0c03 */
[----:B------:R-:W-:-:S03]  /*8cb0*/  IADD3 R8, P0, R2, UR10, RZ ;  /* 0x0000000a02087c10 */ /* 0x000fc6000ff1e0ff */
[----:B------:R-:W-:Y:S01]  /*8cc0*/  @!PT LDS RZ, [RZ] ;  /* 0x00000000fffff984 */ /* 0x000fe20000000800 */
[----:B------:R-:W-:Y:S01]  /*8cd0*/  @!PT LDS RZ, [RZ] ;  /* 0x00000000fffff984 */ /* 0x000fe20000000800 */
[----:B------:R-:W-:Y:S01]  /*8ce0*/  @!PT LDS RZ, [RZ] ;  /* 0x00000000fffff984 */ /* 0x000fe20000000800 */
[----:B------:R1:W-:Y:S01]  /*8cf0*/  LDGSTS.E.BYPASS.LTC128B.128 [R234+0x2080], [R2.64], !P1 ;  /* 0x0208000002ea7fae */ /* 0x0003e2000c901d46 */
[----:B------:R-:W-:Y:S02]  /*8d00*/  IADD3.X R9, R3, UR5, RZ, P0, !PT ;  /* 0x0000000503097c10 */ /* 0x000fe400087fe4ff */
[----:B------:R-:W-:Y:S01]  /*8d10*/  IADD3 R10, P1, P0, R7, 0x80, R2 ;  /* 0x00000080070a7810 */ /* 0x000fe2000783e002 */
[----:B------:R1:W-:Y:S01]  /*8d20*/  LDGSTS.E.BYPASS.LTC128B.128 [R234+0x3880], [R2.64+0x80], !P2 ;  /* 0x0388008002ea7fae */ /* 0x0003e2000d101d46 */
[----:B------:R-:W-:Y:S02]  /*8d30*/  ISETP.GE.AND P2, PT, R123, c[0x0][0x1d4], PT ;  /* 0x000075007b007a0c */ /* 0x000fe40003f46270 */
[C---:B------:R-:W-:Y:S02]  /*8d40*/  ISETP.LT.OR P4, PT, R0.reuse, 0x11, P3 ;  /* 0x000000110000780c */ /* 0x040fe40001f81670 */
[----:B------:R-:W-:Y:S02]  /*8d50*/  IADD3.X R11, RZ, UR5, R3, P1, P0 ;  /* 0x00000005ff0b7c10 */ /* 0x000fe40008fe0403 */
[----:B------:R-:W-:-:S02]  /*8d60*/  ISETP.LT.OR P3, PT, R0, 0x11, P6 ;  /* 0x000000110000780c */ /* 0x000fc40003761670 */
[C---:B------:R-:W-:Y:S02]  /*8d70*/  ISETP.LT.OR P2, PT, R0.reuse, 0x21, P2 ;  /* 0x000000210000780c */ /* 0x040fe40001741670 */
[----:B------:R-:W-:Y:S01]  /*8d80*/  ISETP.LT.OR P1, PT, R0, 0x21, P6 ;  /* 0x000000210000780c */ /* 0x000fe20003721670 */
[----:B------:R-:W-:Y:S01]  /*8d90*/  IMAD.MOV.U32 R0, RZ, RZ, 0x40 ;  /* 0x00000040ff007424 */ /* 0x000fe200078e00ff */
[----:B------:R-:W-:Y:S03]  /*8da0*/  HMMA.16816.F32.BF16 R64, R12, R24, RZ ;  /* 0x000000180c40723c */ /* 0x000fe600000418ff */
[----:B------:R2:W-:Y:S01]  /*8db0*/  LDGSTS.E.BYPASS.LTC128B.128 [R234+0x2880], [R8.64], !P4 ;  /* 0x0288000008ea7fae */ /* 0x0005e2000e101d46 */
[----:B------:R-:W-:-:S03]  /*8dc0*/  SEL R0, R0, 0xffffffc0, !P5 ;  /* 0xffffffc000007807 */ /* 0x000fc60006800000 */
[----:B------:R2:W-:Y:S01]  /*8dd0*/  LDGSTS.E.BYPASS.LTC128B.128 [R234+0x4080], [R10.64], !P3 ;  /* 0x040800000aea7fae */ /* 0x0005e2000d901d46 */
[----:B-1----:R-:W-:Y:S01]  /*8de0*/  IADD3 R2, P0, R8, UR10, RZ ;  /* 0x0000000a08027c10 */ /* 0x002fe2000ff1e0ff */
[----:B------:R-:W-:-:S03]  /*8df0*/  IMAD.IADD R222, R216, 0x1, R0 ;  /* 0x00000001d8de7824 */ /* 0x000fc600078e0200 */
[----:B------:R-:W-:Y:S01]  /*8e00*/  IADD3.X R3, R9, UR5, RZ, P0, !PT ;  /* 0x0000000509037c10 */ /* 0x000fe200087fe4ff */
[----:B------:R-:W-:Y:S01]  /*8e10*/  HMMA.16816.F32.BF16 R24, R12, R26, RZ ;  /* 0x0000001a0c18723c */ /* 0x000fe200000418ff */
[----:B------:R1:W-:Y:S04]  /*8e20*/  STL.64 [R1+0xb8], R82 ;  /* 0x0000b85201007387 */ /* 0x0003e80000100a00 */
[----:B------:R3:W-:Y:S04]  /*8e30*/  LDGSTS.E.BYPASS.LTC128B.128 [R234+0x3080], [R2.64], !P2 ;  /* 0x0308000002ea7fae */ /* 0x0007e8000d101d46 */
[----:B------:R3:W-:Y:S04]  /*8e40*/  LDGSTS.E.BYPASS.LTC128B.128 [R234+0x4880], [R2.64+0x80], !P1 ;  /* 0x0488008002ea7fae */ /* 0x0007e8000c901d46 */
[----:B------:R-:W-:Y:S04]  /*8e50*/  LDSM.16.M88.4 R12, [R224+0xa080] ;  /* 0x00a08000e00c783b */ /* 0x000fe80000000200 */
[----:B------:R-:W4:Y:S04]  /*8e60*/  LDSM.16.M88.4 R36, [R222+0x6080] ;  /* 0x00608000de24783b */ /* 0x000f280000000200 */
[----:B------:R-:W3:Y:S04]  /*8e70*/  LDSM.16.M88.4 R28, [R222+0x5880] ;  /* 0x00588000de1c783b */ /* 0x000ee80000000200 */
[----:B------:R-:W3:Y:S01]  /*8e80*/  LDSM.16.M88.4 R32, [R222+0x5080] ;  /* 0x00508000de20783b */ /* 0x000ee20000000200 */
[----:B-1----:R-:W-:Y:S03]  /*8e90*/  HMMA.16816.F32.BF16 R80, R16, R42, R56 ;  /* 0x0000002a1050723c */ /* 0x002fe60000041838 */
[----:B------:R-:W1:Y:S01]  /*8ea0*/  LDSM.16.M88.4 R16, [R224+0x8080] ;  /* 0x00808000e010783b */ /* 0x000e620000000200 */
[----:B------:R-:W-:-:S03]  /*8eb0*/  IMAD.IADD R221, R0, 0x1, R227 ;  /* 0x0000000100dd7824 */ /* 0x000fc600078e02e3 */
[----:B--2---:R-:W-:Y:S01]  /*8ec0*/  LDSM.16.M88.4 R8, [R226+0xa080] ;  /* 0x00a08000e208783b */ /* 0x004fe20000000200 */
[----:B------:R-:W-:Y:S03]  /*8ed0*/  HMMA.16816.F32.BF16 R60, R20, R40, R60 ;  /* 0x00000028143c723c */ /* 0x000fe6000004183c */
[----:B------:R-:W-:Y:S01]  /*8ee0*/  LDSM.16.M88.4 R68, [R221+0x1000] ;  /* 0x00100000dd44783b */ /* 0x000fe20000000200 */
[----:B------:R-:W-:-:S03]  /*8ef0*/  IMAD R228, R6, 0x2, R224 ;  /* 0x0000000206e47824 */ /* 0x000fc600078e02e0 */
[----:B------:R-:W0:Y:S01]  /*8f00*/  LDGDEPBAR ;  /* 0x00000000000079af */ /* 0x000e220000000000 */
[C---:B------:R-:W-:Y:S03]  /*8f10*/  HMMA.16816.F32.BF16 R56, R20.reuse, R48, R64 ;  /* 0x000000301438723c */ /* 0x040fe60000041840 */
[----:B------:R-:W-:Y:S05]  /*8f20*/  LDSM.16.M88.4 R64, [R221+0x800] ;  /* 0x00080000dd40783b */ /* 0x000fea0000000200 */
[C---:B------:R-:W-:Y:S01]  /*8f30*/  HMMA.16816.F32.BF16 R44, R20.reuse, R42, R84 ;  /* 0x0000002a142c723c */ /* 0x040fe20000041854 */
[----:B------:R-:W2:Y:S07]  /*8f40*/  LDSM.16.M88.4 R40, [R221] ;  /* 0x00000000dd28783b */ /* 0x000eae0000000200 */
[----:B------:R-:W-:Y:S01]  /*8f50*/  HMMA.16816.F32.BF16 R48, R20, R50, R24 ;  /* 0x000000321430723c */ /* 0x000fe20000041818 */
[----:B------:R-:W1:Y:S04]  /*8f60*/  LDSM.16.M88.4 R24, [R226+0x8080] ;  /* 0x00808000e218783b */ /* 0x000e680000000200 */
[----:B------:R-:W-:Y:S03]  /*8f70*/  LDSM.16.M88.4 R20, [R223+0xe080] ;  /* 0x00e08000df14783b */ /* 0x000fe60000000200 */
[C---:B----4-:R-:W-:Y:S08]  /*8f80*/  HMMA.16816.F32.BF16 R104, R12.reuse, R36, R92 ;  /* 0x000000240c68723c */ /* 0x050ff0000004185c */
[C---:B---3--:R-:W-:Y:S08]  /*8f90*/  HMMA.16816.F32.BF16 R92, R12.reuse, R30, R80 ;  /* 0x0000001e0c5c723c */ /* 0x048ff00000041850 */
[C---:B------:R-:W-:Y:S08]  /*8fa0*/  HMMA.16816.F32.BF16 R84, R12.reuse, R32, R100 ;  /* 0x000000200c54723c */ /* 0x040ff00000041864 */
[C---:B------:R-:W-:Y:S08]  /*8fb0*/  HMMA.16816.F32.BF16 R96, R12.reuse, R28, R96 ;  /* 0x0000001c0c60723c */ /* 0x040ff00000041860 */
[C---:B------:R-:W-:Y:S08]  /*8fc0*/  HMMA.16816.F32.BF16 R88, R12.reuse, R34, R88 ;  /* 0x000000220c58723c */ /* 0x040ff00000041858 */
[----:B------:R-:W-:Y:S08]  /*8fd0*/  HMMA.16816.F32.BF16 R80, R12, R38, R76 ;  /* 0x000000260c50723c */ /* 0x000ff0000004184c */
[C---:B-1----:R-:W-:Y:S08]  /*8fe0*/  HMMA.16816.F32.BF16 R12, R16.reuse, R32, R72 ;  /* 0x00000020100c723c */ /* 0x042ff00000041848 */
[C---:B------:R-:W-:Y:S01]  /*8ff0*/  HMMA.16816.F32.BF16 R52, R16.reuse, R34, R52 ;  /* 0x000000221034723c */ /* 0x040fe20000041834 */
[----:B------:R-:W1:Y:S07]  /*9000*/  LDSM.16.M88.4 R32, [R216+0x6880] ;  /* 0x00688000d820783b */ /* 0x000e6e0000000200 */
[C---:B------:R-:W-:Y:S08]  /*9010*/  HMMA.16816.F32.BF16 R60, R16.reuse, R28, R60 ;  /* 0x0000001c103c723c */ /* 0x040ff0000004183c */
[C---:B------:R-:W-:Y:S01]  /*9020*/  HMMA.16816.F32.BF16 R108, R16.reuse, R30, R44 ;  /* 0x0000001e106c723c */ /* 0x040fe2000004182c */
[----:B------:R-:W3:Y:S07]  /*9030*/  LDSM.16.M88.4 R28, [R216+0x7080] ;  /* 0x00708000d81c783b */ /* 0x000eee0000000200 */
[C---:B------:R-:W-:Y:S08]  /*9040*/  HMMA.16816.F32.BF16 R112, R16.reuse, R36, R56 ;  /* 0x000000241070723c */ /* 0x040ff00000041838 */
[----:B------:R-:W-:Y:S01]  /*9050*/  HMMA.16816.F32.BF16 R56, R16, R38, R48 ;  /* 0x000000261038723c */ /* 0x000fe20000041830 */
[----:B------:R-:W4:Y:S04]  /*9060*/  LDSM.16.M88.4 R16, [R216+0x7880] ;  /* 0x00788000d810783b */ /* 0x000f280000000200 */
[----:B------:R-:W-:Y:S03]  /*9070*/  LDSM.16.M88.4 R48, [R227+0x2000] ;  /* 0x00200000e330783b */ /* 0x000fe60000000200 */
[C---:B--2---:R-:W-:Y:S08]  /*9080*/  HMMA.16816.F32.BF16 R44, R8.reuse, R40, R84 ;  /* 0x00000028082c723c */ /* 0x044ff00000041854 */
[C---:B------:R-:W-:Y:S08]  /*9090*/  HMMA.16816.F32.BF16 R72, R8.reuse, R64, R96 ;  /* 0x000000400848723c */ /* 0x040ff00000041860 */
[----:B------:R-:W-:Y:S08]  /*90a0*/  HMMA.16816.F32.BF16 R36, R8, R42, R88 ;  /* 0x0000002a0824723c */ /* 0x000ff00000041858 */
[----:B------:R-:W-:Y:S01]  /*90b0*/  HMMA.16816.F32.BF16 R96, R24, R40, R12 ;  /* 0x000000281860723c */ /* 0x000fe2000004180c */
[----:B------:R-:W2:Y:S07]  /*90c0*/  LDSM.16.M88.4 R12, [R223+0xc080] ;  /* 0x00c08000df0c783b */ /* 0x000eae0000000200 */
[C---:B------:R-:W-:Y:S08]  /*90d0*/  HMMA.16816.F32.BF16 R76, R8.reuse, R66, R92 ;  /* 0x00000042084c723c */ /* 0x040ff0000004185c */
[C---:B------:R-:W-:Y:S08]  /*90e0*/  HMMA.16816.F32.BF16 R104, R8.reuse, R68, R104 ;  /* 0x000000440868723c */ /* 0x040ff00000041868 */
[----:B------:R-:W-:Y:S01]  /*90f0*/  HMMA.16816.F32.BF16 R100, R8, R70, R80 ;  /* 0x000000460864723c */ /* 0x000fe20000041850 */
[----:B------:R-:W1:Y:S07]  /*9100*/  LDSM.16.M88.4 R8, [R225+0xe080] ;  /* 0x00e08000e108783b */ /* 0x000e6e0000000200 */
[C---:B------:R-:W-:Y:S01]  /*9110*/  HMMA.16816.F32.BF16 R92, R24.reuse, R64, R60 ;  /* 0x00000040185c723c */ /* 0x040fe2000004183c */
[----:B------:R-:W2:Y:S07]  /*9120*/  LDSM.16.M88.4 R60, [R227+0x2800] ;  /* 0x00280000e33c783b */ /* 0x000eae0000000200 */
[C---:B------:R-:W-:Y:S01]  /*9130*/  HMMA.16816.F32.BF16 R88, R24.reuse, R42, R52 ;  /* 0x0000002a1858723c */ /* 0x040fe20000041834 */
[----:B------:R-:W2:Y:S07]  /*9140*/  LDSM.16.M88.4 R52, [R227+0x1800] ;  /* 0x00180000e334783b */ /* 0x000eae0000000200 */
[C---:B------:R-:W-:Y:S08]  /*9150*/  HMMA.16816.F32.BF16 R108, R24.reuse, R66, R108 ;  /* 0x00000042186c723c */ /* 0x040ff0000004186c */
[C---:B------:R-:W-:Y:S08]  /*9160*/  HMMA.16816.F32.BF16 R112, R24.reuse, R68, R112 ;  /* 0x000000441870723c */ /* 0x040ff00000041870 */
[----:B------:R-:W-:Y:S01]  /*9170*/  HMMA.16816.F32.BF16 R84, R24, R70, R56 ;  /* 0x000000461854723c */ /* 0x000fe20000041838 */
[----:B------:R-:W2:Y:S07]  /*9180*/  LDSM.16.M88.4 R24, [R225+0xc080] ;  /* 0x00c08000e118783b */ /* 0x000eae0000000200 */
[C---:B-1----:R-:W-:Y:S08]  /*9190*/  HMMA.16816.F32.BF16 R80, R20.reuse, R32, R44 ;  /* 0x000000201450723c */ /* 0x042ff0000004182c */
[C---:B------:R-:W-:Y:S08]  /*91a0*/  HMMA.16816.F32.BF16 R56, R20.reuse, R34, R36 ;  /* 0x000000221438723c */ /* 0x040ff00000041824 */
[C---:B---3--:R-:W-:Y:S08]  /*91b0*/  HMMA.16816.F32.BF16 R44, R20.reuse, R28, R72 ;  /* 0x0000001c142c723c */ /* 0x048ff00000041848 */
[C---:B------:R-:W-:Y:S08]  /*91c0*/  HMMA.16816.F32.BF16 R40, R20.reuse, R30, R76 ;  /* 0x0000001e1428723c */ /* 0x040ff0000004184c */
[----:B----4-:R-:W-:Y:S08]  /*91d0*/  HMMA.16816.F32.BF16 R36, R20, R16, R104 ;  /* 0x000000101424723c */ /* 0x010ff00000041868 */
[C---:B--2---:R-:W-:Y:S08]  /*91e0*/  HMMA.16816.F32.BF16 R76, R12.reuse, R32, R96 ;  /* 0x000000200c4c723c */ /* 0x044ff00000041860 */
        /* <DEDUP_REMOVED lines=28> */
[----:B------:R-:W-:Y:S01]  /*93b0*/  ISETP.GT.AND P0, PT, R127, R124, PT ;  /* 0x0000007c7f00720c */ /* 0x000fe20003f04270 */
[----:B------:R-:W-:-:S05]  /*93c0*/  DEPBAR.LE SB0, 0x0 ;  /* 0x000080000000791a */ /* 0x000fca0000000000 */
        /* <DEDUP_REMOVED lines=11> */
[----:B------:R-:W-:Y:S01]  /*9480*/  HMMA.16816.F32.BF16 R16, R16, R38, R60 ;  /* 0x000000261010723c */ /* 0x000fe2000004183c */
[----:B------:R-:W-:Y:S01]  /*9490*/  BSSY B0, `(.L_x_1190) ;  /* 0x0000035000007945 */ /* 0x000fe20003800000 */
[----:B------:R-:W-:-:S06]  /*94a0*/  IADD3 R233, R227, 0x800, RZ ;  /* 0x00000800e3e97810 */ /* 0x000fcc0007ffe0ff */
[----:B----4-:R-:W-:Y:S01]  /*94b0*/  HMMA.16816.F32.BF16 R60, R8, R26, R56 ;  /* 0x0000001a083c723c */ /* 0x010fe20000041838 */
[C---:B------:R-:W-:Y:S02]  /*94c0*/  IADD3 R232, R227.reuse, 0x1000, RZ ;  /* 0x00001000e3e87810 */ /* 0x040fe40007ffe0ff */
[----:B------:R-:W-:-:S05]  /*94d0*/  IADD3 R231, R227, 0x1800, RZ ;  /* 0x00001800e3e77810 */ /* 0x000fca0007ffe0ff */
[----:B------:R-:W-:Y:S01]  /*94e0*/  HMMA.16816.F32.BF16 R84, R8, R32, R84 ;  /* 0x000000200854723c */ /* 0x000fe20000041854 */
[C---:B------:R-:W-:Y:S02]  /*94f0*/  IADD3 R230, R227.reuse, 0x2000, RZ ;  /* 0x00002000e3e67810 */ /* 0x040fe40007ffe0ff */
[----:B------:R-:W-:-:S05]  /*9500*/  IADD3 R229, R227, 0x2800, RZ ;  /* 0x00002800e3e57810 */ /* 0x000fca0007ffe0ff */
        /* <DEDUP_REMOVED lines=11> */
[----:B------:R-:W-:Y:S01]  /*95c0*/  @!UPT UIADD3 URZ, URZ, URZ, URZ ;  /* 0x0000003f3f3ff290 */ /* 0x000fe2000fffe03f */
[----:B------:R-:W-:Y:S11]  /*95d0*/  @!P0 BRA `(.L_x_1191) ;  /* 0x0000020000008947 */ /* 0x000ff60003800000 */
[----:B------:R-:W2:Y:S04]  /*95e0*/  LDL.64 R128, [R1+0xb0] ;  /* 0x0000b00001807983 */ /* 0x000ea80000100a00 */
[----:B------:R-:W3:Y:S01]  /*95f0*/  LDL.64 R124, [R1+0xc0] ;  /* 0x0000c000017c7983 */ /* 0x000ee20000100a00 */
[----:B-----5:R-:W-:-:S02]  /*9600*/  IADD3 R0, R191, -0x2, RZ ;  /* 0xfffffffebf007810 */ /* 0x020fc40007ffe0ff */
[----:B------:R-:W-:Y:S02]  /*9610*/  ISETP.GE.AND P4, PT, R123, c[0x0][0x1d4], PT ;  /* 0x000075007b007a0c */ /* 0x000fe40003f86270 */
[----:B------:R-:W-:Y:S01]  /*9620*/  SHF.R.S32.HI R8, RZ, 0x1f, R0 ;  /* 0x0000001fff087819 */ /* 0x000fe20000011400 */
[----:B------:R-:W-:Y:S02]  /*9630*/  IMAD R7, R141, R0, RZ ;  /* 0x000000008d077224 */ /* 0x000fe400078e02ff */
[----:B--2---:R-:W-:Y:S02]  /*9640*/  IMAD.MOV.U32 R3, RZ, RZ, R129 ;  /* 0x000000ffff037224 */ /* 0x004fe400078e0081 */
[----:B---3--:R-:W-:-:S04]  /*9650*/  IMAD.MOV.U32 R2, RZ, RZ, R124 ;  /* 0x000000ffff027224 */ /* 0x008fc800078e007c */
[----:B------:R-:W-:-:S04]  /*9660*/  IMAD.WIDE.U32 R10, R0, R144, R2 ;  /* 0x00000090000a7225 */ /* 0x000fc800078e0002 */
[----:B------:R-:W-:Y:S01]  /*9670*/  IMAD.MOV.U32 R3, RZ, RZ, c[0x0][0x1e0] ;  /* 0x00007800ff037624 */ /* 0x000fe200078e00ff */
[----:B------:R-:W-:Y:S01]  /*9680*/  LEA R2, P0, R10, c[0x0][0x1c8], 0x1 ;  /* 0x000072000a027a11 */ /* 0x000fe200078008ff */
[----:B------:R-:W-:Y:S02]  /*9690*/  IMAD R0, R8, R144, R7 ;  /* 0x0000009008007224 */ /* 0x000fe400078e0207 */
[----:B------:R-:W-:Y:S01]  /*96a0*/  IMAD.MOV.U32 R7, RZ, RZ, c[0x0][0x1e4] ;  /* 0x00007900ff077624 */ /* 0x000fe200078e00ff */
[----:B------:R-:W-:Y:S01]  /*96b0*/  SHF.L.U32 R9, R3, 0x5, RZ ;  /* 0x0000000503097819 */ /* 0x000fe200000006ff */
[----:B------:R-:W-:-:S03]  /*96c0*/  IMAD.IADD R0, R11, 0x1, R0 ;  /* 0x000000010b007824 */ /* 0x000fc600078e0200 */
[----:B------:R-:W-:Y:S02]  /*96d0*/  SHF.L.U64.HI R7, R3, 0x5, R7 ;  /* 0x0000000503077819 */ /* 0x000fe40000010207 */
[-C--:B------:R-:W-:Y:S02]  /*96e0*/  IADD3 R8, P3, R2, R9.reuse, RZ ;  /* 0x0000000902087210 */ /* 0x080fe40007f7e0ff */
[----:B------:R-:W-:Y:S02]  /*96f0*/  LEA.HI.X R3, R10, c[0x0][0x1cc], R0, 0x1, P0 ;  /* 0x000073000a037a11 */ /* 0x000fe400000f0c00 */
[----:B------:R-:W-:Y:S02]  /*9700*/  IADD3 R12, P2, P1, R9, 0x80, R2 ;  /* 0x00000080090c7810 */ /* 0x000fe4000795e002 */
[----:B------:R-:W-:Y:S01]  /*9710*/  IADD3 R10, P0, R8, R9, RZ ;  /* 0x00000009080a7210 */ /* 0x000fe20007f1e0ff */
[C-C-:B------:R-:W-:Y:S01]  /*9720*/  IMAD.X R9, R7.reuse, 0x1, R3.reuse, P3 ;  /* 0x0000000107097824 */ /* 0x140fe200018e0603 */
[----:B------:R-:W-:Y:S01]  /*9730*/  IADD3.X R13, R7, RZ, R3, P2, P1 ;  /* 0x000000ff070d7210 */ /* 0x000fe200017e2403 */
[----:B------:R-:W-:Y:S01]  /*9740*/  @!PT LDS RZ, [RZ] ;  /* 0x00000000fffff984 */ /* 0x000fe20000000800 */
[----:B------:R-:W-:Y:S01]  /*9750*/  @!PT LDS RZ, [RZ] ;  /* 0x00000000fffff984 */ /* 0x000fe20000000800 */
[----:B------:R-:W-:Y:S01]  /*9760*/  @!PT LDS RZ, [RZ] ;  /* 0x00000000fffff984 */ /* 0x000fe20000000800 */
[----:B------:R1:W-:Y:S03]  /*9770*/  LDGSTS.E.BYPASS.LTC128B.128 [R234+0x5080], [R2.64], !P4 ;  /* 0x0508000002ea7fae */ /* 0x0003e6000e101d46 */
[----:B------:R-:W-:Y:S01]  /*9780*/  IADD3.X R11, R9, R7, RZ, P0, !PT ;  /* 0x00000007090b7210 */ /* 0x000fe200007fe4ff */
[----:B------:R1:W-:Y:S04]  /*9790*/  LDGSTS.E.BYPASS.LTC128B.128 [R234+0x6880], [R2.64+0x80], !P6 ;  /* 0x0688008002ea7fae */ /* 0x0003e8000f101d46 */
[----:B------:R1:W-:Y:S04]  /*97a0*/  LDGSTS.E.BYPASS.LTC128B.128 [R234+0x5880], [R8.64], !P4 ;  /* 0x0588000008ea7fae */ /* 0x0003e8000e101d46 */
[----:B------:R1:W-:Y:S04]  /*97b0*/  LDGSTS.E.BYPASS.LTC128B.128 [R234+0x7080], [R12.64], !P6 ;  /* 0x070800000cea7fae */ /* 0x0003e8000f101d46 */
[----:B------:R1:W-:Y:S04]  /*97c0*/  LDGSTS.E.BYPASS.LTC128B.128 [R234+0x6080], [R10.64], !P4 ;  /* 0x060800000aea7fae */ /* 0x0003e8000e101d46 */
[----:B------:R1:W-:Y:S02]  /*97d0*/  LDGSTS.E.BYPASS.LTC128B.128 [R234+0x7880], [R10.64+0x80], !P6 ;  /* 0x078800800aea7fae */ /* 0x0003e4000f101d46 */
.L_x_1191:
[----:B------:R-:W-:Y:S05]  /*97e0*/  BSYNC B0 ;  /* 0x0000000000007941 */ /* 0x000fea0003800000 */
.L_x_1190:
[----:B------:R-:W2:Y:S01]  /*97f0*/  LDL R214, [R1+0x4] ;  /* 0x0000040001d67983 */ /* 0x000ea20000100800 */
[----:B------:R-:W-:Y:S01]  /*9800*/  FMUL.FTZ R0, R49, c[0x0][0x320] ;  /* 0x0000c80031007a20 */ /* 0x000fe20000410000 */
[----:B------:R-:W-:Y:S01]  /*9810*/  LOP3.LUT R236, R236, 0xfffffdff, RZ, 0xc0, !PT ;  /* 0xfffffdffecec7812 */ /* 0x000fe200078ec0ff */
[----:B------:R-:W-:Y:S01]  /*9820*/  IMAD.MOV.U32 R7, RZ, RZ, c[0x0][0x2c4] ;  /* 0x0000b100ff077624 */ /* 0x000fe200078e00ff */
[----:B------:R-:W-:Y:S01]  /*9830*/  MOV R64, c[0x0][0x32c] ;  /* 0x0000cb0000407a02 */ /* 0x000fe20000000f00 */
[----:B------:R3:W4:Y:S01]  /*9840*/  MUFU.TANH R25, R0 ;  /* 0x0000000000197308 */ /* 0x0007220000002400 */
[----:B-1----:R-:W-:Y:S01]  /*9850*/  FMUL.FTZ R2, R40, c[0x0][0x320] ;  /* 0x0000c80028027a20 */ /* 0x002fe20000410000 */
[----:B------:R-:W-:Y:S01]  /*9860*/  ULDC UR4, c[0x0][0x324] ;  /* 0x0000c90000047ab9 */ /* 0x000fe20000000800 */
[----:B------:R-:W-:Y:S01]  /*9870*/  ISETP.NE.AND P0, PT, R7, 0x1, PT ;  /* 0x000000010700780c */ /* 0x000fe20003f05270 */
[----:B------:R-:W-:Y:S01]  /*9880*/  FMUL.FTZ R9, R41, c[0x0][0x320] ;  /* 0x0000c80029097a20 */ /* 0x000fe20000410000 */
[----:B------:R-:W-:Y:S01]  /*9890*/  ULOP3.LUT UR4, URZ, UR4, URZ, 0x33, !UPT ;  /* 0x000000043f047292 */ /* 0x000fe2000f8e333f */
[----:B------:R-:W-:Y:S01]  /*98a0*/  FMUL.FTZ R10, R36, c[0x0][0x320] ;  /* 0x0000c800240a7a20 */ /* 0x000fe20000410000 */
[----:B------:R-:W0:Y:S01]  /*98b0*/  LDGDEPBAR ;  /* 0x00000000000079af */ /* 0x000e220000000000 */
[----:B------:R-:W1:Y:S01]  /*98c0*/  MUFU.TANH R22, R2 ;  /* 0x0000000200167308 */ /* 0x000e620000002400 */
[----:B---3--:R-:W-:-:S07]  /*98d0*/  FMUL.FTZ R0, R44, c[0x0][0x320] ;  /* 0x0000c8002c007a20 */ /* 0x008fce0000410000 */
[----:B------:R-:W3:Y:S01]  /*98e0*/  MUFU.TANH R20, R9 ;  /* 0x0000000900147308 */ /* 0x000ee20000002400 */
[----:B------:R-:W-:-:S04]  /*98f0*/  @P0 LOP3.LUT R236, R236, 0x200, RZ, 0xfc, !PT ;  /* 0x00000200ecec0812 */ /* 0x000fc800078efcff */
[----:B------:R-:W-:-:S03]  /*9900*/  LOP3.LUT R236, R236, 0xfffffeff, RZ, 0xc0, !PT ;  /* 0xfffffeffecec7812 */ /* 0x000fc600078ec0ff */
[----:B------:R1:W1:Y:S08]  /*9910*/  MUFU.TANH R24, R0 ;  /* 0x0000000000187308 */ /* 0x0002700000002400 */
[----:B------:R-:W2:Y:S01]  /*9920*/  MUFU.TANH R19, R10 ;  /* 0x0000000a00137308 */ /* 0x000ea20000002400 */
[----:B-1----:R-:W-:-:S07]  /*9930*/  FMUL.FTZ R0, R45, c[0x0][0x320] ;  /* 0x0000c8002d007a20 */ /* 0x002fce0000410000 */
[----:B------:R1:W1:Y:S02]  /*9940*/  MUFU.TANH R23, R0 ;  /* 0x0000000000177308 */ /* 0x0002640000002400 */
[----:B-1---5:R-:W-:-:S04]  /*9950*/  SHF.R.S32.HI R0, RZ, 0x1f, R120 ;  /* 0x0000001fff007819 */ /* 0x022fc80000011478 */
[CC--:B------:R-:W-:Y:S02]  /*9960*/  LEA.HI R3, R0.reuse, R120.reuse, RZ, 0x2 ;  /* 0x0000007800037211 */ /* 0x0c0fe400078f10ff */
[----:B------:R-:W-:Y:S02]  /*9970*/  LEA.HI R0, R0, R120, RZ, 0x5 ;  /* 0x0000007800007211 */ /* 0x000fe400078f28ff */
[----:B------:R-:W-:Y:S02]  /*9980*/  LOP3.LUT R3, R3, 0xfffffffc, RZ, 0xc0, !PT ;  /* 0xfffffffc03037812 */ /* 0x000fe400078ec0ff */
[--C-:B------:R-:W-:Y:S02]  /*9990*/  SHF.R.S32.HI R7, RZ, 0x5, R0.reuse ;  /* 0x00000005ff077819 */ /* 0x100fe40000011400 */
[----:B------:R-:W-:Y:S01]  /*99a0*/  SHF.R.S32.HI R2, RZ, 0x1f, R0 ;  /* 0x0000001fff027819 */ /* 0x000fe20000011400 */
[----:B------:R-:W-:Y:S01]  /*99b0*/  IMAD.IADD R3, R120, 0x1, -R3 ;  /* 0x0000000178037824 */ /* 0x000fe200078e0a03 */
[----:B------:R-:W-:-:S02]  /*99c0*/  LOP3.LUT R0, R0, 0xffffffe0, RZ, 0xc0, !PT ;  /* 0xffffffe000007812 */ /* 0x000fc400078ec0ff */
[----:B------:R-:W-:Y:S02]  /*99d0*/  LEA.HI R8, R2, R7, RZ, 0x2 ;  /* 0x0000000702087211 */ /* 0x000fe400078f10ff */
[----:B------:R-:W-:Y:S01]  /*99e0*/  LEA.HI R2, R3, R3, RZ, 0x1 ;  /* 0x0000000303027211 */ /* 0x000fe200078f08ff */
[----:B------:R-:W-:Y:S01]  /*99f0*/  IMAD.IADD R0, R120, 0x1, -R0 ;  /* 0x0000000178007824 */ /* 0x000fe200078e0a00 */
[----:B------:R-:W-:Y:S02]  /*9a00*/  LOP3.LUT R8, R8, 0xffffffc, RZ, 0xc0, !PT ;  /* 0x0ffffffc08087812 */ /* 0x000fe400078ec0ff */
[C---:B------:R-:W-:Y:S02]  /*9a10*/  LOP3.LUT R9, R2.reuse, 0x1ffffffe, RZ, 0xc0, !PT ;  /* 0x1ffffffe02097812 */ /* 0x040fe400078ec0ff */
[----:B------:R-:W-:Y:S01]  /*9a20*/  SHF.R.S32.HI R12, RZ, 0x1f, R0 ;  /* 0x0000001fff0c7819 */ /* 0x000fe20000011400 */
[----:B------:R-:W-:Y:S01]  /*9a30*/  IMAD.IADD R11, R7, 0x1, -R8 ;  /* 0x00000001070b7824 */ /* 0x000fe200078e0a08 */
[----:B------:R-:W-:Y:S01]  /*9a40*/  SHF.L.U32 R2, R2, 0x5, RZ ;  /* 0x0000000502027819 */ /* 0x000fe200000006ff */
[----:B------:R-:W-:Y:S01]  /*9a50*/  IMAD.IADD R8, R3, 0x1, -R9 ;  /* 0x0000000103087824 */ /* 0x000fe200078e0a09 */
[----:B------:R-:W-:Y:S01]  /*9a60*/  LEA.HI R7, R12, R0, RZ, 0x2 ;  /* 0x000000000c077211 */ /* 0x000fe200078f10ff */
[----:B------:R-:W-:Y:S01]  /*9a70*/  FMUL.FTZ R3, R37, c[0x0][0x320] ;  /* 0x0000c80025037a20 */ /* 0x000fe20000410000 */
[----:B------:R-:W-:Y:S01]  /*9a80*/  LOP3.LUT R9, R2, 0xffffffc0, RZ, 0xc0, !PT ;  /* 0xffffffc002097812 */ /* 0x000fe200078ec0ff */
[----:B------:R-:W-:Y:S01]  /*9a90*/  IMAD.SHL.U32 R13, R11, 0x10, RZ ;  /* 0x000000100b0d7824 */ /* 0x000fe200078e00ff */
[----:B------:R-:W-:Y:S01]  /*9aa0*/  SHF.R.S32.HI R14, RZ, 0x2, R7 ;  /* 0x00000002ff0e7819 */ /* 0x000fe20000011407 */
[----:B------:R1:W1:Y:S01]  /*9ab0*/  MUFU.TANH R16, R3 ;  /* 0x0000000300107308 */ /* 0x0002620000002400 */
[----:B------:R-:W-:Y:S01]  /*9ac0*/  IMAD.SHL.U32 R8, R8, 0x8, RZ ;  /* 0x0000000808087824 */ /* 0x000fe200078e00ff */
[----:B------:R1:W-:Y:S04]  /*9ad0*/  STL [R1+0xd4], R9 ;  /* 0x0000d40901007387 */ /* 0x0003e80000100800 */
[----:B------:R1:W-:Y:S04]  /*9ae0*/  STL [R1+0xdc], R14 ;  /* 0x0000dc0e01007387 */ /* 0x0003e80000100800 */
[----:B------:R1:W-:Y:S04]  /*9af0*/  STL [R1+0xd8], R13 ;  /* 0x0000d80d01007387 */ /* 0x0003e80000100800 */
[----:B------:R1:W-:Y:S01]  /*9b00*/  STL [R1+0xd0], R8 ;  /* 0x0000d00801007387 */ /* 0x0003e20000100800 */
[----:B--2---:R-:W-:-:S05]  /*9b10*/  IMAD R2, R214, 0x80, R14 ;  /* 0x00000080d6027824 */ /* 0x004fca00078e020e */
[----:B-1----:R-:W-:Y:S01]  /*9b20*/  IADD3 R3, R9, R2, R13 ;  /* 0x0000000209037210 */ /* 0x002fe20007ffe00d */
[----:B------:R-:W-:-:S03]  /*9b30*/  FMUL.FTZ R2, R32, c[0x0][0x320] ;  /* 0x0000c80020027a20 */ /* 0x000fc60000410000 */
[----:B------:R-:W-:Y:S01]  /*9b40*/  IADD3 R9, R8, R3, RZ ;  /* 0x0000000308097210 */ /* 0x000fe20007ffe0ff */
[----:B------:R1:W2:Y:S04]  /*9b50*/  MUFU.TANH R14, R2 ;  /* 0x00000002000e7308 */ /* 0x0002a80000002400 */
[----:B------:R-:W-:-:S05]  /*9b60*/  @P0 IMAD.HI.U32 R3, R9, c[0x0][0x2c8], RZ ;  /* 0x0000b20009030a27 */ /* 0x000fca00078e00ff */
[----:B------:R-:W-:Y:S01]  /*9b70*/  @P0 SHF.R.U32.HI R9, RZ, c[0x0][0x2cc], R3 ;  /* 0x0000b300ff090a19 */ /* 0x000fe20000011603 */
[----:B------:R-:W-:Y:S01]  /*9b80*/  FMUL.FTZ R3, R56, c[0x0][0x320] ;  /* 0x0000c80038037a20 */ /* 0x000fe20000410000 */
[----:B------:R-:W-:-:S03]  /*9b90*/  ISETP.GE.AND P0, PT, R64, 0x1, PT ;  /* 0x000000014000780c */ /* 0x000fc60003f06270 */
[----:B------:R-:W2:Y:S01]  /*9ba0*/  MUFU.TANH R12, R3 ;  /* 0x00000003000c7308 */ /* 0x000ea20000002400 */
[----:B-1----:R-:W-:-:S07]  /*9bb0*/  FMUL.FTZ R2, R33, c[0x0][0x320] ;  /* 0x0000c80021027a20 */ /* 0x002fce0000410000 */
[----:B------:R1:W1:Y:S02]  /*9bc0*/  MUFU.TANH R13, R2 ;  /* 0x00000002000d7308 */ /* 0x0002640000002400 */
[----:B------:R-:W-:Y:S02]  /*9bd0*/  @P0 LOP3.LUT R236, R236, 0x100, RZ, 0xfc, !PT ;  /* 0x00000100ecec0812 */ /* 0x000fe400078efcff */
[----:B-1----:R-:W-:Y:S02]  /*9be0*/  LOP3.LUT R2, R7, 0x7ffffffc, RZ, 0xc0, !PT ;  /* 0x7ffffffc07027812 */ /* 0x002fe400078ec0ff */
[----:B------:R-:W1:Y:S03]  /*9bf0*/  SHFL.IDX PT, R7, R9, RZ, 0x1c1f ;  /* 0x001c1fff09077589 */ /* 0x000e6600000e0000 */
[----:B------:R-:W-:Y:S02]  /*9c00*/  IMAD.IADD R3, R0, 0x1, -R2 ;  /* 0x0000000100037824 */ /* 0x000fe400078e0a02 */
[----:B------:R-:W-:-:S02]  /*9c10*/  FMUL.FTZ R2, R57, c[0x0][0x320] ;  /* 0x0000c80039027a20 */ /* 0x000fc40000410000 */
[----:B------:R-:W-:Y:S02]  /*9c20*/  IMAD.IADD R0, R121, 0x1, R5 ;  /* 0x0000000179007824 */ /* 0x000fe400078e0205 */
[----:B------:R-:W-:Y:S01]  /*9c30*/  IMAD.SHL.U32 R8, R3, 0x2, RZ ;  /* 0x0000000203087824 */ /* 0x000fe200078e00ff */
[----:B------:R1:W1:Y:S01]  /*9c40*/  MUFU.TANH R11, R2 ;  /* 0x00000002000b7308 */ /* 0x0002620000002400 */
[----:B------:R-:W-:Y:S02]  /*9c50*/  FMUL.FTZ R3, R48, c[0x0][0x320] ;  /* 0x0000c80030037a20 */ /* 0x000fe40000410000 */
[--C-:B------:R-:W-:Y:S01]  /*9c60*/  IMAD.IADD R18, R0, 0x1, -R8.reuse ;  /* 0x0000000100127824 */ /* 0x100fe200078e0a08 */
[----:B------:R2:W-:Y:S01]  /*9c70*/  STL [R1+0x90], R8 ;  /* 0x0000900801007387 */ /* 0x0005e20000100800 */
[----:B------:R-:W-:-:S03]  /*9c80*/  IMAD.IADD R21, R121, 0x1, -R8 ;  /* 0x0000000179157824 */ /* 0x000fc600078e0a08 */
[----:B------:R2:W2:Y:S01]  /*9c90*/  MUFU.TANH R10, R3 ;  /* 0x00000003000a7308 */ /* 0x0004a20000002400 */
[----:B-1----:R-:W-:Y:S02]  /*9ca0*/  IADD3 R2, -R8, 0x1, R0 ;  /* 0x0000000108027810 */ /* 0x002fe40007ffe100 */
[----:B------:R-:W-:-:S03]  /*9cb0*/  IADD3 R0, R139, R140, RZ ;  /* 0x0000008c8b007210 */ /* 0x000fc60007ffe0ff */
[----:B------:R-:W-:-:S05]  /*9cc0*/  IMAD.IADD R2, R2, 0x1, -R122 ;  /* 0x0000000102027824 */ /* 0x000fca00078e0a7a */
[C---:B------:R-:W-:Y:S02]  /*9cd0*/  IADD3 R15, R2.reuse, c[0x0][0x328], RZ ;  /* 0x0000ca00020f7a10 */ /* 0x040fe40007ffe0ff */
[----:B------:R-:W-:-:S03]  /*9ce0*/  IADD3 R17, R2, UR4, RZ ;  /* 0x0000000402117c10 */ /* 0x000fc6000fffe0ff */
[--C-:B--2---:R-:W-:Y:S02]  /*9cf0*/  IMAD.IADD R3, R15, 0x1, R7.reuse ;  /* 0x000000010f037824 */ /* 0x104fe400078e0207 */
[----:B------:R-:W-:-:S03]  /*9d00*/  IMAD.IADD R2, R17, 0x1, R7 ;  /* 0x0000000111027824 */ /* 0x000fc600078e0207 */
[----:B------:R-:W-:Y:S01]  /*9d10*/  IMNMX R3, R18, R3, PT ;  /* 0x0000000312037217 */ /* 0x000fe20003800200 */
[----:B------:R-:W-:Y:S05]  /*9d20*/  @!P0 BRA `(.L_x_1192) ;  /* 0x0000012000008947 */ /* 0x000fea0003800000 */
[----:B---34-:R-:W-:Y:S01]  /*9d30*/  IADD3 R7, -R122, R5, R7 ;  /* 0x000000057a077210 */ /* 0x018fe20007ffe107 */
        /* <DEDUP_REMOVED lines=9> */
.L_x_1194:
[----:B------:R-:W-:-:S13]  /*9dd0*/  ISETP.NE.AND P0, PT, R64, 0x1, PT ;  /* 0x000000014000780c */ /* 0x000fda0003f05270 */
[----:B------:R-:W-:-:S05]  /*9de0*/  @P0 IMAD.HI.U32 R8, R7, c[0x0][0x330], RZ ;  /* 0x0000cc0007080a27 */ /* 0x000fca00078e00ff */
[----:B------:R-:W-:Y:S02]  /*9df0*/  @P0 SHF.R.U32.HI R7, RZ, c[0x0][0x334], R8 ;  /* 0x0000cd00ff070a19 */ /* 0x000fe40000011608 */
.L_x_1195:
[----:B------:R-:W-:Y:S05]  /*9e00*/  BSYNC B0 ;  /* 0x0000000000007941 */ /* 0x000fea0003800000 */
.L_x_1193:
[----:B------:R-:W-:-:S05]  /*9e10*/  IMAD R7, R7, c[0x0][0x32c], R21 ;  /* 0x0000cb0007077a24 */ /* 0x000fca00078e0215 */
[----:B------:R-:W-:Y:S02]  /*9e20*/  IADD3 R8, R7, c[0x0][0x32c], RZ ;  /* 0x0000cb0007087a10 */ /* 0x000fe40007ffe0ff */
[----:B------:R-:W-:Y:S02]  /*9e30*/  IMNMX R2, R2, R7, !PT ;  /* 0x0000000702027217 */ /* 0x000fe40007800200 */
[----:B------:R-:W-:Y:S02]  /*9e40*/  IMNMX R3, R3, R8, PT ;  /* 0x0000000803037217 */ /* 0x000fe40003800200 */
.L_x_1192:
[C---:B---34-:R-:W-:Y:S01]  /*9e50*/  ISETP.GE.AND P0, PT, R121.reuse, 0x2, PT ;  /* 0x000000027900780c */ /* 0x058fe20003f06270 */
[----:B------:R-:W1:Y:S01]  /*9e60*/  SHFL.IDX PT, R7, R9, 0x1, 0x1c1f ;  /* 0x003c1f0009077f89 */ /* 0x000e6200000e0000 */
[----:B------:R-:W-:Y:S02]  /*9e70*/  ISETP.GE.AND P1, PT, R121, 0x9, PT ;  /* 0x000000097900780c */ /* 0x000fe40003f26270 */
[----:B------:R-:W-:Y:S02]  /*9e80*/  P2R R31, PR, RZ, 0x1 ;  /* 0x00000001ff1f7803 */ /* 0x000fe40000000000 */
[----:B------:R-:W-:-:S02]  /*9e90*/  ISETP.GT.AND P0, PT, R2, 0x1, !P0 ;  /* 0x000000010200780c */ /* 0x000fc40004704270 */
[----:B------:R-:W-:Y:S02]  /*9ea0*/  P2R R30, PR, RZ, 0x2 ;  /* 0x00000002ff1e7803 */ /* 0x000fe40000000000 */
[----:B------:R-:W-:Y:S02]  /*9eb0*/  ISETP.LT.OR P0, PT, R3, 0x2, P0 ;  /* 0x000000020300780c */ /* 0x000fe40000701670 */
[----:B------:R-:W-:Y:S02]  /*9ec0*/  ISETP.GE.AND P6, PT, R121, 0x11, PT ;  /* 0x000000117900780c */ /* 0x000fe40003fc6270 */
[----:B------:R-:W-:Y:S02]  /*9ed0*/  FSEL R48, R11, -INF , !P0 ;  /* 0xff8000000b307808 */ /* 0x000fe40004000000 */
[----:B------:R-:W-:Y:S02]  /*9ee0*/  ISETP.GT.AND P0, PT, R2, 0x8, !P1 ;  /* 0x000000080200780c */ /* 0x000fe40004f04270 */
[----:B------:R-:W-:-:S02]  /*9ef0*/  ISETP.GE.AND P1, PT, R121, 0xa, PT ;  /* 0x0000000a7900780c */ /* 0x000fc40003f26270 */
[----:B------:R-:W-:Y:S02]  /*9f00*/  ISETP.LT.OR P0, PT, R3, 0x9, P0 ;  /* 0x000000090300780c */ /* 0x000fe40000701670 */
[C---:B------:R-:W-:Y:S02]  /*9f10*/  ISETP.GE.AND P5, PT, R121.reuse, 0x12, PT ;  /* 0x000000127900780c */ /* 0x040fe40003fa6270 */
[----:B------:R-:W-:Y:S02]  /*9f20*/  FSEL R49, R10, -INF , !P0 ;  /* 0xff8000000a317808 */ /* 0x000fe40004000000 */
[----:B------:R-:W-:Y:S02]  /*9f30*/  ISETP.GT.AND P0, PT, R2, 0x9, !P1 ;  /* 0x000000090200780c */ /* 0x000fe40004f04270 */
[----:B------:R-:W-:Y:S02]  /*9f40*/  ISETP.GE.AND P4, PT, R121, 0x19, PT ;  /* 0x000000197900780c */ /* 0x000fe40003f86270 */
[----:B------:R-:W-:-:S02]  /*9f50*/  ISETP.LT.OR P0, PT, R3, 0xa, P0 ;  /* 0x0000000a0300780c */ /* 0x000fc40000701670 */
[----:B------:R-:W-:Y:S02]  /*9f60*/  ISETP.GE.AND P3, PT, R121, 0x1a, PT ;  /* 0x0000001a7900780c */ /* 0x000fe40003f66270 */
[----:B------:R-:W-:Y:S02]  /*9f70*/  FSEL R52, R25, -INF , !P0 ;  /* 0xff80000019347808 */ /* 0x000fe40004000000 */
[----:B------:R-:W-:Y:S02]  /*9f80*/  ISETP.GT.AND P0, PT, R2, 0x10, !P6 ;  /* 0x000000100200780c */ /* 0x000fe40007704270 */
[----:B------:R-:W-:Y:S02]  /*9f90*/  ISETP.GE.AND P2, PT, R121, 0x21, PT ;  /* 0x000000217900780c */ /* 0x000fe40003f46270 */
[----:B------:R-:W-:Y:S02]  /*9fa0*/  ISETP.LT.OR P0, PT, R3, 0x11, P0 ;  /* 0x000000110300780c */ /* 0x000fe40000701670 */
[----:B------:R-:W-:-:S02]  /*9fb0*/  P2R R29, PR, RZ, 0x2 ;  /* 0x00000002ff1d7803 */ /* 0x000fc40000000000 */
[----:B------:R-:W-:Y:S02]  /*9fc0*/  FSEL R53, R24, -INF , !P0 ;  /* 0xff80000018357808 */ /* 0x000fe40004000000 */
[----:B------:R-:W-:Y:S02]  /*9fd0*/  ISETP.GT.AND P0, PT, R2, 0x11, !P5 ;  /* 0x000000110200780c */ /* 0x000fe40006f04270 */
[----:B------:R-:W-:Y:S02]  /*9fe0*/  ISETP.GE.AND P1, PT, R121, 0x22, PT ;  /* 0x000000227900780c */ /* 0x000fe40003f26270 */
[----:B------:R-:W-:Y:S02]  /*9ff0*/  ISETP.LT.OR P0, PT, R3, 0x12, P0 ;  /* 0x000000120300780c */ /* 0x000fe40000701670 */
[----:B------:R-:W-:Y:S02]  /*a000*/  P2R R28, PR, RZ, 0x2 ;  /* 0x00000002ff1c7803 */ /* 0x000fe40000000000 */
[----:B------:R-:W-:-:S02]  /*a010*/  FSEL R55, R23, -INF , !P0 ;  /* 0xff80000017377808 */ /* 0x000fc40004000000 */
        /* <DEDUP_REMOVED lines=21> */
[----:B------:R-:W-:-:S04]  /*a170*/  ISETP.GE.AND P0, PT, R121, 0x2a, PT ;  /* 0x0000002a7900780c */ /* 0x000fc80003f06270 */
[----:B------:R-:W-:Y:S02]  /*a180*/  P2R R26, PR, RZ, 0x1 ;  /* 0x00000001ff1a7803 */ /* 0x000fe40000000000 */
[----:B------:R-:W-:Y:S01]  /*a190*/  ISETP.GT.AND P0, PT, R2, 0x29, !P0 ;  /* 0x000000290200780c */ /* 0x000fe20004704270 */
[----:B------:R-:W-:-:S03]  /*a1a0*/  FMUL.FTZ R2, R42, c[0x0][0x320] ;  /* 0x0000c8002a027a20 */ /* 0x000fc60000410000 */
[----:B------:R-:W-:Y:S01]  /*a1b0*/  ISETP.LT.OR P0, PT, R3, 0x2a, P0 ;  /* 0x0000002a0300780c */ /* 0x000fe20000701670 */
[----:B------:R2:W3:Y:S01]  /*a1c0*/  MUFU.TANH R25, R2 ;  /* 0x0000000200197308 */ /* 0x0004e20000002400 */
[----:B-1----:R-:W-:Y:S02]  /*a1d0*/  IMAD.IADD R3, R15, 0x1, R7 ;  /* 0x000000010f037824 */ /* 0x002fe400078e0207 */
[----:B------:R-:W-:Y:S02]  /*a1e0*/  FSEL R172, R13, -INF , !P0 ;  /* 0xff8000000dac7808 */ /* 0x000fe40004000000 */
[----:B------:R-:W-:Y:S02]  /*a1f0*/  ISETP.GE.AND P0, PT, R64, 0x1, PT ;  /* 0x000000014000780c */ /* 0x000fe40003f06270 */
[----:B------:R-:W-:Y:S01]  /*a200*/  IMNMX R3, R18, R3, PT ;  /* 0x0000000312037217 */ /* 0x000fe20003800200 */
[----:B--2---:R-:W-:-:S04]  /*a210*/  FMUL.FTZ R2, R46, c[0x0][0x320] ;  /* 0x0000c8002e027a20 */ /* 0x004fc80000410000 */
[----:B------:R1:W2:Y:S02]  /*a220*/  MUFU.TANH R24, R2 ;  /* 0x0000000200187308 */ /* 0x0002a40000002400 */
[----:B-1----:R-:W-:-:S06]  /*a230*/  FMUL.FTZ R2, R34, c[0x0][0x320] ;  /* 0x0000c80022027a20 */ /* 0x002fcc0000410000 */
[----:B------:R1:W4:Y:S02]  /*a240*/  MUFU.TANH R23, R2 ;  /* 0x0000000200177308 */ /* 0x0003240000002400 */
        /* <DEDUP_REMOVED lines=30> */
.L_x_1198:
[----:B------:R-:W-:-:S13]  /*a430*/  ISETP.NE.AND P0, PT, R64, 0x1, PT ;  /* 0x000000014000780c */ /* 0x000fda0003f05270 */
[----:B------:R-:W-:-:S05]  /*a440*/  @P0 IMAD.HI.U32 R8, R7, c[0x0][0x330], RZ ;  /* 0x0000cc0007080a27 */ /* 0x000fca00078e00ff */
[----:B------:R-:W-:Y:S02]  /*a450*/  @P0 SHF.R.U32.HI R7, RZ, c[0x0][0x334], R8 ;  /* 0x0000cd00ff070a19 */ /* 0x000fe40000011608 */
.L_x_1199:
[----:B------:R-:W-:Y:S05]  /*a460*/  BSYNC B0 ;  /* 0x0000000000007941 */ /* 0x000fea0003800000 */
.L_x_1197:
[----:B------:R-:W-:-:S05]  /*a470*/  IMAD R7, R7, c[0x0][0x32c], R21 ;  /* 0x0000cb0007077a24 */ /* 0x000fca00078e0215 */
[----:B------:R-:W-:Y:S02]  /*a480*/  IADD3 R8, R7, c[0x0][0x32c], RZ ;  /* 0x0000cb0007087a10 */ /* 0x000fe40007ffe0ff */
[----:B------:R-:W-:Y:S02]  /*a490*/  IMNMX R2, R2, R7, !PT ;  /* 0x0000000702027217 */ /* 0x000fe40007800200 */
[----:B------:R-:W-:Y:S02]  /*a4a0*/  IMNMX R3, R3, R8, PT ;  /* 0x0000000803037217 */ /* 0x000fe40003800200 */
.L_x_1196:
        /* <DEDUP_REMOVED lines=36> */
[----:B------:R-:W-:-:S04]  /*a6f0*/  ISETP.GT.AND P0, PT, R2, RZ, !P1 ;  /* 0x000000ff0200720c */ /* 0x000fc80004f04270 */
[----:B------:R-:W-:-:S04]  /*a700*/  ISETP.LT.OR P0, PT, R3, 0x1, P0 ;  /* 0x000000010300780c */ /* 0x000fc80000701670 */
[----:B------:R-:W-:Y:S02]  /*a710*/  FSEL R32, R16, -INF , !P0 ;  /* 0xff80000010207808 */ /* 0x000fe40004000000 */
[----:B------:R-:W-:-:S04]  /*a720*/  ISETP.NE.AND P0, PT, R26, RZ, PT ;  /* 0x000000ff1a00720c */ /* 0x000fc80003f05270 */
        /* <DEDUP_REMOVED lines=42> */
.L_x_1202:
[----:B------:R-:W-:-:S13]  /*a9d0*/  ISETP.NE.AND P0, PT, R64, 0x1, PT ;  /* 0x000000014000780c */ /* 0x000fda0003f05270 */
[----:B------:R-:W-:-:S05]  /*a9e0*/  @P0 IMAD.HI.U32 R8, R7, c[0x0][0x330], RZ ;  /* 0x0000cc0007080a27 */ /* 0x000fca00078e00ff */
[----:B------:R-:W-:Y:S02]  /*a9f0*/  @P0 SHF.R.U32.HI R7, RZ, c[0x0][0x334], R8 ;  /* 0x0000cd00ff070a19 */ /* 0x000fe40000011608 */
.L_x_1203:
[----:B------:R-:W-:Y:S05]  /*aa00*/  BSYNC B0 ;  /* 0x0000000000007941 */ /* 0x000fea0003800000 */
.L_x_1201:
[----:B------:R-:W-:-:S05]  /*aa10*/  IMAD R7, R7, c[0x0][0x32c], R21 ;  /* 0x0000cb0007077a24 */ /* 0x000fca00078e0215 */
[----:B------:R-:W-:Y:S02]  /*aa20*/  IADD3 R8, R7, c[0x0][0x32c], RZ ;  /* 0x0000cb0007087a10 */ /* 0x000fe40007ffe0ff */
[----:B------:R-:W-:Y:S02]  /*aa30*/  IMNMX R2, R2, R7, !PT ;  /* 0x0000000702027217 */ /* 0x000fe40007800200 */
[----:B------:R-:W-:Y:S02]  /*aa40*/  IMNMX R3, R3, R8, PT ;  /* 0x0000000803037217 */ /* 0x000fe40003800200 */
.L_x_1200:
        /* <DEDUP_REMOVED lines=82> */
.L_x_1206:
[----:B------:R-:W-:-:S13]  /*af70*/  ISETP.NE.AND P0, PT, R64, 0x1, PT ;  /* 0x000000014000780c */ /* 0x000fda0003f05270 */
[----:B------:R-:W-:-:S05]  /*af80*/  @P0 IMAD.HI.U32 R8, R7, c[0x0][0x330], RZ ;  /* 0x0000cc0007080a27 */ /* 0x000fca00078e00ff */
[----:B------:R-:W-:Y:S02]  /*af90*/  @P0 SHF.R.U32.HI R7, RZ, c[0x0][0x334], R8 ;  /* 0x0000cd00ff070a19 */ /* 0x000fe40000011608 */
.L_x_1207:
[----:B------:R-:W-:Y:S05]  /*afa0*/  BSYNC B0 ;  /* 0x0000000000007941 */ /* 0x000fea0003800000 */
.L_x_1205:
[----:B------:R-:W-:-:S05]  /*afb0*/  IMAD R7, R7, c[0x0][0x32c], R21 ;  /* 0x0000cb0007077a24 */ /* 0x000fca00078e0215 */
[----:B------:R-:W-:Y:S02]  /*afc0*/  IADD3 R8, R7, c[0x0][0x32c], RZ ;  /* 0x0000cb0007087a10 */ /* 0x000fe40007ffe0ff */
[----:B------:R-:W-:Y:S02]  /*afd0*/  IMNMX R2, R2, R7, !PT ;  /* 0x0000000702027217 */ /* 0x000fe40007800200 */
[----:B------:R-:W-:Y:S02]  /*afe0*/  IMNMX R3, R3, R8, PT ;  /* 0x0000000803037217 */ /* 0x000fe40003800200 */
.L_x_1204:
[----:B--234-:R-:W-:Y:S01]  /*aff0*/  FMNMX.FTZ R140, R40, R48, !PT ;  /* 0x00000030288c7209 */ /* 0x01cfe20007810000 */
[----:B------:R-:W-:Y:S01]  /*b000*/  STL [R1+0xec], R5 ;  /* 0x0000ec0501007387 */ /* 0x000fe20000100800 */
[----:B------:R-:W-:Y:S01]  /*b010*/  ISETP.NE.AND P0, PT, R31, RZ, PT ;  /* 0x000000ff1f00720c */ /* 0x000fe20003f05270 */
[----:B------:R-:W-:Y:S01]  /*b020*/  IMAD.SHL.U32 R217, R0, 0x2, RZ ;  /* 0x0000000200d97824 */ /* 0x000fe200078e00ff */
[----:B------:R-:W-:Y:S01]  /*b030*/  FMNMX.FTZ R140, R49, R140, !PT ;  /* 0x0000008c318c7209 */ /* 0x000fe20007810000 */
[----:B------:R-:W-:Y:S01]  /*b040*/  STL [R1+0xf8], R222 ;  /* 0x0000f8de01007387 */ /* 0x000fe20000100800 */
[----:B------:R-:W-:Y:S01]  /*b050*/  ISETP.GT.AND P0, PT, R2, 0x1, !P0 ;  /* 0x000000010200780c */ /* 0x000fe20004704270 */
[----:B------:R-:W-:Y:S01]  /*b060*/  IMAD R218, R6, 0x2, R217 ;  /* 0x0000000206da7824 */ /* 0x000fe200078e02d9 */
[----:B------:R-:W-:Y:S01]  /*b070*/  FMNMX.FTZ R140, R52, R140, !PT ;  /* 0x0000008c348c7209 */ /* 0x000fe20007810000 */
[----:B------:R-:W-:Y:S01]  /*b080*/  STL [R1+0xf4], R221 ;  /* 0x0000f4dd01007387 */ /* 0x000fe20000100800 */
[----:B------:R-:W-:Y:S01]  /*b090*/  ISETP.LT.OR P0, PT, R3, 0x2, P0 ;  /* 0x000000020300780c */ /* 0x000fe20000701670 */
[----:B------:R-:W-:Y:S01]  /*b0a0*/  IMAD R219, R4, 0x2, R218 ;  /* 0x0000000204db7824 */ /* 0x000fe200078e02da */
[----:B------:R-:W-:Y:S01]  /*b0b0*/  FMNMX.FTZ R140, R53, R140, !PT ;  /* 0x0000008c358c7209 */ /* 0x000fe20007810000 */
[----:B------:R-:W-:Y:S01]  /*b0c0*/  STL [R1+0xf0], R216 ;  /* 0x0000f0d801007387 */ /* 0x000fe20000100800 */
[----:B------:R-:W-:-:S02]  /*b0d0*/  FSEL R13, R13, -INF , !P0 ;  /* 0xff8000000d0d7808 */ /* 0x000fc40004000000 */
[----:B------:R-:W-:Y:S01]  /*b0e0*/  FMNMX.FTZ R140, R55, R140, !PT ;  /* 0x0000008c378c7209 */ /* 0x000fe20007810000 */
[----:B------:R-:W-:Y:S01]  /*b0f0*/  LDSM.16.MT88.4 R80, [R219+0x2080] ;  /* 0x00208000db50783b */ /* 0x000fe20000004200 */
[----:B------:R-:W-:Y:S02]  /*b100*/  ISETP.NE.AND P0, PT, R30, RZ, PT ;  /* 0x000000ff1e00720c */ /* 0x000fe40003f05270 */
[----:B------:R-:W-:Y:S01]  /*b110*/  FMNMX.FTZ R140, R54, R140, !PT ;  /* 0x0000008c368c7209 */ /* 0x000fe20007810000 */
[----:B------:R-:W-:Y:S01]  /*b120*/  LDSM.16.MT88.4 R84, [R217+0x2880] ;  /* 0x00288000d954783b */ /* 0x000fe20000004200 */
[----:B------:R-:W-:Y:S02]  /*b130*/  ISETP.GT.AND P0, PT, R2, 0x8, !P0 ;  /* 0x000000080200780c */ /* 0x000fe40004704270 */
[----:B------:R-:W-:Y:S01]  /*b140*/  FMNMX.FTZ R140, R56, R140, !PT ;  /* 0x0000008c388c7209 */ /* 0x000fe20007810000 */
[----:B------:R-:W-:Y:S01]  /*b150*/  LDSM.16.MT88.4 R72, [R217+0x3880] ;  /* 0x00388000d948783b */ /* 0x000fe20000004200 */
[----:B------:R-:W-:-:S02]  /*b160*/  ISETP.LT.OR P0, PT, R3, 0x9, P0 ;  /* 0x000000090300780c */ /* 0x000fc40000701670 */
[----:B------:R-:W-:Y:S01]  /*b170*/  FMNMX.FTZ R140, R175, R140, !PT ;  /* 0x0000008caf8c7209 */ /* 0x000fe20007810000 */
[----:B------:R-:W-:Y:S01]  /*b180*/  LDSM.16.MT88.4 R60, [R218+0x2080] ;  /* 0x00208000da3c783b */ /* 0x000fe20000004200 */
[----:B------:R-:W-:Y:S02]  /*b190*/  FSEL R15, R12, -INF , !P0 ;  /* 0xff8000000c0f7808 */ /* 0x000fe40004000000 */
[----:B------:R-:W-:Y:S02]  /*b1a0*/  FMNMX.FTZ R140, R174, R140, !PT ;  /* 0x0000008cae8c7209 */ /* 0x000fe40007810000 */
[----:B------:R-:W-:Y:S02]  /*b1b0*/  ISETP.NE.AND P0, PT, R29, RZ, PT ;  /* 0x000000ff1d00720c */ /* 0x000fe40003f05270 */
[----:B------:R-:W-:Y:S02]  /*b1c0*/  FMNMX.FTZ R140, R173, R140, !PT ;  /* 0x0000008cad8c7209 */ /* 0x000fe40007810000 */
[----:B------:R-:W-:-:S02]  /*b1d0*/  ISETP.GT.AND P0, PT, R2, 0x9, !P0 ;  /* 0x000000090200780c */ /* 0x000fc40004704270 */
[----:B------:R-:W-:Y:S02]  /*b1e0*/  FMNMX.FTZ R140, R172, R140, !PT ;  /* 0x0000008cac8c7209 */ /* 0x000fe40007810000 */
[----:B------:R-:W-:Y:S02]  /*b1f0*/  ISETP.LT.OR P0, PT, R3, 0xa, P0 ;  /* 0x0000000a0300780c */ /* 0x000fe40000701670 */
[----:B------:R-:W-:Y:S01]  /*b200*/  FMNMX.FTZ R142, R32, R35, !PT ;  /* 0x00000023208e7209 */ /* 0x000fe20007810000 */
[----:B------:R-:W1:Y:S01]  /*b210*/  SHFL.BFLY PT, R7, R140, 0x2, 0x1f ;  /* 0x0c401f008c077f89 */ /* 0x000e6200000e0000 */
[----:B------:R-:W-:Y:S02]  /*b220*/  FSEL R12, R11, -INF , !P0 ;  /* 0xff8000000b0c7808 */ /* 0x000fe40004000000 */
[----:B------:R-:W-:Y:S02]  /*b230*/  ISETP.GT.AND P0, PT, R2, 0x10, !P6 ;  /* 0x000000100200780c */ /* 0x000fe40007704270 */
[----:B------:R-:W-:-:S02]  /*b240*/  FMNMX.FTZ R142, R37, R142, !PT ;  /* 0x0000008e258e7209 */ /* 0x000fc40007810000 */
[----:B------:R-:W-:Y:S02]  /*b250*/  ISETP.LT.OR P0, PT, R3, 0x11, P0 ;  /* 0x000000110300780c */ /* 0x000fe40000701670 */
[----:B------:R-:W-:Y:S02]  /*b260*/  FMNMX.FTZ R142, R38, R142, !PT ;  /* 0x0000008e268e7209 */ /* 0x000fe40007810000 */
[----:B------:R-:W-:Y:S02]  /*b270*/  FSEL R17, R20, -INF , !P0 ;  /* 0xff80000014117808 */ /* 0x000fe40004000000 */
[----:B------:R-:W-:Y:S02]  /*b280*/  FMNMX.FTZ R142, R39, R142, !PT ;  /* 0x0000008e278e7209 */ /* 0x000fe40007810000 */
[----:B------:R-:W-:Y:S02]  /*b290*/  ISETP.GT.AND P0, PT, R2, 0x11, !P5 ;  /* 0x000000110200780c */ /* 0x000fe40006f04270 */
[----:B------:R-:W-:-:S02]  /*b2a0*/  FMNMX.FTZ R142, R42, R142, !PT ;  /* 0x0000008e2a8e7209 */ /* 0x000fc40007810000 */
[----:B------:R-:W-:Y:S02]  /*b2b0*/  ISETP.LT.OR P0, PT, R3, 0x12, P0 ;  /* 0x000000120300780c */ /* 0x000fe40000701670 */
[----:B------:R-:W-:Y:S02]  /*b2c0*/  FMNMX.FTZ R142, R43, R142, !PT ;  /* 0x0000008e2b8e7209 */ /* 0x000fe40007810000 */
[----:B------:R-:W-:Y:S02]  /*b2d0*/  FSEL R25, R14, -INF , !P0 ;  /* 0xff8000000e197808 */ /* 0x000fe40004000000 */
[----:B-1----:R-:W-:Y:S02]  /*b2e0*/  FMNMX.FTZ R140, R140, R7, !PT ;  /* 0x000000078c8c7209 */ /* 0x002fe40007810000 */
[----:B------:R-:W-:Y:S02]  /*b2f0*/  ISETP.GT.AND P0, PT, R2, 0x18, !P4 ;  /* 0x000000180200780c */ /* 0x000fe40006704270 */
[----:B------:R-:W-:Y:S01]  /*b300*/  FMNMX.FTZ R142, R44, R142, !PT ;  /* 0x0000008e2c8e7209 */ /* 0x000fe20007810000 */
[----:B------:R-:W1:Y:S01]  /*b310*/  SHFL.BFLY PT, R7, R140, 0x1, 0x1f ;  /* 0x0c201f008c077f89 */ /* 0x000e6200000e0000 */
[----:B------:R-:W-:-:S02]  /*b320*/  ISETP.LT.OR P0, PT, R3, 0x19, P0 ;  /* 0x000000190300780c */ /* 0x000fc40000701670 */
[----:B------:R-:W-:Y:S02]  /*b330*/  FMNMX.FTZ R142, R159, R142, !PT ;  /* 0x0000008e9f8e7209 */ /* 0x000fe40007810000 */
[----:B------:R-:W-:Y:S02]  /*b340*/  ISETP.NE.AND P6, PT, R26, RZ, PT ;  /* 0x000000ff1a00720c */ /* 0x000fe40003fc5270 */
[----:B------:R-:W-:Y:S02]  /*b350*/  FSEL R26, R9, -INF , !P0 ;  /* 0xff800000091a7808 */ /* 0x000fe40004000000 */
[----:B------:R-:W-:Y:S02]  /*b360*/  ISETP.GT.AND P0, PT, R2, 0x19, !P3 ;  /* 0x000000190200780c */ /* 0x000fe40005f04270 */
[----:B------:R-:W-:Y:S02]  /*b370*/  FMNMX.FTZ R142, R158, R142, !PT ;  /* 0x0000008e9e8e7209 */ /* 0x000fe40007810000 */
[----:B------:R-:W-:-:S02]  /*b380*/  ISETP.LT.OR P0, PT, R3, 0x1a, P0 ;  /* 0x0000001a0300780c */ /* 0x000fc40000701670 */
[----:B------:R-:W-:Y:S02]  /*b390*/  FMNMX.FTZ R142, R157, R142, !PT ;  /* 0x0000008e9d8e7209 */ /* 0x000fe40007810000 */
[----:B------:R-:W-:Y:S02]  /*b3a0*/  ISETP.NE.AND P5, PT, R27, RZ, PT ;  /* 0x000000ff1b00720c */ /* 0x000fe40003fa5270 */
[----:B------:R-:W-:Y:S02]  /*b3b0*/  FSEL R27, R16, -INF , !P0 ;  /* 0xff800000101b7808 */ /* 0x000fe40004000000 */
[----:B------:R-:W-:Y:S02]  /*b3c0*/  ISETP.GT.AND P0, PT, R2, 0x20, !P2 ;  /* 0x000000200200780c */ /* 0x000fe40005704270 */
[----:B------:R-:W-:Y:S02]  /*b3d0*/  FMNMX.FTZ R142, R156, R142, !PT ;  /* 0x0000008e9c8e7209 */ /* 0x000fe40007810000 */
[----:B------:R-:W-:-:S02]  /*b3e0*/  ISETP.LT.OR P0, PT, R3, 0x21, P0 ;  /* 0x000000210300780c */ /* 0x000fc40000701670 */
[----:B-1----:R-:W-:Y:S02]  /*b3f0*/  FMNMX.FTZ R140, R140, R7, !PT ;  /* 0x000000078c8c7209 */ /* 0x002fe40007810000 */
[----:B------:R-:W1:Y:S01]  /*b400*/  SHFL.BFLY PT, R7, R142, 0x2, 0x1f ;  /* 0x0c401f008e077f89 */ /* 0x000e6200000e0000 */
[----:B------:R-:W-:Y:S02]  /*b410*/  FSEL R143, R19, -INF , !P0 ;  /* 0xff800000138f7808 */ /* 0x000fe40004000000 */
[----:B------:R-:W-:Y:S01]  /*b420*/  ISETP.GT.AND P0, PT, R2, RZ, !P1 ;  /* 0x000000ff0200720c */ /* 0x000fe20004f04270 */
[----:B------:R-:W-:Y:S01]  /*b430*/  FMUL.FTZ R24, R140, c[0x0][0x2d0] ;  /* 0x0000b4008c187a20 */ /* 0x000fe20000410000 */
[----:B------:R-:W-:Y:S02]  /*b440*/  FMNMX.FTZ R141, R22, R23, !PT ;  /* 0x00000017168d7209 */ /* 0x000fe40007810000 */
[----:B------:R-:W-:Y:S02]  /*b450*/  ISETP.LT.OR P0, PT, R3, 0x1, P0 ;  /* 0x000000010300780c */ /* 0x000fe40000701670 */
[----:B------:R-:W-:-:S02]  /*b460*/  FMNMX.FTZ R141, R33, R141, !PT ;  /* 0x0000008d218d7209 */ /* 0x000fc40007810000 */
[----:B------:R-:W-:Y:S02]  /*b470*/  FSEL R11, R10, -INF , !P0 ;  /* 0xff8000000a0b7808 */ /* 0x000fe40004000000 */
[----:B------:R-:W-:Y:S02]  /*b480*/  FSETP.NEU.FTZ.AND P0, PT, R140, -INF , PT ;  /* 0xff8000008c00780b */ /* 0x000fe40003f1d000 */
[----:B------:R-:W-:Y:S02]  /*b490*/  FMNMX.FTZ R141, R34, R141, !PT ;  /* 0x0000008d228d7209 */ /* 0x000fe40007810000 */
[----:B------:R-:W-:Y:S02]  /*b4a0*/  FSEL R24, R24, RZ, P0 ;  /* 0x000000ff18187208 */ /* 0x000fe40000000000 */
[----:B------:R-:W-:Y:S02]  /*b4b0*/  FMNMX.FTZ R141, R36, R141, !PT ;  /* 0x0000008d248d7209 */ /* 0x000fe40007810000 */
[----:B------:R-:W-:Y:S01]  /*b4c0*/  ISETP.NE.AND P4, PT, R28, RZ, PT ;  /* 0x000000ff1c00720c */ /* 0x000fe20003f85270 */
[--C-:B------:R-:W-:Y:S01]  /*b4d0*/  FFMA.FTZ R8, R40, c[0x0][0x2d0], -R24.reuse ;  /* 0x0000b40028087a23 */ /* 0x100fe20000010818 */
[----:B------:R-:W-:Y:S01]  /*b4e0*/  FMNMX.FTZ R141, R41, R141, !PT ;  /* 0x0000008d298d7209 */ /* 0x000fe20007810000 */
[----:B------:R-:W-:Y:S01]  /*b4f0*/  FFMA.FTZ R9, R56, c[0x0][0x2d0], -R24 ;  /* 0x0000b40038097a23 */ /* 0x000fe20000010818 */
[----:B-1----:R-:W-:Y:S01]  /*b500*/  FMNMX.FTZ R142, R142, R7, !PT ;  /* 0x000000078e8e7209 */ /* 0x002fe20007810000 */
[----:B------:R1:W-:Y:S01]  /*b510*/  MUFU.EX2 R241, R8 ;  /* 0x0000000800f17308 */ /* 0x0003e20000000800 */
[----:B------:R-:W-:Y:S01]  /*b520*/  FMNMX.FTZ R141, R45, R141, !PT ;  /* 0x0000008d2d8d7209 */ /* 0x000fe20007810000 */
[----:B------:R-:W-:Y:S01]  /*b530*/  LDSM.16.MT88.4 R28, [R219+0x3880] ;  /* 0x00388000db1c783b */ /* 0x000fe20000004200 */
[----:B------:R-:W-:-:S02]  /*b540*/  ISETP.GT.AND P1, PT, R2, 0x21, !P4 ;  /* 0x000000210200780c */ /* 0x000fc40006724270 */
[----:B------:R-:W-:Y:S01]  /*b550*/  FMNMX.FTZ R141, R57, R141, !PT ;  /* 0x0000008d398d7209 */ /* 0x000fe20007810000 */
[----:B------:R-:W2:Y:S01]  /*b560*/  SHFL.BFLY PT, R7, R142, 0x1, 0x1f ;  /* 0x0c201f008e077f89 */ /* 0x000ea200000e0000 */
[----:B------:R-:W-:Y:S01]  /*b570*/  ISETP.GT.AND P3, PT, R2, 0x29, !P6 ;  /* 0x000000290200780c */ /* 0x000fe20007764270 */
[----:B------:R-:W-:Y:S01]  /*b580*/  MUFU.EX2 R120, R9 ;  /* 0x0000000900787308 */ /* 0x000fe20000000800 */
[----:B------:R-:W-:Y:S02]  /*b590*/  FMNMX.FTZ R141, R154, R141, !PT ;  /* 0x0000008d9a8d7209 */ /* 0x000fe40007810000 */
[----:B------:R-:W-:Y:S02]  /*b5a0*/  ISETP.LT.OR P2, PT, R3, 0x22, P1 ;  /* 0x000000220300780c */ /* 0x000fe40000f41670 */
[----:B------:R-:W-:Y:S02]  /*b5b0*/  FMNMX.FTZ R141, R153, R141, !PT ;  /* 0x0000008d998d7209 */ /* 0x000fe40007810000 */
[----:B------:R-:W-:Y:S01]  /*b5c0*/  FSEL R137, R46, -INF , !P2 ;  /* 0xff8000002e897808 */ /* 0x000fe20005000000 */
[----:B-1----:R-:W-:Y:S01]  /*b5d0*/  FFMA.FTZ R8, R48, c[0x0][0x2d0], -R24 ;  /* 0x0000b40030087a23 */ /* 0x002fe20000010818 */
[----:B------:R-:W-:-:S02]  /*b5e0*/  FMNMX.FTZ R141, R152, R141, !PT ;  /* 0x0000008d988d7209 */ /* 0x000fc40007810000 */
[----:B------:R-:W-:Y:S01]  /*b5f0*/  LEA R220, R4, R217, 0x1 ;  /* 0x000000d904dc7211 */ /* 0x000fe200078e08ff */
[----:B------:R-:W1:Y:S01]  /*b600*/  MUFU.EX2 R5, R8 ;  /* 0x0000000800057308 */ /* 0x000e620000000800 */
[----:B------:R-:W-:-:S03]  /*b610*/  FMNMX.FTZ R141, R155, R141, !PT ;  /* 0x0000008d9b8d7209 */ /* 0x000fc60007810000 */
[----:B------:R-:W-:Y:S04]  /*b620*/  LDSM.16.MT88.4 R68, [R220+0x2080] ;  /* 0x00208000dc44783b */ /* 0x000fe80000004200 */
[----:B------:R-:W3:Y:S01]  /*b630*/  SHFL.BFLY PT, R10, R141, 0x2, 0x1f ;  /* 0x0c401f008d0a7f89 */ /* 0x000ee200000e0000 */
[----:B--2---:R-:W-:-:S03]  /*b640*/  FMNMX.FTZ R142, R142, R7, !PT ;  /* 0x000000078e8e7209 */ /* 0x004fc60007810000 */
[----:B------:R-:W-:Y:S01]  /*b650*/  LDSM.16.MT88.4 R76, [R220+0x4080] ;  /* 0x00408000dc4c783b */ /* 0x000fe20000004200 */
[C---:B------:R-:W-:Y:S01]  /*b660*/  FSETP.NEU.FTZ.AND P0, PT, R142.reuse, -INF , PT ;  /* 0xff8000008e00780b */ /* 0x040fe20003f1d000 */
[----:B------:R-:W-:Y:S01]  /*b670*/  FMUL.FTZ R7, R142, c[0x0][0x2d0] ;  /* 0x0000b4008e077a20 */ /* 0x000fe20000410000 */
[----:B-1----:R-:W-:Y:S01]  /*b680*/  F2FP.BF16.PACK_AB R20, R5, R241 ;  /* 0x000000f10514723e */ /* 0x002fe200000010ff */
[----:B------:R-:W-:-:S03]  /*b690*/  FFMA.FTZ R8, R49, c[0x0][0x2d0], -R24 ;  /* 0x0000b40031087a23 */ /* 0x000fc60000010818 */
[----:B------:R-:W-:Y:S01]  /*b6a0*/  FSEL R7, R7, RZ, P0 ;  /* 0x000000ff07077208 */ /* 0x000fe20000000000 */
[----:B------:R1:W-:Y:S01]  /*b6b0*/  MUFU.EX2 R235, R8 ;  /* 0x0000000800eb7308 */ /* 0x0003e20000000800 */
[----:B------:R-:W-:-:S03]  /*b6c0*/  ISETP.GT.AND P0, PT, R2, 0x28, !P5 ;  /* 0x000000280200780c */ /* 0x000fc60006f04270 */
[----:B------:R-:W-:Y:S01]  /*b6d0*/  FFMA.FTZ R2, R35, c[0x0][0x2d0], -R7 ;  /* 0x0000b40023027a23 */ /* 0x000fe20000010807 */
[C---:B------:R-:W-:Y:S02]  /*b6e0*/  ISETP.LT.OR P1, PT, R3.reuse, 0x29, P0 ;  /* 0x000000290300780c */ /* 0x040fe40000721670 */
[----:B------:R-:W-:Y:S01]  /*b6f0*/  ISETP.LT.OR P0, PT, R3, 0x2a, P3 ;  /* 0x0000002a0300780c */ /* 0x000fe20001f01670 */
[----:B------:R-:W-:Y:S01]  /*b700*/  MUFU.EX2 R245, R2 ;  /* 0x0000000200f57308 */ /* 0x000fe20000000800 */
[----:B------:R-:W-:Y:S02]  /*b710*/  FSEL R139, R50, -INF , !P1 ;  /* 0xff800000328b7808 */ /* 0x000fe40004800000 */
[----:B---3--:R-:W-:Y:S01]  /*b720*/  FMNMX.FTZ R141, R141, R10, !PT ;  /* 0x0000000a8d8d7209 */ /* 0x008fe20007810000 */
[----:B------:R-:W-:Y:S01]  /*b730*/  LDSM.16.MT88.4 R48, [R217+0x2080] ;  /* 0x00208000d930783b */ /* 0x000fe20000004200 */
[----:B------:R-:W-:Y:S01]  /*b740*/  FSEL R138, R47, -INF , !P0 ;  /* 0xff8000002f8a7808 */ /* 0x000fe20004000000 */
[----:B-1----:R-:W-:-:S02]  /*b750*/  FFMA.FTZ R8, R52, c[0x0][0x2d0], -R24 ;  /* 0x0000b40034087a23 */ /* 0x002fc40000010818 */
[----:B------:R-:W1:Y:S02]  /*b760*/  SHFL.BFLY PT, R10, R141, 0x1, 0x1f ;  /* 0x0c201f008d0a7f89 */ /* 0x000e6400000e0000 */
[----:B------:R2:W-:Y:S02]  /*b770*/  MUFU.EX2 R192, R8 ;  /* 0x0000000800c07308 */ /* 0x0005e40000000800 */
[----:B--2---:R-:W-:-:S06]  /*b780*/  FFMA.FTZ R8, R53, c[0x0][0x2d0], -R24 ;  /* 0x0000b40035087a23 */ /* 0x004fcc0000010818 */
[----:B------:R2:W-:Y:S01]  /*b790*/  MUFU.EX2 R194, R8 ;  /* 0x0000000800c27308 */ /* 0x0005e20000000800 */
[----:B-1----:R-:W-:-:S04]  /*b7a0*/  FMNMX.FTZ R141, R141, R10, !PT ;  /* 0x0000000a8d8d7209 */ /* 0x002fc80007810000 */
[----:B------:R-:W-:Y:S01]  /*b7b0*/  FSETP.NEU.FTZ.AND P0, PT, R141, -INF , PT ;  /* 0xff8000008d00780b */ /* 0x000fe20003f1d000 */
[----:B--2---:R-:W-:-:S04]  /*b7c0*/  FFMA.FTZ R8, R55, c[0x0][0x2d0], -R24 ;  /* 0x0000b40037087a23 */ /* 0x004fc80000010818 */
[----:B------:R1:W-:Y:S02]  /*b7d0*/  MUFU.EX2 R190, R8 ;  /* 0x0000000800be7308 */ /* 0x0003e40000000800 */
[----:B-1----:R-:W-:Y:S02]  /*b7e0*/  FFMA.FTZ R8, R54, c[0x0][0x2d0], -R24 ;  /* 0x0000b40036087a23 */ /* 0x002fe40000010818 */
[----:B------:R-:W-:Y:S04]  /*b7f0*/  LDSM.16.MT88.4 R52, [R219+0x2880] ;  /* 0x00288000db34783b */ /* 0x000fe80000004200 */
[----:B------:R1:W2:Y:S02]  /*b800*/  MUFU.EX2 R247, R8 ;  /* 0x0000000800f77308 */ /* 0x0002a40000000800 */
[----:B-1----:R-:W-:-:S02]  /*b810*/  FMNMX.FTZ R8, R11, R13, !PT ;  /* 0x0000000d0b087209 */ /* 0x002fc40007810000 */
[----:B--2---:R-:W-:Y:S02]  /*b820*/  F2FP.BF16.PACK_AB R14, R120, R247 ;  /* 0x000000f7780e723e */ /* 0x004fe400000010ff */
[----:B------:R-:W-:-:S04]  /*b830*/  FMNMX.FTZ R8, R15, R8, !PT ;  /* 0x000000080f087209 */ /* 0x000fc80007810000 */
[----:B------:R-:W-:Y:S01]  /*b840*/  FMNMX.FTZ R9, R12, R8, !PT ;  /* 0x000000080c097209 */ /* 0x000fe20007810000 */
[----:B------:R-:W-:-:S03]  /*b850*/  FFMA.FTZ R8, R32, c[0x0][0x2d0], -R7 ;  /* 0x0000b40020087a23 */ /* 0x000fc60000010807 */
[----:B------:R-:W-:Y:S01]  /*b860*/  FMNMX.FTZ R9, R17, R9, !PT ;  /* 0x0000000911097209 */ /* 0x000fe20007810000 */
[----:B------:R1:W2:Y:S03]  /*b870*/  MUFU.EX2 R242, R8 ;  /* 0x0000000800f27308 */ /* 0x0002a60000000800 */
[----:B-1----:R-:W-:Y:S02]  /*b880*/  FMNMX.FTZ R8, R25, R9, !PT ;  /* 0x0000000919087209 */ /* 0x002fe40007810000 */
[----:B--2---:R-:W-:Y:S02]  /*b890*/  F2FP.BF16.PACK_AB R21, R245, R242 ;  /* 0x000000f2f515723e */ /* 0x004fe400000010ff */
[----:B------:R-:W-:-:S04]  /*b8a0*/  FMNMX.FTZ R8, R26, R8, !PT ;  /* 0x000000081a087209 */ /* 0x000fc80007810000 */
[----:B------:R-:W-:Y:S01]  /*b8b0*/  FMNMX.FTZ R2, R27, R8, !PT ;  /* 0x000000081b027209 */ /* 0x000fe20007810000 */
[----:B------:R-:W-:-:S03]  /*b8c0*/  FFMA.FTZ R8, R37, c[0x0][0x2d0], -R7 ;  /* 0x0000b40025087a23 */ /* 0x000fc60000010807 */
[----:B------:R-:W-:Y:S01]  /*b8d0*/  FMNMX.FTZ R2, R143, R2, !PT ;  /* 0x000000028f027209 */ /* 0x000fe20007810000 */
[----:B------:R1:W-:Y:S03]  /*b8e0*/  MUFU.EX2 R222, R8 ;  /* 0x0000000800de7308 */ /* 0x0003e60000000800 */
[----:B------:R-:W-:Y:S01]  /*b8f0*/  FMNMX.FTZ R3, R137, R2, !PT ;  /* 0x0000000289037209 */ /* 0x000fe20007810000 */
[----:B------:R-:W-:-:S03]  /*b900*/  FFMA.FTZ R2, R38, c[0x0][0x2d0], -R7 ;  /* 0x0000b40026027a23 */ /* 0x000fc60000010807 */
[----:B------:R-:W-:Y:S01]  /*b910*/  FMNMX.FTZ R3, R139, R3, !PT ;  /* 0x000000038b037209 */ /* 0x000fe20007810000 */
[----:B------:R2:W-:Y:S03]  /*b920*/  MUFU.EX2 R193, R2 ;  /* 0x0000000200c17308 */ /* 0x0005e60000000800 */
[----:B------:R-:W-:-:S05]  /*b930*/  FMNMX.FTZ R3, R138, R3, !PT ;  /* 0x000000038a037209 */ /* 0x000fca0007810000 */
[----:B------:R-:W3:Y:S01]  /*b940*/  SHFL.BFLY PT, R9, R3, 0x2, 0x1f ;  /* 0x0c401f0003097f89 */ /* 0x000ee200000e0000 */
[----:B-1----:R-:W-:-:S04]  /*b950*/  FFMA.FTZ R8, R43, c[0x0][0x2d0], -R7 ;  /* 0x0000b4002b087a23 */ /* 0x002fc80000010807 */
[----:B------:R1:W-:Y:S01]  /*b960*/  MUFU.EX2 R246, R8 ;  /* 0x0000000800f67308 */ /* 0x0003e20000000800 */
[----:B--2---:R-:W-:-:S07]  /*b970*/  FFMA.FTZ R2, R39, c[0x0][0x2d0], -R7 ;  /* 0x0000b40027027a23 */ /* 0x004fce0000010807 */
[----:B------:R2:W-:Y:S01]  /*b980*/  MUFU.EX2 R215, R2 ;  /* 0x0000000200d77308 */ /* 0x0005e20000000800 */
[----:B-1----:R-:W-:Y:S01]  /*b990*/  FFMA.FTZ R8, R44, c[0x0][0x2d0], -R7 ;  /* 0x0000b4002c087a23 */ /* 0x002fe20000010807 */
[----:B---3--:R-:W-:-:S06]  /*b9a0*/  FMNMX.FTZ R3, R3, R9, !PT ;  /* 0x0000000903037209 */ /* 0x008fcc0007810000 */
[----:B------:R-:W-:Y:S01]  /*b9b0*/  MUFU.EX2 R189, R8 ;  /* 0x0000000800bd7308 */ /* 0x000fe20000000800 */
[----:B--2---:R-:W-:-:S07]  /*b9c0*/  FFMA.FTZ R2, R42, c[0x0][0x2d0], -R7 ;  /* 0x0000b4002a027a23 */ /* 0x004fce0000010807 */
[----:B------:R1:W2:Y:S02]  /*b9d0*/  MUFU.EX2 R18, R2 ;  /* 0x0000000200127308 */ /* 0x0002a40000000800 */
[----:B-1----:R-:W-:Y:S02]  /*b9e0*/  FMUL.FTZ R2, R141, c[0x0][0x2d0] ;  /* 0x0000b4008d027a20 */ /* 0x002fe40000410000 */
[----:B--2---:R-:W-:-:S03]  /*b9f0*/  IMAD.MOV.U32 R4, RZ, RZ, R18 ;  /* 0x000000ffff047224 */ /* 0x004fc600078e0012 */
[----:B------:R-:W-:-:S05]  /*ba00*/  FSEL R2, R2, RZ, P0 ;  /* 0x000000ff02027208 */ /* 0x000fca0000000000 */
[--C-:B------:R-:W-:Y:S01]  /*ba10*/  FFMA.FTZ R8, R22, c[0x0][0x2d0], -R2.reuse ;  /* 0x0000b40016087a23 */ /* 0x100fe20000010802 */
[----:B------:R-:W-:Y:S01]  /*ba20*/  F2FP.BF16.PACK_AB R22, R192, R235 ;  /* 0x000000ebc016723e */ /* 0x000fe200000010ff */
[--C-:B------:R-:W-:Y:S02]  /*ba30*/  FFMA.FTZ R0, R33, c[0x0][0x2d0], -R2.reuse ;  /* 0x0000b40021007a23 */ /* 0x100fe40000010802 */
[----:B------:R1:W-:Y:S08]  /*ba40*/  MUFU.EX2 R239, R8 ;  /* 0x0000000800ef7308 */ /* 0x0003f00000000800 */
[----:B------:R2:W-:Y:S01]  /*ba50*/  MUFU.EX2 R221, R0 ;  /* 0x0000000000dd7308 */ /* 0x0005e20000000800 */
[----:B-1----:R-:W-:Y:S01]  /*ba60*/  FFMA.FTZ R8, R23, c[0x0][0x2d0], -R2 ;  /* 0x0000b40017087a23 */ /* 0x002fe20000010802 */
[----:B------:R-:W-:-:S06]  /*ba70*/  F2FP.BF16.PACK_AB R23, R193, R222 ;  /* 0x000000dec117723e */ /* 0x000fcc00000010ff */
[----:B------:R1:W3:Y:S01]  /*ba80*/  MUFU.EX2 R238, R8 ;  /* 0x0000000800ee7308 */ /* 0x0002e20000000800 */
[----:B--2---:R-:W-:Y:S01]  /*ba90*/  FFMA.FTZ R0, R34, c[0x0][0x2d0], -R2 ;  /* 0x0000b40022007a23 */ /* 0x004fe20000010802 */
[C---:B------:R-:W-:Y:S01]  /*baa0*/  HMMA.16816.F32.BF16 R108, R20.reuse, R80, RZ ;  /* 0x00000050146c723c */ /* 0x040fe200000418ff */
[----:B------:R-:W-:Y:S05]  /*bab0*/  LDSM.16.MT88.4 R32, [R220+0x3880] ;  /* 0x00388000dc20783b */ /* 0x000fea0000004200 */
[----:B------:R2:W4:Y:S02]  /*bac0*/  MUFU.EX2 R195, R0 ;  /* 0x0000000000c37308 */ /* 0x0005240000000800 */
[----:B------:R-:W-:Y:S01]  /*bad0*/  HMMA.16816.F32.BF16 R116, R20, R60, RZ ;  /* 0x0000003c1474723c */ /* 0x000fe200000418ff */
[----:B-1----:R-:W1:Y:S01]  /*bae0*/  SHFL.BFLY PT, R8, R3, 0x1, 0x1f ;  /* 0x0c201f0003087f89 */ /* 0x002e6200000e0000 */
[----:B---3--:R-:W-:-:S06]  /*baf0*/  F2FP.BF16.PACK_AB R16, R238, R239 ;  /* 0x000000efee10723e */ /* 0x008fcc00000010ff */
[C---:B------:R-:W-:Y:S01]  /*bb00*/  HMMA.16816.F32.BF16 R112, R20.reuse, R68, RZ ;  /* 0x000000441470723c */ /* 0x040fe200000418ff */
[--C-:B--2---:R-:W-:Y:S01]  /*bb10*/  FFMA.FTZ R0, R36, c[0x0][0x2d0], -R2.reuse ;  /* 0x0000b40024007a23 */ /* 0x104fe20000010802 */
[----:B----4-:R-:W-:Y:S01]  /*bb20*/  F2FP.BF16.PACK_AB R18, R195, R221 ;  /* 0x000000ddc312723e */ /* 0x010fe200000010ff */
[----:B------:R-:W-:Y:S02]  /*bb30*/  LDSM.16.MT88.4 R36, [R218+0x3880] ;  /* 0x00388000da24783b */ /* 0x000fe40000004200 */
[----:B------:R2:W-:Y:S03]  /*bb40*/  MUFU.EX2 R237, R0 ;  /* 0x0000000000ed7308 */ /* 0x0005e60000000800 */
[----:B------:R-:W-:Y:S01]  /*bb50*/  HMMA.16816.F32.BF16 R104, R20, R72, RZ ;  /* 0x000000481468723c */ /* 0x000fe200000418ff */
[----:B-1----:R-:W-:Y:S01]  /*bb60*/  FMNMX.FTZ R136, R3, R8, !PT ;  /* 0x0000000803887209 */ /* 0x002fe20007810000 */
[----:B------:R-:W-:-:S02]  /*bb70*/  FFMA.FTZ R3, R45, c[0x0][0x2d0], -R2 ;  /* 0x0000b4002d037a23 */ /* 0x000fc40000010802 */
[----:B------:R-:W1:Y:S01]  /*bb80*/  LDSM.16.MT88.4 R44, [R218+0x2880] ;  /* 0x00288000da2c783b */ /* 0x000e620000004200 */
[----:B--2---:R-:W-:Y:S01]  /*bb90*/  FFMA.FTZ R0, R41, c[0x0][0x2d0], -R2 ;  /* 0x0000b40029007a23 */ /* 0x004fe20000010802 */
[C---:B------:R-:W-:Y:S01]  /*bba0*/  FSETP.NEU.FTZ.AND P0, PT, R136.reuse, -INF , PT ;  /* 0xff8000008800780b */ /* 0x040fe20003f1d000 */
[----:B------:R-:W-:Y:S01]  /*bbb0*/  MUFU.EX2 R244, R3 ;  /* 0x0000000300f47308 */ /* 0x000fe20000000800 */
[----:B------:R-:W2:Y:S07]  /*bbc0*/  LDSM.16.MT88.4 R40, [R220+0x2880] ;  /* 0x00288000dc28783b */ /* 0x000eae0000004200 */
[----:B------:R3:W4:Y:S02]  /*bbd0*/  MUFU.EX2 R240, R0 ;  /* 0x0000000000f07308 */ /* 0x0007240000000800 */
[----:B---3--:R-:W-:-:S05]  /*bbe0*/  FMUL.FTZ R0, R136, c[0x0][0x2d0] ;  /* 0x0000b40088007a20 */ /* 0x008fca0000410000 */
[----:B------:R-:W-:-:S05]  /*bbf0*/  FSEL R0, R0, RZ, P0 ;  /* 0x000000ff00007208 */ /* 0x000fca0000000000 */
[--C-:B------:R-:W-:Y:S02]  /*bc00*/  FFMA.FTZ R3, R11, c[0x0][0x2d0], -R0.reuse ;  /* 0x0000b4000b037a23 */ /* 0x100fe40000010800 */
[----:B------:R-:W-:Y:S02]  /*bc10*/  HMMA.16816.F32.BF16 R8, R20, R48, RZ ;  /* 0x000000301408723c */ /* 0x000fe400000418ff */
[----:B------:R3:W-:Y:S02]  /*bc20*/  MUFU.EX2 R204, R3 ;  /* 0x0000000300cc7308 */ /* 0x0007e40000000800 */
[----:B---3--:R-:W-:Y:S01]  /*bc30*/  FFMA.FTZ R3, R13, c[0x0][0x2d0], -R0 ;  /* 0x0000b4000d037a23 */ /* 0x008fe20000010800 */
[----:B------:R-:W-:-:S05]  /*bc40*/  F2FP.BF16.PACK_AB R13, R4, R215 ;  /* 0x000000d7040d723e */ /* 0x000fca00000010ff */
[----:B------:R3:W-:Y:S02]  /*bc50*/  MUFU.EX2 R216, R3 ;  /* 0x0000000300d87308 */ /* 0x0007e40000000800 */
[----:B---3--:R-:W-:Y:S01]  /*bc60*/  FFMA.FTZ R3, R15, c[0x0][0x2d0], -R0 ;  /* 0x0000b4000f037a23 */ /* 0x008fe20000010800 */
[----:B------:R-:W-:-:S05]  /*bc70*/  F2FP.BF16.PACK_AB R15, R189, R246 ;  /* 0x000000f6bd0f723e */ /* 0x000fca00000010ff */
[----:B------:R3:W-:Y:S02]  /*bc80*/  MUFU.EX2 R252, R3 ;  /* 0x0000000300fc7308 */ /* 0x0007e40000000800 */
[----:B---3--:R-:W-:Y:S01]  /*bc90*/  FFMA.FTZ R3, R12, c[0x0][0x2d0], -R0 ;  /* 0x0000b4000c037a23 */ /* 0x008fe20000010800 */
[----:B------:R-:W-:-:S05]  /*bca0*/  F2FP.BF16.PACK_AB R12, R190, R194 ;  /* 0x000000c2be0c723e */ /* 0x000fca00000010ff */
[----:B------:R3:W1:Y:S02]  /*bcb0*/  MUFU.EX2 R205, R3 ;  /* 0x0000000300cd7308 */ /* 0x0006640000000800 */
[C---:B------:R-:W-:Y:S07]  /*bcc0*/  HMMA.16816.F32.BF16 R176, R12.reuse, R84, R8 ;  /* 0x000000540cb0723c */ /* 0x040fee0000041808 */
[----:B----4-:R-:W-:Y:S01]  /*bcd0*/  F2FP.BF16.PACK_AB R8, R240, R237 ;  /* 0x000000edf008723e */ /* 0x010fe200000010ff */
[C---:B------:R-:W-:Y:S01]  /*bce0*/  HMMA.16816.F32.BF16 R108, R12.reuse, R52, R108 ;  /* 0x000000340c6c723c */ /* 0x040fe2000004186c */
[----:B---3--:R-:W-:Y:S01]  /*bcf0*/  FFMA.FTZ R3, R57, c[0x0][0x2d0], -R2 ;  /* 0x0000b40039037a23 */ /* 0x008fe20000010802 */
[----:B-1----:R-:W-:Y:S01]  /*bd00*/  F2FP.BF16.PACK_AB R19, R205, R252 ;  /* 0x000000fccd13723e */ /* 0x002fe200000010ff */
[----:B------:R-:W1:Y:S02]  /*bd10*/  LDSM.16.MT88.4 R56, [R217+0x4080] ;  /* 0x00408000d938783b */ /* 0x000e640000004200 */
[----:B------:R3:W-:Y:S03]  /*bd20*/  MUFU.EX2 R6, R3 ;  /* 0x0000000300067308 */ /* 0x0007e60000000800 */
[C---:B------:R-:W-:Y:S08]  /*bd30*/  HMMA.16816.F32.BF16 R164, R12.reuse, R44, R116 ;  /* 0x0000002c0ca4723c */ /* 0x040ff00000041874 */
[----:B--2---:R-:W-:Y:S01]  /*bd40*/  HMMA.16816.F32.BF16 R180, R12, R40, R112 ;  /* 0x000000280cb4723c */ /* 0x004fe20000041870 */
[----:B---3--:R-:W-:Y:S01]  /*bd50*/  FFMA.FTZ R3, R17, c[0x0][0x2d0], -R0 ;  /* 0x0000b40011037a23 */ /* 0x008fe20000010800 */
[----:B------:R-:W-:-:S03]  /*bd60*/  F2FP.BF16.PACK_AB R17, R216, R204 ;  /* 0x000000ccd811723e */ /* 0x000fc600000010ff */
[----:B------:R2:W-:Y:S04]  /*bd70*/  MUFU.EX2 R207, R3 ;  /* 0x0000000300cf7308 */ /* 0x0005e80000000800 */
[C---:B------:R-:W-:Y:S08]  /*bd80*/  HMMA.16816.F32.BF16 R92, R16.reuse, R80, RZ ;  /* 0x00000050105c723c */ /* 0x040ff000000418ff */
[----:B------:R-:W-:Y:S01]  /*bd90*/  HMMA.16816.F32.BF16 R64, R16, R48, RZ ;  /* 0x000000301040723c */ /* 0x000fe200000418ff */
[----:B--2---:R-:W-:-:S04]  /*bda0*/  FFMA.FTZ R3, R25, c[0x0][0x2d0], -R0 ;  /* 0x0000b40019037a23 */ /* 0x004fc80000010800 */
[----:B------:R2:W3:Y:S03]  /*bdb0*/  MUFU.EX2 R206, R3 ;  /* 0x0000000300ce7308 */ /* 0x0004e60000000800 */
[C---:B------:R-:W-:Y:S08]  /*bdc0*/  HMMA.16816.F32.BF16 R88, R16.reuse, R72, RZ ;  /* 0x000000481058723c */ /* 0x040ff000000418ff */
[----:B------:R-:W-:Y:S01]  /*bdd0*/  HMMA.16816.F32.BF16 R100, R16, R60, RZ ;  /* 0x0000003c1064723c */ /* 0x000fe200000418ff */
[----:B--2---:R-:W-:Y:S01]  /*bde0*/  FFMA.FTZ R3, R26, c[0x0][0x2d0], -R0 ;  /* 0x0000b4001a037a23 */ /* 0x004fe20000010800 */
[----:B---3--:R-:W-:-:S06]  /*bdf0*/  F2FP.BF16.PACK_AB R9, R206, R207 ;  /* 0x000000cfce09723e */ /* 0x008fcc00000010ff */
[C---:B------:R-:W-:Y:S01]  /*be00*/  HMMA.16816.F32.BF16 R96, R16.reuse, R68, RZ ;  /* 0x000000441060723c */ /* 0x040fe200000418ff */
[----:B------:R-:W-:Y:S01]  /*be10*/  MOV R26, R120 ;  /* 0x00000078001a7202 */ /* 0x000fe20000000f00 */
[----:B------:R2:W-:Y:S06]  /*be20*/  MUFU.EX2 R213, R3 ;  /* 0x0000000300d57308 */ /* 0x0005ec0000000800 */
[C---:B------:R-:W-:Y:S08]  /*be30*/  HMMA.16816.F32.BF16 R112, R16.reuse, R36, RZ ;  /* 0x000000241070723c */ /* 0x040ff000000418ff */
[----:B------:R-:W-:Y:S01]  /*be40*/  HMMA.16816.F32.BF16 R116, R16, R62, RZ ;  /* 0x0000003e1074723c */ /* 0x000fe200000418ff */
[----:B--2---:R-:W-:Y:S01]  /*be50*/  FFMA.FTZ R3, R27, c[0x0][0x2d0], -R0 ;  /* 0x0000b4001b037a23 */ /* 0x004fe20000010800 */
[----:B------:R-:W-:-:S03]  /*be60*/  MOV R27, R6 ;  /* 0x00000006001b7202 */ /* 0x000fc60000000f00 */
[----:B------:R-:W2:Y:S01]  /*be70*/  MUFU.EX2 R212, R3 ;  /* 0x0000000300d47308 */ /* 0x000ea20000000800 */
[----:B------:R-:W-:Y:S02]  /*be80*/  F2FP.BF16.PACK_AB R10, R27, R244 ;  /* 0x000000f41b0a723e */ /* 0x000fe400000010ff */
[C---:B------:R-:W-:Y:S08]  /*be90*/  HMMA.16816.F32.BF16 R120, R16.reuse, R70, RZ ;  /* 0x000000461078723c */ /* 0x040ff000000418ff */
[----:B------:R-:W-:Y:S01]  /*bea0*/  HMMA.16816.F32.BF16 R124, R16, R82, RZ ;  /* 0x00000052107c723c */ /* 0x000fe200000418ff */
[----:B--2---:R-:W-:-:S07]  /*beb0*/  F2FP.BF16.PACK_AB R11, R212, R213 ;  /* 0x000000d5d40b723e */ /* 0x004fce00000010ff */
[----:B------:R-:W-:Y:S08]  /*bec0*/  HMMA.16816.F32.BF16 R128, R16, R74, RZ ;  /* 0x0000004a1080723c */ /* 0x000ff000000418ff */
[C---:B------:R-:W-:Y:S01]  /*bed0*/  HMMA.16816.F32.BF16 R92, R8.reuse, R52, R92 ;  /* 0x00000034085c723c */ /* 0x040fe2000004185c */
[----:B------:R-:W2:Y:S04]  /*bee0*/  LDL R53, [R1+0x64] ;  /* 0x0000640001357983 */ /* 0x000ea80000100800 */
[----:B------:R-:W2:Y:S03]  /*bef0*/  LDL R52, [R1+0x58] ;  /* 0x0000580001347983 */ /* 0x000ea60000100800 */
[C---:B------:R-:W-:Y:S01]  /*bf00*/  HMMA.16816.F32.BF16 R160, R8.reuse, R84, R64 ;  /* 0x0000005408a0723c */ /* 0x040fe20000041840 */
[----:B------:R-:W3:Y:S07]  /*bf10*/  LDSM.16.MT88.4 R64, [R218+0x4080] ;  /* 0x00408000da40783b */ /* 0x000eee0000004200 */
[C---:B-1----:R-:W-:Y:S08]  /*bf20*/  HMMA.16816.F32.BF16 R88, R8.reuse, R56, R88 ;  /* 0x000000380858723c */ /* 0x042ff00000041858 */
[----:B------:R-:W-:Y:S01]  /*bf30*/  HMMA.16816.F32.BF16 R168, R8, R44, R100 ;  /* 0x0000002c08a8723c */ /* 0x000fe20000041864 */
[----:B------:R-:W-:Y:S01]  /*bf40*/  IMAD.MOV.U32 R25, RZ, RZ, R92 ;  /* 0x000000ffff197224 */ /* 0x000fe200078e005c */
[----:B------:R-:W-:Y:S01]  /*bf50*/  MOV R3, R94 ;  /* 0x0000005e00037202 */ /* 0x000fe20000000f00 */
[----:B------:R-:W-:-:S02]  /*bf60*/  IMAD.MOV.U32 R188, RZ, RZ, R95 ;  /* 0x000000ffffbc7224 */ /* 0x000fc400078e005f */
[----:B------:R-:W-:Y:S02]  /*bf70*/  IMAD.MOV.U32 R6, RZ, RZ, R93 ;  /* 0x000000ffff067224 */ /* 0x000fe400078e005d */
[----:B------:R-:W-:Y:S01]  /*bf80*/  IMAD.MOV.U32 R45, RZ, RZ, R109 ;  /* 0x000000ffff2d7224 */ /* 0x000fe200078e006d */
[----:B------:R-:W-:Y:S01]  /*bf90*/  HMMA.16816.F32.BF16 R184, R8, R40, R96 ;  /* 0x0000002808b8723c */ /* 0x000fe20000041860 */
[----:B------:R-:W-:-:S06]  /*bfa0*/  IMAD.MOV.U32 R44, RZ, RZ, R110 ;  /* 0x000000ffff2c7224 */ /* 0x000fcc00078e006e */
[----:B------:R-:W-:Y:S01]  /*bfb0*/  MOV R41, R111 ;  /* 0x0000006f00297202 */ /* 0x000fe20000000f00 */
[----:B------:R-:W-:Y:S01]  /*bfc0*/  IMAD.MOV.U32 R40, RZ, RZ, R108 ;  /* 0x000000ffff287224 */ /* 0x000fe200078e006c */
[----:B------:R-:W-:Y:S01]  /*bfd0*/  HMMA.16816.F32.BF16 R96, R16, R32, RZ ;  /* 0x000000201060723c */ /* 0x000fe200000418ff */
[----:B------:R-:W-:Y:S02]  /*bfe0*/  IMAD.MOV.U32 R85, RZ, RZ, R88 ;  /* 0x000000ffff557224 */ /* 0x000fe400078e0058 */
[----:B------:R-:W-:-:S05]  /*bff0*/  IMAD.MOV.U32 R84, RZ, RZ, R90 ;  /* 0x000000ffff547224 */ /* 0x000fca00078e005a */
[C---:B------:R-:W-:Y:S08]  /*c000*/  HMMA.16816.F32.BF16 R92, R16.reuse, R28, RZ ;  /* 0x0000001c105c723c */ /* 0x040ff000000418ff */
[C---:B------:R-:W-:Y:S08]  /*c010*/  HMMA.16816.F32.BF16 R108, R16.reuse, R50, RZ ;  /* 0x00000032106c723c */ /* 0x040ff000000418ff */
[C---:B------:R-:W-:Y:S08]  /*c020*/  HMMA.16816.F32.BF16 R132, R16.reuse, R38, RZ ;  /* 0x000000261084723c */ /* 0x040ff000000418ff */
[C---:B------:R-:W-:Y:S08]  /*c030*/  HMMA.16816.F32.BF16 R148, R16.reuse, R34, RZ ;  /* 0x000000221094723c */ /* 0x040ff000000418ff */
[----:B------:R-:W-:Y:S01]  /*c040*/  HMMA.16816.F32.BF16 R144, R16, R30, RZ ;  /* 0x0000001e1090723c */ /* 0x000fe200000418ff */
[----:B------:R-:W1:Y:S07]  /*c050*/  LDSM.16.MT88.4 R16, [R219+0x4080] ;  /* 0x00408000db10783b */ /* 0x000e6e0000004200 */
[----:B------:R-:W-:Y:S07]  /*c060*/  HMMA.16816.F32.BF16 R248, R12, R56, R104 ;  /* 0x000000380cf8723c */ /* 0x000fee0000041868 */
[----:B------:R-:W-:Y:S01]  /*c070*/  MOV R57, R91 ;  /* 0x0000005b00397202 */ /* 0x000fe20000000f00 */
[----:B------:R-:W-:Y:S01]  /*c080*/  HMMA.16816.F32.BF16 R104, R20, R36, RZ ;  /* 0x000000241468723c */ /* 0x000fe200000418ff */
[----:B------:R-:W-:-:S07]  /*c090*/  IMAD.MOV.U32 R56, RZ, RZ, R89 ;  /* 0x000000ffff387224 */ /* 0x000fce00078e0059 */
[C---:B------:R-:W-:Y:S08]  /*c0a0*/  HMMA.16816.F32.BF16 R100, R20.reuse, R32, RZ ;  /* 0x000000201464723c */ /* 0x040ff000000418ff */
[C---:B------:R-:W-:Y:S08]  /*c0b0*/  HMMA.16816.F32.BF16 R80, R20.reuse, R82, RZ ;  /* 0x000000521450723c */ /* 0x040ff000000418ff */
[C---:B------:R-:W-:Y:S08]  /*c0c0*/  HMMA.16816.F32.BF16 R88, R20.reuse, R50, RZ ;  /* 0x000000321458723c */ /* 0x040ff000000418ff */
[C---:B------:R-:W-:Y:S08]  /*c0d0*/  HMMA.16816.F32.BF16 R48, R20.reuse, R38, RZ ;  /* 0x000000261430723c */ /* 0x040ff000000418ff */
[C---:B------:R-:W-:Y:S08]  /*c0e0*/  HMMA.16816.F32.BF16 R36, R20.reuse, R34, RZ ;  /* 0x000000221424723c */ /* 0x040ff000000418ff */
[C---:B------:R-:W-:Y:S08]  /*c0f0*/  HMMA.16816.F32.BF16 R32, R20.reuse, R28, RZ ;  /* 0x0000001c1420723c */ /* 0x040ff000000418ff */
[----:B------:R-:W-:Y:S08]  /*c100*/  HMMA.16816.F32.BF16 R72, R20, R74, RZ ;  /* 0x0000004a1448723c */ /* 0x000ff000000418ff */
[-C--:B---3--:R-:W-:Y:S07]  /*c110*/  HMMA.16816.F32.BF16 R196, R8, R64.reuse, R112 ;  /* 0x0000004008c4723c */ /* 0x088fee0000041870 */
[----:B------:R-:W-:Y:S01]  /*c120*/  IMAD.MOV.U32 R113, RZ, RZ, R3 ;  /* 0x000000ffff717224 */ /* 0x000fe200078e0003 */
[----:B------:R-:W-:Y:S01]  /*c130*/  HMMA.16816.F32.BF16 R208, R12, R64, R104 ;  /* 0x000000400cd0723c */ /* 0x000fe20000041868 */
[----:B------:R-:W-:-:S02]  /*c140*/  FFMA.FTZ R3, R175, c[0x0][0x2d0], -R24 ;  /* 0x0000b400af037a23 */ /* 0x000fc40000010818 */
[----:B------:R-:W-:-:S04]  /*c150*/  IMAD.MOV.U32 R112, RZ, RZ, R242 ;  /* 0x000000ffff707224 */ /* 0x000fc800078e00f2 */
[----:B------:R-:W-:Y:S01]  /*c160*/  MOV R65, R241 ;  /* 0x000000f100417202 */ /* 0x000fe20000000f00 */
[----:B------:R-:W-:Y:S01]  /*c170*/  HMMA.16816.F32.BF16 R104, R12, R76, R100 ;  /* 0x0000004c0c68723c */ /* 0x000fe20000041864 */
[----:B------:R-:W-:-:S07]  /*c180*/  IMAD.MOV.U32 R64, RZ, RZ, R240 ;  /* 0x000000ffff407224 */ /* 0x000fce00078e00f0 */
[C---:B------:R-:W-:Y:S07]  /*c190*/  HMMA.16816.F32.BF16 R100, R12.reuse, R54, R80 ;  /* 0x000000360c64723c */ /* 0x040fee0000041850 */
[----:B------:R-:W-:Y:S01]  /*c1a0*/  IMAD.MOV.U32 R83, RZ, RZ, R252 ;  /* 0x000000ffff537224 */ /* 0x000fe200078e00fc */
[----:B------:R-:W-:Y:S01]  /*c1b0*/  HMMA.16816.F32.BF16 R88, R12, R86, R88 ;  /* 0x000000560c58723c */ /* 0x000fe20000041858 */
[----:B------:R3:W-:Y:S07]  /*c1c0*/  MUFU.EX2 R252, R3 ;  /* 0x0000000300fc7308 */ /* 0x0007ee0000000800 */
[----:B------:R-:W-:Y:S07]  /*c1d0*/  HMMA.16816.F32.BF16 R240, R8, R76, R96 ;  /* 0x0000004c08f0723c */ /* 0x000fee0000041860 */
[----:B------:R-:W-:Y:S01]  /*c1e0*/  IMAD.MOV.U32 R99, RZ, RZ, R247 ;  /* 0x000000ffff637224 */ /* 0x000fe200078e00f7 */
[----:B-1----:R-:W-:Y:S01]  /*c1f0*/  HMMA.16816.F32.BF16 R200, R12, R16, R32 ;  /* 0x000000100cc8723c */ /* 0x002fe20000041820 */
[----:B---3--:R-:W-:Y:S01]  /*c200*/  FFMA.FTZ R3, R174, c[0x0][0x2d0], -R24 ;  /* 0x0000b400ae037a23 */ /* 0x008fe20000010818 */
[----:B------:R-:W-:Y:S01]  /*c210*/  MOV R98, R246 ;  /* 0x000000f600627202 */ /* 0x000fe20000000f00 */
[----:B------:R-:W-:-:S02]  /*c220*/  IMAD.MOV.U32 R97, RZ, RZ, R245 ;  /* 0x000000ffff617224 */ /* 0x000fc400078e00f5 */
[----:B------:R-:W-:-:S03]  /*c230*/  IMAD.MOV.U32 R96, RZ, RZ, R244 ;  /* 0x000000ffff607224 */ /* 0x000fc600078e00f4 */
[----:B------:R-:W-:Y:S01]  /*c240*/  HMMA.16816.F32.BF16 R244, R8, R16, R92 ;  /* 0x0000001008f4723c */ /* 0x000fe2000004185c */
[----:B------:R1:W3:Y:S01]  /*c250*/  MUFU.EX2 R92, R3 ;  /* 0x00000003005c7308 */ /* 0x0002e20000000800 */
[----:B------:R-:W-:-:S05]  /*c260*/  MOV R76, R85 ;  /* 0x00000055004c7202 */ /* 0x000fca0000000f00 */
[----:B------:R-:W-:Y:S01]  /*c270*/  IMAD.MOV.U32 R94, RZ, RZ, R84 ;  /* 0x000000ffff5e7224 */ /* 0x000fe200078e0054 */
[----:B------:R-:W-:Y:S01]  /*c280*/  HMMA.16816.F32.BF16 R32, R12, R58, R72 ;  /* 0x0000003a0c20723c */ /* 0x000fe20000041848 */
[----:B------:R-:W-:-:S07]  /*c290*/  IMAD.MOV.U32 R93, RZ, RZ, R239 ;  /* 0x000000ffff5d7224 */ /* 0x000fce00078e00ef */
[----:B------:R-:W-:Y:S01]  /*c2a0*/  HMMA.16816.F32.BF16 R60, R20, R62, RZ ;  /* 0x0000003e143c723c */ /* 0x000fe200000418ff */
[----:B-1----:R-:W-:-:S07]  /*c2b0*/  FFMA.FTZ R3, R173, c[0x0][0x2d0], -R24 ;  /* 0x0000b400ad037a23 */ /* 0x002fce0000010818 */
[----:B------:R-:W-:Y:S01]  /*c2c0*/  HMMA.16816.F32.BF16 R84, R8, R86, R108 ;  /* 0x000000560854723c */ /* 0x000fe2000004186c */
[----:B------:R1:W4:Y:S01]  /*c2d0*/  MUFU.EX2 R111, R3 ;  /* 0x00000003006f7308 */ /* 0x0003220000000800 */
[----:B------:R-:W-:Y:S01]  /*c2e0*/  IMAD.MOV.U32 R74, RZ, RZ, R235 ;  /* 0x000000ffff4a7224 */ /* 0x000fe200078e00eb */
[----:B------:R-:W-:Y:S02]  /*c2f0*/  MOV R73, R237 ;  /* 0x000000ed00497202 */ /* 0x000fe40000000f00 */
[----:B------:R-:W-:-:S03]  /*c300*/  MOV R72, R238 ;  /* 0x000000ee00487202 */ /* 0x000fc60000000f00 */
[----:B------:R-:W-:Y:S01]  /*c310*/  HMMA.16816.F32.BF16 R68, R20, R70, RZ ;  /* 0x000000461444723c */ /* 0x000fe200000418ff */
[----:B------:R-:W-:-:S07]  /*c320*/  IMAD.MOV.U32 R75, RZ, RZ, R215 ;  /* 0x000000ffff4b7224 */ /* 0x000fce00078e00d7 */
[----:B------:R-:W-:Y:S01]  /*c330*/  HMMA.16816.F32.BF16 R20, R20, R30, RZ ;  /* 0x0000001e1414723c */ /* 0x000fe200000418ff */
[----:B-1----:R-:W-:-:S07]  /*c340*/  FFMA.FTZ R3, R172, c[0x0][0x2d0], -R24 ;  /* 0x0000b400ac037a23 */ /* 0x002fce0000010818 */
[----:B------:R-:W-:Y:S01]  /*c350*/  HMMA.16816.F32.BF16 R124, R8, R54, R124 ;  /* 0x00000036087c723c */ /* 0x000fe2000004187c */
[----:B------:R1:W-:Y:S01]  /*c360*/  MUFU.EX2 R239, R3 ;  /* 0x0000000300ef7308 */ /* 0x0003e20000000800 */
[----:B------:R-:W-:Y:S01]  /*c370*/  IMAD.MOV.U32 R115, RZ, RZ, R27 ;  /* 0x000000ffff737224 */ /* 0x000fe200078e001b */
[----:B------:R-:W-:Y:S01]  /*c380*/  MOV R80, R26 ;  /* 0x0000001a00507202 */ /* 0x000fe20000000f00 */
[----:B------:R-:W-:-:S04]  /*c390*/  IMAD.MOV.U32 R114, RZ, RZ, R25 ;  /* 0x000000ffff727224 */ /* 0x000fc800078e0019 */
[----:B------:R-:W-:Y:S01]  /*c3a0*/  HMMA.16816.F32.BF16 R36, R12, R78, R36 ;  /* 0x0000004e0c24723c */ /* 0x000fe20000041824 */
[----:B------:R-:W-:-:S07]  /*c3b0*/  IMAD.MOV.U32 R109, RZ, RZ, R189 ;  /* 0x000000ffff6d7224 */ /* 0x000fce00078e00bd */
[----:B------:R-:W-:Y:S01]  /*c3c0*/  HMMA.16816.F32.BF16 R144, R8, R18, R144 ;  /* 0x000000120890723c */ /* 0x000fe20000041890 */
[----:B-1----:R-:W-:Y:S01]  /*c3d0*/  FFMA.FTZ R3, R159, c[0x0][0x2d0], -R7 ;  /* 0x0000b4009f037a23 */ /* 0x002fe20000010807 */
[----:B------:R-:W-:Y:S02]  /*c3e0*/  MOV R77, R56 ;  /* 0x00000038004d7202 */ /* 0x000fe40000000f00 */
[----:B------:R-:W-:Y:S01]  /*c3f0*/  MOV R82, R41 ;  /* 0x0000002900527202 */ /* 0x000fe20000000f00 */
[----:B------:R1:W-:Y:S03]  /*c400*/  MUFU.EX2 R235, R3 ;  /* 0x0000000300eb7308 */ /* 0x0003e60000000800 */
[C---:B------:R-:W-:Y:S01]  /*c410*/  HMMA.16816.F32.BF16 R48, R12.reuse, R66, R48 ;  /* 0x000000420c30723c */ /* 0x040fe20000041830 */
[----:B------:R-:W-:Y:S01]  /*c420*/  IMAD.MOV.U32 R95, RZ, RZ, R57 ;  /* 0x000000ffff5f7224 */ /* 0x000fe200078e0039 */
[----:B------:R-:W-:Y:S06]  /*c430*/  LDSM.16.MT88.4 R172, [R218+0x3080] ;  /* 0x00308000daac783b */ /* 0x000fec0000004200 */
[----:B------:R-:W-:Y:S01]  /*c440*/  HMMA.16816.F32.BF16 R28, R12, R18, R20 ;  /* 0x000000120c1c723c */ /* 0x000fe20000041814 */
[----:B-1----:R-:W-:-:S07]  /*c450*/  FFMA.FTZ R3, R158, c[0x0][0x2d0], -R7 ;  /* 0x0000b4009e037a23 */ /* 0x002fce0000010807 */
[----:B------:R-:W-:Y:S01]  /*c460*/  HMMA.16816.F32.BF16 R68, R12, R42, R68 ;  /* 0x0000002a0c44723c */ /* 0x000fe20000041844 */
[----:B------:R1:W-:Y:S01]  /*c470*/  MUFU.EX2 R237, R3 ;  /* 0x0000000300ed7308 */ /* 0x0003e20000000800 */
[----:B------:R-:W-:-:S06]  /*c480*/  IMAD.MOV.U32 R81, RZ, RZ, R44 ;  /* 0x000000ffff517224 */ /* 0x000fcc00078e002c */
[----:B------:R-:W-:Y:S01]  /*c490*/  HMMA.16816.F32.BF16 R60, R12, R46, R60 ;  /* 0x0000002e0c3c723c */ /* 0x000fe2000004183c */
[----:B-1----:R-:W-:-:S04]  /*c4a0*/  FFMA.FTZ R3, R157, c[0x0][0x2d0], -R7 ;  /* 0x0000b4009d037a23 */ /* 0x002fc80000010807 */
[----:B------:R1:W-:Y:S02]  /*c4b0*/  MUFU.EX2 R238, R3 ;  /* 0x0000000300ee7308 */ /* 0x0003e40000000800 */
[----:B-1----:R-:W-:Y:S02]  /*c4c0*/  FFMA.FTZ R3, R156, c[0x0][0x2d0], -R7 ;  /* 0x0000b4009c037a23 */ /* 0x002fe40000010807 */
[----:B------:R-:W1:Y:S04]  /*c4d0*/  LDSM.16.MT88.4 R156, [R217+0x3080] ;  /* 0x00308000d99c783b */ /* 0x000e680000004200 */
[----:B------:R2:W-:Y:S02]  /*c4e0*/  MUFU.EX2 R215, R3 ;  /* 0x0000000300d77308 */ /* 0x0005e40000000800 */
[----:B--2---:R-:W-:-:S06]  /*c4f0*/  FFMA.FTZ R3, R154, c[0x0][0x2d0], -R2 ;  /* 0x0000b4009a037a23 */ /* 0x004fcc0000010802 */
[----:B------:R2:W-:Y:S01]  /*c500*/  MUFU.EX2 R54, R3 ;  /* 0x0000000300367308 */ /* 0x0005e20000000800 */
[----:B------:R-:W-:Y:S01]  /*c510*/  HMMA.16816.F32.BF16 R24, R8, R78, R148 ;  /* 0x0000004e0818723c */ /* 0x000fe20000041894 */
[----:B------:R-:W-:Y:S01]  /*c520*/  MOV R19, R188 ;  /* 0x000000bc00137202 */ /* 0x000fe20000000f00 */
[----:B--2---:R-:W-:-:S05]  /*c530*/  FFMA.FTZ R3, R153, c[0x0][0x2d0], -R2 ;  /* 0x0000b40099037a23 */ /* 0x004fca0000010802 */
[----:B------:R2:W1:Y:S01]  /*c540*/  MUFU.EX2 R55, R3 ;  /* 0x0000000300377308 */ /* 0x0004620000000800 */
[----:B------:R-:W-:Y:S01]  /*c550*/  MOV R79, R191 ;  /* 0x000000bf004f7202 */ /* 0x000fe20000000f00 */
[----:B------:R-:W-:Y:S02]  /*c560*/  IMAD.MOV.U32 R78, RZ, RZ, R190 ;  /* 0x000000ffff4e7224 */ /* 0x000fe400078e00be */
[----:B------:R-:W1:Y:S01]  /*c570*/  LDSM.16.MT88.4 R188, [R220+0x3080] ;  /* 0x00308000dcbc783b */ /* 0x000e620000004200 */
[--C-:B--2---:R-:W-:Y:S02]  /*c580*/  FFMA.FTZ R3, R152, c[0x0][0x2d0], -R2.reuse ;  /* 0x0000b40098037a23 */ /* 0x104fe40000010802 */
[----:B------:R-:W-:-:S04]  /*c590*/  FFMA.FTZ R2, R155, c[0x0][0x2d0], -R2 ;  /* 0x0000b4009b027a23 */ /* 0x000fc80000010802 */
[----:B------:R2:W-:Y:S08]  /*c5a0*/  MUFU.EX2 R16, R2 ;  /* 0x0000000200107308 */ /* 0x0005f00000000800 */
[----:B------:R-:W1:Y:S01]  /*c5b0*/  MUFU.EX2 R17, R3 ;  /* 0x0000000300117308 */ /* 0x000e620000000800 */
[----:B--2---:R-:W-:-:S07]  /*c5c0*/  FFMA.FTZ R2, R143, c[0x0][0x2d0], -R0 ;  /* 0x0000b4008f027a23 */ /* 0x004fce0000010800 */
[----:B------:R2:W-:Y:S01]  /*c5d0*/  MUFU.EX2 R7, R2 ;  /* 0x0000000200077308 */ /* 0x0005e20000000800 */
[----:B------:R-:W-:Y:S02]  /*c5e0*/  IMAD.MOV.U32 R56, RZ, RZ, R40 ;  /* 0x000000ffff387224 */ /* 0x000fe400078e0028 */
[----:B--2---:R-:W-:-:S05]  /*c5f0*/  FFMA.FTZ R2, R137, c[0x0][0x2d0], -R0 ;  /* 0x0000b40089027a23 */ /* 0x004fca0000010800 */
[----:B------:R2:W1:Y:S01]  /*c600*/  MUFU.EX2 R3, R2 ;  /* 0x0000000200037308 */ /* 0x0004620000000800 */
[C---:B------:R-:W-:Y:S01]  /*c610*/  HMMA.16816.F32.BF16 R40, R8.reuse, R42, R120 ;  /* 0x0000002a0828723c */ /* 0x040fe20000041878 */
[--C-:B--2---:R-:W-:Y:S02]  /*c620*/  FFMA.FTZ R2, R139, c[0x0][0x2d0], -R0.reuse ;  /* 0x0000b4008b027a23 */ /* 0x104fe40000010800 */
[----:B------:R-:W-:Y:S02]  /*c630*/  FFMA.FTZ R0, R138, c[0x0][0x2d0], -R0 ;  /* 0x0000b4008a007a23 */ /* 0x000fe40000010800 */
[----:B------:R-:W-:Y:S02]  /*c640*/  IMAD.MOV.U32 R138, RZ, RZ, R6 ;  /* 0x000000ffff8a7224 */ /* 0x000fe400078e0006 */
[----:B------:R-:W-:Y:S08]  /*c650*/  MUFU.EX2 R2, R2 ;  /* 0x0000000200027308 */ /* 0x000ff00000000800 */
[----:B------:R-:W2:Y:S01]  /*c660*/  MUFU.EX2 R6, R0 ;  /* 0x0000000000067308 */ /* 0x000ea20000000800 */
[----:B---3--:R-:W-:Y:S01]  /*c670*/  IMAD.MOV.U32 R18, RZ, RZ, R92 ;  /* 0x000000ffff127224 */ /* 0x008fe200078e005c */
[----:B----4-:R-:W-:Y:S01]  /*c680*/  MOV R143, R111 ;  /* 0x0000006f008f7202 */ /* 0x010fe20000000f00 */
[----:B------:R-:W-:Y:S01]  /*c690*/  HMMA.16816.F32.BF16 R20, R8, R58, R128 ;  /* 0x0000003a0814723c */ /* 0x000fe20000041880 */
[----:B------:R-:W-:-:S06]  /*c6a0*/  IMAD.MOV.U32 R57, RZ, RZ, R45 ;  /* 0x000000ffff397224 */ /* 0x000fcc00078e002d */
[----:B-1----:R-:W-:Y:S01]  /*c6b0*/  F2FP.BF16.PACK_AB R128, R55, R54 ;  /* 0x000000363780723e */ /* 0x002fe200000010ff */
[----:B------:R-:W-:Y:S01]  /*c6c0*/  HMMA.16816.F32.BF16 R12, R8, R66, R132 ;  /* 0x00000042080c723c */ /* 0x000fe20000041884 */
[----:B------:R-:W-:Y:S02]  /*c6d0*/  F2FP.BF16.PACK_AB R130, R16, R17 ;  /* 0x000000111082723e */ /* 0x000fe400000010ff */
[----:B------:R-:W-:Y:S02]  /*c6e0*/  F2FP.BF16.PACK_AB R129, R3, R7 ;  /* 0x000000070381723e */ /* 0x000fe400000010ff */
[----:B--2---:R-:W-:Y:S02]  /*c6f0*/  F2FP.BF16.PACK_AB R131, R6, R2 ;  /* 0x000000020683723e */ /* 0x004fe400000010ff */
[----:B------:R-:W-:Y:S02]  /*c700*/  F2FP.BF16.PACK_AB R132, R18, R252 ;  /* 0x000000fc1284723e */ /* 0x000fe400000010ff */
[----:B------:R-:W-:-:S02]  /*c710*/  F2FP.BF16.PACK_AB R133, R237, R235 ;  /* 0x000000ebed85723e */ /* 0x000fc400000010ff */
[----:B------:R-:W-:Y:S02]  /*c720*/  F2FP.BF16.PACK_AB R134, R239, R143 ;  /* 0x0000008fef86723e */ /* 0x000fe400000010ff */
[----:B------:R-:W-:Y:S01]  /*c730*/  F2FP.BF16.PACK_AB R135, R215, R238 ;  /* 0x000000eed787723e */ /* 0x000fe200000010ff */
[----:B------:R-:W-:Y:S01]  /*c740*/  HMMA.16816.F32.BF16 R44, R8, R46, R116 ;  /* 0x0000002e082c723c */ /* 0x000fe20000041874 */
[----:B------:R-:W-:Y:S02]  /*c750*/  IMAD.MOV.U32 R120, RZ, RZ, R112 ;  /* 0x000000ffff787224 */ /* 0x000fe400078e0070 */
[----:B------:R-:W-:Y:S02]  /*c760*/  IMAD.MOV.U32 R111, RZ, RZ, R93 ;  /* 0x000000ffff6f7224 */ /* 0x000fe400078e005d */
[----:B------:R-:W-:Y:S02]  /*c770*/  IMAD.MOV.U32 R92, RZ, RZ, R193 ;  /* 0x000000ffff5c7224 */ /* 0x000fe400078e00c1 */
[----:B------:R-:W-:Y:S01]  /*c780*/  IMAD.MOV.U32 R123, RZ, RZ, R99 ;  /* 0x000000ffff7b7224 */ /* 0x000fe200078e0063 */
[----:B------:R-:W-:Y:S01]  /*c790*/  MOV R117, R97 ;  /* 0x0000006100757202 */ /* 0x000fe20000000f00 */
[-C--:B------:R-:W-:Y:S01]  /*c7a0*/  HMMA.16816.F32.BF16 R152, R128, R156.reuse, R160 ;  /* 0x0000009c8098723c */ /* 0x080fe200000418a0 */
[----:B------:R-:W-:Y:S01]  /*c7b0*/  MOV R119, R94 ;  /* 0x0000005e00777202 */ /* 0x000fe20000000f00 */
[----:B------:R-:W-:Y:S01]  /*c7c0*/  IMAD.MOV.U32 R118, RZ, RZ, R96 ;  /* 0x000000ffff767224 */ /* 0x000fe200078e0060 */
[----:B------:R-:W-:Y:S01]  /*c7d0*/  MOV R94, R195 ;  /* 0x000000c3005e7202 */ /* 0x000fe20000000f00 */
[----:B------:R-:W-:Y:S01]  /*c7e0*/  IMAD.MOV.U32 R93, RZ, RZ, R194 ;  /* 0x000000ffff5d7224 */ /* 0x000fe200078e00c2 */
[----:B------:R-:W-:Y:S01]  /*c7f0*/  MOV R58, R81 ;  /* 0x00000051003a7202 */ /* 0x000fe20000000f00 */
[----:B------:R-:W-:Y:S01]  /*c800*/  IMAD.MOV.U32 R110, RZ, RZ, R95 ;  /* 0x000000ffff6e7224 */ /* 0x000fe200078e005f */
[----:B------:R-:W-:Y:S01]  /*c810*/  LDSM.16.MT88.4 R8, [R219+0x4880] ;  /* 0x00488000db08783b */ /* 0x000fe20000004200 */
[C---:B------:R-:W-:Y:S08]  /*c820*/  HMMA.16816.F32.BF16 R148, R132.reuse, R156, R176 ;  /* 0x0000009c8494723c */ /* 0x040ff000000418b0 */
[-C--:B------:R-:W-:Y:S07]  /*c830*/  HMMA.16816.F32.BF16 R160, R132, R158.reuse, R88 ;  /* 0x0000009e84a0723c */ /* 0x080fee0000041858 */
[----:B------:R-:W-:Y:S01]  /*c840*/  MOV R91, R192 ;  /* 0x000000c0005b7202 */ /* 0x000fe20000000f00 */
[----:B------:R-:W-:Y:S01]  /*c850*/  HMMA.16816.F32.BF16 R156, R128, R158, R84 ;  /* 0x0000009e809c723c */ /* 0x000fe20000041854 */
[----:B------:R-:W-:Y:S01]  /*c860*/  IMAD.MOV.U32 R88, RZ, RZ, R19 ;  /* 0x000000ffff587224 */ /* 0x000fe200078e0013 */
[----:B------:R-:W-:Y:S01]  /*c870*/  MOV R89, R78 ;  /* 0x0000004e00597202 */ /* 0x000fe20000000f00 */
[----:B------:R-:W-:-:S02]  /*c880*/  IMAD.MOV.U32 R19, RZ, RZ, R79 ;  /* 0x000000ffff137224 */ /* 0x000fc400078e004f */
[----:B------:R-:W-:Y:S02]  /*c890*/  IMAD.MOV.U32 R78, RZ, RZ, R117 ;  /* 0x000000ffff4e7224 */ /* 0x000fe400078e0075 */
[----:B------:R-:W-:Y:S01]  /*c8a0*/  MOV R86, R138 ;  /* 0x0000008a00567202 */ /* 0x000fe20000000f00 */
[-C--:B------:R-:W-:Y:S01]  /*c8b0*/  HMMA.16816.F32.BF16 R180, R132, R188.reuse, R180 ;  /* 0x000000bc84b4723c */ /* 0x080fe200000418b4 */
[----:B------:R-:W-:Y:S01]  /*c8c0*/  IMAD.MOV.U32 R138, RZ, RZ, R120 ;  /* 0x000000ffff8a7224 */ /* 0x000fe200078e0078 */
[----:B------:R-:W-:Y:S01]  /*c8d0*/  MOV R120, R119 ;  /* 0x0000007700787202 */ /* 0x000fe20000000f00 */
[----:B------:R-:W-:Y:S01]  /*c8e0*/  IMAD.MOV.U32 R79, RZ, RZ, R118 ;  /* 0x000000ffff4f7224 */ /* 0x000fe200078e0076 */
[----:B------:R-:W-:Y:S01]  /*c8f0*/  MOV R117, R222 ;  /* 0x000000de00757202 */ /* 0x000fe20000000f00 */
[----:B------:R-:W-:Y:S01]  /*c900*/  IMAD.MOV.U32 R118, RZ, RZ, R221 ;  /* 0x000000ffff767224 */ /* 0x000fe200078e00dd */
[----:B------:R-:W-:Y:S01]  /*c910*/  MOV R119, R5 ;  /* 0x0000000500777202 */ /* 0x000fe20000000f00 */
[----:B------:R1:W5:Y:S01]  /*c920*/  LDL.LU R222, [R1+0xf8] ;  /* 0x0000f80001de7983 */ /* 0x0003620000300800 */
[----:B------:R-:W-:Y:S03]  /*c930*/  HMMA.16816.F32.BF16 R184, R128, R188, R184 ;  /* 0x000000bc80b8723c */ /* 0x000fe600000418b8 */
[----:B------:R1:W5:Y:S04]  /*c940*/  LDL.LU R221, [R1+0xf4] ;  /* 0x0000f40001dd7983 */ /* 0x0003680000300800 */
[----:B------:R1:W5:Y:S01]  /*c950*/  LDL.LU R5, [R1+0xec] ;  /* 0x0000ec0001057983 */ /* 0x0003620000300800 */
[-C--:B------:R-:W-:Y:S08]  /*c960*/  HMMA.16816.F32.BF16 R192, R132, R190.reuse, R68 ;  /* 0x000000be84c0723c */ /* 0x080ff00000041844 */
[----:B------:R-:W-:Y:S07]  /*c970*/  HMMA.16816.F32.BF16 R188, R128, R190, R40 ;  /* 0x000000be80bc723c */ /* 0x000fee0000041828 */
[----:B------:R-:W-:-:S02]  /*c980*/  IMAD.MOV.U32 R42, RZ, RZ, R216 ;  /* 0x000000ffff2a7224 */ /* 0x000fc400078e00d8 */
[----:B------:R1:W5:Y:S01]  /*c990*/  LDL.LU R216, [R1+0xf0] ;  /* 0x0000f00001d87983 */ /* 0x0003620000300800 */
[----:B------:R-:W-:-:S03]  /*c9a0*/  IMAD.MOV.U32 R116, RZ, RZ, R98 ;  /* 0x000000ffff747224 */ /* 0x000fc600078e0062 */
[----:B------:R-:W2:Y:S01]  /*c9b0*/  LDSM.16.MT88.4 R96, [R218+0x4880] ;  /* 0x00488000da60783b */ /* 0x000ea20000004200 */
[----:B------:R-:W-:Y:S02]  /*c9c0*/  IMAD.MOV.U32 R108, RZ, RZ, R80 ;  /* 0x000000ffff6c7224 */ /* 0x000fe400078e0050 */
[----:B------:R-:W-:Y:S02]  /*c9d0*/  IMAD.MOV.U32 R59, RZ, RZ, R82 ;  /* 0x000000ffff3b7224 */ /* 0x000fe400078e0052 */
[----:B------:R-:W-:Y:S02]  /*c9e0*/  IMAD.MOV.U32 R95, RZ, RZ, R83 ;  /* 0x000000ffff5f7224 */ /* 0x000fe400078e0053 */
[----:B------:R-:W3:Y:S01]  /*c9f0*/  LDSM.16.MT88.4 R80, [R217+0x4880] ;  /* 0x00488000d950783b */ /* 0x000ee20000004200 */
[----:B------:R-:W-:Y:S01]  /*ca00*/  MOV R122, R64 ;  /* 0x00000040007a7202 */ /* 0x000fe20000000f00 */
[----:B------:R-:W-:Y:S02]  /*ca10*/  IMAD.MOV.U32 R121, RZ, RZ, R65 ;  /* 0x000000ffff797224 */ /* 0x000fe400078e0041 */
[----:B------:R-:W4:Y:S01]  /*ca20*/  LDSM.16.MT88.4 R64, [R219+0x3080] ;  /* 0x00308000db40783b */ /* 0x000f220000004200 */
[----:B------:R-:W-:Y:S01]  /*ca30*/  MOV R0, R114 ;  /* 0x0000007200007202 */ /* 0x000fe20000000f00 */
[----:B------:R-:W-:Y:S01]  /*ca40*/  IMAD.MOV.U32 R139, RZ, RZ, R113 ;  /* 0x000000ffff8b7224 */ /* 0x000fe200078e0071 */
[----:B------:R-:W-:Y:S01]  /*ca50*/  MOV R90, R121 ;  /* 0x00000079005a7202 */ /* 0x000fe20000000f00 */
[----:B------:R-:W-:-:S02]  /*ca60*/  IMAD.MOV.U32 R84, RZ, RZ, R91 ;  /* 0x000000ffff547224 */ /* 0x000fc400078e005b */
[----:B------:R-:W-:Y:S01]  /*ca70*/  IMAD.MOV.U32 R91, RZ, RZ, R122 ;  /* 0x000000ffff5b7224 */ /* 0x000fe200078e007a */
[-C--:B------:R-:W-:Y:S01]  /*ca80*/  HMMA.16816.F32.BF16 R164, R132, R172.reuse, R164 ;  /* 0x000000ac84a4723c */ /* 0x080fe200000418a4 */
[----:B------:R-:W-:Y:S02]  /*ca90*/  IMAD.MOV.U32 R85, RZ, RZ, R0 ;  /* 0x000000ffff557224 */ /* 0x000fe400078e0000 */
[----:B------:R-:W-:Y:S01]  /*caa0*/  IMAD.MOV.U32 R87, RZ, RZ, R139 ;  /* 0x000000ffff577224 */ /* 0x000fe200078e008b */
[----:B------:R-:W-:Y:S01]  /*cab0*/  MOV R139, R116 ;  /* 0x00000074008b7202 */ /* 0x000fe20000000f00 */
[----:B------:R-:W-:Y:S01]  /*cac0*/  IMAD.MOV.U32 R0, RZ, RZ, R123 ;  /* 0x000000ffff007224 */ /* 0x000fe200078e007b */
[----:B------:R-:W-:Y:S02]  /*cad0*/  MOV R122, R73 ;  /* 0x00000049007a7202 */ /* 0x000fe40000000f00 */
[----:B------:R-:W-:Y:S01]  /*cae0*/  HMMA.16816.F32.BF16 R168, R128, R172, R168 ;  /* 0x000000ac80a8723c */ /* 0x000fe200000418a8 */
[----:B------:R-:W-:Y:S01]  /*caf0*/  IMAD.MOV.U32 R121, RZ, RZ, R110 ;  /* 0x000000ffff797224 */ /* 0x000fe200078e006e */
[----:B------:R-:W-:Y:S01]  /*cb00*/  MOV R43, R89 ;  /* 0x00000059002b7202 */ /* 0x000fe20000000f00 */
[----:B------:R-:W-:-:S05]  /*cb10*/  IMAD.MOV.U32 R123, RZ, RZ, R74 ;  /* 0x000000ffff7b7224 */ /* 0x000fca00078e004a */
[----:B------:R-:W-:Y:S01]  /*cb20*/  HMMA.16816.F32.BF16 R176, R132, R174, R60 ;  /* 0x000000ae84b0723c */ /* 0x000fe2000004183c */
[----:B------:R-:W-:Y:S02]  /*cb30*/  IMAD.MOV.U32 R110, RZ, RZ, R72 ;  /* 0x000000ffff6e7224 */ /* 0x000fe400078e0048 */
[----:B------:R-:W-:-:S04]  /*cb40*/  IMAD.MOV.U32 R116, RZ, RZ, R75 ;  /* 0x000000ffff747224 */ /* 0x000fc800078e004b */
[----:B------:R-:W-:Y:S01]  /*cb50*/  IMAD.MOV.U32 R63, RZ, RZ, R88 ;  /* 0x000000ffff3f7224 */ /* 0x000fe200078e0058 */
[----:B------:R-:W-:Y:S01]  /*cb60*/  HMMA.16816.F32.BF16 R172, R128, R174, R44 ;  /* 0x000000ae80ac723c */ /* 0x000fe2000004182c */
[----:B------:R-:W-:-:S06]  /*cb70*/  IMAD.MOV.U32 R41, RZ, RZ, R122 ;  /* 0x000000ffff297224 */ /* 0x000fcc00078e007a */
[----:B------:R-:W-:Y:S01]  /*cb80*/  IMAD.MOV.U32 R44, RZ, RZ, R90 ;  /* 0x000000ffff2c7224 */ /* 0x000fe200078e005a */
[----:B------:R-:W-:Y:S02]  /*cb90*/  MOV R45, R91 ;  /* 0x0000005b002d7202 */ /* 0x000fe40000000f00 */
[----:B--2---:R-:W-:Y:S01]  /*cba0*/  HMMA.16816.F32.BF16 R88, R132, R96, R208 ;  /* 0x000000608458723c */ /* 0x004fe200000418d0 */
[----:B------:R-:W-:Y:S01]  /*cbb0*/  IMAD.MOV.U32 R46, RZ, RZ, R0 ;  /* 0x000000ffff2e7224 */ /* 0x000fe200078e0000 */
[----:B------:R-:W-:Y:S01]  /*cbc0*/  MOV R47, R139 ;  /* 0x0000008b002f7202 */ /* 0x000fe20000000f00 */
[----:B------:R-:W-:Y:S01]  /*cbd0*/  IMAD.MOV.U32 R0, RZ, RZ, R78 ;  /* 0x000000ffff007224 */ /* 0x000fe200078e004e */
[----:B------:R-:W-:-:S03]  /*cbe0*/  MOV R139, R79 ;  /* 0x0000004f008b7202 */ /* 0x000fc60000000f00 */
[----:B------:R-:W-:Y:S01]  /*cbf0*/  MOV R211, R119 ;  /* 0x0000007700d37202 */ /* 0x000fe20000000f00 */
[----:B---3--:R-:W-:Y:S01]  /*cc00*/  HMMA.16816.F32.BF16 R72, R132, R80, R248 ;  /* 0x000000508448723c */ /* 0x008fe200000418f8 */
[----:B------:R-:W-:Y:S01]  /*cc10*/  IMAD.MOV.U32 R78, RZ, RZ, R120 ;  /* 0x000000ffff4e7224 */ /* 0x000fe200078e0078 */
[----:B------:R-:W-:-:S05]  /*cc20*/  MOV R79, R121 ;  /* 0x00000079004f7202 */ /* 0x000fca0000000f00 */
[----:B------:R-:W-:Y:S02]  /*cc30*/  MOV R248, R123 ;  /* 0x0000007b00f87202 */ /* 0x000fe40000000f00 */
[----:B------:R-:W-:Y:S01]  /*cc40*/  HMMA.16816.F32.BF16 R120, R132, R8, R200 ;  /* 0x000000088478723c */ /* 0x000fe200000418c8 */
[----:B------:R-:W-:Y:S02]  /*cc50*/  IMAD.MOV.U32 R137, RZ, RZ, R115 ;  /* 0x000000ffff897224 */ /* 0x000fe400078e0073 */
[----:B------:R-:W2:Y:S04]  /*cc60*/  LDSM.16.MT88.4 R112, [R220+0x4880] ;  /* 0x00488000dc70783b */ /* 0x000ea80000004200 */
[----:B------:R-:W-:Y:S01]  /*cc70*/  IMAD.MOV.U32 R202, RZ, RZ, R211 ;  /* 0x000000ffffca7224 */ /* 0x000fe200078e00d3 */
[----:B------:R-:W-:Y:S01]  /*cc80*/  MOV R211, R42 ;  /* 0x0000002a00d37202 */ /* 0x000fe20000000f00 */
[----:B------:R-:W-:Y:S01]  /*cc90*/  IMAD.MOV.U32 R42, RZ, RZ, c[0x0][0x2c4] ;  /* 0x0000b100ff2a7624 */ /* 0x000fe200078e00ff */
[----:B------:R-:W-:-:S04]  /*cca0*/  MOV R249, R117 ;  /* 0x0000007500f97202 */ /* 0x000fc80000000f00 */
[----:B------:R-:W-:Y:S01]  /*ccb0*/  ISETP.NE.AND P6, PT, R42, 0x1, PT ;  /* 0x000000012a00780c */ /* 0x000fe20003fc5270 */
[----:B------:R-:W-:Y:S01]  /*ccc0*/  IMAD.MOV.U32 R250, RZ, RZ, R118 ;  /* 0x000000fffffa7224 */ /* 0x000fe200078e0076 */
[----:B------:R-:W-:Y:S01]  /*ccd0*/  MOV R42, R43 ;  /* 0x0000002b002a7202 */ /* 0x000fe20000000f00 */
[----:B------:R-:W-:Y:S02]  /*cce0*/  IMAD.MOV.U32 R251, RZ, RZ, R84 ;  /* 0x000000fffffb7224 */ /* 0x000fe400078e0054 */
[----:B------:R-:W-:Y:S01]  /*ccf0*/  IMAD.MOV.U32 R43, RZ, RZ, R4 ;  /* 0x000000ffff2b7224 */ /* 0x000fe200078e0004 */
[----:B------:R-:W-:Y:S01]  /*cd00*/  SHF.L.U32 R4, R214, 0x7, RZ ;  /* 0x00000007d6047819 */ /* 0x000fe200000006ff */
[----:B------:R-:W-:Y:S01]  /*cd10*/  IMAD.MOV.U32 R208, RZ, RZ, R249 ;  /* 0x000000ffffd07224 */ /* 0x000fe200078e00f9 */
[----:B------:R-:W-:Y:S01]  /*cd20*/  MOV R203, R248 ;  /* 0x000000f800cb7202 */ /* 0x000fe20000000f00 */
[----:B------:R-:W-:Y:S01]  /*cd30*/  IMAD.MOV.U32 R210, RZ, RZ, R251 ;  /* 0x000000ffffd27224 */ /* 0x000fe200078e00fb */
[----:B------:R-:W-:Y:S01]  /*cd40*/  MOV R209, R250 ;  /* 0x000000fa00d17202 */ /* 0x000fe20000000f00 */
[----:B----4-:R-:W-:Y:S01]  /*cd50*/  HMMA.16816.F32.BF16 R68, R132, R66, R100 ;  /* 0x000000428444723c */ /* 0x010fe20000041864 */
[----:B------:R-:W-:Y:S01]  /*cd60*/  IMAD.MOV.U32 R248, RZ, RZ, R92 ;  /* 0x000000fffff87224 */ /* 0x000fe200078e005c */
[----:B------:R-:W-:Y:S01]  /*cd70*/  MOV R251, R93 ;  /* 0x0000005d00fb7202 */ /* 0x000fe20000000f00 */
[----:B------:R-:W-:Y:S01]  /*cd80*/  IMAD.MOV.U32 R249, RZ, RZ, R94 ;  /* 0x000000fffff97224 */ /* 0x000fe200078e005e */
[----:B------:R-:W-:-:S04]  /*cd90*/  MOV R250, R95 ;  /* 0x0000005f00fa7202 */ /* 0x000fc80000000f00 */
[----:B------:R-:W-:Y:S08]  /*cda0*/  HMMA.16816.F32.BF16 R100, R132, R98, R48 ;  /* 0x000000628464723c */ /* 0x000ff00000041830 */
[C---:B------:R-:W-:Y:S08]  /*cdb0*/  HMMA.16816.F32.BF16 R92, R128.reuse, R96, R196 ;  /* 0x00000060805c723c */ /* 0x040ff000000418c4 */
[----:B------:R-:W-:Y:S07]  /*cdc0*/  HMMA.16816.F32.BF16 R96, R128, R98, R12 ;  /* 0x000000628060723c */ /* 0x000fee000004180c */
[----:B------:R-:W-:-:S04]  /*cdd0*/  @P6 IMAD.HI.U32 R12, R4, c[0x0][0x2c8], RZ ;  /* 0x0000b200040c6a27 */ /* 0x000fc800078e00ff */
[----:B------:R-:W-:Y:S02]  /*cde0*/  FADD.FTZ R13, R44, R202 ;  /* 0x000000ca2c0d7221 */ /* 0x000fe40000010000 */
[----:B------:R-:W-:Y:S02]  /*cdf0*/  FADD.FTZ R14, R138, R0 ;  /* 0x000000008a0e7221 */ /* 0x000fe40000010000 */
[----:B------:R-:W-:Y:S01]  /*ce00*/  IMAD.MOV.U32 R0, RZ, RZ, R4 ;  /* 0x000000ffff007224 */ /* 0x000fe200078e0004 */
[----:B------:R-:W-:Y:S01]  /*ce10*/  @P6 SHF.R.U32.HI R0, RZ, c[0x0][0x2cc], R12 ;  /* 0x0000b300ff006a19 */ /* 0x000fe2000001160c */
[----:B------:R-:W-:Y:S02]  /*ce20*/  FADD.FTZ R15, R111, R110 ;  /* 0x0000006e6f0f7221 */ /* 0x000fe40000010000 */
[----:B------:R-:W-:Y:S02]  /*ce30*/  FADD.FTZ R13, R203, R13 ;  /* 0x0000000dcb0d7221 */ /* 0x000fe40000010000 */
[----:B------:R-:W-:Y:S01]  /*ce40*/  FADD.FTZ R14, R208, R14 ;  /* 0x0000000ed00e7221 */ /* 0x000fe20000010000 */
[----:B------:R-:W-:Y:S01]  /*ce50*/  MOV R60, R85 ;  /* 0x00000055003c7202 */ /* 0x000fe20000000f00 */
[----:B------:R-:W-:Y:S01]  /*ce60*/  FADD.FTZ R12, R204, R211 ;  /* 0x000000d3cc0c7221 */ /* 0x000fe20000010000 */
[----:B------:R-:W-:Y:S01]  /*ce70*/  MOV R62, R87 ;  /* 0x00000057003e7202 */ /* 0x000fe20000000f00 */
[----:B------:R-:W-:-:S02]  /*ce80*/  IMAD.MOV.U32 R61, RZ, RZ, R86 ;  /* 0x000000ffff3d7224 */ /* 0x000fc400078e0056 */
[----:B------:R-:W-:Y:S02]  /*ce90*/  FADD.FTZ R15, R209, R15 ;  /* 0x0000000fd10f7221 */ /* 0x000fe40000010000 */
[----:B------:R-:W-:Y:S02]  /*cea0*/  IMAD.MOV.U32 R40, RZ, RZ, R116 ;  /* 0x000000ffff287224 */ /* 0x000fe400078e0074 */
        /* <DEDUP_REMOVED lines=8> */
[----:B------:R-:W-:Y:S01]  /*cf30*/  IMAD.MOV.U32 R44, RZ, RZ, R45 ;  /* 0x000000ffff2c7224 */ /* 0x000fe200078e002d */
[----:B------:R-:W-:Y:S01]  /*cf40*/  HMMA.16816.F32.BF16 R60, R128, R64, R60 ;  /* 0x00000040803c723c */ /* 0x000fe2000004183c */
[----:B------:R-:W-:Y:S01]  /*cf50*/  MOV R45, R46 ;  /* 0x0000002e002d7202 */ /* 0x000fe20000000f00 */
[----:B------:R-:W-:Y:S02]  /*cf60*/  FADD.FTZ R15, R41, R15 ;  /* 0x0000000f290f7221 */ /* 0x000fe40000010000 */
[----:B------:R-:W-:Y:S02]  /*cf70*/  IMAD.MOV.U32 R46, RZ, RZ, R47 ;  /* 0x000000ffff2e7224 */ /* 0x000fe400078e002f */
[----:B------:R-:W-:-:S02]  /*cf80*/  FADD.FTZ R13, R42, R13 ;  /* 0x0000000d2a0d7221 */ /* 0x000fc40000010000 */
[----:B------:R-:W-:Y:S01]  /*cf90*/  HMMA.16816.F32.BF16 R64, R128, R66, R124 ;  /* 0x000000428040723c */ /* 0x000fe2000004187c */
[----:B------:R-:W-:Y:S01]  /*cfa0*/  FADD.FTZ R12, R207, R12 ;  /* 0x0000000ccf0c7221 */ /* 0x000fe20000010000 */
[----:B------:R-:W-:Y:S01]  /*cfb0*/  MOV R47, R139 ;  /* 0x0000008b002f7202 */ /* 0x000fe20000000f00 */
[----:B------:R-:W-:-:S05]  /*cfc0*/  IMAD.MOV.U32 R138, RZ, RZ, R108 ;  /* 0x000000ffff8a7224 */ /* 0x000fca00078e006c */
[----:B------:R-:W-:Y:S01]  /*cfd0*/  HMMA.16816.F32.BF16 R124, R128, R8, R244 ;  /* 0x00000008807c723c */ /* 0x000fe200000418f4 */
[----:B------:R-:W-:Y:S01]  /*cfe0*/  FADD.FTZ R13, R45, R13 ;  /* 0x0000000d2d0d7221 */ /* 0x000fe20000010000 */
[----:B------:R-:W-:-:S05]  /*cff0*/  MOV R139, R109 ;  /* 0x0000006d008b7202 */ /* 0x000fca0000000f00 */
[----:B------:R-:W-:Y:S02]  /*d000*/  FADD.FTZ R9, R43, R14 ;  /* 0x0000000e2b097221 */ /* 0x000fe40000010000 */
[----:B------:R-:W-:Y:S02]  /*d010*/  FADD.FTZ R8, R44, R15 ;  /* 0x0000000f2c087221 */ /* 0x000fe40000010000 */
[----:B------:R-:W-:Y:S02]  /*d020*/  FADD.FTZ R14, R46, R9 ;  /* 0x000000092e0e7221 */ /* 0x000fe40000010000 */
[----:B------:R-:W-:Y:S01]  /*d030*/  FADD.FTZ R9, R206, R12 ;  /* 0x0000000cce097221 */ /* 0x000fe20000010000 */
[----:B--2---:R-:W-:Y:S01]  /*d040*/  HMMA.16816.F32.BF16 R104, R132, R112, R104 ;  /* 0x000000708468723c */ /* 0x004fe20000041868 */
[----:B------:R-:W-:Y:S02]  /*d050*/  FADD.FTZ R12, R47, R8 ;  /* 0x000000082f0c7221 */ /* 0x000fe40000010000 */
[----:B------:R-:W-:-:S02]  /*d060*/  FADD.FTZ R8, R138, R13 ;  /* 0x0000000d8a087221 */ /* 0x000fc40000010000 */
[----:B------:R-:W-:-:S03]  /*d070*/  FADD.FTZ R9, R213, R9 ;  /* 0x00000009d5097221 */ /* 0x000fc60000010000 */
[C---:B------:R-:W-:Y:S08]  /*d080*/  HMMA.16816.F32.BF16 R84, R132.reuse, R82, R32 ;  /* 0x000000528454723c */ /* 0x040ff00000041820 */
[----:B------:R-:W-:Y:S08]  /*d090*/  HMMA.16816.F32.BF16 R116, R132, R114, R36 ;  /* 0x000000728474723c */ /* 0x000ff00000041824 */
[C---:B------:R-:W-:Y:S08]  /*d0a0*/  HMMA.16816.F32.BF16 R76, R128.reuse, R80, R76 ;  /* 0x00000050804c723c */ /* 0x040ff0000004184c */
[C---:B------:R-:W-:Y:S08]  /*d0b0*/  HMMA.16816.F32.BF16 R108, R128.reuse, R112, R240 ;  /* 0x00000070806c723c */ /* 0x040ff000000418f0 */
[C---:B------:R-:W-:Y:S08]  /*d0c0*/  HMMA.16816.F32.BF16 R80, R128.reuse, R82, R20 ;  /* 0x000000528050723c */ /* 0x040ff00000041814 */
[----:B------:R-:W-:Y:S08]  /*d0d0*/  HMMA.16816.F32.BF16 R112, R128, R114, R24 ;  /* 0x000000728070723c */ /* 0x000ff00000041818 */
[-C--:B------:R-:W-:Y:S08]  /*d0e0*/  HMMA.16816.F32.BF16 R132, R132, R10.reuse, R28 ;  /* 0x0000000a8484723c */ /* 0x080ff0000004181c */
[----:B------:R-:W-:Y:S07]  /*d0f0*/  HMMA.16816.F32.BF16 R128, R128, R10, R144 ;  /* 0x0000000a8080723c */ /* 0x000fee0000041890 */
        /* <DEDUP_REMOVED lines=11> */
[----:B------:R-:W-:-:S03]  /*d1b0*/  FADD.FTZ R10, R143, R10 ;  /* 0x0000000a8f0a7221 */ /* 0x000fc60000010000 */
[----:B------:R2:W-:Y:S01]  /*d1c0*/  STL [R1+0x98], R2 ;  /* 0x0000980201007387 */ /* 0x0005e20000100800 */
[----:B------:R-:W-:Y:S02]  /*d1d0*/  FADD.FTZ R8, R239, R10 ;  /* 0x0000000aef087221 */ /* 0x000fe40000010000 */
[----:B------:R-:W-:Y:S01]  /*d1e0*/  FADD.FTZ R12, R137, R12 ;  /* 0x0000000c890c7221 */ /* 0x000fe20000010000 */
[----:B------:R-:W-:Y:S02]  /*d1f0*/  MOV R143, c[0x0][0x32c] ;  /* 0x0000cb00008f7a02 */ /* 0x000fe40000000f00 */
[----:B------:R-:W-:Y:S01]  /*d200*/  STL [R1+0x94], R8 ;  /* 0x0000940801007387 */ /* 0x000fe20000100800 */
[----:B------:R-:W-:Y:S01]  /*d210*/  FADD.FTZ R11, R54, R12 ;  /* 0x0000000c360b7221 */ /* 0x000fe20000010000 */
[----:B------:R-:W-:-:S03]  /*d220*/  ISETP.GE.AND P6, PT, R143, 0x1, PT ;  /* 0x000000018f00780c */ /* 0x000fc60003fc6270 */
[----:B------:R-:W-:Y:S02]  /*d230*/  FADD.FTZ R9, R55, R11 ;  /* 0x0000000b37097221 */ /* 0x000fe40000010000 */
[----:B--2---:R-:W-:-:S05]  /*d240*/  FADD.FTZ R2, R6, R7 ;  /* 0x0000000706027221 */ /* 0x004fca0000010000 */
[----:B------:R-:W-:Y:S01]  /*d250*/  STL [R1+0xa0], R2 ;  /* 0x0000a00201007387 */ /* 0x000fe20000100800 */
[----:B------:R-:W-:Y:S01]  /*d260*/  FADD.FTZ R9, R17, R9 ;  /* 0x0000000911097221 */ /* 0x000fe20000010000 */
[----:B------:R-:W-:-:S03]  /*d270*/  IADD3 R0, -R52, R53, R0 ;  /* 0x0000003534007210 */ /* 0x000fc60007ffe100 */
[----:B------:R-:W-:Y:S01]  /*d280*/  FADD.FTZ R3, R16, R9 ;  /* 0x0000000910037221 */ /* 0x000fe20000010000 */
[----:B------:R-:W-:-:S04]  /*d290*/  IADD3 R235, R19, -0x2, RZ ;  /* 0xfffffffe13eb7810 */ /* 0x000fc80007ffe0ff */
[----:B------:R2:W-:Y:S02]  /*d2a0*/  STL [R1+0x9c], R3 ;  /* 0x00009c0301007387 */ /* 0x0005e40000100800 */
[----:B--2---:R-:W-:Y:S01]  /*d2b0*/  IADD3 R3, R0, c[0x0][0x328], RZ ;  /* 0x0000ca0000037a10 */ /* 0x004fe20007ffe0ff */
        /* <DEDUP_REMOVED lines=11> */
.L_x_1210:
[----:B------:R-:W-:-:S13]  /*d370*/  ISETP.NE.AND P0, PT, R143, 0x1, PT ;  /* 0x000000018f00780c */ /* 0x000fda0003f05270 */
[----:B------:R-:W-:-:S05]  /*d380*/  @P0 IMAD.HI.U32 R0, R2, c[0x0][0x330], RZ ;  /* 0x0000cc0002000a27 */ /* 0x000fca00078e00ff */
[----:B------:R-:W-:Y:S02]  /*d390*/  @P0 SHF.R.U32.HI R2, RZ, c[0x0][0x334], R0 ;  /* 0x0000cd00ff020a19 */ /* 0x000fe40000011600 */
.L_x_1211:
[----:B------:R-:W-:Y:S05]  /*d3a0*/  BSYNC B0 ;  /* 0x0000000000007941 */ /* 0x000fea0003800000 */
.L_x_1209:
[----:B------:R-:W-:-:S05]  /*d3b0*/  IMAD R2, R2, R143, c[0x0][0x32c] ;  /* 0x0000cb0002027624 */ /* 0x000fca00078e028f */
[----:B------:R-:W-:-:S04]  /*d3c0*/  IMNMX R3, R3, R2, PT ;  /* 0x0000000203037217 */ /* 0x000fc80003800200 */
.L_x_1208:
[----:B-1----:R-:W2:Y:S01]  /*d3d0*/  LDL R2, [R1+0xa4] ;  /* 0x0000a40001027983 */ /* 0x002ea20000100800 */
[----:B------:R-:W-:-:S05]  /*d3e0*/  IMAD.HI R3, R3, 0x2aaaaaab, RZ ;  /* 0x2aaaaaab03037827 */ /* 0x000fca00078e02ff */
[----:B------:R-:W-:-:S04]  /*d3f0*/  SHF.R.U32.HI R0, RZ, 0x1f, R3 ;  /* 0x0000001fff007819 */ /* 0x000fc80000011603 */
[----:B------:R-:W-:-:S04]  /*d400*/  LEA.HI.SX32 R3, R3, R0, 0x1d ;  /* 0x0000000003037211 */ /* 0x000fc800078feaff */
[----:B--2---:R-:W-:-:S04]  /*d410*/  IMNMX R2, R2, R3, !PT ;  /* 0x0000000302027217 */ /* 0x004fc80007800200 */
[----:B------:R-:W-:Y:S01]  /*d420*/  ISETP.GE.AND P0, PT, R235, R2, PT ;  /* 0x00000002eb00720c */ /* 0x000fe20003f06270 */
[----:B------:R1:W-:-:S12]  /*d430*/  STL [R1+0xa8], R2 ;  /* 0x0000a80201007387 */ /* 0x0003d80000100800 */
[----:B------:R-:W-:Y:S05]  /*d440*/  @!P0 BRA `(.L_x_1212) ;  /* 0x00004bd000008947 */ /* 0x000fea0003800000 */
.L_x_1229:
[----:B--2---:R-:W2:Y:S01]  /*d450*/  LDL R4, [R1+0xa4] ;  /* 0x0000a40001047983 */ /* 0x004ea20000100800 */
[----:B------:R-:W-:Y:S04]  /*d460*/  DEPBAR.LE SB0, 0x0 ;  /* 0x000080000000791a */ /* 0x000fe80000000000 */
[----:B------:R-:W3:Y:S01]  /*d470*/  LDL.64 R212, [R1+0xb8] ;  /* 0x0000b80001d47983 */ /* 0x000ee20000100a00 */
[----:B------:R-:W-:Y:S05]  /*d480*/  WARPSYNC 0xffffffff ;  /* 0xffffffff00007948 */ /* 0x000fea0003800000 */
[----:B------:R-:W3:Y:S06]  /*d490*/  LDL.64 R138, [R1+0xc8] ;  /* 0x0000c800018a7983 */ /* 0x000eec0000100a00 */
[----:B------:R-:W4:Y:S04]  /*d4a0*/  LDL R143, [R1+0xac] ;  /* 0x0000ac00018f7983 */ /* 0x000f280000100800 */
[----:B------:R-:W4:Y:S04]  /*d4b0*/  LDL R137, [R1+0xe8] ;  /* 0x0000e80001897983 */ /* 0x000f280000100800 */
[----:B------:R-:W-:Y:S08]  /*d4c0*/  BAR.SYNC.DEFER_BLOCKING 0x0 ;  /* 0x0000000000007b1d */ /* 0x000ff00000010000 */
[----:B------:R-:W-:Y:S08]  /*d4d0*/  LDSM.16.M88.4 R52, [R223+0x8080] ;  /* 0x00808000df34783b */ /* 0x000ff00000000200 */
[----:B-----5:R-:W1:Y:S08]  /*d4e0*/  LDSM.16.M88.4 R20, [R216+0x5080] ;  /* 0x00508000d814783b */ /* 0x020e700000000200 */
[----:B------:R-:W1:Y:S08]  /*d4f0*/  LDSM.16.M88.4 R48, [R223+0xa080] ;  /* 0x00a08000df30783b */ /* 0x000e700000000200 */
[----:B------:R-:W1:Y:S08]  /*d500*/  LDSM.16.M88.4 R36, [R216+0x5880] ;  /* 0x00588000d824783b */ /* 0x000e700000000200 */
[----:B------:R-:W4:Y:S06]  /*d510*/  LDL.64 R250, [R1+0xc0] ;  /* 0x0000c00001fa7983 */ /* 0x000f2c0000100a00 */
[----:B------:R-:W1:Y:S08]  /*d520*/  LDSM.16.M88.4 R144, [R216+0x6080] ;  /* 0x00608000d890783b */ /* 0x000e700000000200 */
[----:B------:R-:W4:Y:S01]  /*d530*/  LDL R252, [R1+0xdc] ;  /* 0x0000dc0001fc7983 */ /* 0x000f220000100800 */
[-C--:B-1----:R-:W-:Y:S03]  /*d540*/  HMMA.16816.F32.BF16 R8, R52, R20.reuse, RZ ;  /* 0x000000143408723c */ /* 0x082fe600000418ff */
[----:B------:R-:W-:Y:S05]  /*d550*/  LDSM.16.M88.4 R196, [R225+0x8080] ;  /* 0x00808000e1c4783b */ /* 0x000fea0000000200 */
[C---:B------:R-:W-:Y:S03]  /*d560*/  HMMA.16816.F32.BF16 R12, R48.reuse, R20, RZ ;  /* 0x00000014300c723c */ /* 0x040fe600000418ff */
[----:B------:R-:W4:Y:S04]  /*d570*/  LDL R248, [R1+0xd8] ;  /* 0x0000d80001f87983 */ /* 0x000f280000100800 */
[----:B------:R-:W1:Y:S01]  /*d580*/  LDSM.16.M88.4 R200, [R227] ;  /* 0x00000000e3c8783b */ /* 0x000e620000000200 */
[-C--:B------:R-:W-:Y:S07]  /*d590*/  HMMA.16816.F32.BF16 R16, R48, R22.reuse, RZ ;  /* 0x000000163010723c */ /* 0x080fee00000418ff */
[----:B------:R-:W4:Y:S01]  /*d5a0*/  LDL R249, [R1+0xd0] ;  /* 0x0000d00001f97983 */ /* 0x000f220000100800 */
[C---:B------:R-:W-:Y:S03]  /*d5b0*/  HMMA.16816.F32.BF16 R20, R52.reuse, R22, RZ ;  /* 0x000000163414723c */ /* 0x040fe600000418ff */
[----:B------:R-:W1:Y:S05]  /*d5c0*/  LDSM.16.M88.4 R204, [R225+0xa080] ;  /* 0x00a08000e1cc783b */ /* 0x000e6a0000000200 */
[-C--:B------:R-:W-:Y:S03]  /*d5d0*/  HMMA.16816.F32.BF16 R24, R52, R36.reuse, RZ ;  /* 0x000000243418723c */ /* 0x080fe600000418ff */
[----:B------:R-:W1:Y:S05]  /*d5e0*/  LDSM.16.M88.4 R208, [R233] ;  /* 0x00000000e9d0783b */ /* 0x000e6a0000000200 */
        /* <DEDUP_REMOVED lines=20> */
[----:B--2---:R-:W-:Y:S11]  /*d730*/  ISETP.GT.AND P0, PT, R4, R235, PT ;  /* 0x000000eb0400720c */ /* 0x004ff60003f04270 */
[----:B------:R-:W-:Y:S02]  /*d740*/  @!UPT UIADD3 URZ, URZ, URZ, URZ ;  /* 0x0000003f3f3ff290 */ /* 0x000fe4000fffe03f */
[----:B------:R-:W-:Y:S01]  /*d750*/  @!P0 SHF.R.S32.HI R0, RZ, 0x1f, R235 ;  /* 0x0000001fff008819 */ /* 0x000fe200000114eb */
[----:B------:R-:W-:Y:S01]  /*d760*/  @!P0 IMAD.WIDE.U32 R2, R235, c[0x0][0x208], RZ ;  /* 0x00008200eb028a25 */ /* 0x000fe200078e00ff */
[----:B---3--:R-:W-:Y:S02]  /*d770*/  @!P0 MOV R139, R213 ;  /* 0x000000d5008b8202 */ /* 0x008fe40000000f00 */
[----:B----4-:R-:W-:Y:S01]  /*d780*/  ISETP.GE.AND P4, PT, R143, c[0x0][0x1d4], PT ;  /* 0x000075008f007a0c */ /* 0x010fe20003f86270 */
[----:B------:R-:W-:Y:S01]  /*d790*/  @!P0 IMAD R0, R0, c[0x0][0x208], RZ ;  /* 0x0000820000008a24 */ /* 0x000fe200078e02ff */
[----:B------:R-:W2:Y:S01]  /*d7a0*/  LDL R143, [R1+0xd4] ;  /* 0x0000d400018f7983 */ /* 0x000ea20000100800 */
[----:B------:R-:W-:Y:S01]  /*d7b0*/  @!P0 IMAD.WIDE.U32 R138, R2, 0x30, R138 ;  /* 0x00000030028a8825 */ /* 0x000fe200078e008a */
[----:B------:R-:W-:Y:S03]  /*d7c0*/  ISETP.GE.AND P3, PT, R137, c[0x0][0x1d4], PT ;  /* 0x0000750089007a0c */ /* 0x000fe60003f66270 */
[----:B------:R-:W-:Y:S01]  /*d7d0*/  @!P0 IMAD R0, R235, c[0x0][0x20c], R0 ;  /* 0x00008300eb008a24 */ /* 0x000fe200078e0200 */
[----:B------:R-:W-:Y:S04]  /*d7e0*/  @!P0 LEA R6, P1, R138, c[0x0][0x1f8], 0x1 ;  /* 0x00007e008a068a11 */ /* 0x000fe800078208ff */
[----:B------:R-:W-:Y:S02]  /*d7f0*/  @!P0 IADD3 R0, R3, R0, RZ ;  /* 0x0000000003008210 */ /* 0x000fe40007ffe0ff */
[----:B------:R-:W-:Y:S03]  /*d800*/  @!P0 IADD3 R2, P2, R6, UR10, RZ ;  /* 0x0000000a06028c10 */ /* 0x000fe6000ff5e0ff */
[----:B------:R-:W-:Y:S05]  /*d810*/  @!P0 IMAD R0, R0, 0x30, RZ ;  /* 0x0000003000008824 */ /* 0x000fea00078e02ff */
[----:B------:R-:W-:Y:S04]  /*d820*/  @!P0 IADD3 R0, R139, R0, RZ ;  /* 0x000000008b008210 */ /* 0x000fe80007ffe0ff */
[----:B------:R-:W-:Y:S02]  /*d830*/  @!P0 LEA.HI.X R7, R138, c[0x0][0x1fc], R0, 0x1, P1 ;  /* 0x00007f008a078a11 */ /* 0x000fe400008f0c00 */
[----:B------:R-:W-:Y:S02]  /*d840*/  @!P0 IADD3 R138, P1, R2, UR10, RZ ;  /* 0x0000000a028a8c10 */ /* 0x000fe4000ff3e0ff */
[----:B------:R-:W-:Y:S01]  /*d850*/  @!P0 IADD3.X R3, R7, UR5, RZ, P2, !PT ;  /* 0x0000000507038c10 */ /* 0x000fe200097fe4ff */
[----:B------:R-:W-:Y:S01]  /*d860*/  @!PT LDS RZ, [RZ] ;  /* 0x00000000fffff984 */ /* 0x000fe20000000800 */
[----:B------:R-:W-:Y:S01]  /*d870*/  @!PT LDS RZ, [RZ] ;  /* 0x00000000fffff984 */ /* 0x000fe20000000800 */
[----:B------:R-:W-:Y:S01]  /*d880*/  @!PT LDS RZ, [RZ] ;  /* 0x00000000fffff984 */ /* 0x000fe20000000800 */
[----:B------:R1:W-:Y:S01]  /*d890*/  @!P0 LDGSTS.E.BYPASS.LTC128B.128 [R234+0x2080], [R6.64], !P4 ;  /* 0x0208000006ea8fae */ /* 0x0003e2000e101d46 */
[----:B------:R-:W-:Y:S02]  /*d8a0*/  MOV R0, R4 ;  /* 0x0000000400007202 */ /* 0x000fe40000000f00 */
[----:B------:R-:W-:Y:S05]  /*d8b0*/  @!P0 IADD3.X R139, R3, UR5, RZ, P1, !PT ;  /* 0x00000005038b8c10 */ /* 0x000fea0008ffe4ff */
[----:B------:R1:W-:Y:S08]  /*d8c0*/  @!P0 LDGSTS.E.BYPASS.LTC128B.128 [R234+0x3880], [R6.64+0x80], !P3 ;  /* 0x0388008006ea8fae */ /* 0x0003f0000d901d46 */
[----:B------:R3:W-:Y:S08]  /*d8d0*/  @!P0 LDGSTS.E.BYPASS.LTC128B.128 [R234+0x2880], [R2.64], !P4 ;  /* 0x0288000002ea8fae */ /* 0x0007f0000e101d46 */
[----:B------:R3:W-:Y:S08]  /*d8e0*/  @!P0 LDGSTS.E.BYPASS.LTC128B.128 [R234+0x4080], [R2.64+0x80], !P3 ;  /* 0x0408008002ea8fae */ /* 0x0007f0000d901d46 */
[----:B------:R4:W-:Y:S08]  /*d8f0*/  @!P0 LDGSTS.E.BYPASS.LTC128B.128 [R234+0x3080], [R138.64], !P4 ;  /* 0x030800008aea8fae */ /* 0x0009f0000e101d46 */
[----:B------:R4:W-:Y:S01]  /*d900*/  @!P0 LDGSTS.E.BYPASS.LTC128B.128 [R234+0x4880], [R138.64+0x80], !P3 ;  /* 0x048800808aea8fae */ /* 0x0009e2000d901d46 */
[C---:B------:R-:W-:Y:S07]  /*d910*/  ISETP.GT.AND P0, PT, R235.reuse, R0, PT ;  /* 0x00000000eb00720c */ /* 0x040fee0003f04270 */
[----:B------:R-:W-:Y:S06]  /*d920*/  LDSM.16.M88.4 R200, [R224+0x8080] ;  /* 0x00808000e0c8783b */ /* 0x000fec0000000200 */
[----:B-1----:R-:W-:Y:S02]  /*d930*/  @P0 IADD3 R6, R235, -0x1, RZ ;  /* 0xffffffffeb060810 */ /* 0x002fe40007ffe0ff */
[----:B------:R-:W1:Y:S02]  /*d940*/  LDSM.16.M88.4 R204, [R222+0x5080] ;  /* 0x00508000decc783b */ /* 0x000e640000000200 */
[----:B------:R-:W-:Y:S05]  /*d950*/  @P0 SHF.R.S32.HI R0, RZ, 0x1f, R6 ;  /* 0x0000001fff000819 */ /* 0x000fea0000011406 */
[----:B------:R-:W-:Y:S01]  /*d960*/  @P0 IMAD R0, R0, c[0x0][0x1e0], RZ ;  /* 0x0000780000000a24 */ /* 0x000fe200078e02ff */
[----:B------:R-:W4:Y:S03]  /*d970*/  LDSM.16.M88.4 R208, [R224+0xa080] ;  /* 0x00a08000e0d0783b */ /* 0x000f260000000200 */
[C---:B------:R-:W-:Y:S02]  /*d980*/  @P0 IMAD R0, R6.reuse, c[0x0][0x1e4], R0 ;  /* 0x0000790006000a24 */ /* 0x040fe400078e0200 */
[----:B------:R-:W-:Y:S03]  /*d990*/  @P0 IMAD.WIDE.U32 R6, R6, c[0x0][0x1e0], RZ ;  /* 0x0000780006060a25 */ /* 0x000fe600078e00ff */
[----:B------:R-:W4:Y:S02]  /*d9a0*/  LDSM.16.M88.4 R212, [R222+0x5880] ;  /* 0x00588000ded4783b */ /* 0x000f240000000200 */
[----:B------:R-:W-:Y:S05]  /*d9b0*/  @P0 IADD3 R0, R7, R0, RZ ;  /* 0x0000000007000210 */ /* 0x000fea0007ffe0ff */
[----:B------:R-:W-:Y:S01]  /*d9c0*/  @P0 IMAD R0, R0, 0x30, RZ ;  /* 0x0000003000000824 */ /* 0x000fe200078e02ff */
[----:B------:R-:W2:Y:S04]  /*d9d0*/  LDL R4, [R1+0x4] ;  /* 0x0000040001047983 */ /* 0x000ea80000100800 */
[----:B------:R-:W4:Y:S08]  /*d9e0*/  LDSM.16.M88.4 R144, [R222+0x6080] ;  /* 0x00608000de90783b */ /* 0x000f300000000200 */
[----:B---3--:R-:W3:Y:S01]  /*d9f0*/  LDL.64 R2, [R1+0xb0] ;  /* 0x0000b00001027983 */ /* 0x008ee20000100a00 */
[-C--:B-1----:R-:W-:Y:S05]  /*da00*/  HMMA.16816.F32.BF16 R8, R200, R204.reuse, R8 ;  /* 0x000000ccc808723c */ /* 0x082fea0000041808 */
[----:B------:R-:W-:Y:S03]  /*da10*/  LDSM.16.M88.4 R196, [R226+0x8080] ;  /* 0x00808000e2c4783b */ /* 0x000fe60000000200 */
[C---:B----4-:R-:W-:Y:S05]  /*da20*/  HMMA.16816.F32.BF16 R12, R208.reuse, R204, R12 ;  /* 0x000000ccd00c723c */ /* 0x050fea000004180c */
[----:B------:R-:W0:Y:S03]  /*da30*/  LDGDEPBAR ;  /* 0x00000000000079af */ /* 0x000e260000000000 */
[-C--:B------:R-:W-:Y:S08]  /*da40*/  HMMA.16816.F32.BF16 R16, R208, R206.reuse, R16 ;  /* 0x000000ced010723c */ /* 0x080ff00000041810 */
[C---:B------:R-:W-:Y:S01]  /*da50*/  HMMA.16816.F32.BF16 R20, R200.reuse, R206, R20 ;  /* 0x000000cec814723c */ /* 0x040fe20000041814 */
[----:B------:R-:W1:Y:S07]  /*da60*/  LDSM.16.M88.4 R204, [R221] ;  /* 0x00000000ddcc783b */ /* 0x000e6e0000000200 */
        /* <DEDUP_REMOVED lines=8> */
[----:B------:R-:W4:Y:S07]  /*daf0*/  LDSM.16.M88.4 R208, [R226+0xa080] ;  /* 0x00a08000e2d0783b */ /* 0x000f2e0000000200 */
[----:B------:R-:W-:Y:S01]  /*db00*/  HMMA.16816.F32.BF16 R52, R200, R146, R52 ;  /* 0x00000092c834723c */ /* 0x000fe20000041834 */
[----:B------:R-:W4:Y:S07]  /*db10*/  LDSM.16.M88.4 R144, [R221+0x1000] ;  /* 0x00100000dd90783b */ /* 0x000f2e0000000200 */
[-C--:B-1----:R-:W-:Y:S01]  /*db20*/  HMMA.16816.F32.BF16 R8, R196, R204.reuse, R8 ;  /* 0x000000ccc408723c */ /* 0x082fe20000041808 */
[----:B------:R-:W-:Y:S07]  /*db30*/  LDSM.16.M88.4 R200, [R223+0xc080] ;  /* 0x00c08000dfc8783b */ /* 0x000fee0000000200 */
[C---:B----4-:R-:W-:Y:S08]  /*db40*/  HMMA.16816.F32.BF16 R12, R208.reuse, R204, R12 ;  /* 0x000000ccd00c723c */ /* 0x050ff0000004180c */
        /* <DEDUP_REMOVED lines=13> */
[----:B------:R-:W2:Y:S07]  /*dc20*/  LDSM.16.M88.4 R144, [R216+0x7880] ;  /* 0x00788000d890783b */ /* 0x000eae0000000200 */
[-C--:B-1----:R-:W-:Y:S01]  /*dc30*/  HMMA.16816.F32.BF16 R8, R200, R204.reuse, R8 ;  /* 0x000000ccc808723c */ /* 0x082fe20000041808 */
[----:B------:R-:W-:Y:S07]  /*dc40*/  LDSM.16.M88.4 R196, [R225+0xc080] ;  /* 0x00c08000e1c4783b */ /* 0x000fee0000000200 */
[C---:B----4-:R-:W-:Y:S08]  /*dc50*/  HMMA.16816.F32.BF16 R12, R208.reuse, R204, R12 ;  /* 0x000000ccd00c723c */ /* 0x050ff0000004180c */
[-C--:B------:R-:W-:Y:S08]  /*dc60*/  HMMA.16816.F32.BF16 R16, R208, R206.reuse, R16 ;  /* 0x000000ced010723c */ /* 0x080ff00000041810 */
[C---:B------:R-:W-:Y:S01]  /*dc70*/  HMMA.16816.F32.BF16 R20, R200.reuse, R206, R20 ;  /* 0x000000cec814723c */ /* 0x040fe20000041814 */
[----:B------:R-:W1:Y:S07]  /*dc80*/  LDSM.16.M88.4 R204, [R231] ;  /* 0x00000000e7cc783b */ /* 0x000e6e0000000200 */
[-C--:B------:R-:W-:Y:S08]  /*dc90*/  HMMA.16816.F32.BF16 R24, R200, R212.reuse, R24 ;  /* 0x000000d4c818723c */ /* 0x080ff00000041818 */
[C---:B------:R-:W-:Y:S08]  /*dca0*/  HMMA.16816.F32.BF16 R28, R208.reuse, R212, R28 ;  /* 0x000000d4d01c723c */ /* 0x040ff0000004181c */
[-C--:B------:R-:W-:Y:S08]  /*dcb0*/  HMMA.16816.F32.BF16 R32, R208, R214.reuse, R32 ;  /* 0x000000d6d020723c */ /* 0x080ff00000041820 */
[C---:B------:R-:W-:Y:S01]  /*dcc0*/  HMMA.16816.F32.BF16 R36, R200.reuse, R214, R36 ;  /* 0x000000d6c824723c */ /* 0x040fe20000041824 */
[----:B------:R-:W4:Y:S07]  /*dcd0*/  LDSM.16.M88.4 R212, [R225+0xe080] ;  /* 0x00e08000e1d4783b */ /* 0x000f2e0000000200 */
[-C--:B--2---:R-:W-:Y:S01]  /*dce0*/  HMMA.16816.F32.BF16 R40, R200, R144.reuse, R40 ;  /* 0x00000090c828723c */ /* 0x084fe20000041828 */
[----:B------:R2:W-:Y:S03]  /*dcf0*/  STL [R1+0x70], R4 ;  /* 0x0000700401007387 */ /* 0x0005e60000100800 */
[----:B---3--:R-:W-:Y:S04]  /*dd00*/  @P0 MOV R2, R250 ;  /* 0x000000fa00020202 */ /* 0x008fe80000000f00 */
[C---:B------:R-:W-:Y:S04]  /*dd10*/  HMMA.16816.F32.BF16 R44, R208.reuse, R144, R44 ;  /* 0x00000090d02c723c */ /* 0x040fe8000004182c */
[----:B------:R-:W-:Y:S04]  /*dd20*/  @P0 IMAD.WIDE.U32 R2, R6, 0x30, R2 ;  /* 0x0000003006020825 */ /* 0x000fe800078e0002 */
[-C--:B------:R-:W-:Y:S01]  /*dd30*/  HMMA.16816.F32.BF16 R48, R208, R146.reuse, R48 ;  /* 0x00000092d030723c */ /* 0x080fe20000041830 */
[----:B------:R-:W3:Y:S03]  /*dd40*/  LDSM.16.M88.4 R208, [R230] ;  /* 0x00000000e6d0783b */ /* 0x000ee60000000200 */
[----:B------:R-:W-:Y:S04]  /*dd50*/  @P0 IADD3 R0, R3, R0, RZ ;  /* 0x0000000003000210 */ /* 0x000fe80007ffe0ff */
[----:B------:R-:W-:Y:S01]  /*dd60*/  HMMA.16816.F32.BF16 R52, R200, R146, R52 ;  /* 0x00000092c834723c */ /* 0x000fe20000041834 */
[----:B------:R-:W3:Y:S03]  /*dd70*/  LDSM.16.M88.4 R144, [R229] ;  /* 0x00000000e590783b */ /* 0x000ee60000000200 */
[----:B--2---:R-:W-:Y:S04]  /*dd80*/  LEA R4, R4, R252, 0x7 ;  /* 0x000000fc04047211 */ /* 0x004fe800078e38ff */
[-C--:B-1----:R-:W-:Y:S01]  /*dd90*/  HMMA.16816.F32.BF16 R8, R196, R204.reuse, R8 ;  /* 0x000000ccc408723c */ /* 0x082fe20000041808 */
[----:B------:R-:W-:Y:S04]  /*dda0*/  LDSM.16.M88.4 R200, [R224+0xc080] ;  /* 0x00c08000e0c8783b */ /* 0x000fe80000000200 */
[----:B------:R-:W-:Y:S02]  /*ddb0*/  IADD3 R4, R143, R4, R248 ;  /* 0x000000048f047210 */ /* 0x000fe40007ffe0f8 */
[----:B------:R-:W-:Y:S01]  /*ddc0*/  MOV R143, c[0x0][0x1e0] ;  /* 0x00007800008f7a02 */ /* 0x000fe20000000f00 */
[C---:B----4-:R-:W-:Y:S01]  /*ddd0*/  HMMA.16816.F32.BF16 R12, R212.reuse, R204, R12 ;  /* 0x000000ccd40c723c */ /* 0x050fe2000004180c */
[----:B------:R-:W-:Y:S03]  /*dde0*/  MOV R248, c[0x0][0x2c4] ;  /* 0x0000b10000f87a02 */ /* 0x000fe60000000f00 */
[----:B------:R-:W-:Y:S02]  /*ddf0*/  IADD3 R6, R249, R4, RZ ;  /* 0x00000004f9067210 */ /* 0x000fe40007ffe0ff */
[----:B------:R-:W-:Y:S02]  /*de00*/  ISETP.NE.AND P5, PT, R248, 0x1, PT ;  /* 0x00000001f800780c */ /* 0x000fe40003fa5270 */
[-C--:B------:R-:W-:Y:S08]  /*de10*/  HMMA.16816.F32.BF16 R16, R212, R206.reuse, R16 ;  /* 0x000000ced410723c */ /* 0x080ff00000041810 */
[C---:B------:R-:W-:Y:S01]  /*de20*/  HMMA.16816.F32.BF16 R20, R196.reuse, R206, R20 ;  /* 0x000000cec414723c */ /* 0x040fe20000041814 */
[----:B------:R-:W1:Y:S03]  /*de30*/  LDSM.16.M88.4 R204, [R222+0x6880] ;  /* 0x00688000decc783b */ /* 0x000e660000000200 */
[----:B------:R-:W-:Y:S04]  /*de40*/  @P5 IMAD.HI.U32 R3, R6, c[0x0][0x2c8], RZ ;  /* 0x0000b20006035a27 */ /* 0x000fe800078e00ff */
[-C--:B---3--:R-:W-:Y:S04]  /*de50*/  HMMA.16816.F32.BF16 R24, R196, R208.reuse, R24 ;  /* 0x000000d0c418723c */ /* 0x088fe80000041818 */
[----:B------:R-:W-:Y:S04]  /*de60*/  @P5 SHF.R.U32.HI R6, RZ, c[0x0][0x2cc], R3 ;  /* 0x0000b300ff065a19 */ /* 0x000fe80000011603 */
[C---:B------:R-:W-:Y:S01]  /*de70*/  HMMA.16816.F32.BF16 R28, R212.reuse, R208, R28 ;  /* 0x000000d0d41c723c */ /* 0x040fe2000004181c */
[----:B------:R-:W-:Y:S07]  /*de80*/  SHFL.IDX PT, R4, R6, RZ, 0x1c1f ;  /* 0x001c1fff06047589 */ /* 0x000fee00000e0000 */
        /* <DEDUP_REMOVED lines=9> */
[-C--:B-1----:R-:W-:Y:S01]  /*df20*/  HMMA.16816.F32.BF16 R8, R200, R204.reuse, R8 ;  /* 0x000000ccc808723c */ /* 0x082fe20000041808 */
[----:B------:R-:W-:Y:S07]  /*df30*/  LDSM.16.M88.4 R196, [R226+0xc080] ;  /* 0x00c08000e2c4783b */ /* 0x000fee0000000200 */
[C---:B--2---:R-:W-:Y:S08]  /*df40*/  HMMA.16816.F32.BF16 R12, R208.reuse, R204, R12 ;  /* 0x000000ccd00c723c */ /* 0x044ff0000004180c */
[-C--:B------:R-:W-:Y:S08]  /*df50*/  HMMA.16816.F32.BF16 R16, R208, R206.reuse, R16 ;  /* 0x000000ced010723c */ /* 0x080ff00000041810 */
[C---:B------:R-:W-:Y:S01]  /*df60*/  HMMA.16816.F32.BF16 R20, R200.reuse, R206, R20 ;  /* 0x000000cec814723c */ /* 0x040fe20000041814 */
[----:B------:R-:W1:Y:S07]  /*df70*/  LDSM.16.M88.4 R204, [R221+0x1800] ;  /* 0x00180000ddcc783b */ /* 0x000e6e0000000200 */
[-C--:B---3--:R-:W-:Y:S08]  /*df80*/  HMMA.16816.F32.BF16 R24, R200, R212.reuse, R24 ;  /* 0x000000d4c818723c */ /* 0x088ff00000041818 */
[C---:B------:R-:W-:Y:S08]  /*df90*/  HMMA.16816.F32.BF16 R28, R208.reuse, R212, R28 ;  /* 0x000000d4d01c723c */ /* 0x040ff0000004181c */
[-C--:B------:R-:W-:Y:S08]  /*dfa0*/  HMMA.16816.F32.BF16 R32, R208, R214.reuse, R32 ;  /* 0x000000d6d020723c */ /* 0x080ff00000041820 */
[C---:B------:R-:W-:Y:S01]  /*dfb0*/  HMMA.16816.F32.BF16 R36, R200.reuse, R214, R36 ;  /* 0x000000d6c824723c */ /* 0x040fe20000041824 */
[----:B------:R-:W2:Y:S07]  /*dfc0*/  LDSM.16.M88.4 R212, [R228+0xe080] ;  /* 0x00e08000e4d4783b */ /* 0x000eae0000000200 */
[-C--:B----4-:R-:W-:Y:S08]  /*dfd0*/  HMMA.16816.F32.BF16 R40, R200, R144.reuse, R40 ;  /* 0x00000090c828723c */ /* 0x090ff00000041828 */
[C---:B------:R-:W-:Y:S08]  /*dfe0*/  HMMA.16816.F32.BF16 R44, R208.reuse, R144, R44 ;  /* 0x00000090d02c723c */ /* 0x040ff0000004182c */
[-C--:B------:R-:W-:Y:S08]  /*dff0*/  HMMA.16816.F32.BF16 R48, R208, R146.reuse, R48 ;  /* 0x00000092d030723c */ /* 0x080ff00000041830 */
[----:B------:R-:W-:Y:S08]  /*e000*/  HMMA.16816.F32.BF16 R52, R200, R146, R52 ;  /* 0x00000092c834723c */ /* 0x000ff00000041834 */
[-C--:B-1----:R-:W-:Y:S08]  /*e010*/  HMMA.16816.F32.BF16 R8, R196, R204.reuse, R8 ;  /* 0x000000ccc408723c */ /* 0x082ff00000041808 */
[C---:B--2---:R-:W-:Y:S08]  /*e020*/  HMMA.16816.F32.BF16 R12, R212.reuse, R204, R12 ;  /* 0x000000ccd40c723c */ /* 0x044ff0000004180c */
        /* <DEDUP_REMOVED lines=21> */
[----:B------:R-:W-:Y:S09]  /*e180*/  FMUL.FTZ R23, R23, c[0x0][0x320] ;  /* 0x0000c80017177a20 */ /* 0x000ff20000410000 */
[----:B------:R1:W1:Y:S10]  /*e190*/  MUFU.TANH R211, R11 ;  /* 0x0000000b00d37308 */ /* 0x0002740000002400 */
        /* <DEDUP_REMOVED lines=14> */
[C---:B------:R-:W-:Y:S01]  /*e280*/  @P0 LEA R8, P1, R2.reuse, c[0x0][0x1c8], 0x1 ;  /* 0x0000720002080a11 */ /* 0x040fe200078208ff */
[-C--:B------:R-:W-:Y:S04]  /*e290*/  HMMA.16816.F32.BF16 R32, R212, R10.reuse, R32 ;  /* 0x0000000ad420723c */ /* 0x080fe80000041820 */
[----:B------:R-:W-:Y:S04]  /*e2a0*/  @P0 LEA.HI.X R9, R2, c[0x0][0x1cc], R0, 0x1, P1 ;  /* 0x0000730002090a11 */ /* 0x000fe800008f0c00 */
[----:B------:R-:W2:Y:S01]  /*e2b0*/  MUFU.TANH R139, R21 ;  /* 0x00000015008b7308 */ /* 0x000ea20000002400 */
[----:B------:R-:W-:Y:S01]  /*e2c0*/  FMUL.FTZ R24, R24, c[0x0][0x320] ;  /* 0x0000c80018187a20 */ /* 0x000fe20000410000 */
[C---:B------:R-:W-:Y:S01]  /*e2d0*/  HMMA.16816.F32.BF16 R36, R196.reuse, R10, R36 ;  /* 0x0000000ac424723c */ /* 0x040fe20000041824 */
[----:B------:R-:W-:Y:S01]  /*e2e0*/  @!PT LDS RZ, [RZ] ;  /* 0x00000000fffff984 */ /* 0x000fe20000000800 */
[----:B------:R-:W-:Y:S01]  /*e2f0*/  @!PT LDS RZ, [RZ] ;  /* 0x00000000fffff984 */ /* 0x000fe20000000800 */
[----:B------:R-:W-:Y:S01]  /*e300*/  @!PT LDS RZ, [RZ] ;  /* 0x00000000fffff984 */ /* 0x000fe20000000800 */
[----:B------:R2:W-:Y:S03]  /*e310*/  @P0 LDGSTS.E.BYPASS.LTC128B.128 [R234+0x5080], [R8.64], !P4 ;  /* 0x0508000008ea0fae */ /* 0x0005e6000e101d46 */
[----:B------:R-:W-:Y:S04]  /*e320*/  FMUL.FTZ R25, R25, c[0x0][0x320] ;  /* 0x0000c80019197a20 */ /* 0x000fe80000410000 */
[----:B------:R2:W2:Y:S01]  /*e330*/  MUFU.TANH R138, R24 ;  /* 0x00000018008a7308 */ /* 0x0004a20000002400 */
[----:B------:R-:W-:Y:S03]  /*e340*/  @P0 SHF.L.U32 R10, R143, 0x5, RZ ;  /* 0x000000058f0a0819 */ /* 0x000fe600000006ff */
[----:B------:R-:W-:Y:S01]  /*e350*/  FMUL.FTZ R27, R27, c[0x0][0x320] ;  /* 0x0000c8001b1b7a20 */ /* 0x000fe20000410000 */
[----:B------:R-:W-:Y:S01]  /*e360*/  MOV R11, c[0x0][0x1e4] ;  /* 0x00007900000b7a02 */ /* 0x000fe20000000f00 */
[----:B------:R3:W-:Y:S01]  /*e370*/  @P0 LDGSTS.E.BYPASS.LTC128B.128 [R234+0x6880], [R8.64+0x80], !P3 ;  /* 0x0688008008ea0fae */ /* 0x0007e2000d901d46 */
[-C--:B-1----:R-:W-:Y:S03]  /*e380*/  HMMA.16816.F32.BF16 R40, R196, R12.reuse, R40 ;  /* 0x0000000cc428723c */ /* 0x082fe60000041828 */
[-C--:B------:R-:W-:Y:S01]  /*e390*/  @P0 IADD3 R2, P2, R8, R10.reuse, RZ ;  /* 0x0000000a08020210 */ /* 0x080fe20007f5e0ff */
[----:B------:R-:W-:Y:S01]  /*e3a0*/  FMUL.FTZ R28, R28, c[0x0][0x320] ;  /* 0x0000c8001c1c7a20 */ /* 0x000fe20000410000 */
[----:B------:R-:W1:Y:S01]  /*e3b0*/  MUFU.TANH R137, R25 ;  /* 0x0000001900897308 */ /* 0x000e620000002400 */
[----:B------:R-:W-:Y:S01]  /*e3c0*/  @P0 SHF.L.U64.HI R0, R143, 0x5, R11 ;  /* 0x000000058f000819 */ /* 0x000fe2000001020b */
[----:B------:R-:W-:Y:S01]  /*e3d0*/  FMUL.FTZ R29, R29, c[0x0][0x320] ;  /* 0x0000c8001d1d7a20 */ /* 0x000fe20000410000 */
[----:B------:R-:W-:Y:S01]  /*e3e0*/  @P0 IADD3 R10, P1, R2, R10, RZ ;  /* 0x0000000a020a0210 */ /* 0x000fe20007f3e0ff */
[C---:B------:R-:W-:Y:S04]  /*e3f0*/  HMMA.16816.F32.BF16 R44, R212.reuse, R12, R44 ;  /* 0x0000000cd42c723c */ /* 0x040fe8000004182c */
[----:B------:R-:W-:Y:S01]  /*e400*/  FMUL.FTZ R20, R37, c[0x0][0x320] ;  /* 0x0000c80025147a20 */ /* 0x000fe20000410000 */
[-C--:B------:R-:W-:Y:S01]  /*e410*/  @P0 IADD3.X R3, R9, R0.reuse, RZ, P2, !PT ;  /* 0x0000000009030210 */ /* 0x080fe200017fe4ff */
[----:B------:R1:W1:Y:S01]  /*e420*/  MUFU.TANH R201, R27 ;  /* 0x0000001b00c97308 */ /* 0x0002620000002400 */
[----:B------:R-:W3:Y:S01]  /*e430*/  LDL R37, [R1+0x74] ;  /* 0x0000740001257983 */ /* 0x000ee20000100800 */
[-C--:B------:R-:W-:Y:S03]  /*e440*/  HMMA.16816.F32.BF16 R48, R212, R14.reuse, R48 ;  /* 0x0000000ed430723c */ /* 0x080fe60000041830 */
[----:B------:R3:W-:Y:S01]  /*e450*/  @P0 LDGSTS.E.BYPASS.LTC128B.128 [R234+0x5880], [R2.64], !P4 ;  /* 0x0588000002ea0fae */ /* 0x0007e2000e101d46 */
[----:B--2---:R-:W-:Y:S01]  /*e460*/  FMUL.FTZ R24, R36, c[0x0][0x320] ;  /* 0x0000c80024187a20 */ /* 0x004fe20000410000 */
[----:B------:R-:W-:Y:S01]  /*e470*/  @P0 IADD3.X R11, R3, R0, RZ, P1, !PT ;  /* 0x00000000030b0210 */ /* 0x000fe20000ffe4ff */
[----:B------:R-:W-:Y:S02]  /*e480*/  FMUL.FTZ R30, R30, c[0x0][0x320] ;  /* 0x0000c8001e1e7a20 */ /* 0x000fe40000410000 */
[----:B------:R2:W2:Y:S01]  /*e490*/  MUFU.TANH R207, R28 ;  /* 0x0000001c00cf7308 */ /* 0x0004a20000002400 */
[----:B------:R-:W-:Y:S01]  /*e4a0*/  FMUL.FTZ R31, R31, c[0x0][0x320] ;  /* 0x0000c8001f1f7a20 */ /* 0x000fe20000410000 */
[----:B------:R-:W-:Y:S01]  /*e4b0*/  HMMA.16816.F32.BF16 R52, R196, R14, R52 ;  /* 0x0000000ec434723c */ /* 0x000fe20000041834 */
[----:B------:R-:W3:Y:S03]  /*e4c0*/  LDL R36, [R1+0x90] ;  /* 0x0000900001247983 */ /* 0x000ee60000100800 */
[----:B------:R-:W-:Y:S01]  /*e4d0*/  FMUL.FTZ R32, R32, c[0x0][0x320] ;  /* 0x0000c80020207a20 */ /* 0x000fe20000410000 */
[----:B------:R3:W-:Y:S01]  /*e4e0*/  @P0 LDGSTS.E.BYPASS.LTC128B.128 [R234+0x7080], [R2.64+0x80], !P3 ;  /* 0x0708008002ea0fae */ /* 0x0007e2000d901d46 */
[----:B------:R-:W-:Y:S02]  /*e4f0*/  FMUL.FTZ R33, R33, c[0x0][0x320] ;  /* 0x0000c80021217a20 */ /* 0x000fe40000410000 */
[----:B------:R4:W3:Y:S01]  /*e500*/  MUFU.TANH R206, R29 ;  /* 0x0000001d00ce7308 */ /* 0x0008e20000002400 */
[----:B------:R-:W-:Y:S03]  /*e510*/  FMUL.FTZ R34, R34, c[0x0][0x320] ;  /* 0x0000c80022227a20 */ /* 0x000fe60000410000 */
[----:B------:R-:W-:Y:S01]  /*e520*/  FMUL.FTZ R35, R35, c[0x0][0x320] ;  /* 0x0000c80023237a20 */ /* 0x000fe20000410000 */
[----:B------:R3:W-:Y:S01]  /*e530*/  @P0 LDGSTS.E.BYPASS.LTC128B.128 [R234+0x6080], [R10.64], !P4 ;  /* 0x060800000aea0fae */ /* 0x0007e2000e101d46 */
[----:B------:R-:W-:Y:S02]  /*e540*/  FMUL.FTZ R19, R40, c[0x0][0x320] ;  /* 0x0000c80028137a20 */ /* 0x000fe40000410000 */
[----:B------:R-:W-:Y:S02]  /*e550*/  FMUL.FTZ R18, R41, c[0x0][0x320] ;  /* 0x0000c80029127a20 */ /* 0x000fe40000410000 */
[----:B------:R4:W3:Y:S01]  /*e560*/  MUFU.TANH R238, R30 ;  /* 0x0000001e00ee7308 */ /* 0x0008e20000002400 */
[----:B-1----:R-:W-:Y:S02]  /*e570*/  FMUL.FTZ R27, R42, c[0x0][0x320] ;  /* 0x0000c8002a1b7a20 */ /* 0x002fe40000410000 */
[----:B------:R1:W-:Y:S01]  /*e580*/  @P0 LDGSTS.E.BYPASS.LTC128B.128 [R234+0x7880], [R10.64+0x80], !P3 ;  /* 0x078800800aea0fae */ /* 0x0003e2000d901d46 */
[----:B------:R-:W-:Y:S02]  /*e590*/  FMUL.FTZ R25, R43, c[0x0][0x320] ;  /* 0x0000c8002b197a20 */ /* 0x000fe40000410000 */
[----:B------:R-:W-:Y:S02]  /*e5a0*/  FMUL.FTZ R47, R47, c[0x0][0x320] ;  /* 0x0000c8002f2f7a20 */ /* 0x000fe40000410000 */
[----:B--2---:R-:W-:Y:S02]  /*e5b0*/  FMUL.FTZ R28, R48, c[0x0][0x320] ;  /* 0x0000c800301c7a20 */ /* 0x004fe40000410000 */
[----:B------:R2:W1:Y:S01]  /*e5c0*/  MUFU.TANH R237, R31 ;  /* 0x0000001f00ed7308 */ /* 0x0004620000002400 */
[----:B------:R-:W0:Y:S01]  /*e5d0*/  LDGDEPBAR ;  /* 0x00000000000079af */ /* 0x000e220000000000 */
[----:B------:R-:W-:Y:S02]  /*e5e0*/  FMUL.FTZ R50, R50, c[0x0][0x320] ;  /* 0x0000c80032327a20 */ /* 0x000fe40000410000 */
[----:B----4-:R-:W-:Y:S02]  /*e5f0*/  FMUL.FTZ R29, R45, c[0x0][0x320] ;  /* 0x0000c8002d1d7a20 */ /* 0x010fe40000410000 */
[----:B------:R-:W-:Y:S02]  /*e600*/  FMUL.FTZ R51, R51, c[0x0][0x320] ;  /* 0x0000c80033337a20 */ /* 0x000fe40000410000 */
[----:B------:R-:W-:Y:S02]  /*e610*/  FMUL.FTZ R15, R52, c[0x0][0x320] ;  /* 0x0000c800340f7a20 */ /* 0x000fe40000410000 */
[----:B------:R4:W1:Y:S01]  /*e620*/  MUFU.TANH R200, R32 ;  /* 0x0000002000c87308 */ /* 0x0008620000002400 */
[----:B------:R-:W-:Y:S02]  /*e630*/  FMUL.FTZ R16, R54, c[0x0][0x320] ;  /* 0x0000c80036107a20 */ /* 0x000fe40000410000 */
[----:B------:R-:W-:Y:S02]  /*e640*/  FMUL.FTZ R26, R26, c[0x0][0x320] ;  /* 0x0000c8001a1a7a20 */ /* 0x000fe40000410000 */
[----:B------:R-:W-:Y:S02]  /*e650*/  FMUL.FTZ R30, R44, c[0x0][0x320] ;  /* 0x0000c8002c1e7a20 */ /* 0x000fe40000410000 */
[----:B------:R-:W-:Y:S02]  /*e660*/  FMUL.FTZ R49, R49, c[0x0][0x320] ;  /* 0x0000c80031317a20 */ /* 0x000fe40000410000 */
[----:B------:R-:W-:Y:S01]  /*e670*/  FMUL.FTZ R53, R53, c[0x0][0x320] ;  /* 0x0000c80035357a20 */ /* 0x000fe20000410000 */
[----:B------:R1:W1:Y:S01]  /*e680*/  MUFU.TANH R147, R33 ;  /* 0x0000002100937308 */ /* 0x0002620000002400 */
[----:B------:R-:W-:Y:S02]  /*e690*/  FMUL.FTZ R55, R55, c[0x0][0x320] ;  /* 0x0000c80037377a20 */ /* 0x000fe40000410000 */
[----:B------:R-:W-:Y:S02]  /*e6a0*/  IMAD R0, R235, -0x30, RZ ;  /* 0xffffffd0eb007824 */ /* 0x000fe400078e02ff */
[----:B--2---:R-:W-:Y:S05]  /*e6b0*/  FMUL.FTZ R31, R39, c[0x0][0x320] ;  /* 0x0000c800271f7a20 */ /* 0x004fea0000410000 */
[----:B------:R2:W2:Y:S01]  /*e6c0*/  MUFU.TANH R208, R22 ;  /* 0x0000001600d07308 */ /* 0x0004a20000002400 */
[----:B----4-:R-:W-:Y:S01]  /*e6d0*/  FMUL.FTZ R32, R38, c[0x0][0x320] ;  /* 0x0000c80026207a20 */ /* 0x010fe20000410000 */
[----:B------:R-:W-:Y:S04]  /*e6e0*/  MOV R38, c[0x0][0x32c] ;  /* 0x0000cb0000267a02 */ /* 0x000fe80000000f00 */
[----:B------:R-:W-:Y:S04]  /*e6f0*/  ISETP.GE.AND P3, PT, R38, 0x1, PT ;  /* 0x000000012600780c */ /* 0x000fe80003f66270 */
[----:B------:R4:W2:Y:S01]  /*e700*/  MUFU.TANH R205, R23 ;  /* 0x0000001700cd7308 */ /* 0x0008a20000002400 */
[----:B-1----:R-:W-:Y:S09]  /*e710*/  FMUL.FTZ R33, R46, c[0x0][0x320] ;  /* 0x0000c8002e217a20 */ /* 0x002ff20000410000 */
        /* <DEDUP_REMOVED lines=17> */
[----:B------:R-:W1:Y:S10]  /*e830*/  MUFU.TANH R50, R50 ;  /* 0x0000003200327308 */ /* 0x000e740000002400 */
[----:B------:R-:W1:Y:S10]  /*e840*/  MUFU.TANH R51, R51 ;  /* 0x0000003300337308 */ /* 0x000e740000002400 */
[----:B------:R-:W1:Y:S10]  /*e850*/  MUFU.TANH R15, R15 ;  /* 0x0000000f000f7308 */ /* 0x000e740000002400 */
[----:B------:R4:W1:Y:S10]  /*e860*/  MUFU.TANH R143, R53 ;  /* 0x00000035008f7308 */ /* 0x0008740000002400 */
[----:B------:R-:W1:Y:S10]  /*e870*/  MUFU.TANH R16, R16 ;  /* 0x0000001000107308 */ /* 0x000e740000002400 */
[----:B------:R4:W1:Y:S01]  /*e880*/  MUFU.TANH R144, R55 ;  /* 0x0000003700907308 */ /* 0x0008620000002400 */
[----:B---3--:R-:W-:Y:S04]  /*e890*/  IADD3 R8, -R36, 0x1, R0 ;  /* 0x0000000124087810 */ /* 0x008fe80007ffe100 */
[----:B------:R-:W-:Y:S04]  /*e8a0*/  IADD3 R8, -R37, R8, R5 ;  /* 0x0000000825087210 */ /* 0x000fe80007ffe105 */
[C---:B------:R-:W-:Y:S02]  /*e8b0*/  IADD3 R7, R8.reuse, c[0x0][0x328], RZ ;  /* 0x0000ca0008077a10 */ /* 0x040fe40007ffe0ff */
[----:B------:R-:W-:Y:S02]  /*e8c0*/  IADD3 R8, R8, UR4, RZ ;  /* 0x0000000408087c10 */ /* 0x000fe4000fffe0ff */
[C---:B------:R-:W-:Y:S02]  /*e8d0*/  IADD3 R3, R4.reuse, R7, RZ ;  /* 0x0000000704037210 */ /* 0x040fe40007ffe0ff */
[----:B------:R-:W-:Y:S01]  /*e8e0*/  IADD3 R2, R4, R8, RZ ;  /* 0x0000000804027210 */ /* 0x000fe20007ffe0ff */
[----:B------:R-:W-:-:S05]  /*e8f0*/  @!P3 BRA `(.L_x_1213) ;  /* 0x000001800000b947 */ /* 0x000fca0003800000 */
[----:B--2---:R-:W-:Y:S01]  /*e900*/  IADD3 R4, -R37, R5, R4 ;  /* 0x0000000525047210 */ /* 0x004fe20007ffe104 */
        /* <DEDUP_REMOVED lines=12> */
.L_x_1215:
[----:B------:R-:W-:Y:S04]  /*e9d0*/  MOV R9, c[0x0][0x32c] ;  /* 0x0000cb0000097a02 */ /* 0x000fe80000000f00 */
[----:B------:R-:W-:Y:S11]  /*e9e0*/  ISETP.NE.AND P0, PT, R9, 0x1, PT ;  /* 0x000000010900780c */ /* 0x000ff60003f05270 */
[----:B------:R-:W-:Y:S02]  /*e9f0*/  @!UPT UIADD3 URZ, URZ, URZ, URZ ;  /* 0x0000003f3f3ff290 */ /* 0x000fe4000fffe03f */
[----:B------:R-:W-:Y:S05]  /*ea00*/  @P0 IMAD.HI.U32 R9, R4, c[0x0][0x330], RZ ;  /* 0x0000cc0004090a27 */ /* 0x000fea00078e00ff */
[----:B------:R-:W-:Y:S02]  /*ea10*/  @P0 SHF.R.U32.HI R4, RZ, c[0x0][0x334], R9 ;  /* 0x0000cd00ff040a19 */ /* 0x000fe40000011609 */
.L_x_1216:
[----:B------:R-:W-:Y:S05]  /*ea20*/  BSYNC B0 ;  /* 0x0000000000007941 */ /* 0x000fea0003800000 */
.L_x_1214:
[----:B------:R-:W-:Y:S04]  /*ea30*/  IMAD.IADD R9, R0, 0x1, -R36 ;  /* 0x0000000100097824 */ /* 0x000fe800078e0a24 */
[----:B------:R-:W-:Y:S05]  /*ea40*/  IMAD R4, R4, c[0x0][0x32c], R9 ;  /* 0x0000cb0004047a24 */ /* 0x000fea00078e0209 */
[----:B------:R-:W-:Y:S02]  /*ea50*/  IADD3 R9, R4, c[0x0][0x32c], RZ ;  /* 0x0000cb0004097a10 */ /* 0x000fe40007ffe0ff */
[----:B------:R-:W-:Y:S02]  /*ea60*/  IMNMX R2, R2, R4, !PT ;  /* 0x0000000402027217 */ /* 0x000fe40007800200 */
[----:B------:R-:W-:Y:S02]  /*ea70*/  IMNMX R3, R3, R9, PT ;  /* 0x0000000903037217 */ /* 0x000fe40003800200 */
.L_x_1213:
[C---:B--2---:R-:W-:Y:S01]  /*ea80*/  ISETP.GE.AND P0, PT, R0.reuse, 0x1, PT ;  /* 0x000000010000780c */ /* 0x044fe20003f06270 */
[----:B------:R-:W2:Y:S01]  /*ea90*/  SHFL.IDX PT, R4, R6, 0x1, 0x1c1f ;  /* 0x003c1f0006047f89 */ /* 0x000ea200000e0000 */
[----:B------:R-:W-:Y:S02]  /*eaa0*/  ISETP.GE.AND P1, PT, R0, 0x2, PT ;  /* 0x000000020000780c */ /* 0x000fe40003f26270 */
[----:B------:R-:W-:Y:S02]  /*eab0*/  P2R R14, PR, RZ, 0x1 ;  /* 0x00000001ff0e7803 */ /* 0x000fe40000000000 */
[----:B------:R-:W-:Y:S02]  /*eac0*/  ISETP.GT.AND P0, PT, R2, RZ, !P0 ;  /* 0x000000ff0200720c */ /* 0x000fe40004704270 */
[----:B------:R-:W-:Y:S02]  /*ead0*/  P2R R13, PR, RZ, 0x2 ;  /* 0x00000002ff0d7803 */ /* 0x000fe40000000000 */
[C---:B------:R-:W-:Y:S02]  /*eae0*/  ISETP.LT.OR P0, PT, R3.reuse, 0x1, P0 ;  /* 0x000000010300780c */ /* 0x040fe40000701670 */
[----:B------:R-:W-:Y:S02]  /*eaf0*/  ISETP.GE.AND P6, PT, R0, 0x11, PT ;  /* 0x000000110000780c */ /* 0x000fe40003fc6270 */
[----:B------:R-:W-:Y:S02]  /*eb00*/  FSEL R17, R204, -INF , !P0 ;  /* 0xff800000cc117808 */ /* 0x000fe40004000000 */
[----:B------:R-:W-:Y:S02]  /*eb10*/  ISETP.GT.AND P0, PT, R2, 0x1, !P1 ;  /* 0x000000010200780c */ /* 0x000fe40004f04270 */
[----:B------:R-:W-:Y:S02]  /*eb20*/  ISETP.GE.AND P1, PT, R0, 0x9, PT ;  /* 0x000000090000780c */ /* 0x000fe40003f26270 */
[----:B------:R-:W-:Y:S02]  /*eb30*/  ISETP.LT.OR P0, PT, R3, 0x2, P0 ;  /* 0x000000020300780c */ /* 0x000fe40000701670 */
[----:B------:R-:W-:Y:S02]  /*eb40*/  P2R R12, PR, RZ, 0x2 ;  /* 0x00000002ff0c7803 */ /* 0x000fe40000000000 */
[----:B------:R-:W-:Y:S02]  /*eb50*/  FSEL R21, R203, -INF , !P0 ;  /* 0xff800000cb157808 */ /* 0x000fe40004000000 */
[----:B------:R-:W-:Y:S02]  /*eb60*/  ISETP.GT.AND P0, PT, R2, 0x8, !P1 ;  /* 0x000000080200780c */ /* 0x000fe40004f04270 */
[C---:B------:R-:W-:Y:S02]  /*eb70*/  ISETP.GE.AND P1, PT, R0.reuse, 0xa, PT ;  /* 0x0000000a0000780c */ /* 0x040fe40003f26270 */
[C---:B------:R-:W-:Y:S02]  /*eb80*/  ISETP.LT.OR P0, PT, R3.reuse, 0x9, P0 ;  /* 0x000000090300780c */ /* 0x040fe40000701670 */
[----:B------:R-:W-:Y:S02]  /*eb90*/  ISETP.GE.AND P5, PT, R0, 0x12, PT ;  /* 0x000000120000780c */ /* 0x000fe40003fa6270 */
[----:B----4-:R-:W-:Y:S02]  /*eba0*/  FSEL R23, R146, -INF , !P0 ;  /* 0xff80000092177808 */ /* 0x010fe40004000000 */
[----:B------:R-:W-:Y:S02]  /*ebb0*/  ISETP.GT.AND P0, PT, R2, 0x9, !P1 ;  /* 0x000000090200780c */ /* 0x000fe40004f04270 */
[C---:B------:R-:W-:Y:S02]  /*ebc0*/  ISETP.GE.AND P4, PT, R0.reuse, 0x19, PT ;  /* 0x000000190000780c */ /* 0x040fe40003f86270 */
[----:B------:R-:W-:Y:S02]  /*ebd0*/  ISETP.LT.OR P0, PT, R3, 0xa, P0 ;  /* 0x0000000a0300780c */ /* 0x000fe40000701670 */
[----:B------:R-:W-:Y:S02]  /*ebe0*/  ISETP.GE.AND P3, PT, R0, 0x1a, PT ;  /* 0x0000001a0000780c */ /* 0x000fe40003f66270 */
[----:B------:R-:W-:Y:S02]  /*ebf0*/  FSEL R22, R139, -INF , !P0 ;  /* 0xff8000008b167808 */ /* 0x000fe40004000000 */
[----:B------:R-:W-:Y:S02]  /*ec00*/  ISETP.GT.AND P0, PT, R2, 0x10, !P6 ;  /* 0x000000100200780c */ /* 0x000fe40007704270 */
[----:B------:R-:W-:Y:S02]  /*ec10*/  ISETP.GE.AND P2, PT, R0, 0x21, PT ;  /* 0x000000210000780c */ /* 0x000fe40003f46270 */
[C---:B------:R-:W-:Y:S02]  /*ec20*/  ISETP.LT.OR P0, PT, R3.reuse, 0x11, P0 ;  /* 0x000000110300780c */ /* 0x040fe40000701670 */
[----:B------:R-:W-:Y:S02]  /*ec30*/  P2R R11, PR, RZ, 0x2 ;  /* 0x00000002ff0b7803 */ /* 0x000fe40000000000 */
[----:B------:R-:W-:Y:S02]  /*ec40*/  FSEL R203, R138, -INF , !P0 ;  /* 0xff8000008acb7808 */ /* 0x000fe40004000000 */
[----:B------:R-:W-:Y:S02]  /*ec50*/  ISETP.GT.AND P0, PT, R2, 0x11, !P5 ;  /* 0x000000110200780c */ /* 0x000fe40006f04270 */
[----:B------:R-:W-:Y:S02]  /*ec60*/  ISETP.GE.AND P1, PT, R0, 0x22, PT ;  /* 0x000000220000780c */ /* 0x000fe40003f26270 */
[----:B------:R-:W-:Y:S04]  /*ec70*/  ISETP.LT.OR P0, PT, R3, 0x12, P0 ;  /* 0x000000120300780c */ /* 0x000fe80000701670 */
[----:B------:R-:W-:Y:S02]  /*ec80*/  FSEL R204, R137, -INF , !P0 ;  /* 0xff80000089cc7808 */ /* 0x000fe40004000000 */
[----:B------:R-:W-:Y:S04]  /*ec90*/  ISETP.GT.AND P0, PT, R2, 0x18, !P4 ;  /* 0x000000180200780c */ /* 0x000fe80006704270 */
[C---:B------:R-:W-:Y:S04]  /*eca0*/  ISETP.LT.OR P0, PT, R3.reuse, 0x19, P0 ;  /* 0x000000190300780c */ /* 0x040fe80000701670 */
[----:B-1----:R-:W-:Y:S02]  /*ecb0*/  FSEL R209, R24, -INF , !P0 ;  /* 0xff80000018d17808 */ /* 0x002fe40004000000 */
[----:B------:R-:W-:Y:S04]  /*ecc0*/  ISETP.GT.AND P0, PT, R2, 0x19, !P3 ;  /* 0x000000190200780c */ /* 0x000fe80005f04270 */
[C---:B------:R-:W-:Y:S04]  /*ecd0*/  ISETP.LT.OR P0, PT, R3.reuse, 0x1a, P0 ;  /* 0x0000001a0300780c */ /* 0x040fe80000701670 */
[----:B------:R-:W-:Y:S02]  /*ece0*/  FSEL R210, R20, -INF , !P0 ;  /* 0xff80000014d27808 */ /* 0x000fe40004000000 */
[C---:B------:R-:W-:Y:S04]  /*ecf0*/  ISETP.GT.AND P0, PT, R2.reuse, 0x20, !P2 ;  /* 0x000000200200780c */ /* 0x040fe80005704270 */
[----:B------:R-:W-:Y:S04]  /*ed00*/  ISETP.LT.OR P0, PT, R3, 0x21, P0 ;  /* 0x000000210300780c */ /* 0x000fe80000701670 */
[----:B------:R-:W-:Y:S02]  /*ed10*/  FSEL R250, R19, -INF , !P0 ;  /* 0xff80000013fa7808 */ /* 0x000fe40004000000 */
[----:B------:R-:W-:Y:S04]  /*ed20*/  ISETP.GT.AND P0, PT, R2, 0x21, !P1 ;  /* 0x000000210200780c */ /* 0x000fe80004f04270 */
[C---:B------:R-:W-:Y:S04]  /*ed30*/  ISETP.LT.OR P0, PT, R3.reuse, 0x22, P0 ;  /* 0x000000220300780c */ /* 0x040fe80000701670 */
[----:B------:R-:W-:Y:S02]  /*ed40*/  FSEL R252, R18, -INF , !P0 ;  /* 0xff80000012fc7808 */ /* 0x000fe40004000000 */
[----:B------:R-:W-:Y:S04]  /*ed50*/  ISETP.GE.AND P0, PT, R0, 0x29, PT ;  /* 0x000000290000780c */ /* 0x000fe80003f06270 */
[----:B------:R-:W-:Y:S02]  /*ed60*/  P2R R10, PR, RZ, 0x1 ;  /* 0x00000001ff0a7803 */ /* 0x000fe40000000000 */
[----:B------:R-:W-:Y:S04]  /*ed70*/  ISETP.GT.AND P0, PT, R2, 0x28, !P0 ;  /* 0x000000280200780c */ /* 0x000fe80004704270 */
[----:B------:R-:W-:Y:S04]  /*ed80*/  ISETP.LT.OR P0, PT, R3, 0x29, P0 ;  /* 0x000000290300780c */ /* 0x000fe80000701670 */
[----:B------:R-:W-:Y:S02]  /*ed90*/  FSEL R44, R15, -INF , !P0 ;  /* 0xff8000000f2c7808 */ /* 0x000fe40004000000 */
[----:B------:R-:W-:Y:S04]  /*eda0*/  ISETP.GE.AND P0, PT, R0, 0x2a, PT ;  /* 0x0000002a0000780c */ /* 0x000fe80003f06270 */
[----:B------:R-:W-:Y:S02]  /*edb0*/  P2R R9, PR, RZ, 0x1 ;  /* 0x00000001ff097803 */ /* 0x000fe40000000000 */
[----:B------:R-:W-:Y:S01]  /*edc0*/  ISETP.GT.AND P0, PT, R2, 0x29, !P0 ;  /* 0x000000290200780c */ /* 0x000fe20004704270 */
[--C-:B--2---:R-:W-:Y:S03]  /*edd0*/  IMAD.IADD R2, R8, 0x1, R4.reuse ;  /* 0x0000000108027824 */ /* 0x104fe600078e0204 */
[----:B------:R-:W-:Y:S01]  /*ede0*/  ISETP.LT.OR P0, PT, R3, 0x2a, P0 ;  /* 0x0000002a0300780c */ /* 0x000fe20000701670 */
[----:B------:R-:W-:Y:S03]  /*edf0*/  IMAD.IADD R3, R7, 0x1, R4 ;  /* 0x0000000107037824 */ /* 0x000fe600078e0204 */
        /* <DEDUP_REMOVED lines=17> */
.L_x_1219:
[----:B------:R-:W-:Y:S04]  /*ef10*/  MOV R15, c[0x0][0x32c] ;  /* 0x0000cb00000f7a02 */ /* 0x000fe80000000f00 */
[----:B------:R-:W-:Y:S11]  /*ef20*/  ISETP.NE.AND P0, PT, R15, 0x1, PT ;  /* 0x000000010f00780c */ /* 0x000ff60003f05270 */
[----:B------:R-:W-:Y:S02]  /*ef30*/  @!UPT UIADD3 URZ, URZ, URZ, URZ ;  /* 0x0000003f3f3ff290 */ /* 0x000fe4000fffe03f */
[----:B------:R-:W-:Y:S05]  /*ef40*/  @P0 IMAD.HI.U32 R15, R4, c[0x0][0x330], RZ ;  /* 0x0000cc00040f0a27 */ /* 0x000fea00078e00ff */
[----:B------:R-:W-:Y:S02]  /*ef50*/  @P0 SHF.R.U32.HI R4, RZ, c[0x0][0x334], R15 ;  /* 0x0000cd00ff040a19 */ /* 0x000fe4000001160f */
.L_x_1220:
[----:B------:R-:W-:Y:S05]  /*ef60*/  BSYNC B0 ;  /* 0x0000000000007941 */ /* 0x000fea0003800000 */
.L_x_1218:
[----:B------:R-:W-:Y:S04]  /*ef70*/  IMAD.IADD R15, R0, 0x1, -R36 ;  /* 0x00000001000f7824 */ /* 0x000fe800078e0a24 */
[----:B------:R-:W-:Y:S05]  /*ef80*/  IMAD R4, R4, c[0x0][0x32c], R15 ;  /* 0x0000cb0004047a24 */ /* 0x000fea00078e020f */
[----:B------:R-:W-:Y:S02]  /*ef90*/  IADD3 R15, R4, c[0x0][0x32c], RZ ;  /* 0x0000cb00040f7a10 */ /* 0x000fe40007ffe0ff */
[----:B------:R-:W-:Y:S02]  /*efa0*/  IMNMX R2, R2, R4, !PT ;  /* 0x0000000402027217 */ /* 0x000fe40007800200 */
[----:B------:R-:W-:Y:S02]  /*efb0*/  IMNMX R3, R3, R15, PT ;  /* 0x0000000f03037217 */ /* 0x000fe40003800200 */
.L_x_1217:
        /* <DEDUP_REMOVED lines=25> */
[C---:B------:R-:W-:Y:S04]  /*f150*/  ISETP.GT.AND P0, PT, R2.reuse, 0x20, !P2 ;  /* 0x000000200200780c */ /* 0x040fe80005704270 */
[----:B------:R-:W-:Y:S04]  /*f160*/  ISETP.LT.OR P0, PT, R3, 0x21, P0 ;  /* 0x000000210300780c */ /* 0x000fe80000701670 */
[----:B------:R-:W-:Y:S02]  /*f170*/  FSEL R248, R27, -INF , !P0 ;  /* 0xff8000001bf87808 */ /* 0x000fe40004000000 */
        /* <DEDUP_REMOVED lines=8> */
[C---:B------:R-:W-:Y:S04]  /*f200*/  ISETP.GT.AND P0, PT, R2.reuse, RZ, !P0 ;  /* 0x000000ff0200720c */ /* 0x040fe80004704270 */
[----:B------:R-:W-:Y:S04]  /*f210*/  ISETP.LT.OR P0, PT, R3, 0x1, P0 ;  /* 0x000000010300780c */ /* 0x000fe80000701670 */
[----:B------:R-:W-:Y:S02]  /*f220*/  FSEL R16, R241, -INF , !P0 ;  /* 0xff800000f1107808 */ /* 0x000fe40004000000 */
[----:B------:R-:W-:Y:S04]  /*f230*/  ISETP.NE.AND P0, PT, R9, RZ, PT ;  /* 0x000000ff0900720c */ /* 0x000fe80003f05270 */
[----:B------:R-:W-:Y:S01]  /*f240*/  ISETP.GT.AND P0, PT, R2, 0x29, !P0 ;  /* 0x000000290200780c */ /* 0x000fe20004704270 */
[--C-:B-1----:R-:W-:Y:S03]  /*f250*/  IMAD.IADD R2, R8, 0x1, R4.reuse ;  /* 0x0000000108027824 */ /* 0x102fe600078e0204 */
        /* <DEDUP_REMOVED lines=19> */
.L_x_1223:
[----:B------:R-:W-:Y:S04]  /*f390*/  MOV R15, c[0x0][0x32c] ;  /* 0x0000cb00000f7a02 */ /* 0x000fe80000000f00 */
[----:B------:R-:W-:Y:S11]  /*f3a0*/  ISETP.NE.AND P0, PT, R15, 0x1, PT ;  /* 0x000000010f00780c */ /* 0x000ff60003f05270 */
[----:B------:R-:W-:Y:S02]  /*f3b0*/  @!UPT UIADD3 URZ, URZ, URZ, URZ ;  /* 0x0000003f3f3ff290 */ /* 0x000fe4000fffe03f */
[----:B------:R-:W-:Y:S05]  /*f3c0*/  @P0 IMAD.HI.U32 R15, R4, c[0x0][0x330], RZ ;  /* 0x0000cc00040f0a27 */ /* 0x000fea00078e00ff */
[----:B------:R-:W-:Y:S02]  /*f3d0*/  @P0 SHF.R.U32.HI R4, RZ, c[0x0][0x334], R15 ;  /* 0x0000cd00ff040a19 */ /* 0x000fe4000001160f */
.L_x_1224:
[----:B------:R-:W-:Y:S05]  /*f3e0*/  BSYNC B0 ;  /* 0x0000000000007941 */ /* 0x000fea0003800000 */
.L_x_1222:
[----:B------:R-:W-:Y:S04]  /*f3f0*/  IMAD.IADD R15, R0, 0x1, -R36 ;  /* 0x00000001000f7824 */ /* 0x000fe800078e0a24 */
[----:B------:R-:W-:Y:S05]  /*f400*/  IMAD R4, R4, c[0x0][0x32c], R15 ;  /* 0x0000cb0004047a24 */ /* 0x000fea00078e020f */
[----:B------:R-:W-:Y:S02]  /*f410*/  IADD3 R15, R4, c[0x0][0x32c], RZ ;  /* 0x0000cb00040f7a10 */ /* 0x000fe40007ffe0ff */
[----:B------:R-:W-:Y:S02]  /*f420*/  IMNMX R2, R2, R4, !PT ;  /* 0x0000000402027217 */ /* 0x000fe40007800200 */
[----:B------:R-:W-:Y:S02]  /*f430*/  IMNMX R3, R3, R15, PT ;  /* 0x0000000f03037217 */ /* 0x000fe40003800200 */
.L_x_1221:
[----:B------:R-:W-:Y:S04]  /*f440*/  ISETP.NE.AND P0, PT, R13, RZ, PT ;  /* 0x000000ff0d00720c */ /* 0x000fe80003f05270 */
[----:B------:R-:W-:Y:S04]  /*f450*/  ISETP.GT.AND P0, PT, R2, 0x1, !P0 ;  /* 0x000000010200780c */ /* 0x000fe80004704270 */
[C---:B------:R-:W-:Y:S04]  /*f460*/  ISETP.LT.OR P0, PT, R3.reuse, 0x2, P0 ;  /* 0x000000020300780c */ /* 0x040fe80000701670 */
        /* <DEDUP_REMOVED lines=36> */
[----:B------:R-:W-:Y:S02]  /*f6b0*/  ISETP.GT.AND P0, PT, R2, 0x29, !P0 ;  /* 0x000000290200780c */ /* 0x000fe40004704270 */
[----:B------:R-:W1:Y:S02]  /*f6c0*/  SHFL.IDX PT, R2, R6, 0x3, 0x1c1f ;  /* 0x007c1f0006027f89 */ /* 0x000e6400000e0000 */
[----:B------:R-:W-:Y:S04]  /*f6d0*/  ISETP.LT.OR P0, PT, R3, 0x2a, P0 ;  /* 0x0000002a0300780c */ /* 0x000fe80000701670 */
[----:B------:R-:W-:Y:S02]  /*f6e0*/  FSEL R145, R145, -INF , !P0 ;  /* 0xff80000091917808 */ /* 0x000fe40004000000 */
[----:B------:R-:W-:Y:S01]  /*f6f0*/  ISETP.GE.AND P0, PT, R38, 0x1, PT ;  /* 0x000000012600780c */ /* 0x000fe20003f06270 */
[--C-:B-1----:R-:W-:Y:S02]  /*f700*/  IMAD.IADD R7, R7, 0x1, R2.reuse ;  /* 0x0000000107077824 */ /* 0x102fe400078e0202 */
[----:B------:R-:W-:Y:S10]  /*f710*/  IMAD.IADD R6, R8, 0x1, R2 ;  /* 0x0000000108067824 */ /* 0x000ff400078e0202 */
        /* <DEDUP_REMOVED lines=14> */
.L_x_1227:
[----:B------:R-:W-:Y:S04]  /*f800*/  MOV R3, c[0x0][0x32c] ;  /* 0x0000cb0000037a02 */ /* 0x000fe80000000f00 */
[----:B------:R-:W-:Y:S11]  /*f810*/  ISETP.NE.AND P0, PT, R3, 0x1, PT ;  /* 0x000000010300780c */ /* 0x000ff60003f05270 */
[----:B------:R-:W-:Y:S02]  /*f820*/  @!UPT UIADD3 URZ, URZ, URZ, URZ ;  /* 0x0000003f3f3ff290 */ /* 0x000fe4000fffe03f */
[----:B------:R-:W-:Y:S05]  /*f830*/  @P0 IMAD.HI.U32 R3, R2, c[0x0][0x330], RZ ;  /* 0x0000cc0002030a27 */ /* 0x000fea00078e00ff */
[----:B------:R-:W-:Y:S02]  /*f840*/  @P0 SHF.R.U32.HI R2, RZ, c[0x0][0x334], R3 ;  /* 0x0000cd00ff020a19 */ /* 0x000fe40000011603 */
.L_x_1228:
[----:B------:R-:W-:Y:S05]  /*f850*/  BSYNC B0 ;  /* 0x0000000000007941 */ /* 0x000fea0003800000 */
.L_x_1226:
[----:B------:R-:W-:Y:S04]  /*f860*/  IMAD.IADD R0, R0, 0x1, -R36 ;  /* 0x0000000100007824 */ /* 0x000fe800078e0a24 */
[----:B------:R-:W-:Y:S05]  /*f870*/  IMAD R2, R2, c[0x0][0x32c], R0 ;  /* 0x0000cb0002027a24 */ /* 0x000fea00078e0200 */
[----:B------:R-:W-:Y:S02]  /*f880*/  IADD3 R0, R2, c[0x0][0x32c], RZ ;  /* 0x0000cb0002007a10 */ /* 0x000fe40007ffe0ff */
[----:B------:R-:W-:Y:S02]  /*f890*/  IMNMX R6, R6, R2, !PT ;  /* 0x0000000206067217 */ /* 0x000fe40007800200 */
[----:B------:R-:W-:Y:S02]  /*f8a0*/  IMNMX R7, R7, R0, PT ;  /* 0x0000000007077217 */ /* 0x000fe40003800200 */
.L_x_1225:
[----:B------:R-:W-:Y:S01]  /*f8b0*/  FMNMX.FTZ R0, R17, R140, !PT ;  /* 0x0000008c11007209 */ /* 0x000fe20007810000 */
[----:B------:R-:W-:Y:S01]  /*f8c0*/  LDSM.16.MT88.4 R40, [R218+0x2080] ;  /* 0x00208000da28783b */ /* 0x000fe20000004200 */
[----:B------:R-:W-:Y:S02]  /*f8d0*/  FMNMX.FTZ R2, R16, R142, !PT ;  /* 0x0000008e10027209 */ /* 0x000fe40007810000 */
[----:B------:R-:W-:Y:S02]  /*f8e0*/  FMNMX.FTZ R0, R21, R0, !PT ;  /* 0x0000000015007209 */ /* 0x000fe40007810000 */
[----:B------:R-:W-:Y:S02]  /*f8f0*/  ISETP.NE.AND P0, PT, R14, RZ, PT ;  /* 0x000000ff0e00720c */ /* 0x000fe40003f05270 */
[----:B------:R-:W-:Y:S02]  /*f900*/  FMNMX.FTZ R0, R23, R0, !PT ;  /* 0x0000000017007209 */ /* 0x000fe40007810000 */
[----:B------:R-:W-:Y:S02]  /*f910*/  FMNMX.FTZ R2, R20, R2, !PT ;  /* 0x0000000214027209 */ /* 0x000fe40007810000 */
[----:B------:R-:W-:Y:S02]  /*f920*/  FMNMX.FTZ R0, R22, R0, !PT ;  /* 0x0000000016007209 */ /* 0x000fe40007810000 */
[----:B------:R-:W-:Y:S02]  /*f930*/  ISETP.GT.AND P0, PT, R6, RZ, !P0 ;  /* 0x000000ff0600720c */ /* 0x000fe40004704270 */
[----:B------:R-:W-:Y:S02]  /*f940*/  FMNMX.FTZ R0, R203, R0, !PT ;  /* 0x00000000cb007209 */ /* 0x000fe40007810000 */
[----:B------:R-:W-:Y:S02]  /*f950*/  FMNMX.FTZ R2, R24, R2, !PT ;  /* 0x0000000218027209 */ /* 0x000fe40007810000 */
        /* <DEDUP_REMOVED lines=27> */
[----:B------:R-:W-:Y:S02]  /*fb10*/  FMNMX.FTZ R4, R15, R141, !PT ;  /* 0x0000008d0f047209 */ /* 0x000fe40007810000 */
[----:B------:R-:W-:Y:S02]  /*fb20*/  ISETP.GT.AND P0, PT, R6, 0x9, !P0 ;  /* 0x000000090600780c */ /* 0x000fe40004704270 */
[----:B------:R-:W-:Y:S02]  /*fb30*/  FMNMX.FTZ R2, R144, R2, !PT ;  /* 0x0000000290027209 */ /* 0x000fe40007810000 */
[----:B------:R-:W-:Y:S02]  /*fb40*/  ISETP.LT.OR P0, PT, R7, 0xa, P0 ;  /* 0x0000000a0700780c */ /* 0x000fe40000701670 */
[----:B------:R-:W-:Y:S02]  /*fb50*/  FMNMX.FTZ R4, R19, R4, !PT ;  /* 0x0000000413047209 */ /* 0x000fe40007810000 */
[----:B-1----:R-:W-:Y:S02]  /*fb60*/  FMNMX.FTZ R0, R0, R3, !PT ;  /* 0x0000000300007209 */ /* 0x002fe40007810000 */
[----:B------:R-:W-:Y:S01]  /*fb70*/  FSEL R11, R243, -INF , !P0 ;  /* 0xff800000f30b7808 */ /* 0x000fe20004000000 */
[----:B------:R-:W1:Y:S01]  /*fb80*/  SHFL.BFLY PT, R3, R2, 0x2, 0x1f ;  /* 0x0c401f0002037f89 */ /* 0x000e6200000e0000 */
[----:B------:R-:W-:Y:S02]  /*fb90*/  ISETP.GT.AND P0, PT, R6, 0x10, !P6 ;  /* 0x000000100600780c */ /* 0x000fe40007704270 */
[----:B------:R-:W-:Y:S02]  /*fba0*/  ISETP.NE.AND P6, PT, R9, RZ, PT ;  /* 0x000000ff0900720c */ /* 0x000fe40003fc5270 */
[----:B------:R-:W-:Y:S02]  /*fbb0*/  FMNMX.FTZ R9, R18, R4, !PT ;  /* 0x0000000412097209 */ /* 0x000fe40007810000 */
[----:B------:R-:W-:Y:S01]  /*fbc0*/  ISETP.LT.OR P0, PT, R7, 0x11, P0 ;  /* 0x000000110700780c */ /* 0x000fe20000701670 */
[----:B------:R-:W2:Y:S01]  /*fbd0*/  SHFL.BFLY PT, R4, R0, 0x1, 0x1f ;  /* 0x0c201f0000047f89 */ /* 0x000ea200000e0000 */
[----:B------:R-:W-:Y:S02]  /*fbe0*/  FMNMX.FTZ R9, R25, R9, !PT ;  /* 0x0000000919097209 */ /* 0x000fe40007810000 */
[----:B------:R-:W-:Y:S02]  /*fbf0*/  FSEL R238, R238, -INF , !P0 ;  /* 0xff800000eeee7808 */ /* 0x000fe40004000000 */
[----:B------:R-:W-:Y:S02]  /*fc00*/  FMNMX.FTZ R9, R207, R9, !PT ;  /* 0x00000009cf097209 */ /* 0x000fe40007810000 */
[----:B------:R-:W-:Y:S02]  /*fc10*/  ISETP.GT.AND P0, PT, R6, 0x11, !P5 ;  /* 0x000000110600780c */ /* 0x000fe40006f04270 */
[----:B------:R-:W-:Y:S02]  /*fc20*/  FMNMX.FTZ R9, R206, R9, !PT ;  /* 0x00000009ce097209 */ /* 0x000fe40007810000 */
[----:B------:R-:W-:Y:S02]  /*fc30*/  ISETP.LT.OR P0, PT, R7, 0x12, P0 ;  /* 0x000000120700780c */ /* 0x000fe40000701670 */
[----:B------:R-:W-:Y:S02]  /*fc40*/  FMNMX.FTZ R9, R212, R9, !PT ;  /* 0x00000009d4097209 */ /* 0x000fe40007810000 */
[----:B------:R-:W-:Y:S02]  /*fc50*/  FSEL R237, R237, -INF , !P0 ;  /* 0xff800000eded7808 */ /* 0x000fe40004000000 */
[----:B------:R-:W-:Y:S02]  /*fc60*/  FMNMX.FTZ R9, R213, R9, !PT ;  /* 0x00000009d5097209 */ /* 0x000fe40007810000 */
[----:B-1----:R-:W-:Y:S02]  /*fc70*/  FMNMX.FTZ R3, R2, R3, !PT ;  /* 0x0000000302037209 */ /* 0x002fe40007810000 */
[----:B------:R-:W-:Y:S02]  /*fc80*/  FMNMX.FTZ R2, R251, R9, !PT ;  /* 0x00000009fb027209 */ /* 0x000fe40007810000 */
[----:B------:R-:W-:Y:S02]  /*fc90*/  ISETP.GT.AND P0, PT, R6, 0x18, !P4 ;  /* 0x000000180600780c */ /* 0x000fe40006704270 */
[----:B--2---:R-:W-:Y:S02]  /*fca0*/  FMNMX.FTZ R139, R0, R4, !PT ;  /* 0x00000004008b7209 */ /* 0x004fe40007810000 */
[----:B------:R-:W-:Y:S01]  /*fcb0*/  FMNMX.FTZ R0, R29, R2, !PT ;  /* 0x000000021d007209 */ /* 0x000fe20007810000 */
[----:B------:R-:W1:Y:S01]  /*fcc0*/  SHFL.BFLY PT, R4, R3, 0x1, 0x1f ;  /* 0x0c201f0003047f89 */ /* 0x000e6200000e0000 */
[----:B------:R-:W-:Y:S01]  /*fcd0*/  ISETP.LT.OR P0, PT, R7, 0x19, P0 ;  /* 0x000000190700780c */ /* 0x000fe20000701670 */
[----:B------:R-:W-:Y:S01]  /*fce0*/  FMUL.FTZ R147, R139, c[0x0][0x2d0] ;  /* 0x0000b4008b937a20 */ /* 0x000fe20000410000 */
[----:B------:R-:W-:Y:S02]  /*fcf0*/  FMNMX.FTZ R0, R54, R0, !PT ;  /* 0x0000000036007209 */ /* 0x000fe40007810000 */
[----:B------:R-:W-:Y:S02]  /*fd00*/  FMNMX.FTZ R9, R8, R136, !PT ;  /* 0x0000008808097209 */ /* 0x000fe40007810000 */
[----:B------:R-:W-:Y:S02]  /*fd10*/  FMNMX.FTZ R0, R145, R0, !PT ;  /* 0x0000000091007209 */ /* 0x000fe40007810000 */
[----:B------:R-:W-:Y:S02]  /*fd20*/  FSEL R214, R34, -INF , !P0 ;  /* 0xff80000022d67808 */ /* 0x000fe40004000000 */
[----:B------:R-:W-:Y:S01]  /*fd30*/  ISETP.GT.AND P0, PT, R6, 0x19, !P3 ;  /* 0x000000190600780c */ /* 0x000fe20005f04270 */
[----:B------:R-:W2:Y:S01]  /*fd40*/  SHFL.BFLY PT, R2, R0, 0x2, 0x1f ;  /* 0x0c401f0000027f89 */ /* 0x000ea200000e0000 */
[----:B------:R-:W-:Y:S02]  /*fd50*/  FMNMX.FTZ R9, R13, R9, !PT ;  /* 0x000000090d097209 */ /* 0x000fe40007810000 */
[----:B------:R-:W-:Y:S02]  /*fd60*/  ISETP.LT.OR P0, PT, R7, 0x1a, P0 ;  /* 0x0000001a0700780c */ /* 0x000fe40000701670 */
[----:B------:R-:W-:Y:S02]  /*fd70*/  FMNMX.FTZ R9, R12, R9, !PT ;  /* 0x000000090c097209 */ /* 0x000fe40007810000 */
[----:B------:R-:W-:Y:S02]  /*fd80*/  FSEL R215, R35, -INF , !P0 ;  /* 0xff80000023d77808 */ /* 0x000fe40004000000 */
[----:B------:R-:W-:Y:S02]  /*fd90*/  ISETP.GT.AND P0, PT, R6, 0x20, !P2 ;  /* 0x000000200600780c */ /* 0x000fe40005704270 */
[----:B------:R-:W-:Y:S02]  /*fda0*/  ISETP.NE.AND P5, PT, R10, RZ, PT ;  /* 0x000000ff0a00720c */ /* 0x000fe40003fa5270 */
[----:B-1----:R-:W-:Y:S02]  /*fdb0*/  FMNMX.FTZ R138, R3, R4, !PT ;  /* 0x00000004038a7209 */ /* 0x002fe40007810000 */
[----:B------:R-:W-:Y:S02]  /*fdc0*/  FMNMX.FTZ R3, R11, R9, !PT ;  /* 0x000000090b037209 */ /* 0x000fe40007810000 */
[----:B------:R-:W-:Y:S01]  /*fdd0*/  ISETP.LT.OR P0, PT, R7, 0x21, P0 ;  /* 0x000000210700780c */ /* 0x000fe20000701670 */
[----:B------:R-:W-:Y:S01]  /*fde0*/  FMUL.FTZ R200, R138, c[0x0][0x2d0] ;  /* 0x0000b4008ac87a20 */ /* 0x000fe20000410000 */
[----:B------:R-:W-:Y:S02]  /*fdf0*/  FMNMX.FTZ R3, R238, R3, !PT ;  /* 0x00000003ee037209 */ /* 0x000fe40007810000 */
[----:B------:R-:W-:Y:S02]  /*fe00*/  FSEL R242, R33, -INF , !P0 ;  /* 0xff80000021f27808 */ /* 0x000fe40004000000 */
[----:B------:R-:W-:Y:S02]  /*fe10*/  ISETP.GT.AND P0, PT, R6, 0x21, !P1 ;  /* 0x000000210600780c */ /* 0x000fe40004f04270 */
[----:B--2---:R-:W-:Y:S02]  /*fe20*/  FMNMX.FTZ R0, R0, R2, !PT ;  /* 0x0000000200007209 */ /* 0x004fe40007810000 */
[----:B------:R-:W-:Y:S02]  /*fe30*/  FMNMX.FTZ R2, R237, R3, !PT ;  /* 0x00000003ed027209 */ /* 0x000fe40007810000 */
[----:B------:R-:W-:Y:S01]  /*fe40*/  ISETP.LT.OR P0, PT, R7, 0x22, P0 ;  /* 0x000000220700780c */ /* 0x000fe20000701670 */
[----:B------:R-:W1:Y:S01]  /*fe50*/  SHFL.BFLY PT, R3, R0, 0x1, 0x1f ;  /* 0x0c201f0000037f89 */ /* 0x000e6200000e0000 */
[----:B------:R-:W-:Y:S02]  /*fe60*/  FMNMX.FTZ R2, R214, R2, !PT ;  /* 0x00000002d6027209 */ /* 0x000fe40007810000 */
[----:B------:R-:W-:Y:S02]  /*fe70*/  FSEL R240, R47, -INF , !P0 ;  /* 0xff8000002ff07808 */ /* 0x000fe40004000000 */
[----:B------:R-:W-:Y:S02]  /*fe80*/  ISETP.GT.AND P0, PT, R6, 0x28, !P5 ;  /* 0x000000280600780c */ /* 0x000fe40006f04270 */
[----:B------:R-:W-:Y:S02]  /*fe90*/  FMNMX.FTZ R2, R215, R2, !PT ;  /* 0x00000002d7027209 */ /* 0x000fe40007810000 */
[C---:B------:R-:W-:Y:S02]  /*fea0*/  ISETP.LT.OR P0, PT, R7.reuse, 0x29, P0 ;  /* 0x000000290700780c */ /* 0x040fe40000701670 */
[----:B------:R-:W-:Y:S02]  /*feb0*/  FMNMX.FTZ R2, R242, R2, !PT ;  /* 0x00000002f2027209 */ /* 0x000fe40007810000 */
[----:B------:R-:W-:Y:S02]  /*fec0*/  FSEL R239, R50, -INF , !P0 ;  /* 0xff80000032ef7808 */ /* 0x000fe40004000000 */
[----:B------:R-:W-:Y:S02]  /*fed0*/  ISETP.GT.AND P0, PT, R6, 0x29, !P6 ;  /* 0x000000290600780c */ /* 0x000fe40007704270 */
[----:B------:R-:W-:Y:S02]  /*fee0*/  FSETP.NEU.FTZ.AND P1, PT, R138, -INF , PT ;  /* 0xff8000008a00780b */ /* 0x000fe40003f3d000 */
[----:B------:R-:W-:Y:S02]  /*fef0*/  ISETP.LT.OR P0, PT, R7, 0x2a, P0 ;  /* 0x0000002a0700780c */ /* 0x000fe40000701670 */
[----:B------:R-:W-:Y:S02]  /*ff00*/  FMNMX.FTZ R2, R240, R2, !PT ;  /* 0x00000002f0027209 */ /* 0x000fe40007810000 */
[----:B------:R-:W-:Y:S02]  /*ff10*/  FSEL R200, R200, RZ, P1 ;  /* 0x000000ffc8c87208 */ /* 0x000fe40000800000 */
[----:B------:R-:W-:Y:S02]  /*ff20*/  FSEL R146, R51, -INF , !P0 ;  /* 0xff80000033927808 */ /* 0x000fe40004000000 */
[----:B------:R-:W-:Y:S01]  /*ff30*/  FMNMX.FTZ R2, R239, R2, !PT ;  /* 0x00000002ef027209 */ /* 0x000fe20007810000 */
[--C-:B------:R-:W-:Y:S01]  /*ff40*/  FFMA.FTZ R4, R24, c[0x0][0x2d0], -R200.reuse ;  /* 0x0000b40018047a23 */ /* 0x100fe200000108c8 */
[----:B-1----:R-:W-:Y:S01]  /*ff50*/  FMNMX.FTZ R137, R0, R3, !PT ;  /* 0x0000000300897209 */ /* 0x002fe20007810000 */
[--C-:B------:R-:W-:Y:S01]  /*ff60*/  FFMA.FTZ R3, R26, c[0x0][0x2d0], -R200.reuse ;  /* 0x0000b4001a037a23 */ /* 0x100fe200000108c8 */
[----:B------:R-:W-:Y:S01]  /*ff70*/  FMNMX.FTZ R2, R146, R2, !PT ;  /* 0x0000000292027209 */ /* 0x000fe20007810000 */
[----:B------:R-:W-:Y:S01]  /*ff80*/  MUFU.EX2 R39, R4 ;  /* 0x0000000400277308 */ /* 0x000fe20000000800 */
[----:B------:R-:W-:Y:S01]  /*ff90*/  FSETP.NEU.FTZ.AND P2, PT, R139, -INF , PT ;  /* 0xff8000008b00780b */ /* 0x000fe20003f5d000 */
[C---:B------:R-:W-:Y:S01]  /*ffa0*/  FMUL.FTZ R201, R137.reuse, c[0x0][0x2d0] ;  /* 0x0000b40089c97a20 */ /* 0x040fe20000410000 */
[----:B------:R-:W-:Y:S01]  /*ffb0*/  FSETP.NEU.FTZ.AND P0, PT, R137, -INF , PT ;  /* 0xff8000008900780b */ /* 0x000fe20003f1d000 */
[----:B------:R-:W1:Y:S01]  /*ffc0*/  SHFL.BFLY PT, R0, R2, 0x2, 0x1f ;  /* 0x0c401f0002007f89 */ /* 0x000e6200000e0000 */
[----:B------:R-:W-:Y:S01]  /*ffd0*/  FSEL R147, R147, RZ, P2 ;  /* 0x000000ff93937208 */ /* 0x000fe20001000000 */
[--C-:B------:R-:W-:Y:S01]  /*ffe0*/  FFMA.FTZ R16, R16, c[0x0][0x2d0], -R200.reuse ;  /* 0x0000b40010107a23 */ /* 0x100fe200000108c8 */
[----:B------:R-:W-:Y:S01]  /*fff0*/  FSEL R201, R201, RZ, P0 ;  /* 0x000000ffc9c97208 */ /* 0x000fe20000000000 */
[----:B------:R-:W-:Y:S02]  /*10000*/  FFMA.FTZ R20, R20, c[0x0][0x2d0], -R200 ;  /* 0x0000b40014147a23 */ /* 0x000fe400000108c8 */
[----:B------:R1:W2:Y:S01]  /*10010*/  MUFU.EX2 R53, R3 ;  /* 0x0000000300357308 */ /* 0x0002a20000000800 */
[--C-:B------:R-:W-:Y:S02]  /*10020*/  FFMA.FTZ R22, R22, c[0x0][0x2d0], -R147.reuse ;  /* 0x0000b40016167a23 */ /* 0x100fe40000010893 */
[--C-:B------:R-:W-:Y:S02]  /*10030*/  FFMA.FTZ R23, R23, c[0x0][0x2d0], -R147.reuse ;  /* 0x0000b40017177a23 */ /* 0x100fe40000010893 */
[--C-:B------:R-:W-:Y:S02]  /*10040*/  FFMA.FTZ R17, R17, c[0x0][0x2d0], -R147.reuse ;  /* 0x0000b40011117a23 */ /* 0x100fe40000010893 */
[----:B------:R-:W-:Y:S02]  /*10050*/  FFMA.FTZ R21, R21, c[0x0][0x2d0], -R147 ;  /* 0x0000b40015157a23 */ /* 0x000fe40000010893 */
[--C-:B------:R-:W-:Y:S01]  /*10060*/  FFMA.FTZ R15, R15, c[0x0][0x2d0], -R201.reuse ;  /* 0x0000b4000f0f7a23 */ /* 0x100fe200000108c9 */
[----:B------:R-:W-:Y:S01]  /*10070*/  MUFU.EX2 R27, R22 ;  /* 0x00000016001b7308 */ /* 0x000fe20000000800 */
[--C-:B------:R-:W-:Y:S02]  /*10080*/  FFMA.FTZ R19, R19, c[0x0][0x2d0], -R201.reuse ;  /* 0x0000b40013137a23 */ /* 0x100fe400000108c9 */
[--C-:B------:R-:W-:Y:S07]  /*10090*/  FFMA.FTZ R18, R18, c[0x0][0x2d0], -R201.reuse ;  /* 0x0000b40012127a23 */ /* 0x100fee00000108c9 */
[----:B------:R-:W3:Y:S01]  /*100a0*/  MUFU.EX2 R31, R23 ;  /* 0x00000017001f7308 */ /* 0x000ee20000000800 */
[----:B-1----:R-:W-:Y:S01]  /*100b0*/  FMNMX.FTZ R3, R2, R0, !PT ;  /* 0x0000000002037209 */ /* 0x002fe20007810000 */
[----:B------:R-:W-:Y:S01]  /*100c0*/  FFMA.FTZ R2, R25, c[0x0][0x2d0], -R201 ;  /* 0x0000b40019027a23 */ /* 0x000fe200000108c9 */
[----:B------:R-:W-:Y:S02]  /*100d0*/  FSEL R0, R139, RZ, P2 ;  /* 0x000000ff8b007208 */ /* 0x000fe40001000000 */
[----:B--2---:R-:W-:Y:S01]  /*100e0*/  F2FP.BF16.PACK_AB R199, R53, R39 ;  /* 0x0000002735c7723e */ /* 0x004fe200000010ff */
[----:B------:R-:W1:Y:S04]  /*100f0*/  SHFL.BFLY PT, R4, R3, 0x1, 0x1f ;  /* 0x0c201f0003047f89 */ /* 0x000e6800000e0000 */
[----:B------:R2:W-:Y:S01]  /*10100*/  MUFU.EX2 R52, R2 ;  /* 0x0000000200347308 */ /* 0x0005e20000000800 */
[----:B------:R-:W-:Y:S04]  /*10110*/  FADD.FTZ R0, -R0, R140 ;  /* 0x0000008c00007221 */ /* 0x000fe80000010100 */
[----:B------:R-:W-:Y:S05]  /*10120*/  FMUL.FTZ R0, R0, c[0x0][0x2d0] ;  /* 0x0000b40000007a20 */ /* 0x000fea0000410000 */
[----:B------:R4:W5:Y:S01]  /*10130*/  MUFU.EX2 R7, R0 ;  /* 0x0000000000077308 */ /* 0x0009620000000800 */
[----:B---3--:R-:W-:Y:S09]  /*10140*/  MOV R140, R31 ;  /* 0x0000001f008c7202 */ /* 0x008ff20000000f00 */
[----:B------:R-:W-:Y:S01]  /*10150*/  MUFU.EX2 R46, R17 ;  /* 0x00000011002e7308 */ /* 0x000fe20000000800 */
[----:B-1----:R-:W-:Y:S02]  /*10160*/  FMNMX.FTZ R3, R3, R4, !PT ;  /* 0x0000000403037209 */ /* 0x002fe40007810000 */
[----:B--2---:R-:W-:Y:S03]  /*10170*/  FSEL R2, R138, RZ, P1 ;  /* 0x000000ff8a027208 */ /* 0x004fe60000800000 */
[----:B------:R-:W-:Y:S02]  /*10180*/  FMUL.FTZ R4, R3, c[0x0][0x2d0] ;  /* 0x0000b40003047a20 */ /* 0x000fe40000410000 */
[----:B------:R-:W-:Y:S01]  /*10190*/  FADD.FTZ R2, -R2, R142 ;  /* 0x0000008e02027221 */ /* 0x000fe20000010100 */
[----:B------:R-:W-:Y:S01]  /*101a0*/  MOV R142, R27 ;  /* 0x0000001b008e7202 */ /* 0x000fe20000000f00 */
[----:B------:R-:W1:Y:S01]  /*101b0*/  MUFU.EX2 R30, R21 ;  /* 0x00000015001e7308 */ /* 0x000e620000000800 */
[----:B------:R-:W2:Y:S01]  /*101c0*/  LDSM.16.MT88.4 R24, [R217+0x2080] ;  /* 0x00208000d918783b */ /* 0x000ea20000004200 */
[----:B----4-:R-:W-:Y:S01]  /*101d0*/  FSEL R0, R137, RZ, P0 ;  /* 0x000000ff89007208 */ /* 0x010fe20000000000 */
[----:B------:R-:W-:Y:S01]  /*101e0*/  FMUL.FTZ R2, R2, c[0x0][0x2d0] ;  /* 0x0000b40002027a20 */ /* 0x000fe20000410000 */
[----:B------:R-:W-:Y:S01]  /*101f0*/  FSETP.NEU.FTZ.AND P0, PT, R3, -INF , PT ;  /* 0xff8000000300780b */ /* 0x000fe20003f1d000 */
[C---:B-----5:R-:W-:Y:S01]  /*10200*/  FMUL.FTZ R9, R7.reuse, R149 ;  /* 0x0000009507097220 */ /* 0x060fe20000410000 */
[----:B------:R-:W-:Y:S01]  /*10210*/  F2FP.BF16.PACK_AB R198, R142, R140 ;  /* 0x0000008c8ec6723e */ /* 0x000fe200000010ff */
[----:B------:R-:W-:Y:S01]  /*10220*/  FADD.FTZ R0, -R0, R141 ;  /* 0x0000008d00007221 */ /* 0x000fe20000010100 */
[----:B------:R-:W-:Y:S01]  /*10230*/  FSEL R4, R4, RZ, P0 ;  /* 0x000000ff04047208 */ /* 0x000fe20000000000 */
[C---:B------:R-:W-:Y:S01]  /*10240*/  FMUL.FTZ R56, R7.reuse, R56 ;  /* 0x0000003807387220 */ /* 0x040fe20000410000 */
[----:B------:R-:W3:Y:S01]  /*10250*/  MUFU.EX2 R6, R2 ;  /* 0x0000000200067308 */ /* 0x000ee20000000800 */
[----:B------:R-:W-:Y:S02]  /*10260*/  FMUL.FTZ R0, R0, c[0x0][0x2d0] ;  /* 0x0000b40000007a20 */ /* 0x000fe40000410000 */
[--C-:B------:R-:W-:Y:S02]  /*10270*/  FFMA.FTZ R8, R8, c[0x0][0x2d0], -R4.reuse ;  /* 0x0000b40008087a23 */ /* 0x100fe40000010804 */
[C---:B------:R-:W-:Y:S02]  /*10280*/  FMUL.FTZ R57, R7.reuse, R57 ;  /* 0x0000003907397220 */ /* 0x040fe40000410000 */
[C---:B------:R-:W-:Y:S02]  /*10290*/  FMUL.FTZ R68, R7.reuse, R68 ;  /* 0x0000004407447220 */ /* 0x040fe40000410000 */
[C---:B------:R-:W-:Y:S01]  /*102a0*/  FMUL.FTZ R69, R7.reuse, R69 ;  /* 0x0000004507457220 */ /* 0x040fe20000410000 */
[----:B------:R4:W5:Y:S01]  /*102b0*/  MUFU.EX2 R2, R0 ;  /* 0x0000000000027308 */ /* 0x0009620000000800 */
[C---:B------:R-:W-:Y:S02]  /*102c0*/  FMUL.FTZ R72, R7.reuse, R72 ;  /* 0x0000004807487220 */ /* 0x040fe40000410000 */
[C---:B------:R-:W-:Y:S01]  /*102d0*/  FMUL.FTZ R73, R7.reuse, R73 ;  /* 0x0000004907497220 */ /* 0x040fe20000410000 */
[----:B-1----:R-:W-:Y:S01]  /*102e0*/  F2FP.BF16.PACK_AB R196, R30, R46 ;  /* 0x0000002e1ec4723e */ /* 0x002fe200000010ff */
[C---:B------:R-:W-:Y:S01]  /*102f0*/  FMUL.FTZ R21, R7.reuse, R161 ;  /* 0x000000a107157220 */ /* 0x040fe20000410000 */
[----:B------:R-:W-:Y:S01]  /*10300*/  MOV R161, R30 ;  /* 0x0000001e00a17202 */ /* 0x000fe20000000f00 */
[C---:B------:R-:W-:Y:S02]  /*10310*/  FMUL.FTZ R84, R7.reuse, R84 ;  /* 0x0000005407547220 */ /* 0x040fe40000410000 */
[C---:B------:R-:W-:Y:S01]  /*10320*/  FMUL.FTZ R85, R7.reuse, R85 ;  /* 0x0000005507557220 */ /* 0x040fe20000410000 */
[----:B------:R1:W-:Y:S01]  /*10330*/  MUFU.EX2 R141, R8 ;  /* 0x00000008008d7308 */ /* 0x0003e20000000800 */
[C---:B------:R-:W-:Y:S02]  /*10340*/  FMUL.FTZ R88, R7.reuse, R88 ;  /* 0x0000005807587220 */ /* 0x040fe40000410000 */
[----:B------:R-:W-:Y:S02]  /*10350*/  FMUL.FTZ R89, R7, R89 ;  /* 0x0000005907597220 */ /* 0x000fe40000410000 */
[C---:B---3--:R-:W-:Y:S02]  /*10360*/  FMUL.FTZ R10, R6.reuse, R150 ;  /* 0x00000096060a7220 */ /* 0x048fe40000410000 */
[C---:B------:R-:W-:Y:S01]  /*10370*/  FMUL.FTZ R22, R6.reuse, R162 ;  /* 0x000000a206167220 */ /* 0x040fe20000410000 */
[----:B------:R-:W-:Y:S01]  /*10380*/  MOV R162, R29 ;  /* 0x0000001d00a27202 */ /* 0x000fe20000000f00 */
[C---:B------:R-:W-:Y:S01]  /*10390*/  FMUL.FTZ R23, R6.reuse, R163 ;  /* 0x000000a306177220 */ /* 0x040fe20000410000 */
[----:B------:R3:W-:Y:S01]  /*103a0*/  MUFU.EX2 R48, R16 ;  /* 0x0000001000307308 */ /* 0x0007e20000000800 */
[C---:B------:R-:W-:Y:S02]  /*103b0*/  FMUL.FTZ R55, R6.reuse, R195 ;  /* 0x000000c306377220 */ /* 0x040fe40000410000 */
[----:B------:R-:W-:Y:S02]  /*103c0*/  FMUL.FTZ R58, R6, R58 ;  /* 0x0000003a063a7220 */ /* 0x000fe40000410000 */
[--C-:B----4-:R-:W-:Y:S02]  /*103d0*/  FFMA.FTZ R0, R13, c[0x0][0x2d0], -R4.reuse ;  /* 0x0000b4000d007a23 */ /* 0x110fe40000010804 */
[C---:B-----5:R-:W-:Y:S02]  /*103e0*/  FMUL.FTZ R13, R2.reuse, R153 ;  /* 0x00000099020d7220 */ /* 0x060fe40000410000 */
[C---:B------:R-:W-:Y:S01]  /*103f0*/  FMUL.FTZ R17, R2.reuse, R157 ;  /* 0x0000009d02117220 */ /* 0x040fe20000410000 */
[----:B------:R-:W4:Y:S01]  /*10400*/  MUFU.EX2 R47, R0 ;  /* 0x00000000002f7308 */ /* 0x000f220000000800 */
[C---:B------:R-:W-:Y:S02]  /*10410*/  FMUL.FTZ R29, R2.reuse, R169 ;  /* 0x000000a9021d7220 */ /* 0x040fe40000410000 */
[----:B------:R-:W-:Y:S02]  /*10420*/  FMUL.FTZ R32, R2, R172 ;  /* 0x000000ac02207220 */ /* 0x000fe40000410000 */
[--C-:B-1----:R-:W-:Y:S02]  /*10430*/  FFMA.FTZ R8, R11, c[0x0][0x2d0], -R4.reuse ;  /* 0x0000b4000b087a23 */ /* 0x102fe40000010804 */
[----:B------:R-:W-:Y:S02]  /*10440*/  FMUL.FTZ R11, R6, R151 ;  /* 0x00000097060b7220 */ /* 0x000fe40000410000 */
[----:B------:R-:W-:Y:S01]  /*10450*/  FMUL.FTZ R33, R2, R173 ;  /* 0x000000ad02217220 */ /* 0x000fe20000410000 */
[----:B------:R-:W1:Y:S01]  /*10460*/  MUFU.EX2 R38, R20 ;  /* 0x0000001400267308 */ /* 0x000e620000000800 */
[----:B------:R-:W-:Y:S01]  /*10470*/  MOV R173, R39 ;  /* 0x0000002700ad7202 */ /* 0x000fe20000000f00 */
[----:B------:R-:W-:Y:S01]  /*10480*/  FMUL.FTZ R39, R6, R179 ;  /* 0x000000b306277220 */ /* 0x000fe20000410000 */
[----:B------:R-:W-:Y:S01]  /*10490*/  MOV R179, R45 ;  /* 0x0000002d00b37202 */ /* 0x000fe20000000f00 */
[C---:B---3--:R-:W-:Y:S02]  /*104a0*/  FMUL.FTZ R16, R2.reuse, R156 ;  /* 0x0000009c02107220 */ /* 0x048fe40000410000 */
[----:B------:R-:W-:Y:S01]  /*104b0*/  FMUL.FTZ R45, R2, R185 ;  /* 0x000000b9022d7220 */ /* 0x000fe20000410000 */
[----:B------:R-:W-:Y:S01]  /*104c0*/  MOV R185, R179 ;  /* 0x000000b300b97202 */ /* 0x000fe20000000f00 */
[----:B------:R-:W-:Y:S02]  /*104d0*/  FMUL.FTZ R59, R6, R59 ;  /* 0x0000003b063b7220 */ /* 0x000fe40000410000 */
[----:B------:R3:W-:Y:S01]  /*104e0*/  MUFU.EX2 R241, R8 ;  /* 0x0000000800f17308 */ /* 0x0007e20000000800 */
[C---:B------:R-:W-:Y:S02]  /*104f0*/  FMUL.FTZ R60, R2.reuse, R60 ;  /* 0x0000003c023c7220 */ /* 0x040fe40000410000 */
[----:B------:R-:W-:Y:S01]  /*10500*/  FMUL.FTZ R61, R2, R61 ;  /* 0x0000003d023d7220 */ /* 0x000fe20000410000 */
[----:B----4-:R-:W-:Y:S01]  /*10510*/  F2FP.BF16.PACK_AB R149, R47, R141 ;  /* 0x0000008d2f95723e */ /* 0x010fe200000010ff */
[----:B------:R-:W-:Y:S02]  /*10520*/  FFMA.FTZ R0, R12, c[0x0][0x2d0], -R4 ;  /* 0x0000b4000c007a23 */ /* 0x000fe40000010804 */
[C---:B------:R-:W-:Y:S02]  /*10530*/  FMUL.FTZ R12, R2.reuse, R152 ;  /* 0x00000098020c7220 */ /* 0x040fe40000410000 */
[C---:B------:R-:W-:Y:S01]  /*10540*/  FMUL.FTZ R64, R2.reuse, R64 ;  /* 0x0000004002407220 */ /* 0x040fe20000410000 */
[----:B------:R4:W5:Y:S01]  /*10550*/  MUFU.EX2 R37, R0 ;  /* 0x0000000000257308 */ /* 0x0009620000000800 */
[----:B------:R-:W-:Y:S02]  /*10560*/  FMUL.FTZ R65, R2, R65 ;  /* 0x0000004102417220 */ /* 0x000fe40000410000 */
[----:B------:R-:W-:Y:S01]  /*10570*/  FMUL.FTZ R70, R6, R70 ;  /* 0x0000004606467220 */ /* 0x000fe20000410000 */
[----:B-1----:R-:W-:Y:S01]  /*10580*/  F2FP.BF16.PACK_AB R197, R38, R48 ;  /* 0x0000003026c5723e */ /* 0x002fe200000010ff */
[C---:B------:R-:W-:Y:S01]  /*10590*/  FMUL.FTZ R20, R7.reuse, R160 ;  /* 0x000000a007147220 */ /* 0x040fe20000410000 */
[----:B------:R-:W-:Y:S01]  /*105a0*/  MOV R160, R44 ;  /* 0x0000002c00a07202 */ /* 0x000fe20000000f00 */
[----:B------:R-:W-:Y:S02]  /*105b0*/  FMUL.FTZ R44, R2, R184 ;  /* 0x000000b8022c7220 */ /* 0x000fe40000410000 */
[C---:B------:R-:W-:Y:S01]  /*105c0*/  FMUL.FTZ R71, R6.reuse, R71 ;  /* 0x0000004706477220 */ /* 0x040fe20000410000 */
[----:B------:R-:W1:Y:S01]  /*105d0*/  MUFU.EX2 R49, R15 ;  /* 0x0000000f00317308 */ /* 0x000e620000000800 */
[C---:B------:R-:W-:Y:S02]  /*105e0*/  FMUL.FTZ R74, R6.reuse, R74 ;  /* 0x0000004a064a7220 */ /* 0x040fe40000410000 */
[----:B------:R-:W-:Y:S02]  /*105f0*/  FMUL.FTZ R75, R6, R75 ;  /* 0x0000004b064b7220 */ /* 0x000fe40000410000 */
[----:B---3--:R-:W-:Y:S02]  /*10600*/  FMUL.FTZ R8, R7, R148 ;  /* 0x0000009407087220 */ /* 0x008fe40000410000 */
[C---:B------:R-:W-:Y:S02]  /*10610*/  FMUL.FTZ R76, R2.reuse, R76 ;  /* 0x0000004c024c7220 */ /* 0x040fe40000410000 */
[C---:B------:R-:W-:Y:S01]  /*10620*/  FMUL.FTZ R77, R2.reuse, R77 ;  /* 0x0000004d024d7220 */ /* 0x040fe20000410000 */
[----:B------:R-:W3:Y:S01]  /*10630*/  MUFU.EX2 R28, R19 ;  /* 0x00000013001c7308 */ /* 0x000ee20000000800 */
[C---:B------:R-:W-:Y:S01]  /*10640*/  FMUL.FTZ R80, R2.reuse, R80 ;  /* 0x0000005002507220 */ /* 0x040fe20000410000 */
[-C--:B--2---:R-:W-:Y:S05]  /*10650*/  HMMA.16816.F32.BF16 R8, R196, R24.reuse, R8 ;  /* 0x00000018c408723c */ /* 0x084fea0000041808 */
[----:B----4-:R-:W-:Y:S01]  /*10660*/  FSEL R0, R3, RZ, P0 ;  /* 0x000000ff03007208 */ /* 0x010fe20000000000 */
[----:B------:R-:W-:Y:S01]  /*10670*/  FMUL.FTZ R81, R2, R81 ;  /* 0x0000005102517220 */ /* 0x000fe20000410000 */
[-C--:B-----5:R-:W-:Y:S01]  /*10680*/  F2FP.BF16.PACK_AB R151, R241, R37.reuse ;  /* 0x00000025f197723e */ /* 0x0a0fe200000010ff */
[----:B------:R-:W2:Y:S01]  /*10690*/  MUFU.EX2 R36, R18 ;  /* 0x0000001200247308 */ /* 0x000ea20000000800 */
[----:B------:R-:W-:Y:S03]  /*106a0*/  MOV R169, R37 ;  /* 0x0000002500a97202 */ /* 0x000fe60000000f00 */
[----:B------:R-:W-:Y:S02]  /*106b0*/  FADD.FTZ R0, -R0, R136 ;  /* 0x0000008800007221 */ /* 0x000fe40000010100 */
[--C-:B------:R-:W-:Y:S02]  /*106c0*/  FFMA.FTZ R136, R203, c[0x0][0x2d0], -R147.reuse ;  /* 0x0000b400cb887a23 */ /* 0x100fe40000010893 */
[----:B------:R-:W-:Y:S02]  /*106d0*/  FMUL.FTZ R0, R0, c[0x0][0x2d0] ;  /* 0x0000b40000007a20 */ /* 0x000fe40000410000 */
[C---:B------:R-:W-:Y:S01]  /*106e0*/  FMUL.FTZ R37, R7.reuse, R177 ;  /* 0x000000b107257220 */ /* 0x040fe20000410000 */
[----:B------:R-:W-:Y:S01]  /*106f0*/  MOV R177, R38 ;  /* 0x0000002600b17202 */ /* 0x000fe20000000f00 */
[----:B------:R-:W-:Y:S01]  /*10700*/  FMUL.FTZ R38, R6, R178 ;  /* 0x000000b206267220 */ /* 0x000fe20000410000 */
[-C--:B-1----:R-:W-:Y:S01]  /*10710*/  MOV R178, R49.reuse ;  /* 0x0000003100b27202 */ /* 0x082fe20000000f00 */
[----:B------:R-:W1:Y:S01]  /*10720*/  MUFU.EX2 R0, R0 ;  /* 0x0000000000007308 */ /* 0x000e620000000800 */
[----:B---3--:R-:W-:Y:S01]  /*10730*/  F2FP.BF16.PACK_AB R148, R28, R49 ;  /* 0x000000311c94723e */ /* 0x008fe200000010ff */
[C---:B------:R-:W-:Y:S01]  /*10740*/  FMUL.FTZ R49, R2.reuse, R189 ;  /* 0x000000bd02317220 */ /* 0x040fe20000410000 */
[----:B------:R-:W-:Y:S01]  /*10750*/  MOV R163, R28 ;  /* 0x0000001c00a37202 */ /* 0x000fe20000000f00 */
[----:B------:R-:W-:Y:S01]  /*10760*/  FMUL.FTZ R28, R2, R168 ;  /* 0x000000a8021c7220 */ /* 0x000fe20000410000 */
[----:B------:R-:W-:Y:S01]  /*10770*/  MOV R179, R177 ;  /* 0x000000b100b37202 */ /* 0x000fe20000000f00 */
[C---:B------:R-:W-:Y:S01]  /*10780*/  FMUL.FTZ R86, R6.reuse, R86 ;  /* 0x0000005606567220 */ /* 0x040fe20000410000 */
[----:B------:R-:W-:Y:S01]  /*10790*/  MOV R177, R163 ;  /* 0x000000a300b17202 */ /* 0x000fe20000000f00 */
[----:B------:R-:W-:Y:S01]  /*107a0*/  FMUL.FTZ R87, R6, R87 ;  /* 0x0000005706577220 */ /* 0x000fe20000410000 */
[----:B--2---:R-:W-:Y:S01]  /*107b0*/  F2FP.BF16.PACK_AB R150, R52, R36 ;  /* 0x000000243496723e */ /* 0x004fe200000010ff */
[C---:B------:R-:W-:Y:S01]  /*107c0*/  FMUL.FTZ R90, R6.reuse, R90 ;  /* 0x0000005a065a7220 */ /* 0x040fe20000410000 */
[----:B------:R-:W-:Y:S01]  /*107d0*/  MOV R172, R36 ;  /* 0x0000002400ac7202 */ /* 0x000fe20000000f00 */
[C---:B------:R-:W-:Y:S01]  /*107e0*/  FMUL.FTZ R36, R7.reuse, R176 ;  /* 0x000000b007247220 */ /* 0x040fe20000410000 */
[----:B------:R-:W-:Y:S01]  /*107f0*/  MOV R176, R54 ;  /* 0x0000003600b07202 */ /* 0x000fe20000000f00 */
[C---:B------:R-:W-:Y:S02]  /*10800*/  FMUL.FTZ R54, R6.reuse, R194 ;  /* 0x000000c206367220 */ /* 0x040fe40000410000 */
[----:B------:R-:W-:Y:S02]  /*10810*/  FMUL.FTZ R91, R6, R91 ;  /* 0x0000005b065b7220 */ /* 0x000fe40000410000 */
[C---:B------:R-:W-:Y:S02]  /*10820*/  FMUL.FTZ R92, R2.reuse, R92 ;  /* 0x0000005c025c7220 */ /* 0x040fe40000410000 */
[C---:B------:R-:W-:Y:S02]  /*10830*/  FMUL.FTZ R93, R2.reuse, R93 ;  /* 0x0000005d025d7220 */ /* 0x040fe40000410000 */
[----:B------:R-:W-:Y:S02]  /*10840*/  FMUL.FTZ R96, R2, R96 ;  /* 0x0000006002607220 */ /* 0x000fe40000410000 */
[C---:B-1----:R-:W-:Y:S02]  /*10850*/  FMUL.FTZ R14, R0.reuse, R154 ;  /* 0x0000009a000e7220 */ /* 0x042fe40000410000 */
[C---:B------:R-:W-:Y:S02]  /*10860*/  FMUL.FTZ R15, R0.reuse, R155 ;  /* 0x0000009b000f7220 */ /* 0x040fe40000410000 */
[----:B------:R-:W1:Y:S01]  /*10870*/  LDSM.16.MT88.4 R152, [R220+0x2080] ;  /* 0x00208000dc98783b */ /* 0x000e620000004200 */
[C---:B------:R-:W-:Y:S02]  /*10880*/  FMUL.FTZ R18, R0.reuse, R158 ;  /* 0x0000009e00127220 */ /* 0x040fe40000410000 */
[C---:B------:R-:W-:Y:S02]  /*10890*/  FMUL.FTZ R19, R0.reuse, R159 ;  /* 0x0000009f00137220 */ /* 0x040fe40000410000 */
[C---:B------:R-:W-:Y:S03]  /*108a0*/  HMMA.16816.F32.BF16 R12, R148.reuse, R24, R12 ;  /* 0x00000018940c723c */ /* 0x040fe6000004180c */
[----:B------:R-:W2:Y:S01]  /*108b0*/  LDSM.16.MT88.4 R156, [R219+0x2080] ;  /* 0x00208000db9c783b */ /* 0x000ea20000004200 */
[C---:B------:R-:W-:Y:S02]  /*108c0*/  FMUL.FTZ R50, R0.reuse, R190 ;  /* 0x000000be00327220 */ /* 0x040fe40000410000 */
[C---:B------:R-:W-:Y:S02]  /*108d0*/  FMUL.FTZ R51, R0.reuse, R191 ;  /* 0x000000bf00337220 */ /* 0x040fe40000410000 */
[-C--:B------:R-:W-:Y:S04]  /*108e0*/  HMMA.16816.F32.BF16 R16, R148, R26.reuse, R16 ;  /* 0x0000001a9410723c */ /* 0x080fe80000041810 */
[C---:B------:R-:W-:Y:S02]  /*108f0*/  FMUL.FTZ R62, R0.reuse, R62 ;  /* 0x0000003e003e7220 */ /* 0x040fe40000410000 */
[C---:B------:R-:W-:Y:S02]  /*10900*/  FMUL.FTZ R63, R0.reuse, R63 ;  /* 0x0000003f003f7220 */ /* 0x040fe40000410000 */
[C---:B------:R-:W-:Y:S04]  /*10910*/  HMMA.16816.F32.BF16 R20, R196.reuse, R26, R20 ;  /* 0x0000001ac414723c */ /* 0x040fe80000041814 */
[C---:B------:R-:W-:Y:S02]  /*10920*/  FMUL.FTZ R30, R0.reuse, R170 ;  /* 0x000000aa001e7220 */ /* 0x040fe40000410000 */
[----:B------:R-:W-:Y:S02]  /*10930*/  FMUL.FTZ R31, R0, R171 ;  /* 0x000000ab001f7220 */ /* 0x000fe40000410000 */
[C---:B------:R-:W-:Y:S02]  /*10940*/  FMUL.FTZ R27, R6.reuse, R167 ;  /* 0x000000a7061b7220 */ /* 0x040fe40000410000 */
[----:B------:R3:W-:Y:S02]  /*10950*/  MUFU.EX2 R167, R136 ;  /* 0x0000008800a77308 */ /* 0x0007e40000000800 */
[C---:B------:R-:W-:Y:S01]  /*10960*/  FMUL.FTZ R24, R7.reuse, R164 ;  /* 0x000000a407187220 */ /* 0x040fe20000410000 */
[----:B------:R-:W-:Y:S01]  /*10970*/  MOV R164, R53 ;  /* 0x0000003500a47202 */ /* 0x000fe20000000f00 */
[C---:B------:R-:W-:Y:S01]  /*10980*/  FMUL.FTZ R25, R7.reuse, R165 ;  /* 0x000000a507197220 */ /* 0x040fe20000410000 */
[----:B------:R-:W-:Y:S01]  /*10990*/  MOV R165, R47 ;  /* 0x0000002f00a57202 */ /* 0x000fe20000000f00 */
[----:B------:R-:W-:Y:S01]  /*109a0*/  FMUL.FTZ R26, R6, R166 ;  /* 0x000000a6061a7220 */ /* 0x000fe20000410000 */
[----:B------:R-:W-:Y:S01]  /*109b0*/  MOV R166, R52 ;  /* 0x0000003400a67202 */ /* 0x000fe20000000f00 */
[C---:B------:R-:W-:Y:S02]  /*109c0*/  FMUL.FTZ R52, R7.reuse, R192 ;  /* 0x000000c007347220 */ /* 0x040fe40000410000 */
[C---:B------:R-:W-:Y:S02]  /*109d0*/  FMUL.FTZ R53, R7.reuse, R193 ;  /* 0x000000c107357220 */ /* 0x040fe40000410000 */
[----:B------:R-:W-:Y:S01]  /*109e0*/  LDSM.16.MT88.4 R192, [R220+0x3080] ;  /* 0x00308000dcc0783b */ /* 0x000fe20000004200 */
[-C--:B------:R-:W-:Y:S03]  /*109f0*/  HMMA.16816.F32.BF16 R24, R196, R40.reuse, R24 ;  /* 0x00000028c418723c */ /* 0x080fe60000041818 */
[C---:B------:R-:W-:Y:S02]  /*10a00*/  FMUL.FTZ R47, R0.reuse, R187 ;  /* 0x000000bb002f7220 */ /* 0x040fe40000410000 */
[C---:B------:R-:W-:Y:S02]  /*10a10*/  FMUL.FTZ R66, R0.reuse, R66 ;  /* 0x0000004200427220 */ /* 0x040fe40000410000 */
[----:B------:R-:W-:Y:S01]  /*10a20*/  FMUL.FTZ R67, R0, R67 ;  /* 0x0000004300437220 */ /* 0x000fe20000410000 */
[C---:B------:R-:W-:Y:S04]  /*10a30*/  HMMA.16816.F32.BF16 R28, R148.reuse, R40, R28 ;  /* 0x00000028941c723c */ /* 0x040fe8000004181c */
[--C-:B---3--:R-:W-:Y:S02]  /*10a40*/  FFMA.FTZ R136, R204, c[0x0][0x2d0], -R147.reuse ;  /* 0x0000b400cc887a23 */ /* 0x108fe40000010893 */
[C---:B------:R-:W-:Y:S01]  /*10a50*/  FMUL.FTZ R34, R0.reuse, R174 ;  /* 0x000000ae00227220 */ /* 0x040fe20000410000 */
[----:B------:R-:W-:Y:S01]  /*10a60*/  MOV R174, R46 ;  /* 0x0000002e00ae7202 */ /* 0x000fe20000000f00 */
[----:B------:R3:W4:Y:S01]  /*10a70*/  MUFU.EX2 R170, R136 ;  /* 0x0000008800aa7308 */ /* 0x0007220000000800 */
[C---:B------:R-:W-:Y:S03]  /*10a80*/  FMUL.FTZ R40, R7.reuse, R180 ;  /* 0x000000b407287220 */ /* 0x040fe60000410000 */
[C---:B------:R-:W-:Y:S01]  /*10a90*/  FMUL.FTZ R35, R0.reuse, R175 ;  /* 0x000000af00237220 */ /* 0x040fe20000410000 */
[----:B------:R-:W-:Y:S01]  /*10aa0*/  MOV R175, R48 ;  /* 0x0000003000af7202 */ /* 0x000fe20000000f00 */
[----:B------:R-:W-:Y:S02]  /*10ab0*/  FMUL.FTZ R46, R0, R186 ;  /* 0x000000ba002e7220 */ /* 0x000fe40000410000 */
[----:B------:R-:W5:Y:S01]  /*10ac0*/  LDL.LU R186, [R1+0x94] ;  /* 0x0000940001ba7983 */ /* 0x000f620000300800 */
[C---:B------:R-:W-:Y:S02]  /*10ad0*/  FMUL.FTZ R41, R7.reuse, R181 ;  /* 0x000000b507297220 */ /* 0x040fe40000410000 */
[-C--:B------:R-:W-:Y:S03]  /*10ae0*/  HMMA.16816.F32.BF16 R32, R148, R42.reuse, R32 ;  /* 0x0000002a9420723c */ /* 0x080fe60000041820 */
[----:B------:R-:W-:Y:S02]  /*10af0*/  FMUL.FTZ R48, R2, R188 ;  /* 0x000000bc02307220 */ /* 0x000fe40000410000 */
[C---:B------:R-:W-:Y:S02]  /*10b00*/  FMUL.FTZ R78, R0.reuse, R78 ;  /* 0x0000004e004e7220 */ /* 0x040fe40000410000 */
[C---:B------:R-:W-:Y:S01]  /*10b10*/  FMUL.FTZ R79, R0.reuse, R79 ;  /* 0x0000004f004f7220 */ /* 0x040fe20000410000 */
[C---:B------:R-:W-:Y:S04]  /*10b20*/  HMMA.16816.F32.BF16 R36, R196.reuse, R42, R36 ;  /* 0x0000002ac424723c */ /* 0x040fe80000041824 */
[----:B------:R-:W-:Y:S02]  /*10b30*/  FMUL.FTZ R82, R0, R82 ;  /* 0x0000005200527220 */ /* 0x000fe40000410000 */
[--C-:B---3--:R-:W-:Y:S02]  /*10b40*/  FFMA.FTZ R136, R202, c[0x0][0x2d0], -R200.reuse ;  /* 0x0000b400ca887a23 */ /* 0x108fe400000108c8 */
[C---:B------:R-:W-:Y:S02]  /*10b50*/  FMUL.FTZ R42, R6.reuse, R182 ;  /* 0x000000b6062a7220 */ /* 0x040fe40000410000 */
[----:B------:R3:W-:Y:S02]  /*10b60*/  MUFU.EX2 R168, R136 ;  /* 0x0000008800a87308 */ /* 0x0007e40000000800 */
[----:B------:R-:W-:Y:S02]  /*10b70*/  FMUL.FTZ R43, R6, R183 ;  /* 0x000000b7062b7220 */ /* 0x000fe40000410000 */
[C---:B------:R-:W-:Y:S02]  /*10b80*/  FMUL.FTZ R83, R0.reuse, R83 ;  /* 0x0000005300537220 */ /* 0x040fe40000410000 */
[C---:B------:R-:W-:Y:S02]  /*10b90*/  FMUL.FTZ R94, R0.reuse, R94 ;  /* 0x0000005e005e7220 */ /* 0x040fe40000410000 */
[----:B------:R-:W-:Y:S01]  /*10ba0*/  FMUL.FTZ R95, R0, R95 ;  /* 0x0000005f005f7220 */ /* 0x000fe20000410000 */
[-C--:B-1----:R-:W-:Y:S03]  /*10bb0*/  HMMA.16816.F32.BF16 R40, R196, R152.reuse, R40 ;  /* 0x00000098c428723c */ /* 0x082fe60000041828 */
[----:B------:R-:W-:Y:S02]  /*10bc0*/  FMUL.FTZ R97, R2, R97 ;  /* 0x0000006102617220 */ /* 0x000fe40000410000 */
[C---:B------:R-:W-:Y:S02]  /*10bd0*/  FMUL.FTZ R98, R0.reuse, R98 ;  /* 0x0000006200627220 */ /* 0x040fe40000410000 */
[----:B------:R-:W-:Y:S01]  /*10be0*/  FMUL.FTZ R99, R0, R99 ;  /* 0x0000006300637220 */ /* 0x000fe20000410000 */
[C---:B------:R-:W-:Y:S04]  /*10bf0*/  HMMA.16816.F32.BF16 R44, R148.reuse, R152, R44 ;  /* 0x00000098942c723c */ /* 0x040fe8000004182c */
[C---:B------:R-:W-:Y:S02]  /*10c00*/  FMUL.FTZ R100, R7.reuse, R100 ;  /* 0x0000006407647220 */ /* 0x040fe40000410000 */
[----:B------:R-:W-:Y:S02]  /*10c10*/  FMUL.FTZ R101, R7, R101 ;  /* 0x0000006507657220 */ /* 0x000fe40000410000 */
[-C--:B------:R-:W-:Y:S04]  /*10c20*/  HMMA.16816.F32.BF16 R48, R148, R154.reuse, R48 ;  /* 0x0000009a9430723c */ /* 0x080fe80000041830 */
[--C-:B---3--:R-:W-:Y:S02]  /*10c30*/  FFMA.FTZ R136, R205, c[0x0][0x2d0], -R200.reuse ;  /* 0x0000b400cd887a23 */ /* 0x108fe400000108c8 */
[C---:B------:R-:W-:Y:S02]  /*10c40*/  FMUL.FTZ R102, R6.reuse, R102 ;  /* 0x0000006606667220 */ /* 0x040fe40000410000 */
[C---:B------:R-:W-:Y:S01]  /*10c50*/  HMMA.16816.F32.BF16 R52, R196.reuse, R154, R52 ;  /* 0x0000009ac434723c */ /* 0x040fe20000041834 */
[----:B------:R1:W3:Y:S01]  /*10c60*/  MUFU.EX2 R171, R136 ;  /* 0x0000008800ab7308 */ /* 0x0002e20000000800 */
[----:B------:R-:W3:Y:S02]  /*10c70*/  LDSM.16.MT88.4 R152, [R217+0x3880] ;  /* 0x00388000d998783b */ /* 0x000ee40000004200 */
[C---:B------:R-:W-:Y:S02]  /*10c80*/  FMUL.FTZ R103, R6.reuse, R103 ;  /* 0x0000006706677220 */ /* 0x040fe40000410000 */
[C---:B------:R-:W-:Y:S02]  /*10c90*/  FMUL.FTZ R104, R7.reuse, R104 ;  /* 0x0000006807687220 */ /* 0x040fe40000410000 */
[-C--:B--2---:R-:W-:Y:S04]  /*10ca0*/  HMMA.16816.F32.BF16 R56, R196, R156.reuse, R56 ;  /* 0x0000009cc438723c */ /* 0x084fe80000041838 */
        /* <DEDUP_REMOVED lines=10> */
[----:B------:R-:W2:Y:S02]  /*10d50*/  LDSM.16.MT88.4 R156, [R218+0x3880] ;  /* 0x00388000da9c783b */ /* 0x000ea40000004200 */
[C---:B------:R-:W-:Y:S02]  /*10d60*/  FMUL.FTZ R110, R0.reuse, R110 ;  /* 0x0000006e006e7220 */ /* 0x040fe40000410000 */
[----:B------:R-:W-:Y:S02]  /*10d70*/  FMUL.FTZ R111, R0, R111 ;  /* 0x0000006f006f7220 */ /* 0x000fe40000410000 */
[C---:B------:R-:W-:Y:S01]  /*10d80*/  FMUL.FTZ R112, R2.reuse, R112 ;  /* 0x0000007002707220 */ /* 0x040fe20000410000 */
[-C--:B---3--:R-:W-:Y:S03]  /*10d90*/  HMMA.16816.F32.BF16 R72, R196, R152.reuse, R72 ;  /* 0x00000098c448723c */ /* 0x088fe60000041848 */
[----:B------:R-:W-:Y:S02]  /*10da0*/  FMUL.FTZ R113, R2, R113 ;  /* 0x0000007102717220 */ /* 0x000fe40000410000 */
[C---:B------:R-:W-:Y:S02]  /*10db0*/  FMUL.FTZ R114, R0.reuse, R114 ;  /* 0x0000007200727220 */ /* 0x040fe40000410000 */
[----:B------:R-:W-:Y:S01]  /*10dc0*/  FMUL.FTZ R115, R0, R115 ;  /* 0x0000007300737220 */ /* 0x000fe20000410000 */
[C---:B------:R-:W-:Y:S04]  /*10dd0*/  HMMA.16816.F32.BF16 R76, R148.reuse, R152, R76 ;  /* 0x00000098944c723c */ /* 0x040fe8000004184c */
[C---:B------:R-:W-:Y:S02]  /*10de0*/  FMUL.FTZ R116, R7.reuse, R116 ;  /* 0x0000007407747220 */ /* 0x040fe40000410000 */
[C---:B------:R-:W-:Y:S02]  /*10df0*/  FMUL.FTZ R117, R7.reuse, R117 ;  /* 0x0000007507757220 */ /* 0x040fe40000410000 */
[-C--:B------:R-:W-:Y:S04]  /*10e00*/  HMMA.16816.F32.BF16 R80, R148, R154.reuse, R80 ;  /* 0x0000009a9450723c */ /* 0x080fe80000041850 */
[----:B-1----:R-:W-:Y:S02]  /*10e10*/  FFMA.FTZ R136, R210, c[0x0][0x2d0], -R147 ;  /* 0x0000b400d2887a23 */ /* 0x002fe40000010893 */
[C---:B------:R-:W-:Y:S02]  /*10e20*/  FMUL.FTZ R118, R6.reuse, R118 ;  /* 0x0000007606767220 */ /* 0x040fe40000410000 */
[C---:B------:R-:W-:Y:S01]  /*10e30*/  HMMA.16816.F32.BF16 R84, R196.reuse, R154, R84 ;  /* 0x0000009ac454723c */ /* 0x040fe20000041854 */
[----:B------:R1:W-:Y:S01]  /*10e40*/  MUFU.EX2 R182, R136 ;  /* 0x0000008800b67308 */ /* 0x0003e20000000800 */
[----:B------:R-:W3:Y:S02]  /*10e50*/  LDSM.16.MT88.4 R152, [R220+0x3880] ;  /* 0x00388000dc98783b */ /* 0x000ee40000004200 */
[C---:B------:R-:W-:Y:S02]  /*10e60*/  FMUL.FTZ R119, R6.reuse, R119 ;  /* 0x0000007706777220 */ /* 0x040fe40000410000 */
[C---:B------:R-:W-:Y:S02]  /*10e70*/  FMUL.FTZ R132, R7.reuse, R132 ;  /* 0x0000008407847220 */ /* 0x040fe40000410000 */
[-C--:B--2---:R-:W-:Y:S04]  /*10e80*/  HMMA.16816.F32.BF16 R88, R196, R156.reuse, R88 ;  /* 0x0000009cc458723c */ /* 0x084fe80000041858 */
[C---:B------:R-:W-:Y:S02]  /*10e90*/  FMUL.FTZ R133, R7.reuse, R133 ;  /* 0x0000008507857220 */ /* 0x040fe40000410000 */
        /* <DEDUP_REMOVED lines=25> */
[----:B------:R-:W3:Y:S02]  /*11030*/  LDSM.16.MT88.4 R152, [R217+0x2880] ;  /* 0x00288000d998783b */ /* 0x000ee40000004200 */
[----:B------:R-:W-:Y:S04]  /*11040*/  FMUL.FTZ R131, R0, R131 ;  /* 0x0000008300837220 */ /* 0x000fe80000410000 */
[-C--:B--2---:R-:W-:Y:S08]  /*11050*/  HMMA.16816.F32.BF16 R120, R196, R156.reuse, R120 ;  /* 0x0000009cc478723c */ /* 0x084ff00000041878 */
[C---:B------:R-:W-:Y:S08]  /*11060*/  HMMA.16816.F32.BF16 R124, R148.reuse, R156, R124 ;  /* 0x0000009c947c723c */ /* 0x040ff0000004187c */
[-C--:B------:R-:W-:Y:S04]  /*11070*/  HMMA.16816.F32.BF16 R128, R148, R158.reuse, R128 ;  /* 0x0000009e9480723c */ /* 0x080fe80000041880 */
[--C-:B-1----:R-:W-:Y:S03]  /*11080*/  FFMA.FTZ R136, R207, c[0x0][0x2d0], -R201.reuse ;  /* 0x0000b400cf887a23 */ /* 0x102fe600000108c9 */
[----:B----4-:R-:W-:Y:S01]  /*11090*/  F2FP.BF16.PACK_AB R148, R170, R167 ;  /* 0x000000a7aa94723e */ /* 0x010fe200000010ff */
[----:B------:R-:W-:Y:S01]  /*110a0*/  HMMA.16816.F32.BF16 R132, R196, R158, R132 ;  /* 0x0000009ec484723c */ /* 0x000fe20000041884 */
[----:B------:R1:W-:Y:S03]  /*110b0*/  MUFU.EX2 R246, R136 ;  /* 0x0000008800f67308 */ /* 0x0003e60000000800 */
[----:B------:R-:W-:Y:S01]  /*110c0*/  F2FP.BF16.PACK_AB R149, R171, R168 ;  /* 0x000000a8ab95723e */ /* 0x000fe200000010ff */
[--C-:B-1----:R-:W-:Y:S06]  /*110d0*/  FFMA.FTZ R136, R206, c[0x0][0x2d0], -R201.reuse ;  /* 0x0000b400ce887a23 */ /* 0x102fec00000108c9 */
[----:B------:R1:W2:Y:S02]  /*110e0*/  MUFU.EX2 R245, R136 ;  /* 0x0000008800f57308 */ /* 0x0002a40000000800 */
[--C-:B-1----:R-:W-:Y:S01]  /*110f0*/  FFMA.FTZ R136, R212, c[0x0][0x2d0], -R201.reuse ;  /* 0x0000b400d4887a23 */ /* 0x102fe200000108c9 */
[----:B--2---:R-:W-:Y:S07]  /*11100*/  F2FP.BF16.PACK_AB R156, R245, R246 ;  /* 0x000000f6f59c723e */ /* 0x004fee00000010ff */
[----:B------:R1:W-:Y:S02]  /*11110*/  MUFU.EX2 R244, R136 ;  /* 0x0000008800f47308 */ /* 0x0003e40000000800 */
[----:B-1----:R-:W-:Y:S08]  /*11120*/  FFMA.FTZ R136, R213, c[0x0][0x2d0], -R201 ;  /* 0x0000b400d5887a23 */ /* 0x002ff000000108c9 */
[----:B------:R1:W2:Y:S02]  /*11130*/  MUFU.EX2 R243, R136 ;  /* 0x0000008800f37308 */ /* 0x0002a40000000800 */
[--C-:B-1----:R-:W-:Y:S01]  /*11140*/  FFMA.FTZ R136, R238, c[0x0][0x2d0], -R4.reuse ;  /* 0x0000b400ee887a23 */ /* 0x102fe20000010804 */
[----:B------:R-:W-:Y:S02]  /*11150*/  MOV R238, R182 ;  /* 0x000000b600ee7202 */ /* 0x000fe40000000f00 */
[----:B------:R-:W-:Y:S05]  /*11160*/  MOV R182, R160 ;  /* 0x000000a000b67202 */ /* 0x000fea0000000f00 */
[----:B------:R1:W-:Y:S01]  /*11170*/  MUFU.EX2 R205, R136 ;  /* 0x0000008800cd7308 */ /* 0x0003e20000000800 */
[----:B--2---:R-:W-:Y:S01]  /*11180*/  F2FP.BF16.PACK_AB R158, R243, R244 ;  /* 0x000000f4f39e723e */ /* 0x004fe200000010ff */
[--C-:B-1----:R-:W-:Y:S01]  /*11190*/  FFMA.FTZ R136, R237, c[0x0][0x2d0], -R4.reuse ;  /* 0x0000b400ed887a23 */ /* 0x102fe20000010804 */
[----:B------:R-:W-:Y:S02]  /*111a0*/  MOV R237, R181 ;  /* 0x000000b500ed7202 */ /* 0x000fe40000000f00 */
[----:B------:R-:W-:Y:S05]  /*111b0*/  MOV R181, R162 ;  /* 0x000000a200b57202 */ /* 0x000fea0000000f00 */
[----:B------:R1:W2:Y:S01]  /*111c0*/  MUFU.EX2 R204, R136 ;  /* 0x0000008800cc7308 */ /* 0x0002a20000000800 */
[----:B------:R-:W-:Y:S02]  /*111d0*/  F2FP.BF16.PACK_AB R151, R247, R237 ;  /* 0x000000edf797723e */ /* 0x000fe400000010ff */
[----:B------:R-:W-:Y:S02]  /*111e0*/  MOV R184, R181 ;  /* 0x000000b500b87202 */ /* 0x000fe40000000f00 */
[----:B------:R-:W-:Y:S02]  /*111f0*/  MOV R181, R178 ;  /* 0x000000b200b57202 */ /* 0x000fe40000000f00 */
[----:B------:R-:W-:Y:S01]  /*11200*/  MOV R178, R140 ;  /* 0x0000008c00b27202 */ /* 0x000fe20000000f00 */
[--C-:B-1----:R-:W-:Y:S01]  /*11210*/  FFMA.FTZ R136, R214, c[0x0][0x2d0], -R4.reuse ;  /* 0x0000b400d6887a23 */ /* 0x102fe20000010804 */
[----:B--2---:R-:W-:Y:S03]  /*11220*/  F2FP.BF16.PACK_AB R157, R204, R205 ;  /* 0x000000cdcc9d723e */ /* 0x004fe600000010ff */
[----:B------:R1:W-:Y:S02]  /*11230*/  MUFU.EX2 R203, R136 ;  /* 0x0000008800cb7308 */ /* 0x0003e40000000800 */
[----:B-1----:R-:W-:Y:S01]  /*11240*/  FFMA.FTZ R136, R215, c[0x0][0x2d0], -R4 ;  /* 0x0000b400d7887a23 */ /* 0x002fe20000010804 */
[----:B------:R-:W-:Y:S02]  /*11250*/  MOV R215, R180 ;  /* 0x000000b400d77202 */ /* 0x000fe40000000f00 */
[----:B------:R-:W-:Y:S05]  /*11260*/  MOV R180, R176 ;  /* 0x000000b000b47202 */ /* 0x000fea0000000f00 */
[----:B------:R1:W2:Y:S01]  /*11270*/  MUFU.EX2 R202, R136 ;  /* 0x0000008800ca7308 */ /* 0x0002a20000000800 */
[----:B------:R-:W-:Y:S02]  /*11280*/  MOV R176, R161 ;  /* 0x000000a100b07202 */ /* 0x000fe40000000f00 */
[----:B------:R-:W4:Y:S01]  /*11290*/  LDSM.16.MT88.4 R160, [R218+0x2880] ;  /* 0x00288000daa0783b */ /* 0x000f220000004200 */
[----:B------:R-:W-:Y:S02]  /*112a0*/  F2FP.BF16.PACK_AB R150, R238, R215 ;  /* 0x000000d7ee96723e */ /* 0x000fe400000010ff */
[----:B------:R-:W-:Y:S02]  /*112b0*/  MOV R183, R180 ;  /* 0x000000b400b77202 */ /* 0x000fe40000000f00 */
[----:B------:R-:W-:Y:S02]  /*112c0*/  MOV R180, R175 ;  /* 0x000000af00b47202 */ /* 0x000fe40000000f00 */
[----:B------:R-:W-:Y:S01]  /*112d0*/  MOV R175, R142 ;  /* 0x0000008e00af7202 */ /* 0x000fe20000000f00 */
[-C--:B---3--:R-:W-:Y:S05]  /*112e0*/  HMMA.16816.F32.BF16 R8, R148, R152.reuse, R8 ;  /* 0x000000989408723c */ /* 0x088fea0000041808 */
[--C-:B-1----:R-:W-:Y:S01]  /*112f0*/  FFMA.FTZ R136, R250, c[0x0][0x2d0], -R147.reuse ;  /* 0x0000b400fa887a23 */ /* 0x102fe20000010893 */
[----:B--2---:R-:W-:Y:S02]  /*11300*/  F2FP.BF16.PACK_AB R159, R202, R203 ;  /* 0x000000cbca9f723e */ /* 0x004fe400000010ff */
[----:B------:R-:W-:Y:S01]  /*11310*/  MOV R250, R171 ;  /* 0x000000ab00fa7202 */ /* 0x000fe20000000f00 */
[----:B------:R1:W-:Y:S04]  /*11320*/  MUFU.EX2 R214, R136 ;  /* 0x0000008800d67308 */ /* 0x0003e80000000800 */
[C---:B------:R-:W-:Y:S08]  /*11330*/  HMMA.16816.F32.BF16 R12, R156.reuse, R152, R12 ;  /* 0x000000989c0c723c */ /* 0x040ff0000004180c */
[-C--:B------:R-:W-:Y:S08]  /*11340*/  HMMA.16816.F32.BF16 R16, R156, R154.reuse, R16 ;  /* 0x0000009a9c10723c */ /* 0x080ff00000041810 */
[C---:B------:R-:W-:Y:S01]  /*11350*/  HMMA.16816.F32.BF16 R20, R148.reuse, R154, R20 ;  /* 0x0000009a9414723c */ /* 0x040fe20000041814 */
[----:B------:R-:W2:Y:S03]  /*11360*/  LDSM.16.MT88.4 R152, [R220+0x2880] ;  /* 0x00288000dc98783b */ /* 0x000ea60000004200 */
[--C-:B-1----:R-:W-:Y:S01]  /*11370*/  FFMA.FTZ R136, R252, c[0x0][0x2d0], -R147.reuse ;  /* 0x0000b400fc887a23 */ /* 0x102fe20000010893 */
[----:B------:R-:W-:Y:S03]  /*11380*/  MOV R252, R170 ;  /* 0x000000aa00fc7202 */ /* 0x000fe60000000f00 */
[-C--:B----4-:R-:W-:Y:S01]  /*11390*/  HMMA.16816.F32.BF16 R24, R148, R160.reuse, R24 ;  /* 0x000000a09418723c */ /* 0x090fe20000041818 */
[----:B------:R1:W3:Y:S07]  /*113a0*/  MUFU.EX2 R213, R136 ;  /* 0x0000008800d57308 */ /* 0x0002ee0000000800 */
[C---:B------:R-:W-:Y:S08]  /*113b0*/  HMMA.16816.F32.BF16 R28, R156.reuse, R160, R28 ;  /* 0x000000a09c1c723c */ /* 0x040ff0000004181c */
[-C--:B------:R-:W-:Y:S08]  /*113c0*/  HMMA.16816.F32.BF16 R32, R156, R162.reuse, R32 ;  /* 0x000000a29c20723c */ /* 0x080ff00000041820 */
[C---:B------:R-:W-:Y:S01]  /*113d0*/  HMMA.16816.F32.BF16 R36, R148.reuse, R162, R36 ;  /* 0x000000a29424723c */ /* 0x040fe20000041824 */
[----:B------:R-:W4:Y:S03]  /*113e0*/  LDSM.16.MT88.4 R160, [R219+0x2880] ;  /* 0x00288000dba0783b */ /* 0x000f260000004200 */
[--C-:B-1----:R-:W-:Y:S01]  /*113f0*/  FFMA.FTZ R136, R248, c[0x0][0x2d0], -R200.reuse ;  /* 0x0000b400f8887a23 */ /* 0x102fe200000108c8 */
[----:B------:R-:W-:Y:S03]  /*11400*/  MOV R248, R169 ;  /* 0x000000a900f87202 */ /* 0x000fe60000000f00 */
[----:B------:R1:W-:Y:S01]  /*11410*/  MUFU.EX2 R212, R136 ;  /* 0x0000008800d47308 */ /* 0x0003e20000000800 */
[-C--:B--2---:R-:W-:Y:S08]  /*11420*/  HMMA.16816.F32.BF16 R40, R148, R152.reuse, R40 ;  /* 0x000000989428723c */ /* 0x084ff00000041828 */
[C---:B------:R-:W-:Y:S08]  /*11430*/  HMMA.16816.F32.BF16 R44, R156.reuse, R152, R44 ;  /* 0x000000989c2c723c */ /* 0x040ff0000004182c */
[-C--:B------:R-:W-:Y:S04]  /*11440*/  HMMA.16816.F32.BF16 R48, R156, R154.reuse, R48 ;  /* 0x0000009a9c30723c */ /* 0x080fe80000041830 */
[--C-:B-1----:R-:W-:Y:S04]  /*11450*/  FFMA.FTZ R136, R249, c[0x0][0x2d0], -R200.reuse ;  /* 0x0000b400f9887a23 */ /* 0x102fe800000108c8 */
[C---:B------:R-:W-:Y:S01]  /*11460*/  HMMA.16816.F32.BF16 R52, R148.reuse, R154, R52 ;  /* 0x0000009a9434723c */ /* 0x040fe20000041834 */
[----:B------:R-:W1:Y:S01]  /*11470*/  LDSM.16.MT88.4 R152, [R217+0x4080] ;  /* 0x00408000d998783b */ /* 0x000e620000004200 */
[----:B------:R2:W1:Y:S02]  /*11480*/  MUFU.EX2 R211, R136 ;  /* 0x0000008800d37308 */ /* 0x0004640000000800 */
[----:B------:R-:W-:Y:S04]  /*11490*/  MOV R249, R168 ;  /* 0x000000a800f97202 */ /* 0x000fe80000000f00 */
[-C--:B----4-:R-:W-:Y:S08]  /*114a0*/  HMMA.16816.F32.BF16 R56, R148, R160.reuse, R56 ;  /* 0x000000a09438723c */ /* 0x090ff00000041838 */
[C---:B------:R-:W-:Y:S08]  /*114b0*/  HMMA.16816.F32.BF16 R60, R156.reuse, R160, R60 ;  /* 0x000000a09c3c723c */ /* 0x040ff0000004183c */
[-C--:B------:R-:W-:Y:S04]  /*114c0*/  HMMA.16816.F32.BF16 R64, R156, R162.reuse, R64 ;  /* 0x000000a29c40723c */ /* 0x080fe80000041840 */
[--C-:B--2---:R-:W-:Y:S01]  /*114d0*/  FFMA.FTZ R136, R182, c[0x0][0x2d0], -R147.reuse ;  /* 0x0000b400b6887a23 */ /* 0x104fe20000010893 */
[----:B------:R-:W-:Y:S01]  /*114e0*/  MOV R182, R179 ;  /* 0x000000b300b67202 */ /* 0x000fe20000000f00 */
[----:B------:R-:W-:Y:S01]  /*114f0*/  FFMA.FTZ R147, R143, c[0x0][0x2d0], -R147 ;  /* 0x0000b4008f937a23 */ /* 0x000fe20000010893 */
[----:B------:R-:W-:Y:S01]  /*11500*/  MOV R179, R174 ;  /* 0x000000ae00b37202 */ /* 0x000fe20000000f00 */
[C---:B------:R-:W-:Y:S01]  /*11510*/  HMMA.16816.F32.BF16 R68, R148.reuse, R162, R68 ;  /* 0x000000a29444723c */ /* 0x040fe20000041844 */
[----:B------:R2:W-:Y:S01]  /*11520*/  MUFU.EX2 R210, R136 ;  /* 0x0000008800d27308 */ /* 0x0005e20000000800 */
[----:B------:R-:W4:Y:S02]  /*11530*/  LDSM.16.MT88.4 R160, [R218+0x4080] ;  /* 0x00408000daa0783b */ /* 0x000f240000004200 */
[----:B------:R-:W-:Y:S02]  /*11540*/  MOV R174, R141 ;  /* 0x0000008d00ae7202 */ /* 0x000fe40000000f00 */
[----:B------:R-:W-:Y:S02]  /*11550*/  MOV R187, R179 ;  /* 0x000000b300bb7202 */ /* 0x000fe40000000f00 */
[-C--:B-1----:R-:W-:Y:S02]  /*11560*/  HMMA.16816.F32.BF16 R72, R148, R152.reuse, R72 ;  /* 0x000000989448723c */ /* 0x082fe40000041848 */
[----:B------:R-:W1:Y:S01]  /*11570*/  LDSM.16.MT88.4 R140, [R220+0x4080] ;  /* 0x00408000dc8c783b */ /* 0x000e620000004200 */
[----:B------:R3:W1:Y:S01]  /*11580*/  MUFU.EX2 R209, R147 ;  /* 0x0000009300d17308 */ /* 0x0006620000000800 */
[----:B-----5:R-:W-:Y:S04]  /*11590*/  FFMA.FTZ R7, R7, R186, R187 ;  /* 0x000000ba07077223 */ /* 0x020fe800000100bb */
[C---:B------:R-:W-:Y:S08]  /*115a0*/  HMMA.16816.F32.BF16 R76, R156.reuse, R152, R76 ;  /* 0x000000989c4c723c */ /* 0x040ff0000004184c */
[-C--:B------:R-:W-:Y:S04]  /*115b0*/  HMMA.16816.F32.BF16 R80, R156, R154.reuse, R80 ;  /* 0x0000009a9c50723c */ /* 0x080fe80000041850 */
[--C-:B--2---:R-:W-:Y:S01]  /*115c0*/  FFMA.FTZ R136, R185, c[0x0][0x2d0], -R200.reuse ;  /* 0x0000b400b9887a23 */ /* 0x104fe200000108c8 */
[----:B------:R-:W-:Y:S01]  /*115d0*/  MOV R185, R180 ;  /* 0x000000b400b97202 */ /* 0x000fe20000000f00 */
[----:B------:R-:W-:Y:S01]  /*115e0*/  FFMA.FTZ R200, R144, c[0x0][0x2d0], -R200 ;  /* 0x0000b40090c87a23 */ /* 0x000fe200000108c8 */
[----:B------:R-:W-:Y:S01]  /*115f0*/  MOV R180, R178 ;  /* 0x000000b200b47202 */ /* 0x000fe20000000f00 */
[C---:B------:R-:W-:Y:S01]  /*11600*/  HMMA.16816.F32.BF16 R84, R148.reuse, R154, R84 ;  /* 0x0000009a9454723c */ /* 0x040fe20000041854 */
[----:B------:R-:W2:Y:S01]  /*11610*/  LDL.LU R144, [R1+0x9c] ;  /* 0x00009c0001907983 */ /* 0x000ea20000300800 */
[----:B------:R5:W-:Y:S03]  /*11620*/  MUFU.EX2 R207, R136 ;  /* 0x0000008800cf7308 */ /* 0x000be60000000800 */
[----:B---3--:R-:W3:Y:S03]  /*11630*/  LDL.LU R147, [R1+0x98] ;  /* 0x0000980001937983 */ /* 0x008ee60000300800 */
[-C--:B----4-:R-:W-:Y:S01]  /*11640*/  HMMA.16816.F32.BF16 R88, R148, R160.reuse, R88 ;  /* 0x000000a09458723c */ /* 0x090fe20000041858 */
[----:B------:R-:W4:Y:S03]  /*11650*/  LDSM.16.MT88.4 R152, [R219+0x4080] ;  /* 0x00408000db98783b */ /* 0x000f260000004200 */
[----:B------:R-:W1:Y:S04]  /*11660*/  MUFU.EX2 R208, R200 ;  /* 0x000000c800d07308 */ /* 0x000e680000000800 */
[C---:B------:R-:W-:Y:S08]  /*11670*/  HMMA.16816.F32.BF16 R92, R156.reuse, R160, R92 ;  /* 0x000000a09c5c723c */ /* 0x040ff0000004185c */
[-C--:B------:R-:W-:Y:S04]  /*11680*/  HMMA.16816.F32.BF16 R96, R156, R162.reuse, R96 ;  /* 0x000000a29c60723c */ /* 0x080fe80000041860 */
[--C-:B-----5:R-:W-:Y:S01]  /*11690*/  FFMA.FTZ R136, R251, c[0x0][0x2d0], -R201.reuse ;  /* 0x0000b400fb887a23 */ /* 0x120fe200000108c9 */
[----:B------:R-:W-:Y:S03]  /*116a0*/  MOV R251, R167 ;  /* 0x000000a700fb7202 */ /* 0x000fe60000000f00 */
[C---:B------:R-:W-:Y:S01]  /*116b0*/  HMMA.16816.F32.BF16 R100, R148.reuse, R162, R100 ;  /* 0x000000a29464723c */ /* 0x040fe20000041864 */
[----:B------:R5:W-:Y:S01]  /*116c0*/  MUFU.EX2 R206, R136 ;  /* 0x0000008800ce7308 */ /* 0x000be20000000800 */
[----:B------:R-:W4:Y:S06]  /*116d0*/  LDSM.16.MT88.4 R160, [R217+0x3080] ;  /* 0x00308000d9a0783b */ /* 0x000f2c0000004200 */
[-C--:B-1----:R-:W-:Y:S08]  /*116e0*/  HMMA.16816.F32.BF16 R104, R148, R140.reuse, R104 ;  /* 0x0000008c9468723c */ /* 0x082ff00000041868 */
[C---:B------:R-:W-:Y:S07]  /*116f0*/  HMMA.16816.F32.BF16 R108, R156.reuse, R140, R108 ;  /* 0x0000008c9c6c723c */ /* 0x040fee000004186c */
[----:B------:R-:W-:Y:S01]  /*11700*/  F2FP.BF16.PACK_AB R140, R213, R214 ;  /* 0x000000d6d58c723e */ /* 0x000fe200000010ff */
[-C--:B------:R-:W-:Y:S04]  /*11710*/  HMMA.16816.F32.BF16 R112, R156, R142.reuse, R112 ;  /* 0x0000008e9c70723c */ /* 0x080fe80000041870 */
[--C-:B-----5:R-:W-:Y:S01]  /*11720*/  FFMA.FTZ R136, R184, c[0x0][0x2d0], -R201.reuse ;  /* 0x0000b400b8887a23 */ /* 0x120fe200000108c9 */
[----:B------:R-:W-:Y:S02]  /*11730*/  MOV R184, R181 ;  /* 0x000000b500b87202 */ /* 0x000fe40000000f00 */
[----:B------:R-:W-:Y:S01]  /*11740*/  MOV R181, R177 ;  /* 0x000000b100b57202 */ /* 0x000fe20000000f00 */
[C---:B------:R-:W-:Y:S01]  /*11750*/  HMMA.16816.F32.BF16 R116, R148.reuse, R142, R116 ;  /* 0x0000008e9474723c */ /* 0x040fe20000041874 */
[----:B------:R1:W-:Y:S03]  /*11760*/  MUFU.EX2 R200, R136 ;  /* 0x0000008800c87308 */ /* 0x0003e60000000800 */
[----:B------:R-:W-:Y:S03]  /*11770*/  F2FP.BF16.PACK_AB R141, R211, R212 ;  /* 0x000000d4d38d723e */ /* 0x000fe600000010ff */
[----:B------:R-:W-:Y:S01]  /*11780*/  F2FP.BF16.PACK_AB R142, R209, R210 ;  /* 0x000000d2d18e723e */ /* 0x000fe200000010ff */
[-C--:B----4-:R-:W-:Y:S04]  /*11790*/  HMMA.16816.F32.BF16 R120, R148, R152.reuse, R120 ;  /* 0x000000989478723c */ /* 0x090fe80000041878 */
[----:B------:R-:W-:Y:S04]  /*117a0*/  F2FP.BF16.PACK_AB R143, R208, R207 ;  /* 0x000000cfd08f723e */ /* 0x000fe800000010ff */
[C---:B------:R-:W-:Y:S08]  /*117b0*/  HMMA.16816.F32.BF16 R124, R156.reuse, R152, R124 ;  /* 0x000000989c7c723c */ /* 0x040ff0000004187c */
[-C--:B------:R-:W-:Y:S04]  /*117c0*/  HMMA.16816.F32.BF16 R128, R156, R154.reuse, R128 ;  /* 0x0000009a9c80723c */ /* 0x080fe80000041880 */
[--C-:B-1----:R-:W-:Y:S01]  /*117d0*/  FFMA.FTZ R136, R183, c[0x0][0x2d0], -R201.reuse ;  /* 0x0000b400b7887a23 */ /* 0x102fe200000108c9 */
[----:B------:R-:W-:Y:S01]  /*117e0*/  MOV R183, R176 ;  /* 0x000000b000b77202 */ /* 0x000fe20000000f00 */
[----:B------:R-:W-:Y:S01]  /*117f0*/  FFMA.FTZ R201, R145, c[0x0][0x2d0], -R201 ;  /* 0x0000b40091c97a23 */ /* 0x000fe200000108c9 */
[----:B------:R-:W1:Y:S01]  /*11800*/  LDSM.16.MT88.4 R176, [R218+0x3080] ;  /* 0x00308000dab0783b */ /* 0x000e620000004200 */
[----:B------:R-:W-:Y:S01]  /*11810*/  HMMA.16816.F32.BF16 R132, R148, R154, R132 ;  /* 0x0000009a9484723c */ /* 0x000fe20000041884 */
[----:B------:R4:W-:Y:S07]  /*11820*/  MUFU.EX2 R199, R136 ;  /* 0x0000008800c77308 */ /* 0x0009ee0000000800 */
[-C--:B------:R-:W-:Y:S01]  /*11830*/  HMMA.16816.F32.BF16 R148, R140, R160.reuse, R8 ;  /* 0x000000a08c94723c */ /* 0x080fe20000041808 */
[----:B------:R-:W5:Y:S02]  /*11840*/  LDSM.16.MT88.4 R8, [R219+0x3080] ;  /* 0x00308000db08783b */ /* 0x000f640000004200 */
[----:B------:R-:W-:Y:S02]  /*11850*/  MUFU.EX2 R201, R201 ;  /* 0x000000c900c97308 */ /* 0x000fe40000000800 */
[--C-:B----4-:R-:W-:Y:S01]  /*11860*/  FFMA.FTZ R136, R242, c[0x0][0x2d0], -R4.reuse ;  /* 0x0000b400f2887a23 */ /* 0x110fe20000010804 */
[----:B------:R-:W-:Y:S07]  /*11870*/  MOV R242, R166 ;  /* 0x000000a600f27202 */ /* 0x000fee0000000f00 */
[----:B------:R4:W-:Y:S02]  /*11880*/  MUFU.EX2 R198, R136 ;  /* 0x0000008800c67308 */ /* 0x0009e40000000800 */
[--C-:B----4-:R-:W-:Y:S01]  /*11890*/  FFMA.FTZ R136, R240, c[0x0][0x2d0], -R4.reuse ;  /* 0x0000b400f0887a23 */ /* 0x110fe20000010804 */
[----:B------:R-:W-:Y:S07]  /*118a0*/  MOV R240, R165 ;  /* 0x000000a500f07202 */ /* 0x000fee0000000f00 */
[----:B------:R4:W1:Y:S02]  /*118b0*/  MUFU.EX2 R197, R136 ;  /* 0x0000008800c57308 */ /* 0x0008640000000800 */
[--C-:B----4-:R-:W-:Y:S01]  /*118c0*/  FFMA.FTZ R136, R239, c[0x0][0x2d0], -R4.reuse ;  /* 0x0000b400ef887a23 */ /* 0x110fe20000010804 */
[----:B-1----:R-:W-:Y:S01]  /*118d0*/  F2FP.BF16.PACK_AB R145, R197, R198 ;  /* 0x000000c6c591723e */ /* 0x002fe200000010ff */
[----:B------:R-:W-:Y:S01]  /*118e0*/  FFMA.FTZ R4, R146, c[0x0][0x2d0], -R4 ;  /* 0x0000b40092047a23 */ /* 0x000fe20000010804 */
[----:B------:R-:W-:Y:S05]  /*118f0*/  F2FP.BF16.PACK_AB R146, R201, R199 ;  /* 0x000000c7c992723e */ /* 0x000fea00000010ff */
[----:B------:R-:W-:Y:S01]  /*11900*/  MUFU.EX2 R196, R136 ;  /* 0x0000008800c47308 */ /* 0x000fe20000000800 */
[----:B------:R-:W-:Y:S09]  /*11910*/  MOV R239, R164 ;  /* 0x000000a400ef7202 */ /* 0x000ff20000000f00 */
[----:B------:R1:W4:Y:S02]  /*11920*/  MUFU.EX2 R136, R4 ;  /* 0x0000000400887308 */ /* 0x0003240000000800 */
[----:B-1----:R-:W-:Y:S01]  /*11930*/  FADD.FTZ R4, R183, R7 ;  /* 0x00000007b7047221 */ /* 0x002fe20000010000 */
[----:B------:R-:W-:Y:S01]  /*11940*/  MOV R7, R173 ;  /* 0x000000ad00077202 */ /* 0x000fe20000000f00 */
[----:B--2---:R-:W-:Y:S01]  /*11950*/  FFMA.FTZ R2, R2, R144, R184 ;  /* 0x0000009002027223 */ /* 0x004fe200000100b8 */
[----:B------:R-:W-:Y:S01]  /*11960*/  F2FP.BF16.PACK_AB R144, R200, R206 ;  /* 0x000000cec890723e */ /* 0x000fe200000010ff */
[----:B---3--:R-:W-:Y:S01]  /*11970*/  FFMA.FTZ R6, R6, R147, R185 ;  /* 0x0000009306067223 */ /* 0x008fe200000100b9 */
[----:B----4-:R-:W-:Y:S03]  /*11980*/  F2FP.BF16.PACK_AB R147, R136, R196 ;  /* 0x000000c48893723e */ /* 0x010fe600000010ff */
[----:B------:R-:W-:Y:S04]  /*11990*/  FADD.FTZ R6, R182, R6 ;  /* 0x00000006b6067221 */ /* 0x000fe80000010000 */
[C---:B------:R-:W-:Y:S01]  /*119a0*/  HMMA.16816.F32.BF16 R152, R144.reuse, R160, R12 ;  /* 0x000000a09098723c */ /* 0x040fe2000004180c */
[----:B------:R-:W1:Y:S03]  /*119b0*/  LDSM.16.MT88.4 R12, [R217+0x4880] ;  /* 0x00488000d90c783b */ /* 0x000e660000004200 */
[----:B------:R-:W-:Y:S04]  /*119c0*/  FADD.FTZ R7, R7, R6 ;  /* 0x0000000607077221 */ /* 0x000fe80000010000 */
[-C--:B------:R-:W-:Y:S01]  /*119d0*/  HMMA.16816.F32.BF16 R156, R144, R162.reuse, R16 ;  /* 0x000000a2909c723c */ /* 0x080fe20000041810 */
[----:B------:R-:W2:Y:S07]  /*119e0*/  LDSM.16.MT88.4 R16, [R218+0x4880] ;  /* 0x00488000da10783b */ /* 0x000eae0000004200 */
[C---:B------:R-:W-:Y:S01]  /*119f0*/  HMMA.16816.F32.BF16 R160, R140.reuse, R162, R20 ;  /* 0x000000a28ca0723c */ /* 0x040fe20000041814 */
[----:B------:R-:W3:Y:S07]  /*11a00*/  LDSM.16.MT88.4 R20, [R220+0x4880] ;  /* 0x00488000dc14783b */ /* 0x000eee0000004200 */
[-C--:B------:R-:W-:Y:S01]  /*11a10*/  HMMA.16816.F32.BF16 R164, R140, R176.reuse, R24 ;  /* 0x000000b08ca4723c */ /* 0x080fe20000041818 */
[----:B------:R-:W2:Y:S07]  /*11a20*/  LDSM.16.MT88.4 R24, [R219+0x4880] ;  /* 0x00488000db18783b */ /* 0x000eae0000004200 */
[C---:B------:R-:W-:Y:S01]  /*11a30*/  HMMA.16816.F32.BF16 R168, R144.reuse, R176, R28 ;  /* 0x000000b090a8723c */ /* 0x040fe2000004181c */
[----:B------:R-:W4:Y:S06]  /*11a40*/  LDL.LU R28, [R1+0xa0] ;  /* 0x0000a000011c7983 */ /* 0x000f2c0000300800 */
[----:B------:R-:W-:Y:S02]  /*11a50*/  MOV R31, R175 ;  /* 0x000000af001f7202 */ /* 0x000fe40000000f00 */
[----:B------:R-:W-:Y:S03]  /*11a60*/  MOV R30, R174 ;  /* 0x000000ae001e7202 */ /* 0x000fe60000000f00 */
[----:B------:R-:W-:Y:S02]  /*11a70*/  MOV R29, R172 ;  /* 0x000000ac001d7202 */ /* 0x000fe40000000f00 */
[-C--:B------:R-:W-:Y:S07]  /*11a80*/  HMMA.16816.F32.BF16 R172, R144, R178.reuse, R32 ;  /* 0x000000b290ac723c */ /* 0x080fee0000041820 */
[----:B------:R-:W-:Y:S01]  /*11a90*/  MOV R34, R181 ;  /* 0x000000b500227202 */ /* 0x000fe20000000f00 */
[C---:B------:R-:W-:Y:S04]  /*11aa0*/  HMMA.16816.F32.BF16 R176, R140.reuse, R178, R36 ;  /* 0x000000b28cb0723c */ /* 0x040fe80000041824 */
[----:B------:R-:W-:Y:S01]  /*11ab0*/  MOV R35, R180 ;  /* 0x000000b400237202 */ /* 0x000fe20000000f00 */
[----:B------:R-:W-:Y:S03]  /*11ac0*/  FADD.FTZ R2, R34, R2 ;  /* 0x0000000222027221 */ /* 0x000fe60000010000 */
[-C--:B------:R-:W-:Y:S04]  /*11ad0*/  HMMA.16816.F32.BF16 R180, R140, R192.reuse, R40 ;  /* 0x000000c08cb4723c */ /* 0x080fe80000041828 */
[----:B------:R-:W-:Y:S04]  /*11ae0*/  FADD.FTZ R4, R35, R4 ;  /* 0x0000000423047221 */ /* 0x000fe80000010000 */
[C---:B------:R-:W-:Y:S08]  /*11af0*/  HMMA.16816.F32.BF16 R184, R144.reuse, R192, R44 ;  /* 0x000000c090b8723c */ /* 0x040ff0000004182c */
[-C--:B------:R-:W-:Y:S08]  /*11b00*/  HMMA.16816.F32.BF16 R188, R144, R194.reuse, R48 ;  /* 0x000000c290bc723c */ /* 0x080ff00000041830 */
[C---:B------:R-:W-:Y:S08]  /*11b10*/  HMMA.16816.F32.BF16 R192, R140.reuse, R194, R52 ;  /* 0x000000c28cc0723c */ /* 0x040ff00000041834 */
[-C--:B-----5:R-:W-:Y:S08]  /*11b20*/  HMMA.16816.F32.BF16 R56, R140, R8.reuse, R56 ;  /* 0x000000088c38723c */ /* 0x0a0ff00000041838 */
[C---:B------:R-:W-:Y:S01]  /*11b30*/  HMMA.16816.F32.BF16 R60, R144.reuse, R8, R60 ;  /* 0x00000008903c723c */ /* 0x040fe2000004183c */
[----:B------:R-:W5:Y:S06]  /*11b40*/  LDL R9, [R1+0xa8] ;  /* 0x0000a80001097983 */ /* 0x000f6c0000100800 */
[----:B------:R-:W-:Y:S01]  /*11b50*/  FADD.FTZ R8, R29, R2 ;  /* 0x000000021d087221 */ /* 0x000fe20000010000 */
[-C--:B------:R-:W-:Y:S04]  /*11b60*/  HMMA.16816.F32.BF16 R64, R144, R10.reuse, R64 ;  /* 0x0000000a9040723c */ /* 0x080fe80000041840 */
[----:B------:R-:W-:Y:S04]  /*11b70*/  FADD.FTZ R2, R31, R4 ;  /* 0x000000041f027221 */ /* 0x000fe80000010000 */
[C---:B------:R-:W-:Y:S08]  /*11b80*/  HMMA.16816.F32.BF16 R68, R140.reuse, R10, R68 ;  /* 0x0000000a8c44723c */ /* 0x040ff00000041844 */
[-C--:B-1----:R-:W-:Y:S08]  /*11b90*/  HMMA.16816.F32.BF16 R72, R140, R12.reuse, R72 ;  /* 0x0000000c8c48723c */ /* 0x082ff00000041848 */
        /* <DEDUP_REMOVED lines=14> */
[----:B------:R-:W-:Y:S07]  /*11c80*/  HMMA.16816.F32.BF16 R132, R140, R26, R132 ;  /* 0x0000001a8c84723c */ /* 0x000fee0000041884 */
[----:B------:R-:W-:Y:S02]  /*11c90*/  MOV R142, R138 ;  /* 0x0000008a008e7202 */ /* 0x000fe40000000f00 */
[----:B------:R-:W-:Y:S03]  /*11ca0*/  MOV R140, R139 ;  /* 0x0000008b008c7202 */ /* 0x000fe60000000f00 */
[----:B------:R-:W-:Y:S01]  /*11cb0*/  MOV R141, R137 ;  /* 0x00000089008d7202 */ /* 0x000fe20000000f00 */
[----:B----4-:R-:W-:Y:S02]  /*11cc0*/  FFMA.FTZ R6, R0, R28, R30 ;  /* 0x0000001c00067223 */ /* 0x010fe4000001001e */
        /* <DEDUP_REMOVED lines=36> */
[----:B-----5:R-:W-:Y:S01]  /*11f10*/  ISETP.GT.AND P0, PT, R235, R9, PT ;  /* 0x00000009eb00720c */ /* 0x020fe20003f04270 */
[----:B------:R-:W-:Y:S02]  /*11f20*/  FADD.FTZ R4, R201, R4 ;  /* 0x00000004c9047221 */ /* 0x000fe40000010000 */
[----:B------:R-:W-:Y:S01]  /*11f30*/  FADD.FTZ R2, R136, R2 ;  /* 0x0000000288027221 */ /* 0x000fe20000010000 */
[----:B------:R2:W-:Y:S01]  /*11f40*/  STL [R1+0x98], R6 ;  /* 0x0000980601007387 */ /* 0x0005e20000100800 */
[----:B------:R-:W-:Y:S03]  /*11f50*/  MOV R136, R3 ;  /* 0x0000000300887202 */ /* 0x000fe60000000f00 */
[----:B------:R2:W-:Y:S04]  /*11f60*/  STL [R1+0x9c], R4 ;  /* 0x00009c0401007387 */ /* 0x0005e80000100800 */
[----:B------:R2:W-:Y:S01]  /*11f70*/  STL [R1+0xa0], R2 ;  /* 0x0000a00201007387 */ /* 0x0005e20000100800 */
[----:B-1----:R-:W-:Y:S04]  /*11f80*/  IADD3 R0, R235, -0x1, RZ ;  /* 0xffffffffeb007810 */ /* 0x002fe80007ffe0ff */
[----:B------:R-:W-:Y:S01]  /*11f90*/  MOV R235, R0 ;  /* 0x0000000000eb7202 */ /* 0x000fe20000000f00 */
[----:B------:R-:W-:-:S05]  /*11fa0*/  @P0 BRA `(.L_x_1229) ;  /* 0xffffb4a000000947 */ /* 0x000fca000383ffff */
[----:B------:R-:W3:Y:S01]  /*11fb0*/  LDL.LU R238, [R1+0x70] ;  /* 0x0000700001ee7983 */ /* 0x000ee20000300800 */
[----:B------:R-:W-:Y:S01]  /*11fc0*/  IMAD.MOV.U32 R142, RZ, RZ, R138 ;  /* 0x000000ffff8e7224 */ /* 0x000fe200078e008a */
[----:B------:R-:W-:Y:S01]  /*11fd0*/  MOV R140, R139 ;  /* 0x0000008b008c7202 */ /* 0x000fe20000000f00 */
[----:B------:R-:W-:Y:S01]  /*11fe0*/  IMAD.MOV.U32 R136, RZ, RZ, R3 ;  /* 0x000000ffff887224 */ /* 0x000fe200078e0003 */
[----:B------:R-:W-:-:S02]  /*11ff0*/  MOV R141, R137 ;  /* 0x00000089008d7202 */ /* 0x000fc40000000f00 */
[----:B------:R-:W-:Y:S01]  /*12000*/  MOV R235, R0 ;  /* 0x0000000000eb7202 */ /* 0x000fe20000000f00 */
[----:B--23--:R-:W-:Y:S02]  /*12010*/  IMAD.SHL.U32 R4, R238, 0x80, RZ ;  /* 0x00000080ee047824 */ /* 0x00cfe400078e00ff */
.L_x_1212:
[----:B-1----:R-:W2:Y:S04]  /*12020*/  LDL R2, [R1+0x64] ;  /* 0x0000640001027983 */ /* 0x002ea80000100800 */
[----:B------:R-:W3:Y:S01]  /*12030*/  LDL R3, [R1+0x58] ;  /* 0x0000580001037983 */ /* 0x000ee20000100800 */
[----:B------:R-:W-:Y:S01]  /*12040*/  IMAD.MOV.U32 R0, RZ, RZ, c[0x0][0x2c4] ;  /* 0x0000b100ff007624 */ /* 0x000fe200078e00ff */
[----:B------:R-:W-:Y:S01]  /*12050*/  IADD3 R4, R4, 0x7f, RZ ;  /* 0x0000007f04047810 */ /* 0x000fe20007ffe0ff */
[----:B------:R-:W-:Y:S01]  /*12060*/  IMAD.MOV.U32 R6, RZ, RZ, c[0x0][0x32c] ;  /* 0x0000cb00ff067624 */ /* 0x000fe200078e00ff */
[----:B------:R-:W-:Y:S02]  /*12070*/  LOP3.LUT R236, R236, 0xfffffdff, RZ, 0xc0, !PT ;  /* 0xfffffdffecec7812 */ /* 0x000fe400078ec0ff */
[----:B------:R-:W-:-:S13]  /*12080*/  ISETP.NE.AND P0, PT, R0, 0x1, PT ;  /* 0x000000010000780c */ /* 0x000fda0003f05270 */
[----:B------:R-:W-:Y:S01]  /*12090*/  @P0 IMAD.HI.U32 R0, R4, c[0x0][0x2c8], RZ ;  /* 0x0000b20004000a27 */ /* 0x000fe200078e00ff */
[----:B------:R-:W-:-:S04]  /*120a0*/  @P0 LOP3.LUT R236, R236, 0x200, RZ, 0xfc, !PT ;  /* 0x00000200ecec0812 */ /* 0x000fc800078efcff */
[----:B------:R-:W-:Y:S02]  /*120b0*/  @P0 SHF.R.U32.HI R4, RZ, c[0x0][0x2cc], R0 ;  /* 0x0000b300ff040a19 */ /* 0x000fe40000011600 */
[----:B------:R-:W-:Y:S02]  /*120c0*/  ISETP.GE.AND P0, PT, R6, 0x1, PT ;  /* 0x000000010600780c */ /* 0x000fe40003f06270 */
[----:B------:R-:W-:-:S11]  /*120d0*/  LOP3.LUT R236, R236, 0xfffffeff, RZ, 0xc0, !PT ;  /* 0xfffffeffecec7812 */ /* 0x000fd600078ec0ff */
[----:B------:R-:W-:Y:S02]  /*120e0*/  @P0 LOP3.LUT R236, R236, 0x100, RZ, 0xfc, !PT ;  /* 0x00000100ecec0812 */ /* 0x000fe400078efcff */
[----:B--2---:R-:W-:-:S05]  /*120f0*/  IADD3 R4, R4, 0x1, R2 ;  /* 0x0000000104047810 */ /* 0x004fca0007ffe002 */
[----:B---3--:R-:W-:-:S05]  /*12100*/  IMAD.IADD R3, R4, 0x1, -R3 ;  /* 0x0000000104037824 */ /* 0x008fca00078e0a03 */
[----:B------:R-:W-:Y:S01]  /*12110*/  IADD3 R2, R3, -c[0x0][0x324], RZ ;  /* 0x8000c90003027a10 */ /* 0x000fe20007ffe0ff */
[----:B------:R-:W-:Y:S05]  /*12120*/  @!P0 BRA `(.L_x_1230) ;  /* 0x0000010000008947 */ /* 0x000fea0003800000 */
[----:B------:R-:W-:Y:S01]  /*12130*/  MOV R0, R3 ;  /* 0x0000000300007202 */ /* 0x000fe20000000f00 */
        /* <DEDUP_REMOVED lines=9> */
.L_x_1232:
[----:B------:R-:W-:-:S13]  /*121d0*/  ISETP.NE.AND P0, PT, R6, 0x1, PT ;  /* 0x000000010600780c */ /* 0x000fda0003f05270 */
[----:B------:R-:W-:-:S05]  /*121e0*/  @P0 IMAD.HI.U32 R3, R0, c[0x0][0x330], RZ ;  /* 0x0000cc0000030a27 */ /* 0x000fca00078e00ff */
[----:B------:R-:W-:Y:S02]  /*121f0*/  @P0 SHF.R.U32.HI R0, RZ, c[0x0][0x334], R3 ;  /* 0x0000cd00ff000a19 */ /* 0x000fe40000011603 */
.L_x_1233:
[----:B------:R-:W-:Y:S05]  /*12200*/  BSYNC B0 ;  /* 0x0000000000007941 */ /* 0x000fea0003800000 */
.L_x_1231:
[----:B------:R-:W-:-:S05]  /*12210*/  IMAD R0, R0, c[0x0][0x32c], RZ ;  /* 0x0000cb0000007a24 */ /* 0x000fca00078e02ff */
[----:B------:R-:W-:-:S03]  /*12220*/  IMNMX R2, R2, R0, !PT ;  /* 0x0000000002027217 */ /* 0x000fc60007800200 */
.L_x_1230:
[----:B------:R-:W2:Y:S01]  /*12230*/  LDL R3, [R1+0xa4] ;  /* 0x0000a40001037983 */ /* 0x000ea20000100800 */
[----:B------:R-:W-:-:S05]  /*12240*/  IADD3 R2, R2, 0x2f, RZ ;  /* 0x0000002f02027810 */ /* 0x000fca0007ffe0ff */
[----:B------:R-:W-:-:S05]  /*12250*/  IMAD.HI R2, R2, 0x2aaaaaab, RZ ;  /* 0x2aaaaaab02027827 */ /* 0x000fca00078e02ff */
[----:B------:R-:W-:-:S04]  /*12260*/  SHF.R.U32.HI R0, RZ, 0x1f, R2 ;  /* 0x0000001fff007819 */ /* 0x000fc80000011602 */
[----:B------:R-:W-:-:S04]  /*12270*/  LEA.HI.SX32 R0, R2, R0, 0x1d ;  /* 0x0000000002007211 */ /* 0x000fc800078feaff */
[----:B--2---:R-:W-:-:S04]  /*12280*/  IMNMX R3, R3, R0, !PT ;  /* 0x0000000003037217 */ /* 0x004fc80007800200 */
[----:B------:R-:W-:Y:S01]  /*12290*/  ISETP.GE.AND P0, PT, R235, R3, PT ;  /* 0x00000003eb00720c */ /* 0x000fe20003f06270 */
[----:B------:R1:W-:-:S12]  /*122a0*/  STL [R1+0xa8], R3 ;  /* 0x0000a80301007387 */ /* 0x0003d80000100800 */
[----:B------:R-:W-:Y:S05]  /*122b0*/  @!P0 BRA `(.L_x_1234) ;  /* 0x000036f000008947 */ /* 0x000fea0003800000 */
[----:B-1----:R-:W-:Y:S01]  /*122c0*/  MOV R3, R142 ;  /* 0x0000008e00037202 */ /* 0x002fe20000000f00 */
[----:B------:R-:W-:Y:S01]  /*122d0*/  IMAD.MOV.U32 R137, RZ, RZ, R136 ;  /* 0x000000ffff897224 */ /* 0x000fe200078e0088 */
[----:B------:R-:W-:Y:S01]  /*122e0*/  MOV R2, R140 ;  /* 0x0000008c00027202 */ /* 0x000fe20000000f00 */
[----:B------:R-:W-:Y:S01]  /*122f0*/  IMAD.MOV.U32 R237, RZ, RZ, R235 ;  /* 0x000000ffffed7224 */ /* 0x000fe200078e00eb */
[----:B------:R-:W-:Y:S02]  /*12300*/  MOV R6, R141 ;  /* 0x0000008d00067202 */ /* 0x000fe40000000f00 */
.L_x_1235:
[----:B------:R-:W2:Y:S01]  /*12310*/  LDL R235, [R1+0xa4] ;  /* 0x0000a40001eb7983 */ /* 0x000ea20000100800 */
[----:B------:R-:W-:Y:S04]  /*12320*/  DEPBAR.LE SB0, 0x0 ;  /* 0x000080000000791a */ /* 0x000fe80000000000 */
[----:B------:R-:W3:Y:S01]  /*12330*/  LDL.64 R210, [R1+0xb8] ;  /* 0x0000b80001d27983 */ /* 0x000ee20000100a00 */
[----:B------:R-:W-:Y:S05]  /*12340*/  WARPSYNC 0xffffffff ;  /* 0xffffffff00007948 */ /* 0x000fea0003800000 */
[----:B------:R-:W4:Y:S06]  /*12350*/  LDL.64 R208, [R1+0xc8] ;  /* 0x0000c80001d07983 */ /* 0x000f2c0000100a00 */
[----:B------:R-:W3:Y:S04]  /*12360*/  LDL R7, [R1+0xac] ;  /* 0x0000ac0001077983 */ /* 0x000ee80000100800 */
[----:B------:R-:W3:Y:S04]  /*12370*/  LDL R4, [R1+0xe8] ;  /* 0x0000e80001047983 */ /* 0x000ee80000100800 */
[----:B------:R-:W-:Y:S08]  /*12380*/  BAR.SYNC.DEFER_BLOCKING 0x0 ;  /* 0x0000000000007b1d */ /* 0x000ff00000010000 */
[----:B------:R-:W-:Y:S08]  /*12390*/  LDSM.16.M88.4 R52, [R223+0x8080] ;  /* 0x00808000df34783b */ /* 0x000ff00000000200 */
[----:B-----5:R-:W1:Y:S08]  /*123a0*/  LDSM.16.M88.4 R20, [R216+0x5080] ;  /* 0x00508000d814783b */ /* 0x020e700000000200 */
[----:B------:R-:W1:Y:S08]  /*123b0*/  LDSM.16.M88.4 R48, [R223+0xa080] ;  /* 0x00a08000df30783b */ /* 0x000e700000000200 */
[----:B------:R-:W1:Y:S08]  /*123c0*/  LDSM.16.M88.4 R36, [R216+0x5880] ;  /* 0x00588000d824783b */ /* 0x000e700000000200 */
[----:B------:R-:W1:Y:S08]  /*123d0*/  LDSM.16.M88.4 R140, [R216+0x6080] ;  /* 0x00608000d88c783b */ /* 0x000e700000000200 */
[----:B------:R-:W-:Y:S01]  /*123e0*/  LDSM.16.M88.4 R144, [R225+0x8080] ;  /* 0x00808000e190783b */ /* 0x000fe20000000200 */
[-C--:B-1----:R-:W-:Y:S07]  /*123f0*/  HMMA.16816.F32.BF16 R8, R52, R20.reuse, RZ ;  /* 0x000000143408723c */ /* 0x082fee00000418ff */
[----:B------:R-:W1:Y:S01]  /*12400*/  LDSM.16.M88.4 R196, [R227] ;  /* 0x00000000e3c4783b */ /* 0x000e620000000200 */
[C---:B------:R-:W-:Y:S07]  /*12410*/  HMMA.16816.F32.BF16 R12, R48.reuse, R20, RZ ;  /* 0x00000014300c723c */ /* 0x040fee00000418ff */
[----:B------:R-:W1:Y:S01]  /*12420*/  LDSM.16.M88.4 R200, [R225+0xa080] ;  /* 0x00a08000e1c8783b */ /* 0x000e620000000200 */
[-C--:B------:R-:W-:Y:S07]  /*12430*/  HMMA.16816.F32.BF16 R16, R48, R22.reuse, RZ ;  /* 0x000000163010723c */ /* 0x080fee00000418ff */
[----:B------:R-:W1:Y:S01]  /*12440*/  LDSM.16.M88.4 R204, [R233] ;  /* 0x00000000e9cc783b */ /* 0x000e620000000200 */
        /* <DEDUP_REMOVED lines=26> */
[----:B----4-:R-:W-:Y:S02]  /*125f0*/  @!P0 MOV R198, R208 ;  /* 0x000000d000c68202 */ /* 0x010fe40000000f00 */
[----:B---3--:R-:W-:Y:S01]  /*12600*/  @!P0 MOV R199, R211 ;  /* 0x000000d300c78202 */ /* 0x008fe20000000f00 */
[----:B------:R-:W-:Y:S01]  /*12610*/  @!P0 IMAD R0, R0, c[0x0][0x208], RZ ;  /* 0x0000820000008a24 */ /* 0x000fe200078e02ff */
[----:B------:R-:W-:Y:S02]  /*12620*/  ISETP.GE.AND P4, PT, R7, c[0x0][0x1d4], PT ;  /* 0x0000750007007a0c */ /* 0x000fe40003f86270 */
[----:B------:R-:W-:Y:S01]  /*12630*/  ISETP.GE.AND P3, PT, R4, c[0x0][0x1d4], PT ;  /* 0x0000750004007a0c */ /* 0x000fe20003f66270 */
[----:B------:R-:W-:Y:S02]  /*12640*/  @!P0 IMAD R0, R237, c[0x0][0x20c], R0 ;  /* 0x00008300ed008a24 */ /* 0x000fe400078e0200 */
[----:B------:R-:W-:Y:S03]  /*12650*/  @!P0 IMAD.WIDE.U32 R198, R138, 0x30, R198 ;  /* 0x000000308ac68825 */ /* 0x000fe600078e00c6 */
[----:B------:R-:W-:Y:S02]  /*12660*/  @!P0 IADD3 R0, R139, R0, RZ ;  /* 0x000000008b008210 */ /* 0x000fe40007ffe0ff */
[----:B------:R-:W-:Y:S03]  /*12670*/  @!P0 LEA R138, P1, R198, c[0x0][0x1f8], 0x1 ;  /* 0x00007e00c68a8a11 */ /* 0x000fe600078208ff */
[----:B------:R-:W-:Y:S01]  /*12680*/  @!P0 IMAD R0, R0, 0x30, RZ ;  /* 0x0000003000008824 */ /* 0x000fe200078e02ff */
[----:B------:R-:W-:Y:S04]  /*12690*/  @!P0 IADD3 R196, P2, R138, UR10, RZ ;  /* 0x0000000a8ac48c10 */ /* 0x000fe8000ff5e0ff */
[----:B------:R-:W-:Y:S04]  /*126a0*/  @!P0 IADD3 R0, R199, R0, RZ ;  /* 0x00000000c7008210 */ /* 0x000fe80007ffe0ff */
[----:B------:R-:W-:Y:S02]  /*126b0*/  @!P0 LEA.HI.X R139, R198, c[0x0][0x1fc], R0, 0x1, P1 ;  /* 0x00007f00c68b8a11 */ /* 0x000fe400008f0c00 */
[----:B------:R-:W-:Y:S02]  /*126c0*/  @!P0 IADD3 R198, P1, R196, UR10, RZ ;  /* 0x0000000ac4c68c10 */ /* 0x000fe4000ff3e0ff */
[----:B------:R-:W-:Y:S01]  /*126d0*/  @!P0 IADD3.X R197, R139, UR5, RZ, P2, !PT ;  /* 0x000000058bc58c10 */ /* 0x000fe200097fe4ff */
[----:B------:R-:W-:Y:S01]  /*126e0*/  @!PT LDS RZ, [RZ] ;  /* 0x00000000fffff984 */ /* 0x000fe20000000800 */
[----:B------:R-:W-:Y:S01]  /*126f0*/  @!PT LDS RZ, [RZ] ;  /* 0x00000000fffff984 */ /* 0x000fe20000000800 */
[----:B------:R-:W-:Y:S01]  /*12700*/  @!PT LDS RZ, [RZ] ;  /* 0x00000000fffff984 */ /* 0x000fe20000000800 */
[----:B------:R1:W-:Y:S03]  /*12710*/  @!P0 LDGSTS.E.BYPASS.LTC128B.128 [R234+0x2080], [R138.64], !P4 ;  /* 0x020800008aea8fae */ /* 0x0003e6000e101d46 */
[----:B------:R-:W-:Y:S05]  /*12720*/  @!P0 IADD3.X R199, R197, UR5, RZ, P1, !PT ;  /* 0x00000005c5c78c10 */ /* 0x000fea0008ffe4ff */
[----:B------:R1:W-:Y:S08]  /*12730*/  @!P0 LDGSTS.E.BYPASS.LTC128B.128 [R234+0x3880], [R138.64+0x80], !P3 ;  /* 0x038800808aea8fae */ /* 0x0003f0000d901d46 */
[----:B------:R2:W-:Y:S08]  /*12740*/  @!P0 LDGSTS.E.BYPASS.LTC128B.128 [R234+0x2880], [R196.64], !P4 ;  /* 0x02880000c4ea8fae */ /* 0x0005f0000e101d46 */
[----:B------:R2:W-:Y:S08]  /*12750*/  @!P0 LDGSTS.E.BYPASS.LTC128B.128 [R234+0x4080], [R196.64+0x80], !P3 ;  /* 0x04080080c4ea8fae */ /* 0x0005f0000d901d46 */
[----:B------:R2:W-:Y:S08]  /*12760*/  @!P0 LDGSTS.E.BYPASS.LTC128B.128 [R234+0x3080], [R198.64], !P4 ;  /* 0x03080000c6ea8fae */ /* 0x0005f0000e101d46 */
[----:B------:R2:W-:Y:S01]  /*12770*/  @!P0 LDGSTS.E.BYPASS.LTC128B.128 [R234+0x4880], [R198.64+0x80], !P3 ;  /* 0x04880080c6ea8fae */ /* 0x0005e2000d901d46 */
[C---:B------:R-:W-:Y:S02]  /*12780*/  ISETP.GT.AND P0, PT, R237.reuse, R235, PT ;  /* 0x000000ebed00720c */ /* 0x040fe40003f04270 */
[----:B------:R-:W-:Y:S05]  /*12790*/  IADD3 R235, R237, -0x1, RZ ;  /* 0xffffffffedeb7810 */ /* 0x000fea0007ffe0ff */
[----:B------:R-:W-:Y:S08]  /*127a0*/  LDSM.16.M88.4 R204, [R222+0x5080] ;  /* 0x00508000decc783b */ /* 0x000ff00000000200 */
[----:B------:R-:W-:Y:S08]  /*127b0*/  LDSM.16.M88.4 R208, [R224+0xa080] ;  /* 0x00a08000e0d0783b */ /* 0x000ff00000000200 */
[----:B------:R-:W-:Y:S08]  /*127c0*/  LDSM.16.M88.4 R212, [R222+0x5880] ;  /* 0x00588000ded4783b */ /* 0x000ff00000000200 */
[----:B--2---:R-:W2:Y:S08]  /*127d0*/  LDSM.16.M88.4 R196, [R224+0x8080] ;  /* 0x00808000e0c4783b */ /* 0x004eb00000000200 */
[----:B------:R-:W0:Y:S08]  /*127e0*/  LDGDEPBAR ;  /* 0x00000000000079af */ /* 0x000e300000000000 */
[----:B------:R-:W3:Y:S08]  /*127f0*/  LDSM.16.M88.4 R200, [R222+0x6080] ;  /* 0x00608000dec8783b */ /* 0x000ef00000000200 */
[----:B------:R-:W-:Y:S08]  /*12800*/  LDSM.16.M88.4 R140, [R226+0x8080] ;  /* 0x00808000e28c783b */ /* 0x000ff00000000200 */
[----:B------:R-:W4:Y:S01]  /*12810*/  LDSM.16.M88.4 R144, [R221] ;  /* 0x00000000dd90783b */ /* 0x000f220000000200 */
        /* <DEDUP_REMOVED lines=9> */
[----:B------:R-:W1:Y:S07]  /*128b0*/  LDSM.16.M88.4 R212, [R221+0x800] ;  /* 0x00080000ddd4783b */ /* 0x000e6e0000000200 */
[-C--:B---3--:R-:W-:Y:S08]  /*128c0*/  HMMA.16816.F32.BF16 R40, R196, R200.reuse, R40 ;  /* 0x000000c8c428723c */ /* 0x088ff00000041828 */
[C---:B------:R-:W-:Y:S08]  /*128d0*/  HMMA.16816.F32.BF16 R44, R208.reuse, R200, R44 ;  /* 0x000000c8d02c723c */ /* 0x040ff0000004182c */
[-C--:B------:R-:W-:Y:S01]  /*128e0*/  HMMA.16816.F32.BF16 R48, R208, R202.reuse, R48 ;  /* 0x000000cad030723c */ /* 0x080fe20000041830 */
[----:B------:R-:W3:Y:S07]  /*128f0*/  LDSM.16.M88.4 R208, [R221+0x1000] ;  /* 0x00100000ddd0783b */ /* 0x000eee0000000200 */
[----:B------:R-:W-:Y:S01]  /*12900*/  HMMA.16816.F32.BF16 R52, R196, R202, R52 ;  /* 0x000000cac434723c */ /* 0x000fe20000041834 */
[----:B------:R-:W-:Y:S07]  /*12910*/  LDSM.16.M88.4 R196, [R216+0x6880] ;  /* 0x00688000d8c4783b */ /* 0x000fee0000000200 */
[-C--:B----4-:R-:W-:Y:S01]  /*12920*/  HMMA.16816.F32.BF16 R8, R140, R144.reuse, R8 ;  /* 0x000000908c08723c */ /* 0x090fe20000041808 */
[----:B------:R-:W-:Y:S07]  /*12930*/  LDSM.16.M88.4 R200, [R223+0xe080] ;  /* 0x00e08000dfc8783b */ /* 0x000fee0000000200 */
[C---:B--2---:R-:W-:Y:S08]  /*12940*/  HMMA.16816.F32.BF16 R12, R204.reuse, R144, R12 ;  /* 0x00000090cc0c723c */ /* 0x044ff0000004180c */
[-C--:B------:R-:W-:Y:S08]  /*12950*/  HMMA.16816.F32.BF16 R16, R204, R146.reuse, R16 ;  /* 0x00000092cc10723c */ /* 0x080ff00000041810 */
[C---:B------:R-:W-:Y:S01]  /*12960*/  HMMA.16816.F32.BF16 R20, R140.reuse, R146, R20 ;  /* 0x000000928c14723c */ /* 0x040fe20000041814 */
[----:B------:R-:W2:Y:S07]  /*12970*/  LDSM.16.M88.4 R144, [R223+0xc080] ;  /* 0x00c08000df90783b */ /* 0x000eae0000000200 */
[-C--:B-1----:R-:W-:Y:S08]  /*12980*/  HMMA.16816.F32.BF16 R24, R140, R212.reuse, R24 ;  /* 0x000000d48c18723c */ /* 0x082ff00000041818 */
        /* <DEDUP_REMOVED lines=10> */
[-C--:B--2---:R-:W-:Y:S01]  /*12a30*/  HMMA.16816.F32.BF16 R8, R144, R196.reuse, R8 ;  /* 0x000000c49008723c */ /* 0x084fe20000041808 */
[----:B------:R-:W-:Y:S07]  /*12a40*/  LDSM.16.M88.4 R208, [R225+0xe080] ;  /* 0x00e08000e1d0783b */ /* 0x000fee0000000200 */
[C---:B------:R-:W-:Y:S08]  /*12a50*/  HMMA.16816.F32.BF16 R12, R200.reuse, R196, R12 ;  /* 0x000000c4c80c723c */ /* 0x040ff0000004180c */
[-C--:B------:R-:W-:Y:S08]  /*12a60*/  HMMA.16816.F32.BF16 R16, R200, R198.reuse, R16 ;  /* 0x000000c6c810723c */ /* 0x080ff00000041810 */
[C---:B------:R-:W-:Y:S01]  /*12a70*/  HMMA.16816.F32.BF16 R20, R144.reuse, R198, R20 ;  /* 0x000000c69014723c */ /* 0x040fe20000041814 */
[----:B------:R-:W2:Y:S07]  /*12a80*/  LDSM.16.M88.4 R196, [R231] ;  /* 0x00000000e7c4783b */ /* 0x000eae0000000200 */
[-C--:B-1----:R-:W-:Y:S08]  /*12a90*/  HMMA.16816.F32.BF16 R24, R144, R212.reuse, R24 ;  /* 0x000000d49018723c */ /* 0x082ff00000041818 */
[C---:B------:R-:W-:Y:S08]  /*12aa0*/  HMMA.16816.F32.BF16 R28, R200.reuse, R212, R28 ;  /* 0x000000d4c81c723c */ /* 0x040ff0000004181c */
[-C--:B------:R-:W-:Y:S08]  /*12ab0*/  HMMA.16816.F32.BF16 R32, R200, R214.reuse, R32 ;  /* 0x000000d6c820723c */ /* 0x080ff00000041820 */
[C---:B------:R-:W-:Y:S01]  /*12ac0*/  HMMA.16816.F32.BF16 R36, R144.reuse, R214, R36 ;  /* 0x000000d69024723c */ /* 0x040fe20000041824 */
[----:B------:R-:W1:Y:S07]  /*12ad0*/  LDSM.16.M88.4 R212, [R230] ;  /* 0x00000000e6d4783b */ /* 0x000e6e0000000200 */
[-C--:B---3--:R-:W-:Y:S08]  /*12ae0*/  HMMA.16816.F32.BF16 R40, R144, R204.reuse, R40 ;  /* 0x000000cc9028723c */ /* 0x088ff00000041828 */
[C---:B------:R-:W-:Y:S08]  /*12af0*/  HMMA.16816.F32.BF16 R44, R200.reuse, R204, R44 ;  /* 0x000000ccc82c723c */ /* 0x040ff0000004182c */
[-C--:B------:R-:W-:Y:S01]  /*12b00*/  HMMA.16816.F32.BF16 R48, R200, R206.reuse, R48 ;  /* 0x000000cec830723c */ /* 0x080fe20000041830 */
[----:B------:R-:W3:Y:S07]  /*12b10*/  LDSM.16.M88.4 R200, [R229] ;  /* 0x00000000e5c8783b */ /* 0x000eee0000000200 */
[----:B------:R-:W-:Y:S01]  /*12b20*/  HMMA.16816.F32.BF16 R52, R144, R206, R52 ;  /* 0x000000ce9034723c */ /* 0x000fe20000041834 */
[----:B------:R-:W-:Y:S07]  /*12b30*/  LDSM.16.M88.4 R144, [R224+0xc080] ;  /* 0x00c08000e090783b */ /* 0x000fee0000000200 */
[-C--:B--2---:R-:W-:Y:S01]  /*12b40*/  HMMA.16816.F32.BF16 R8, R140, R196.reuse, R8 ;  /* 0x000000c48c08723c */ /* 0x084fe20000041808 */
[----:B------:R-:W-:Y:S07]  /*12b50*/  LDSM.16.M88.4 R204, [R224+0xe080] ;  /* 0x00e08000e0cc783b */ /* 0x000fee0000000200 */
        /* <DEDUP_REMOVED lines=12> */
[----:B------:R-:W-:Y:S07]  /*12c20*/  LDSM.16.M88.4 R208, [R221+0x1800] ;  /* 0x00180000ddd0783b */ /* 0x000fee0000000200 */
[----:B------:R-:W-:Y:S01]  /*12c30*/  HMMA.16816.F32.BF16 R52, R140, R202, R52 ;  /* 0x000000ca8c34723c */ /* 0x000fe20000041834 */
[----:B------:R-:W3:Y:S07]  /*12c40*/  LDSM.16.M88.4 R140, [R222+0x7880] ;  /* 0x00788000de8c783b */ /* 0x000eee0000000200 */
[-C--:B--2---:R-:W-:Y:S01]  /*12c50*/  HMMA.16816.F32.BF16 R8, R144, R196.reuse, R8 ;  /* 0x000000c49008723c */ /* 0x084fe20000041808 */
[----:B------:R-:W2:Y:S07]  /*12c60*/  LDSM.16.M88.4 R200, [R226+0xc080] ;  /* 0x00c08000e2c8783b */ /* 0x000eae0000000200 */
[C---:B------:R-:W-:Y:S08]  /*12c70*/  HMMA.16816.F32.BF16 R12, R204.reuse, R196, R12 ;  /* 0x000000c4cc0c723c */ /* 0x040ff0000004180c */
[-C--:B------:R-:W-:Y:S08]  /*12c80*/  HMMA.16816.F32.BF16 R16, R204, R198.reuse, R16 ;  /* 0x000000c6cc10723c */ /* 0x080ff00000041810 */
[C---:B------:R-:W-:Y:S01]  /*12c90*/  HMMA.16816.F32.BF16 R20, R144.reuse, R198, R20 ;  /* 0x000000c69014723c */ /* 0x040fe20000041814 */
[----:B------:R-:W4:Y:S07]  /*12ca0*/  LDSM.16.M88.4 R196, [R228+0xe080] ;  /* 0x00e08000e4c4783b */ /* 0x000f2e0000000200 */
[-C--:B-1----:R-:W-:Y:S08]  /*12cb0*/  HMMA.16816.F32.BF16 R24, R144, R212.reuse, R24 ;  /* 0x000000d49018723c */ /* 0x082ff00000041818 */
[C---:B------:R-:W-:Y:S08]  /*12cc0*/  HMMA.16816.F32.BF16 R28, R204.reuse, R212, R28 ;  /* 0x000000d4cc1c723c */ /* 0x040ff0000004181c */
[-C--:B------:R-:W-:Y:S08]  /*12cd0*/  HMMA.16816.F32.BF16 R32, R204, R214.reuse, R32 ;  /* 0x000000d6cc20723c */ /* 0x080ff00000041820 */
[C---:B------:R-:W-:Y:S08]  /*12ce0*/  HMMA.16816.F32.BF16 R36, R144.reuse, R214, R36 ;  /* 0x000000d69024723c */ /* 0x040ff00000041824 */
[-C--:B---3--:R-:W-:Y:S08]  /*12cf0*/  HMMA.16816.F32.BF16 R40, R144, R140.reuse, R40 ;  /* 0x0000008c9028723c */ /* 0x088ff00000041828 */
[C---:B------:R-:W-:Y:S08]  /*12d00*/  HMMA.16816.F32.BF16 R44, R204.reuse, R140, R44 ;  /* 0x0000008ccc2c723c */ /* 0x040ff0000004182c */
[-C--:B------:R-:W-:Y:S08]  /*12d10*/  HMMA.16816.F32.BF16 R48, R204, R142.reuse, R48 ;  /* 0x0000008ecc30723c */ /* 0x080ff00000041830 */
[----:B------:R-:W-:Y:S08]  /*12d20*/  HMMA.16816.F32.BF16 R52, R144, R142, R52 ;  /* 0x0000008e9034723c */ /* 0x000ff00000041834 */
[-C--:B--2---:R-:W-:Y:S08]  /*12d30*/  HMMA.16816.F32.BF16 R8, R200, R208.reuse, R8 ;  /* 0x000000d0c808723c */ /* 0x084ff00000041808 */
        /* <DEDUP_REMOVED lines=22> */
[----:B------:R1:W-:Y:S01]  /*12ea0*/  MUFU.TANH R145, R11 ;  /* 0x0000000b00917308 */ /* 0x0003e20000002400 */
[----:B------:R-:W-:Y:S01]  /*12eb0*/  FMUL.FTZ R23, R23, c[0x0][0x320] ;  /* 0x0000c80017177a20 */ /* 0x000fe20000410000 */
[----:B--2---:R-:W-:Y:S08]  /*12ec0*/  FMNMX.FTZ R140, R136, R140, !PT ;  /* 0x0000008c888c7209 */ /* 0x004ff00007810000 */
[----:B------:R-:W-:Y:S10]  /*12ed0*/  MUFU.TANH R147, R12 ;  /* 0x0000000c00937308 */ /* 0x000ff40000002400 */
[----:B------:R-:W-:Y:S01]  /*12ee0*/  MUFU.TANH R204, R13 ;  /* 0x0000000d00cc7308 */ /* 0x000fe20000002400 */
[----:B-1----:R-:W1:Y:S09]  /*12ef0*/  LDSM.16.M88.4 R8, [R221+0x2000] ;  /* 0x00200000dd08783b */ /* 0x002e720000000200 */
[----:B------:R-:W-:Y:S10]  /*12f00*/  MUFU.TANH R205, R14 ;  /* 0x0000000e00cd7308 */ /* 0x000ff40000002400 */
[----:B------:R2:W-:Y:S10]  /*12f10*/  MUFU.TANH R206, R15 ;  /* 0x0000000f00ce7308 */ /* 0x0005f40000002400 */
[----:B------:R-:W3:Y:S10]  /*12f20*/  MUFU.TANH R20, R20 ;  /* 0x0000001400147308 */ /* 0x000ef40000002400 */
[----:B------:R-:W4:Y:S01]  /*12f30*/  MUFU.TANH R21, R21 ;  /* 0x0000001500157308 */ /* 0x000f220000002400 */
[----:B--2---:R-:W2:Y:S01]  /*12f40*/  LDSM.16.M88.4 R12, [R221+0x2800] ;  /* 0x00280000dd0c783b */ /* 0x004ea20000000200 */
[-C--:B-1----:R-:W-:Y:S01]  /*12f50*/  HMMA.16816.F32.BF16 R24, R200, R8.reuse, R24 ;  /* 0x00000008c818723c */ /* 0x082fe20000041818 */
[----:B------:R-:W-:Y:S07]  /*12f60*/  DEPBAR.LE SB0, 0x0 ;  /* 0x000080000000791a */ /* 0x000fee0000000000 */
[----:B------:R-:W-:Y:S01]  /*12f70*/  MUFU.TANH R16, R16 ;  /* 0x0000001000107308 */ /* 0x000fe20000002400 */
[----:B------:R-:W-:Y:S01]  /*12f80*/  BAR.SYNC.DEFER_BLOCKING 0x0 ;  /* 0x0000000000007b1d */ /* 0x000fe20000010000 */
[C---:B------:R-:W-:Y:S05]  /*12f90*/  HMMA.16816.F32.BF16 R28, R196.reuse, R8, R28 ;  /* 0x00000008c41c723c */ /* 0x040fea000004181c */
[----:B---3--:R-:W-:Y:S03]  /*12fa0*/  FMNMX.FTZ R140, R20, R140, !PT ;  /* 0x0000008c148c7209 */ /* 0x008fe60007810000 */
[----:B------:R-:W-:Y:S01]  /*12fb0*/  MUFU.TANH R17, R17 ;  /* 0x0000001100117308 */ /* 0x000fe20000002400 */
[-C--:B------:R-:W-:Y:S03]  /*12fc0*/  HMMA.16816.F32.BF16 R32, R196, R10.reuse, R32 ;  /* 0x0000000ac420723c */ /* 0x080fe60000041820 */
[----:B----4-:R-:W-:Y:S05]  /*12fd0*/  FMNMX.FTZ R140, R21, R140, !PT ;  /* 0x0000008c158c7209 */ /* 0x010fea0007810000 */
[C---:B------:R-:W-:Y:S01]  /*12fe0*/  HMMA.16816.F32.BF16 R36, R200.reuse, R10, R36 ;  /* 0x0000000ac824723c */ /* 0x040fe20000041824 */
[----:B------:R-:W-:Y:S03]  /*12ff0*/  MUFU.TANH R22, R22 ;  /* 0x0000001600167308 */ /* 0x000fe60000002400 */
[----:B------:R-:W-:Y:S02]  /*13000*/  FMUL.FTZ R24, R24, c[0x0][0x320] ;  /* 0x0000c80018187a20 */ /* 0x000fe40000410000 */
[----:B------:R-:W-:Y:S01]  /*13010*/  FMUL.FTZ R25, R25, c[0x0][0x320] ;  /* 0x0000c80019197a20 */ /* 0x000fe20000410000 */
[----:B------:R-:W-:Y:S01]  /*13020*/  @P0 MOV R11, c[0x0][0x1e0] ;  /* 0x00007800000b0a02 */ /* 0x000fe20000000f00 */
[----:B------:R-:W-:Y:S03]  /*13030*/  FMUL.FTZ R26, R26, c[0x0][0x320] ;  /* 0x0000c8001a1a7a20 */ /* 0x000fe60000410000 */
[----:B------:R-:W1:Y:S01]  /*13040*/  MUFU.TANH R213, R24 ;  /* 0x0000001800d57308 */ /* 0x000e620000002400 */
[----:B------:R-:W-:Y:S02]  /*13050*/  FMUL.FTZ R27, R27, c[0x0][0x320] ;  /* 0x0000c8001b1b7a20 */ /* 0x000fe40000410000 */
[----:B------:R-:W-:Y:S01]  /*13060*/  FMUL.FTZ R28, R28, c[0x0][0x320] ;  /* 0x0000c8001c1c7a20 */ /* 0x000fe20000410000 */
[-C--:B--2---:R-:W-:Y:S03]  /*13070*/  HMMA.16816.F32.BF16 R40, R200, R12.reuse, R40 ;  /* 0x0000000cc828723c */ /* 0x084fe60000041828 */
[----:B------:R-:W-:Y:S02]  /*13080*/  FMUL.FTZ R33, R33, c[0x0][0x320] ;  /* 0x0000c80021217a20 */ /* 0x000fe40000410000 */
[----:B------:R-:W-:Y:S01]  /*13090*/  FMUL.FTZ R29, R29, c[0x0][0x320] ;  /* 0x0000c8001d1d7a20 */ /* 0x000fe20000410000 */
[----:B------:R-:W2:Y:S01]  /*130a0*/  MUFU.TANH R212, R25 ;  /* 0x0000001900d47308 */ /* 0x000ea20000002400 */
[----:B------:R-:W-:Y:S01]  /*130b0*/  FMUL.FTZ R32, R32, c[0x0][0x320] ;  /* 0x0000c80020207a20 */ /* 0x000fe20000410000 */
[C---:B------:R-:W-:Y:S04]  /*130c0*/  HMMA.16816.F32.BF16 R44, R196.reuse, R12, R44 ;  /* 0x0000000cc42c723c */ /* 0x040fe8000004182c */
[----:B------:R-:W-:Y:S02]  /*130d0*/  FMUL.FTZ R36, R36, c[0x0][0x320] ;  /* 0x0000c80024247a20 */ /* 0x000fe40000410000 */
[----:B------:R-:W-:Y:S01]  /*130e0*/  FMUL.FTZ R37, R37, c[0x0][0x320] ;  /* 0x0000c80025257a20 */ /* 0x000fe20000410000 */
[----:B------:R-:W-:Y:S01]  /*130f0*/  @P0 MOV R12, c[0x0][0x1e4] ;  /* 0x00007900000c0a02 */ /* 0x000fe20000000f00 */
[----:B------:R-:W3:Y:S01]  /*13100*/  MUFU.TANH R207, R36 ;  /* 0x0000002400cf7308 */ /* 0x000ee20000002400 */
[-C--:B------:R-:W-:Y:S03]  /*13110*/  HMMA.16816.F32.BF16 R48, R196, R14.reuse, R48 ;  /* 0x0000000ec430723c */ /* 0x080fe60000041830 */
[----:B-1----:R-:W-:Y:S01]  /*13120*/  FMNMX.FTZ R140, R213, R140, !PT ;  /* 0x0000008cd58c7209 */ /* 0x002fe20007810000 */
[----:B------:R-:W-:Y:S02]  /*13130*/  FMUL.FTZ R38, R38, c[0x0][0x320] ;  /* 0x0000c80026267a20 */ /* 0x000fe40000410000 */
[----:B------:R-:W-:Y:S02]  /*13140*/  FMUL.FTZ R39, R39, c[0x0][0x320] ;  /* 0x0000c80027277a20 */ /* 0x000fe40000410000 */
[----:B------:R-:W-:Y:S01]  /*13150*/  HMMA.16816.F32.BF16 R52, R200, R14, R52 ;  /* 0x0000000ec834723c */ /* 0x000fe20000041834 */
[----:B------:R-:W-:Y:S01]  /*13160*/  MUFU.TANH R242, R28 ;  /* 0x0000001c00f27308 */ /* 0x000fe20000002400 */
[----:B------:R-:W4:Y:S02]  /*13170*/  LDL.64 R14, [R1+0xc0] ;  /* 0x0000c000010e7983 */ /* 0x000f240000100a00 */
[----:B------:R-:W-:Y:S01]  /*13180*/  FMUL.FTZ R41, R41, c[0x0][0x320] ;  /* 0x0000c80029297a20 */ /* 0x000fe20000410000 */
[----:B--2---:R-:W-:Y:S01]  /*13190*/  FMNMX.FTZ R140, R212, R140, !PT ;  /* 0x0000008cd48c7209 */ /* 0x004fe20007810000 */
[----:B------:R-:W-:Y:S02]  /*131a0*/  FMUL.FTZ R40, R40, c[0x0][0x320] ;  /* 0x0000c80028287a20 */ /* 0x000fe40000410000 */
[----:B------:R-:W2:Y:S01]  /*131b0*/  LDL.64 R24, [R1+0xb0] ;  /* 0x0000b00001187983 */ /* 0x000ea20000100a00 */
[----:B------:R-:W-:Y:S02]  /*131c0*/  FMUL.FTZ R42, R42, c[0x0][0x320] ;  /* 0x0000c8002a2a7a20 */ /* 0x000fe40000410000 */
[----:B------:R-:W-:Y:S01]  /*131d0*/  MUFU.TANH R0, R41 ;  /* 0x0000002900007308 */ /* 0x000fe20000002400 */
[----:B------:R-:W-:Y:S02]  /*131e0*/  FMUL.FTZ R43, R43, c[0x0][0x320] ;  /* 0x0000c8002b2b7a20 */ /* 0x000fe40000410000 */
[----:B------:R-:W-:Y:S01]  /*131f0*/  FMUL.FTZ R44, R44, c[0x0][0x320] ;  /* 0x0000c8002c2c7a20 */ /* 0x000fe20000410000 */
[----:B---3--:R-:W-:Y:S01]  /*13200*/  FMNMX.FTZ R140, R207, R140, !PT ;  /* 0x0000008ccf8c7209 */ /* 0x008fe20007810000 */
        /* <DEDUP_REMOVED lines=16> */
[----:B------:R-:W-:Y:S01]  /*13310*/  FMUL.FTZ R35, R35, c[0x0][0x320] ;  /* 0x0000c80023237a20 */ /* 0x000fe20000410000 */
[----:B-1----:R-:W-:Y:S08]  /*13320*/  FMNMX.FTZ R140, R208, R140, !PT ;  /* 0x0000008cd08c7209 */ /* 0x002ff00007810000 */
[----:B------:R-:W1:Y:S01]  /*13330*/  MUFU.TANH R241, R29 ;  /* 0x0000001d00f17308 */ /* 0x000e620000002400 */
[----:B---3--:R-:W-:Y:S02]  /*13340*/  MOV R53, R0 ;  /* 0x0000000000357202 */ /* 0x008fe40000000f00 */
[----:B------:R-:W-:Y:S07]  /*13350*/  FMNMX.FTZ R0, R147, R6, !PT ;  /* 0x0000000693007209 */ /* 0x000fee0007810000 */
[----:B------:R-:W3:Y:S01]  /*13360*/  MUFU.TANH R243, R32 ;  /* 0x0000002000f37308 */ /* 0x000ee20000002400 */
[----:B------:R-:W-:Y:S02]  /*13370*/  FMNMX.FTZ R0, R204, R0, !PT ;  /* 0x00000000cc007209 */ /* 0x000fe40007810000 */
[----:B------:R-:W-:Y:S02]  /*13380*/  MOV R203, R4 ;  /* 0x0000000400cb7202 */ /* 0x000fe40000000f00 */
[----:B------:R-:W-:Y:S02]  /*13390*/  FMNMX.FTZ R0, R16, R0, !PT ;  /* 0x0000000010007209 */ /* 0x000fe40007810000 */
[----:B------:R-:W-:Y:S03]  /*133a0*/  FMNMX.FTZ R140, R203, R140, !PT ;  /* 0x0000008ccb8c7209 */ /* 0x000fe60007810000 */
[----:B------:R-:W3:Y:S01]  /*133b0*/  MUFU.TANH R244, R33 ;  /* 0x0000002100f47308 */ /* 0x000ee20000002400 */
[----:B------:R-:W-:Y:S02]  /*133c0*/  FMNMX.FTZ R0, R17, R0, !PT ;  /* 0x0000000011007209 */ /* 0x000fe40007810000 */
[----:B------:R-:W-:Y:S02]  /*133d0*/  FMNMX.FTZ R140, R53, R140, !PT ;  /* 0x0000008c358c7209 */ /* 0x000fe40007810000 */
[----:B------:R-:W-:Y:S02]  /*133e0*/  FMNMX.FTZ R0, R242, R0, !PT ;  /* 0x00000000f2007209 */ /* 0x000fe40007810000 */
[----:B------:R-:W-:Y:S02]  /*133f0*/  FMNMX.FTZ R4, R146, R3, !PT ;  /* 0x0000000392047209 */ /* 0x000fe40007810000 */
[----:B-1----:R-:W-:Y:S01]  /*13400*/  FMNMX.FTZ R0, R241, R0, !PT ;  /* 0x00000000f1007209 */ /* 0x002fe20007810000 */
[----:B------:R-:W-:Y:S01]  /*13410*/  MUFU.TANH R214, R38 ;  /* 0x0000002600d67308 */ /* 0x000fe20000002400 */
[----:B------:R-:W-:Y:S02]  /*13420*/  FMNMX.FTZ R4, R145, R4, !PT ;  /* 0x0000000491047209 */ /* 0x000fe40007810000 */
[----:B---3--:R-:W-:Y:S02]  /*13430*/  FMNMX.FTZ R0, R243, R0, !PT ;  /* 0x00000000f3007209 */ /* 0x008fe40007810000 */
[----:B------:R-:W-:Y:S05]  /*13440*/  FMNMX.FTZ R4, R22, R4, !PT ;  /* 0x0000000416047209 */ /* 0x000fea0007810000 */
[----:B------:R-:W1:Y:S01]  /*13450*/  MUFU.TANH R38, R52 ;  /* 0x0000003400267308 */ /* 0x000e620000002400 */
[----:B------:R-:W-:Y:S09]  /*13460*/  FMNMX.FTZ R0, R244, R0, !PT ;  /* 0x00000000f4007209 */ /* 0x000ff20007810000 */
[----:B------:R-:W3:Y:S10]  /*13470*/  MUFU.TANH R247, R44 ;  /* 0x0000002c00f77308 */ /* 0x000ef40000002400 */
[----:B------:R-:W3:Y:S01]  /*13480*/  MUFU.TANH R245, R45 ;  /* 0x0000002d00f57308 */ /* 0x000ee20000002400 */
[----:B-1----:R-:W-:Y:S04]  /*13490*/  FMNMX.FTZ R140, R38, R140, !PT ;  /* 0x0000008c268c7209 */ /* 0x002fe80007810000 */
[----:B------:R-:W-:Y:S05]  /*134a0*/  FMNMX.FTZ R140, R248, R140, !PT ;  /* 0x0000008cf88c7209 */ /* 0x000fea0007810000 */
[----:B------:R-:W1:Y:S01]  /*134b0*/  MUFU.TANH R13, R48 ;  /* 0x00000030000d7308 */ /* 0x000e620000002400 */
[----:B------:R-:W1:Y:S01]  /*134c0*/  SHFL.BFLY PT, R7, R140, 0x2, 0x1f ;  /* 0x0c401f008c077f89 */ /* 0x000e6200000e0000 */
[----:B---3--:R-:W-:Y:S08]  /*134d0*/  FMNMX.FTZ R0, R247, R0, !PT ;  /* 0x00000000f7007209 */ /* 0x008ff00007810000 */
[----:B------:R-:W3:Y:S01]  /*134e0*/  MUFU.TANH R23, R23 ;  /* 0x0000001700177308 */ /* 0x000ee20000002400 */
[----:B------:R-:W-:Y:S09]  /*134f0*/  FMNMX.FTZ R0, R245, R0, !PT ;  /* 0x00000000f5007209 */ /* 0x000ff20007810000 */
[----:B------:R-:W3:Y:S01]  /*13500*/  MUFU.TANH R28, R49 ;  /* 0x00000031001c7308 */ /* 0x000ee20000002400 */
[----:B-1----:R-:W-:Y:S02]  /*13510*/  FMNMX.FTZ R0, R13, R0, !PT ;  /* 0x000000000d007209 */ /* 0x002fe40007810000 */
[----:B------:R-:W-:Y:S02]  /*13520*/  FMNMX.FTZ R140, R140, R7, !PT ;  /* 0x000000078c8c7209 */ /* 0x000fe40007810000 */
[----:B------:R-:W-:Y:S05]  /*13530*/  FMNMX.FTZ R7, R205, R137, !PT ;  /* 0x00000089cd077209 */ /* 0x000fea0007810000 */
[----:B------:R-:W1:Y:S01]  /*13540*/  MUFU.TANH R239, R26 ;  /* 0x0000001a00ef7308 */ /* 0x000e620000002400 */
[----:B------:R-:W1:Y:S01]  /*13550*/  SHFL.BFLY PT, R9, R140, 0x1, 0x1f ;  /* 0x0c201f008c097f89 */ /* 0x000e6200000e0000 */
[----:B------:R-:W-:Y:S02]  /*13560*/  FMNMX.FTZ R7, R206, R7, !PT ;  /* 0x00000007ce077209 */ /* 0x000fe40007810000 */
[----:B---3--:R-:W-:Y:S06]  /*13570*/  FMNMX.FTZ R4, R23, R4, !PT ;  /* 0x0000000417047209 */ /* 0x008fec0007810000 */
[----:B------:R-:W3:Y:S01]  /*13580*/  MUFU.TANH R238, R27 ;  /* 0x0000001b00ee7308 */ /* 0x000ee20000002400 */
[----:B------:R-:W-:Y:S05]  /*13590*/  FMNMX.FTZ R0, R28, R0, !PT ;  /* 0x000000001c007209 */ /* 0x000fea0007810000 */
[----:B------:R-:W3:Y:S04]  /*135a0*/  SHFL.BFLY PT, R141, R0, 0x2, 0x1f ;  /* 0x0c401f00008d7f89 */ /* 0x000ee800000e0000 */
[----:B------:R-:W3:Y:S01]  /*135b0*/  MUFU.TANH R215, R39 ;  /* 0x0000002700d77308 */ /* 0x000ee20000002400 */
[----:B-1----:R-:W-:Y:S02]  /*135c0*/  FMNMX.FTZ R4, R239, R4, !PT ;  /* 0x00000004ef047209 */ /* 0x002fe40007810000 */
[----:B------:R-:W-:Y:S07]  /*135d0*/  FMNMX.FTZ R140, R140, R9, !PT ;  /* 0x000000098c8c7209 */ /* 0x000fee0007810000 */
[----:B------:R-:W1:Y:S01]  /*135e0*/  MUFU.TANH R209, R42 ;  /* 0x0000002a00d17308 */ /* 0x000e620000002400 */
[----:B------:R-:W-:Y:S01]  /*135f0*/  FMUL.FTZ R143, R140, c[0x0][0x2d0] ;  /* 0x0000b4008c8f7a20 */ /* 0x000fe20000410000 */
[----:B---3--:R-:W-:Y:S04]  /*13600*/  FMNMX.FTZ R4, R238, R4, !PT ;  /* 0x00000004ee047209 */ /* 0x008fe80007810000 */
[----:B------:R-:W-:Y:S04]  /*13610*/  FMNMX.FTZ R4, R214, R4, !PT ;  /* 0x00000004d6047209 */ /* 0x000fe80007810000 */
[----:B------:R-:W3:Y:S01]  /*13620*/  MUFU.TANH R33, R43 ;  /* 0x0000002b00217308 */ /* 0x000ee20000002400 */
[----:B------:R-:W-:Y:S02]  /*13630*/  FMNMX.FTZ R141, R0, R141, !PT ;  /* 0x0000008d008d7209 */ /* 0x000fe40007810000 */
[----:B------:R-:W-:Y:S07]  /*13640*/  FMNMX.FTZ R4, R215, R4, !PT ;  /* 0x00000004d7047209 */ /* 0x000fee0007810000 */
[----:B------:R-:W3:Y:S01]  /*13650*/  MUFU.TANH R18, R18 ;  /* 0x0000001200127308 */ /* 0x000ee20000002400 */
[----:B-1----:R-:W-:Y:S09]  /*13660*/  FMNMX.FTZ R4, R209, R4, !PT ;  /* 0x00000004d1047209 */ /* 0x002ff20007810000 */
        /* <DEDUP_REMOVED lines=9> */
[----:B------:R-:W-:Y:S05]  /*13700*/  FMNMX.FTZ R4, R249, R4, !PT ;  /* 0x00000004f9047209 */ /* 0x000fea0007810000 */
[----:B------:R-:W3:Y:S04]  /*13710*/  SHFL.BFLY PT, R8, R4, 0x2, 0x1f ;  /* 0x0c401f0004087f89 */ /* 0x000ee800000e0000 */
[----:B------:R-:W3:Y:S01]  /*13720*/  MUFU.TANH R202, R34 ;  /* 0x0000002200ca7308 */ /* 0x000ee20000002400 */
[----:B-1----:R-:W-:Y:S01]  /*13730*/  FMNMX.FTZ R7, R201, R0, !PT ;  /* 0x00000000c9077209 */ /* 0x002fe20007810000 */
[----:B------:R-:W-:Y:S08]  /*13740*/  FMUL.FTZ R0, R51, c[0x0][0x320] ;  /* 0x0000c80033007a20 */ /* 0x000ff00000410000 */
[----:B------:R1:W-:Y:S01]  /*13750*/  MUFU.TANH R139, R0 ;  /* 0x00000000008b7308 */ /* 0x0003e20000002400 */
[----:B---3--:R-:W-:Y:S09]  /*13760*/  FMNMX.FTZ R7, R200, R7, !PT ;  /* 0x00000007c8077209 */ /* 0x008ff20007810000 */
[----:B------:R-:W3:Y:S01]  /*13770*/  MUFU.TANH R240, R35 ;  /* 0x0000002300f07308 */ /* 0x000ee20000002400 */
[----:B------:R-:W-:Y:S02]  /*13780*/  FMNMX.FTZ R4, R4, R8, !PT ;  /* 0x0000000804047209 */ /* 0x000fe40007810000 */
[----:B------:R-:W-:Y:S01]  /*13790*/  FMNMX.FTZ R7, R202, R7, !PT ;  /* 0x00000007ca077209 */ /* 0x000fe20007810000 */
[----:B------:R-:W2:Y:S06]  /*137a0*/  SHFL.BFLY PT, R8, R141, 0x1, 0x1f ;  /* 0x0c201f008d087f89 */ /* 0x000eac00000e0000 */
[----:B------:R-:W4:Y:S01]  /*137b0*/  MUFU.TANH R48, R46 ;  /* 0x0000002e00307308 */ /* 0x000f220000002400 */
[----:B-1----:R-:W-:Y:S01]  /*137c0*/  FADD.FTZ R0, -R140, R2 ;  /* 0x000000028c007221 */ /* 0x002fe20000010100 */
[----:B------:R-:W1:Y:S03]  /*137d0*/  SHFL.BFLY PT, R142, R4, 0x1, 0x1f ;  /* 0x0c201f00048e7f89 */ /* 0x000e6600000e0000 */
[----:B------:R-:W-:Y:S05]  /*137e0*/  FMUL.FTZ R0, R0, c[0x0][0x2d0] ;  /* 0x0000b40000007a20 */ /* 0x000fea0000410000 */
[----:B------:R-:W1:Y:S01]  /*137f0*/  MUFU.TANH R246, R47 ;  /* 0x0000002f00f67308 */ /* 0x000e620000002400 */
[----:B---3--:R-:W-:Y:S09]  /*13800*/  FMNMX.FTZ R2, R240, R7, !PT ;  /* 0x00000007f0027209 */ /* 0x008ff20007810000 */
[----:B------:R3:W3:Y:S01]  /*13810*/  MUFU.EX2 R7, R0 ;  /* 0x0000000000077308 */ /* 0x0006e20000000800 */
[----:B--2---:R-:W-:Y:S01]  /*13820*/  FMNMX.FTZ R141, R141, R8, !PT ;  /* 0x000000088d8d7209 */ /* 0x004fe20007810000 */
[----:B------:R-:W-:Y:S01]  /*13830*/  FFMA.FTZ R8, R144, c[0x0][0x2d0], -R143 ;  /* 0x0000b40090087a23 */ /* 0x000fe2000001088f */
[----:B----4-:R-:W-:Y:S03]  /*13840*/  FMNMX.FTZ R2, R48, R2, !PT ;  /* 0x0000000230027209 */ /* 0x010fe60007810000 */
[----:B------:R-:W-:Y:S01]  /*13850*/  FMUL.FTZ R198, R141, c[0x0][0x2d0] ;  /* 0x0000b4008dc67a20 */ /* 0x000fe20000410000 */
[----:B-1----:R-:W-:Y:S03]  /*13860*/  FMNMX.FTZ R142, R4, R142, !PT ;  /* 0x0000008e048e7209 */ /* 0x002fe60007810000 */
[----:B------:R-:W1:Y:S01]  /*13870*/  MUFU.TANH R138, R50 ;  /* 0x00000032008a7308 */ /* 0x000e620000002400 */
[--C-:B------:R-:W-:Y:S02]  /*13880*/  FFMA.FTZ R10, R147, c[0x0][0x2d0], -R198.reuse ;  /* 0x0000b400930a7a23 */ /* 0x100fe400000108c6 */
[----:B------:R-:W-:Y:S07]  /*13890*/  FMUL.FTZ R197, R142, c[0x0][0x2d0] ;  /* 0x0000b4008ec57a20 */ /* 0x000fee0000410000 */
[----:B------:R2:W-:Y:S01]  /*138a0*/  MUFU.EX2 R29, R8 ;  /* 0x00000008001d7308 */ /* 0x0005e20000000800 */
[----:B---3--:R-:W-:Y:S01]  /*138b0*/  FMNMX.FTZ R0, R246, R2, !PT ;  /* 0x00000002f6007209 */ /* 0x008fe20007810000 */
[----:B------:R-:W-:Y:S02]  /*138c0*/  FADD.FTZ R2, -R142, R3 ;  /* 0x000000038e027221 */ /* 0x000fe40000010100 */
[C---:B------:R-:W-:Y:S02]  /*138d0*/  FMUL.FTZ R56, R7.reuse, R56 ;  /* 0x0000003807387220 */ /* 0x040fe40000410000 */
[----:B------:R-:W-:Y:S04]  /*138e0*/  FMUL.FTZ R2, R2, c[0x0][0x2d0] ;  /* 0x0000b40002027a20 */ /* 0x000fe80000410000 */
[----:B------:R3:W-:Y:S01]  /*138f0*/  MUFU.EX2 R199, R10 ;  /* 0x0000000a00c77308 */ /* 0x0007e20000000800 */
[C---:B------:R-:W-:Y:S02]  /*13900*/  FMUL.FTZ R57, R7.reuse, R57 ;  /* 0x0000003907397220 */ /* 0x040fe40000410000 */
[C---:B------:R-:W-:Y:S01]  /*13910*/  FMUL.FTZ R68, R7.reuse, R68 ;  /* 0x0000004407447220 */ /* 0x040fe20000410000 */
[----:B-1----:R-:W-:Y:S01]  /*13920*/  FMNMX.FTZ R0, R138, R0, !PT ;  /* 0x000000008a007209 */ /* 0x002fe20007810000 */
[C---:B------:R-:W-:Y:S02]  /*13930*/  FMUL.FTZ R69, R7.reuse, R69 ;  /* 0x0000004507457220 */ /* 0x040fe40000410000 */
[----:B------:R-:W-:Y:S01]  /*13940*/  FMUL.FTZ R72, R7, R72 ;  /* 0x0000004807487220 */ /* 0x000fe20000410000 */
[----:B------:R-:W-:Y:S01]  /*13950*/  FMNMX.FTZ R0, R139, R0, !PT ;  /* 0x000000008b007209 */ /* 0x000fe20007810000 */
[C---:B------:R-:W-:Y:S01]  /*13960*/  FMUL.FTZ R73, R7.reuse, R73 ;  /* 0x0000004907497220 */ /* 0x040fe20000410000 */
[----:B------:R1:W4:Y:S01]  /*13970*/  MUFU.EX2 R4, R2 ;  /* 0x0000000200047308 */ /* 0x0003220000000800 */
[----:B------:R-:W-:Y:S02]  /*13980*/  FMUL.FTZ R84, R7, R84 ;  /* 0x0000005407547220 */ /* 0x000fe40000410000 */
[----:B------:R-:W4:Y:S01]  /*13990*/  SHFL.BFLY PT, R3, R0, 0x2, 0x1f ;  /* 0x0c401f0000037f89 */ /* 0x000f2200000e0000 */
[----:B--2---:R-:W-:Y:S04]  /*139a0*/  @P0 IMAD.WIDE.U32 R8, R235, c[0x0][0x1e0], RZ ;  /* 0x00007800eb080a25 */ /* 0x004fe800078e00ff */
[C---:B------:R-:W-:Y:S02]  /*139b0*/  FMUL.FTZ R85, R7.reuse, R85 ;  /* 0x0000005507557220 */ /* 0x040fe40000410000 */
[C---:B------:R-:W-:Y:S02]  /*139c0*/  FMUL.FTZ R88, R7.reuse, R88 ;  /* 0x0000005807587220 */ /* 0x040fe40000410000 */
[C---:B------:R-:W-:Y:S02]  /*139d0*/  FMUL.FTZ R89, R7.reuse, R89 ;  /* 0x0000005907597220 */ /* 0x040fe40000410000 */
[----:B---3--:R-:W-:Y:S01]  /*139e0*/  FFMA.FTZ R10, R204, c[0x0][0x2d0], -R198 ;  /* 0x0000b400cc0a7a23 */ /* 0x008fe200000108c6 */
[----:B------:R-:W-:Y:S01]  /*139f0*/  MOV R204, R13 ;  /* 0x0000000d00cc7202 */ /* 0x000fe20000000f00 */
[C---:B------:R-:W-:Y:S02]  /*13a00*/  FMUL.FTZ R100, R7.reuse, R100 ;  /* 0x0000006407647220 */ /* 0x040fe40000410000 */
[C---:B------:R-:W-:Y:S02]  /*13a10*/  FMUL.FTZ R101, R7.reuse, R101 ;  /* 0x0000006507657220 */ /* 0x040fe40000410000 */
[C---:B------:R-:W-:Y:S02]  /*13a20*/  FMUL.FTZ R104, R7.reuse, R104 ;  /* 0x0000006807687220 */ /* 0x040fe40000410000 */
[----:B------:R-:W-:Y:S02]  /*13a30*/  FMUL.FTZ R105, R7, R105 ;  /* 0x0000006907697220 */ /* 0x000fe40000410000 */
[----:B-1----:R-:W-:Y:S02]  /*13a40*/  FADD.FTZ R2, -R141, R6 ;  /* 0x000000068d027221 */ /* 0x002fe40000010100 */
[----:B----4-:R-:W-:Y:S01]  /*13a50*/  FMUL.FTZ R54, R4, R194 ;  /* 0x000000c204367220 */ /* 0x010fe20000410000 */
[----:B------:R-:W-:Y:S01]  /*13a60*/  FMNMX.FTZ R0, R0, R3, !PT ;  /* 0x0000000300007209 */ /* 0x000fe20007810000 */
[----:B------:R-:W-:Y:S02]  /*13a70*/  FMUL.FTZ R2, R2, c[0x0][0x2d0] ;  /* 0x0000b40002027a20 */ /* 0x000fe40000410000 */
[--C-:B------:R-:W-:Y:S02]  /*13a80*/  FFMA.FTZ R3, R21, c[0x0][0x2d0], -R143.reuse ;  /* 0x0000b40015037a23 */ /* 0x100fe4000001088f */
[----:B------:R1:W2:Y:S01]  /*13a90*/  MUFU.EX2 R6, R2 ;  /* 0x0000000200067308 */ /* 0x0002a20000000800 */
        /* <DEDUP_REMOVED lines=15> */
[C---:B--2---:R-:W-:Y:S02]  /*13b90*/  FMUL.FTZ R13, R6.reuse, R153 ;  /* 0x00000099060d7220 */ /* 0x044fe40000410000 */
[----:B------:R-:W1:Y:S01]  /*13ba0*/  MUFU.EX2 R250, R2 ;  /* 0x0000000200fa7308 */ /* 0x000e620000000800 */
[C---:B------:R-:W-:Y:S02]  /*13bb0*/  FMUL.FTZ R33, R6.reuse, R173 ;  /* 0x000000ad06217220 */ /* 0x040fe40000410000 */
[----:B------:R-:W-:Y:S02]  /*13bc0*/  FMUL.FTZ R49, R6, R189 ;  /* 0x000000bd06317220 */ /* 0x000fe40000410000 */
[----:B---3--:R-:W-:Y:S02]  /*13bd0*/  FFMA.FTZ R3, R146, c[0x0][0x2d0], -R197 ;  /* 0x0000b40092037a23 */ /* 0x008fe400000108c5 */
        /* <DEDUP_REMOVED lines=10> */
[----:B-1----:R-:W-:Y:S01]  /*13c80*/  F2FP.BF16.PACK_AB R144, R250, R29 ;  /* 0x0000001dfa90723e */ /* 0x002fe200000010ff */
[----:B------:R-:W-:Y:S02]  /*13c90*/  FFMA.FTZ R2, R20, c[0x0][0x2d0], -R143 ;  /* 0x0000b40014027a23 */ /* 0x000fe4000001088f */
[C---:B------:R-:W-:Y:S01]  /*13ca0*/  FMUL.FTZ R20, R7.reuse, R160 ;  /* 0x000000a007147220 */ /* 0x040fe20000410000 */
[----:B------:R-:W-:Y:S01]  /*13cb0*/  MOV R160, R53 ;  /* 0x0000003500a07202 */ /* 0x000fe20000000f00 */
[----:B------:R1:W3:Y:S01]  /*13cc0*/  MUFU.EX2 R252, R2 ;  /* 0x0000000200fc7308 */ /* 0x0002e20000000800 */
[----:B------:R-:W-:Y:S02]  /*13cd0*/  FMUL.FTZ R53, R7, R193 ;  /* 0x000000c107357220 */ /* 0x000fe40000410000 */
[C---:B------:R-:W-:Y:S02]  /*13ce0*/  FMUL.FTZ R93, R6.reuse, R93 ;  /* 0x0000005d065d7220 */ /* 0x040fe40000410000 */
[--C-:B--2---:R-:W-:Y:S02]  /*13cf0*/  FFMA.FTZ R3, R145, c[0x0][0x2d0], -R197.reuse ;  /* 0x0000b40091037a23 */ /* 0x104fe400000108c5 */
[C---:B------:R-:W-:Y:S02]  /*13d00*/  FMUL.FTZ R96, R6.reuse, R96 ;  /* 0x0000006006607220 */ /* 0x040fe40000410000 */
[----:B------:R-:W-:Y:S01]  /*13d10*/  FMUL.FTZ R97, R6, R97 ;  /* 0x0000006106617220 */ /* 0x000fe20000410000 */
[----:B------:R2:W4:Y:S01]  /*13d20*/  MUFU.EX2 R32, R3 ;  /* 0x0000000300207308 */ /* 0x0005220000000800 */
[C---:B------:R-:W-:Y:S02]  /*13d30*/  FMUL.FTZ R102, R4.reuse, R102 ;  /* 0x0000006604667220 */ /* 0x040fe40000410000 */
[C---:B------:R-:W-:Y:S02]  /*13d40*/  FMUL.FTZ R103, R4.reuse, R103 ;  /* 0x0000006704677220 */ /* 0x040fe40000410000 */
[C---:B------:R-:W-:Y:S02]  /*13d50*/  FMUL.FTZ R106, R4.reuse, R106 ;  /* 0x0000006a046a7220 */ /* 0x040fe40000410000 */
[----:B------:R-:W-:Y:S02]  /*13d60*/  FMUL.FTZ R107, R4, R107 ;  /* 0x0000006b046b7220 */ /* 0x000fe40000410000 */
[C---:B------:R-:W-:Y:S02]  /*13d70*/  FMUL.FTZ R108, R6.reuse, R108 ;  /* 0x0000006c066c7220 */ /* 0x040fe40000410000 */
[C---:B------:R-:W-:Y:S02]  /*13d80*/  FMUL.FTZ R109, R6.reuse, R109 ;  /* 0x0000006d066d7220 */ /* 0x040fe40000410000 */
[C---:B------:R-:W-:Y:S01]  /*13d90*/  FMUL.FTZ R112, R6.reuse, R112 ;  /* 0x0000007006707220 */ /* 0x040fe20000410000 */
[----:B-1----:R-:W1:Y:S01]  /*13da0*/  SHFL.BFLY PT, R2, R0, 0x1, 0x1f ;  /* 0x0c201f0000027f89 */ /* 0x002e6200000e0000 */
[----:B---3--:R-:W-:Y:S01]  /*13db0*/  F2FP.BF16.PACK_AB R146, R39, R252 ;  /* 0x000000fc2792723e */ /* 0x008fe200000010ff */
[----:B------:R-:W-:Y:S02]  /*13dc0*/  FMUL.FTZ R113, R6, R113 ;  /* 0x0000007106717220 */ /* 0x000fe40000410000 */
[C---:B------:R-:W-:Y:S02]  /*13dd0*/  FMUL.FTZ R116, R7.reuse, R116 ;  /* 0x0000007407747220 */ /* 0x040fe40000410000 */
[C---:B------:R-:W-:Y:S02]  /*13de0*/  FMUL.FTZ R117, R7.reuse, R117 ;  /* 0x0000007507757220 */ /* 0x040fe40000410000 */
[----:B------:R-:W-:Y:S02]  /*13df0*/  FMUL.FTZ R118, R4, R118 ;  /* 0x0000007604767220 */ /* 0x000fe40000410000 */
[--C-:B--2---:R-:W-:Y:S01]  /*13e00*/  FFMA.FTZ R3, R22, c[0x0][0x2d0], -R197.reuse ;  /* 0x0000b40016037a23 */ /* 0x104fe200000108c5 */
[----:B----4-:R-:W-:Y:S01]  /*13e10*/  F2FP.BF16.PACK_AB R145, R32, R52 ;  /* 0x000000342091723e */ /* 0x010fe200000010ff */
[----:B------:R-:W-:Y:S01]  /*13e20*/  FMUL.FTZ R22, R4, R162 ;  /* 0x000000a204167220 */ /* 0x000fe20000410000 */
[----:B------:R-:W-:Y:S01]  /*13e30*/  MOV R162, R29 ;  /* 0x0000001d00a27202 */ /* 0x000fe20000000f00 */
[----:B------:R2:W-:Y:S01]  /*13e40*/  MUFU.EX2 R37, R3 ;  /* 0x0000000300257308 */ /* 0x0005e20000000800 */
[----:B------:R-:W-:Y:S02]  /*13e50*/  FMUL.FTZ R29, R6, R169 ;  /* 0x000000a9061d7220 */ /* 0x000fe40000410000 */
[C---:B------:R-:W-:Y:S02]  /*13e60*/  FMUL.FTZ R119, R4.reuse, R119 ;  /* 0x0000007704777220 */ /* 0x040fe40000410000 */
[C---:B------:R-:W-:Y:S02]  /*13e70*/  FMUL.FTZ R120, R7.reuse, R120 ;  /* 0x0000007807787220 */ /* 0x040fe40000410000 */
[----:B------:R-:W-:Y:S02]  /*13e80*/  FMUL.FTZ R121, R7, R121 ;  /* 0x0000007907797220 */ /* 0x000fe40000410000 */
[----:B------:R-:W-:Y:S01]  /*13e90*/  FMUL.FTZ R122, R4, R122 ;  /* 0x0000007a047a7220 */ /* 0x000fe20000410000 */
[----:B-1----:R-:W-:Y:S01]  /*13ea0*/  FMNMX.FTZ R136, R0, R2, !PT ;  /* 0x0000000200887209 */ /* 0x002fe20007810000 */
[----:B------:R-:W-:Y:S01]  /*13eb0*/  FFMA.FTZ R0, R23, c[0x0][0x2d0], -R197 ;  /* 0x0000b40017007a23 */ /* 0x000fe200000108c5 */
[----:B------:R-:W-:Y:S01]  /*13ec0*/  @P0 SHF.R.S32.HI R2, RZ, 0x1f, R235 ;  /* 0x0000001fff020819 */ /* 0x000fe200000114eb */
[----:B------:R-:W-:Y:S01]  /*13ed0*/  FMUL.FTZ R23, R4, R163 ;  /* 0x000000a304177220 */ /* 0x000fe20000410000 */
[----:B------:R-:W-:Y:S01]  /*13ee0*/  MOV R163, R28 ;  /* 0x0000001c00a37202 */ /* 0x000fe20000000f00 */
[----:B------:R1:W3:Y:S01]  /*13ef0*/  MUFU.EX2 R45, R0 ;  /* 0x00000000002d7308 */ /* 0x0002e20000000800 */
[----:B------:R-:W-:Y:S02]  /*13f00*/  FMUL.FTZ R28, R6, R168 ;  /* 0x000000a8061c7220 */ /* 0x000fe40000410000 */
[----:B------:R-:W-:Y:S02]  /*13f10*/  @P0 IMAD R2, R2, c[0x0][0x1e0], RZ ;  /* 0x0000780002020a24 */ /* 0x000fe400078e02ff */
[----:B------:R-:W-:Y:S02]  /*13f20*/  FMUL.FTZ R123, R4, R123 ;  /* 0x0000007b047b7220 */ /* 0x000fe40000410000 */
[----:B------:R-:W-:Y:S01]  /*13f30*/  @P0 IMAD R2, R235, c[0x0][0x1e4], R2 ;  /* 0x00007900eb020a24 */ /* 0x000fe200078e0202 */
[----:B--2---:R-:W-:Y:S01]  /*13f40*/  @P0 MOV R3, R25 ;  /* 0x0000001900030202 */ /* 0x004fe20000000f00 */
[C---:B------:R-:W-:Y:S03]  /*13f50*/  FMUL.FTZ R124, R6.reuse, R124 ;  /* 0x0000007c067c7220 */ /* 0x040fe60000410000 */
[----:B------:R-:W-:Y:S01]  /*13f60*/  @P0 IADD3 R9, R9, R2, RZ ;  /* 0x0000000209090210 */ /* 0x000fe20007ffe0ff */
[C---:B------:R-:W-:Y:S01]  /*13f70*/  FMUL.FTZ R125, R6.reuse, R125 ;  /* 0x0000007d067d7220 */ /* 0x040fe20000410000 */
[----:B------:R-:W-:Y:S01]  /*13f80*/  @P0 MOV R2, R14 ;  /* 0x0000000e00020202 */ /* 0x000fe20000000f00 */
[----:B------:R-:W-:Y:S01]  /*13f90*/  FMUL.FTZ R128, R6, R128 ;  /* 0x0000008006807220 */ /* 0x000fe20000410000 */
[----:B------:R2:W-:Y:S01]  /*13fa0*/  MUFU.EX2 R14, R10 ;  /* 0x0000000a000e7308 */ /* 0x0005e20000000800 */
[----:B------:R-:W-:Y:S02]  /*13fb0*/  @P0 IMAD R9, R9, 0x30, RZ ;  /* 0x0000003009090824 */ /* 0x000fe400078e02ff */
[----:B------:R-:W-:Y:S04]  /*13fc0*/  @P0 IMAD.WIDE.U32 R2, R8, 0x30, R2 ;  /* 0x0000003008020825 */ /* 0x000fe800078e0002 */
[----:B------:R-:W-:Y:S01]  /*13fd0*/  FMUL.FTZ R129, R6, R129 ;  /* 0x0000008106817220 */ /* 0x000fe20000410000 */
[----:B------:R-:W-:Y:S01]  /*13fe0*/  @P0 IADD3 R9, R3, R9, RZ ;  /* 0x0000000903090210 */ /* 0x000fe20007ffe0ff */
[----:B------:R-:W-:Y:S01]  /*13ff0*/  FFMA.FTZ R3, R16, c[0x0][0x2d0], -R198 ;  /* 0x0000b40010037a23 */ /* 0x000fe200000108c6 */
[----:B------:R-:W-:Y:S01]  /*14000*/  @P0 LEA R8, P1, R2, c[0x0][0x1c8], 0x1 ;  /* 0x0000720002080a11 */ /* 0x000fe200078208ff */
[----:B-1----:R-:W-:Y:S01]  /*14010*/  FADD.FTZ R0, -R136, R137 ;  /* 0x0000008988007221 */ /* 0x002fe20000010100 */
[----:B---3--:R-:W-:Y:S01]  /*14020*/  F2FP.BF16.PACK_AB R147, R45, R37 ;  /* 0x000000252d93723e */ /* 0x008fe200000010ff */
[----:B------:R1:W-:Y:S01]  /*14030*/  MUFU.EX2 R36, R3 ;  /* 0x0000000300247308 */ /* 0x0003e20000000800 */
[----:B------:R-:W-:Y:S01]  /*14040*/  @P0 LEA.HI.X R9, R2, c[0x0][0x1cc], R9, 0x1, P1 ;  /* 0x0000730002090a11 */ /* 0x000fe200008f0c09 */
[----:B------:R-:W-:Y:S01]  /*14050*/  FMUL.FTZ R137, R136, c[0x0][0x2d0] ;  /* 0x0000b40088897a20 */ /* 0x000fe20000410000 */
[----:B------:R-:W-:Y:S01]  /*14060*/  MOV R173, R45 ;  /* 0x0000002d00ad7202 */ /* 0x000fe20000000f00 */
[----:B------:R-:W-:Y:S02]  /*14070*/  FMUL.FTZ R0, R0, c[0x0][0x2d0] ;  /* 0x0000b40000007a20 */ /* 0x000fe40000410000 */
[----:B------:R3:W-:Y:S01]  /*14080*/  @P0 LDGSTS.E.BYPASS.LTC128B.128 [R234+0x5080], [R8.64], !P4 ;  /* 0x0508000008ea0fae */ /* 0x0007e2000e101d46 */
[C---:B------:R-:W-:Y:S02]  /*14090*/  FMUL.FTZ R16, R6.reuse, R156 ;  /* 0x0000009c06107220 */ /* 0x040fe40000410000 */
[----:B------:R-:W-:Y:S01]  /*140a0*/  FMUL.FTZ R45, R6, R185 ;  /* 0x000000b9062d7220 */ /* 0x000fe20000410000 */
[----:B------:R-:W4:Y:S01]  /*140b0*/  MUFU.EX2 R0, R0 ;  /* 0x0000000000007308 */ /* 0x000f220000000800 */
[----:B--2---:R-:W-:Y:S01]  /*140c0*/  @P0 SHF.L.U32 R10, R11, 0x5, RZ ;  /* 0x000000050b0a0819 */ /* 0x004fe200000006ff */
[----:B------:R-:W-:Y:S01]  /*140d0*/  FMUL.FTZ R132, R7, R132 ;  /* 0x0000008407847220 */ /* 0x000fe20000410000 */
[----:B------:R-:W-:Y:S01]  /*140e0*/  @P0 SHF.L.U64.HI R11, R11, 0x5, R12 ;  /* 0x000000050b0b0819 */ /* 0x000fe2000001020c */
[----:B------:R3:W-:Y:S01]  /*140f0*/  @P0 LDGSTS.E.BYPASS.LTC128B.128 [R234+0x6880], [R8.64+0x80], !P3 ;  /* 0x0688008008ea0fae */ /* 0x0007e2000d901d46 */
[----:B------:R-:W-:Y:S01]  /*14100*/  @P0 IADD3 R2, P2, R8, R10, RZ ;  /* 0x0000000a08020210 */ /* 0x000fe20007f5e0ff */
[--C-:B------:R-:W-:Y:S01]  /*14110*/  FFMA.FTZ R12, R17, c[0x0][0x2d0], -R198.reuse ;  /* 0x0000b400110c7a23 */ /* 0x100fe200000108c6 */
[----:B------:R-:W-:Y:S01]  /*14120*/  MOV R185, R160 ;  /* 0x000000a000b97202 */ /* 0x000fe20000000f00 */
[----:B------:R-:W-:Y:S01]  /*14130*/  FMUL.FTZ R17, R6, R157 ;  /* 0x0000009d06117220 */ /* 0x000fe20000410000 */
[----:B------:R-:W-:Y:S01]  /*14140*/  @P0 IADD3 R10, P1, R2, R10, RZ ;  /* 0x0000000a020a0210 */ /* 0x000fe20007f3e0ff */
[----:B------:R-:W2:Y:S01]  /*14150*/  MUFU.EX2 R44, R12 ;  /* 0x0000000c002c7308 */ /* 0x000ea20000000800 */
[----:B------:R-:W-:Y:S02]  /*14160*/  FMUL.FTZ R133, R7, R133 ;  /* 0x0000008507857220 */ /* 0x000fe40000410000 */
[C---:B------:R-:W-:Y:S01]  /*14170*/  FMUL.FTZ R134, R4.reuse, R134 ;  /* 0x0000008604867220 */ /* 0x040fe20000410000 */
[----:B-1----:R-:W-:Y:S01]  /*14180*/  @P0 IADD3.X R3, R9, R11, RZ, P2, !PT ;  /* 0x0000000b09030210 */ /* 0x002fe200017fe4ff */
[----:B------:R-:W-:Y:S02]  /*14190*/  FMUL.FTZ R135, R4, R135 ;  /* 0x0000008704877220 */ /* 0x000fe40000410000 */
[--C-:B------:R-:W-:Y:S01]  /*141a0*/  FFMA.FTZ R138, R138, c[0x0][0x2d0], -R137.reuse ;  /* 0x0000b4008a8a7a23 */ /* 0x100fe20000010889 */
[----:B------:R-:W-:Y:S01]  /*141b0*/  @P0 IADD3.X R11, R3, R11, RZ, P1, !PT ;  /* 0x0000000b030b0210 */ /* 0x000fe20000ffe4ff */
[----:B------:R1:W-:Y:S04]  /*141c0*/  @P0 LDGSTS.E.BYPASS.LTC128B.128 [R234+0x5880], [R2.64], !P4 ;  /* 0x0588000002ea0fae */ /* 0x0003e8000e101d46 */
[----:B------:R-:W-:Y:S01]  /*141d0*/  MUFU.EX2 R138, R138 ;  /* 0x0000008a008a7308 */ /* 0x000fe20000000800 */
[C---:B----4-:R-:W-:Y:S02]  /*141e0*/  FMUL.FTZ R15, R0.reuse, R155 ;  /* 0x0000009b000f7220 */ /* 0x050fe40000410000 */
[C---:B------:R-:W-:Y:S01]  /*141f0*/  FMUL.FTZ R35, R0.reuse, R175 ;  /* 0x000000af00237220 */ /* 0x040fe20000410000 */
[----:B------:R1:W-:Y:S01]  /*14200*/  @P0 LDGSTS.E.BYPASS.LTC128B.128 [R234+0x7080], [R2.64+0x80], !P3 ;  /* 0x0708008002ea0fae */ /* 0x0003e2000d901d46 */
[----:B------:R-:W-:Y:S01]  /*14210*/  MOV R175, R251 ;  /* 0x000000fb00af7202 */ /* 0x000fe20000000f00 */
[----:B------:R-:W-:Y:S01]  /*14220*/  FMUL.FTZ R30, R0, R170 ;  /* 0x000000aa001e7220 */ /* 0x000fe20000410000 */
[----:B------:R-:W-:Y:S01]  /*14230*/  MOV R170, R32 ;  /* 0x0000002000aa7202 */ /* 0x000fe20000000f00 */
[--C-:B---3--:R-:W-:Y:S01]  /*14240*/  FFMA.FTZ R8, R205, c[0x0][0x2d0], -R137.reuse ;  /* 0x0000b400cd087a23 */ /* 0x108fe20000010889 */
[----:B------:R-:W-:Y:S01]  /*14250*/  MOV R205, R14 ;  /* 0x0000000e00cd7202 */ /* 0x000fe20000000f00 */
[C---:B------:R-:W-:Y:S01]  /*14260*/  FMUL.FTZ R9, R7.reuse, R149 ;  /* 0x0000009507097220 */ /* 0x040fe20000410000 */
[----:B--2---:R-:W-:Y:S01]  /*14270*/  MOV R168, R44 ;  /* 0x0000002c00a87202 */ /* 0x004fe20000000f00 */
[----:B------:R2:W-:Y:S01]  /*14280*/  @P0 LDGSTS.E.BYPASS.LTC128B.128 [R234+0x6080], [R10.64], !P4 ;  /* 0x060800000aea0fae */ /* 0x0005e2000e101d46 */
[----:B------:R3:W-:Y:S01]  /*14290*/  MUFU.EX2 R196, R8 ;  /* 0x0000000800c47308 */ /* 0x0007e20000000800 */
[----:B------:R-:W-:Y:S02]  /*142a0*/  FMUL.FTZ R12, R6, R152 ;  /* 0x00000098060c7220 */ /* 0x000fe40000410000 */
[----:B------:R-:W-:Y:S02]  /*142b0*/  FMUL.FTZ R14, R0, R154 ;  /* 0x0000009a000e7220 */ /* 0x000fe40000410000 */
[----:B------:R-:W-:Y:S01]  /*142c0*/  FMUL.FTZ R32, R6, R172 ;  /* 0x000000ac06207220 */ /* 0x000fe20000410000 */
[----:B------:R-:W-:Y:S01]  /*142d0*/  MOV R172, R250 ;  /* 0x000000fa00ac7202 */ /* 0x000fe20000000f00 */
[----:B------:R2:W-:Y:S01]  /*142e0*/  @P0 LDGSTS.E.BYPASS.LTC128B.128 [R234+0x7880], [R10.64+0x80], !P3 ;  /* 0x078800800aea0fae */ /* 0x0005e2000d901d46 */
[----:B------:R-:W-:Y:S01]  /*142f0*/  FMUL.FTZ R31, R0, R171 ;  /* 0x000000ab001f7220 */ /* 0x000fe20000410000 */
[----:B------:R-:W-:Y:S01]  /*14300*/  MOV R171, R39 ;  /* 0x0000002700ab7202 */ /* 0x000fe20000000f00 */
[----:B------:R-:W-:Y:S01]  /*14310*/  FMUL.FTZ R39, R4, R179 ;  /* 0x000000b304277220 */ /* 0x000fe20000410000 */
[----:B------:R-:W-:Y:S01]  /*14320*/  MOV R179, R247 ;  /* 0x000000f700b37202 */ /* 0x000fe20000000f00 */
[C---:B------:R-:W-:Y:S01]  /*14330*/  FMUL.FTZ R34, R0.reuse, R174 ;  /* 0x000000ae00227220 */ /* 0x040fe20000410000 */
[----:B------:R-:W-:Y:S01]  /*14340*/  MOV R174, R52 ;  /* 0x0000003400ae7202 */ /* 0x000fe20000000f00 */
[C---:B------:R-:W-:Y:S01]  /*14350*/  FMUL.FTZ R46, R0.reuse, R186 ;  /* 0x000000ba002e7220 */ /* 0x040fe20000410000 */
[----:B------:R-:W4:Y:S01]  /*14360*/  LDSM.16.MT88.4 R24, [R217+0x2080] ;  /* 0x00208000d918783b */ /* 0x000f220000004200 */
[----:B------:R-:W-:Y:S01]  /*14370*/  FMUL.FTZ R47, R0, R187 ;  /* 0x000000bb002f7220 */ /* 0x000fe20000410000 */
[----:B------:R-:W-:Y:S01]  /*14380*/  MOV R186, R203 ;  /* 0x000000cb00ba7202 */ /* 0x000fe20000000f00 */
[--C-:B-1----:R-:W-:Y:S01]  /*14390*/  FFMA.FTZ R2, R206, c[0x0][0x2d0], -R137.reuse ;  /* 0x0000b400ce027a23 */ /* 0x102fe20000010889 */
[----:B------:R-:W-:Y:S01]  /*143a0*/  MOV R206, R209 ;  /* 0x000000d100ce7202 */ /* 0x000fe20000000f00 */
[C---:B------:R-:W-:Y:S01]  /*143b0*/  FMUL.FTZ R50, R0.reuse, R190 ;  /* 0x000000be00327220 */ /* 0x040fe20000410000 */
[----:B------:R-:W-:Y:S01]  /*143c0*/  MOV R3, R248 ;  /* 0x000000f800037202 */ /* 0x000fe20000000f00 */
[----:B------:R1:W1:Y:S01]  /*143d0*/  MUFU.EX2 R209, R2 ;  /* 0x0000000200d17308 */ /* 0x0002620000000800 */
[----:B------:R-:W4:Y:S01]  /*143e0*/  LDSM.16.MT88.4 R40, [R218+0x2080] ;  /* 0x00208000da28783b */ /* 0x000f220000004200 */
[----:B---3--:R-:W-:Y:S01]  /*143f0*/  FMUL.FTZ R8, R7, R148 ;  /* 0x0000009407087220 */ /* 0x008fe20000410000 */
[----:B------:R-:W-:Y:S01]  /*14400*/  F2FP.BF16.PACK_AB R148, R205, R199 ;  /* 0x000000c7cd94723e */ /* 0x000fe200000010ff */
[C---:B------:R-:W-:Y:S02]  /*14410*/  FMUL.FTZ R51, R0.reuse, R191 ;  /* 0x000000bf00337220 */ /* 0x040fe40000410000 */
[----:B------:R-:W-:Y:S02]  /*14420*/  FMUL.FTZ R52, R7, R192 ;  /* 0x000000c007347220 */ /* 0x000fe40000410000 */
[C---:B------:R-:W-:Y:S01]  /*14430*/  FMUL.FTZ R62, R0.reuse, R62 ;  /* 0x0000003e003e7220 */ /* 0x040fe20000410000 */
[----:B------:R-:W3:Y:S01]  /*14440*/  LDSM.16.MT88.4 R152, [R220+0x2080] ;  /* 0x00208000dc98783b */ /* 0x000ee20000004200 */
[----:B------:R-:W-:Y:S02]  /*14450*/  FMUL.FTZ R63, R0, R63 ;  /* 0x0000003f003f7220 */ /* 0x000fe40000410000 */
[----:B--2---:R-:W-:Y:S01]  /*14460*/  FMUL.FTZ R10, R4, R150 ;  /* 0x00000096040a7220 */ /* 0x004fe20000410000 */
[----:B------:R-:W-:Y:S01]  /*14470*/  F2FP.BF16.PACK_AB R150, R44, R36 ;  /* 0x000000242c96723e */ /* 0x000fe200000010ff */
[----:B------:R-:W-:Y:S02]  /*14480*/  FMUL.FTZ R11, R4, R151 ;  /* 0x00000097040b7220 */ /* 0x000fe40000410000 */
[----:B------:R-:W-:Y:S01]  /*14490*/  FMUL.FTZ R44, R6, R184 ;  /* 0x000000b8062c7220 */ /* 0x000fe20000410000 */
[----:B------:R-:W-:Y:S01]  /*144a0*/  LDSM.16.MT88.4 R192, [R220+0x3080] ;  /* 0x00308000dcc0783b */ /* 0x000fe20000004200 */
[C---:B------:R-:W-:Y:S02]  /*144b0*/  FMUL.FTZ R66, R0.reuse, R66 ;  /* 0x0000004200427220 */ /* 0x040fe40000410000 */
[C---:B------:R-:W-:Y:S02]  /*144c0*/  FMUL.FTZ R67, R0.reuse, R67 ;  /* 0x0000004300437220 */ /* 0x040fe40000410000 */
[----:B------:R-:W-:Y:S02]  /*144d0*/  FMUL.FTZ R78, R0, R78 ;  /* 0x0000004e004e7220 */ /* 0x000fe40000410000 */
[--C-:B-1----:R-:W-:Y:S01]  /*144e0*/  FFMA.FTZ R2, R18, c[0x0][0x2d0], -R137.reuse ;  /* 0x0000b40012027a23 */ /* 0x102fe20000010889 */
[----:B------:R-:W0:Y:S01]  /*144f0*/  LDGDEPBAR ;  /* 0x00000000000079af */ /* 0x000e220000000000 */
[C---:B------:R-:W-:Y:S01]  /*14500*/  FMUL.FTZ R18, R0.reuse, R158 ;  /* 0x0000009e00127220 */ /* 0x040fe20000410000 */
[----:B------:R-:W-:Y:S01]  /*14510*/  F2FP.BF16.PACK_AB R149, R209, R196 ;  /* 0x000000c4d195723e */ /* 0x000fe200000010ff */
[----:B------:R1:W-:Y:S01]  /*14520*/  MUFU.EX2 R210, R2 ;  /* 0x0000000200d27308 */ /* 0x0003e20000000800 */
[C---:B------:R-:W-:Y:S02]  /*14530*/  FMUL.FTZ R79, R0.reuse, R79 ;  /* 0x0000004f004f7220 */ /* 0x040fe40000410000 */
[C---:B------:R-:W-:Y:S01]  /*14540*/  FMUL.FTZ R82, R0.reuse, R82 ;  /* 0x0000005200527220 */ /* 0x040fe20000410000 */
[-C--:B----4-:R-:W-:Y:S05]  /*14550*/  HMMA.16816.F32.BF16 R8, R144, R24.reuse, R8 ;  /* 0x000000189008723c */ /* 0x090fea0000041808 */
[C---:B------:R-:W-:Y:S02]  /*14560*/  FMUL.FTZ R83, R0.reuse, R83 ;  /* 0x0000005300537220 */ /* 0x040fe40000410000 */
[C---:B------:R-:W-:Y:S02]  /*14570*/  FMUL.FTZ R94, R0.reuse, R94 ;  /* 0x0000005e005e7220 */ /* 0x040fe40000410000 */
[C---:B------:R-:W-:Y:S03]  /*14580*/  FMUL.FTZ R95, R0.reuse, R95 ;  /* 0x0000005f005f7220 */ /* 0x040fe60000410000 */
[C---:B------:R-:W-:Y:S02]  /*14590*/  FMUL.FTZ R98, R0.reuse, R98 ;  /* 0x0000006200627220 */ /* 0x040fe40000410000 */
[C---:B------:R-:W-:Y:S02]  /*145a0*/  FMUL.FTZ R99, R0.reuse, R99 ;  /* 0x0000006300637220 */ /* 0x040fe40000410000 */
[C---:B------:R-:W-:Y:S02]  /*145b0*/  FMUL.FTZ R110, R0.reuse, R110 ;  /* 0x0000006e006e7220 */ /* 0x040fe40000410000 */
[C---:B------:R-:W-:Y:S02]  /*145c0*/  FMUL.FTZ R111, R0.reuse, R111 ;  /* 0x0000006f006f7220 */ /* 0x040fe40000410000 */
[----:B-1----:R-:W-:Y:S02]  /*145d0*/  FFMA.FTZ R2, R19, c[0x0][0x2d0], -R137 ;  /* 0x0000b40013027a23 */ /* 0x002fe40000010889 */
[C---:B------:R-:W-:Y:S02]  /*145e0*/  FMUL.FTZ R19, R0.reuse, R159 ;  /* 0x0000009f00137220 */ /* 0x040fe40000410000 */
[----:B------:R1:W2:Y:S01]  /*145f0*/  MUFU.EX2 R211, R2 ;  /* 0x0000000200d37308 */ /* 0x0002a20000000800 */
[----:B------:R-:W4:Y:S01]  /*14600*/  LDSM.16.MT88.4 R156, [R219+0x2080] ;  /* 0x00208000db9c783b */ /* 0x000f220000004200 */
[C---:B------:R-:W-:Y:S02]  /*14610*/  FMUL.FTZ R114, R0.reuse, R114 ;  /* 0x0000007200727220 */ /* 0x040fe40000410000 */
[C---:B------:R-:W-:Y:S02]  /*14620*/  FMUL.FTZ R115, R0.reuse, R115 ;  /* 0x0000007300737220 */ /* 0x040fe40000410000 */
[C---:B------:R-:W-:Y:S02]  /*14630*/  FMUL.FTZ R126, R0.reuse, R126 ;  /* 0x0000007e007e7220 */ /* 0x040fe40000410000 */
[C---:B------:R-:W-:Y:S02]  /*14640*/  FMUL.FTZ R127, R0.reuse, R127 ;  /* 0x0000007f007f7220 */ /* 0x040fe40000410000 */
[C---:B------:R-:W-:Y:S02]  /*14650*/  FMUL.FTZ R130, R0.reuse, R130 ;  /* 0x0000008200827220 */ /* 0x040fe40000410000 */
[----:B------:R-:W-:Y:S02]  /*14660*/  FMUL.FTZ R131, R0, R131 ;  /* 0x0000008300837220 */ /* 0x000fe40000410000 */
[--C-:B------:R-:W-:Y:S02]  /*14670*/  FFMA.FTZ R3, R3, c[0x0][0x2d0], -R143.reuse ;  /* 0x0000b40003037a23 */ /* 0x100fe4000001088f */
[--C-:B-1----:R-:W-:Y:S01]  /*14680*/  FFMA.FTZ R2, R213, c[0x0][0x2d0], -R143.reuse ;  /* 0x0000b400d5027a23 */ /* 0x102fe2000001088f */
[----:B--2---:R-:W-:Y:S03]  /*14690*/  F2FP.BF16.PACK_AB R151, R211, R210 ;  /* 0x000000d2d397723e */ /* 0x004fe600000010ff */
[----:B------:R1:W-:Y:S04]  /*146a0*/  MUFU.EX2 R169, R2 ;  /* 0x0000000200a97308 */ /* 0x0003e80000000800 */
[C---:B------:R-:W-:Y:S07]  /*146b0*/  HMMA.16816.F32.BF16 R12, R148.reuse, R24, R12 ;  /* 0x00000018940c723c */ /* 0x040fee000004180c */
[C---:B------:R-:W-:Y:S01]  /*146c0*/  FMUL.FTZ R25, R7.reuse, R165 ;  /* 0x000000a507197220 */ /* 0x040fe20000410000 */
[-C--:B------:R-:W-:Y:S04]  /*146d0*/  HMMA.16816.F32.BF16 R16, R148, R26.reuse, R16 ;  /* 0x0000001a9410723c */ /* 0x080fe80000041810 */
[----:B------:R-:W-:Y:S01]  /*146e0*/  MOV R165, R252 ;  /* 0x000000fc00a57202 */ /* 0x000fe20000000f00 */
[C---:B------:R-:W-:Y:S01]  /*146f0*/  FMUL.FTZ R24, R7.reuse, R164 ;  /* 0x000000a407187220 */ /* 0x040fe20000410000 */
[----:B------:R-:W-:Y:S01]  /*14700*/  MOV R164, R48 ;  /* 0x0000003000a47202 */ /* 0x000fe20000000f00 */
[----:B------:R-:W-:Y:S01]  /*14710*/  FMUL.FTZ R48, R6, R188 ;  /* 0x000000bc06307220 */ /* 0x000fe20000410000 */
[C---:B------:R-:W-:Y:S04]  /*14720*/  HMMA.16816.F32.BF16 R20, R144.reuse, R26, R20 ;  /* 0x0000001a9014723c */ /* 0x040fe80000041814 */
[--C-:B-1----:R-:W-:Y:S03]  /*14730*/  FFMA.FTZ R2, R212, c[0x0][0x2d0], -R143.reuse ;  /* 0x0000b400d4027a23 */ /* 0x102fe6000001088f */
[C---:B------:R-:W-:Y:S01]  /*14740*/  FMUL.FTZ R26, R4.reuse, R166 ;  /* 0x000000a6041a7220 */ /* 0x040fe20000410000 */
[----:B------:R1:W2:Y:S01]  /*14750*/  MUFU.EX2 R252, R2 ;  /* 0x0000000200fc7308 */ /* 0x0002a20000000800 */
[C---:B------:R-:W-:Y:S03]  /*14760*/  FMUL.FTZ R27, R4.reuse, R167 ;  /* 0x000000a7041b7220 */ /* 0x040fe60000410000 */
[----:B------:R-:W-:Y:S01]  /*14770*/  MOV R166, R36 ;  /* 0x0000002400a67202 */ /* 0x000fe20000000f00 */
[C---:B------:R-:W-:Y:S01]  /*14780*/  FMUL.FTZ R36, R7.reuse, R176 ;  /* 0x000000b007247220 */ /* 0x040fe20000410000 */
[----:B------:R-:W-:Y:S02]  /*14790*/  MOV R176, R246 ;  /* 0x000000f600b07202 */ /* 0x000fe40000000f00 */
[-C--:B------:R-:W-:Y:S03]  /*147a0*/  HMMA.16816.F32.BF16 R24, R144, R40.reuse, R24 ;  /* 0x000000289018723c */ /* 0x080fe60000041818 */
[----:B------:R-:W-:Y:S01]  /*147b0*/  MOV R167, R37 ;  /* 0x0000002500a77202 */ /* 0x000fe20000000f00 */
[C---:B------:R-:W-:Y:S01]  /*147c0*/  FMUL.FTZ R37, R7.reuse, R177 ;  /* 0x000000b107257220 */ /* 0x040fe20000410000 */
[----:B------:R-:W-:Y:S01]  /*147d0*/  MOV R177, R38 ;  /* 0x0000002600b17202 */ /* 0x000fe20000000f00 */
[C---:B------:R-:W-:Y:S01]  /*147e0*/  FMUL.FTZ R38, R4.reuse, R178 ;  /* 0x000000b204267220 */ /* 0x040fe20000410000 */
[----:B------:R-:W-:Y:S01]  /*147f0*/  MOV R178, R245 ;  /* 0x000000f500b27202 */ /* 0x000fe20000000f00 */
[C---:B------:R-:W-:Y:S04]  /*14800*/  HMMA.16816.F32.BF16 R28, R148.reuse, R40, R28 ;  /* 0x00000028941c723c */ /* 0x040fe8000004181c */
[----:B------:R-:W-:Y:S02]  /*14810*/  MOV R184, R177 ;  /* 0x000000b100b87202 */ /* 0x000fe40000000f00 */
[----:B------:R-:W-:Y:S01]  /*14820*/  MOV R177, R163 ;  /* 0x000000a300b17202 */ /* 0x000fe20000000f00 */
[----:B------:R-:W-:Y:S01]  /*14830*/  FMUL.FTZ R40, R7, R180 ;  /* 0x000000b407287220 */ /* 0x000fe20000410000 */
[-C--:B------:R-:W-:Y:S04]  /*14840*/  HMMA.16816.F32.BF16 R32, R148, R42.reuse, R32 ;  /* 0x0000002a9420723c */ /* 0x080fe80000041820 */
[--C-:B-1----:R-:W-:Y:S01]  /*14850*/  FFMA.FTZ R2, R207, c[0x0][0x2d0], -R143.reuse ;  /* 0x0000b400cf027a23 */ /* 0x102fe2000001088f */
[----:B------:R-:W-:Y:S01]  /*14860*/  MOV R180, R249 ;  /* 0x000000f900b47202 */ /* 0x000fe20000000f00 */
[----:B------:R-:W-:Y:S01]  /*14870*/  FMUL.FTZ R41, R7, R181 ;  /* 0x000000b507297220 */ /* 0x000fe20000410000 */
[----:B------:R-:W-:Y:S01]  /*14880*/  MOV R181, R244 ;  /* 0x000000f400b57202 */ /* 0x000fe20000000f00 */
[C---:B------:R-:W-:Y:S01]  /*14890*/  HMMA.16816.F32.BF16 R36, R144.reuse, R42, R36 ;  /* 0x0000002a9024723c */ /* 0x040fe20000041824 */
[----:B------:R1:W-:Y:S06]  /*148a0*/  MUFU.EX2 R251, R2 ;  /* 0x0000000200fb7308 */ /* 0x0003ec0000000800 */
[C---:B------:R-:W-:Y:S01]  /*148b0*/  FMUL.FTZ R42, R4.reuse, R182 ;  /* 0x000000b6042a7220 */ /* 0x040fe20000410000 */
[----:B------:R-:W-:Y:S01]  /*148c0*/  MOV R182, R161 ;  /* 0x000000a100b67202 */ /* 0x000fe20000000f00 */
[----:B------:R-:W-:Y:S03]  /*148d0*/  FMUL.FTZ R43, R4, R183 ;  /* 0x000000b7042b7220 */ /* 0x000fe60000410000 */
[----:B------:R-:W-:Y:S02]  /*148e0*/  MOV R183, R206 ;  /* 0x000000ce00b77202 */ /* 0x000fe40000000f00 */
[----:B------:R-:W-:Y:S02]  /*148f0*/  MOV R206, R204 ;  /* 0x000000cc00ce7202 */ /* 0x000fe40000000f00 */
[-C--:B---3--:R-:W-:Y:S08]  /*14900*/  HMMA.16816.F32.BF16 R40, R144, R152.reuse, R40 ;  /* 0x000000989028723c */ /* 0x088ff00000041828 */
[C---:B------:R-:W-:Y:S04]  /*14910*/  HMMA.16816.F32.BF16 R44, R148.reuse, R152, R44 ;  /* 0x00000098942c723c */ /* 0x040fe8000004182c */
[----:B-1----:R-:W-:Y:S04]  /*14920*/  FFMA.FTZ R2, R208, c[0x0][0x2d0], -R143 ;  /* 0x0000b400d0027a23 */ /* 0x002fe8000001088f */
        /* <DEDUP_REMOVED lines=13> */
[--C-:B-1----:R-:W-:Y:S02]  /*14a00*/  FFMA.FTZ R2, R238, c[0x0][0x2d0], -R197.reuse ;  /* 0x0000b400ee027a23 */ /* 0x102fe400000108c5 */
[----:B------:R1:W-:Y:S02]  /*14a10*/  MUFU.EX2 R238, R3 ;  /* 0x0000000300ee7308 */ /* 0x0003e40000000800 */
[-C--:B------:R-:W-:Y:S08]  /*14a20*/  HMMA.16816.F32.BF16 R80, R148, R154.reuse, R80 ;  /* 0x0000009a9450723c */ /* 0x080ff00000041850 */
[C---:B------:R-:W-:Y:S01]  /*14a30*/  HMMA.16816.F32.BF16 R84, R144.reuse, R154, R84 ;  /* 0x0000009a9054723c */ /* 0x040fe20000041854 */
[----:B------:R2:W2:Y:S01]  /*14a40*/  MUFU.EX2 R248, R2 ;  /* 0x0000000200f87308 */ /* 0x0004a20000000800 */
[----:B------:R-:W3:Y:S06]  /*14a50*/  LDSM.16.MT88.4 R152, [R220+0x3880] ;  /* 0x00388000dc98783b */ /* 0x000eec0000004200 */
[-C--:B----4-:R-:W-:Y:S04]  /*14a60*/  HMMA.16816.F32.BF16 R88, R144, R156.reuse, R88 ;  /* 0x0000009c9058723c */ /* 0x090fe80000041858 */
[--C-:B-1----:R-:W-:Y:S01]  /*14a70*/  FFMA.FTZ R3, R180, c[0x0][0x2d0], -R197.reuse ;  /* 0x0000b400b4037a23 */ /* 0x102fe200000108c5 */
[----:B------:R-:W-:Y:S03]  /*14a80*/  MOV R180, R165 ;  /* 0x000000a500b47202 */ /* 0x000fe60000000f00 */
[C---:B------:R-:W-:Y:S01]  /*14a90*/  HMMA.16816.F32.BF16 R92, R148.reuse, R156, R92 ;  /* 0x0000009c945c723c */ /* 0x040fe2000004185c */
[----:B------:R1:W-:Y:S07]  /*14aa0*/  MUFU.EX2 R212, R3 ;  /* 0x0000000300d47308 */ /* 0x0003ee0000000800 */
[-C--:B------:R-:W-:Y:S04]  /*14ab0*/  HMMA.16816.F32.BF16 R96, R148, R158.reuse, R96 ;  /* 0x0000009e9460723c */ /* 0x080fe80000041860 */
[--C-:B--2---:R-:W-:Y:S04]  /*14ac0*/  FFMA.FTZ R2, R214, c[0x0][0x2d0], -R197.reuse ;  /* 0x0000b400d6027a23 */ /* 0x104fe800000108c5 */
[C---:B------:R-:W-:Y:S01]  /*14ad0*/  HMMA.16816.F32.BF16 R100, R144.reuse, R158, R100 ;  /* 0x0000009e9064723c */ /* 0x040fe20000041864 */
[----:B------:R2:W-:Y:S01]  /*14ae0*/  MUFU.EX2 R247, R2 ;  /* 0x0000000200f77308 */ /* 0x0005e20000000800 */
[----:B------:R-:W4:Y:S06]  /*14af0*/  LDSM.16.MT88.4 R156, [R219+0x3880] ;  /* 0x00388000db9c783b */ /* 0x000f2c0000004200 */
[-C--:B---3--:R-:W-:Y:S02]  /*14b00*/  HMMA.16816.F32.BF16 R104, R144, R152.reuse, R104 ;  /* 0x000000989068723c */ /* 0x088fe40000041868 */
[----:B-1----:R-:W3:Y:S06]  /*14b10*/  LDL.LU R3, [R1+0x9c] ;  /* 0x00009c0001037983 */ /* 0x002eec0000300800 */
[C---:B------:R-:W-:Y:S04]  /*14b20*/  HMMA.16816.F32.BF16 R108, R148.reuse, R152, R108 ;  /* 0x00000098946c723c */ /* 0x040fe8000004186c */
[----:B--2---:R-:W-:Y:S04]  /*14b30*/  FFMA.FTZ R2, R215, c[0x0][0x2d0], -R197 ;  /* 0x0000b400d7027a23 */ /* 0x004fe800000108c5 */
[-C--:B------:R-:W-:Y:S01]  /*14b40*/  HMMA.16816.F32.BF16 R112, R148, R154.reuse, R112 ;  /* 0x0000009a9470723c */ /* 0x080fe20000041870 */
[----:B------:R1:W2:Y:S07]  /*14b50*/  MUFU.EX2 R246, R2 ;  /* 0x0000000200f67308 */ /* 0x0002ae0000000800 */
[C---:B------:R-:W-:Y:S01]  /*14b60*/  HMMA.16816.F32.BF16 R116, R144.reuse, R154, R116 ;  /* 0x0000009a9074723c */ /* 0x040fe20000041874 */
[----:B------:R-:W2:Y:S07]  /*14b70*/  LDSM.16.MT88.4 R152, [R217+0x2880] ;  /* 0x00288000d998783b */ /* 0x000eae0000004200 */
[-C--:B----4-:R-:W-:Y:S08]  /*14b80*/  HMMA.16816.F32.BF16 R120, R144, R156.reuse, R120 ;  /* 0x0000009c9078723c */ /* 0x090ff00000041878 */
[C---:B------:R-:W-:Y:S04]  /*14b90*/  HMMA.16816.F32.BF16 R124, R148.reuse, R156, R124 ;  /* 0x0000009c947c723c */ /* 0x040fe8000004187c */
[--C-:B-1----:R-:W-:Y:S04]  /*14ba0*/  FFMA.FTZ R2, R242, c[0x0][0x2d0], -R198.reuse ;  /* 0x0000b400f2027a23 */ /* 0x102fe800000108c6 */
[-C--:B------:R-:W-:Y:S01]  /*14bb0*/  HMMA.16816.F32.BF16 R128, R148, R158.reuse, R128 ;  /* 0x0000009e9480723c */ /* 0x080fe20000041880 */
[----:B------:R1:W-:Y:S07]  /*14bc0*/  MUFU.EX2 R245, R2 ;  /* 0x0000000200f57308 */ /* 0x0003ee0000000800 */
[----:B------:R-:W-:Y:S01]  /*14bd0*/  HMMA.16816.F32.BF16 R132, R144, R158, R132 ;  /* 0x0000009e9084723c */ /* 0x000fe20000041884 */
[----:B------:R-:W-:Y:S06]  /*14be0*/  LDSM.16.MT88.4 R156, [R220+0x2880] ;  /* 0x00288000dc9c783b */ /* 0x000fec0000004200 */
[----:B------:R-:W-:Y:S02]  /*14bf0*/  F2FP.BF16.PACK_AB R144, R252, R169 ;  /* 0x000000a9fc90723e */ /* 0x000fe400000010ff */
[----:B------:R-:W-:Y:S03]  /*14c00*/  F2FP.BF16.PACK_AB R146, R250, R251 ;  /* 0x000000fbfa92723e */ /* 0x000fe600000010ff */
[----:B------:R-:W-:Y:S02]  /*14c10*/  F2FP.BF16.PACK_AB R145, R248, R249 ;  /* 0x000000f9f891723e */ /* 0x000fe400000010ff */
[----:B--2---:R-:W-:Y:S01]  /*14c20*/  F2FP.BF16.PACK_AB R147, R246, R247 ;  /* 0x000000f7f693723e */ /* 0x004fe200000010ff */
[--C-:B-1----:R-:W-:Y:S06]  /*14c30*/  FFMA.FTZ R2, R241, c[0x0][0x2d0], -R198.reuse ;  /* 0x0000b400f1027a23 */ /* 0x102fec00000108c6 */
[-C--:B------:R-:W-:Y:S01]  /*14c40*/  HMMA.16816.F32.BF16 R8, R144, R152.reuse, R8 ;  /* 0x000000989008723c */ /* 0x080fe20000041808 */
[----:B------:R1:W2:Y:S02]  /*14c50*/  MUFU.EX2 R244, R2 ;  /* 0x0000000200f47308 */ /* 0x0002a40000000800 */
[--C-:B-1----:R-:W-:Y:S01]  /*14c60*/  FFMA.FTZ R2, R243, c[0x0][0x2d0], -R198.reuse ;  /* 0x0000b400f3027a23 */ /* 0x102fe200000108c6 */
[----:B--2---:R-:W-:Y:S07]  /*14c70*/  F2FP.BF16.PACK_AB R148, R244, R245 ;  /* 0x000000f5f494723e */ /* 0x004fee00000010ff */
[----:B------:R1:W-:Y:S02]  /*14c80*/  MUFU.EX2 R243, R2 ;  /* 0x0000000200f37308 */ /* 0x0003e40000000800 */
[--C-:B-1----:R-:W-:Y:S01]  /*14c90*/  FFMA.FTZ R2, R181, c[0x0][0x2d0], -R198.reuse ;  /* 0x0000b400b5027a23 */ /* 0x102fe200000108c6 */
[----:B------:R-:W-:Y:S02]  /*14ca0*/  MOV R181, R175 ;  /* 0x000000af00b57202 */ /* 0x000fe40000000f00 */
[----:B------:R-:W-:Y:S05]  /*14cb0*/  MOV R175, R174 ;  /* 0x000000ae00af7202 */ /* 0x000fea0000000f00 */
[----:B------:R1:W2:Y:S01]  /*14cc0*/  MUFU.EX2 R242, R2 ;  /* 0x0000000200f27308 */ /* 0x0002a20000000800 */
[----:B------:R-:W-:Y:S02]  /*14cd0*/  MOV R174, R162 ;  /* 0x000000a200ae7202 */ /* 0x000fe40000000f00 */
[----:B------:R-:W4:Y:S01]  /*14ce0*/  LDSM.16.MT88.4 R160, [R218+0x2880] ;  /* 0x00288000daa0783b */ /* 0x000f220000004200 */
[--C-:B-1----:R-:W-:Y:S01]  /*14cf0*/  FFMA.FTZ R2, R201, c[0x0][0x2d0], -R137.reuse ;  /* 0x0000b400c9027a23 */ /* 0x102fe20000010889 */
[----:B--2---:R-:W-:Y:S05]  /*14d00*/  F2FP.BF16.PACK_AB R150, R242, R243 ;  /* 0x000000f3f296723e */ /* 0x004fea00000010ff */
[----:B------:R1:W-:Y:S02]  /*14d10*/  MUFU.EX2 R204, R2 ;  /* 0x0000000200cc7308 */ /* 0x0003e40000000800 */
[--C-:B-1----:R-:W-:Y:S08]  /*14d20*/  FFMA.FTZ R2, R200, c[0x0][0x2d0], -R137.reuse ;  /* 0x0000b400c8027a23 */ /* 0x102ff00000010889 */
[----:B------:R1:W2:Y:S02]  /*14d30*/  MUFU.EX2 R203, R2 ;  /* 0x0000000200cb7308 */ /* 0x0002a40000000800 */
[--C-:B-1----:R-:W-:Y:S01]  /*14d40*/  FFMA.FTZ R2, R202, c[0x0][0x2d0], -R137.reuse ;  /* 0x0000b400ca027a23 */ /* 0x102fe20000010889 */
[----:B--2---:R-:W-:Y:S07]  /*14d50*/  F2FP.BF16.PACK_AB R149, R203, R204 ;  /* 0x000000cccb95723e */ /* 0x004fee00000010ff */
[----:B------:R1:W-:Y:S02]  /*14d60*/  MUFU.EX2 R201, R2 ;  /* 0x0000000200c97308 */ /* 0x0003e40000000800 */
[----:B-1----:R-:W-:Y:S08]  /*14d70*/  FFMA.FTZ R2, R240, c[0x0][0x2d0], -R137 ;  /* 0x0000b400f0027a23 */ /* 0x002ff00000010889 */
[----:B------:R-:W1:Y:S02]  /*14d80*/  MUFU.EX2 R202, R2 ;  /* 0x0000000200ca7308 */ /* 0x000e640000000800 */
[----:B-1----:R-:W-:Y:S01]  /*14d90*/  F2FP.BF16.PACK_AB R151, R202, R201 ;  /* 0x000000c9ca97723e */ /* 0x002fe200000010ff */
[--C-:B------:R-:W-:Y:S07]  /*14da0*/  FFMA.FTZ R2, R186, c[0x0][0x2d0], -R143.reuse ;  /* 0x0000b400ba027a23 */ /* 0x100fee000001088f */
[----:B------:R1:W-:Y:S01]  /*14db0*/  MUFU.EX2 R241, R2 ;  /* 0x0000000200f17308 */ /* 0x0003e20000000800 */
[C---:B------:R-:W-:Y:S08]  /*14dc0*/  HMMA.16816.F32.BF16 R12, R148.reuse, R152, R12 ;  /* 0x00000098940c723c */ /* 0x040ff0000004180c */
[-C--:B------:R-:W-:Y:S08]  /*14dd0*/  HMMA.16816.F32.BF16 R16, R148, R154.reuse, R16 ;  /* 0x0000009a9410723c */ /* 0x080ff00000041810 */
[C---:B------:R-:W-:Y:S01]  /*14de0*/  HMMA.16816.F32.BF16 R20, R144.reuse, R154, R20 ;  /* 0x0000009a9014723c */ /* 0x040fe20000041814 */
[----:B------:R-:W2:Y:S03]  /*14df0*/  LDSM.16.MT88.4 R152, [R219+0x2880] ;  /* 0x00288000db98783b */ /* 0x000ea60000004200 */
[----:B-1----:R-:W-:Y:S04]  /*14e00*/  FFMA.FTZ R2, R185, c[0x0][0x2d0], -R143 ;  /* 0x0000b400b9027a23 */ /* 0x002fe8000001088f */
[-C--:B----4-:R-:W-:Y:S01]  /*14e10*/  HMMA.16816.F32.BF16 R24, R144, R160.reuse, R24 ;  /* 0x000000a09018723c */ /* 0x090fe20000041818 */
[----:B------:R1:W4:Y:S03]  /*14e20*/  MUFU.EX2 R239, R2 ;  /* 0x0000000200ef7308 */ /* 0x0003260000000800 */
[----:B---3--:R-:W-:Y:S01]  /*14e30*/  FFMA.FTZ R3, R6, R3, R199 ;  /* 0x0000000306037223 */ /* 0x008fe200000100c7 */
[----:B------:R-:W-:Y:S03]  /*14e40*/  MOV R6, R168 ;  /* 0x000000a800067202 */ /* 0x000fe60000000f00 */
[C---:B------:R-:W-:Y:S08]  /*14e50*/  HMMA.16816.F32.BF16 R28, R148.reuse, R160, R28 ;  /* 0x000000a0941c723c */ /* 0x040ff0000004181c */
[-C--:B------:R-:W-:Y:S08]  /*14e60*/  HMMA.16816.F32.BF16 R32, R148, R162.reuse, R32 ;  /* 0x000000a29420723c */ /* 0x080ff00000041820 */
[C---:B------:R-:W-:Y:S01]  /*14e70*/  HMMA.16816.F32.BF16 R36, R144.reuse, R162, R36 ;  /* 0x000000a29024723c */ /* 0x040fe20000041824 */
[----:B------:R-:W3:Y:S03]  /*14e80*/  LDSM.16.MT88.4 R160, [R217+0x4080] ;  /* 0x00408000d9a0783b */ /* 0x000ee60000004200 */
[----:B-1----:R-:W-:Y:S01]  /*14e90*/  FFMA.FTZ R2, R184, c[0x0][0x2d0], -R143 ;  /* 0x0000b400b8027a23 */ /* 0x002fe2000001088f */
[----:B------:R-:W-:Y:S02]  /*14ea0*/  MOV R184, R174 ;  /* 0x000000ae00b87202 */ /* 0x000fe40000000f00 */
[----:B------:R-:W-:Y:S01]  /*14eb0*/  MOV R174, R171 ;  /* 0x000000ab00ae7202 */ /* 0x000fe20000000f00 */
[-C--:B------:R-:W-:Y:S01]  /*14ec0*/  HMMA.16816.F32.BF16 R40, R144, R156.reuse, R40 ;  /* 0x0000009c9028723c */ /* 0x080fe20000041828 */
[----:B------:R1:W1:Y:S03]  /*14ed0*/  MUFU.EX2 R240, R2 ;  /* 0x0000000200f07308 */ /* 0x0002660000000800 */
[----:B------:R-:W-:Y:S04]  /*14ee0*/  MOV R171, R205 ;  /* 0x000000cd00ab7202 */ /* 0x000fe80000000f00 */
[C---:B------:R-:W-:Y:S08]  /*14ef0*/  HMMA.16816.F32.BF16 R44, R148.reuse, R156, R44 ;  /* 0x0000009c942c723c */ /* 0x040ff0000004182c */
[-C--:B------:R-:W-:Y:S08]  /*14f00*/  HMMA.16816.F32.BF16 R48, R148, R158.reuse, R48 ;  /* 0x0000009e9430723c */ /* 0x080ff00000041830 */
[C---:B------:R-:W-:Y:S01]  /*14f10*/  HMMA.16816.F32.BF16 R52, R144.reuse, R158, R52 ;  /* 0x0000009e9034723c */ /* 0x040fe20000041834 */
[----:B------:R-:W4:Y:S03]  /*14f20*/  LDSM.16.MT88.4 R156, [R218+0x4080] ;  /* 0x00408000da9c783b */ /* 0x000f260000004200 */
[--C-:B-1----:R-:W-:Y:S04]  /*14f30*/  FFMA.FTZ R2, R183, c[0x0][0x2d0], -R197.reuse ;  /* 0x0000b400b7027a23 */ /* 0x102fe800000108c5 */
[-C--:B--2---:R-:W-:Y:S01]  /*14f40*/  HMMA.16816.F32.BF16 R56, R144, R152.reuse, R56 ;  /* 0x000000989038723c */ /* 0x084fe20000041838 */
[----:B------:R-:W2:Y:S01]  /*14f50*/  LDL.LU R183, [R1+0x94] ;  /* 0x0000940001b77983 */ /* 0x000ea20000300800 */
[----:B------:R1:W-:Y:S06]  /*14f60*/  MUFU.EX2 R215, R2 ;  /* 0x0000000200d77308 */ /* 0x0003ec0000000800 */
[C---:B------:R-:W-:Y:S08]  /*14f70*/  HMMA.16816.F32.BF16 R60, R148.reuse, R152, R60 ;  /* 0x00000098943c723c */ /* 0x040ff0000004183c */
[-C--:B------:R-:W-:Y:S08]  /*14f80*/  HMMA.16816.F32.BF16 R64, R148, R154.reuse, R64 ;  /* 0x0000009a9440723c */ /* 0x080ff00000041840 */
[C---:B------:R-:W-:Y:S01]  /*14f90*/  HMMA.16816.F32.BF16 R68, R144.reuse, R154, R68 ;  /* 0x0000009a9044723c */ /* 0x040fe20000041844 */
[----:B------:R-:W4:Y:S03]  /*14fa0*/  LDSM.16.MT88.4 R152, [R220+0x4080] ;  /* 0x00408000dc98783b */ /* 0x000f260000004200 */
[--C-:B-1----:R-:W-:Y:S01]  /*14fb0*/  FFMA.FTZ R2, R182, c[0x0][0x2d0], -R197.reuse ;  /* 0x0000b400b6027a23 */ /* 0x102fe200000108c5 */
[----:B------:R-:W-:Y:S02]  /*14fc0*/  MOV R182, R175 ;  /* 0x000000af00b67202 */ /* 0x000fe40000000f00 */
[----:B------:R-:W-:Y:S01]  /*14fd0*/  MOV R175, R172 ;  /* 0x000000ac00af7202 */ /* 0x000fe20000000f00 */
[-C--:B---3--:R-:W-:Y:S01]  /*14fe0*/  HMMA.16816.F32.BF16 R72, R144, R160.reuse, R72 ;  /* 0x000000a09048723c */ /* 0x088fe20000041848 */
[----:B------:R1:W3:Y:S03]  /*14ff0*/  MUFU.EX2 R213, R2 ;  /* 0x0000000200d57308 */ /* 0x0002e60000000800 */
[----:B------:R-:W-:Y:S04]  /*15000*/  MOV R172, R166 ;  /* 0x000000a600ac7202 */ /* 0x000fe80000000f00 */
[C---:B------:R-:W-:Y:S08]  /*15010*/  HMMA.16816.F32.BF16 R76, R148.reuse, R160, R76 ;  /* 0x000000a0944c723c */ /* 0x040ff0000004184c */
[-C--:B------:R-:W-:Y:S08]  /*15020*/  HMMA.16816.F32.BF16 R80, R148, R162.reuse, R80 ;  /* 0x000000a29450723c */ /* 0x080ff00000041850 */
[C---:B------:R-:W-:Y:S01]  /*15030*/  HMMA.16816.F32.BF16 R84, R144.reuse, R162, R84 ;  /* 0x000000a29054723c */ /* 0x040fe20000041854 */
[----:B------:R-:W3:Y:S03]  /*15040*/  LDSM.16.MT88.4 R160, [R219+0x4080] ;  /* 0x00408000dba0783b */ /* 0x000ee60000004200 */
[----:B-1----:R-:W-:Y:S01]  /*15050*/  FFMA.FTZ R2, R181, c[0x0][0x2d0], -R197 ;  /* 0x0000b400b5027a23 */ /* 0x002fe200000108c5 */
[----:B------:R-:W-:Y:S02]  /*15060*/  MOV R181, R173 ;  /* 0x000000ad00b57202 */ /* 0x000fe40000000f00 */
[----:B------:R-:W-:Y:S01]  /*15070*/  MOV R173, R167 ;  /* 0x000000a700ad7202 */ /* 0x000fe20000000f00 */
[-C--:B----4-:R-:W-:Y:S01]  /*15080*/  HMMA.16816.F32.BF16 R88, R144, R156.reuse, R88 ;  /* 0x0000009c9058723c */ /* 0x090fe20000041858 */
[----:B------:R1:W4:Y:S07]  /*15090*/  MUFU.EX2 R214, R2 ;  /* 0x0000000200d67308 */ /* 0x00032e0000000800 */
[C---:B------:R-:W-:Y:S01]  /*150a0*/  HMMA.16816.F32.BF16 R92, R148.reuse, R156, R92 ;  /* 0x0000009c945c723c */ /* 0x040fe2000004185c */
[----:B------:R-:W2:Y:S04]  /*150b0*/  LDL.LU R156, [R1+0xa0] ;  /* 0x0000a000019c7983 */ /* 0x000ea80000300800 */
[----:B------:R-:W2:Y:S03]  /*150c0*/  LDL.LU R157, [R1+0x98] ;  /* 0x00009800019d7983 */ /* 0x000ea60000300800 */
[-C--:B------:R-:W-:Y:S08]  /*150d0*/  HMMA.16816.F32.BF16 R96, R148, R158.reuse, R96 ;  /* 0x0000009e9460723c */ /* 0x080ff00000041860 */
[C---:B------:R-:W-:Y:S04]  /*150e0*/  HMMA.16816.F32.BF16 R100, R144.reuse, R158, R100 ;  /* 0x0000009e9064723c */ /* 0x040fe80000041864 */
[--C-:B-1----:R-:W-:Y:S04]  /*150f0*/  FFMA.FTZ R2, R179, c[0x0][0x2d0], -R198.reuse ;  /* 0x0000b400b3027a23 */ /* 0x102fe800000108c6 */
[-C--:B------:R-:W-:Y:S01]  /*15100*/  HMMA.16816.F32.BF16 R104, R144, R152.reuse, R104 ;  /* 0x000000989068723c */ /* 0x080fe20000041868 */
[----:B------:R1:W-:Y:S07]  /*15110*/  MUFU.EX2 R207, R2 ;  /* 0x0000000200cf7308 */ /* 0x0003ee0000000800 */
[C---:B------:R-:W-:Y:S08]  /*15120*/  HMMA.16816.F32.BF16 R108, R148.reuse, R152, R108 ;  /* 0x00000098946c723c */ /* 0x040ff0000004186c */
[-C--:B------:R-:W-:Y:S08]  /*15130*/  HMMA.16816.F32.BF16 R112, R148, R154.reuse, R112 ;  /* 0x0000009a9470723c */ /* 0x080ff00000041870 */
[C---:B------:R-:W-:Y:S04]  /*15140*/  HMMA.16816.F32.BF16 R116, R144.reuse, R154, R116 ;  /* 0x0000009a9074723c */ /* 0x040fe80000041874 */
[--C-:B-1----:R-:W-:Y:S04]  /*15150*/  FFMA.FTZ R2, R178, c[0x0][0x2d0], -R198.reuse ;  /* 0x0000b400b2027a23 */ /* 0x102fe800000108c6 */
[-C--:B---3--:R-:W-:Y:S01]  /*15160*/  HMMA.16816.F32.BF16 R120, R144, R160.reuse, R120 ;  /* 0x000000a09078723c */ /* 0x088fe20000041878 */
[----:B------:R1:W-:Y:S07]  /*15170*/  MUFU.EX2 R208, R2 ;  /* 0x0000000200d07308 */ /* 0x0003ee0000000800 */
[C---:B------:R-:W-:Y:S08]  /*15180*/  HMMA.16816.F32.BF16 R124, R148.reuse, R160, R124 ;  /* 0x000000a0947c723c */ /* 0x040ff0000004187c */
[-C--:B------:R-:W-:Y:S08]  /*15190*/  HMMA.16816.F32.BF16 R128, R148, R162.reuse, R128 ;  /* 0x000000a29480723c */ /* 0x080ff00000041880 */
[----:B------:R-:W-:Y:S04]  /*151a0*/  HMMA.16816.F32.BF16 R132, R144, R162, R132 ;  /* 0x000000a29084723c */ /* 0x000fe80000041884 */
[--C-:B-1----:R-:W-:Y:S03]  /*151b0*/  FFMA.FTZ R2, R206, c[0x0][0x2d0], -R198.reuse ;  /* 0x0000b400ce027a23 */ /* 0x102fe600000108c6 */
[----:B------:R-:W-:Y:S01]  /*151c0*/  F2FP.BF16.PACK_AB R144, R239, R241 ;  /* 0x000000f1ef90723e */ /* 0x000fe200000010ff */
[----:B------:R1:W-:Y:S01]  /*151d0*/  MUFU.EX2 R206, R2 ;  /* 0x0000000200ce7308 */ /* 0x0003e20000000800 */
[----:B------:R-:W-:Y:S03]  /*151e0*/  F2FP.BF16.PACK_AB R146, R238, R240 ;  /* 0x000000f0ee92723e */ /* 0x000fe600000010ff */
[----:B------:R-:W-:Y:S02]  /*151f0*/  F2FP.BF16.PACK_AB R145, R213, R215 ;  /* 0x000000d7d591723e */ /* 0x000fe400000010ff */
[----:B----4-:R-:W-:Y:S01]  /*15200*/  F2FP.BF16.PACK_AB R147, R212, R214 ;  /* 0x000000d6d493723e */ /* 0x010fe200000010ff */
[----:B-1----:R-:W-:Y:S04]  /*15210*/  FFMA.FTZ R2, R177, c[0x0][0x2d0], -R198 ;  /* 0x0000b400b1027a23 */ /* 0x002fe800000108c6 */
[----:B------:R1:W3:Y:S02]  /*15220*/  MUFU.EX2 R205, R2 ;  /* 0x0000000200cd7308 */ /* 0x0002e40000000800 */
[--C-:B-1----:R-:W-:Y:S01]  /*15230*/  FFMA.FTZ R2, R164, c[0x0][0x2d0], -R137.reuse ;  /* 0x0000b400a4027a23 */ /* 0x102fe20000010889 */
[----:B---3--:R-:W-:Y:S01]  /*15240*/  F2FP.BF16.PACK_AB R198, R205, R206 ;  /* 0x000000cecdc6723e */ /* 0x008fe200000010ff */
[----:B------:R-:W1:Y:S06]  /*15250*/  LDSM.16.MT88.4 R164, [R217+0x3080] ;  /* 0x00308000d9a4783b */ /* 0x000e6c0000004200 */
[----:B------:R3:W-:Y:S02]  /*15260*/  MUFU.EX2 R143, R2 ;  /* 0x00000002008f7308 */ /* 0x0007e40000000800 */
[--C-:B---3--:R-:W-:Y:S02]  /*15270*/  FFMA.FTZ R2, R176, c[0x0][0x2d0], -R137.reuse ;  /* 0x0000b400b0027a23 */ /* 0x108fe40000010889 */
[----:B------:R-:W-:Y:S01]  /*15280*/  FFMA.FTZ R137, R139, c[0x0][0x2d0], -R137 ;  /* 0x0000b4008b897a23 */ /* 0x000fe20000010889 */
[----:B------:R-:W3:Y:S05]  /*15290*/  LDSM.16.MT88.4 R176, [R218+0x3080] ;  /* 0x00308000dab0783b */ /* 0x000eea0000004200 */
[----:B------:R-:W4:Y:S01]  /*152a0*/  MUFU.EX2 R200, R2 ;  /* 0x0000000200c87308 */ /* 0x000f220000000800 */
[----:B------:R-:W-:Y:S01]  /*152b0*/  MOV R139, R169 ;  /* 0x000000a9008b7202 */ /* 0x000fe20000000f00 */
[-C--:B-1----:R-:W-:Y:S08]  /*152c0*/  HMMA.16816.F32.BF16 R148, R144, R164.reuse, R8 ;  /* 0x000000a49094723c */ /* 0x082ff00000041808 */
[----:B------:R-:W1:Y:S01]  /*152d0*/  MUFU.EX2 R137, R137 ;  /* 0x0000008900897308 */ /* 0x000e620000000800 */
[----:B------:R-:W2:Y:S03]  /*152e0*/  LDSM.16.MT88.4 R8, [R219+0x3080] ;  /* 0x00308000db08783b */ /* 0x000ea60000004200 */
[----:B----4-:R-:W-:Y:S02]  /*152f0*/  F2FP.BF16.PACK_AB R197, R200, R143 ;  /* 0x0000008fc8c5723e */ /* 0x010fe400000010ff */
[----:B-1----:R-:W-:Y:S01]  /*15300*/  F2FP.BF16.PACK_AB R199, R137, R138 ;  /* 0x0000008a89c7723e */ /* 0x002fe200000010ff */
[----:B--2---:R-:W-:Y:S01]  /*15310*/  FFMA.FTZ R7, R7, R183, R184 ;  /* 0x000000b707077223 */ /* 0x004fe200000100b8 */
[----:B------:R-:W-:Y:S02]  /*15320*/  MOV R183, R181 ;  /* 0x000000b500b77202 */ /* 0x000fe40000000f00 */
[----:B------:R-:W-:Y:S01]  /*15330*/  MOV R181, R171 ;  /* 0x000000ab00b57202 */ /* 0x000fe20000000f00 */
[----:B------:R-:W-:Y:S01]  /*15340*/  FFMA.FTZ R2, R0, R156, R196 ;  /* 0x0000009c00027223 */ /* 0x000fe200000100c4 */
[----:B------:R-:W-:Y:S02]  /*15350*/  F2FP.BF16.PACK_AB R196, R208, R207 ;  /* 0x000000cfd0c4723e */ /* 0x000fe400000010ff */
[----:B------:R-:W-:Y:S01]  /*15360*/  MOV R0, R175 ;  /* 0x000000af00007202 */ /* 0x000fe20000000f00 */
[----:B------:R-:W-:Y:S01]  /*15370*/  FFMA.FTZ R4, R4, R157, R182 ;  /* 0x0000009d04047223 */ /* 0x000fe200000100b6 */
[----:B------:R-:W-:Y:S01]  /*15380*/  MOV R182, R170 ;  /* 0x000000aa00b67202 */ /* 0x000fe20000000f00 */
[----:B------:R-:W-:Y:S02]  /*15390*/  FADD.FTZ R2, R209, R2 ;  /* 0x00000002d1027221 */ /* 0x000fe40000010000 */
[C---:B------:R-:W-:Y:S01]  /*153a0*/  HMMA.16816.F32.BF16 R152, R196.reuse, R164, R12 ;  /* 0x000000a4c498723c */ /* 0x040fe2000004180c */
[----:B------:R-:W1:Y:S03]  /*153b0*/  LDSM.16.MT88.4 R12, [R217+0x4880] ;  /* 0x00488000d90c783b */ /* 0x000e660000004200 */
[----:B------:R-:W-:Y:S02]  /*153c0*/  FADD.FTZ R2, R210, R2 ;  /* 0x00000002d2027221 */ /* 0x000fe40000010000 */
[----:B------:R-:W-:Y:S02]  /*153d0*/  FADD.FTZ R0, R0, R7 ;  /* 0x0000000700007221 */ /* 0x000fe40000010000 */
[-C--:B------:R-:W-:Y:S01]  /*153e0*/  HMMA.16816.F32.BF16 R156, R196, R166.reuse, R16 ;  /* 0x000000a6c49c723c */ /* 0x080fe20000041810 */
[----:B------:R-:W2:Y:S07]  /*153f0*/  LDSM.16.MT88.4 R16, [R218+0x4880] ;  /* 0x00488000da10783b */ /* 0x000eae0000004200 */
[C---:B------:R-:W-:Y:S01]  /*15400*/  HMMA.16816.F32.BF16 R160, R144.reuse, R166, R20 ;  /* 0x000000a690a0723c */ /* 0x040fe20000041814 */
[----:B------:R-:W4:Y:S07]  /*15410*/  LDSM.16.MT88.4 R20, [R220+0x4880] ;  /* 0x00488000dc14783b */ /* 0x000f2e0000004200 */
[-C--:B---3--:R-:W-:Y:S01]  /*15420*/  HMMA.16816.F32.BF16 R164, R144, R176.reuse, R24 ;  /* 0x000000b090a4723c */ /* 0x088fe20000041818 */
[----:B------:R-:W2:Y:S07]  /*15430*/  LDSM.16.MT88.4 R24, [R219+0x4880] ;  /* 0x00488000db18783b */ /* 0x000eae0000004200 */
[C---:B------:R-:W-:Y:S07]  /*15440*/  HMMA.16816.F32.BF16 R168, R196.reuse, R176, R28 ;  /* 0x000000b0c4a8723c */ /* 0x040fee000004181c */
[----:B------:R-:W-:Y:S02]  /*15450*/  MOV R30, R174 ;  /* 0x000000ae001e7202 */ /* 0x000fe40000000f00 */
[----:B------:R-:W-:Y:S03]  /*15460*/  MOV R28, R173 ;  /* 0x000000ad001c7202 */ /* 0x000fe60000000f00 */
[----:B------:R-:W-:Y:S02]  /*15470*/  MOV R29, R172 ;  /* 0x000000ac001d7202 */ /* 0x000fe40000000f00 */
[-C--:B------:R-:W-:Y:S01]  /*15480*/  HMMA.16816.F32.BF16 R172, R196, R178.reuse, R32 ;  /* 0x000000b2c4ac723c */ /* 0x080fe20000041820 */
[----:B------:R-:W3:Y:S02]  /*15490*/  LDL R32, [R1+0xa8] ;  /* 0x0000a80001207983 */ /* 0x000ee40000100800 */
[----:B------:R-:W-:Y:S04]  /*154a0*/  MOV R31, R183 ;  /* 0x000000b7001f7202 */ /* 0x000fe80000000f00 */
[----:B------:R-:W-:Y:S01]  /*154b0*/  MOV R33, R182 ;  /* 0x000000b600217202 */ /* 0x000fe20000000f00 */
[C---:B------:R-:W-:Y:S04]  /*154c0*/  HMMA.16816.F32.BF16 R176, R144.reuse, R178, R36 ;  /* 0x000000b290b0723c */ /* 0x040fe80000041824 */
[----:B------:R-:W-:Y:S02]  /*154d0*/  MOV R34, R181 ;  /* 0x000000b500227202 */ /* 0x000fe40000000f00 */
[----:B------:R-:W-:Y:S02]  /*154e0*/  MOV R35, R180 ;  /* 0x000000b400237202 */ /* 0x000fe40000000f00 */
[-C--:B------:R-:W-:Y:S04]  /*154f0*/  HMMA.16816.F32.BF16 R180, R144, R192.reuse, R40 ;  /* 0x000000c090b4723c */ /* 0x080fe80000041828 */
[----:B------:R-:W-:Y:S02]  /*15500*/  FADD.FTZ R3, R34, R3 ;  /* 0x0000000322037221 */ /* 0x000fe40000010000 */
        /* <DEDUP_REMOVED lines=8> */
[----:B------:R-:W-:Y:S04]  /*15590*/  FADD.FTZ R2, R245, R7 ;  /* 0x00000007f5027221 */ /* 0x000fe80000010000 */
[-C--:B------:R-:W-:Y:S08]  /*155a0*/  HMMA.16816.F32.BF16 R56, R144, R8.reuse, R56 ;  /* 0x000000089038723c */ /* 0x080ff00000041838 */
[C---:B------:R-:W-:Y:S07]  /*155b0*/  HMMA.16816.F32.BF16 R60, R196.reuse, R8, R60 ;  /* 0x00000008c43c723c */ /* 0x040fee000004183c */
[----:B------:R-:W-:Y:S01]  /*155c0*/  FADD.FTZ R8, R33, R4 ;  /* 0x0000000421087221 */ /* 0x000fe20000010000 */
        /* <DEDUP_REMOVED lines=17> */
[-C--:B--2---:R-:W-:Y:S04]  /*156e0*/  HMMA.16816.F32.BF16 R88, R144, R16.reuse, R88 ;  /* 0x000000109058723c */ /* 0x084fe80000041858 */
        /* <DEDUP_REMOVED lines=11> */
[-C--:B----4-:R-:W-:Y:S04]  /*157a0*/  HMMA.16816.F32.BF16 R104, R144, R20.reuse, R104 ;  /* 0x000000149068723c */ /* 0x090fe80000041868 */
        /* <DEDUP_REMOVED lines=14> */
[C---:B------:R-:W-:Y:S01]  /*15890*/  HMMA.16816.F32.BF16 R124, R196.reuse, R24, R124 ;  /* 0x00000018c47c723c */ /* 0x040fe2000004187c */
[----:B------:R1:W-:Y:S03]  /*158a0*/  STL [R1+0x94], R6 ;  /* 0x0000940601007387 */ /* 0x0003e60000100800 */
[----:B------:R-:W-:Y:S02]  /*158b0*/  FADD.FTZ R2, R205, R2 ;  /* 0x00000002cd027221 */ /* 0x000fe40000010000 */
[----:B------:R-:W-:Y:S02]  /*158c0*/  FADD.FTZ R0, R138, R3 ;  /* 0x000000038a007221 */ /* 0x000fe40000010000 */
[-C--:B------:R-:W-:Y:S01]  /*158d0*/  HMMA.16816.F32.BF16 R128, R196, R26.reuse, R128 ;  /* 0x0000001ac480723c */ /* 0x080fe20000041880 */
[----:B------:R2:W-:Y:S03]  /*158e0*/  STL [R1+0x9c], R2 ;  /* 0x00009c0201007387 */ /* 0x0005e60000100800 */
[----:B------:R-:W-:Y:S02]  /*158f0*/  FADD.FTZ R3, R212, R4 ;  /* 0x00000004d4037221 */ /* 0x000fe40000010000 */
[----:B------:R-:W-:Y:S01]  /*15900*/  FADD.FTZ R0, R137, R0 ;  /* 0x0000000089007221 */ /* 0x000fe20000010000 */
[----:B------:R-:W-:Y:S01]  /*15910*/  MOV R137, R136 ;  /* 0x0000008800897202 */ /* 0x000fe20000000f00 */
[----:B------:R-:W-:Y:S01]  /*15920*/  HMMA.16816.F32.BF16 R132, R144, R26, R132 ;  /* 0x0000001a9084723c */ /* 0x000fe20000041884 */
[----:B------:R4:W-:Y:S04]  /*15930*/  STL [R1+0x98], R3 ;  /* 0x0000980301007387 */ /* 0x0009e80000100800 */
[----:B------:R3:W-:Y:S01]  /*15940*/  STL [R1+0xa0], R0 ;  /* 0x0000a00001007387 */ /* 0x0007e20000100800 */
[----:B-1----:R-:W-:Y:S02]  /*15950*/  MOV R6, R141 ;  /* 0x0000008d00067202 */ /* 0x002fe40000000f00 */
[----:B--2---:R-:W-:Y:S04]  /*15960*/  MOV R2, R140 ;  /* 0x0000008c00027202 */ /* 0x004fe80000000f00 */
[----:B----4-:R-:W-:Y:S02]  /*15970*/  MOV R3, R142 ;  /* 0x0000008e00037202 */ /* 0x010fe40000000f00 */
[----:B---3--:R-:W-:Y:S02]  /*15980*/  ISETP.GT.AND P0, PT, R237, R32, PT ;  /* 0x00000020ed00720c */ /* 0x008fe40003f04270 */
[----:B------:R-:W-:Y:S11]  /*15990*/  MOV R237, R235 ;  /* 0x000000eb00ed7202 */ /* 0x000ff60000000f00 */
[----:B------:R-:W-:-:S05]  /*159a0*/  @P0 BRA `(.L_x_1235) ;  /* 0xffffc96000000947 */ /* 0x000fca000383ffff */
.L_x_1234:
[----:B------:R-:W2:Y:S02]  /*159b0*/  LDL R0, [R1+0xa4] ;  /* 0x0000a40001007983 */ /* 0x000ea40000100800 */
[----:B--2---:R-:W-:-:S13]  /*159c0*/  ISETP.GE.AND P0, PT, R235, R0, PT ;  /* 0x00000000eb00720c */ /* 0x004fda0003f06270 */
[----:B------:R-:W-:Y:S05]  /*159d0*/  @!P0 BRA `(.L_x_1236) ;  /* 0x00004d6000008947 */ /* 0x000fea0003800000 */
[----:B------:R-:W2:Y:S04]  /*159e0*/  LDL.64 R10, [R1+0xc8] ;  /* 0x0000c800010a7983 */ /* 0x000ea80000100a00 */
[----:B------:R-:W3:Y:S01]  /*159f0*/  LDL.64 R14, [R1+0xb8] ;  /* 0x0000b800010e7983 */ /* 0x000ee20000100a00 */
[----:B------:R-:W-:Y:S01]  /*15a00*/  MOV R0, UR12 ;  /* 0x0000000c00007c02 */ /* 0x000fe20008000f00 */
[----:B-1----:R-:W-:Y:S01]  /*15a10*/  IMAD.MOV.U32 R3, RZ, RZ, 0x30 ;  /* 0x00000030ff037424 */ /* 0x002fe200078e00ff */
[----:B------:R-:W-:Y:S01]  /*15a20*/  MOV R8, c[0x0][0x1e4] ;  /* 0x0000790000087a02 */ /* 0x000fe20000000f00 */
[----:B------:R-:W-:Y:S01]  /*15a30*/  IMAD.U32 R2, RZ, RZ, UR10 ;  /* 0x0000000aff027e24 */ /* 0x000fe2000f8e00ff */
[----:B------:R-:W-:Y:S01]  /*15a40*/  IADD3 R9, P1, R0, 0x80, RZ ;  /* 0x0000008000097810 */ /* 0x000fe20007f3e0ff */
[----:B------:R-:W-:Y:S01]  /*15a50*/  IMAD R0, R3, c[0x0][0x20c], RZ ;  /* 0x0000830003007a24 */ /* 0x000fe200078e02ff */
[----:B------:R-:W-:Y:S01]  /*15a60*/  MOV R6, R140 ;  /* 0x0000008c00067202 */ /* 0x000fe20000000f00 */
[----:B------:R-:W-:Y:S01]  /*15a70*/  IMAD.MOV.U32 R4, RZ, RZ, c[0x0][0x1e0] ;  /* 0x00007800ff047624 */ /* 0x000fe200078e00ff */
[----:B------:R-:W-:Y:S01]  /*15a80*/  MOV R137, R141 ;  /* 0x0000008d00897202 */ /* 0x000fe20000000f00 */
[----:B------:R-:W-:Y:S01]  /*15a90*/  STL [R1+0x84], R9 ;  /* 0x0000840901007387 */ /* 0x000fe20000100800 */
[----:B------:R-:W-:-:S02]  /*15aa0*/  IMAD.MOV.U32 R7, RZ, RZ, R142 ;  /* 0x000000ffff077224 */ /* 0x000fc400078e008e */
[----:B------:R-:W-:Y:S01]  /*15ab0*/  IMAD.MOV.U32 R138, RZ, RZ, R136 ;  /* 0x000000ffff8a7224 */ /* 0x000fe200078e0088 */
[----:B--2---:R-:W-:Y:S01]  /*15ac0*/  IADD3 R12, P2, R10, 0x40, RZ ;  /* 0x000000400a0c7810 */ /* 0x004fe20007f5e0ff */
[----:B------:R-:W-:Y:S01]  /*15ad0*/  IMAD.WIDE.U32 R10, R3, c[0x0][0x208], RZ ;  /* 0x00008200030a7a25 */ /* 0x000fe200078e00ff */
[----:B------:R-:W-:Y:S02]  /*15ae0*/  IADD3 R3, P0, R2, 0x80, RZ ;  /* 0x0000008002037810 */ /* 0x000fe40007f1e0ff */
[----:B------:R-:W-:Y:S02]  /*15af0*/  SHF.L.U64.HI R2, R4, 0x5, R8 ;  /* 0x0000000504027819 */ /* 0x000fe40000010208 */
[----:B---3--:R-:W-:Y:S01]  /*15b00*/  IADD3.X R13, RZ, R15, RZ, P2, !PT ;  /* 0x0000000fff0d7210 */ /* 0x008fe200017fe4ff */
[----:B------:R1:W-:Y:S01]  /*15b10*/  STL [R1+0x8c], R3 ;  /* 0x00008c0301007387 */ /* 0x0003e20000100800 */
[----:B------:R-:W-:-:S03]  /*15b20*/  IADD3.X R2, RZ, UR9, RZ, P1, !PT ;  /* 0x00000009ff027c10 */ /* 0x000fc60008ffe4ff */
[----:B------:R2:W-:Y:S04]  /*15b30*/  STL.64 [R1+0x78], R12 ;  /* 0x0000780c01007387 */ /* 0x0005e80000100a00 */
[----:B------:R2:W-:Y:S01]  /*15b40*/  STL [R1+0x80], R2 ;  /* 0x0000800201007387 */ /* 0x0005e20000100800 */
[----:B-1----:R-:W-:Y:S02]  /*15b50*/  IMAD.IADD R3, R11, 0x1, R0 ;  /* 0x000000010b037824 */ /* 0x002fe400078e0200 */
[----:B------:R-:W-:-:S05]  /*15b60*/  IMAD.X R0, RZ, RZ, UR5, P0 ;  /* 0x00000005ff007e24 */ /* 0x000fca00080e06ff */
[----:B------:R2:W-:Y:S02]  /*15b70*/  STL [R1+0x88], R0 ;  /* 0x0000880001007387 */ /* 0x0005e40000100800 */
.L_x_1253:
[----:B------:R-:W3:Y:S01]  /*15b80*/  LDL.64 R18, [R1+0xb8] ;  /* 0x0000b80001127983 */ /* 0x000ee20000100a00 */
[----:B------:R-:W-:Y:S04]  /*15b90*/  DEPBAR.LE SB0, 0x0 ;  /* 0x000080000000791a */ /* 0x000fe80000000000 */
[----:B------:R-:W-:Y:S01]  /*15ba0*/  WARPSYNC 0xffffffff ;  /* 0xffffffff00007948 */ /* 0x000fe20003800000 */
[----:B------:R-:W4:Y:S01]  /*15bb0*/  LDL.64 R16, [R1+0xc8] ;  /* 0x0000c80001107983 */ /* 0x000f220000100a00 */
[----:B--2---:R-:W-:Y:S02]  /*15bc0*/  MOV R2, 0x30 ;  /* 0x0000003000027802 */ /* 0x004fe40000000f00 */
[----:B------:R-:W-:Y:S02]  /*15bd0*/  MOV R0, 0x30 ;  /* 0x0000003000007802 */ /* 0x000fe40000000f00 */
[----:B------:R-:W-:Y:S01]  /*15be0*/  MOV R26, 0x30 ;  /* 0x00000030001a7802 */ /* 0x000fe20000000f00 */
[----:B------:R-:W2:Y:S01]  /*15bf0*/  LDL R29, [R1+0xac] ;  /* 0x0000ac00011d7983 */ /* 0x000ea20000100800 */
[----:B------:R-:W-:Y:S01]  /*15c00*/  IMAD.WIDE.U32 R2, R2, c[0x0][0x208], RZ ;  /* 0x0000820002027a25 */ /* 0x000fe200078e00ff */
[----:B------:R-:W-:Y:S02]  /*15c10*/  SHF.R.S32.HI R2, RZ, 0x1f, R235 ;  /* 0x0000001fff027819 */ /* 0x000fe400000114eb */
[----:B------:R-:W2:Y:S01]  /*15c20*/  LDL.64 R30, [R1+0x78] ;  /* 0x00007800011e7983 */ /* 0x000ea20000100a00 */
[----:B------:R-:W-:Y:S02]  /*15c30*/  IMAD R0, R0, c[0x0][0x20c], RZ ;  /* 0x0000830000007a24 */ /* 0x000fe400078e02ff */
[----:B------:R-:W-:Y:S03]  /*15c40*/  IMAD.WIDE.U32 R26, R26, c[0x0][0x208], RZ ;  /* 0x000082001a1a7a25 */ /* 0x000fe600078e00ff */
[----:B------:R-:W2:Y:S01]  /*15c50*/  LDL R28, [R1+0xe8] ;  /* 0x0000e800011c7983 */ /* 0x000ea20000100800 */
[----:B------:R-:W-:Y:S03]  /*15c60*/  IADD3 R0, R3, R0, RZ ;  /* 0x0000000003007210 */ /* 0x000fe60007ffe0ff */
[----:B------:R-:W2:Y:S02]  /*15c70*/  LDL R41, [R1+0x8c] ;  /* 0x00008c0001297983 */ /* 0x000ea40000100800 */
[----:B------:R-:W-:Y:S02]  /*15c80*/  IMAD R0, R0, R235, RZ ;  /* 0x000000eb00007224 */ /* 0x000fe400078e02ff */
[----:B------:R-:W2:Y:S02]  /*15c90*/  LDL R40, [R1+0x88] ;  /* 0x0000880001287983 */ /* 0x000ea40000100800 */
[----:B------:R-:W-:Y:S02]  /*15ca0*/  IMAD R0, R2, R26, R0 ;  /* 0x0000001a02007224 */ /* 0x000fe400078e0200 */
[----:B------:R-:W-:Y:S08]  /*15cb0*/  BAR.SYNC.DEFER_BLOCKING 0x0 ;  /* 0x0000000000007b1d */ /* 0x000ff00000010000 */
[----:B------:R-:W-:Y:S08]  /*15cc0*/  LDSM.16.M88.4 R52, [R223+0x8080] ;  /* 0x00808000df34783b */ /* 0x000ff00000000200 */
[----:B-----5:R-:W1:Y:S08]  /*15cd0*/  LDSM.16.M88.4 R20, [R216+0x5080] ;  /* 0x00508000d814783b */ /* 0x020e700000000200 */
[----:B------:R-:W1:Y:S08]  /*15ce0*/  LDSM.16.M88.4 R48, [R223+0xa080] ;  /* 0x00a08000df30783b */ /* 0x000e700000000200 */
[----:B------:R-:W2:Y:S08]  /*15cf0*/  LDSM.16.M88.4 R36, [R216+0x5880] ;  /* 0x00588000d824783b */ /* 0x000eb00000000200 */
[----:B------:R-:W2:Y:S04]  /*15d00*/  LDL R250, [R1+0xa4] ;  /* 0x0000a40001fa7983 */ /* 0x000ea80000100800 */
[----:B------:R-:W2:Y:S08]  /*15d10*/  LDSM.16.M88.4 R140, [R216+0x6080] ;  /* 0x00608000d88c783b */ /* 0x000eb00000000200 */
[----:B------:R-:W2:Y:S01]  /*15d20*/  LDL.64 R248, [R1+0xb0] ;  /* 0x0000b00001f87983 */ /* 0x000ea20000100a00 */
[-C--:B-1----:R-:W-:Y:S05]  /*15d30*/  HMMA.16816.F32.BF16 R8, R52, R20.reuse, RZ ;  /* 0x000000143408723c */ /* 0x082fea00000418ff */
[----:B------:R-:W-:Y:S03]  /*15d40*/  LDSM.16.M88.4 R144, [R225+0x8080] ;  /* 0x00808000e190783b */ /* 0x000fe60000000200 */
[C---:B------:R-:W-:Y:S05]  /*15d50*/  HMMA.16816.F32.BF16 R12, R48.reuse, R20, RZ ;  /* 0x00000014300c723c */ /* 0x040fea00000418ff */
[----:B------:R-:W1:Y:S08]  /*15d60*/  LDSM.16.M88.4 R196, [R227] ;  /* 0x00000000e3c4783b */ /* 0x000e700000000200 */
[----:B------:R-:W1:Y:S08]  /*15d70*/  LDSM.16.M88.4 R200, [R225+0xa080] ;  /* 0x00a08000e1c8783b */ /* 0x000e700000000200 */
[----:B------:R-:W1:Y:S08]  /*15d80*/  LDSM.16.M88.4 R204, [R233] ;  /* 0x00000000e9cc783b */ /* 0x000e700000000200 */
[----:B------:R-:W1:Y:S08]  /*15d90*/  LDSM.16.M88.4 R208, [R232] ;  /* 0x00000000e8d0783b */ /* 0x000e700000000200 */
[----:B------:R-:W2:Y:S06]  /*15da0*/  LDL.64 R246, [R1+0xc0] ;  /* 0x0000c00001f67983 */ /* 0x000eac0000100a00 */
[----:B------:R-:W2:Y:S04]  /*15db0*/  LDL R244, [R1+0xdc] ;  /* 0x0000dc0001f47983 */ /* 0x000ea80000100800 */
[----:B------:R-:W2:Y:S04]  /*15dc0*/  LDL R139, [R1+0x4] ;  /* 0x00000400018b7983 */ /* 0x000ea80000100800 */
[----:B------:R-:W2:Y:S04]  /*15dd0*/  LDL R242, [R1+0xd8] ;  /* 0x0000d80001f27983 */ /* 0x000ea80000100800 */
[----:B------:R-:W2:Y:S04]  /*15de0*/  LDL R240, [R1+0xd4] ;  /* 0x0000d40001f07983 */ /* 0x000ea80000100800 */
[----:B------:R-:W2:Y:S01]  /*15df0*/  LDL R241, [R1+0xd0] ;  /* 0x0000d00001f17983 */ /* 0x000ea20000100800 */
[----:B---3--:R-:W-:Y:S02]  /*15e00*/  MOV R25, R19 ;  /* 0x0000001300197202 */ /* 0x008fe40000000f00 */
[----:B----4-:R-:W-:Y:S02]  /*15e10*/  MOV R24, R16 ;  /* 0x0000001000187202 */ /* 0x010fe40000000f00 */
[-C--:B------:R-:W-:Y:S03]  /*15e20*/  HMMA.16816.F32.BF16 R16, R48, R22.reuse, RZ ;  /* 0x000000163010723c */ /* 0x080fe600000418ff */
[-C--:B------:R-:W-:Y:S01]  /*15e30*/  IMAD.WIDE.U32 R24, R235, R26.reuse, R24 ;  /* 0x0000001aeb187225 */ /* 0x080fe200078e0018 */
[----:B--2---:R-:W-:Y:S04]  /*15e40*/  ISETP.GE.AND P4, PT, R29, c[0x0][0x1d4], PT ;  /* 0x000075001d007a0c */ /* 0x004fe80003f86270 */
[C---:B------:R-:W-:Y:S04]  /*15e50*/  HMMA.16816.F32.BF16 R20, R52.reuse, R22, RZ ;  /* 0x000000163414723c */ /* 0x040fe800000418ff */
[----:B------:R-:W-:Y:S01]  /*15e60*/  LEA R32, P1, R24, c[0x0][0x1f8], 0x1 ;  /* 0x00007e0018207a11 */ /* 0x000fe200078208ff */
[----:B------:R-:W-:Y:S01]  /*15e70*/  IMAD.WIDE.U32 R2, R235, R26, R30 ;  /* 0x0000001aeb027225 */ /* 0x000fe200078e001e */
[----:B------:R-:W-:Y:S02]  /*15e80*/  IADD3 R4, R25, R0, RZ ;  /* 0x0000000019047210 */ /* 0x000fe40007ffe0ff */
[----:B------:R-:W-:Y:S04]  /*15e90*/  ISETP.GE.AND P3, PT, R28, c[0x0][0x1d4], PT ;  /* 0x000075001c007a0c */ /* 0x000fe80003f66270 */
[----:B------:R-:W-:Y:S02]  /*15ea0*/  LEA.HI.X R33, R24, c[0x0][0x1fc], R4, 0x1, P1 ;  /* 0x00007f0018217a11 */ /* 0x000fe400008f0c04 */
[-C--:B------:R-:W-:Y:S01]  /*15eb0*/  HMMA.16816.F32.BF16 R24, R52, R36.reuse, RZ ;  /* 0x000000243418723c */ /* 0x080fe200000418ff */
[----:B------:R-:W-:Y:S02]  /*15ec0*/  LEA R34, P0, R2, c[0x0][0x1f8], 0x1 ;  /* 0x00007e0002227a11 */ /* 0x000fe400078008ff */
[----:B------:R-:W-:Y:S01]  /*15ed0*/  IADD3 R0, R0, R3, RZ ;  /* 0x0000000300007210 */ /* 0x000fe20007ffe0ff */
[----:B------:R-:W-:Y:S01]  /*15ee0*/  @!PT LDS RZ, [RZ] ;  /* 0x00000000fffff984 */ /* 0x000fe20000000800 */
[----:B------:R-:W-:Y:S01]  /*15ef0*/  @!PT LDS RZ, [RZ] ;  /* 0x00000000fffff984 */ /* 0x000fe20000000800 */
[----:B------:R-:W-:Y:S01]  /*15f00*/  @!PT LDS RZ, [RZ] ;  /* 0x00000000fffff984 */ /* 0x000fe20000000800 */
[----:B------:R2:W-:Y:S03]  /*15f10*/  LDGSTS.E.BYPASS.LTC128B.128 [R234+0x2080], [R32.64], !P4 ;  /* 0x0208000020ea7fae */ /* 0x0005e6000e101d46 */
[----:B------:R-:W-:Y:S01]  /*15f20*/  LEA.HI.X R35, R2, c[0x0][0x1fc], R0, 0x1, P0 ;  /* 0x00007f0002237a11 */ /* 0x000fe200000f0c00 */
[C---:B------:R-:W-:Y:S04]  /*15f30*/  HMMA.16816.F32.BF16 R28, R48.reuse, R36, RZ ;  /* 0x00000024301c723c */ /* 0x040fe800000418ff */
[----:B------:R-:W-:Y:S01]  /*15f40*/  IADD3 R2, P0, R32, UR10, RZ ;  /* 0x0000000a20027c10 */ /* 0x000fe2000ff1e0ff */
[----:B------:R2:W-:Y:S03]  /*15f50*/  LDGSTS.E.BYPASS.LTC128B.128 [R234+0x3880], [R34.64], !P3 ;  /* 0x0388000022ea7fae */ /* 0x0005e6000d901d46 */
[----:B------:R-:W-:Y:S04]  /*15f60*/  IADD3.X R3, R33, UR5, RZ, P0, !PT ;  /* 0x0000000521037c10 */ /* 0x000fe800087fe4ff */
[C---:B------:R-:W-:Y:S01]  /*15f70*/  IADD3 R36, P0, R2.reuse, UR10, RZ ;  /* 0x0000000a02247c10 */ /* 0x040fe2000ff1e0ff */
[----:B------:R3:W-:Y:S03]  /*15f80*/  LDGSTS.E.BYPASS.LTC128B.128 [R234+0x2880], [R2.64], !P4 ;  /* 0x0288000002ea7fae */ /* 0x0007e6000e101d46 */
[C---:B------:R-:W-:Y:S05]  /*15f90*/  IADD3.X R37, R3.reuse, UR5, RZ, P0, !PT ;  /* 0x0000000503257c10 */ /* 0x040fea00087fe4ff */
[----:B------:R3:W-:Y:S08]  /*15fa0*/  LDGSTS.E.BYPASS.LTC128B.128 [R234+0x4080], [R2.64+0x80], !P3 ;  /* 0x0408008002ea7fae */ /* 0x0007f0000d901d46 */
[----:B------:R4:W-:Y:S01]  /*15fb0*/  LDGSTS.E.BYPASS.LTC128B.128 [R234+0x3080], [R36.64], !P4 ;  /* 0x0308000024ea7fae */ /* 0x0009e2000e101d46 */
[-C--:B--2---:R-:W-:Y:S01]  /*15fc0*/  HMMA.16816.F32.BF16 R32, R48, R38.reuse, RZ ;  /* 0x000000263020723c */ /* 0x084fe200000418ff */
[----:B---3--:R-:W-:Y:S04]  /*15fd0*/  IADD3 R2, P0, R2, R41, RZ ;  /* 0x0000002902027210 */ /* 0x008fe80007f1e0ff */
[----:B------:R-:W-:Y:S02]  /*15fe0*/  IADD3.X R3, R3, R40, RZ, P0, !PT ;  /* 0x0000002803037210 */ /* 0x000fe400007fe4ff */
[C---:B------:R-:W-:Y:S01]  /*15ff0*/  ISETP.GT.AND P0, PT, R235.reuse, R250, PT ;  /* 0x000000faeb00720c */ /* 0x040fe20003f04270 */
[C---:B----4-:R-:W-:Y:S02]  /*16000*/  HMMA.16816.F32.BF16 R36, R52.reuse, R38, RZ ;  /* 0x000000263424723c */ /* 0x050fe400000418ff */
[----:B------:R2:W-:Y:S06]  /*16010*/  LDGSTS.E.BYPASS.LTC128B.128 [R234+0x4880], [R2.64], !P3 ;  /* 0x0488000002ea7fae */ /* 0x0005ec000d901d46 */
[-C--:B------:R-:W-:Y:S02]  /*16020*/  HMMA.16816.F32.BF16 R40, R52, R140.reuse, RZ ;  /* 0x0000008c3428723c */ /* 0x080fe400000418ff */
[----:B------:R-:W0:Y:S02]  /*16030*/  LDGDEPBAR ;  /* 0x00000000000079af */ /* 0x000e240000000000 */
[----:B------:R-:W-:Y:S04]  /*16040*/  @P0 IADD3 R0, R235, -0x1, RZ ;  /* 0xffffffffeb000810 */ /* 0x000fe80007ffe0ff */
[C---:B------:R-:W-:Y:S08]  /*16050*/  HMMA.16816.F32.BF16 R44, R48.reuse, R140, RZ ;  /* 0x0000008c302c723c */ /* 0x040ff000000418ff */
[-C--:B------:R-:W-:Y:S01]  /*16060*/  HMMA.16816.F32.BF16 R48, R48, R142.reuse, RZ ;  /* 0x0000008e3030723c */ /* 0x080fe200000418ff */
[----:B--2---:R-:W-:Y:S03]  /*16070*/  @P0 SHF.R.S32.HI R2, RZ, 0x1f, R0 ;  /* 0x0000001fff020819 */ /* 0x004fe60000011400 */
[----:B------:R-:W-:Y:S04]  /*16080*/  @P0 MOV R3, R249 ;  /* 0x000000f900030202 */ /* 0x000fe80000000f00 */
[----:B------:R-:W-:Y:S01]  /*16090*/  HMMA.16816.F32.BF16 R52, R52, R142, RZ ;  /* 0x0000008e3434723c */ /* 0x000fe200000418ff */
[----:B------:R-:W-:Y:S03]  /*160a0*/  LDSM.16.M88.4 R140, [R224+0x8080] ;  /* 0x00808000e08c783b */ /* 0x000fe60000000200 */
[----:B------:R-:W-:Y:S04]  /*160b0*/  @P0 IMAD R2, R2, c[0x0][0x1e0], RZ ;  /* 0x0000780002020a24 */ /* 0x000fe800078e02ff */
[-C--:B-1----:R-:W-:Y:S05]  /*160c0*/  HMMA.16816.F32.BF16 R8, R144, R196.reuse, R8 ;  /* 0x000000c49008723c */ /* 0x082fea0000041808 */
[----:B------:R-:W-:Y:S03]  /*160d0*/  @P0 IMAD R2, R0, c[0x0][0x1e4], R2 ;  /* 0x0000790000020a24 */ /* 0x000fe600078e0202 */
        /* <DEDUP_REMOVED lines=12> */
[----:B------:R-:W2:Y:S07]  /*161a0*/  LDSM.16.M88.4 R200, [R224+0xa080] ;  /* 0x00a08000e0c8783b */ /* 0x000eae0000000200 */
        /* <DEDUP_REMOVED lines=14> */
[-C--:B------:R-:W-:Y:S01]  /*16290*/  HMMA.16816.F32.BF16 R48, R200, R206.reuse, R48 ;  /* 0x000000cec830723c */ /* 0x080fe20000041830 */
[----:B------:R-:W2:Y:S07]  /*162a0*/  LDSM.16.M88.4 R200, [R226+0xa080] ;  /* 0x00a08000e2c8783b */ /* 0x000eae0000000200 */
        /* <DEDUP_REMOVED lines=13> */
[-C--:B-1----:R-:W-:Y:S08]  /*16380*/  HMMA.16816.F32.BF16 R40, R144, R204.reuse, R40 ;  /* 0x000000cc9028723c */ /* 0x082ff00000041828 */
[C---:B------:R-:W-:Y:S08]  /*16390*/  HMMA.16816.F32.BF16 R44, R200.reuse, R204, R44 ;  /* 0x000000ccc82c723c */ /* 0x040ff0000004182c */
[-C--:B------:R-:W-:Y:S01]  /*163a0*/  HMMA.16816.F32.BF16 R48, R200, R206.reuse, R48 ;  /* 0x000000cec830723c */ /* 0x080fe20000041830 */
[----:B------:R-:W1:Y:S07]  /*163b0*/  LDSM.16.M88.4 R200, [R223+0xe080] ;  /* 0x00e08000dfc8783b */ /* 0x000e6e0000000200 */
[----:B------:R-:W-:Y:S01]  /*163c0*/  HMMA.16816.F32.BF16 R52, R144, R206, R52 ;  /* 0x000000ce9034723c */ /* 0x000fe20000041834 */
[----:B------:R-:W3:Y:S07]  /*163d0*/  LDSM.16.M88.4 R144, [R216+0x7080] ;  /* 0x00708000d890783b */ /* 0x000eee0000000200 */
[-C--:B--2---:R-:W-:Y:S01]  /*163e0*/  HMMA.16816.F32.BF16 R8, R140, R196.reuse, R8 ;  /* 0x000000c48c08723c */ /* 0x084fe20000041808 */
[----:B------:R-:W2:Y:S07]  /*163f0*/  LDSM.16.M88.4 R204, [R216+0x7880] ;  /* 0x00788000d8cc783b */ /* 0x000eae0000000200 */
[C---:B-1----:R-:W-:Y:S08]  /*16400*/  HMMA.16816.F32.BF16 R12, R200.reuse, R196, R12 ;  /* 0x000000c4c80c723c */ /* 0x042ff0000004180c */
        /* <DEDUP_REMOVED lines=8> */
[-C--:B--2---:R-:W-:Y:S08]  /*16490*/  HMMA.16816.F32.BF16 R40, R140, R204.reuse, R40 ;  /* 0x000000cc8c28723c */ /* 0x084ff00000041828 */
[C---:B------:R-:W-:Y:S08]  /*164a0*/  HMMA.16816.F32.BF16 R44, R200.reuse, R204, R44 ;  /* 0x000000ccc82c723c */ /* 0x040ff0000004182c */
[-C--:B------:R-:W-:Y:S01]  /*164b0*/  HMMA.16816.F32.BF16 R48, R200, R206.reuse, R48 ;  /* 0x000000cec830723c */ /* 0x080fe20000041830 */
[----:B------:R-:W2:Y:S07]  /*164c0*/  LDSM.16.M88.4 R200, [R225+0xe080] ;  /* 0x00e08000e1c8783b */ /* 0x000eae0000000200 */
[----:B------:R-:W-:Y:S01]  /*164d0*/  HMMA.16816.F32.BF16 R52, R140, R206, R52 ;  /* 0x000000ce8c34723c */ /* 0x000fe20000041834 */
[----:B------:R-:W3:Y:S07]  /*164e0*/  LDSM.16.M88.4 R140, [R230] ;  /* 0x00000000e68c783b */ /* 0x000eee0000000200 */
[-C--:B-1----:R-:W-:Y:S01]  /*164f0*/  HMMA.16816.F32.BF16 R8, R144, R196.reuse, R8 ;  /* 0x000000c49008723c */ /* 0x082fe20000041808 */
[----:B------:R-:W1:Y:S07]  /*16500*/  LDSM.16.M88.4 R204, [R229] ;  /* 0x00000000e5cc783b */ /* 0x000e6e0000000200 */
        /* <DEDUP_REMOVED lines=20> */
[----:B------:R-:W-:Y:S07]  /*16650*/  LDSM.16.M88.4 R196, [R221+0x1800] ;  /* 0x00180000ddc4783b */ /* 0x000fee0000000200 */
        /* <DEDUP_REMOVED lines=9> */
[----:B------:R-:W-:Y:S08]  /*166f0*/  HMMA.16816.F32.BF16 R52, R140, R206, R52 ;  /* 0x000000ce8c34723c */ /* 0x000ff00000041834 */
[-C--:B-1----:R-:W-:Y:S11]  /*16700*/  HMMA.16816.F32.BF16 R8, R144, R196.reuse, R8 ;  /* 0x000000c49008723c */ /* 0x082ff60000041808 */
[----:B------:R-:W-:Y:S11]  /*16710*/  @!UPT UIADD3 URZ, URZ, URZ, URZ ;  /* 0x0000003f3f3ff290 */ /* 0x000ff6000fffe03f */
[----:B------:R-:W-:Y:S02]  /*16720*/  @!UPT UIADD3 URZ, URZ, URZ, URZ ;  /* 0x0000003f3f3ff290 */ /* 0x000fe4000fffe03f */
[----:B------:R-:W-:Y:S01]  /*16730*/  FMUL.FTZ R8, R8, c[0x0][0x320] ;  /* 0x0000c80008087a20 */ /* 0x000fe20000410000 */
[C---:B--2---:R-:W-:Y:S03]  /*16740*/  HMMA.16816.F32.BF16 R12, R200.reuse, R196, R12 ;  /* 0x000000c4c80c723c */ /* 0x044fe6000004180c */
[----:B------:R-:W1:Y:S01]  /*16750*/  MUFU.TANH R210, R8 ;  /* 0x0000000800d27308 */ /* 0x000e620000002400 */
[----:B------:R-:W-:Y:S02]  /*16760*/  FMUL.FTZ R9, R9, c[0x0][0x320] ;  /* 0x0000c80009097a20 */ /* 0x000fe40000410000 */
[----:B------:R-:W-:Y:S02]  /*16770*/  FMUL.FTZ R10, R10, c[0x0][0x320] ;  /* 0x0000c8000a0a7a20 */ /* 0x000fe40000410000 */
[----:B------:R-:W-:Y:S01]  /*16780*/  FMUL.FTZ R11, R11, c[0x0][0x320] ;  /* 0x0000c8000b0b7a20 */ /* 0x000fe20000410000 */
[-C--:B------:R-:W-:Y:S04]  /*16790*/  HMMA.16816.F32.BF16 R16, R200, R198.reuse, R16 ;  /* 0x000000c6c810723c */ /* 0x080fe80000041810 */
[----:B------:R-:W2:Y:S04]  /*167a0*/  MUFU.TANH R208, R9 ;  /* 0x0000000900d07308 */ /* 0x000ea80000002400 */
[C---:B------:R-:W-:Y:S06]  /*167b0*/  HMMA.16816.F32.BF16 R20, R144.reuse, R198, R20 ;  /* 0x000000c69014723c */ /* 0x040fec0000041814 */
[----:B------:R-:W3:Y:S01]  /*167c0*/  MUFU.TANH R214, R10 ;  /* 0x0000000a00d67308 */ /* 0x000ee20000002400 */
[----:B------:R-:W-:Y:S02]  /*167d0*/  FMUL.FTZ R12, R12, c[0x0][0x320] ;  /* 0x0000c8000c0c7a20 */ /* 0x000fe40000410000 */
[----:B------:R-:W-:Y:S03]  /*167e0*/  FMUL.FTZ R13, R13, c[0x0][0x320] ;  /* 0x0000c8000d0d7a20 */ /* 0x000fe60000410000 */
        /* <DEDUP_REMOVED lines=11> */
[----:B------:R-:W-:Y:S05]  /*168a0*/  FMUL.FTZ R20, R20, c[0x0][0x320] ;  /* 0x0000c80014147a20 */ /* 0x000fea0000410000 */
[----:B------:R1:W1:Y:S01]  /*168b0*/  MUFU.TANH R136, R21 ;  /* 0x0000001500887308 */ /* 0x0002620000002400 */
[----:B----4-:R-:W4:Y:S09]  /*168c0*/  LDSM.16.M88.4 R8, [R221+0x2000] ;  /* 0x00200000dd08783b */ /* 0x010f320000000200 */
[----:B------:R-:W2:Y:S10]  /*168d0*/  MUFU.TANH R213, R13 ;  /* 0x0000000d00d57308 */ /* 0x000eb40000002400 */
[----:B------:R-:W2:Y:S01]  /*168e0*/  MUFU.TANH R243, R14 ;  /* 0x0000000e00f37308 */ /* 0x000ea20000002400 */
[----:B-1----:R-:W2:Y:S09]  /*168f0*/  LDL R21, [R1+0x90] ;  /* 0x0000900001157983 */ /* 0x002eb20000100800 */
[----:B------:R1:W1:Y:S10]  /*16900*/  MUFU.TANH R239, R15 ;  /* 0x0000000f00ef7308 */ /* 0x0002740000002400 */
[----:B------:R3:W2:Y:S01]  /*16910*/  MUFU.TANH R140, R20 ;  /* 0x00000014008c7308 */ /* 0x0006a20000002400 */
[-C--:B----4-:R-:W-:Y:S09]  /*16920*/  HMMA.16816.F32.BF16 R24, R144, R8.reuse, R24 ;  /* 0x000000089018723c */ /* 0x090ff20000041818 */
[----:B------:R-:W4:Y:S01]  /*16930*/  MUFU.TANH R205, R22 ;  /* 0x0000001600cd7308 */ /* 0x000f220000002400 */
[C---:B------:R-:W-:Y:S01]  /*16940*/  HMMA.16816.F32.BF16 R28, R200.reuse, R8, R28 ;  /* 0x00000008c81c723c */ /* 0x040fe2000004181c */
[----:B-1----:R-:W1:Y:S01]  /*16950*/  LDSM.16.M88.4 R12, [R221+0x2800] ;  /* 0x00280000dd0c783b */ /* 0x002e620000000200 */
[----:B------:R-:W-:Y:S05]  /*16960*/  DEPBAR.LE SB0, 0x0 ;  /* 0x000080000000791a */ /* 0x000fea0000000000 */
[----:B------:R-:W-:Y:S02]  /*16970*/  @P0 IMAD.WIDE.U32 R8, R0, c[0x0][0x1e0], RZ ;  /* 0x0000780000080a25 */ /* 0x000fe400078e00ff */
[----:B------:R1:W1:Y:S01]  /*16980*/  MUFU.TANH R22, R23 ;  /* 0x0000001700167308 */ /* 0x0002620000002400 */
[-C--:B------:R-:W-:Y:S01]  /*16990*/  HMMA.16816.F32.BF16 R32, R200, R10.reuse, R32 ;  /* 0x0000000ac820723c */ /* 0x080fe20000041820 */
[----:B------:R-:W-:Y:S04]  /*169a0*/  BAR.SYNC.DEFER_BLOCKING 0x0 ;  /* 0x0000000000007b1d */ /* 0x000fe80000010000 */
[----:B------:R-:W-:Y:S02]  /*169b0*/  @P0 IADD3 R0, R9, R2, RZ ;  /* 0x0000000209000210 */ /* 0x000fe40007ffe0ff */
[----:B------:R-:W-:Y:S01]  /*169c0*/  @P0 MOV R2, R246 ;  /* 0x000000f600020202 */ /* 0x000fe20000000f00 */
[C---:B------:R-:W-:Y:S01]  /*169d0*/  HMMA.16816.F32.BF16 R36, R144.reuse, R10, R36 ;  /* 0x0000000a9024723c */ /* 0x040fe20000041824 */
[----:B------:R-:W1:Y:S01]  /*169e0*/  MUFU.TANH R211, R16 ;  /* 0x0000001000d37308 */ /* 0x000e620000002400 */
[----:B------:R-:W2:Y:S02]  /*169f0*/  LDL R9, [R1+0x80] ;  /* 0x0000800001097983 */ /* 0x000ea40000100800 */
[----:B------:R-:W-:Y:S01]  /*16a00*/  @P0 IMAD.WIDE.U32 R2, R8, 0x30, R2 ;  /* 0x0000003008020825 */ /* 0x000fe200078e0002 */
[----:B------:R-:W-:Y:S03]  /*16a10*/  LEA R8, R139, R244, 0x7 ;  /* 0x000000f48b087211 */ /* 0x000fe600078e38ff */
[----:B------:R-:W-:Y:S01]  /*16a20*/  FMUL.FTZ R30, R30, c[0x0][0x320] ;  /* 0x0000c8001e1e7a20 */ /* 0x000fe20000410000 */
[----:B------:R-:W-:Y:S02]  /*16a30*/  IADD3 R8, R240, R8, R242 ;  /* 0x00000008f0087210 */ /* 0x000fe40007ffe0f2 */
[----:B------:R-:W2:Y:S01]  /*16a40*/  MUFU.TANH R209, R17 ;  /* 0x0000001100d17308 */ /* 0x000ea20000002400 */
[----:B------:R-:W-:Y:S01]  /*16a50*/  @P0 IMAD R0, R0, 0x30, RZ ;  /* 0x0000003000000824 */ /* 0x000fe200078e02ff */
[----:B------:R-:W-:Y:S01]  /*16a60*/  MOV R240, c[0x0][0x2c4] ;  /* 0x0000b10000f07a02 */ /* 0x000fe20000000f00 */
[----:B---3--:R-:W-:Y:S01]  /*16a70*/  FMUL.FTZ R20, R24, c[0x0][0x320] ;  /* 0x0000c80018147a20 */ /* 0x008fe20000410000 */
[----:B------:R-:W-:Y:S01]  /*16a80*/  MOV R24, c[0x0][0x1e4] ;  /* 0x0000790000187a02 */ /* 0x000fe20000000f00 */
[----:B------:R-:W-:Y:S01]  /*16a90*/  FMUL.FTZ R26, R26, c[0x0][0x320] ;  /* 0x0000c8001a1a7a20 */ /* 0x000fe20000410000 */
[----:B------:R-:W-:Y:S01]  /*16aa0*/  @P0 IADD3 R4, R3, R0, RZ ;  /* 0x0000000003040210 */ /* 0x000fe20007ffe0ff */
[----:B------:R-:W-:Y:S01]  /*16ab0*/  FMUL.FTZ R27, R27, c[0x0][0x320] ;  /* 0x0000c8001b1b7a20 */ /* 0x000fe20000410000 */
[----:B------:R-:W-:Y:S01]  /*16ac0*/  @P0 SHF.L.U32 R0, R2, 0x1, RZ ;  /* 0x0000000102000819 */ /* 0x000fe200000006ff */
[----:B------:R-:W-:Y:S01]  /*16ad0*/  FMUL.FTZ R28, R28, c[0x0][0x320] ;  /* 0x0000c8001c1c7a20 */ /* 0x000fe20000410000 */
[----:B------:R3:W2:Y:S01]  /*16ae0*/  MUFU.TANH R207, R30 ;  /* 0x0000001e00cf7308 */ /* 0x0006a20000002400 */
[----:B------:R-:W-:Y:S01]  /*16af0*/  @P0 SHF.L.U64.HI R4, R2, 0x1, R4 ;  /* 0x0000000102040819 */ /* 0x000fe20000010204 */
[----:B------:R-:W-:Y:S01]  /*16b00*/  FMUL.FTZ R29, R29, c[0x0][0x320] ;  /* 0x0000c8001d1d7a20 */ /* 0x000fe20000410000 */
[----:B------:R-:W-:Y:S01]  /*16b10*/  @P0 IADD3 R2, P1, R0, c[0x0][0x1c8], RZ ;  /* 0x0000720000020a10 */ /* 0x000fe20007f3e0ff */
[-C--:B-1----:R-:W-:Y:S01]  /*16b20*/  HMMA.16816.F32.BF16 R40, R144, R12.reuse, R40 ;  /* 0x0000000c9028723c */ /* 0x082fe20000041828 */
[----:B------:R-:W-:Y:S02]  /*16b30*/  MOV R23, c[0x0][0x1e0] ;  /* 0x0000780000177a02 */ /* 0x000fe40000000f00 */
[----:B------:R-:W-:Y:S01]  /*16b40*/  @P0 IADD3.X R3, R4, c[0x0][0x1cc], RZ, P1, !PT ;  /* 0x0000730004030a10 */ /* 0x000fe20000ffe4ff */
[----:B------:R-:W-:Y:S01]  /*16b50*/  FMUL.FTZ R31, R31, c[0x0][0x320] ;  /* 0x0000c8001f1f7a20 */ /* 0x000fe20000410000 */
[----:B------:R-:W-:Y:S01]  /*16b60*/  @P0 IADD3 R0, P2, R0, 0x80, RZ ;  /* 0x0000008000000810 */ /* 0x000fe20007f5e0ff */
[----:B------:R1:W1:Y:S01]  /*16b70*/  MUFU.TANH R237, R18 ;  /* 0x0000001200ed7308 */ /* 0x0002620000002400 */
[----:B------:R-:W-:Y:S01]  /*16b80*/  SHF.L.U64.HI R23, R23, 0x5, R24 ;  /* 0x0000000517177819 */ /* 0x000fe20000010218 */
[C---:B------:R-:W-:Y:S01]  /*16b90*/  HMMA.16816.F32.BF16 R44, R200.reuse, R12, R44 ;  /* 0x0000000cc82c723c */ /* 0x040fe2000004182c */
[----:B------:R-:W2:Y:S03]  /*16ba0*/  LDL R12, [R1+0x84] ;  /* 0x00008400010c7983 */ /* 0x000ea60000100800 */
[----:B------:R-:W-:Y:S01]  /*16bb0*/  @P0 IADD3 R10, P1, R0, c[0x0][0x1c8], RZ ;  /* 0x00007200000a0a10 */ /* 0x000fe20007f3e0ff */
[----:B------:R-:W-:Y:S01]  /*16bc0*/  @!PT LDS RZ, [RZ] ;  /* 0x00000000fffff984 */ /* 0x000fe20000000800 */
[----:B------:R-:W-:Y:S01]  /*16bd0*/  @!PT LDS RZ, [RZ] ;  /* 0x00000000fffff984 */ /* 0x000fe20000000800 */
[----:B------:R-:W-:Y:S01]  /*16be0*/  @!PT LDS RZ, [RZ] ;  /* 0x00000000fffff984 */ /* 0x000fe20000000800 */
[----:B------:R4:W-:Y:S01]  /*16bf0*/  @P0 LDGSTS.E.BYPASS.LTC128B.128 [R234+0x5080], [R2.64], !P4 ;  /* 0x0508000002ea0fae */ /* 0x0009e2000e101d46 */
[----:B------:R-:W-:Y:S01]  /*16c00*/  FMUL.FTZ R32, R32, c[0x0][0x320] ;  /* 0x0000c80020207a20 */ /* 0x000fe20000410000 */
[----:B------:R-:W-:Y:S01]  /*16c10*/  MOV R13, c[0x0][0x1e0] ;  /* 0x00007800000d7a02 */ /* 0x000fe20000000f00 */
[----:B------:R4:W2:Y:S01]  /*16c20*/  MUFU.TANH R215, R19 ;  /* 0x0000001300d77308 */ /* 0x0008a20000002400 */
[----:B------:R-:W-:Y:S01]  /*16c30*/  @P0 IADD3.X R11, RZ, c[0x0][0x1cc], R4, P1, P2 ;  /* 0x00007300ff0b0a10 */ /* 0x000fe20000fe4404 */
[-C--:B------:R-:W-:Y:S03]  /*16c40*/  HMMA.16816.F32.BF16 R48, R200, R14.reuse, R48 ;  /* 0x0000000ec830723c */ /* 0x080fe60000041830 */
[----:B------:R-:W-:Y:S01]  /*16c50*/  SHF.L.U32 R13, R13, 0x5, RZ ;  /* 0x000000050d0d7819 */ /* 0x000fe200000006ff */
[----:B------:R4:W-:Y:S01]  /*16c60*/  @P0 LDGSTS.E.BYPASS.LTC128B.128 [R234+0x6880], [R10.64], !P3 ;  /* 0x068800000aea0fae */ /* 0x0009e2000d901d46 */
[----:B------:R-:W-:Y:S01]  /*16c70*/  ISETP.NE.AND P5, PT, R240, 0x1, PT ;  /* 0x00000001f000780c */ /* 0x000fe20003fa5270 */
[----:B---3--:R-:W-:Y:S01]  /*16c80*/  FMUL.FTZ R30, R40, c[0x0][0x320] ;  /* 0x0000c800281e7a20 */ /* 0x008fe20000410000 */
[----:B------:R-:W-:Y:S01]  /*16c90*/  IADD3 R8, R241, R8, RZ ;  /* 0x00000008f1087210 */ /* 0x000fe20007ffe0ff */
[----:B------:R3:W2:Y:S01]  /*16ca0*/  MUFU.TANH R196, R26 ;  /* 0x0000001a00c47308 */ /* 0x0006a20000002400 */
[----:B------:R-:W-:Y:S03]  /*16cb0*/  HMMA.16816.F32.BF16 R52, R144, R14, R52 ;  /* 0x0000000e9034723c */ /* 0x000fe60000041834 */
[----:B------:R-:W2:Y:S01]  /*16cc0*/  LDL R40, [R1+0x74] ;  /* 0x0000740001287983 */ /* 0x000ea20000100800 */
[----:B-1----:R-:W-:Y:S02]  /*16cd0*/  FMUL.FTZ R18, R25, c[0x0][0x320] ;  /* 0x0000c80019127a20 */ /* 0x002fe40000410000 */
[----:B------:R-:W-:Y:S02]  /*16ce0*/  FMUL.FTZ R17, R43, c[0x0][0x320] ;  /* 0x0000c8002b117a20 */ /* 0x000fe40000410000 */
[----:B------:R-:W-:Y:S01]  /*16cf0*/  FMUL.FTZ R47, R47, c[0x0][0x320] ;  /* 0x0000c8002f2f7a20 */ /* 0x000fe20000410000 */
[----:B------:R1:W1:Y:S03]  /*16d00*/  MUFU.TANH R143, R27 ;  /* 0x0000001b008f7308 */ /* 0x0002660000002400 */
[----:B------:R-:W-:Y:S01]  /*16d10*/  @P5 IMAD.HI.U32 R0, R8, c[0x0][0x2c8], RZ ;  /* 0x0000b20008005a27 */ /* 0x000fe200078e00ff */
[----:B----4-:R-:W-:Y:S03]  /*16d20*/  @P0 IADD3 R2, P1, R2, R13, RZ ;  /* 0x0000000d02020210 */ /* 0x010fe60007f3e0ff */
[----:B------:R-:W-:Y:S01]  /*16d30*/  FMUL.FTZ R19, R42, c[0x0][0x320] ;  /* 0x0000c8002a137a20 */ /* 0x000fe20000410000 */
[----:B------:R-:W-:Y:S01]  /*16d40*/  @P0 IADD3.X R3, R3, R23, RZ, P1, !PT ;  /* 0x0000001703030210 */ /* 0x000fe20000ffe4ff */
[----:B------:R-:W-:Y:S01]  /*16d50*/  FMUL.FTZ R25, R49, c[0x0][0x320] ;  /* 0x0000c80031197a20 */ /* 0x000fe20000410000 */
[----:B------:R4:W2:Y:S01]  /*16d60*/  MUFU.TANH R204, R28 ;  /* 0x0000001c00cc7308 */ /* 0x0008a20000002400 */
[----:B------:R-:W-:Y:S01]  /*16d70*/  @P5 SHF.R.U32.HI R8, RZ, c[0x0][0x2cc], R0 ;  /* 0x0000b300ff085a19 */ /* 0x000fe20000011600 */
[----:B------:R-:W-:Y:S01]  /*16d80*/  FMUL.FTZ R50, R50, c[0x0][0x320] ;  /* 0x0000c80032327a20 */ /* 0x000fe20000410000 */
[----:B------:R2:W-:Y:S01]  /*16d90*/  @P0 LDGSTS.E.BYPASS.LTC128B.128 [R234+0x5880], [R2.64], !P4 ;  /* 0x0588000002ea0fae */ /* 0x0005e2000e101d46 */
[----:B------:R-:W-:Y:S01]  /*16da0*/  @P0 IADD3 R10, P2, R2, R13, RZ ;  /* 0x0000000d020a0210 */ /* 0x000fe20007f5e0ff */
[----:B---3--:R-:W-:Y:S02]  /*16db0*/  FMUL.FTZ R26, R48, c[0x0][0x320] ;  /* 0x0000c800301a7a20 */ /* 0x008fe40000410000 */
[----:B------:R-:W-:Y:S01]  /*16dc0*/  FMUL.FTZ R51, R51, c[0x0][0x320] ;  /* 0x0000c80033337a20 */ /* 0x000fe20000410000 */
[----:B------:R-:W-:Y:S01]  /*16dd0*/  @P0 IADD3.X R11, R3, R23, RZ, P2, !PT ;  /* 0x00000017030b0210 */ /* 0x000fe200017fe4ff */
[----:B------:R-:W-:Y:S01]  /*16de0*/  FMUL.FTZ R15, R52, c[0x0][0x320] ;  /* 0x0000c800340f7a20 */ /* 0x000fe20000410000 */
[----:B------:R3:W2:Y:S01]  /*16df0*/  MUFU.TANH R199, R29 ;  /* 0x0000001d00c77308 */ /* 0x0006a20000002400 */
[----:B------:R2:W-:Y:S01]  /*16e00*/  @P0 LDGSTS.E.BYPASS.LTC128B.128 [R234+0x7080], [R2.64+0x80], !P3 ;  /* 0x0708008002ea0fae */ /* 0x0005e2000d901d46 */
[----:B------:R-:W-:Y:S02]  /*16e10*/  FMUL.FTZ R14, R53, c[0x0][0x320] ;  /* 0x0000c800350e7a20 */ /* 0x000fe40000410000 */
[----:B-1----:R-:W-:Y:S02]  /*16e20*/  FMUL.FTZ R27, R45, c[0x0][0x320] ;  /* 0x0000c8002d1b7a20 */ /* 0x002fe40000410000 */
[----:B------:R-:W-:Y:S02]  /*16e30*/  FMUL.FTZ R16, R54, c[0x0][0x320] ;  /* 0x0000c80036107a20 */ /* 0x000fe40000410000 */
[----:B------:R-:W-:Y:S01]  /*16e40*/  FMUL.FTZ R33, R33, c[0x0][0x320] ;  /* 0x0000c80021217a20 */ /* 0x000fe20000410000 */
[----:B------:R1:W-:Y:S01]  /*16e50*/  @P0 LDGSTS.E.BYPASS.LTC128B.128 [R234+0x6080], [R10.64], !P4 ;  /* 0x060800000aea0fae */ /* 0x0003e2000e101d46 */
[----:B------:R1:W1:Y:S01]  /*16e60*/  MUFU.TANH R206, R31 ;  /* 0x0000001f00ce7308 */ /* 0x0002620000002400 */
[----:B------:R-:W-:Y:S02]  /*16e70*/  FMUL.FTZ R34, R34, c[0x0][0x320] ;  /* 0x0000c80022227a20 */ /* 0x000fe40000410000 */
[----:B------:R-:W-:Y:S02]  /*16e80*/  FMUL.FTZ R35, R35, c[0x0][0x320] ;  /* 0x0000c80023237a20 */ /* 0x000fe40000410000 */
[----:B----4-:R-:W-:Y:S02]  /*16e90*/  FMUL.FTZ R28, R39, c[0x0][0x320] ;  /* 0x0000c800271c7a20 */ /* 0x010fe40000410000 */
[----:B------:R-:W-:Y:S01]  /*16ea0*/  FMUL.FTZ R39, R46, c[0x0][0x320] ;  /* 0x0000c8002e277a20 */ /* 0x000fe20000410000 */
[----:B------:R-:W4:Y:S01]  /*16eb0*/  SHFL.IDX PT, R4, R8, RZ, 0x1c1f ;  /* 0x001c1fff08047589 */ /* 0x000f2200000e0000 */
[----:B------:R-:W-:Y:S01]  /*16ec0*/  FMUL.FTZ R55, R55, c[0x0][0x320] ;  /* 0x0000c80037377a20 */ /* 0x000fe20000410000 */
[----:B------:R4:W2:Y:S01]  /*16ed0*/  MUFU.TANH R142, R32 ;  /* 0x00000020008e7308 */ /* 0x0008a20000002400 */
[----:B---3--:R-:W-:Y:S01]  /*16ee0*/  FMUL.FTZ R29, R41, c[0x0][0x320] ;  /* 0x0000c800291d7a20 */ /* 0x008fe20000410000 */
[----:B------:R-:W-:Y:S08]  /*16ef0*/  MOV R41, c[0x0][0x32c] ;  /* 0x0000cb0000297a02 */ /* 0x000ff00000000f00 */
[----:B------:R-:W3:Y:S01]  /*16f00*/  MUFU.TANH R20, R20 ;  /* 0x0000001400147308 */ /* 0x000ee20000002400 */
[----:B-1----:R-:W-:Y:S02]  /*16f10*/  FMUL.FTZ R31, R37, c[0x0][0x320] ;  /* 0x0000c800251f7a20 */ /* 0x002fe40000410000 */
[----:B------:R-:W-:Y:S02]  /*16f20*/  FMUL.FTZ R37, R38, c[0x0][0x320] ;  /* 0x0000c80026257a20 */ /* 0x000fe40000410000 */
[----:B------:R-:W-:Y:S05]  /*16f30*/  FMUL.FTZ R38, R44, c[0x0][0x320] ;  /* 0x0000c8002c267a20 */ /* 0x000fea0000410000 */
[----:B------:R-:W1:Y:S01]  /*16f40*/  MUFU.TANH R18, R18 ;  /* 0x0000001200127308 */ /* 0x000e620000002400 */
[----:B----4-:R-:W-:Y:S09]  /*16f50*/  FMUL.FTZ R32, R36, c[0x0][0x320] ;  /* 0x0000c80024207a20 */ /* 0x010ff20000410000 */
        /* <DEDUP_REMOVED lines=21> */
[----:B--2---:R-:W-:Y:S01]  /*170b0*/  @P0 IADD3 R12, P1, R2, R12, RZ ;  /* 0x0000000c020c0210 */ /* 0x004fe20007f3e0ff */
[----:B------:R-:W-:Y:S03]  /*170c0*/  IMAD R2, R235, -0x30, RZ ;  /* 0xffffffd0eb027824 */ /* 0x000fe600078e02ff */
[----:B------:R-:W-:Y:S02]  /*170d0*/  @P0 IADD3.X R13, R3, R9, RZ, P1, !PT ;  /* 0x00000009030d0210 */ /* 0x000fe40000ffe4ff */
[C---:B------:R-:W-:Y:S03]  /*170e0*/  IADD3 R10, -R21.reuse, 0x1, R2 ;  /* 0x00000001150a7810 */ /* 0x040fe60007ffe102 */
[----:B------:R-:W2:Y:S01]  /*170f0*/  MUFU.TANH R16, R16 ;  /* 0x0000001000107308 */ /* 0x000ea20000002400 */
[----:B------:R-:W-:Y:S01]  /*17100*/  IADD3 R11, -R21, R2, RZ ;  /* 0x00000002150b7210 */ /* 0x000fe20007ffe1ff */
[----:B------:R1:W-:Y:S01]  /*17110*/  @P0 LDGSTS.E.BYPASS.LTC128B.128 [R234+0x7880], [R12.64], !P3 ;  /* 0x078800000cea0fae */ /* 0x0003e2000d901d46 */
[----:B------:R-:W-:Y:S07]  /*17120*/  ISETP.GE.AND P3, PT, R41, 0x1, PT ;  /* 0x000000012900780c */ /* 0x000fee0003f66270 */
[----:B------:R-:W0:Y:S01]  /*17130*/  LDGDEPBAR ;  /* 0x00000000000079af */ /* 0x000e220000000000 */
[----:B------:R-:W-:Y:S04]  /*17140*/  IADD3 R10, -R40, R10, R5 ;  /* 0x0000000a280a7210 */ /* 0x000fe80007ffe105 */
[C---:B------:R-:W-:Y:S02]  /*17150*/  IADD3 R9, R10.reuse, c[0x0][0x328], RZ ;  /* 0x0000ca000a097a10 */ /* 0x040fe40007ffe0ff */
[----:B------:R-:W-:Y:S02]  /*17160*/  IADD3 R10, R10, UR4, RZ ;  /* 0x000000040a0a7c10 */ /* 0x000fe4000fffe0ff */
[-C--:B------:R-:W-:Y:S02]  /*17170*/  IADD3 R3, R9, R4.reuse, RZ ;  /* 0x0000000409037210 */ /* 0x080fe40007ffe0ff */
[----:B------:R-:W-:Y:S01]  /*17180*/  IADD3 R0, R10, R4, RZ ;  /* 0x000000040a007210 */ /* 0x000fe20007ffe0ff */
[----:B-1----:R4:W1:Y:S01]  /*17190*/  MUFU.TANH R13, R55 ;  /* 0x00000037000d7308 */ /* 0x0028620000002400 */
[----:B------:R-:W-:-:S05]  /*171a0*/  @!P3 BRA `(.L_x_1237) ;  /* 0x000001700000b947 */ /* 0x000fca0003800000 */
[----:B--23--:R-:W-:Y:S01]  /*171b0*/  IADD3 R4, -R40, R5, R4 ;  /* 0x0000000528047210 */ /* 0x00cfe20007ffe104 */
        /* <DEDUP_REMOVED lines=12> */
.L_x_1239:
[----:B------:R-:W-:Y:S04]  /*17280*/  MOV R12, c[0x0][0x32c] ;  /* 0x0000cb00000c7a02 */ /* 0x000fe80000000f00 */
[----:B------:R-:W-:Y:S11]  /*17290*/  ISETP.NE.AND P0, PT, R12, 0x1, PT ;  /* 0x000000010c00780c */ /* 0x000ff60003f05270 */
[----:B------:R-:W-:Y:S02]  /*172a0*/  @!UPT UIADD3 URZ, URZ, URZ, URZ ;  /* 0x0000003f3f3ff290 */ /* 0x000fe4000fffe03f */
[----:B------:R-:W-:Y:S05]  /*172b0*/  @P0 IMAD.HI.U32 R12, R4, c[0x0][0x330], RZ ;  /* 0x0000cc00040c0a27 */ /* 0x000fea00078e00ff */
[----:B------:R-:W-:Y:S02]  /*172c0*/  @P0 SHF.R.U32.HI R4, RZ, c[0x0][0x334], R12 ;  /* 0x0000cd00ff040a19 */ /* 0x000fe4000001160c */
.L_x_1240:
[----:B------:R-:W-:Y:S05]  /*172d0*/  BSYNC B0 ;  /* 0x0000000000007941 */ /* 0x000fea0003800000 */
.L_x_1238:
[----:B------:R-:W-:Y:S05]  /*172e0*/  IMAD R4, R4, c[0x0][0x32c], R11 ;  /* 0x0000cb0004047a24 */ /* 0x000fea00078e020b */
[----:B------:R-:W-:Y:S02]  /*172f0*/  IADD3 R12, R4, c[0x0][0x32c], RZ ;  /* 0x0000cb00040c7a10 */ /* 0x000fe40007ffe0ff */
[----:B------:R-:W-:Y:S02]  /*17300*/  IMNMX R0, R0, R4, !PT ;  /* 0x0000000400007217 */ /* 0x000fe40007800200 */
[----:B------:R-:W-:Y:S02]  /*17310*/  IMNMX R3, R3, R12, PT ;  /* 0x0000000c03037217 */ /* 0x000fe40003800200 */
.L_x_1237:
[C---:B--23--:R-:W-:Y:S02]  /*17320*/  ISETP.GE.AND P0, PT, R2.reuse, 0x2, PT ;  /* 0x000000020200780c */ /* 0x04cfe40003f06270 */
[----:B------:R-:W-:Y:S02]  /*17330*/  ISETP.GE.AND P1, PT, R2, 0x9, PT ;  /* 0x000000090200780c */ /* 0x000fe40003f26270 */
        /* <DEDUP_REMOVED lines=8> */
[C---:B------:R-:W-:Y:S02]  /*173c0*/  ISETP.LT.OR P0, PT, R3.reuse, 0x2, P0 ;  /* 0x000000020300780c */ /* 0x040fe40000701670 */
[----:B------:R-:W-:Y:S02]  /*173d0*/  @P1 LOP3.LUT R236, R236, 0x10, RZ, 0xfc, !PT ;  /* 0x00000010ecec1812 */ /* 0x000fe400078efcff */
[----:B------:R-:W-:Y:S02]  /*173e0*/  FSEL R21, R208, -INF , !P0 ;  /* 0xff800000d0157808 */ /* 0x000fe40004000000 */
[----:B------:R-:W-:Y:S02]  /*173f0*/  ISETP.GT.AND P0, PT, R0, 0x8, !P1 ;  /* 0x000000080000780c */ /* 0x000fe40004f04270 */
[----:B------:R-:W-:Y:S02]  /*17400*/  ISETP.GE.AND P1, PT, R2, 0xa, PT ;  /* 0x0000000a0200780c */ /* 0x000fe40003f26270 */
[C---:B------:R-:W-:Y:S02]  /*17410*/  ISETP.LT.OR P0, PT, R3.reuse, 0x9, P0 ;  /* 0x000000090300780c */ /* 0x040fe40000701670 */
[----:B------:R-:W-:Y:S02]  /*17420*/  LOP3.LUT R236, R236, 0xfffffffd, RZ, 0xc0, !PT ;  /* 0xfffffffdecec7812 */ /* 0x000fe400078ec0ff */
[----:B------:R-:W-:Y:S02]  /*17430*/  FSEL R24, R140, -INF , !P0 ;  /* 0xff8000008c187808 */ /* 0x000fe40004000000 */
[----:B------:R-:W-:Y:S02]  /*17440*/  ISETP.GT.AND P0, PT, R0, 0x9, !P1 ;  /* 0x000000090000780c */ /* 0x000fe40004f04270 */
[----:B------:R-:W-:Y:S02]  /*17450*/  ISETP.GE.AND P2, PT, R2, 0x22, PT ;  /* 0x000000220200780c */ /* 0x000fe40003f46270 */
[C---:B------:R-:W-:Y:S02]  /*17460*/  ISETP.LT.OR P0, PT, R3.reuse, 0xa, P0 ;  /* 0x0000000a0300780c */ /* 0x040fe40000701670 */
[----:B------:R-:W-:Y:S02]  /*17470*/  @P1 LOP3.LUT R236, R236, 0x2, RZ, 0xfc, !PT ;  /* 0x00000002ecec1812 */ /* 0x000fe400078efcff */
[----:B------:R-:W-:Y:S02]  /*17480*/  ISETP.GE.AND P1, PT, R2, 0x11, PT ;  /* 0x000000110200780c */ /* 0x000fe40003f26270 */
[----:B------:R-:W-:Y:S02]  /*17490*/  FSEL R23, R136, -INF , !P0 ;  /* 0xff80000088177808 */ /* 0x000fe40004000000 */
[----:B------:R-:W-:Y:S02]  /*174a0*/  ISETP.GT.AND P0, PT, R0, 0x10, !P1 ;  /* 0x000000100000780c */ /* 0x000fe40004f04270 */
[----:B------:R-:W-:Y:S02]  /*174b0*/  LOP3.LUT R236, R236, 0xfffffffe, RZ, 0xc0, !PT ;  /* 0xfffffffeecec7812 */ /* 0x000fe400078ec0ff */
[C---:B------:R-:W-:Y:S04]  /*174c0*/  ISETP.LT.OR P0, PT, R3.reuse, 0x11, P0 ;  /* 0x000000110300780c */ /* 0x040fe80000701670 */
[----:B----4-:R-:W-:Y:S02]  /*174d0*/  FSEL R34, R20, -INF , !P0 ;  /* 0xff80000014227808 */ /* 0x010fe40004000000 */
[----:B------:R-:W-:Y:S02]  /*174e0*/  ISETP.GT.AND P0, PT, R0, 0x11, !P6 ;  /* 0x000000110000780c */ /* 0x000fe40007704270 */
[----:B------:R-:W-:Y:S02]  /*174f0*/  @P1 LOP3.LUT R236, R236, 0x1, RZ, 0xfc, !PT ;  /* 0x00000001ecec1812 */ /* 0x000fe400078efcff */
[C---:B------:R-:W-:Y:S02]  /*17500*/  ISETP.LT.OR P0, PT, R3.reuse, 0x12, P0 ;  /* 0x000000120300780c */ /* 0x040fe40000701670 */
        /* <DEDUP_REMOVED lines=9> */
[----:B------:R-:W-:Y:S02]  /*175a0*/  LOP3.LUT R236, R236, 0xffffffdf, RZ, 0xc0, !PT ;  /* 0xffffffdfecec7812 */ /* 0x000fe400078ec0ff */
[----:B------:R-:W-:Y:S02]  /*175b0*/  FSEL R31, R31, -INF , !P0 ;  /* 0xff8000001f1f7808 */ /* 0x000fe40004000000 */
[----:B------:R-:W-:Y:S04]  /*175c0*/  ISETP.GT.AND P0, PT, R0, 0x20, !P3 ;  /* 0x000000200000780c */ /* 0x000fe80005f04270 */
[C---:B------:R-:W-:Y:S04]  /*175d0*/  ISETP.LT.OR P0, PT, R3.reuse, 0x21, P0 ;  /* 0x000000210300780c */ /* 0x040fe80000701670 */
[----:B------:R-:W-:Y:S02]  /*175e0*/  FSEL R30, R30, -INF , !P0 ;  /* 0xff8000001e1e7808 */ /* 0x000fe40004000000 */
[C---:B------:R-:W-:Y:S04]  /*175f0*/  ISETP.GT.AND P0, PT, R0.reuse, 0x21, !P2 ;  /* 0x000000210000780c */ /* 0x040fe80005704270 */
[----:B------:R-:W-:Y:S04]  /*17600*/  ISETP.LT.OR P0, PT, R3, 0x22, P0 ;  /* 0x000000220300780c */ /* 0x000fe80000701670 */
[----:B------:R-:W-:Y:S02]  /*17610*/  FSEL R29, R29, -INF , !P0 ;  /* 0xff8000001d1d7808 */ /* 0x000fe40004000000 */
[----:B------:R-:W-:Y:S02]  /*17620*/  ISETP.GT.AND P0, PT, R0, 0x28, !P1 ;  /* 0x000000280000780c */ /* 0x000fe40004f04270 */
[----:B------:R-:W-:Y:S02]  /*17630*/  ISETP.GE.AND P1, PT, R2, 0x1, PT ;  /* 0x000000010200780c */ /* 0x000fe40003f26270 */
[----:B------:R-:W-:Y:S04]  /*17640*/  ISETP.LT.OR P0, PT, R3, 0x29, P0 ;  /* 0x000000290300780c */ /* 0x000fe80000701670 */
[----:B------:R-:W-:Y:S02]  /*17650*/  FSEL R36, R15, -INF , !P0 ;  /* 0xff8000000f247808 */ /* 0x000fe40004000000 */
[----:B------:R-:W-:Y:S04]  /*17660*/  ISETP.GT.AND P0, PT, R0, RZ, !P1 ;  /* 0x000000ff0000720c */ /* 0x000fe80004f04270 */
[C---:B------:R-:W-:Y:S04]  /*17670*/  ISETP.LT.OR P0, PT, R3.reuse, 0x1, P0 ;  /* 0x000000010300780c */ /* 0x040fe80000701670 */
[----:B------:R-:W-:Y:S02]  /*17680*/  FSEL R15, R210, -INF , !P0 ;  /* 0xff800000d20f7808 */ /* 0x000fe40004000000 */
[----:B------:R-:W-:Y:S11]  /*17690*/  ISETP.GE.AND P0, PT, R2, 0x2a, PT ;  /* 0x0000002a0200780c */ /* 0x000ff60003f06270 */
[----:B------:R-:W-:Y:S02]  /*176a0*/  @!UPT UIADD3 URZ, URZ, URZ, URZ ;  /* 0x0000003f3f3ff290 */ /* 0x000fe4000fffe03f */
[----:B------:R-:W-:Y:S02]  /*176b0*/  @P0 LOP3.LUT R236, R236, 0x20, RZ, 0xfc, !PT ;  /* 0x00000020ecec0812 */ /* 0x000fe400078efcff */
[----:B------:R-:W-:Y:S04]  /*176c0*/  ISETP.GT.AND P0, PT, R0, 0x29, !P0 ;  /* 0x000000290000780c */ /* 0x000fe80004704270 */
[----:B------:R-:W-:Y:S02]  /*176d0*/  ISETP.LT.OR P0, PT, R3, 0x2a, P0 ;  /* 0x0000002a0300780c */ /* 0x000fe40000701670 */
[----:B------:R-:W2:Y:S02]  /*176e0*/  SHFL.IDX PT, R3, R8, 0x1, 0x1c1f ;  /* 0x003c1f0008037f89 */ /* 0x000ea400000e0000 */
[----:B------:R-:W-:Y:S02]  /*176f0*/  FSEL R35, R14, -INF , !P0 ;  /* 0xff8000000e237808 */ /* 0x000fe40004000000 */
[----:B------:R-:W-:Y:S01]  /*17700*/  ISETP.GE.AND P0, PT, R41, 0x1, PT ;  /* 0x000000012900780c */ /* 0x000fe20003f06270 */
[--C-:B--2---:R-:W-:Y:S02]  /*17710*/  IMAD.IADD R2, R9, 0x1, R3.reuse ;  /* 0x0000000109027824 */ /* 0x104fe400078e0203 */
        /* <DEDUP_REMOVED lines=15> */
.L_x_1243:
[----:B------:R-:W-:Y:S04]  /*17810*/  MOV R4, c[0x0][0x32c] ;  /* 0x0000cb0000047a02 */ /* 0x000fe80000000f00 */
[----:B------:R-:W-:Y:S11]  /*17820*/  ISETP.NE.AND P0, PT, R4, 0x1, PT ;  /* 0x000000010400780c */ /* 0x000ff60003f05270 */
[----:B------:R-:W-:Y:S02]  /*17830*/  @!UPT UIADD3 URZ, URZ, URZ, URZ ;  /* 0x0000003f3f3ff290 */ /* 0x000fe4000fffe03f */
[----:B------:R-:W-:Y:S05]  /*17840*/  @P0 IMAD.HI.U32 R4, R3, c[0x0][0x330], RZ ;  /* 0x0000cc0003040a27 */ /* 0x000fea00078e00ff */
[----:B------:R-:W-:Y:S02]  /*17850*/  @P0 SHF.R.U32.HI R3, RZ, c[0x0][0x334], R4 ;  /* 0x0000cd00ff030a19 */ /* 0x000fe40000011604 */
.L_x_1244:
[----:B------:R-:W-:Y:S05]  /*17860*/  BSYNC B0 ;  /* 0x0000000000007941 */ /* 0x000fea0003800000 */
.L_x_1242:
[----:B------:R-:W-:Y:S05]  /*17870*/  IMAD R3, R3, c[0x0][0x32c], R11 ;  /* 0x0000cb0003037a24 */ /* 0x000fea00078e020b */
[----:B------:R-:W-:Y:S02]  /*17880*/  IADD3 R4, R3, c[0x0][0x32c], RZ ;  /* 0x0000cb0003047a10 */ /* 0x000fe40007ffe0ff */
[----:B------:R-:W-:Y:S02]  /*17890*/  IMNMX R0, R0, R3, !PT ;  /* 0x0000000300007217 */ /* 0x000fe40007800200 */
[----:B------:R-:W-:Y:S02]  /*178a0*/  IMNMX R2, R2, R4, PT ;  /* 0x0000000402027217 */ /* 0x000fe40003800200 */
.L_x_1241:
[----:B------:R-:W-:Y:S01]  /*178b0*/  LOP3.LUT P0, RZ, R236, 0x4, RZ, 0xc0, !PT ;  /* 0x00000004ecff7812 */ /* 0x000fe2000780c0ff */
[----:B------:R-:W2:Y:S03]  /*178c0*/  SHFL.IDX PT, R3, R8, 0x2, 0x1c1f ;  /* 0x005c1f0008037f89 */ /* 0x000ea600000e0000 */
[----:B------:R-:W-:Y:S04]  /*178d0*/  ISETP.GT.AND P0, PT, R0, 0x1, !P0 ;  /* 0x000000010000780c */ /* 0x000fe80004704270 */
[----:B------:R-:W-:Y:S04]  /*178e0*/  ISETP.LT.OR P0, PT, R2, 0x2, P0 ;  /* 0x000000020200780c */ /* 0x000fe80000701670 */
[----:B------:R-:W-:Y:S02]  /*178f0*/  FSEL R18, R212, -INF , !P0 ;  /* 0xff800000d4127808 */ /* 0x000fe40004000000 */
[----:B------:R-:W-:Y:S04]  /*17900*/  LOP3.LUT P0, RZ, R236, 0x10, RZ, 0xc0, !PT ;  /* 0x00000010ecff7812 */ /* 0x000fe8000780c0ff */
        /* <DEDUP_REMOVED lines=26> */
[----:B------:R-:W-:Y:S04]  /*17ab0*/  LOP3.LUT P0, RZ, R236, 0x8, RZ, 0xc0, !PT ;  /* 0x00000008ecff7812 */ /* 0x000fe8000780c0ff */
[----:B------:R-:W-:Y:S04]  /*17ac0*/  ISETP.GT.AND P0, PT, R0, 0x28, !P0 ;  /* 0x000000280000780c */ /* 0x000fe80004704270 */
[----:B------:R-:W-:Y:S04]  /*17ad0*/  ISETP.LT.OR P0, PT, R2, 0x29, P0 ;  /* 0x000000290200780c */ /* 0x000fe80000701670 */
[----:B------:R-:W-:Y:S02]  /*17ae0*/  FSEL R240, R16, -INF , !P0 ;  /* 0xff80000010f07808 */ /* 0x000fe40004000000 */
[----:B------:R-:W-:Y:S04]  /*17af0*/  ISETP.GT.AND P0, PT, R0, RZ, !P1 ;  /* 0x000000ff0000720c */ /* 0x000fe80004f04270 */
[----:B------:R-:W-:Y:S04]  /*17b00*/  ISETP.LT.OR P0, PT, R2, 0x1, P0 ;  /* 0x000000010200780c */ /* 0x000fe80000701670 */
[----:B------:R-:W-:Y:S02]  /*17b10*/  FSEL R14, R214, -INF , !P0 ;  /* 0xff800000d60e7808 */ /* 0x000fe40004000000 */
[----:B------:R-:W-:Y:S04]  /*17b20*/  LOP3.LUT P0, RZ, R236, 0x20, RZ, 0xc0, !PT ;  /* 0x00000020ecff7812 */ /* 0x000fe8000780c0ff */
[----:B------:R-:W-:Y:S01]  /*17b30*/  ISETP.GT.AND P0, PT, R0, 0x29, !P0 ;  /* 0x000000290000780c */ /* 0x000fe20004704270 */
[--C-:B--2---:R-:W-:Y:S03]  /*17b40*/  IMAD.IADD R0, R10, 0x1, R3.reuse ;  /* 0x000000010a007824 */ /* 0x104fe600078e0203 */
[----:B------:R-:W-:Y:S01]  /*17b50*/  ISETP.LT.OR P0, PT, R2, 0x2a, P0 ;  /* 0x0000002a0200780c */ /* 0x000fe20000701670 */
[----:B------:R-:W-:Y:S03]  /*17b60*/  IMAD.IADD R2, R9, 0x1, R3 ;  /* 0x0000000109027824 */ /* 0x000fe600078e0203 */
[----:B-1----:R-:W-:Y:S02]  /*17b70*/  FSEL R212, R13, -INF , !P0 ;  /* 0xff8000000dd47808 */ /* 0x002fe40004000000 */
        /* <DEDUP_REMOVED lines=16> */
.L_x_1247:
[----:B------:R-:W-:Y:S04]  /*17c80*/  MOV R4, c[0x0][0x32c] ;  /* 0x0000cb0000047a02 */ /* 0x000fe80000000f00 */
[----:B------:R-:W-:Y:S11]  /*17c90*/  ISETP.NE.AND P0, PT, R4, 0x1, PT ;  /* 0x000000010400780c */ /* 0x000ff60003f05270 */
[----:B------:R-:W-:Y:S02]  /*17ca0*/  @!UPT UIADD3 URZ, URZ, URZ, URZ ;  /* 0x0000003f3f3ff290 */ /* 0x000fe4000fffe03f */
[----:B------:R-:W-:Y:S05]  /*17cb0*/  @P0 IMAD.HI.U32 R4, R3, c[0x0][0x330], RZ ;  /* 0x0000cc0003040a27 */ /* 0x000fea00078e00ff */
[----:B------:R-:W-:Y:S02]  /*17cc0*/  @P0 SHF.R.U32.HI R3, RZ, c[0x0][0x334], R4 ;  /* 0x0000cd00ff030a19 */ /* 0x000fe40000011604 */
.L_x_1248:
[----:B------:R-:W-:Y:S05]  /*17cd0*/  BSYNC B0 ;  /* 0x0000000000007941 */ /* 0x000fea0003800000 */
.L_x_1246:
[----:B------:R-:W-:Y:S05]  /*17ce0*/  IMAD R3, R3, c[0x0][0x32c], R11 ;  /* 0x0000cb0003037a24 */ /* 0x000fea00078e020b */
[----:B------:R-:W-:Y:S02]  /*17cf0*/  IADD3 R4, R3, c[0x0][0x32c], RZ ;  /* 0x0000cb0003047a10 */ /* 0x000fe40007ffe0ff */
[----:B------:R-:W-:Y:S02]  /*17d00*/  IMNMX R0, R0, R3, !PT ;  /* 0x0000000300007217 */ /* 0x000fe40007800200 */
[----:B------:R-:W-:Y:S02]  /*17d10*/  IMNMX R2, R2, R4, PT ;  /* 0x0000000402027217 */ /* 0x000fe40003800200 */
.L_x_1245:
[----:B------:R-:W-:Y:S01]  /*17d20*/  LOP3.LUT P0, RZ, R236, 0x4, RZ, 0xc0, !PT ;  /* 0x00000004ecff7812 */ /* 0x000fe2000780c0ff */
[----:B------:R-:W1:Y:S03]  /*17d30*/  SHFL.IDX PT, R3, R8, 0x3, 0x1c1f ;  /* 0x007c1f0008037f89 */ /* 0x000e6600000e0000 */
        /* <DEDUP_REMOVED lines=59> */
.L_x_1251:
[----:B------:R-:W-:Y:S04]  /*180f0*/  MOV R4, c[0x0][0x32c] ;  /* 0x0000cb0000047a02 */ /* 0x000fe80000000f00 */
[----:B------:R-:W-:Y:S11]  /*18100*/  ISETP.NE.AND P0, PT, R4, 0x1, PT ;  /* 0x000000010400780c */ /* 0x000ff60003f05270 */
[----:B------:R-:W-:Y:S02]  /*18110*/  @!UPT UIADD3 URZ, URZ, URZ, URZ ;  /* 0x0000003f3f3ff290 */ /* 0x000fe4000fffe03f */
[----:B------:R-:W-:Y:S05]  /*18120*/  @P0 IMAD.HI.U32 R4, R3, c[0x0][0x330], RZ ;  /* 0x0000cc0003040a27 */ /* 0x000fea00078e00ff */
[----:B------:R-:W-:Y:S02]  /*18130*/  @P0 SHF.R.U32.HI R3, RZ, c[0x0][0x334], R4 ;  /* 0x0000cd00ff030a19 */ /* 0x000fe40000011604 */
.L_x_1252:
[----:B------:R-:W-:Y:S05]  /*18140*/  BSYNC B0 ;  /* 0x0000000000007941 */ /* 0x000fea0003800000 */
.L_x_1250:
[----:B------:R-:W-:Y:S05]  /*18150*/  IMAD R11, R3, c[0x0][0x32c], R11 ;  /* 0x0000cb00030b7a24 */ /* 0x000fea00078e020b */
[----:B------:R-:W-:Y:S02]  /*18160*/  IADD3 R3, R11, c[0x0][0x32c], RZ ;  /* 0x0000cb000b037a10 */ /* 0x000fe40007ffe0ff */
[----:B------:R-:W-:Y:S02]  /*18170*/  IMNMX R0, R0, R11, !PT ;  /* 0x0000000b00007217 */ /* 0x000fe40007800200 */
[----:B------:R-:W-:Y:S02]  /*18180*/  IMNMX R2, R2, R3, PT ;  /* 0x0000000302027217 */ /* 0x000fe40003800200 */
.L_x_1249:
        /* <DEDUP_REMOVED lines=23> */
[----:B------:R-:W-:Y:S02]  /*18300*/  LOP3.LUT P0, RZ, R236, 0x4, RZ, 0xc0, !PT ;  /* 0x00000004ecff7812 */ /* 0x000fe4000780c0ff */
[----:B------:R-:W-:Y:S01]  /*18310*/  FMNMX.FTZ R3, R242, R3, !PT ;  /* 0x00000003f2037209 */ /* 0x000fe20007810000 */
[----:B------:R-:W1:Y:S01]  /*18320*/  SHFL.BFLY PT, R10, R140, 0x2, 0x1f ;  /* 0x0c401f008c0a7f89 */ /* 0x000e6200000e0000 */
        /* <DEDUP_REMOVED lines=12> */
[----:B-1----:R-:W-:Y:S02]  /*183f0*/  FMNMX.FTZ R140, R140, R10, !PT ;  /* 0x0000000a8c8c7209 */ /* 0x002fe40007810000 */
[----:B------:R-:W1:Y:S01]  /*18400*/  SHFL.BFLY PT, R10, R3, 0x2, 0x1f ;  /* 0x0c401f00030a7f89 */ /* 0x000e6200000e0000 */
[----:B------:R-:W-:Y:S02]  /*18410*/  LOP3.LUT P0, RZ, R236, 0x2, RZ, 0xc0, !PT ;  /* 0x00000002ecff7812 */ /* 0x000fe4000780c0ff */
[----:B------:R-:W-:Y:S02]  /*18420*/  FMNMX.FTZ R4, R17, R4, !PT ;  /* 0x0000000411047209 */ /* 0x000fe40007810000 */
[----:B------:R-:W-:Y:S02]  /*18430*/  ISETP.GT.AND P0, PT, R0, 0x9, !P0 ;  /* 0x000000090000780c */ /* 0x000fe40004704270 */
[----:B------:R-:W-:Y:S01]  /*18440*/  FMNMX.FTZ R4, R16, R4, !PT ;  /* 0x0000000410047209 */ /* 0x000fe20007810000 */
[----:B------:R-:W-:Y:S01]  /*18450*/  SHFL.BFLY PT, R12, R140, 0x1, 0x1f ;  /* 0x0c201f008c0c7f89 */ /* 0x000fe200000e0000 */
        /* <DEDUP_REMOVED lines=8> */
[----:B-1----:R-:W-:Y:S02]  /*184e0*/  FMNMX.FTZ R3, R3, R10, !PT ;  /* 0x0000000a03037209 */ /* 0x002fe40007810000 */
[----:B------:R-:W-:Y:S02]  /*184f0*/  ISETP.GT.AND P0, PT, R0, 0x11, !P6 ;  /* 0x000000110000780c */ /* 0x000fe40007704270 */
[----:B------:R-:W-:Y:S01]  /*18500*/  FMNMX.FTZ R10, R8, R138, !PT ;  /* 0x0000008a080a7209 */ /* 0x000fe20007810000 */
[----:B------:R-:W1:Y:S01]  /*18510*/  SHFL.BFLY PT, R142, R3, 0x1, 0x1f ;  /* 0x0c201f00038e7f89 */ /* 0x000e6200000e0000 */
[----:B------:R-:W-:Y:S02]  /*18520*/  ISETP.LT.OR P0, PT, R2, 0x12, P0 ;  /* 0x000000120200780c */ /* 0x000fe40000701670 */
[----:B------:R-:W-:Y:S02]  /*18530*/  FMNMX.FTZ R10, R9, R10, !PT ;  /* 0x0000000a090a7209 */ /* 0x000fe40007810000 */
        /* <DEDUP_REMOVED lines=8> */
[----:B------:R-:W-:Y:S02]  /*185c0*/  ISETP.LT.OR P0, PT, R2, 0x1a, P0 ;  /* 0x0000001a0200780c */ /* 0x000fe40000701670 */
[----:B------:R-:W-:Y:S02]  /*185d0*/  FMNMX.FTZ R4, R202, R4, !PT ;  /* 0x00000004ca047209 */ /* 0x000fe40007810000 */
[----:B------:R-:W-:Y:S02]  /*185e0*/  FSEL R197, R197, -INF , !P0 ;  /* 0xff800000c5c57808 */ /* 0x000fe40004000000 */
[----:B------:R-:W-:Y:S02]  /*185f0*/  ISETP.GT.AND P0, PT, R0, 0x20, !P3 ;  /* 0x000000200000780c */ /* 0x000fe40005f04270 */
[----:B-1----:R-:W-:Y:S02]  /*18600*/  FMNMX.FTZ R142, R3, R142, !PT ;  /* 0x0000008e038e7209 */ /* 0x002fe40007810000 */
[----:B------:R-:W-:Y:S02]  /*18610*/  ISETP.LT.OR P0, PT, R2, 0x21, P0 ;  /* 0x000000210200780c */ /* 0x000fe40000701670 */
[----:B------:R-:W-:Y:S01]  /*18620*/  FMNMX.FTZ R3, R28, R10, !PT ;  /* 0x0000000a1c037209 */ /* 0x000fe20007810000 */
[----:B------:R-:W-:Y:S01]  /*18630*/  FMUL.FTZ R139, R142, c[0x0][0x2d0] ;  /* 0x0000b4008e8b7a20 */ /* 0x000fe20000410000 */
[----:B------:R-:W-:Y:S02]  /*18640*/  FSEL R243, R39, -INF , !P0 ;  /* 0xff80000027f37808 */ /* 0x000fe40004000000 */
        /* <DEDUP_REMOVED lines=11> */
[----:B------:R-:W-:Y:S02]  /*18700*/  FMNMX.FTZ R4, R208, R4, !PT ;  /* 0x00000004d0047209 */ /* 0x000fe40007810000 */
[----:B------:R-:W-:Y:S02]  /*18710*/  ISETP.GT.AND P0, PT, R0, 0x29, !P6 ;  /* 0x000000290000780c */ /* 0x000fe40007704270 */
[----:B------:R-:W-:Y:S02]  /*18720*/  FMNMX.FTZ R0, R243, R3, !PT ;  /* 0x00000003f3007209 */ /* 0x000fe40007810000 */
[----:B------:R-:W-:Y:S02]  /*18730*/  FMNMX.FTZ R4, R211, R4, !PT ;  /* 0x00000004d3047209 */ /* 0x000fe40007810000 */
[----:B------:R-:W-:Y:S02]  /*18740*/  FMNMX.FTZ R0, R238, R0, !PT ;  /* 0x00000000ee007209 */ /* 0x000fe40007810000 */
[----:B------:R-:W-:Y:S02]  /*18750*/  ISETP.LT.OR P0, PT, R2, 0x2a, P0 ;  /* 0x0000002a0200780c */ /* 0x000fe40000701670 */
[----:B------:R-:W-:Y:S02]  /*18760*/  FMNMX.FTZ R4, R210, R4, !PT ;  /* 0x00000004d2047209 */ /* 0x000fe40007810000 */
[----:B------:R-:W-:Y:S02]  /*18770*/  FSEL R136, R51, -INF , !P0 ;  /* 0xff80000033887808 */ /* 0x000fe40004000000 */
[----:B------:R-:W-:Y:S02]  /*18780*/  FMNMX.FTZ R0, R237, R0, !PT ;  /* 0x00000000ed007209 */ /* 0x000fe40007810000 */
[----:B------:R-:W-:Y:S02]  /*18790*/  FMNMX.FTZ R4, R209, R4, !PT ;  /* 0x00000004d1047209 */ /* 0x000fe40007810000 */
[----:B------:R-:W-:Y:S02]  /*187a0*/  FMNMX.FTZ R0, R136, R0, !PT ;  /* 0x0000000088007209 */ /* 0x000fe40007810000 */
[----:B------:R-:W-:Y:S01]  /*187b0*/  FMNMX.FTZ R140, R140, R12, !PT ;  /* 0x0000000c8c8c7209 */ /* 0x000fe20007810000 */
[----:B------:R-:W1:Y:S01]  /*187c0*/  SHFL.BFLY PT, R25, R4, 0x2, 0x1f ;  /* 0x0c401f0004197f89 */ /* 0x000e6200000e0000 */
[----:B------:R-:W-:Y:S02]  /*187d0*/  FSETP.NEU.FTZ.AND P1, PT, R142, -INF , PT ;  /* 0xff8000008e00780b */ /* 0x000fe40003f3d000 */
[C---:B------:R-:W-:Y:S01]  /*187e0*/  FSETP.NEU.FTZ.AND P2, PT, R140.reuse, -INF , PT ;  /* 0xff8000008c00780b */ /* 0x040fe20003f5d000 */
[----:B------:R-:W-:Y:S01]  /*187f0*/  FMUL.FTZ R12, R140, c[0x0][0x2d0] ;  /* 0x0000b4008c0c7a20 */ /* 0x000fe20000410000 */
[----:B------:R-:W-:Y:S03]  /*18800*/  FSEL R139, R139, RZ, P1 ;  /* 0x000000ff8b8b7208 */ /* 0x000fe60000800000 */
[----:B------:R-:W2:Y:S01]  /*18810*/  SHFL.BFLY PT, R2, R0, 0x2, 0x1f ;  /* 0x0c401f0000027f89 */ /* 0x000ea200000e0000 */
[----:B------:R-:W-:Y:S01]  /*18820*/  FSEL R12, R12, RZ, P2 ;  /* 0x000000ff0c0c7208 */ /* 0x000fe20001000000 */
[--C-:B------:R-:W-:Y:S02]  /*18830*/  FFMA.FTZ R14, R14, c[0x0][0x2d0], -R139.reuse ;  /* 0x0000b4000e0e7a23 */ /* 0x100fe4000001088b */
[--C-:B------:R-:W-:Y:S02]  /*18840*/  FFMA.FTZ R18, R18, c[0x0][0x2d0], -R139.reuse ;  /* 0x0000b40012127a23 */ /* 0x100fe4000001088b */
[--C-:B------:R-:W-:Y:S01]  /*18850*/  FFMA.FTZ R24, R24, c[0x0][0x2d0], -R12.reuse ;  /* 0x0000b40018187a23 */ /* 0x100fe2000001080c */
[----:B------:R-:W-:Y:S01]  /*18860*/  MUFU.EX2 R53, R14 ;  /* 0x0000000e00357308 */ /* 0x000fe20000000800 */
[--C-:B------:R-:W-:Y:S02]  /*18870*/  FFMA.FTZ R15, R15, c[0x0][0x2d0], -R12.reuse ;  /* 0x0000b4000f0f7a23 */ /* 0x100fe4000001080c */
[--C-:B------:R-:W-:Y:S02]  /*18880*/  FFMA.FTZ R21, R21, c[0x0][0x2d0], -R12.reuse ;  /* 0x0000b40015157a23 */ /* 0x100fe4000001080c */
[--C-:B------:R-:W-:Y:S02]  /*18890*/  FFMA.FTZ R23, R23, c[0x0][0x2d0], -R12.reuse ;  /* 0x0000b40017177a23 */ /* 0x100fe4000001080c */
[--C-:B------:R-:W-:Y:S01]  /*188a0*/  FFMA.FTZ R20, R20, c[0x0][0x2d0], -R139.reuse ;  /* 0x0000b40014147a23 */ /* 0x100fe2000001088b */
[----:B-1----:R-:W-:Y:S02]  /*188b0*/  FMNMX.FTZ R4, R4, R25, !PT ;  /* 0x0000001904047209 */ /* 0x002fe40007810000 */
[----:B------:R1:W-:Y:S01]  /*188c0*/  MUFU.EX2 R45, R24 ;  /* 0x00000018002d7308 */ /* 0x0003e20000000800 */
[----:B------:R-:W-:Y:S02]  /*188d0*/  FFMA.FTZ R22, R22, c[0x0][0x2d0], -R139 ;  /* 0x0000b40016167a23 */ /* 0x000fe4000001088b */
[--C-:B------:R-:W-:Y:S01]  /*188e0*/  FFMA.FTZ R213, R32, c[0x0][0x2d0], -R12.reuse ;  /* 0x0000b40020d57a23 */ /* 0x100fe2000001080c */
[----:B------:R-:W3:Y:S01]  /*188f0*/  SHFL.BFLY PT, R141, R4, 0x1, 0x1f ;  /* 0x0c201f00048d7f89 */ /* 0x000ee200000e0000 */
[--C-:B------:R-:W-:Y:S01]  /*18900*/  FFMA.FTZ R214, R31, c[0x0][0x2d0], -R12.reuse ;  /* 0x0000b4001fd67a23 */ /* 0x100fe2000001080c */
[----:B--2---:R-:W-:Y:S01]  /*18910*/  FMNMX.FTZ R3, R0, R2, !PT ;  /* 0x0000000200037209 */ /* 0x004fe20007810000 */
[--C-:B------:R-:W-:Y:S01]  /*18920*/  FFMA.FTZ R247, R30, c[0x0][0x2d0], -R12.reuse ;  /* 0x0000b4001ef77a23 */ /* 0x100fe2000001080c */
[----:B------:R-:W-:Y:S02]  /*18930*/  FSEL R0, R140, RZ, P2 ;  /* 0x000000ff8c007208 */ /* 0x000fe40001000000 */
[----:B------:R-:W-:Y:S01]  /*18940*/  MUFU.EX2 R40, R15 ;  /* 0x0000000f00287308 */ /* 0x000fe20000000800 */
[----:B------:R-:W-:Y:S01]  /*18950*/  FSEL R2, R142, RZ, P1 ;  /* 0x000000ff8e027208 */ /* 0x000fe20000800000 */
[----:B------:R-:W-:Y:S02]  /*18960*/  FFMA.FTZ R246, R29, c[0x0][0x2d0], -R12 ;  /* 0x0000b4001df67a23 */ /* 0x000fe4000001080c */
[----:B------:R-:W-:Y:S02]  /*18970*/  FADD.FTZ R0, -R0, R6 ;  /* 0x0000000600007221 */ /* 0x000fe40000010100 */
[----:B------:R-:W-:Y:S02]  /*18980*/  FADD.FTZ R2, -R2, R7 ;  /* 0x0000000702027221 */ /* 0x000fe40000010100 */
[----:B------:R-:W-:Y:S02]  /*18990*/  FMUL.FTZ R0, R0, c[0x0][0x2d0] ;  /* 0x0000b40000007a20 */ /* 0x000fe40000410000 */
[----:B------:R-:W-:Y:S01]  /*189a0*/  FMUL.FTZ R2, R2, c[0x0][0x2d0] ;  /* 0x0000b40002027a20 */ /* 0x000fe20000410000 */
[----:B------:R-:W2:Y:S01]  /*189b0*/  MUFU.EX2 R49, R21 ;  /* 0x0000001500317308 */ /* 0x000ea20000000800 */
[--C-:B------:R-:W-:Y:S01]  /*189c0*/  FFMA.FTZ R245, R36, c[0x0][0x2d0], -R12.reuse ;  /* 0x0000b40024f57a23 */ /* 0x100fe2000001080c */
[----:B-1----:R-:W-:Y:S01]  /*189d0*/  LDSM.16.MT88.4 R24, [R217+0x2080] ;  /* 0x00208000d918783b */ /* 0x002fe20000004200 */
[--C-:B------:R-:W-:Y:S01]  /*189e0*/  FFMA.FTZ R244, R35, c[0x0][0x2d0], -R12.reuse ;  /* 0x0000b40023f47a23 */ /* 0x100fe2000001080c */
[----:B---3--:R-:W-:Y:S06]  /*189f0*/  FMNMX.FTZ R141, R4, R141, !PT ;  /* 0x0000008d048d7209 */ /* 0x008fec0007810000 */
[----:B------:R1:W3:Y:S01]  /*18a00*/  MUFU.EX2 R6, R0 ;  /* 0x0000000000067308 */ /* 0x0002e20000000800 */
[C---:B------:R-:W-:Y:S01]  /*18a10*/  FSETP.NEU.FTZ.AND P0, PT, R141.reuse, -INF , PT ;  /* 0xff8000008d00780b */ /* 0x040fe20003f1d000 */
[----:B------:R-:W4:Y:S01]  /*18a20*/  SHFL.BFLY PT, R4, R3, 0x1, 0x1f ;  /* 0x0c201f0003047f89 */ /* 0x000f2200000e0000 */
[----:B------:R-:W-:Y:S05]  /*18a30*/  FMUL.FTZ R143, R141, c[0x0][0x2d0] ;  /* 0x0000b4008d8f7a20 */ /* 0x000fea0000410000 */
[----:B------:R-:W-:Y:S02]  /*18a40*/  FSEL R143, R143, RZ, P0 ;  /* 0x000000ff8f8f7208 */ /* 0x000fe40000000000 */
[----:B------:R-:W5:Y:S03]  /*18a50*/  MUFU.EX2 R7, R2 ;  /* 0x0000000200077308 */ /* 0x000f660000000800 */
[--C-:B------:R-:W-:Y:S01]  /*18a60*/  FFMA.FTZ R16, R16, c[0x0][0x2d0], -R143.reuse ;  /* 0x0000b40010107a23 */ /* 0x100fe2000001088f */
[----:B--2---:R-:W-:Y:S01]  /*18a70*/  F2FP.BF16.PACK_AB R144, R49, R40 ;  /* 0x000000283190723e */ /* 0x004fe200000010ff */
[--C-:B------:R-:W-:Y:S02]  /*18a80*/  FFMA.FTZ R13, R13, c[0x0][0x2d0], -R143.reuse ;  /* 0x0000b4000d0d7a23 */ /* 0x100fe4000001088f */
[--C-:B------:R-:W-:Y:S02]  /*18a90*/  FFMA.FTZ R17, R17, c[0x0][0x2d0], -R143.reuse ;  /* 0x0000b40011117a23 */ /* 0x100fe4000001088f */
[----:B------:R-:W-:Y:S01]  /*18aa0*/  FFMA.FTZ R19, R19, c[0x0][0x2d0], -R143 ;  /* 0x0000b40013137a23 */ /* 0x000fe2000001088f */
[----:B------:R2:W2:Y:S01]  /*18ab0*/  MUFU.EX2 R248, R22 ;  /* 0x0000001600f87308 */ /* 0x0004a20000000800 */
[----:B-1----:R-:W-:Y:S01]  /*18ac0*/  FSEL R0, R141, RZ, P0 ;  /* 0x000000ff8d007208 */ /* 0x002fe20000000000 */
[C---:B---3--:R-:W-:Y:S01]  /*18ad0*/  FMUL.FTZ R21, R6.reuse, R161 ;  /* 0x000000a106157220 */ /* 0x048fe20000410000 */
[----:B----4-:R-:W-:Y:S01]  /*18ae0*/  FMNMX.FTZ R3, R3, R4, !PT ;  /* 0x0000000403037209 */ /* 0x010fe20007810000 */
[----:B------:R-:W-:Y:S02]  /*18af0*/  FMUL.FTZ R36, R6, R176 ;  /* 0x000000b006247220 */ /* 0x000fe40000410000 */
[----:B------:R-:W-:Y:S01]  /*18b00*/  FADD.FTZ R0, -R0, R137 ;  /* 0x0000008900007221 */ /* 0x000fe20000010100 */
[C---:B------:R-:W-:Y:S01]  /*18b10*/  FSETP.NEU.FTZ.AND P0, PT, R3.reuse, -INF , PT ;  /* 0xff8000000300780b */ /* 0x040fe20003f1d000 */
[----:B------:R-:W-:Y:S02]  /*18b20*/  FMUL.FTZ R4, R3, c[0x0][0x2d0] ;  /* 0x0000b40003047a20 */ /* 0x000fe40000410000 */
[----:B------:R-:W1:Y:S01]  /*18b30*/  MUFU.EX2 R37, R23 ;  /* 0x0000001700257308 */ /* 0x000e620000000800 */
[----:B------:R-:W-:Y:S02]  /*18b40*/  FMUL.FTZ R0, R0, c[0x0][0x2d0] ;  /* 0x0000b40000007a20 */ /* 0x000fe40000410000 */
[C---:B-----5:R-:W-:Y:S01]  /*18b50*/  FMUL.FTZ R10, R7.reuse, R150 ;  /* 0x00000096070a7220 */ /* 0x060fe20000410000 */
[----:B------:R-:W-:Y:S01]  /*18b60*/  FSEL R4, R4, RZ, P0 ;  /* 0x000000ff04047208 */ /* 0x000fe20000000000 */
[----:B------:R-:W-:Y:S02]  /*18b70*/  FFMA.FTZ R137, R34, c[0x0][0x2d0], -R12 ;  /* 0x0000b40022897a23 */ /* 0x000fe4000001080c */
[----:B------:R-:W-:Y:S02]  /*18b80*/  FMUL.FTZ R39, R7, R179 ;  /* 0x000000b307277220 */ /* 0x000fe40000410000 */
[--C-:B------:R-:W-:Y:S01]  /*18b90*/  FFMA.FTZ R8, R8, c[0x0][0x2d0], -R4.reuse ;  /* 0x0000b40008087a23 */ /* 0x100fe20000010804 */
[----:B------:R3:W4:Y:S01]  /*18ba0*/  MUFU.EX2 R2, R0 ;  /* 0x0000000000027308 */ /* 0x0007220000000800 */
[--C-:B------:R-:W-:Y:S02]  /*18bb0*/  FFMA.FTZ R9, R9, c[0x0][0x2d0], -R4.reuse ;  /* 0x0000b40009097a23 */ /* 0x100fe40000010804 */
[C---:B--2---:R-:W-:Y:S01]  /*18bc0*/  FMUL.FTZ R22, R7.reuse, R162 ;  /* 0x000000a207167220 */ /* 0x044fe20000410000 */
[----:B------:R-:W-:Y:S01]  /*18bd0*/  MOV R162, R248 ;  /* 0x000000f800a27202 */ /* 0x000fe20000000f00 */
[C---:B------:R-:W-:Y:S02]  /*18be0*/  FMUL.FTZ R56, R6.reuse, R56 ;  /* 0x0000003806387220 */ /* 0x040fe40000410000 */
[C---:B------:R-:W-:Y:S02]  /*18bf0*/  FMUL.FTZ R57, R6.reuse, R57 ;  /* 0x0000003906397220 */ /* 0x040fe40000410000 */
[C---:B------:R-:W-:Y:S01]  /*18c00*/  FMUL.FTZ R58, R7.reuse, R58 ;  /* 0x0000003a073a7220 */ /* 0x040fe20000410000 */
[----:B------:R2:W-:Y:S01]  /*18c10*/  MUFU.EX2 R215, R8 ;  /* 0x0000000800d77308 */ /* 0x0005e20000000800 */
[----:B------:R-:W-:Y:S02]  /*18c20*/  FMUL.FTZ R59, R7, R59 ;  /* 0x0000003b073b7220 */ /* 0x000fe40000410000 */
[C---:B------:R-:W-:Y:S01]  /*18c30*/  FMUL.FTZ R68, R6.reuse, R68 ;  /* 0x0000004406447220 */ /* 0x040fe20000410000 */
[----:B-1----:R-:W-:Y:S01]  /*18c40*/  F2FP.BF16.PACK_AB R146, R37, R45 ;  /* 0x0000002d2592723e */ /* 0x002fe200000010ff */
[C---:B------:R-:W-:Y:S02]  /*18c50*/  FMUL.FTZ R23, R7.reuse, R163 ;  /* 0x000000a307177220 */ /* 0x040fe40000410000 */
[C---:B------:R-:W-:Y:S02]  /*18c60*/  FMUL.FTZ R69, R6.reuse, R69 ;  /* 0x0000004506457220 */ /* 0x040fe40000410000 */
[C---:B------:R-:W-:Y:S01]  /*18c70*/  FMUL.FTZ R70, R7.reuse, R70 ;  /* 0x0000004607467220 */ /* 0x040fe20000410000 */
[----:B------:R-:W1:Y:S01]  /*18c80*/  MUFU.EX2 R55, R9 ;  /* 0x0000000900377308 */ /* 0x000e620000000800 */
[----:B------:R-:W-:Y:S02]  /*18c90*/  FMUL.FTZ R71, R7, R71 ;  /* 0x0000004707477220 */ /* 0x000fe40000410000 */
[----:B------:R-:W-:Y:S02]  /*18ca0*/  FMUL.FTZ R72, R6, R72 ;  /* 0x0000004806487220 */ /* 0x000fe40000410000 */
[--C-:B---3--:R-:W-:Y:S02]  /*18cb0*/  FFMA.FTZ R0, R11, c[0x0][0x2d0], -R4.reuse ;  /* 0x0000b4000b007a23 */ /* 0x108fe40000010804 */
[----:B------:R-:W-:Y:S02]  /*18cc0*/  FMUL.FTZ R11, R7, R151 ;  /* 0x00000097070b7220 */ /* 0x000fe40000410000 */
[C---:B----4-:R-:W-:Y:S01]  /*18cd0*/  FMUL.FTZ R29, R2.reuse, R169 ;  /* 0x000000a9021d7220 */ /* 0x050fe20000410000 */
[----:B------:R3:W4:Y:S01]  /*18ce0*/  MUFU.EX2 R249, R0 ;  /* 0x0000000000f97308 */ /* 0x0007220000000800 */
[----:B------:R-:W-:Y:S01]  /*18cf0*/  FMUL.FTZ R32, R2, R172 ;  /* 0x000000ac02207220 */ /* 0x000fe20000410000 */
[----:B------:R-:W-:Y:S01]  /*18d00*/  MOV R172, R37 ;  /* 0x0000002500ac7202 */ /* 0x000fe20000000f00 */
[----:B------:R-:W-:Y:S01]  /*18d10*/  FMUL.FTZ R37, R6, R177 ;  /* 0x000000b106257220 */ /* 0x000fe20000410000 */
[----:B------:R-:W-:Y:S01]  /*18d20*/  MOV R169, R49 ;  /* 0x0000003100a97202 */ /* 0x000fe20000000f00 */
[----:B--2---:R-:W-:Y:S02]  /*18d30*/  FFMA.FTZ R8, R28, c[0x0][0x2d0], -R4 ;  /* 0x0000b4001c087a23 */ /* 0x004fe40000010804 */
[C---:B------:R-:W-:Y:S02]  /*18d40*/  FMUL.FTZ R28, R2.reuse, R168 ;  /* 0x000000a8021c7220 */ /* 0x040fe40000410000 */
[C---:B------:R-:W-:Y:S01]  /*18d50*/  FMUL.FTZ R49, R2.reuse, R189 ;  /* 0x000000bd02317220 */ /* 0x040fe20000410000 */
[----:B------:R-:W2:Y:S01]  /*18d60*/  MUFU.EX2 R239, R8 ;  /* 0x0000000800ef7308 */ /* 0x000ea20000000800 */
[C---:B------:R-:W-:Y:S02]  /*18d70*/  FMUL.FTZ R60, R2.reuse, R60 ;  /* 0x0000003c023c7220 */ /* 0x040fe40000410000 */
[----:B------:R-:W-:Y:S01]  /*18d80*/  FMUL.FTZ R61, R2, R61 ;  /* 0x0000003d023d7220 */ /* 0x000fe20000410000 */
[----:B-1----:R-:W-:Y:S01]  /*18d90*/  MOV R161, R55 ;  /* 0x0000003700a17202 */ /* 0x002fe20000000f00 */
[----:B------:R-:W-:Y:S01]  /*18da0*/  FMUL.FTZ R9, R6, R149 ;  /* 0x0000009506097220 */ /* 0x000fe20000410000 */
[----:B------:R-:W-:Y:S01]  /*18db0*/  F2FP.BF16.PACK_AB R149, R55, R215 ;  /* 0x000000d73795723e */ /* 0x000fe200000010ff */
[----:B------:R-:W-:Y:S02]  /*18dc0*/  FMUL.FTZ R55, R7, R195 ;  /* 0x000000c307377220 */ /* 0x000fe40000410000 */
[C---:B------:R-:W-:Y:S01]  /*18dd0*/  FMUL.FTZ R64, R2.reuse, R64 ;  /* 0x0000004002407220 */ /* 0x040fe20000410000 */
[----:B------:R-:W1:Y:S01]  /*18de0*/  MUFU.EX2 R48, R18 ;  /* 0x0000001200307308 */ /* 0x000e620000000800 */
[----:B------:R-:W-:Y:S02]  /*18df0*/  FMUL.FTZ R65, R2, R65 ;  /* 0x0000004102417220 */ /* 0x000fe40000410000 */
[----:B------:R-:W-:Y:S01]  /*18e00*/  FMUL.FTZ R73, R6, R73 ;  /* 0x0000004906497220 */ /* 0x000fe20000410000 */
[----:B---3--:R-:W-:Y:S01]  /*18e10*/  FSEL R0, R3, RZ, P0 ;  /* 0x000000ff03007208 */ /* 0x008fe20000000000 */
[C---:B------:R-:W-:Y:S01]  /*18e20*/  FMUL.FTZ R74, R7.reuse, R74 ;  /* 0x0000004a074a7220 */ /* 0x040fe20000410000 */
[----:B----4-:R-:W-:Y:S01]  /*18e30*/  MOV R163, R249 ;  /* 0x000000f900a37202 */ /* 0x010fe20000000f00 */
[----:B------:R-:W-:Y:S02]  /*18e40*/  FMUL.FTZ R75, R7, R75 ;  /* 0x0000004b074b7220 */ /* 0x000fe40000410000 */
[----:B------:R-:W-:Y:S01]  /*18e50*/  FADD.FTZ R0, -R0, R138 ;  /* 0x0000008a00007221 */ /* 0x000fe20000010100 */
[----:B------:R-:W3:Y:S01]  /*18e60*/  MUFU.EX2 R44, R20 ;  /* 0x00000014002c7308 */ /* 0x000ee20000000800 */
[----:B------:R-:W-:Y:S02]  /*18e70*/  FFMA.FTZ R138, R33, c[0x0][0x2d0], -R12 ;  /* 0x0000b400218a7a23 */ /* 0x000fe4000001080c */
[----:B------:R-:W-:Y:S01]  /*18e80*/  FMUL.FTZ R0, R0, c[0x0][0x2d0] ;  /* 0x0000b40000007a20 */ /* 0x000fe20000410000 */
[----:B--2---:R-:W-:Y:S01]  /*18e90*/  F2FP.BF16.PACK_AB R151, R239, R249 ;  /* 0x000000f9ef97723e */ /* 0x004fe200000010ff */
[----:B------:R-:W-:Y:S02]  /*18ea0*/  FMUL.FTZ R8, R6, R148 ;  /* 0x0000009406087220 */ /* 0x000fe40000410000 */
[C---:B------:R-:W-:Y:S02]  /*18eb0*/  FMUL.FTZ R12, R2.reuse, R152 ;  /* 0x00000098020c7220 */ /* 0x040fe40000410000 */
[C---:B------:R-:W-:Y:S01]  /*18ec0*/  FMUL.FTZ R33, R2.reuse, R173 ;  /* 0x000000ad02217220 */ /* 0x040fe20000410000 */
[----:B------:R2:W4:Y:S01]  /*18ed0*/  MUFU.EX2 R38, R16 ;  /* 0x0000001000267308 */ /* 0x0005220000000800 */
[C---:B------:R-:W-:Y:S02]  /*18ee0*/  FMUL.FTZ R76, R2.reuse, R76 ;  /* 0x0000004c024c7220 */ /* 0x040fe40000410000 */
[----:B------:R-:W-:Y:S01]  /*18ef0*/  FMUL.FTZ R77, R2, R77 ;  /* 0x0000004d024d7220 */ /* 0x000fe20000410000 */
[----:B-1----:R-:W-:Y:S01]  /*18f00*/  F2FP.BF16.PACK_AB R145, R48, R53 ;  /* 0x000000353091723e */ /* 0x002fe200000010ff */
[C---:B------:R-:W-:Y:S02]  /*18f10*/  FMUL.FTZ R80, R2.reuse, R80 ;  /* 0x0000005002507220 */ /* 0x040fe40000410000 */
[----:B------:R-:W-:Y:S02]  /*18f20*/  FMUL.FTZ R81, R2, R81 ;  /* 0x0000005102517220 */ /* 0x000fe40000410000 */
[C---:B------:R-:W-:Y:S01]  /*18f30*/  FMUL.FTZ R84, R6.reuse, R84 ;  /* 0x0000005406547220 */ /* 0x040fe20000410000 */
[----:B------:R1:W-:Y:S01]  /*18f40*/  MUFU.EX2 R52, R13 ;  /* 0x0000000d00347308 */ /* 0x0003e20000000800 */
[----:B------:R-:W-:Y:S02]  /*18f50*/  FMUL.FTZ R85, R6, R85 ;  /* 0x0000005506557220 */ /* 0x000fe40000410000 */
[C---:B------:R-:W-:Y:S01]  /*18f60*/  FMUL.FTZ R86, R7.reuse, R86 ;  /* 0x0000005607567220 */ /* 0x040fe20000410000 */
[----:B---3--:R-:W-:Y:S01]  /*18f70*/  F2FP.BF16.PACK_AB R147, R248, R44 ;  /* 0x0000002cf893723e */ /* 0x008fe200000010ff */
[C---:B------:R-:W-:Y:S02]  /*18f80*/  FMUL.FTZ R20, R6.reuse, R160 ;  /* 0x000000a006147220 */ /* 0x040fe40000410000 */
[C---:B------:R-:W-:Y:S02]  /*18f90*/  FMUL.FTZ R87, R7.reuse, R87 ;  /* 0x0000005707577220 */ /* 0x040fe40000410000 */
[----:B------:R-:W-:Y:S01]  /*18fa0*/  FMUL.FTZ R88, R6, R88 ;  /* 0x0000005806587220 */ /* 0x000fe20000410000 */
[----:B------:R-:W3:Y:S01]  /*18fb0*/  MUFU.EX2 R46, R17 ;  /* 0x00000011002e7308 */ /* 0x000ee20000000800 */
[-C--:B------:R-:W-:Y:S05]  /*18fc0*/  HMMA.16816.F32.BF16 R8, R144, R24.reuse, R8 ;  /* 0x000000189008723c */ /* 0x080fea0000041808 */
[----:B--2---:R-:W-:Y:S01]  /*18fd0*/  FMUL.FTZ R16, R2, R156 ;  /* 0x0000009c02107220 */ /* 0x004fe20000410000 */
[----:B------:R-:W-:Y:S01]  /*18fe0*/  MOV R156, R40 ;  /* 0x00000028009c7202 */ /* 0x000fe20000000f00 */
[----:B------:R-:W-:Y:S01]  /*18ff0*/  FMUL.FTZ R89, R6, R89 ;  /* 0x0000005906597220 */ /* 0x000fe20000410000 */
[----:B------:R-:W2:Y:S01]  /*19000*/  LDSM.16.MT88.4 R40, [R218+0x2080] ;  /* 0x00208000da28783b */ /* 0x000ea20000004200 */
[----:B------:R-:W5:Y:S03]  /*19010*/  MUFU.EX2 R54, R19 ;  /* 0x0000001300367308 */ /* 0x000f660000000800 */
[----:B----4-:R-:W-:Y:S01]  /*19020*/  MOV R173, R38 ;  /* 0x0000002600ad7202 */ /* 0x010fe20000000f00 */
[C---:B-1----:R-:W-:Y:S02]  /*19030*/  FMUL.FTZ R13, R2.reuse, R153 ;  /* 0x00000099020d7220 */ /* 0x042fe40000410000 */
[C---:B------:R-:W-:Y:S02]  /*19040*/  FMUL.FTZ R90, R7.reuse, R90 ;  /* 0x0000005a075a7220 */ /* 0x040fe40000410000 */
[C---:B------:R-:W-:Y:S02]  /*19050*/  FMUL.FTZ R91, R7.reuse, R91 ;  /* 0x0000005b075b7220 */ /* 0x040fe40000410000 */
[----:B------:R-:W1:Y:S01]  /*19060*/  MUFU.EX2 R0, R0 ;  /* 0x0000000000007308 */ /* 0x000e620000000800 */
[C---:B------:R-:W-:Y:S02]  /*19070*/  FMUL.FTZ R92, R2.reuse, R92 ;  /* 0x0000005c025c7220 */ /* 0x040fe40000410000 */
[----:B------:R-:W-:Y:S01]  /*19080*/  FMUL.FTZ R93, R2, R93 ;  /* 0x0000005d025d7220 */ /* 0x000fe20000410000 */
[----:B---3--:R-:W-:Y:S01]  /*19090*/  F2FP.BF16.PACK_AB R148, R46, R52 ;  /* 0x000000342e94723e */ /* 0x008fe200000010ff */
[C---:B------:R-:W-:Y:S01]  /*190a0*/  FMUL.FTZ R17, R2.reuse, R157 ;  /* 0x0000009d02117220 */ /* 0x040fe20000410000 */
[----:B------:R-:W-:Y:S01]  /*190b0*/  MOV R176, R46 ;  /* 0x0000002e00b07202 */ /* 0x000fe20000000f00 */
[C---:B------:R-:W-:Y:S02]  /*190c0*/  FMUL.FTZ R96, R2.reuse, R96 ;  /* 0x0000006002607220 */ /* 0x040fe40000410000 */
[----:B------:R-:W-:Y:S01]  /*190d0*/  FMUL.FTZ R97, R2, R97 ;  /* 0x0000006102617220 */ /* 0x000fe20000410000 */
[----:B------:R-:W-:Y:S01]  /*190e0*/  MUFU.EX2 R252, R214 ;  /* 0x000000d600fc7308 */ /* 0x000fe20000000800 */
[C---:B------:R-:W-:Y:S02]  /*190f0*/  FMUL.FTZ R100, R6.reuse, R100 ;  /* 0x0000006406647220 */ /* 0x040fe40000410000 */
[----:B------:R-:W-:Y:S01]  /*19100*/  FMUL.FTZ R101, R6, R101 ;  /* 0x0000006506657220 */ /* 0x000fe20000410000 */
[----:B-----5:R-:W-:Y:S01]  /*19110*/  F2FP.BF16.PACK_AB R150, R54, R38 ;  /* 0x000000263696723e */ /* 0x020fe200000010ff */
[C---:B------:R-:W-:Y:S01]  /*19120*/  FMUL.FTZ R38, R7.reuse, R178 ;  /* 0x000000b207267220 */ /* 0x040fe20000410000 */
[----:B------:R-:W-:Y:S01]  /*19130*/  MOV R160, R54 ;  /* 0x0000003600a07202 */ /* 0x000fe20000000f00 */
[C---:B------:R-:W-:Y:S02]  /*19140*/  FMUL.FTZ R54, R7.reuse, R194 ;  /* 0x000000c207367220 */ /* 0x040fe40000410000 */
[C---:B------:R-:W-:Y:S01]  /*19150*/  FMUL.FTZ R102, R7.reuse, R102 ;  /* 0x0000006607667220 */ /* 0x040fe20000410000 */
[----:B------:R-:W3:Y:S01]  /*19160*/  MUFU.EX2 R157, R213 ;  /* 0x000000d5009d7308 */ /* 0x000ee20000000800 */
[C---:B------:R-:W-:Y:S02]  /*19170*/  FMUL.FTZ R103, R7.reuse, R103 ;  /* 0x0000006707677220 */ /* 0x040fe40000410000 */
[----:B------:R-:W-:Y:S02]  /*19180*/  FMUL.FTZ R104, R6, R104 ;  /* 0x0000006806687220 */ /* 0x000fe40000410000 */
[C---:B-1----:R-:W-:Y:S02]  /*19190*/  FMUL.FTZ R14, R0.reuse, R154 ;  /* 0x0000009a000e7220 */ /* 0x042fe40000410000 */
[C---:B------:R-:W-:Y:S02]  /*191a0*/  FMUL.FTZ R15, R0.reuse, R155 ;  /* 0x0000009b000f7220 */ /* 0x040fe40000410000 */
[----:B------:R-:W1:Y:S01]  /*191b0*/  LDSM.16.MT88.4 R152, [R220+0x2080] ;  /* 0x00208000dc98783b */ /* 0x000e620000004200 */
[C---:B------:R-:W-:Y:S01]  /*191c0*/  FMUL.FTZ R18, R0.reuse, R158 ;  /* 0x0000009e00127220 */ /* 0x040fe20000410000 */
[----:B------:R-:W-:Y:S01]  /*191d0*/  MUFU.EX2 R244, R244 ;  /* 0x000000f400f47308 */ /* 0x000fe20000000800 */
[C---:B------:R-:W-:Y:S02]  /*191e0*/  FMUL.FTZ R19, R0.reuse, R159 ;  /* 0x0000009f00137220 */ /* 0x040fe40000410000 */
[C---:B------:R-:W-:Y:S04]  /*191f0*/  HMMA.16816.F32.BF16 R12, R148.reuse, R24, R12 ;  /* 0x00000018940c723c */ /* 0x040fe8000004180c */
[C---:B------:R-:W-:Y:S01]  /*19200*/  FMUL.FTZ R30, R0.reuse, R170 ;  /* 0x000000aa001e7220 */ /* 0x040fe20000410000 */
[----:B------:R-:W-:Y:S01]  /*19210*/  MOV R170, R48 ;  /* 0x0000003000aa7202 */ /* 0x000fe20000000f00 */
[----:B------:R-:W-:Y:S01]  /*19220*/  FMUL.FTZ R31, R0, R171 ;  /* 0x000000ab001f7220 */ /* 0x000fe20000410000 */
[----:B------:R-:W-:Y:S01]  /*19230*/  MUFU.EX2 R245, R245 ;  /* 0x000000f500f57308 */ /* 0x000fe20000000800 */
[-C--:B------:R-:W-:Y:S04]  /*19240*/  HMMA.16816.F32.BF16 R16, R148, R26.reuse, R16 ;  /* 0x0000001a9410723c */ /* 0x080fe80000041810 */
[C---:B------:R-:W-:Y:S01]  /*19250*/  FMUL.FTZ R25, R6.reuse, R165 ;  /* 0x000000a506197220 */ /* 0x040fe20000410000 */
[----:B------:R-:W-:Y:S01]  /*19260*/  MOV R165, R53 ;  /* 0x0000003500a57202 */ /* 0x000fe20000000f00 */
[C---:B------:R-:W-:Y:S02]  /*19270*/  FMUL.FTZ R53, R6.reuse, R193 ;  /* 0x000000c106357220 */ /* 0x040fe40000410000 */
[C---:B------:R-:W-:Y:S01]  /*19280*/  HMMA.16816.F32.BF16 R20, R144.reuse, R26, R20 ;  /* 0x0000001a9014723c */ /* 0x040fe20000041814 */
[----:B------:R-:W-:Y:S03]  /*19290*/  MUFU.EX2 R171, R138 ;  /* 0x0000008a00ab7308 */ /* 0x000fe60000000800 */
[----:B------:R-:W-:Y:S01]  /*192a0*/  FMUL.FTZ R24, R6, R164 ;  /* 0x000000a406187220 */ /* 0x000fe20000410000 */
[----:B------:R-:W-:Y:S01]  /*192b0*/  MOV R164, R250 ;  /* 0x000000fa00a47202 */ /* 0x000fe20000000f00 */
[----:B------:R-:W-:Y:S01]  /*192c0*/  FMUL.FTZ R34, R0, R174 ;  /* 0x000000ae00227220 */ /* 0x000fe20000410000 */
[----:B------:R-:W-:Y:S01]  /*192d0*/  MOV R174, R44 ;  /* 0x0000002c00ae7202 */ /* 0x000fe20000000f00 */
[C---:B------:R-:W-:Y:S01]  /*192e0*/  FMUL.FTZ R26, R7.reuse, R166 ;  /* 0x000000a6071a7220 */ /* 0x040fe20000410000 */
[----:B------:R-:W-:Y:S03]  /*192f0*/  MOV R166, R52 ;  /* 0x0000003400a67202 */ /* 0x000fe60000000f00 */
[C---:B------:R-:W-:Y:S02]  /*19300*/  FMUL.FTZ R27, R7.reuse, R167 ;  /* 0x000000a7071b7220 */ /* 0x040fe40000410000 */
[----:B------:R-:W-:Y:S01]  /*19310*/  FMUL.FTZ R52, R6, R192 ;  /* 0x000000c006347220 */ /* 0x000fe20000410000 */
[----:B------:R-:W-:Y:S01]  /*19320*/  MUFU.EX2 R167, R137 ;  /* 0x0000008900a77308 */ /* 0x000fe20000000800 */
[----:B------:R-:W-:Y:S01]  /*19330*/  LDSM.16.MT88.4 R192, [R220+0x3080] ;  /* 0x00308000dcc0783b */ /* 0x000fe20000004200 */
[----:B------:R-:W-:Y:S01]  /*19340*/  FMUL.FTZ R35, R0, R175 ;  /* 0x000000af00237220 */ /* 0x000fe20000410000 */
[----:B------:R-:W-:Y:S01]  /*19350*/  MOV R175, R45 ;  /* 0x0000002d00af7202 */ /* 0x000fe20000000f00 */
[-C--:B--2---:R-:W-:Y:S03]  /*19360*/  HMMA.16816.F32.BF16 R24, R144, R40.reuse, R24 ;  /* 0x000000289018723c */ /* 0x084fe60000041818 */
[C---:B------:R-:W-:Y:S02]  /*19370*/  FMUL.FTZ R45, R2.reuse, R185 ;  /* 0x000000b9022d7220 */ /* 0x040fe40000410000 */
[----:B------:R-:W2:Y:S01]  /*19380*/  LDL.LU R185, [R1+0x98] ;  /* 0x0000980001b97983 */ /* 0x000ea20000300800 */
[----:B------:R-:W-:Y:S01]  /*19390*/  FMUL.FTZ R44, R2, R184 ;  /* 0x000000b8022c7220 */ /* 0x000fe20000410000 */
[----:B------:R-:W-:Y:S01]  /*193a0*/  MOV R184, R166 ;  /* 0x000000a600b87202 */ /* 0x000fe20000000f00 */
[C---:B------:R-:W-:Y:S04]  /*193b0*/  HMMA.16816.F32.BF16 R28, R148.reuse, R40, R28 ;  /* 0x00000028941c723c */ /* 0x040fe8000004181c */
[C---:B------:R-:W-:Y:S01]  /*193c0*/  FMUL.FTZ R46, R0.reuse, R186 ;  /* 0x000000ba002e7220 */ /* 0x040fe20000410000 */
[----:B------:R-:W-:Y:S01]  /*193d0*/  MOV R186, R165 ;  /* 0x000000a500ba7202 */ /* 0x000fe20000000f00 */
[----:B------:R-:W-:Y:S01]  /*193e0*/  FMUL.FTZ R47, R0, R187 ;  /* 0x000000bb002f7220 */ /* 0x000fe20000410000 */
[----:B------:R-:W4:Y:S01]  /*193f0*/  LDL.LU R165, [R1+0x94] ;  /* 0x0000940001a57983 */ /* 0x000f220000300800 */
[-C--:B------:R-:W-:Y:S04]  /*19400*/  HMMA.16816.F32.BF16 R32, R148, R42.reuse, R32 ;  /* 0x0000002a9420723c */ /* 0x080fe80000041820 */
[C---:B------:R-:W-:Y:S01]  /*19410*/  FMUL.FTZ R40, R6.reuse, R180 ;  /* 0x000000b406287220 */ /* 0x040fe20000410000 */
[----:B------:R-:W-:Y:S01]  /*19420*/  MOV R180, R176 ;  /* 0x000000b000b47202 */ /* 0x000fe20000000f00 */
[----:B------:R-:W-:Y:S01]  /*19430*/  FMUL.FTZ R41, R6, R181 ;  /* 0x000000b506297220 */ /* 0x000fe20000410000 */
[----:B------:R-:W-:Y:S01]  /*19440*/  MOV R166, R156 ;  /* 0x0000009c00a67202 */ /* 0x000fe20000000f00 */
[C---:B------:R-:W-:Y:S04]  /*19450*/  HMMA.16816.F32.BF16 R36, R144.reuse, R42, R36 ;  /* 0x0000002a9024723c */ /* 0x040fe80000041824 */
[----:B------:R-:W-:Y:S01]  /*19460*/  FMUL.FTZ R48, R2, R188 ;  /* 0x000000bc02307220 */ /* 0x000fe20000410000 */
[----:B------:R-:W-:Y:S01]  /*19470*/  MOV R181, R170 ;  /* 0x000000aa00b57202 */ /* 0x000fe20000000f00 */
[----:B------:R-:W-:Y:S01]  /*19480*/  FMUL.FTZ R50, R0, R190 ;  /* 0x000000be00327220 */ /* 0x000fe20000410000 */
[----:B------:R-:W-:Y:S01]  /*19490*/  MOV R170, R164 ;  /* 0x000000a400aa7202 */ /* 0x000fe20000000f00 */
[C---:B------:R-:W-:Y:S01]  /*194a0*/  FMUL.FTZ R43, R7.reuse, R183 ;  /* 0x000000b7072b7220 */ /* 0x040fe20000410000 */
[----:B------:R-:W-:Y:S01]  /*194b0*/  MOV R164, R162 ;  /* 0x000000a200a47202 */ /* 0x000fe20000000f00 */
[----:B------:R-:W5:Y:S02]  /*194c0*/  LDL.LU R183, [R1+0x9c] ;  /* 0x00009c0001b77983 */ /* 0x000f640000300800 */
[C---:B------:R-:W-:Y:S01]  /*194d0*/  FMUL.FTZ R42, R7.reuse, R182 ;  /* 0x000000b6072a7220 */ /* 0x040fe20000410000 */
[----:B------:R-:W-:Y:S01]  /*194e0*/  MOV R182, R169 ;  /* 0x000000a900b67202 */ /* 0x000fe20000000f00 */
[----:B------:R-:W-:Y:S01]  /*194f0*/  FFMA.FTZ R156, R208, c[0x0][0x2d0], -R143 ;  /* 0x0000b400d09c7a23 */ /* 0x000fe2000001088f */
[----:B------:R-:W-:Y:S01]  /*19500*/  MOV R169, R163 ;  /* 0x000000a300a97202 */ /* 0x000fe20000000f00 */
[C---:B------:R-:W-:Y:S01]  /*19510*/  FMUL.FTZ R51, R0.reuse, R191 ;  /* 0x000000bf00337220 */ /* 0x040fe20000410000 */
[----:B------:R3:W-:Y:S01]  /*19520*/  MUFU.EX2 R208, R246 ;  /* 0x000000f600d07308 */ /* 0x0007e20000000800 */
[C---:B------:R-:W-:Y:S01]  /*19530*/  FMUL.FTZ R62, R0.reuse, R62 ;  /* 0x0000003e003e7220 */ /* 0x040fe20000410000 */
[-C--:B-1----:R-:W-:Y:S03]  /*19540*/  HMMA.16816.F32.BF16 R40, R144, R152.reuse, R40 ;  /* 0x000000989028723c */ /* 0x082fe60000041828 */
[C---:B------:R-:W-:Y:S02]  /*19550*/  FMUL.FTZ R63, R0.reuse, R63 ;  /* 0x0000003f003f7220 */ /* 0x040fe40000410000 */
[C---:B------:R-:W-:Y:S02]  /*19560*/  FMUL.FTZ R66, R0.reuse, R66 ;  /* 0x0000004200427220 */ /* 0x040fe40000410000 */
[C---:B------:R-:W-:Y:S01]  /*19570*/  FMUL.FTZ R67, R0.reuse, R67 ;  /* 0x0000004300437220 */ /* 0x040fe20000410000 */
[C---:B------:R-:W-:Y:S04]  /*19580*/  HMMA.16816.F32.BF16 R44, R148.reuse, R152, R44 ;  /* 0x00000098942c723c */ /* 0x040fe8000004182c */
[C---:B------:R-:W-:Y:S02]  /*19590*/  FMUL.FTZ R78, R0.reuse, R78 ;  /* 0x0000004e004e7220 */ /* 0x040fe40000410000 */
[C---:B------:R-:W-:Y:S02]  /*195a0*/  FMUL.FTZ R79, R0.reuse, R79 ;  /* 0x0000004f004f7220 */ /* 0x040fe40000410000 */
[-C--:B------:R-:W-:Y:S04]  /*195b0*/  HMMA.16816.F32.BF16 R48, R148, R154.reuse, R48 ;  /* 0x0000009a9430723c */ /* 0x080fe80000041830 */
[C---:B------:R-:W-:Y:S02]  /*195c0*/  FMUL.FTZ R82, R0.reuse, R82 ;  /* 0x0000005200527220 */ /* 0x040fe40000410000 */
[----:B------:R-:W-:Y:S01]  /*195d0*/  FMUL.FTZ R83, R0, R83 ;  /* 0x0000005300537220 */ /* 0x000fe20000410000 */
[----:B---3--:R-:W-:Y:S01]  /*195e0*/  MOV R246, R169 ;  /* 0x000000a900f67202 */ /* 0x008fe20000000f00 */
[C---:B------:R-:W-:Y:S01]  /*195f0*/  HMMA.16816.F32.BF16 R52, R144.reuse, R154, R52 ;  /* 0x0000009a9034723c */ /* 0x040fe20000041834 */
[----:B------:R-:W1:Y:S03]  /*19600*/  LDSM.16.MT88.4 R152, [R219+0x2080] ;  /* 0x00208000db98783b */ /* 0x000e660000004200 */
[--C-:B------:R-:W-:Y:S02]  /*19610*/  FFMA.FTZ R137, R196, c[0x0][0x2d0], -R139.reuse ;  /* 0x0000b400c4897a23 */ /* 0x100fe4000001088b */
[C---:B------:R-:W-:Y:S02]  /*19620*/  FMUL.FTZ R94, R0.reuse, R94 ;  /* 0x0000005e005e7220 */ /* 0x040fe40000410000 */
[----:B------:R3:W-:Y:S01]  /*19630*/  MUFU.EX2 R168, R137 ;  /* 0x0000008900a87308 */ /* 0x0007e20000000800 */
[C---:B------:R-:W-:Y:S03]  /*19640*/  FMUL.FTZ R95, R0.reuse, R95 ;  /* 0x0000005f005f7220 */ /* 0x040fe60000410000 */
[C---:B------:R-:W-:Y:S02]  /*19650*/  FMUL.FTZ R98, R0.reuse, R98 ;  /* 0x0000006200627220 */ /* 0x040fe40000410000 */
[----:B------:R-:W-:Y:S02]  /*19660*/  FMUL.FTZ R99, R0, R99 ;  /* 0x0000006300637220 */ /* 0x000fe40000410000 */
[----:B------:R-:W-:Y:S02]  /*19670*/  FMUL.FTZ R105, R6, R105 ;  /* 0x0000006906697220 */ /* 0x000fe40000410000 */
[C---:B------:R-:W-:Y:S02]  /*19680*/  FMUL.FTZ R106, R7.reuse, R106 ;  /* 0x0000006a076a7220 */ /* 0x040fe40000410000 */
[C---:B------:R-:W-:Y:S02]  /*19690*/  FMUL.FTZ R107, R7.reuse, R107 ;  /* 0x0000006b076b7220 */ /* 0x040fe40000410000 */
[C---:B------:R-:W-:Y:S02]  /*196a0*/  FMUL.FTZ R108, R2.reuse, R108 ;  /* 0x0000006c026c7220 */ /* 0x040fe40000410000 */
[----:B------:R-:W-:Y:S02]  /*196b0*/  FMUL.FTZ R109, R2, R109 ;  /* 0x0000006d026d7220 */ /* 0x000fe40000410000 */
[C---:B------:R-:W-:Y:S02]  /*196c0*/  FMUL.FTZ R110, R0.reuse, R110 ;  /* 0x0000006e006e7220 */ /* 0x040fe40000410000 */
[----:B------:R-:W-:Y:S02]  /*196d0*/  FMUL.FTZ R111, R0, R111 ;  /* 0x0000006f006f7220 */ /* 0x000fe40000410000 */
[----:B------:R-:W-:Y:S02]  /*196e0*/  FMUL.FTZ R112, R2, R112 ;  /* 0x0000007002707220 */ /* 0x000fe40000410000 */
[--C-:B---3--:R-:W-:Y:S02]  /*196f0*/  FFMA.FTZ R137, R200, c[0x0][0x2d0], -R139.reuse ;  /* 0x0000b400c8897a23 */ /* 0x108fe4000001088b */
[----:B------:R-:W-:Y:S02]  /*19700*/  FMUL.FTZ R113, R2, R113 ;  /* 0x0000007102717220 */ /* 0x000fe40000410000 */
[----:B------:R3:W3:Y:S01]  /*19710*/  MUFU.EX2 R177, R137 ;  /* 0x0000008900b17308 */ /* 0x0006e20000000800 */
[C---:B------:R-:W-:Y:S02]  /*19720*/  FMUL.FTZ R114, R0.reuse, R114 ;  /* 0x0000007200727220 */ /* 0x040fe40000410000 */
[----:B------:R-:W-:Y:S01]  /*19730*/  FMUL.FTZ R115, R0, R115 ;  /* 0x0000007300737220 */ /* 0x000fe20000410000 */
        /* <DEDUP_REMOVED lines=8> */
[----:B------:R-:W-:Y:S02]  /*197c0*/  FMUL.FTZ R125, R2, R125 ;  /* 0x0000007d027d7220 */ /* 0x000fe40000410000 */
[C---:B------:R-:W-:Y:S02]  /*197d0*/  FMUL.FTZ R126, R0.reuse, R126 ;  /* 0x0000007e007e7220 */ /* 0x040fe40000410000 */
[C---:B------:R-:W-:Y:S01]  /*197e0*/  HMMA.16816.F32.BF16 R68, R144.reuse, R154, R68 ;  /* 0x0000009a9044723c */ /* 0x040fe20000041844 */
[----:B------:R-:W1:Y:S03]  /*197f0*/  LDSM.16.MT88.4 R152, [R217+0x3880] ;  /* 0x00388000d998783b */ /* 0x000e660000004200 */
[--C-:B---3--:R-:W-:Y:S02]  /*19800*/  FFMA.FTZ R137, R205, c[0x0][0x2d0], -R139.reuse ;  /* 0x0000b400cd897a23 */ /* 0x108fe4000001088b */
[----:B------:R-:W-:Y:S02]  /*19810*/  FMUL.FTZ R127, R0, R127 ;  /* 0x0000007f007f7220 */ /* 0x000fe40000410000 */
[----:B------:R3:W-:Y:S01]  /*19820*/  MUFU.EX2 R250, R137 ;  /* 0x0000008900fa7308 */ /* 0x0007e20000000800 */
[C---:B------:R-:W-:Y:S03]  /*19830*/  FMUL.FTZ R128, R2.reuse, R128 ;  /* 0x0000008002807220 */ /* 0x040fe60000410000 */
[----:B------:R-:W-:Y:S02]  /*19840*/  FMUL.FTZ R129, R2, R129 ;  /* 0x0000008102817220 */ /* 0x000fe40000410000 */
[C---:B------:R-:W-:Y:S02]  /*19850*/  FMUL.FTZ R130, R0.reuse, R130 ;  /* 0x0000008200827220 */ /* 0x040fe40000410000 */
[----:B------:R-:W-:Y:S02]  /*19860*/  FMUL.FTZ R131, R0, R131 ;  /* 0x0000008300837220 */ /* 0x000fe40000410000 */
[--C-:B------:R-:W-:Y:S01]  /*19870*/  FFMA.FTZ R158, R241, c[0x0][0x2d0], -R139.reuse ;  /* 0x0000b400f19e7a23 */ /* 0x100fe2000001088b */
[----:B------:R-:W-:Y:S01]  /*19880*/  MOV R241, R157 ;  /* 0x0000009d00f17202 */ /* 0x000fe20000000f00 */
[--C-:B------:R-:W-:Y:S01]  /*19890*/  FFMA.FTZ R157, R240, c[0x0][0x2d0], -R139.reuse ;  /* 0x0000b400f09d7a23 */ /* 0x100fe2000001088b */
[----:B------:R-:W-:Y:S01]  /*198a0*/  MOV R240, R177 ;  /* 0x000000b100f07202 */ /* 0x000fe20000000f00 */
[--C-:B------:R-:W-:Y:S01]  /*198b0*/  FFMA.FTZ R159, R242, c[0x0][0x2d0], -R139.reuse ;  /* 0x0000b400f29f7a23 */ /* 0x100fe2000001088b */
[----:B------:R-:W-:Y:S01]  /*198c0*/  LDSM.16.MT88.4 R176, [R218+0x3080] ;  /* 0x00308000dab0783b */ /* 0x000fe20000004200 */
[C---:B------:R-:W-:Y:S01]  /*198d0*/  FMUL.FTZ R120, R6.reuse, R120 ;  /* 0x0000007806787220 */ /* 0x040fe20000410000 */
[----:B------:R-:W-:Y:S01]  /*198e0*/  MOV R242, R170 ;  /* 0x000000aa00f27202 */ /* 0x000fe20000000f00 */
[----:B------:R-:W-:Y:S01]  /*198f0*/  MUFU.EX2 R205, R159 ;  /* 0x0000009f00cd7308 */ /* 0x000fe20000000800 */
[C---:B------:R-:W-:Y:S02]  /*19900*/  FMUL.FTZ R121, R6.reuse, R121 ;  /* 0x0000007906797220 */ /* 0x040fe40000410000 */
[----:B------:R-:W-:Y:S01]  /*19910*/  FMUL.FTZ R122, R7, R122 ;  /* 0x0000007a077a7220 */ /* 0x000fe20000410000 */
[----:B------:R-:W-:Y:S01]  /*19920*/  ISETP.GT.AND P0, PT, R235, R242, PT ;  /* 0x000000f2eb00720c */ /* 0x000fe20003f04270 */
[----:B------:R-:W-:Y:S02]  /*19930*/  FMUL.FTZ R123, R7, R123 ;  /* 0x0000007b077b7220 */ /* 0x000fe40000410000 */
[----:B---3--:R-:W-:Y:S02]  /*19940*/  FFMA.FTZ R137, R203, c[0x0][0x2d0], -R139 ;  /* 0x0000b400cb897a23 */ /* 0x008fe4000001088b */
[C---:B------:R-:W-:Y:S01]  /*19950*/  FMUL.FTZ R132, R6.reuse, R132 ;  /* 0x0000008406847220 */ /* 0x040fe20000410000 */
[----:B------:R3:W-:Y:S01]  /*19960*/  MUFU.EX2 R203, R247 ;  /* 0x000000f700cb7308 */ /* 0x0007e20000000800 */
[----:B------:R-:W-:Y:S02]  /*19970*/  FMUL.FTZ R133, R6, R133 ;  /* 0x0000008506857220 */ /* 0x000fe40000410000 */
[C---:B------:R-:W-:Y:S01]  /*19980*/  FMUL.FTZ R134, R7.reuse, R134 ;  /* 0x0000008607867220 */ /* 0x040fe20000410000 */
[-C--:B-1----:R-:W-:Y:S03]  /*19990*/  HMMA.16816.F32.BF16 R72, R144, R152.reuse, R72 ;  /* 0x000000989048723c */ /* 0x082fe60000041848 */
[----:B------:R-:W-:Y:S03]  /*199a0*/  FMUL.FTZ R135, R7, R135 ;  /* 0x0000008707877220 */ /* 0x000fe60000410000 */
[----:B------:R1:W-:Y:S01]  /*199b0*/  MUFU.EX2 R251, R137 ;  /* 0x0000008900fb7308 */ /* 0x0003e20000000800 */
[----:B------:R-:W-:Y:S01]  /*199c0*/  FFMA.FTZ R138, R211, c[0x0][0x2d0], -R143 ;  /* 0x0000b400d38a7a23 */ /* 0x000fe2000001088f */
[C---:B------:R-:W-:Y:S04]  /*199d0*/  HMMA.16816.F32.BF16 R76, R148.reuse, R152, R76 ;  /* 0x00000098944c723c */ /* 0x040fe8000004184c */
[----:B------:R-:W-:Y:S04]  /*199e0*/  FFMA.FTZ R139, R212, c[0x0][0x2d0], -R139 ;  /* 0x0000b400d48b7a23 */ /* 0x000fe8000001088b */
[----:B------:R-:W-:Y:S01]  /*199f0*/  MUFU.EX2 R211, R157 ;  /* 0x0000009d00d37308 */ /* 0x000fe20000000800 */
[-C--:B------:R-:W-:Y:S03]  /*19a00*/  HMMA.16816.F32.BF16 R80, R148, R154.reuse, R80 ;  /* 0x0000009a9450723c */ /* 0x080fe60000041850 */
[----:B---3--:R-:W-:Y:S05]  /*19a10*/  MOV R247, R171 ;  /* 0x000000ab00f77202 */ /* 0x008fea0000000f00 */
[C---:B------:R-:W-:Y:S01]  /*19a20*/  HMMA.16816.F32.BF16 R84, R144.reuse, R154, R84 ;  /* 0x0000009a9054723c */ /* 0x040fe20000041854 */
[----:B------:R-:W3:Y:S01]  /*19a30*/  LDSM.16.MT88.4 R152, [R218+0x3880] ;  /* 0x00388000da98783b */ /* 0x000ee20000004200 */
[----:B------:R-:W3:Y:S02]  /*19a40*/  MUFU.EX2 R212, R139 ;  /* 0x0000008b00d47308 */ /* 0x000ee40000000800 */
[--C-:B-1----:R-:W-:Y:S08]  /*19a50*/  FFMA.FTZ R137, R204, c[0x0][0x2d0], -R143.reuse ;  /* 0x0000b400cc897a23 */ /* 0x102ff0000001088f */
[----:B------:R1:W-:Y:S10]  /*19a60*/  MUFU.EX2 R214, R137 ;  /* 0x0000008900d67308 */ /* 0x0003f40000000800 */
[----:B------:R3:W-:Y:S02]  /*19a70*/  MUFU.EX2 R204, R156 ;  /* 0x0000009c00cc7308 */ /* 0x0007e40000000800 */
[----:B---3--:R-:W-:Y:S01]  /*19a80*/  F2FP.BF16.PACK_AB R139, R212, R211 ;  /* 0x000000d3d48b723e */ /* 0x008fe200000010ff */
[--C-:B-1----:R-:W-:Y:S07]  /*19a90*/  FFMA.FTZ R137, R201, c[0x0][0x2d0], -R143.reuse ;  /* 0x0000b400c9897a23 */ /* 0x102fee000001088f */
[----:B------:R1:W3:Y:S01]  /*19aa0*/  MUFU.EX2 R248, R137 ;  /* 0x0000008900f87308 */ /* 0x0002e20000000800 */
[-C--:B------:R-:W-:Y:S01]  /*19ab0*/  HMMA.16816.F32.BF16 R88, R144, R152.reuse, R88 ;  /* 0x000000989058723c */ /* 0x080fe20000041858 */
[----:B------:R-:W5:Y:S07]  /*19ac0*/  LDL.LU R156, [R1+0xa0] ;  /* 0x0000a000019c7983 */ /* 0x000f6e0000300800 */
[C---:B------:R-:W-:Y:S08]  /*19ad0*/  HMMA.16816.F32.BF16 R92, R148.reuse, R152, R92 ;  /* 0x00000098945c723c */ /* 0x040ff0000004185c */
[-C--:B------:R-:W-:Y:S04]  /*19ae0*/  HMMA.16816.F32.BF16 R96, R148, R154.reuse, R96 ;  /* 0x0000009a9460723c */ /* 0x080fe80000041860 */
[--C-:B-1----:R-:W-:Y:S04]  /*19af0*/  FFMA.FTZ R137, R199, c[0x0][0x2d0], -R143.reuse ;  /* 0x0000b400c7897a23 */ /* 0x102fe8000001088f */
[C---:B------:R-:W-:Y:S01]  /*19b00*/  HMMA.16816.F32.BF16 R100, R144.reuse, R154, R100 ;  /* 0x0000009a9064723c */ /* 0x040fe20000041864 */
[----:B------:R-:W1:Y:S01]  /*19b10*/  LDSM.16.MT88.4 R152, [R220+0x3880] ;  /* 0x00388000dc98783b */ /* 0x000e620000004200 */
[----:B------:R3:W-:Y:S02]  /*19b20*/  MUFU.EX2 R249, R137 ;  /* 0x0000008900f97308 */ /* 0x0007e40000000800 */
[----:B---3--:R-:W-:Y:S08]  /*19b30*/  FFMA.FTZ R137, R202, c[0x0][0x2d0], -R143 ;  /* 0x0000b400ca897a23 */ /* 0x008ff0000001088f */
[----:B------:R3:W-:Y:S01]  /*19b40*/  MUFU.EX2 R213, R137 ;  /* 0x0000008900d57308 */ /* 0x0007e20000000800 */
[-C--:B-1----:R-:W-:Y:S03]  /*19b50*/  HMMA.16816.F32.BF16 R104, R144, R152.reuse, R104 ;  /* 0x000000989068723c */ /* 0x082fe60000041868 */
[----:B--2---:R-:W-:Y:S05]  /*19b60*/  FFMA.FTZ R7, R7, R185, R186 ;  /* 0x000000b907077223 */ /* 0x004fea00000100ba */
[C---:B------:R-:W-:Y:S04]  /*19b70*/  HMMA.16816.F32.BF16 R108, R148.reuse, R152, R108 ;  /* 0x00000098946c723c */ /* 0x040fe8000004186c */
[--C-:B---3--:R-:W-:Y:S04]  /*19b80*/  FFMA.FTZ R137, R207, c[0x0][0x2d0], -R4.reuse ;  /* 0x0000b400cf897a23 */ /* 0x108fe80000010804 */
[-C--:B------:R-:W-:Y:S01]  /*19b90*/  HMMA.16816.F32.BF16 R112, R148, R154.reuse, R112 ;  /* 0x0000009a9470723c */ /* 0x080fe20000041870 */
[----:B------:R-:W-:Y:S07]  /*19ba0*/  MUFU.EX2 R207, R158 ;  /* 0x0000009e00cf7308 */ /* 0x000fee0000000800 */
[C---:B------:R-:W-:Y:S01]  /*19bb0*/  HMMA.16816.F32.BF16 R116, R144.reuse, R154, R116 ;  /* 0x0000009a9074723c */ /* 0x040fe20000041874 */
[----:B------:R-:W1:Y:S02]  /*19bc0*/  LDSM.16.MT88.4 R152, [R219+0x3880] ;  /* 0x00388000db98783b */ /* 0x000e640000004200 */
[----:B------:R2:W-:Y:S02]  /*19bd0*/  MUFU.EX2 R200, R137 ;  /* 0x0000008900c87308 */ /* 0x0005e40000000800 */
[----:B--2---:R-:W-:Y:S08]  /*19be0*/  FFMA.FTZ R137, R206, c[0x0][0x2d0], -R4 ;  /* 0x0000b400ce897a23 */ /* 0x004ff00000010804 */
[----:B------:R4:W-:Y:S10]  /*19bf0*/  MUFU.EX2 R206, R138 ;  /* 0x0000008a00ce7308 */ /* 0x0009f40000000800 */
[----:B------:R2:W3:Y:S01]  /*19c00*/  MUFU.EX2 R199, R137 ;  /* 0x0000008900c77308 */ /* 0x0004e20000000800 */
[-C--:B-1----:R-:W-:Y:S08]  /*19c10*/  HMMA.16816.F32.BF16 R120, R144, R152.reuse, R120 ;  /* 0x000000989078723c */ /* 0x082ff00000041878 */
[C---:B------:R-:W-:Y:S04]  /*19c20*/  HMMA.16816.F32.BF16 R124, R148.reuse, R152, R124 ;  /* 0x00000098947c723c */ /* 0x040fe8000004187c */
[----:B----4-:R-:W-:Y:S01]  /*19c30*/  FFMA.FTZ R138, R6, R165, R166 ;  /* 0x000000a5068a7223 */ /* 0x010fe200000100a6 */
[----:B------:R-:W-:Y:S01]  /*19c40*/  MOV R165, R161 ;  /* 0x000000a100a57202 */ /* 0x000fe20000000f00 */
[--C-:B------:R-:W-:Y:S01]  /*19c50*/  FFMA.FTZ R6, R237, c[0x0][0x2d0], -R4.reuse ;  /* 0x0000b400ed067a23 */ /* 0x100fe20000010804 */
[----:B------:R-:W-:Y:S01]  /*19c60*/  MOV R166, R160 ;  /* 0x000000a000a67202 */ /* 0x000fe20000000f00 */
[-C--:B------:R-:W-:Y:S01]  /*19c70*/  HMMA.16816.F32.BF16 R128, R148, R154.reuse, R128 ;  /* 0x0000009a9480723c */ /* 0x080fe20000041880 */
[----:B------:R-:W1:Y:S03]  /*19c80*/  LDSM.16.MT88.4 R148, [R217+0x2880] ;  /* 0x00288000d994783b */ /* 0x000e660000004200 */
[----:B------:R-:W-:Y:S01]  /*19c90*/  F2FP.BF16.PACK_AB R152, R248, R214 ;  /* 0x000000d6f898723e */ /* 0x000fe200000010ff */
[--C-:B--2---:R-:W-:Y:S01]  /*19ca0*/  FFMA.FTZ R137, R198, c[0x0][0x2d0], -R4.reuse ;  /* 0x0000b400c6897a23 */ /* 0x104fe20000010804 */
[----:B---3--:R-:W-:Y:S02]  /*19cb0*/  F2FP.BF16.PACK_AB R153, R199, R200 ;  /* 0x000000c8c799723e */ /* 0x008fe400000010ff */
[----:B------:R-:W-:Y:S01]  /*19cc0*/  HMMA.16816.F32.BF16 R132, R144, R154, R132 ;  /* 0x0000009a9084723c */ /* 0x000fe20000041884 */
[----:B------:R-:W-:Y:S01]  /*19cd0*/  LDSM.16.MT88.4 R160, [R217+0x3080] ;  /* 0x00308000d9a0783b */ /* 0x000fe20000004200 */
[----:B------:R2:W-:Y:S02]  /*19ce0*/  MUFU.EX2 R201, R137 ;  /* 0x0000008900c97308 */ /* 0x0005e40000000800 */
[----:B------:R-:W-:Y:S03]  /*19cf0*/  MOV R237, R166 ;  /* 0x000000a600ed7202 */ /* 0x000fe60000000f00 */
[----:B------:R-:W-:Y:S02]  /*19d00*/  F2FP.BF16.PACK_AB R144, R171, R167 ;  /* 0x000000a7ab90723e */ /* 0x000fe400000010ff */
[----:B------:R-:W-:Y:S03]  /*19d10*/  F2FP.BF16.PACK_AB R145, R240, R168 ;  /* 0x000000a8f091723e */ /* 0x000fe600000010ff */
[----:B------:R-:W-:Y:S02]  /*19d20*/  F2FP.BF16.PACK_AB R146, R252, R241 ;  /* 0x000000f1fc92723e */ /* 0x000fe400000010ff */
[----:B------:R-:W-:Y:S02]  /*19d30*/  F2FP.BF16.PACK_AB R147, R251, R250 ;  /* 0x000000fafb93723e */ /* 0x000fe400000010ff */
[----:B------:R-:W-:Y:S01]  /*19d40*/  F2FP.BF16.PACK_AB R154, R213, R249 ;  /* 0x000000f9d59a723e */ /* 0x000fe200000010ff */
[----:B--2---:R-:W-:Y:S02]  /*19d50*/  FFMA.FTZ R137, R197, c[0x0][0x2d0], -R4 ;  /* 0x0000b400c5897a23 */ /* 0x004fe40000010804 */
[----:B------:R5:W-:Y:S02]  /*19d60*/  MUFU.EX2 R197, R6 ;  /* 0x0000000600c57308 */ /* 0x000be40000000800 */
[-C--:B-1----:R-:W-:Y:S08]  /*19d70*/  HMMA.16816.F32.BF16 R8, R144, R148.reuse, R8 ;  /* 0x000000949008723c */ /* 0x082ff00000041808 */
[----:B------:R-:W1:Y:S01]  /*19d80*/  MUFU.EX2 R202, R137 ;  /* 0x0000008900ca7308 */ /* 0x000e620000000800 */
[----:B-----5:R-:W-:Y:S03]  /*19d90*/  FFMA.FTZ R6, R2, R183, R184 ;  /* 0x000000b702067223 */ /* 0x020fe600000100b8 */
[----:B------:R-:W-:Y:S02]  /*19da0*/  FADD.FTZ R2, R181, R7 ;  /* 0x00000007b5027221 */ /* 0x000fe40000010000 */
[----:B------:R-:W-:Y:S02]  /*19db0*/  FADD.FTZ R6, R180, R6 ;  /* 0x00000006b4067221 */ /* 0x000fe40000010000 */
[----:B------:R-:W-:Y:S02]  /*19dc0*/  FADD.FTZ R2, R174, R2 ;  /* 0x00000002ae027221 */ /* 0x000fe40000010000 */
[----:B------:R-:W-:Y:S01]  /*19dd0*/  FADD.FTZ R6, R173, R6 ;  /* 0x00000006ad067221 */ /* 0x000fe20000010000 */
[----:B-1----:R-:W-:Y:S01]  /*19de0*/  F2FP.BF16.PACK_AB R155, R202, R201 ;  /* 0x000000c9ca9b723e */ /* 0x002fe200000010ff */
[--C-:B------:R-:W-:Y:S02]  /*19df0*/  FFMA.FTZ R137, R210, c[0x0][0x2d0], -R143.reuse ;  /* 0x0000b400d2897a23 */ /* 0x100fe4000001088f */
[----:B------:R-:W-:Y:S02]  /*19e00*/  FFMA.FTZ R143, R209, c[0x0][0x2d0], -R143 ;  /* 0x0000b400d18f7a23 */ /* 0x000fe4000001088f */
[----:B------:R1:W-:Y:S02]  /*19e10*/  MUFU.EX2 R209, R137 ;  /* 0x0000008900d17308 */ /* 0x0003e40000000800 */
[C---:B------:R-:W-:Y:S08]  /*19e20*/  HMMA.16816.F32.BF16 R12, R152.reuse, R148, R12 ;  /* 0x00000094980c723c */ /* 0x040ff0000004180c */
[-C--:B------:R-:W-:Y:S01]  /*19e30*/  HMMA.16816.F32.BF16 R16, R152, R150.reuse, R16 ;  /* 0x000000969810723c */ /* 0x080fe20000041810 */
[----:B------:R-:W2:Y:S07]  /*19e40*/  MUFU.EX2 R210, R143 ;  /* 0x0000008f00d27308 */ /* 0x000eae0000000800 */
[C---:B------:R-:W-:Y:S01]  /*19e50*/  HMMA.16816.F32.BF16 R20, R144.reuse, R150, R20 ;  /* 0x000000969014723c */ /* 0x040fe20000041814 */
[----:B------:R-:W3:Y:S03]  /*19e60*/  LDSM.16.MT88.4 R148, [R218+0x2880] ;  /* 0x00288000da94783b */ /* 0x000ee60000004200 */
[--C-:B-1----:R-:W-:Y:S01]  /*19e70*/  FFMA.FTZ R137, R243, c[0x0][0x2d0], -R4.reuse ;  /* 0x0000b400f3897a23 */ /* 0x102fe20000010804 */
[----:B------:R-:W-:Y:S03]  /*19e80*/  MOV R243, R168 ;  /* 0x000000a800f37202 */ /* 0x000fe60000000f00 */
[----:B------:R1:W-:Y:S04]  /*19e90*/  MUFU.EX2 R198, R137 ;  /* 0x0000008900c67308 */ /* 0x0003e80000000800 */
[--C-:B-1----:R-:W-:Y:S01]  /*19ea0*/  FFMA.FTZ R137, R238, c[0x0][0x2d0], -R4.reuse ;  /* 0x0000b400ee897a23 */ /* 0x102fe20000010804 */
[----:B------:R-:W-:Y:S01]  /*19eb0*/  MOV R238, R167 ;  /* 0x000000a700ee7202 */ /* 0x000fe20000000f00 */
[----:B------:R-:W-:Y:S01]  /*19ec0*/  FFMA.FTZ R4, R136, c[0x0][0x2d0], -R4 ;  /* 0x0000b40088047a23 */ /* 0x000fe20000010804 */
[----:B------:R-:W-:Y:S03]  /*19ed0*/  F2FP.BF16.PACK_AB R136, R208, R203 ;  /* 0x000000cbd088723e */ /* 0x000fe600000010ff */
[----:B------:R1:W4:Y:S01]  /*19ee0*/  MUFU.EX2 R196, R137 ;  /* 0x0000008900c47308 */ /* 0x0003220000000800 */
[-C--:B---3--:R-:W-:Y:S09]  /*19ef0*/  HMMA.16816.F32.BF16 R24, R144, R148.reuse, R24 ;  /* 0x000000949018723c */ /* 0x088ff20000041818 */
[----:B------:R3:W5:Y:S01]  /*19f00*/  MUFU.EX2 R143, R4 ;  /* 0x00000004008f7308 */ /* 0x0007620000000800 */
[C---:B------:R-:W-:Y:S08]  /*19f10*/  HMMA.16816.F32.BF16 R28, R152.reuse, R148, R28 ;  /* 0x00000094981c723c */ /* 0x040ff0000004181c */
[-C--:B------:R-:W-:Y:S04]  /*19f20*/  HMMA.16816.F32.BF16 R32, R152, R150.reuse, R32 ;  /* 0x000000969820723c */ /* 0x080fe80000041820 */
[----:B-1----:R-:W-:Y:S04]  /*19f30*/  F2FP.BF16.PACK_AB R137, R207, R205 ;  /* 0x000000cdcf89723e */ /* 0x002fe800000010ff */
[C---:B------:R-:W-:Y:S01]  /*19f40*/  HMMA.16816.F32.BF16 R36, R144.reuse, R150, R36 ;  /* 0x000000969024723c */ /* 0x040fe20000041824 */
[----:B------:R-:W1:Y:S03]  /*19f50*/  LDSM.16.MT88.4 R148, [R220+0x2880] ;  /* 0x00288000dc94783b */ /* 0x000e660000004200 */
[----:B------:R-:W-:Y:S01]  /*19f60*/  FFMA.FTZ R0, R0, R156, R215 ;  /* 0x0000009c00007223 */ /* 0x000fe200000100d7 */
[----:B------:R-:W-:Y:S01]  /*19f70*/  MOV R215, R165 ;  /* 0x000000a500d77202 */ /* 0x000fe20000000f00 */
[----:B---3--:R-:W-:Y:S01]  /*19f80*/  FADD.FTZ R4, R182, R138 ;  /* 0x0000008ab6047221 */ /* 0x008fe20000010000 */
[----:B------:R-:W-:Y:S05]  /*19f90*/  F2FP.BF16.PACK_AB R138, R244, R245 ;  /* 0x000000f5f48a723e */ /* 0x000fea00000010ff */
[----:B------:R-:W-:Y:S04]  /*19fa0*/  FADD.FTZ R4, R175, R4 ;  /* 0x00000004af047221 */ /* 0x000fe80000010000 */
[----:B------:R-:W-:Y:S01]  /*19fb0*/  FADD.FTZ R7, R172, R4 ;  /* 0x00000004ac077221 */ /* 0x000fe20000010000 */
[----:B------:R-:W-:Y:S03]  /*19fc0*/  MOV R4, R164 ;  /* 0x000000a400047202 */ /* 0x000fe60000000f00 */
        /* <DEDUP_REMOVED lines=8> */
[----:B------:R-:W-:Y:S04]  /*1a050*/  FADD.FTZ R4, R200, R4 ;  /* 0x00000004c8047221 */ /* 0x000fe80000010000 */
[----:B------:R-:W-:Y:S01]  /*1a060*/  FADD.FTZ R4, R199, R4 ;  /* 0x00000004c7047221 */ /* 0x000fe20000010000 */
[-C--:B-1----:R-:W-:Y:S03]  /*1a070*/  HMMA.16816.F32.BF16 R40, R144, R148.reuse, R40 ;  /* 0x000000949028723c */ /* 0x082fe60000041828 */
[----:B------:R-:W-:Y:S04]  /*1a080*/  FADD.FTZ R4, R201, R4 ;  /* 0x00000004c9047221 */ /* 0x000fe80000010000 */
[----:B------:R-:W-:Y:S01]  /*1a090*/  FADD.FTZ R4, R202, R4 ;  /* 0x00000004ca047221 */ /* 0x000fe20000010000 */
        /* <DEDUP_REMOVED lines=27> */
[----:B------:R-:W-:Y:S07]  /*1a250*/  HMMA.16816.F32.BF16 R132, R144, R150, R132 ;  /* 0x000000969084723c */ /* 0x000fee0000041884 */
[----:B------:R-:W-:Y:S01]  /*1a260*/  F2FP.BF16.PACK_AB R144, R206, R204 ;  /* 0x000000ccce90723e */ /* 0x000fe200000010ff */
[-C--:B------:R-:W-:Y:S01]  /*1a270*/  HMMA.16816.F32.BF16 R148, R136, R160.reuse, R8 ;  /* 0x000000a08894723c */ /* 0x080fe20000041808 */
[----:B------:R-:W1:Y:S04]  /*1a280*/  LDSM.16.MT88.4 R8, [R219+0x3080] ;  /* 0x00308000db08783b */ /* 0x000e680000004200 */
[----:B--2---:R-:W-:Y:S02]  /*1a290*/  F2FP.BF16.PACK_AB R146, R210, R209 ;  /* 0x000000d1d292723e */ /* 0x004fe400000010ff */
[----:B----4-:R-:W-:Y:S02]  /*1a2a0*/  F2FP.BF16.PACK_AB R145, R196, R198 ;  /* 0x000000c6c491723e */ /* 0x010fe400000010ff */
[----:B-----5:R-:W-:Y:S07]  /*1a2b0*/  F2FP.BF16.PACK_AB R147, R143, R197 ;  /* 0x000000c58f93723e */ /* 0x020fee00000010ff */
[C---:B------:R-:W-:Y:S01]  /*1a2c0*/  HMMA.16816.F32.BF16 R152, R144.reuse, R160, R12 ;  /* 0x000000a09098723c */ /* 0x040fe2000004180c */
[----:B------:R-:W2:Y:S07]  /*1a2d0*/  LDSM.16.MT88.4 R12, [R217+0x4880] ;  /* 0x00488000d90c783b */ /* 0x000eae0000004200 */
[-C--:B------:R-:W-:Y:S01]  /*1a2e0*/  HMMA.16816.F32.BF16 R156, R144, R162.reuse, R16 ;  /* 0x000000a2909c723c */ /* 0x080fe20000041810 */
[----:B------:R-:W3:Y:S07]  /*1a2f0*/  LDSM.16.MT88.4 R16, [R218+0x4880] ;  /* 0x00488000da10783b */ /* 0x000eee0000004200 */
[C---:B------:R-:W-:Y:S01]  /*1a300*/  HMMA.16816.F32.BF16 R160, R136.reuse, R162, R20 ;  /* 0x000000a288a0723c */ /* 0x040fe20000041814 */
[----:B------:R-:W4:Y:S07]  /*1a310*/  LDSM.16.MT88.4 R20, [R220+0x4880] ;  /* 0x00488000dc14783b */ /* 0x000f2e0000004200 */
[-C--:B------:R-:W-:Y:S01]  /*1a320*/  HMMA.16816.F32.BF16 R164, R136, R176.reuse, R24 ;  /* 0x000000b088a4723c */ /* 0x080fe20000041818 */
[----:B------:R-:W5:Y:S07]  /*1a330*/  LDSM.16.MT88.4 R24, [R219+0x4880] ;  /* 0x00488000db18783b */ /* 0x000f6e0000004200 */
        /* <DEDUP_REMOVED lines=28> */
[-C--:B---3--:R-:W-:Y:S04]  /*1a500*/  HMMA.16816.F32.BF16 R88, R136, R16.reuse, R88 ;  /* 0x000000108858723c */ /* 0x088fe80000041858 */
[----:B------:R-:W-:Y:S02]  /*1a510*/  FADD.FTZ R7, R207, R2 ;  /* 0x00000002cf077221 */ /* 0x000fe40000010000 */
[----:B------:R-:W-:Y:S02]  /*1a520*/  FADD.FTZ R2, R198, R4 ;  /* 0x00000004c6027221 */ /* 0x000fe40000010000 */
[C---:B------:R-:W-:Y:S04]  /*1a530*/  HMMA.16816.F32.BF16 R92, R144.reuse, R16, R92 ;  /* 0x00000010905c723c */ /* 0x040fe8000004185c */
[----:B------:R-:W-:Y:S02]  /*1a540*/  FADD.FTZ R4, R206, R0 ;  /* 0x00000000ce047221 */ /* 0x000fe40000010000 */
[----:B------:R-:W-:Y:S02]  /*1a550*/  FADD.FTZ R0, R245, R6 ;  /* 0x00000006f5007221 */ /* 0x000fe40000010000 */
[-C--:B------:R-:W-:Y:S04]  /*1a560*/  HMMA.16816.F32.BF16 R96, R144, R18.reuse, R96 ;  /* 0x000000129060723c */ /* 0x080fe80000041860 */
[----:B------:R-:W-:Y:S02]  /*1a570*/  FADD.FTZ R0, R244, R0 ;  /* 0x00000000f4007221 */ /* 0x000fe40000010000 */
[----:B------:R-:W-:Y:S01]  /*1a580*/  FADD.FTZ R6, R211, R7 ;  /* 0x00000007d3067221 */ /* 0x000fe20000010000 */
[----:B------:R-:W-:Y:S01]  /*1a590*/  MOV R7, R142 ;  /* 0x0000008e00077202 */ /* 0x000fe20000000f00 */
[C---:B------:R-:W-:Y:S01]  /*1a5a0*/  HMMA.16816.F32.BF16 R100, R136.reuse, R18, R100 ;  /* 0x000000128864723c */ /* 0x040fe20000041864 */
[----:B------:R1:W-:Y:S03]  /*1a5b0*/  STL [R1+0x94], R0 ;  /* 0x0000940001007387 */ /* 0x0003e60000100800 */
[----:B------:R-:W-:Y:S02]  /*1a5c0*/  FADD.FTZ R6, R212, R6 ;  /* 0x00000006d4067221 */ /* 0x000fe40000010000 */
[----:B------:R-:W-:Y:S02]  /*1a5d0*/  FADD.FTZ R4, R209, R4 ;  /* 0x00000004d1047221 */ /* 0x000fe40000010000 */
[-C--:B----4-:R-:W-:Y:S01]  /*1a5e0*/  HMMA.16816.F32.BF16 R104, R136, R20.reuse, R104 ;  /* 0x000000148868723c */ /* 0x090fe20000041868 */
[----:B------:R2:W-:Y:S03]  /*1a5f0*/  STL [R1+0x98], R6 ;  /* 0x0000980601007387 */ /* 0x0005e60000100800 */
[----:B------:R-:W-:Y:S02]  /*1a600*/  FADD.FTZ R4, R210, R4 ;  /* 0x00000004d2047221 */ /* 0x000fe40000010000 */
[----:B------:R-:W-:Y:S02]  /*1a610*/  FADD.FTZ R2, R196, R2 ;  /* 0x00000002c4027221 */ /* 0x000fe40000010000 */
[C---:B------:R-:W-:Y:S01]  /*1a620*/  HMMA.16816.F32.BF16 R108, R144.reuse, R20, R108 ;  /* 0x00000014906c723c */ /* 0x040fe2000004186c */
[----:B------:R3:W-:Y:S03]  /*1a630*/  STL [R1+0x9c], R4 ;  /* 0x00009c0401007387 */ /* 0x0007e60000100800 */
[----:B------:R-:W-:Y:S04]  /*1a640*/  FADD.FTZ R2, R197, R2 ;  /* 0x00000002c5027221 */ /* 0x000fe80000010000 */
[-C--:B------:R-:W-:Y:S04]  /*1a650*/  HMMA.16816.F32.BF16 R112, R144, R22.reuse, R112 ;  /* 0x000000169070723c */ /* 0x080fe80000041870 */
[----:B------:R-:W-:Y:S01]  /*1a660*/  FADD.FTZ R2, R143, R2 ;  /* 0x000000028f027221 */ /* 0x000fe20000010000 */
[----:B-1----:R-:W-:Y:S03]  /*1a670*/  IADD3 R0, R235, -0x1, RZ ;  /* 0xffffffffeb007810 */ /* 0x002fe60007ffe0ff */
[C---:B------:R-:W-:Y:S01]  /*1a680*/  HMMA.16816.F32.BF16 R116, R136.reuse, R22, R116 ;  /* 0x000000168874723c */ /* 0x040fe20000041874 */
[----:B------:R3:W-:Y:S03]  /*1a690*/  STL [R1+0xa0], R2 ;  /* 0x0000a00201007387 */ /* 0x0007e60000100800 */
[----:B------:R-:W-:Y:S02]  /*1a6a0*/  MOV R235, R0 ;  /* 0x0000000000eb7202 */ /* 0x000fe40000000f00 */
[----:B--2---:R-:W-:Y:S02]  /*1a6b0*/  MOV R6, R140 ;  /* 0x0000008c00067202 */ /* 0x004fe40000000f00 */
[-C--:B-----5:R-:W-:Y:S08]  /*1a6c0*/  HMMA.16816.F32.BF16 R120, R136, R24.reuse, R120 ;  /* 0x000000188878723c */ /* 0x0a0ff00000041878 */
[C---:B------:R-:W-:Y:S08]  /*1a6d0*/  HMMA.16816.F32.BF16 R124, R144.reuse, R24, R124 ;  /* 0x00000018907c723c */ /* 0x040ff0000004187c */
[-C--:B------:R-:W-:Y:S08]  /*1a6e0*/  HMMA.16816.F32.BF16 R128, R144, R26.reuse, R128 ;  /* 0x0000001a9080723c */ /* 0x080ff00000041880 */
[----:B------:R-:W-:Y:S07]  /*1a6f0*/  HMMA.16816.F32.BF16 R132, R136, R26, R132 ;  /* 0x0000001a8884723c */ /* 0x000fee0000041884 */
[----:B------:R-:W-:Y:S02]  /*1a700*/  MOV R136, R3 ;  /* 0x0000000300887202 */ /* 0x000fe40000000f00 */
[----:B------:R-:W-:Y:S03]  /*1a710*/  MOV R137, R141 ;  /* 0x0000008d00897202 */ /* 0x000fe60000000f00 */
[----:B------:R-:W-:Y:S01]  /*1a720*/  MOV R138, R3 ;  /* 0x00000003008a7202 */ /* 0x000fe20000000f00 */
[----:B---3--:R-:W-:-:S05]  /*1a730*/  @P0 BRA `(.L_x_1253) ;  /* 0xffffb44000000947 */ /* 0x008fca000383ffff */
.L_x_1236:
[----:B------:R-:W-:Y:S02]  /*1a740*/  MOV R10, 0x1f ;  /* 0x0000001f000a7802 */ /* 0x000fe40000000f00 */
[----:B------:R-:W-:Y:S01]  /*1a750*/  MOV R8, 0xffffffff ;  /* 0xffffffff00087802 */ /* 0x000fe20000000f00 */
[----:B------:R-:W-:Y:S05]  /*1a760*/  BRA.DIV ~URZ, `(.L_x_1254) ;  /* 0x00003fa27f007947 */ /* 0x000fea000b800000 */
[----:B------:R-:W2:Y:S04]  /*1a770*/  LDL R0, [R1+0x94] ;  /* 0x0000940001007983 */ /* 0x000ea80000100800 */
[----:B--2---:R2:W3:Y:S02]  /*1a780*/  SHFL.BFLY PT, R4, R0, 0x2, 0x1f ;  /* 0x0c401f0000047f89 */ /* 0x0044e400000e0000 */
.L_x_1313:
[----:B--2---:R-:W2:Y:S02]  /*1a790*/  LDL.LU R0, [R1+0x94] ;  /* 0x0000940001007983 */ /* 0x004ea40000300800 */
[----:B--23--:R-:W-:Y:S01]  /*1a7a0*/  FADD.FTZ R4, R4, R0 ;  /* 0x0000000004047221 */ /* 0x00cfe20000010000 */
[----:B------:R-:W-:Y:S05]  /*1a7b0*/  BRA.DIV ~URZ, `(.L_x_1255) ;  /* 0x00003fb27f007947 */ /* 0x000fea000b800000 */
[----:B------:R-:W2:Y:S04]  /*1a7c0*/  LDL.LU R2, [R1+0x98] ;  /* 0x0000980001027983 */ /* 0x000ea80000300800 */
[----:B------:R-:W3:Y:S04]  /*1a7d0*/  LDL.LU R0, [R1+0x9c] ;  /* 0x00009c0001007983 */ /* 0x000ee80000300800 */
[----:B------:R-:W4:Y:S04]  /*1a7e0*/  LDL.LU R8, [R1+0xa0] ;  /* 0x0000a00001087983 */ /* 0x000f280000300800 */
[----:B--2--5:R-:W2:Y:S04]  /*1a7f0*/  SHFL.BFLY PT, R5, R2, 0x2, 0x1f ;  /* 0x0c401f0002057f89 */ /* 0x024ea800000e0000 */
[----:B---3--:R-:W3:Y:S04]  /*1a800*/  SHFL.BFLY PT, R6, R0, 0x2, 0x1f ;  /* 0x0c401f0000067f89 */ /* 0x008ee800000e0000 */
[----:B----4-:R-:W4:Y:S01]  /*1a810*/  SHFL.BFLY PT, R9, R8, 0x2, 0x1f ;  /* 0x0c401f0008097f89 */ /* 0x010f2200000e0000 */
[----:B--2---:R-:W-:-:S02]  /*1a820*/  FADD.FTZ R5, R5, R2 ;  /* 0x0000000205057221 */ /* 0x004fc40000010000 */
[----:B---3--:R-:W-:-:S03]  /*1a830*/  FADD.FTZ R6, R6, R0 ;  /* 0x0000000006067221 */ /* 0x008fc60000010000 */
[----:B------:R-:W2:Y:S01]  /*1a840*/  SHFL.BFLY PT, R2, R5, 0x1, 0x1f ;  /* 0x0c201f0005027f89 */ /* 0x000ea200000e0000 */
[----:B----4-:R-:W-:-:S03]  /*1a850*/  FADD.FTZ R9, R9, R8 ;  /* 0x0000000809097221 */ /* 0x010fc60000010000 */
[----:B------:R-:W3:Y:S04]  /*1a860*/  SHFL.BFLY PT, R0, R4, 0x1, 0x1f ;  /* 0x0c201f0004007f89 */ /* 0x000ee800000e0000 */
[----:B-1----:R-:W1:Y:S04]  /*1a870*/  SHFL.BFLY PT, R3, R6, 0x1, 0x1f ;  /* 0x0c201f0006037f89 */ /* 0x002e6800000e0000 */
[----:B------:R4:W4:Y:S01]  /*1a880*/  SHFL.BFLY PT, R7, R9, 0x1, 0x1f ;  /* 0x0c201f0009077f89 */ /* 0x00092200000e0000 */
[----:B--2---:R-:W-:Y:S02]  /*1a890*/  FADD.FTZ R5, R5, R2 ;  /* 0x0000000205057221 */ /* 0x004fe40000010000 */
[----:B---3--:R-:W-:-:S02]  /*1a8a0*/  FADD.FTZ R4, R4, R0 ;  /* 0x0000000004047221 */ /* 0x008fc40000010000 */
[----:B-1----:R-:W-:-:S03]  /*1a8b0*/  FADD.FTZ R6, R6, R3 ;  /* 0x0000000306067221 */ /* 0x002fc60000010000 */
.L_x_1314:
[----:B------:R-:W-:Y:S01]  /*1a8c0*/  FSETP.NE.FTZ.AND P2, PT, R4, RZ, PT ;  /* 0x000000ff0400720b */ /* 0x000fe20003f55000 */
[----:B------:R-:W-:Y:S01]  /*1a8d0*/  CS2R R2, SRZ ;  /* 0x0000000000027805 */ /* 0x000fe2000001ff00 */
[----:B------:R-:W-:Y:S01]  /*1a8e0*/  FSETP.NE.FTZ.AND P0, PT, R6, RZ, PT ;  /* 0x000000ff0600720b */ /* 0x000fe20003f15000 */
[----:B----4-:R-:W-:Y:S01]  /*1a8f0*/  FADD.FTZ R9, R7, R9 ;  /* 0x0000000907097221 */ /* 0x010fe20000010000 */
[----:B------:R-:W-:Y:S02]  /*1a900*/  FSETP.NE.FTZ.AND P1, PT, R5, RZ, PT ;  /* 0x000000ff0500720b */ /* 0x000fe40003f35000 */
[----:B------:R-:W-:Y:S02]  /*1a910*/  MOV R0, RZ ;  /* 0x000000ff00007202 */ /* 0x000fe40000000f00 */
[----:B------:R-:W-:-:S05]  /*1a920*/  FSETP.NE.FTZ.AND P3, PT, R9, RZ, PT ;  /* 0x000000ff0900720b */ /* 0x000fca0003f75000 */
[----:B------:R-:W1:Y:S08]  /*1a930*/  @P2 MUFU.RCP R0, R4 ;  /* 0x0000000400002308 */ /* 0x000e700000001000 */
[----:B------:R-:W2:Y:S08]  /*1a940*/  @P0 MUFU.RCP R2, R6 ;  /* 0x0000000600020308 */ /* 0x000eb00000001000 */
[----:B------:R-:W3:Y:S01]  /*1a950*/  @P1 MUFU.RCP R3, R5 ;  /* 0x0000000500031308 */ /* 0x000ee20000001000 */
        /* <DEDUP_REMOVED lines=9> */
[----:B------:R4:W5:Y:S01]  /*1a9f0*/  @P2 MUFU.LG2 R8, R4 ;  /* 0x0000000400082308 */ /* 0x0009620000000c00 */
[C---:B------:R-:W-:Y:S02]  /*1aa00*/  FMUL.FTZ R180, R0.reuse, R180 ;  /* 0x000000b400b47220 */ /* 0x040fe40000410000 */
[C---:B------:R-:W-:Y:S02]  /*1aa10*/  FMUL.FTZ R47, R0.reuse, R181 ;  /* 0x000000b5002f7220 */ /* 0x040fe40000410000 */
[C---:B------:R-:W-:Y:S02]  /*1aa20*/  FMUL.FTZ R192, R0.reuse, R192 ;  /* 0x000000c000c07220 */ /* 0x040fe40000410000 */
[C---:B------:R-:W-:Y:S01]  /*1aa30*/  FMUL.FTZ R43, R0.reuse, R193 ;  /* 0x000000c1002b7220 */ /* 0x040fe20000410000 */
[----:B------:R1:W1:Y:S01]  /*1aa40*/  @P1 MUFU.LG2 R7, R5 ;  /* 0x0000000500071308 */ /* 0x0002620000000c00 */
[----:B------:R-:W-:-:S02]  /*1aa50*/  FMUL.FTZ R10, R0, R56 ;  /* 0x00000038000a7220 */ /* 0x000fc40000410000 */
[C---:B------:R-:W-:Y:S02]  /*1aa60*/  FMUL.FTZ R42, R0.reuse, R57 ;  /* 0x00000039002a7220 */ /* 0x040fe40000410000 */
[C---:B------:R-:W-:Y:S02]  /*1aa70*/  FMUL.FTZ R68, R0.reuse, R68 ;  /* 0x0000004400447220 */ /* 0x040fe40000410000 */
[C---:B------:R-:W-:Y:S01]  /*1aa80*/  FMUL.FTZ R39, R0.reuse, R69 ;  /* 0x0000004500277220 */ /* 0x040fe20000410000 */
[----:B----4-:R-:W-:Y:S01]  /*1aa90*/  @P1 MOV R4, 0x3f317218 ;  /* 0x3f31721800041802 */ /* 0x010fe20000000f00 */
[C---:B------:R-:W-:Y:S01]  /*1aaa0*/  FMUL.FTZ R72, R0.reuse, R72 ;  /* 0x0000004800487220 */ /* 0x040fe20000410000 */
[----:B------:R-:W-:Y:S01]  /*1aab0*/  MOV R69, 0xff800000 ;  /* 0xff80000000457802 */ /* 0x000fe20000000f00 */
[C---:B------:R-:W-:Y:S01]  /*1aac0*/  FMUL.FTZ R36, R0.reuse, R73 ;  /* 0x0000004900247220 */ /* 0x040fe20000410000 */
[----:B------:R-:W-:Y:S01]  /*1aad0*/  MOV R73, 0xff800000 ;  /* 0xff80000000497802 */ /* 0x000fe20000000f00 */
[----:B------:R-:W-:-:S02]  /*1aae0*/  FMUL.FTZ R84, R0, R84 ;  /* 0x0000005400547220 */ /* 0x000fc40000410000 */
[C---:B------:R-:W-:Y:S01]  /*1aaf0*/  FMUL.FTZ R33, R0.reuse, R85 ;  /* 0x0000005500217220 */ /* 0x040fe20000410000 */
[----:B-1----:R-:W-:Y:S01]  /*1ab00*/  @P2 MOV R5, 0x3f317218 ;  /* 0x3f31721800052802 */ /* 0x002fe20000000f00 */
        /* <DEDUP_REMOVED lines=12> */
[----:B------:R-:W-:Y:S01]  /*1abd0*/  MOV R0, RZ ;  /* 0x000000ff00007202 */ /* 0x000fe20000000f00 */
[C---:B--2---:R-:W-:Y:S02]  /*1abe0*/  FMUL.FTZ R56, R2.reuse, R152 ;  /* 0x0000009802387220 */ /* 0x044fe40000410000 */
[C---:B------:R-:W-:Y:S02]  /*1abf0*/  FMUL.FTZ R153, R2.reuse, R153 ;  /* 0x0000009902997220 */ /* 0x040fe40000410000 */
[C---:B------:R-:W-:Y:S01]  /*1ac00*/  FMUL.FTZ R156, R2.reuse, R156 ;  /* 0x0000009c029c7220 */ /* 0x040fe20000410000 */
[----:B------:R-:W-:Y:S01]  /*1ac10*/  @P3 MUFU.RCP R0, R9 ;  /* 0x0000000900003308 */ /* 0x000fe20000001000 */
        /* <DEDUP_REMOVED lines=28> */
[----:B------:R-:W-:Y:S02]  /*1ade0*/  FMUL.FTZ R16, R2, R129 ;  /* 0x0000008102107220 */ /* 0x000fe40000410000 */
[C---:B---3--:R-:W-:Y:S01]  /*1adf0*/  FMUL.FTZ R150, R3.reuse, R150 ;  /* 0x0000009603967220 */ /* 0x048fe20000410000 */
[----:B------:R-:W1:Y:S01]  /*1ae00*/  @P3 MUFU.LG2 R2, R9 ;  /* 0x0000000900023308 */ /* 0x000e620000000c00 */
        /* <DEDUP_REMOVED lines=13> */
[----:B------:R-:W-:Y:S01]  /*1aee0*/  MOV R59, 0xff800000 ;  /* 0xff800000003b7802 */ /* 0x000fe20000000f00 */
        /* <DEDUP_REMOVED lines=20> */
[----:B------:R-:W-:-:S02]  /*1b030*/  @P0 FMUL.FTZ R6, R6, 0.69314718246459960938 ;  /* 0x3f31721806060820 */ /* 0x000fc40000410000 */
[----:B-----5:R-:W-:Y:S02]  /*1b040*/  @P2 FMUL.FTZ R8, R8, 0.69314718246459960938 ;  /* 0x3f31721808082820 */ /* 0x020fe40000410000 */
[----:B------:R-:W-:Y:S02]  /*1b050*/  @P0 FMUL.FTZ R3, R3, c[0x0][0x2d0] ;  /* 0x0000b40003030a20 */ /* 0x000fe40000410000 */
[----:B------:R-:W-:Y:S02]  /*1b060*/  @P2 FMUL.FTZ R5, R5, c[0x0][0x2d0] ;  /* 0x0000b40005052a20 */ /* 0x000fe40000410000 */
[----:B------:R-:W-:Y:S01]  /*1b070*/  @P0 FFMA.FTZ R73, R3, R141, R6 ;  /* 0x0000008d03490223 */ /* 0x000fe20000010006 */
[----:B------:R-:W-:Y:S01]  /*1b080*/  @P3 MOV R3, 0x3f317218 ;  /* 0x3f31721800033802 */ /* 0x000fe20000000f00 */
[----:B------:R-:W-:Y:S01]  /*1b090*/  @P1 FMUL.FTZ R7, R7, 0.69314718246459960938 ;  /* 0x3f31721807071820 */ /* 0x000fe20000410000 */
[----:B------:R-:W-:Y:S01]  /*1b0a0*/  PLOP3.LUT P0, PT, PT, PT, PT, 0x8, 0x0 ;  /* 0x000000000000781c */ /* 0x000fe20003f0e170 */
[----:B------:R-:W-:-:S02]  /*1b0b0*/  @P1 FMUL.FTZ R4, R4, c[0x0][0x2d0] ;  /* 0x0000b40004041a20 */ /* 0x000fc40000410000 */
[----:B-1----:R-:W-:Y:S02]  /*1b0c0*/  @P3 FMUL.FTZ R2, R2, 0.69314718246459960938 ;  /* 0x3f31721802023820 */ /* 0x002fe40000410000 */
[----:B------:R-:W-:Y:S02]  /*1b0d0*/  @P3 FMUL.FTZ R3, R3, c[0x0][0x2d0] ;  /* 0x0000b40003033a20 */ /* 0x000fe40000410000 */
[----:B------:R-:W-:Y:S02]  /*1b0e0*/  @P2 FFMA.FTZ R69, R5, R140, R8 ;  /* 0x0000008c05452223 */ /* 0x000fe40000010008 */
[----:B------:R-:W-:Y:S02]  /*1b0f0*/  @P1 FFMA.FTZ R71, R4, R142, R7 ;  /* 0x0000008e04471223 */ /* 0x000fe40000010007 */
        /* <DEDUP_REMOVED lines=33> */
.L_x_1162:
[----:B--2---:R-:W-:Y:S05]  /*1b310*/  @P0 BRA `(.L_x_1256) ;  /* 0x00001c6000000947 */ /* 0x004fea0003800000 */
[----:B------:R-:W2:Y:S01]  /*1b320*/  LDL R65, [R1+0xe0] ;  /* 0x0000e00001417983 */ /* 0x000ea20000100800 */
[----:B------:R-:W-:Y:S01]  /*1b330*/  F2FP.BF16.PACK_AB R40, R40, R60 ;  /* 0x0000003c2828723e */ /* 0x000fe200000010ff */
[----:B------:R-:W-:Y:S01]  /*1b340*/  WARPSYNC 0xffffffff ;  /* 0xffffffff00007948 */ /* 0x000fe20003800000 */
[----:B------:R-:W-:Y:S01]  /*1b350*/  F2FP.BF16.PACK_AB R41, R41, R58 ;  /* 0x0000003a2929723e */ /* 0x000fe200000010ff */
[----:B------:R-:W3:Y:S01]  /*1b360*/  S2R R61, SR_TID.X ;  /* 0x00000000003d7919 */ /* 0x000ee20000002100 */
        /* <DEDUP_REMOVED lines=12> */
[----:B---3--:R-:W-:Y:S02]  /*1b430*/  SHF.R.S32.HI R60, RZ, 0x1f, R61 ;  /* 0x0000001fff3c7819 */ /* 0x008fe4000001143d */
[----:B------:R-:W-:Y:S02]  /*1b440*/  F2FP.BF16.PACK_AB R52, R52, R168 ;  /* 0x000000a83434723e */ /* 0x000fe400000010ff */
[CC--:B------:R-:W-:Y:S02]  /*1b450*/  LEA.HI R2, R60.reuse, R61.reuse, RZ, 0x2 ;  /* 0x0000003d3c027211 */ /* 0x0c0fe400078f10ff */
[----:B------:R-:W-:-:S02]  /*1b460*/  LEA.HI R58, R60, R61, RZ, 0x5 ;  /* 0x0000003d3c3a7211 */ /* 0x000fc400078f28ff */
[--C-:B------:R-:W-:Y:S02]  /*1b470*/  SHF.R.S32.HI R4, RZ, 0x2, R2.reuse ;  /* 0x00000002ff047819 */ /* 0x100fe40000011402 */
[----:B------:R-:W-:Y:S02]  /*1b480*/  SHF.R.S32.HI R0, RZ, 0x1f, R2 ;  /* 0x0000001fff007819 */ /* 0x000fe40000011402 */
[----:B-1----:R-:W-:Y:S02]  /*1b490*/  SHF.R.S32.HI R57, RZ, 0x5, R58 ;  /* 0x00000005ff397819 */ /* 0x002fe4000001143a */
        /* <DEDUP_REMOVED lines=148> */
[----:B------:R-:W-:Y:S01]  /*1bde0*/  ISETP.NE.AND.EX P0, PT, RZ, c[0x0][0x50c], PT, P0 ;  /* 0x00014300ff007a0c */ /* 0x000fe20003f05300 */
[----:B------:R-:W-:-:S12]  /*1bdf0*/  IMAD.MOV.U32 R20, RZ, RZ, c[0x0][0x388] ;  /* 0x0000e200ff147624 */ /* 0x000fd800078e00ff */
[----:B------:R-:W-:-:S05]  /*1be00*/  @P0 IMAD.WIDE R2, R65, R2, c[0x0][0x508] ;  /* 0x0001420041020625 */ /* 0x000fca00078e0202 */
[----:B------:R3:W5:Y:S02]  /*1be10*/  @P0 LDG.E R20, [R2.64] ;  /* 0x0000000602140981 */ /* 0x000764000c1e1900 */
[----:B---3--:R-:W-:Y:S02]  /*1be20*/  CS2R R2, SRZ ;  /* 0x0000000000027805 */ /* 0x008fe4000001ff00 */
[--C-:B--2---:R-:W-:Y:S01]  /*1be30*/  @P1 SHF.R.S32.HI R3, RZ, 0x1f, R0.reuse ;  /* 0x0000001fff031819 */ /* 0x104fe20000011400 */
[----:B------:R-:W-:Y:S01]  /*1be40*/  @P1 IMAD.MOV.U32 R2, RZ, RZ, R0 ;  /* 0x000000ffff021224 */ /* 0x000fe200078e0000 */
[----:B------:R-:W-:Y:S05]  /*1be50*/  @P0 BRA `(.L_x_1257) ;  /* 0x0000004000000947 */ /* 0x000fea0003800000 */
[----:B-1----:R-:W-:Y:S05]  /*1be60*/  @!P1 BRA `(.L_x_1257) ;  /* 0x0000003000009947 */ /* 0x002fea0003800000 */
[----:B------:R1:W2:Y:S04]  /*1be70*/  LDG.E R0, [R4.64] ;  /* 0x0000000604007981 */ /* 0x0002a8000c1e1900 */
[----:B-1----:R-:W2:Y:S02]  /*1be80*/  LDG.E R4, [R4.64+0x4] ;  /* 0x0000040604047981 */ /* 0x002ea4000c1e1900 */
[----:B--2--5:R-:W-:-:S02]  /*1be90*/  IADD3 R20, -R0, R4, RZ ;  /* 0x0000000400147210 */ /* 0x024fc40007ffe1ff */
.L_x_1257:
[----:B-1----:R-:W-:Y:S01]  /*1bea0*/  LOP3.LUT R0, R58, 0xffffffe0, RZ, 0xc0, !PT ;  /* 0xffffffe03a007812 */ /* 0x002fe200078ec0ff */
[----:B------:R-:W1:Y:S01]  /*1beb0*/  S2R R11, SR_CTAID.Y ;  /* 0x00000000000b7919 */ /* 0x000e620000002600 */
[----:B------:R-:W-:Y:S01]  /*1bec0*/  LEA.HI R4, R21, R21, RZ, 0x1 ;  /* 0x0000001515047211 */ /* 0x000fe200078f08ff */
[----:B-----5:R-:W-:Y:S01]  /*1bed0*/  IMAD R20, R20, c[0x0][0x4e8], RZ ;  /* 0x00013a0014147a24 */ /* 0x020fe200078e02ff */
[----:B------:R-:W-:Y:S01]  /*1bee0*/  SHF.R.S32.HI R6, RZ, 0x1f, R57 ;  /* 0x0000001fff067819 */ /* 0x000fe20000011439 */
[----:B------:R-:W-:Y:S01]  /*1bef0*/  IMAD.IADD R0, R61, 0x1, -R0 ;  /* 0x000000013d007824 */ /* 0x000fe200078e0a00 */
[----:B------:R-:W-:Y:S01]  /*1bf00*/  LOP3.LUT R5, R4, 0x1ffffffe, RZ, 0xc0, !PT ;  /* 0x1ffffffe04057812 */ /* 0x000fe200078ec0ff */
[----:B------:R-:W2:Y:S01]  /*1bf10*/  S2R R80, SR_CTAID.X ;  /* 0x0000000000507919 */ /* 0x000ea20000002500 */
[----:B------:R-:W-:Y:S01]  /*1bf20*/  LEA.HI R6, R6, R57, RZ, 0x2 ;  /* 0x0000003906067211 */ /* 0x000fe200078f10ff */
[----:B------:R-:W-:Y:S01]  /*1bf30*/  IMAD.SHL.U32 R4, R4, 0x20, RZ ;  /* 0x0000002004047824 */ /* 0x000fe200078e00ff */
[----:B------:R-:W-:Y:S01]  /*1bf40*/  SHF.R.S32.HI R7, RZ, 0x1f, R0 ;  /* 0x0000001fff077819 */ /* 0x000fe20000011400 */
[----:B------:R-:W-:Y:S01]  /*1bf50*/  IMAD.IADD R8, R21, 0x1, -R5 ;  /* 0x0000000115087824 */ /* 0x000fe200078e0a05 */
[----:B------:R-:W-:Y:S01]  /*1bf60*/  LOP3.LUT R5, R6, 0xffffffc, RZ, 0xc0, !PT ;  /* 0x0ffffffc06057812 */ /* 0x000fe200078ec0ff */
[----:B------:R-:W3:Y:S01]  /*1bf70*/  S2R R10, SR_CTAID.Y ;  /* 0x00000000000a7919 */ /* 0x000ee20000002600 */
[----:B------:R-:W-:Y:S01]  /*1bf80*/  LEA.HI R7, R7, R0, RZ, 0x2 ;  /* 0x0000000007077211 */ /* 0x000fe200078f10ff */
[----:B------:R-:W-:Y:S01]  /*1bf90*/  BSSY B0, `(.L_x_1258) ;  /* 0x0000087000007945 */ /* 0x000fe20003800000 */
[----:B------:R-:W-:Y:S01]  /*1bfa0*/  LOP3.LUT R4, R4, 0xffffffc0, RZ, 0xc0, !PT ;  /* 0xffffffc004047812 */ /* 0x000fe200078ec0ff */
[----:B------:R-:W-:Y:S01]  /*1bfb0*/  IMAD.IADD R6, R57, 0x1, -R5 ;  /* 0x0000000139067824 */ /* 0x000fe200078e0a05 */
[----:B------:R-:W-:-:S02]  /*1bfc0*/  SHF.R.S32.HI R5, RZ, 0x2, R7 ;  /* 0x00000002ff057819 */ /* 0x000fc40000011407 */
[----:B------:R-:W-:Y:S01]  /*1bfd0*/  MOV R9, c[0x0][0x4e8] ;  /* 0x00013a0000097a02 */ /* 0x000fe20000000f00 */
[----:B------:R-:W-:Y:S01]  /*1bfe0*/  IMAD R7, R8, 0x8, R4 ;  /* 0x0000000808077824 */ /* 0x000fe200078e0204 */
[----:B------:R-:W-:Y:S01]  /*1bff0*/  LOP3.LUT P0, RZ, R0, 0x3, RZ, 0xc0, !PT ;  /* 0x0000000300ff7812 */ /* 0x000fe2000780c0ff */
[----:B------:R-:W-:Y:S01]  /*1c000*/  IMAD R19, R6, 0x10, R5 ;  /* 0x0000001006137824 */ /* 0x000fe200078e0205 */
[----:B------:R-:W-:Y:S01]  /*1c010*/  ISETP.NE.AND P2, PT, R9, 0x1, PT ;  /* 0x000000010900780c */ /* 0x000fe20003f45270 */
[----:B------:R-:W-:Y:S01]  /*1c020*/  IMAD R0, R3, c[0x0][0x3a0], RZ ;  /* 0x0000e80003007a24 */ /* 0x000fe200078e02ff */
[----:B------:R-:W-:Y:S01]  /*1c030*/  SEL R18, R65, RZ, !P1 ;  /* 0x000000ff41127207 */ /* 0x000fe20004800000 */
[----:B-1----:R-:W-:Y:S01]  /*1c040*/  IMAD.WIDE.U32 R4, R11, c[0x0][0x490], R2 ;  /* 0x000124000b047a25 */ /* 0x002fe200078e0002 */
[----:B------:R-:W-:Y:S02]  /*1c050*/  IADD3 R6, R19, R7, RZ ;  /* 0x0000000713067210 */ /* 0x000fe40007ffe0ff */
[----:B------:R-:W-:Y:S01]  /*1c060*/  LEA.HI R23, R60, R61, RZ, 0x6 ;  /* 0x0000003d3c177211 */ /* 0x000fe200078f30ff */
[----:B------:R-:W-:-:S02]  /*1c070*/  IMAD R7, R2, c[0x0][0x3a4], R0 ;  /* 0x0000e90002077a24 */ /* 0x000fc400078e0200 */
[----:B------:R-:W-:-:S04]  /*1c080*/  IMAD.WIDE.U32 R2, R2, c[0x0][0x3a0], RZ ;  /* 0x0000e80002027a25 */ /* 0x000fc800078e00ff */
[----:B--2---:R-:W-:Y:S01]  /*1c090*/  IMAD R0, R80, 0x80, R6 ;  /* 0x0000008050007824 */ /* 0x004fe200078e0206 */
[----:B---3--:R-:W-:Y:S02]  /*1c0a0*/  SHF.R.S32.HI R13, RZ, 0x1f, R10 ;  /* 0x0000001fff0d7819 */ /* 0x008fe4000001140a */
[----:B------:R-:W-:Y:S01]  /*1c0b0*/  IADD3 R3, R3, R7, RZ ;  /* 0x0000000703037210 */ /* 0x000fe20007ffe0ff */
[----:B------:R-:W-:Y:S01]  /*1c0c0*/  @P2 IMAD.HI.U32 R7, R0, c[0x0][0x4ec], RZ ;  /* 0x00013b0000072a27 */ /* 0x000fe200078e00ff */
[----:B------:R-:W-:Y:S02]  /*1c0d0*/  LEA.HI R10, R60, R61, RZ, 0x3 ;  /* 0x0000003d3c0a7211 */ /* 0x000fe400078f18ff */
[----:B------:R-:W-:Y:S01]  /*1c0e0*/  SHF.R.S32.HI R6, RZ, 0x1f, R65 ;  /* 0x0000001fff067819 */ /* 0x000fe20000011441 */
[----:B------:R-:W-:Y:S01]  /*1c0f0*/  IMAD R8, R13, c[0x0][0x490], RZ ;  /* 0x000124000d087a24 */ /* 0x000fe200078e02ff */
[----:B------:R-:W-:Y:S01]  /*1c100*/  SHF.R.S32.HI R21, RZ, 0x3, R10 ;  /* 0x00000003ff157819 */ /* 0x000fe2000001140a */
[----:B------:R-:W-:Y:S01]  /*1c110*/  IMAD.MOV.U32 R9, RZ, RZ, R0 ;  /* 0x000000ffff097224 */ /* 0x000fe200078e0000 */
[----:B------:R-:W-:Y:S01]  /*1c120*/  @P2 SHF.R.U32.HI R9, RZ, c[0x0][0x4f0], R7 ;  /* 0x00013c00ff092a19 */ /* 0x000fe20000011607 */
[----:B------:R-:W-:Y:S01]  /*1c130*/  IMAD R8, R11, c[0x0][0x494], R8 ;  /* 0x000125000b087a24 */ /* 0x000fe200078e0208 */
[----:B------:R-:W-:Y:S01]  /*1c140*/  LOP3.LUT R12, R10, 0xfffffff8, RZ, 0xc0, !PT ;  /* 0xfffffff80a0c7812 */ /* 0x000fe200078ec0ff */
[----:B------:R-:W-:Y:S01]  /*1c150*/  IMAD R14, R13, c[0x0][0x3e8], RZ ;  /* 0x0000fa000d0e7a24 */ /* 0x000fe200078e02ff */
[----:B------:R-:W-:Y:S01]  /*1c160*/  SEL R15, R6, RZ, !P1 ;  /* 0x000000ff060f7207 */ /* 0x000fe20004800000 */
[----:B------:R-:W-:-:S02]  /*1c170*/  IMAD.MOV R10, RZ, RZ, -R9 ;  /* 0x000000ffff0a7224 */ /* 0x000fc400078e0a09 */
[----:B------:R-:W-:Y:S01]  /*1c180*/  IMAD.WIDE.U32 R6, R11, c[0x0][0x3e8], R2 ;  /* 0x0000fa000b067a25 */ /* 0x000fe200078e0002 */
[----:B------:R-:W-:-:S03]  /*1c190*/  SHF.L.U32 R2, R21, 0x6, RZ ;  /* 0x0000000615027819 */ /* 0x000fc600000006ff */
[----:B------:R-:W-:Y:S02]  /*1c1a0*/  IMAD.IADD R5, R5, 0x1, R8 ;  /* 0x0000000105057824 */ /* 0x000fe400078e0208 */
[----:B------:R-:W-:Y:S01]  /*1c1b0*/  IMAD R10, R10, c[0x0][0x4e8], R0 ;  /* 0x00013a000a0a7a24 */ /* 0x000fe200078e0200 */
[----:B------:R-:W-:Y:S01]  /*1c1c0*/  LOP3.LUT R0, R2, 0x1c0, RZ, 0xc0, !PT ;  /* 0x000001c002007812 */ /* 0x000fe200078ec0ff */
[----:B------:R-:W-:Y:S02]  /*1c1d0*/  IMAD.IADD R12, R61, 0x1, -R12 ;  /* 0x000000013d0c7824 */ /* 0x000fe400078e0a0c */
[----:B------:R-:W-:Y:S01]  /*1c1e0*/  IMAD R8, R15, c[0x0][0x498], RZ ;  /* 0x000126000f087a24 */ /* 0x000fe200078e02ff */
[----:B------:R-:W-:Y:S01]  /*1c1f0*/  SHF.R.U32.HI R13, RZ, 0x3, R0 ;  /* 0x00000003ff0d7819 */ /* 0x000fe20000011600 */
[----:B------:R-:W-:Y:S02]  /*1c200*/  IMAD R14, R11, c[0x0][0x3ec], R14 ;  /* 0x0000fb000b0e7a24 */ /* 0x000fe400078e020e */
        /* <DEDUP_REMOVED lines=95> */
.L_x_1259:
[----:B--234-:R-:W-:Y:S05]  /*1c800*/  BSYNC B0 ;  /* 0x0000000000007941 */ /* 0x01cfea0003800000 */
.L_x_1258:
        /* <DEDUP_REMOVED lines=16> */
.L_x_1261:
[----:B------:R-:W-:Y:S05]  /*1c910*/  BSYNC B0 ;  /* 0x0000000000007941 */ /* 0x000fea0003800000 */
.L_x_1260:
        /* <DEDUP_REMOVED lines=16> */
.L_x_1263:
[----:B------:R-:W-:Y:S05]  /*1ca20*/  BSYNC B0 ;  /* 0x0000000000007941 */ /* 0x000fea0003800000 */
.L_x_1262:
        /* <DEDUP_REMOVED lines=16> */
.L_x_1265:
[----:B------:R-:W-:Y:S05]  /*1cb30*/  BSYNC B0 ;  /* 0x0000000000007941 */ /* 0x000fea0003800000 */
.L_x_1264:
        /* <DEDUP_REMOVED lines=16> */
.L_x_1267:
[----:B------:R-:W-:Y:S05]  /*1cc40*/  BSYNC B0 ;  /* 0x0000000000007941 */ /* 0x000fea0003800000 */
.L_x_1266:
        /* <DEDUP_REMOVED lines=16> */
.L_x_1269:
[----:B------:R-:W-:Y:S05]  /*1cd50*/  BSYNC B0 ;  /* 0x0000000000007941 */ /* 0x000fea0003800000 */
.L_x_1268:
        /* <DEDUP_REMOVED lines=16> */
.L_x_1271:
[----:B------:R-:W-:Y:S05]  /*1ce60*/  BSYNC B0 ;  /* 0x0000000000007941 */ /* 0x000fea0003800000 */
.L_x_1270:
        /* <DEDUP_REMOVED lines=17> */
.L_x_1256:
        /* <DEDUP_REMOVED lines=15> */
[----:B---3--:R-:W-:Y:S05]  /*1d070*/  @!P0 BRA `(.L_x_1272) ;  /* 0x0000003000008947 */ /* 0x008fea0003800000 */
[----:B------:R2:W3:Y:S04]  /*1d080*/  LDG.E R0, [R6.64] ;  /* 0x0000000606007981 */ /* 0x0004e8000c1e1900 */
[----:B--2---:R-:W3:Y:S02]  /*1d090*/  LDG.E R6, [R6.64+0x4] ;  /* 0x0000040606067981 */ /* 0x004ee4000c1e1900 */
[----:B---3-5:R-:W-:-:S02]  /*1d0a0*/  IADD3 R12, -R0, R6, RZ ;  /* 0x00000006000c7210 */ /* 0x028fc40007ffe1ff */
.L_x_1272:
[----:B---3--:R-:W2:Y:S01]  /*1d0b0*/  S2R R10, SR_TID.X ;  /* 0x00000000000a7919 */ /* 0x008ea20000002100 */
[----:B------:R-:W-:Y:S01]  /*1d0c0*/  SHF.R.S32.HI R0, RZ, 0x1f, R8 ;  /* 0x0000001fff007819 */ /* 0x000fe20000011408 */
[----:B------:R-:W-:Y:S01]  /*1d0d0*/  BSSY B0, `(.L_x_1273) ;  /* 0x0000029000007945 */ /* 0x000fe20003800000 */
[----:B------:R-:W-:Y:S01]  /*1d0e0*/  SEL R9, R8, RZ, !P0 ;  /* 0x000000ff08097207 */ /* 0x000fe20004000000 */
[----:B------:R-:W3:Y:S01]  /*1d0f0*/  S2R R2, SR_CTAID.Y ;  /* 0x0000000000027919 */ /* 0x000ee20000002600 */
[----:B------:R-:W-:-:S03]  /*1d100*/  SEL R11, R0, RZ, !P0 ;  /* 0x000000ff000b7207 */ /* 0x000fc60004000000 */
[----:B------:R-:W4:Y:S01]  /*1d110*/  S2R R14, SR_CTAID.Y ;  /* 0x00000000000e7919 */ /* 0x000f220000002600 */
[----:B--2---:R-:W-:Y:S02]  /*1d120*/  ISETP.GE.AND P1, PT, R10, 0x80, PT ;  /* 0x000000800a00780c */ /* 0x004fe40003f26270 */
[----:B---3--:R-:W-:-:S11]  /*1d130*/  SHF.R.S32.HI R15, RZ, 0x1f, R2 ;  /* 0x0000001fff0f7819 */ /* 0x008fd60000011402 */
[----:B------:R-:W-:Y:S05]  /*1d140*/  @P1 BRA `(.L_x_1274) ;  /* 0x0000021000001947 */ /* 0x000fea0003800000 */
[----:B----4-:R-:W2:Y:S01]  /*1d150*/  S2R R8, SR_CTAID.X ;  /* 0x0000000000087919 */ /* 0x010ea20000002500 */
[----:B-----5:R-:W-:Y:S01]  /*1d160*/  IMAD R0, R12, c[0x0][0x4e8], RZ ;  /* 0x00013a000c007a24 */ /* 0x020fe200078e02ff */
[----:B--2---:R-:W-:-:S04]  /*1d170*/  LEA R8, R8, R10, 0x7 ;  /* 0x0000000a08087211 */ /* 0x004fc800078e38ff */
        /* <DEDUP_REMOVED lines=30> */
.L_x_1274:
[----:B----4-:R-:W-:Y:S05]  /*1d360*/  BSYNC B0 ;  /* 0x0000000000007941 */ /* 0x010fea0003800000 */
.L_x_1273:
[----:B------:R-:W3:Y:S01]  /*1d370*/  S2R R13, SR_CTAID.X ;  /* 0x00000000000d7919 */ /* 0x000ee20000002500 */
[----:B--2---:R-:W-:Y:S01]  /*1d380*/  IMAD R0, R5, c[0x0][0x3a0], RZ ;  /* 0x0000e80005007a24 */ /* 0x004fe200078e02ff */
[----:B------:R-:W-:Y:S01]  /*1d390*/  SHF.R.S32.HI R5, RZ, 0x1f, R10 ;  /* 0x0000001fff057819 */ /* 0x000fe2000001140a */
[C---:B------:R-:W-:Y:S01]  /*1d3a0*/  IMAD.WIDE.U32 R2, R4.reuse, c[0x0][0x3a0], RZ ;  /* 0x0000e80004027a25 */ /* 0x040fe200078e00ff */
[----:B------:R-:W-:Y:S02]  /*1d3b0*/  MOV R6, c[0x0][0x4e8] ;  /* 0x00013a0000067a02 */ /* 0x000fe40000000f00 */
[----:B------:R-:W-:Y:S01]  /*1d3c0*/  LEA.HI R5, R5, R10, RZ, 0x3 ;  /* 0x0000000a05057211 */ /* 0x000fe200078f18ff */
[----:B------:R-:W-:Y:S01]  /*1d3d0*/  IMAD R0, R4, c[0x0][0x3a4], R0 ;  /* 0x0000e90004007a24 */ /* 0x000fe200078e0200 */
[----:B------:R-:W-:Y:S01]  /*1d3e0*/  ISETP.NE.AND P0, PT, R6, 0x1, PT ;  /* 0x000000010600780c */ /* 0x000fe20003f05270 */
[----:B------:R-:W-:Y:S01]  /*1d3f0*/  IMAD R6, R11, c[0x0][0x3f0], RZ ;  /* 0x0000fc000b067a24 */ /* 0x000fe200078e02ff */
[----:B------:R-:W-:-:S02]  /*1d400*/  LOP3.LUT R4, R5, 0xfffffff8, RZ, 0xc0, !PT ;  /* 0xfffffff805047812 */ /* 0x000fc400078ec0ff */
[----:B------:R-:W-:Y:S01]  /*1d410*/  IADD3 R3, R3, R0, RZ ;  /* 0x0000000003037210 */ /* 0x000fe20007ffe0ff */
[----:B------:R-:W-:Y:S01]  /*1d420*/  IMAD R0, R15, c[0x0][0x3e8], RZ ;  /* 0x0000fa000f007a24 */ /* 0x000fe200078e02ff */
[----:B------:R-:W-:Y:S01]  /*1d430*/  IADD3 R8, -R4, R10, RZ ;  /* 0x0000000a04087210 */ /* 0x000fe20007ffe1ff */
[----:B------:R-:W-:Y:S01]  /*1d440*/  IMAD R7, R9, c[0x0][0x3f4], R6 ;  /* 0x0000fd0009077a24 */ /* 0x000fe200078e0206 */
[----:B------:R-:W-:Y:S01]  /*1d450*/  SHF.R.S32.HI R10, RZ, 0x3, R5 ;  /* 0x00000003ff0a7819 */ /* 0x000fe20000011405 */
[C---:B------:R-:W-:Y:S02]  /*1d460*/  IMAD R0, R14.reuse, c[0x0][0x3ec], R0 ;  /* 0x0000fb000e007a24 */ /* 0x040fe400078e0200 */
[----:B------:R-:W-:-:S04]  /*1d470*/  IMAD.WIDE.U32 R2, R14, c[0x0][0x3e8], R2 ;  /* 0x0000fa000e027a25 */ /* 0x000fc800078e0002 */
[----:B------:R-:W-:Y:S01]  /*1d480*/  IMAD R4, R8, 0x10, R10 ;  /* 0x0000001008047824 */ /* 0x000fe200078e020a */
[----:B------:R-:W-:-:S04]  /*1d490*/  IADD3 R3, R0, R3, RZ ;  /* 0x0000000300037210 */ /* 0x000fc80007ffe0ff */
[----:B---3--:R-:W-:Y:S01]  /*1d4a0*/  LEA R4, R13, R4, 0x7 ;  /* 0x000000040d047211 */ /* 0x008fe200078e38ff */
[----:B------:R-:W-:-:S04]  /*1d4b0*/  IMAD.WIDE.U32 R2, R9, c[0x0][0x3f0], R2 ;  /* 0x0000fc0009027a25 */ /* 0x000fc800078e0002 */
[----:B------:R-:W-:Y:S01]  /*1d4c0*/  @P0 IMAD.HI.U32 R5, R4, c[0x0][0x4ec], RZ ;  /* 0x00013b0004050a27 */ /* 0x000fe200078e00ff */
[----:B------:R-:W-:-:S03]  /*1d4d0*/  IADD3 R3, R3, R7, RZ ;  /* 0x0000000703037210 */ /* 0x000fc60007ffe0ff */
[----:B------:R-:W-:Y:S01]  /*1d4e0*/  IMAD.MOV.U32 R0, RZ, RZ, R4 ;  /* 0x000000ffff007224 */ /* 0x000fe200078e0004 */
[----:B------:R-:W-:-:S04]  /*1d4f0*/  @P0 SHF.R.U32.HI R0, RZ, c[0x0][0x4f0], R5 ;  /* 0x00013c00ff000a19 */ /* 0x000fc80000011605 */
[C---:B------:R-:W-:Y:S01]  /*1d500*/  IADD3 R5, -R0.reuse, RZ, RZ ;  /* 0x000000ff00057210 */ /* 0x040fe20007ffe1ff */
[----:B------:R-:W-:Y:S01]  /*1d510*/  IMAD.WIDE.U32 R2, R0, c[0x0][0x3e0], R2 ;  /* 0x0000f80000027a25 */ /* 0x000fe200078e0002 */
[----:B------:R-:W-:-:S03]  /*1d520*/  SHF.R.S32.HI R6, RZ, 0x1f, R0 ;  /* 0x0000001fff067819 */ /* 0x000fc60000011400 */
[----:B------:R-:W-:Y:S02]  /*1d530*/  IMAD R5, R5, c[0x0][0x4e8], R4 ;  /* 0x00013a0005057a24 */ /* 0x000fe400078e0204 */
[----:B------:R-:W-:-:S03]  /*1d540*/  IMAD R6, R6, c[0x0][0x3e0], RZ ;  /* 0x0000f80006067a24 */ /* 0x000fc600078e02ff */
[----:B------:R-:W-:Y:S01]  /*1d550*/  SHF.R.S32.HI R4, RZ, 0x1f, R5 ;  /* 0x0000001fff047819 */ /* 0x000fe20000011405 */
[----:B------:R-:W-:Y:S01]  /*1d560*/  IMAD R0, R0, c[0x0][0x3e4], R6 ;  /* 0x0000f90000007a24 */ /* 0x000fe200078e0206 */
[----:B------:R-:W-:Y:S02]  /*1d570*/  SHF.L.U32 R6, R8, 0x3, RZ ;  /* 0x0000000308067819 */ /* 0x000fe400000006ff */
[----:B------:R-:W-:Y:S01]  /*1d580*/  LEA R8, R13, R10, 0x7 ;  /* 0x0000000a0d087211 */ /* 0x000fe200078e38ff */
[----:B------:R-:W-:Y:S01]  /*1d590*/  IMAD.IADD R3, R3, 0x1, R0 ;  /* 0x0000000103037824 */ /* 0x000fe200078e0200 */
[----:B------:R-:W-:Y:S01]  /*1d5a0*/  IADD3 R7, R6, 0x40, RZ ;  /* 0x0000004006077810 */ /* 0x000fe20007ffe0ff */
[----:B------:R-:W-:Y:S02]  /*1d5b0*/  IMAD R0, R4, c[0x0][0x3d8], RZ ;  /* 0x0000f60004007a24 */ /* 0x000fe400078e02ff */
[----:B------:R-:W-:-:S04]  /*1d5c0*/  IMAD.WIDE.U32 R2, R5, c[0x0][0x3d8], R2 ;  /* 0x0000f60005027a25 */ /* 0x000fc800078e0002 */
[----:B------:R-:W-:Y:S01]  /*1d5d0*/  IMAD R0, R5, c[0x0][0x3dc], R0 ;  /* 0x0000f70005007a24 */ /* 0x000fe200078e0200 */
[----:B------:R-:W-:-:S04]  /*1d5e0*/  LEA R11, P0, R2, c[0x0][0x380], 0x1 ;  /* 0x0000e000020b7a11 */ /* 0x000fc800078008ff */
[----:B------:R-:W-:-:S04]  /*1d5f0*/  IADD3 R0, R3, R0, RZ ;  /* 0x0000000003007210 */ /* 0x000fc80007ffe0ff */
[----:B------:R-:W-:Y:S01]  /*1d600*/  LEA.HI.X R9, R2, c[0x0][0x384], R0, 0x1, P0 ;  /* 0x0000e10002097a11 */ /* 0x000fe200000f0c00 */
[----:B------:R-:W-:Y:S05]  /*1d610*/  BRA.DIV ~URZ, `(.L_x_1275) ;  /* 0x000013b27f007947 */ /* 0x000fea000b800000 */
[----:B------:R2:W3:Y:S02]  /*1d620*/  SHFL.IDX PT, R0, R9, RZ, 0x181f ;  /* 0x00181fff09007589 */ /* 0x0004e400000e0000 */
.L_x_1315:
[----:B------:R-:W-:Y:S05]  /*1d630*/  BRA.DIV ~URZ, `(.L_x_1276) ;  /* 0x000014127f007947 */ /* 0x000fea000b800000 */
[----:B------:R4:W1:Y:S02]  /*1d640*/  SHFL.IDX PT, R2, R11, RZ, 0x181f ;  /* 0x00181fff0b027589 */ /* 0x00086400000e0000 */
.L_x_1316:
[----:B-----5:R-:W-:Y:S01]  /*1d650*/  IMAD R10, R12, c[0x0][0x4e8], RZ ;  /* 0x00013a000c0a7a24 */ /* 0x020fe200078e02ff */
[----:B------:R-:W-:Y:S01]  /*1d660*/  BSSY B0, `(.L_x_1277) ;  /* 0x000000d000007945 */ /* 0x000fe20003800000 */
[----:B---3--:R-:W-:-:S03]  /*1d670*/  MOV R3, R0 ;  /* 0x0000000000037202 */ /* 0x008fc60000000f00 */
[----:B------:R-:W-:-:S13]  /*1d680*/  ISETP.GE.AND P0, PT, R8, R10, PT ;  /* 0x0000000a0800720c */ /* 0x000fda0003f06270 */
[----:B------:R-:W-:Y:S05]  /*1d690*/  @P0 BRA `(.L_x_1278) ;  /* 0x0000009000000947 */ /* 0x000fea0003800000 */
[----:B------:R-:W-:Y:S02]  /*1d6a0*/  ISETP.GE.AND P0, PT, R7, c[0x0][0x3c8], PT ;  /* 0x0000f20007007a0c */ /* 0x000fe40003f06270 */
[----:B------:R-:W-:-:S11]  /*1d6b0*/  ISETP.GE.AND P1, PT, R6, c[0x0][0x3c8], PT ;  /* 0x0000f20006007a0c */ /* 0x000fd60003f26270 */
[----:B------:R-:W-:Y:S02]  /*1d6c0*/  @!P0 SHF.R.S32.HI R0, RZ, 0x1f, R7 ;  /* 0x0000001fff008819 */ /* 0x000fe40000011407 */
[----:B-1----:R-:W-:Y:S02]  /*1d6d0*/  @!P1 IMAD.WIDE R4, R6, 0x2, R2 ;  /* 0x0000000206049825 */ /* 0x002fe400078e0202 */
[----:B------:R-:W-:-:S03]  /*1d6e0*/  @!P0 LEA.HI R0, R0, R7, RZ, 0x3 ;  /* 0x0000000700008211 */ /* 0x000fc600078f18ff */
[----:B------:R1:W-:Y:S01]  /*1d6f0*/  @!P1 ST.E.128 [R4.64], RZ ;  /* 0x000000ff04009985 */ /* 0x0003e2000c101d06 */
[----:B------:R-:W-:-:S05]  /*1d700*/  @!P0 LOP3.LUT R0, R0, 0xfffffff8, RZ, 0xc0, !PT ;  /* 0xfffffff800008812 */ /* 0x000fca00078ec0ff */
[----:B------:R-:W-:-:S05]  /*1d710*/  @!P0 IMAD.WIDE R2, R0, 0x2, R2 ;  /* 0x0000000200028825 */ /* 0x000fca00078e0202 */
[----:B------:R1:W-:Y:S02]  /*1d720*/  @!P0 ST.E.128 [R2.64], RZ ;  /* 0x000000ff02008985 */ /* 0x0003e4000c101d06 */
.L_x_1278:
[----:B------:R-:W-:Y:S05]  /*1d730*/  BSYNC B0 ;  /* 0x0000000000007941 */ /* 0x000fea0003800000 */
.L_x_1277:
[----:B------:R-:W-:Y:S05]  /*1d740*/  BRA.DIV ~URZ, `(.L_x_1279) ;  /* 0x000013827f007947 */ /* 0x000fea000b800000 */
[----:B------:R3:W2:Y:S04]  /*1d750*/  SHFL.IDX PT, R0, R9, 0x1, 0x181f ;  /* 0x00381f0009007f89 */ /* 0x0006a800000e0000 */
[----:B-1----:R3:W1:Y:S02]  /*1d760*/  SHFL.IDX PT, R2, R11, 0x1, 0x181f ;  /* 0x00381f000b027f89 */ /* 0x00266400000e0000 */
.L_x_1317:
[----:B------:R-:W-:Y:S01]  /*1d770*/  IADD3 R3, R8, 0x10, RZ ;  /* 0x0000001008037810 */ /* 0x000fe20007ffe0ff */
[----:B------:R-:W-:Y:S03]  /*1d780*/  BSSY B0, `(.L_x_1280) ;  /* 0x000000d000007945 */ /* 0x000fe60003800000 */
[----:B------:R-:W-:Y:S01]  /*1d790*/  ISETP.GE.AND P0, PT, R3, R10, PT ;  /* 0x0000000a0300720c */ /* 0x000fe20003f06270 */
[----:B--2---:R-:W-:-:S12]  /*1d7a0*/  IMAD.MOV.U32 R3, RZ, RZ, R0 ;  /* 0x000000ffff037224 */ /* 0x004fd800078e0000 */
        /* <DEDUP_REMOVED lines=10> */
.L_x_1281:
[----:B------:R-:W-:Y:S05]  /*1d850*/  BSYNC B0 ;  /* 0x0000000000007941 */ /* 0x000fea0003800000 */
.L_x_1280:
[----:B------:R-:W-:Y:S05]  /*1d860*/  BRA.DIV ~URZ, `(.L_x_1282) ;  /* 0x000013527f007947 */ /* 0x000fea000b800000 */
[----:B------:R2:W3:Y:S02]  /*1d870*/  SHFL.IDX PT, R0, R9, 0x2, 0x181f ;  /* 0x00581f0009007f89 */ /* 0x0004e400000e0000 */
.L_x_1318:
[----:B------:R-:W-:Y:S05]  /*1d880*/  BRA.DIV ~URZ, `(.L_x_1283) ;  /* 0x000013b27f007947 */ /* 0x000fea000b800000 */
[----:B-1----:R1:W2:Y:S02]  /*1d890*/  SHFL.IDX PT, R2, R11, 0x2, 0x181f ;  /* 0x00581f000b027f89 */ /* 0x0022a400000e0000 */
.L_x_1319:
[----:B------:R-:W-:Y:S01]  /*1d8a0*/  IADD3 R3, R8, 0x20, RZ ;  /* 0x0000002008037810 */ /* 0x000fe20007ffe0ff */
[----:B------:R-:W-:Y:S03]  /*1d8b0*/  BSSY B0, `(.L_x_1284) ;  /* 0x000000d000007945 */ /* 0x000fe60003800000 */
[----:B------:R-:W-:Y:S01]  /*1d8c0*/  ISETP.GE.AND P0, PT, R3, R10, PT ;  /* 0x0000000a0300720c */ /* 0x000fe20003f06270 */
[----:B---3--:R-:W-:-:S12]  /*1d8d0*/  IMAD.MOV.U32 R3, RZ, RZ, R0 ;  /* 0x000000ffff037224 */ /* 0x008fd800078e0000 */
[----:B------:R-:W-:Y:S05]  /*1d8e0*/  @P0 BRA `(.L_x_1285) ;  /* 0x0000009000000947 */ /* 0x000fea0003800000 */
[----:B------:R-:W-:Y:S02]  /*1d8f0*/  ISETP.GE.AND P0, PT, R7, c[0x0][0x3c8], PT ;  /* 0x0000f20007007a0c */ /* 0x000fe40003f06270 */
[----:B------:R-:W-:-:S11]  /*1d900*/  ISETP.GE.AND P1, PT, R6, c[0x0][0x3c8], PT ;  /* 0x0000f20006007a0c */ /* 0x000fd60003f26270 */
[----:B------:R-:W-:Y:S02]  /*1d910*/  @!P0 SHF.R.S32.HI R0, RZ, 0x1f, R7 ;  /* 0x0000001fff008819 */ /* 0x000fe40000011407 */
[----:B--2---:R-:W-:Y:S02]  /*1d920*/  @!P1 IMAD.WIDE R4, R6, 0x2, R2 ;  /* 0x0000000206049825 */ /* 0x004fe400078e0202 */
[----:B------:R-:W-:-:S03]  /*1d930*/  @!P0 LEA.HI R0, R0, R7, RZ, 0x3 ;  /* 0x0000000700008211 */ /* 0x000fc600078f18ff */
[----:B------:R2:W-:Y:S01]  /*1d940*/  @!P1 ST.E.128 [R4.64], RZ ;  /* 0x000000ff04009985 */ /* 0x0005e2000c101d06 */
[----:B------:R-:W-:-:S05]  /*1d950*/  @!P0 LOP3.LUT R0, R0, 0xfffffff8, RZ, 0xc0, !PT ;  /* 0xfffffff800008812 */ /* 0x000fca00078ec0ff */
[----:B------:R-:W-:-:S05]  /*1d960*/  @!P0 IMAD.WIDE R2, R0, 0x2, R2 ;  /* 0x0000000200028825 */ /* 0x000fca00078e0202 */
[----:B------:R2:W-:Y:S02]  /*1d970*/  @!P0 ST.E.128 [R2.64], RZ ;  /* 0x000000ff02008985 */ /* 0x0005e4000c101d06 */
.L_x_1285:
[----:B------:R-:W-:Y:S05]  /*1d980*/  BSYNC B0 ;  /* 0x0000000000007941 */ /* 0x000fea0003800000 */
.L_x_1284:
[----:B------:R-:W-:Y:S05]  /*1d990*/  BRA.DIV ~URZ, `(.L_x_1286) ;  /* 0x000013227f007947 */ /* 0x000fea000b800000 */
[----:B------:R3:W1:Y:S04]  /*1d9a0*/  SHFL.IDX PT, R0, R9, 0x3, 0x181f ;  /* 0x00781f0009007f89 */ /* 0x00066800000e0000 */
[----:B--2---:R3:W2:Y:S02]  /*1d9b0*/  SHFL.IDX PT, R2, R11, 0x3, 0x181f ;  /* 0x00781f000b027f89 */ /* 0x0046a400000e0000 */
.L_x_1320:
[----:B------:R-:W-:Y:S01]  /*1d9c0*/  IADD3 R3, R8, 0x30, RZ ;  /* 0x0000003008037810 */ /* 0x000fe20007ffe0ff */
[----:B------:R-:W-:Y:S03]  /*1d9d0*/  BSSY B0, `(.L_x_1287) ;  /* 0x000000d000007945 */ /* 0x000fe60003800000 */
[----:B------:R-:W-:Y:S01]  /*1d9e0*/  ISETP.GE.AND P0, PT, R3, R10, PT ;  /* 0x0000000a0300720c */ /* 0x000fe20003f06270 */
[----:B-1----:R-:W-:-:S12]  /*1d9f0*/  IMAD.MOV.U32 R3, RZ, RZ, R0 ;  /* 0x000000ffff037224 */ /* 0x002fd800078e0000 */
        /* <DEDUP_REMOVED lines=10> */
.L_x_1288:
[----:B------:R-:W-:Y:S05]  /*1daa0*/  BSYNC B0 ;  /* 0x0000000000007941 */ /* 0x000fea0003800000 */
.L_x_1287:
[----:B------:R-:W-:Y:S05]  /*1dab0*/  BRA.DIV ~URZ, `(.L_x_1289) ;  /* 0x000012f27f007947 */ /* 0x000fea000b800000 */
[----:B------:R1:W3:Y:S02]  /*1dac0*/  SHFL.IDX PT, R0, R9, 0x4, 0x181f ;  /* 0x00981f0009007f89 */ /* 0x0002e400000e0000 */
.L_x_1321:
[----:B------:R-:W-:Y:S05]  /*1dad0*/  BRA.DIV ~URZ, `(.L_x_1290) ;  /* 0x000013527f007947 */ /* 0x000fea000b800000 */
[----:B-12---:R1:W2:Y:S02]  /*1dae0*/  SHFL.IDX PT, R2, R11, 0x4, 0x181f ;  /* 0x00981f000b027f89 */ /* 0x0062a400000e0000 */
.L_x_1322:
        /* <DEDUP_REMOVED lines=14> */
.L_x_1292:
[----:B------:R-:W-:Y:S05]  /*1dbd0*/  BSYNC B0 ;  /* 0x0000000000007941 */ /* 0x000fea0003800000 */
.L_x_1291:
[----:B------:R-:W-:Y:S05]  /*1dbe0*/  BRA.DIV ~URZ, `(.L_x_1293) ;  /* 0x000012c27f007947 */ /* 0x000fea000b800000 */
[----:B------:R3:W1:Y:S04]  /*1dbf0*/  SHFL.IDX PT, R0, R9, 0x5, 0x181f ;  /* 0x00b81f0009007f89 */ /* 0x00066800000e0000 */
[----:B--2---:R3:W2:Y:S02]  /*1dc00*/  SHFL.IDX PT, R2, R11, 0x5, 0x181f ;  /* 0x00b81f000b027f89 */ /* 0x0046a400000e0000 */
.L_x_1323:
        /* <DEDUP_REMOVED lines=14> */
.L_x_1295:
[----:B------:R-:W-:Y:S05]  /*1dcf0*/  BSYNC B0 ;  /* 0x0000000000007941 */ /* 0x000fea0003800000 */
.L_x_1294:
[----:B------:R-:W-:Y:S05]  /*1dd00*/  BRA.DIV ~URZ, `(.L_x_1296) ;  /* 0x000012927f007947 */ /* 0x000fea000b800000 */
[----:B------:R1:W3:Y:S02]  /*1dd10*/  SHFL.IDX PT, R0, R9, 0x6, 0x181f ;  /* 0x00d81f0009007f89 */ /* 0x0002e400000e0000 */
.L_x_1324:
[----:B------:R-:W-:Y:S05]  /*1dd20*/  BRA.DIV ~URZ, `(.L_x_1297) ;  /* 0x000012f27f007947 */ /* 0x000fea000b800000 */
[----:B-12---:R1:W2:Y:S02]  /*1dd30*/  SHFL.IDX PT, R2, R11, 0x6, 0x181f ;  /* 0x00d81f000b027f89 */ /* 0x0062a400000e0000 */
.L_x_1325:
        /* <DEDUP_REMOVED lines=14> */
.L_x_1299:
[----:B------:R-:W-:Y:S05]  /*1de20*/  BSYNC B0 ;  /* 0x0000000000007941 */ /* 0x000fea0003800000 */
.L_x_1298:
[----:B------:R-:W-:Y:S05]  /*1de30*/  BRA.DIV ~URZ, `(.L_x_1300) ;  /* 0x000012627f007947 */ /* 0x000fea000b800000 */
[----:B------:R3:W1:Y:S04]  /*1de40*/  SHFL.IDX PT, R0, R9, 0x7, 0x181f ;  /* 0x00f81f0009007f89 */ /* 0x00066800000e0000 */
[----:B--2---:R3:W2:Y:S02]  /*1de50*/  SHFL.IDX PT, R2, R11, 0x7, 0x181f ;  /* 0x00f81f000b027f89 */ /* 0x0046a400000e0000 */
.L_x_1326:
[----:B------:R-:W-:-:S04]  /*1de60*/  IADD3 R3, R8, 0x70, RZ ;  /* 0x0000007008037810 */ /* 0x000fc80007ffe0ff */
[----:B------:R-:W-:Y:S01]  /*1de70*/  ISETP.GE.AND P0, PT, R3, R10, PT ;  /* 0x0000000a0300720c */ /* 0x000fe20003f06270 */
[----:B-1----:R-:W-:-:S12]  /*1de80*/  IMAD.MOV.U32 R3, RZ, RZ, R0 ;  /* 0x000000ffff037224 */ /* 0x002fd800078e0000 */
[----:B------:R-:W-:Y:S05]  /*1de90*/  @P0 EXIT ;  /* 0x000000000000094d */ /* 0x000fea0003800000 */
[----:B------:R-:W-:-:S13]  /*1dea0*/  ISETP.GE.AND P0, PT, R6, c[0x0][0x3c8], PT ;  /* 0x0000f20006007a0c */ /* 0x000fda0003f06270 */
[----:B--2---:R-:W-:-:S05]  /*1deb0*/  @!P0 IMAD.WIDE R4, R6, 0x2, R2 ;  /* 0x0000000206048825 */ /* 0x004fca00078e0202 */
        /* <DEDUP_REMOVED lines=9> */
.L_x_1163:
[----:B------:R-:W-:Y:S01]  /*1df50*/  IMAD.MOV.U32 R106, RZ, RZ, R17 ;  /* 0x000000ffff6a7224 */ /* 0x000fe200078e0011 */
[----:B------:R-:W-:Y:S01]  /*1df60*/  MOV R133, 0x181f ;  /* 0x0000181f00857802 */ /* 0x000fe20000000f00 */
[----:B-1----:R-:W-:Y:S01]  /*1df70*/  IMAD.MOV.U32 R3, RZ, RZ, RZ ;  /* 0x000000ffff037224 */ /* 0x002fe200078e00ff */
[----:B------:R-:W-:Y:S02]  /*1df80*/  MOV R132, 0xffffffff ;  /* 0xffffffff00847802 */ /* 0x000fe40000000f00 */
[----:B------:R-:W-:Y:S02]  /*1df90*/  MOV R2, 0x1dfb0 ;  /* 0x0001dfb000027802 */ /* 0x000fe40000000f00 */
[----:B------:R-:W-:Y:S05]  /*1dfa0*/  CALL.REL.NOINC `($__internal_3_$__cuda_sm70_shflsync_idx_p) ;  /* 0x0000d27000007944 */ /* 0x000fea0003c00000 */
[----:B------:R-:W-:Y:S01]  /*1dfb0*/  MOV R7, R105 ;  /* 0x0000006900077202 */ /* 0x000fe20000000f00 */
[----:B------:R-:W-:Y:S05]  /*1dfc0*/  BRA `(.L_x_1301) ;  /* 0xfffe957000007947 */ /* 0x000fea000383ffff */
.L_x_1164:
[----:B------:R-:W-:Y:S01]  /*1dfd0*/  IMAD.MOV.U32 R106, RZ, RZ, R16 ;  /* 0x000000ffff6a7224 */ /* 0x000fe200078e0010 */
[----:B------:R-:W-:Y:S01]  /*1dfe0*/  MOV R133, 0x181f ;  /* 0x0000181f00857802 */ /* 0x000fe20000000f00 */
[----:B-1----:R-:W-:Y:S01]  /*1dff0*/  IMAD.MOV.U32 R3, RZ, RZ, RZ ;  /* 0x000000ffff037224 */ /* 0x002fe200078e00ff */
[----:B------:R-:W-:-:S02]  /*1e000*/  MOV R132, 0xffffffff ;  /* 0xffffffff00847802 */ /* 0x000fc40000000f00 */
[----:B------:R-:W-:Y:S02]  /*1e010*/  MOV R2, 0x1e030 ;  /* 0x0001e03000027802 */ /* 0x000fe40000000f00 */
[----:B--23--:R-:W-:Y:S05]  /*1e020*/  CALL.REL.NOINC `($__internal_3_$__cuda_sm70_shflsync_idx_p) ;  /* 0x0000d1f000007944 */ /* 0x00cfea0003c00000 */
[----:B------:R-:W-:Y:S01]  /*1e030*/  MOV R0, R105 ;  /* 0x0000006900007202 */ /* 0x000fe20000000f00 */
[----:B------:R-:W-:Y:S05]  /*1e040*/  BRA `(.L_x_1302) ;  /* 0xfffe951000007947 */ /* 0x000fea000383ffff */
.L_x_1167:
[----:B------:R-:W-:Y:S01]  /*1e050*/  IMAD.MOV.U32 R106, RZ, RZ, R17 ;  /* 0x000000ffff6a7224 */ /* 0x000fe200078e0011 */
[----:B------:R-:W-:Y:S01]  /*1e060*/  MOV R133, 0x181f ;  /* 0x0000181f00857802 */ /* 0x000fe20000000f00 */
[----:B-1----:R-:W-:Y:S01]  /*1e070*/  IMAD.MOV.U32 R3, RZ, RZ, 0x1 ;  /* 0x00000001ff037424 */ /* 0x002fe200078e00ff */
[----:B------:R-:W-:Y:S02]  /*1e080*/  MOV R132, 0xffffffff ;  /* 0xffffffff00847802 */ /* 0x000fe40000000f00 */
[----:B------:R-:W-:Y:S02]  /*1e090*/  MOV R2, 0x1e0b0 ;  /* 0x0001e0b000027802 */ /* 0x000fe40000000f00 */
[----:B--234-:R-:W-:Y:S05]  /*1e0a0*/  CALL.REL.NOINC `($__internal_3_$__cuda_sm70_shflsync_idx_p) ;  /* 0x0000d17000007944 */ /* 0x01cfea0003c00000 */
[----:B------:R-:W-:Y:S01]  /*1e0b0*/  IMAD.MOV.U32 R7, RZ, RZ, R105 ;  /* 0x000000ffff077224 */ /* 0x000fe200078e0069 */
[----:B------:R-:W-:Y:S01]  /*1e0c0*/  MOV R106, R16 ;  /* 0x00000010006a7202 */ /* 0x000fe20000000f00 */
[----:B------:R-:W-:Y:S01]  /*1e0d0*/  IMAD.MOV.U32 R3, RZ, RZ, 0x1 ;  /* 0x00000001ff037424 */ /* 0x000fe200078e00ff */
[----:B------:R-:W-:Y:S01]  /*1e0e0*/  MOV R133, 0x181f ;  /* 0x0000181f00857802 */ /* 0x000fe20000000f00 */
[----:B------:R-:W-:Y:S01]  /*1e0f0*/  IMAD.MOV.U32 R132, RZ, RZ, -0x1 ;  /* 0xffffffffff847424 */ /* 0x000fe200078e00ff */
[----:B------:R-:W-:-:S02]  /*1e100*/  MOV R2, 0x1e120 ;  /* 0x0001e12000027802 */ /* 0x000fc40000000f00 */
[----:B------:R-:W-:Y:S05]  /*1e110*/  CALL.REL.NOINC `($__internal_3_$__cuda_sm70_shflsync_idx_p) ;  /* 0x0000d10000007944 */ /* 0x000fea0003c00000 */
[----:B------:R-:W-:Y:S01]  /*1e120*/  MOV R0, R105 ;  /* 0x0000006900007202 */ /* 0x000fe20000000f00 */
[----:B------:R-:W-:Y:S05]  /*1e130*/  BRA `(.L_x_1303) ;  /* 0xfffe95c000007947 */ /* 0x000fea000383ffff */
.L_x_1170:
[----:B------:R-:W-:Y:S01]  /*1e140*/  IMAD.MOV.U32 R106, RZ, RZ, R17 ;  /* 0x000000ffff6a7224 */ /* 0x000fe200078e0011 */
[----:B------:R-:W-:Y:S01]  /*1e150*/  MOV R133, 0x181f ;  /* 0x0000181f00857802 */ /* 0x000fe20000000f00 */
[----:B-1----:R-:W-:Y:S01]  /*1e160*/  IMAD.MOV.U32 R3, RZ, RZ, 0x2 ;  /* 0x00000002ff037424 */ /* 0x002fe200078e00ff */
[----:B------:R-:W-:-:S02]  /*1e170*/  MOV R132, 0xffffffff ;  /* 0xffffffff00847802 */ /* 0x000fc40000000f00 */
[----:B------:R-:W-:Y:S02]  /*1e180*/  MOV R2, 0x1e1a0 ;  /* 0x0001e1a000027802 */ /* 0x000fe40000000f00 */
[----:B--234-:R-:W-:Y:S05]  /*1e190*/  CALL.REL.NOINC `($__internal_3_$__cuda_sm70_shflsync_idx_p) ;  /* 0x0000d08000007944 */ /* 0x01cfea0003c00000 */
[----:B------:R-:W-:Y:S01]  /*1e1a0*/  MOV R7, R105 ;  /* 0x0000006900077202 */ /* 0x000fe20000000f00 */
[----:B------:R-:W-:Y:S05]  /*1e1b0*/  BRA `(.L_x_1304) ;  /* 0xfffe96c000007947 */ /* 0x000fea000383ffff */
.L_x_1171:
[----:B------:R-:W-:Y:S01]  /*1e1c0*/  IMAD.MOV.U32 R106, RZ, RZ, R16 ;  /* 0x000000ffff6a7224 */ /* 0x000fe200078e0010 */
[----:B------:R-:W-:Y:S01]  /*1e1d0*/  MOV R133, 0x181f ;  /* 0x0000181f00857802 */ /* 0x000fe20000000f00 */
[----:B-1----:R-:W-:Y:S01]  /*1e1e0*/  IMAD.MOV.U32 R3, RZ, RZ, 0x2 ;  /* 0x00000002ff037424 */ /* 0x002fe200078e00ff */
[----:B------:R-:W-:Y:S02]  /*1e1f0*/  MOV R132, 0xffffffff ;  /* 0xffffffff00847802 */ /* 0x000fe40000000f00 */
[----:B------:R-:W-:Y:S02]  /*1e200*/  MOV R2, 0x1e220 ;  /* 0x0001e22000027802 */ /* 0x000fe40000000f00 */
[----:B--234-:R-:W-:Y:S05]  /*1e210*/  CALL.REL.NOINC `($__internal_3_$__cuda_sm70_shflsync_idx_p) ;  /* 0x0000d00000007944 */ /* 0x01cfea0003c00000 */
[----:B------:R-:W-:Y:S01]  /*1e220*/  MOV R0, R105 ;  /* 0x0000006900007202 */ /* 0x000fe20000000f00 */
[----:B------:R-:W-:Y:S05]  /*1e230*/  BRA `(.L_x_1305) ;  /* 0xfffe966000007947 */ /* 0x000fea000383ffff */
.L_x_1174:
[----:B------:R-:W-:Y:S01]  /*1e240*/  IMAD.MOV.U32 R106, RZ, RZ, R17 ;  /* 0x000000ffff6a7224 */ /* 0x000fe200078e0011 */
[----:B------:R-:W-:Y:S01]  /*1e250*/  MOV R133, 0x181f ;  /* 0x0000181f00857802 */ /* 0x000fe20000000f00 */
[----:B--2---:R-:W-:Y:S01]  /*1e260*/  IMAD.MOV.U32 R3, RZ, RZ, 0x3 ;  /* 0x00000003ff037424 */ /* 0x004fe200078e00ff */
[----:B------:R-:W-:-:S02]  /*1e270*/  MOV R132, 0xffffffff ;  /* 0xffffffff00847802 */ /* 0x000fc40000000f00 */
[----:B------:R-:W-:Y:S02]  /*1e280*/  MOV R2, 0x1e2a0 ;  /* 0x0001e2a000027802 */ /* 0x000fe40000000f00 */
[----:B-1-34-:R-:W-:Y:S05]  /*1e290*/  CALL.REL.NOINC `($__internal_3_$__cuda_sm70_shflsync_idx_p) ;  /* 0x0000cf8000007944 */ /* 0x01afea0003c00000 */
[----:B------:R-:W-:Y:S01]  /*1e2a0*/  IMAD.MOV.U32 R7, RZ, RZ, R105 ;  /* 0x000000ffff077224 */ /* 0x000fe200078e0069 */
[----:B------:R-:W-:Y:S01]  /*1e2b0*/  MOV R106, R16 ;  /* 0x00000010006a7202 */ /* 0x000fe20000000f00 */
[----:B------:R-:W-:Y:S01]  /*1e2c0*/  IMAD.MOV.U32 R3, RZ, RZ, 0x3 ;  /* 0x00000003ff037424 */ /* 0x000fe200078e00ff */
[----:B------:R-:W-:Y:S01]  /*1e2d0*/  MOV R133, 0x181f ;  /* 0x0000181f00857802 */ /* 0x000fe20000000f00 */
[----:B------:R-:W-:Y:S01]  /*1e2e0*/  IMAD.MOV.U32 R132, RZ, RZ, -0x1 ;  /* 0xffffffffff847424 */ /* 0x000fe200078e00ff */
[----:B------:R-:W-:Y:S02]  /*1e2f0*/  MOV R2, 0x1e310 ;  /* 0x0001e31000027802 */ /* 0x000fe40000000f00 */
[----:B------:R-:W-:Y:S05]  /*1e300*/  CALL.REL.NOINC `($__internal_3_$__cuda_sm70_shflsync_idx_p) ;  /* 0x0000cf1000007944 */ /* 0x000fea0003c00000 */
[----:B------:R-:W-:Y:S01]  /*1e310*/  MOV R0, R105 ;  /* 0x0000006900007202 */ /* 0x000fe20000000f00 */
[----:B------:R-:W-:Y:S05]  /*1e320*/  BRA `(.L_x_1306) ;  /* 0xfffe970000007947 */ /* 0x000fea000383ffff */
.L_x_1177:
[----:B------:R-:W-:Y:S01]  /*1e330*/  IMAD.MOV.U32 R106, RZ, RZ, R17 ;  /* 0x000000ffff6a7224 */ /* 0x000fe200078e0011 */
[----:B------:R-:W-:Y:S01]  /*1e340*/  MOV R133, 0x181f ;  /* 0x0000181f00857802 */ /* 0x000fe20000000f00 */
[----:B-1----:R-:W-:Y:S01]  /*1e350*/  IMAD.MOV.U32 R3, RZ, RZ, 0x4 ;  /* 0x00000004ff037424 */ /* 0x002fe200078e00ff */
[----:B------:R-:W-:Y:S02]  /*1e360*/  MOV R132, 0xffffffff ;  /* 0xffffffff00847802 */ /* 0x000fe40000000f00 */
[----:B------:R-:W-:-:S02]  /*1e370*/  MOV R2, 0x1e390 ;  /* 0x0001e39000027802 */ /* 0x000fc40000000f00 */
[----:B--234-:R-:W-:Y:S05]  /*1e380*/  CALL.REL.NOINC `($__internal_3_$__cuda_sm70_shflsync_idx_p) ;  /* 0x0000ce9000007944 */ /* 0x01cfea0003c00000 */
[----:B------:R-:W-:Y:S01]  /*1e390*/  MOV R7, R105 ;  /* 0x0000006900077202 */ /* 0x000fe20000000f00 */
[----:B------:R-:W-:Y:S05]  /*1e3a0*/  BRA `(.L_x_1307) ;  /* 0xfffe980000007947 */ /* 0x000fea000383ffff */
.L_x_1178:
[----:B------:R-:W-:Y:S01]  /*1e3b0*/  IMAD.MOV.U32 R106, RZ, RZ, R16 ;  /* 0x000000ffff6a7224 */ /* 0x000fe200078e0010 */
[----:B------:R-:W-:Y:S01]  /*1e3c0*/  MOV R133, 0x181f ;  /* 0x0000181f00857802 */ /* 0x000fe20000000f00 */
[----:B------:R-:W-:Y:S01]  /*1e3d0*/  IMAD.MOV.U32 R3, RZ, RZ, 0x4 ;  /* 0x00000004ff037424 */ /* 0x000fe200078e00ff */
[----:B------:R-:W-:-:S02]  /*1e3e0*/  MOV R132, 0xffffffff ;  /* 0xffffffff00847802 */ /* 0x000fc40000000f00 */
[----:B------:R-:W-:Y:S02]  /*1e3f0*/  MOV R2, 0x1e410 ;  /* 0x0001e41000027802 */ /* 0x000fe40000000f00 */
[----:B-1234-:R-:W-:Y:S05]  /*1e400*/  CALL.REL.NOINC `($__internal_3_$__cuda_sm70_shflsync_idx_p) ;  /* 0x0000ce1000007944 */ /* 0x01efea0003c00000 */
[----:B------:R-:W-:Y:S01]  /*1e410*/  MOV R0, R105 ;  /* 0x0000006900007202 */ /* 0x000fe20000000f00 */
[----:B------:R-:W-:Y:S05]  /*1e420*/  BRA `(.L_x_1308) ;  /* 0xfffe97a000007947 */ /* 0x000fea000383ffff */
.L_x_1181:
        /* <DEDUP_REMOVED lines=15> */
.L_x_1184:
        /* <DEDUP_REMOVED lines=8> */
.L_x_1185:
        /* <DEDUP_REMOVED lines=8> */
.L_x_1188:
        /* <DEDUP_REMOVED lines=15> */
.L_x_1254:
[----:B------:R2:W5:Y:S01]  /*1e710*/  LDL R0, [R1+0x94] ;  /* 0x0000940001007983 */ /* 0x0005620000100800 */
[----:B-1----:R-:W-:Y:S02]  /*1e720*/  MOV R3, 0x2 ;  /* 0x0000000200037802 */ /* 0x002fe40000000f00 */
[----:B------:R-:W-:Y:S02]  /*1e730*/  MOV R2, 0x1e750 ;  /* 0x0001e75000027802 */ /* 0x000fe40000000f00 */
[----:B--2--5:R-:W-:Y:S05]  /*1e740*/  CALL.REL.NOINC `($__internal_2_$__cuda_sm70_shflsync_bfly_p) ;  /* 0x0000ca9000007944 */ /* 0x024fea0003c00000 */
[----:B------:R-:W-:Y:S01]  /*1e750*/  MOV R4, R7 ;  /* 0x0000000700047202 */ /* 0x000fe20000000f00 */
[----:B------:R-:W-:Y:S05]  /*1e760*/  BRA `(.L_x_1313) ;  /* 0xffffc02000007947 */ /* 0x000fea000383ffff */
.L_x_1255:
[----:B------:R-:W-:Y:S01]  /*1e770*/  IMAD.MOV.U32 R0, RZ, RZ, R4 ;  /* 0x000000ffff007224 */ /* 0x000fe200078e0004 */
[----:B-1----:R-:W-:-:S02]  /*1e780*/  MOV R3, 0x1 ;  /* 0x0000000100037802 */ /* 0x002fc40000000f00 */
[----:B------:R-:W-:Y:S02]  /*1e790*/  MOV R2, 0x1e7b0 ;  /* 0x0001e7b000027802 */ /* 0x000fe40000000f00 */
[----:B-----5:R-:W-:Y:S05]  /*1e7a0*/  CALL.REL.NOINC `($__internal_2_$__cuda_sm70_shflsync_bfly_p) ;  /* 0x0000ca3000007944 */ /* 0x020fea0003c00000 */
[----:B------:R1:W5:Y:S01]  /*1e7b0*/  LDL R0, [R1+0x98] ;  /* 0x0000980001007983 */ /* 0x0003620000100800 */
[----:B------:R-:W-:Y:S01]  /*1e7c0*/  FADD.FTZ R4, R4, R7 ;  /* 0x0000000704047221 */ /* 0x000fe20000010000 */
[----:B------:R-:W-:Y:S02]  /*1e7d0*/  MOV R3, 0x2 ;  /* 0x0000000200037802 */ /* 0x000fe40000000f00 */
[----:B------:R-:W-:Y:S02]  /*1e7e0*/  MOV R2, 0x1e800 ;  /* 0x0001e80000027802 */ /* 0x000fe40000000f00 */
[----:B-1---5:R-:W-:Y:S05]  /*1e7f0*/  CALL.REL.NOINC `($__internal_2_$__cuda_sm70_shflsync_bfly_p) ;  /* 0x0000c9e000007944 */ /* 0x022fea0003c00000 */
[----:B------:R-:W2:Y:S01]  /*1e800*/  LDL.LU R0, [R1+0x98] ;  /* 0x0000980001007983 */ /* 0x000ea20000300800 */
[----:B------:R-:W-:Y:S02]  /*1e810*/  MOV R3, 0x1 ;  /* 0x0000000100037802 */ /* 0x000fe40000000f00 */
[----:B------:R-:W-:Y:S01]  /*1e820*/  MOV R2, 0x1e860 ;  /* 0x0001e86000027802 */ /* 0x000fe20000000f00 */
[----:B--2---:R-:W-:-:S05]  /*1e830*/  FADD.FTZ R5, R0, R7 ;  /* 0x0000000700057221 */ /* 0x004fca0000010000 */
[----:B------:R-:W-:Y:S02]  /*1e840*/  MOV R0, R5 ;  /* 0x0000000500007202 */ /* 0x000fe40000000f00 */
[----:B------:R-:W-:Y:S05]  /*1e850*/  CALL.REL.NOINC `($__internal_2_$__cuda_sm70_shflsync_bfly_p) ;  /* 0x0000c98000007944 */ /* 0x000fea0003c00000 */
        /* <DEDUP_REMOVED lines=22> */
[----:B------:R-:W-:Y:S05]  /*1e9c0*/  BRA `(.L_x_1314) ;  /* 0xffffbef000007947 */ /* 0x000fea000383ffff */
.L_x_1275:
[----:B------:R-:W-:Y:S01]  /*1e9d0*/  IMAD.MOV.U32 R106, RZ, RZ, R9 ;  /* 0x000000ffff6a7224 */ /* 0x000fe200078e0009 */
[----:B------:R-:W-:Y:S01]  /*1e9e0*/  MOV R133, 0x181f ;  /* 0x0000181f00857802 */ /* 0x000fe20000000f00 */
[----:B------:R-:W-:Y:S01]  /*1e9f0*/  IMAD.MOV.U32 R3, RZ, RZ, RZ ;  /* 0x000000ffff037224 */ /* 0x000fe200078e00ff */
[----:B------:R-:W-:Y:S02]  /*1ea00*/  MOV R132, 0xffffffff ;  /* 0xffffffff00847802 */ /* 0x000fe40000000f00 */
[----:B------:R-:W-:Y:S02]  /*1ea10*/  MOV R2, 0x1ea30 ;  /* 0x0001ea3000027802 */ /* 0x000fe40000000f00 */
[----:B-1---5:R-:W-:Y:S05]  /*1ea20*/  CALL.REL.NOINC `($__internal_3_$__cuda_sm70_shflsync_idx_p) ;  /* 0x0000c7f000007944 */ /* 0x022fea0003c00000 */
[----:B------:R-:W-:Y:S01]  /*1ea30*/  MOV R0, R105 ;  /* 0x0000006900007202 */ /* 0x000fe20000000f00 */
[----:B------:R-:W-:Y:S05]  /*1ea40*/  BRA `(.L_x_1315) ;  /* 0xffffebe000007947 */ /* 0x000fea000383ffff */
.L_x_1276:
[----:B------:R-:W-:Y:S01]  /*1ea50*/  IMAD.MOV.U32 R106, RZ, RZ, R11 ;  /* 0x000000ffff6a7224 */ /* 0x000fe200078e000b */
[----:B------:R-:W-:Y:S01]  /*1ea60*/  MOV R133, 0x181f ;  /* 0x0000181f00857802 */ /* 0x000fe20000000f00 */
[----:B------:R-:W-:Y:S01]  /*1ea70*/  IMAD.MOV.U32 R3, RZ, RZ, RZ ;  /* 0x000000ffff037224 */ /* 0x000fe200078e00ff */
[----:B------:R-:W-:Y:S02]  /*1ea80*/  MOV R132, 0xffffffff ;  /* 0xffffffff00847802 */ /* 0x000fe40000000f00 */
[----:B------:R-:W-:-:S02]  /*1ea90*/  MOV R2, 0x1eab0 ;  /* 0x0001eab000027802 */ /* 0x000fc40000000f00 */
[----:B-123-5:R-:W-:Y:S05]  /*1eaa0*/  CALL.REL.NOINC `($__internal_3_$__cuda_sm70_shflsync_idx_p) ;  /* 0x0000c77000007944 */ /* 0x02efea0003c00000 */
[----:B------:R-:W-:Y:S01]  /*1eab0*/  MOV R2, R105 ;  /* 0x0000006900027202 */ /* 0x000fe20000000f00 */
[----:B------:R-:W-:Y:S05]  /*1eac0*/  BRA `(.L_x_1316) ;  /* 0xffffeb8000007947 */ /* 0x000fea000383ffff */
.L_x_1279:
[----:B------:R-:W-:Y:S01]  /*1ead0*/  IMAD.MOV.U32 R106, RZ, RZ, R9 ;  /* 0x000000ffff6a7224 */ /* 0x000fe200078e0009 */
[----:B------:R-:W-:Y:S01]  /*1eae0*/  MOV R133, 0x181f ;  /* 0x0000181f00857802 */ /* 0x000fe20000000f00 */
[----:B-1----:R-:W-:Y:S01]  /*1eaf0*/  IMAD.MOV.U32 R3, RZ, RZ, 0x1 ;  /* 0x00000001ff037424 */ /* 0x002fe200078e00ff */
[----:B------:R-:W-:-:S02]  /*1eb00*/  MOV R132, 0xffffffff ;  /* 0xffffffff00847802 */ /* 0x000fc40000000f00 */
[----:B------:R-:W-:Y:S02]  /*1eb10*/  MOV R2, 0x1eb30 ;  /* 0x0001eb3000027802 */ /* 0x000fe40000000f00 */
[----:B--2-4-:R-:W-:Y:S05]  /*1eb20*/  CALL.REL.NOINC `($__internal_3_$__cuda_sm70_shflsync_idx_p) ;  /* 0x0000c6f000007944 */ /* 0x014fea0003c00000 */
        /* <DEDUP_REMOVED lines=9> */
.L_x_1282:
[----:B------:R-:W-:Y:S01]  /*1ebc0*/  IMAD.MOV.U32 R106, RZ, RZ, R9 ;  /* 0x000000ffff6a7224 */ /* 0x000fe200078e0009 */
[----:B------:R-:W-:Y:S01]  /*1ebd0*/  MOV R133, 0x181f ;  /* 0x0000181f00857802 */ /* 0x000fe20000000f00 */
[----:B-1----:R-:W-:Y:S01]  /*1ebe0*/  IMAD.MOV.U32 R3, RZ, RZ, 0x2 ;  /* 0x00000002ff037424 */ /* 0x002fe200078e00ff */
[----:B------:R-:W-:Y:S02]  /*1ebf0*/  MOV R132, 0xffffffff ;  /* 0xffffffff00847802 */ /* 0x000fe40000000f00 */
[----:B------:R-:W-:-:S02]  /*1ec00*/  MOV R2, 0x1ec20 ;  /* 0x0001ec2000027802 */ /* 0x000fc40000000f00 */
[----:B---34-:R-:W-:Y:S05]  /*1ec10*/  CALL.REL.NOINC `($__internal_3_$__cuda_sm70_shflsync_idx_p) ;  /* 0x0000c60000007944 */ /* 0x018fea0003c00000 */
[----:B------:R-:W-:Y:S01]  /*1ec20*/  MOV R0, R105 ;  /* 0x0000006900007202 */ /* 0x000fe20000000f00 */
[----:B------:R-:W-:Y:S05]  /*1ec30*/  BRA `(.L_x_1318) ;  /* 0xffffec4000007947 */ /* 0x000fea000383ffff */
.L_x_1283:
        /* <DEDUP_REMOVED lines=8> */
.L_x_1286:
[----:B------:R-:W-:Y:S01]  /*1ecc0*/  IMAD.MOV.U32 R106, RZ, RZ, R9 ;  /* 0x000000ffff6a7224 */ /* 0x000fe200078e0009 */
[----:B------:R-:W-:Y:S01]  /*1ecd0*/  MOV R133, 0x181f ;  /* 0x0000181f00857802 */ /* 0x000fe20000000f00 */
[----:B--2---:R-:W-:Y:S01]  /*1ece0*/  IMAD.MOV.U32 R3, RZ, RZ, 0x3 ;  /* 0x00000003ff037424 */ /* 0x004fe200078e00ff */
[----:B------:R-:W-:Y:S02]  /*1ecf0*/  MOV R132, 0xffffffff ;  /* 0xffffffff00847802 */ /* 0x000fe40000000f00 */
[----:B------:R-:W-:Y:S02]  /*1ed00*/  MOV R2, 0x1ed20 ;  /* 0x0001ed2000027802 */ /* 0x000fe40000000f00 */
[----:B-1--4-:R-:W-:Y:S05]  /*1ed10*/  CALL.REL.NOINC `($__internal_3_$__cuda_sm70_shflsync_idx_p) ;  /* 0x0000c50000007944 */ /* 0x012fea0003c00000 */
        /* <DEDUP_REMOVED lines=9> */
.L_x_1289:
[----:B------:R-:W-:Y:S01]  /*1edb0*/  IMAD.MOV.U32 R106, RZ, RZ, R9 ;  /* 0x000000ffff6a7224 */ /* 0x000fe200078e0009 */
[----:B------:R-:W-:Y:S01]  /*1edc0*/  MOV R133, 0x181f ;  /* 0x0000181f00857802 */ /* 0x000fe20000000f00 */
[----:B-1----:R-:W-:Y:S01]  /*1edd0*/  IMAD.MOV.U32 R3, RZ, RZ, 0x4 ;  /* 0x00000004ff037424 */ /* 0x002fe200078e00ff */
[----:B------:R-:W-:-:S02]  /*1ede0*/  MOV R132, 0xffffffff ;  /* 0xffffffff00847802 */ /* 0x000fc40000000f00 */
[----:B--2---:R-:W-:Y:S02]  /*1edf0*/  MOV R2, 0x1ee10 ;  /* 0x0001ee1000027802 */ /* 0x004fe40000000f00 */
[----:B---34-:R-:W-:Y:S05]  /*1ee00*/  CALL.REL.NOINC `($__internal_3_$__cuda_sm70_shflsync_idx_p) ;  /* 0x0000c41000007944 */ /* 0x018fea0003c00000 */
[----:B------:R-:W-:Y:S01]  /*1ee10*/  MOV R0, R105 ;  /* 0x0000006900007202 */ /* 0x000fe20000000f00 */
[----:B------:R-:W-:Y:S05]  /*1ee20*/  BRA `(.L_x_1321) ;  /* 0xffffeca000007947 */ /* 0x000fea000383ffff */
.L_x_1290:
[----:B------:R-:W-:Y:S01]  /*1ee30*/  IMAD.MOV.U32 R106, RZ, RZ, R11 ;  /* 0x000000ffff6a7224 */ /* 0x000fe200078e000b */
[----:B------:R-:W-:Y:S01]  /*1ee40*/  MOV R133, 0x181f ;  /* 0x0000181f00857802 */ /* 0x000fe20000000f00 */
[----:B-1----:R-:W-:Y:S01]  /*1ee50*/  IMAD.MOV.U32 R3, RZ, RZ, 0x4 ;  /* 0x00000004ff037424 */ /* 0x002fe200078e00ff */
[----:B------:R-:W-:Y:S02]  /*1ee60*/  MOV R132, 0xffffffff ;  /* 0xffffffff00847802 */ /* 0x000fe40000000f00 */
[----:B--2---:R-:W-:Y:S02]  /*1ee70*/  MOV R2, 0x1ee90 ;  /* 0x0001ee9000027802 */ /* 0x004fe40000000f00 */
[----:B---34-:R-:W-:Y:S05]  /*1ee80*/  CALL.REL.NOINC `($__internal_3_$__cuda_sm70_shflsync_idx_p) ;  /* 0x0000c39000007944 */ /* 0x018fea0003c00000 */
[----:B------:R-:W-:Y:S01]  /*1ee90*/  MOV R2, R105 ;  /* 0x0000006900027202 */ /* 0x000fe20000000f00 */
[----:B------:R-:W-:Y:S05]  /*1eea0*/  BRA `(.L_x_1322) ;  /* 0xffffec4000007947 */ /* 0x000fea000383ffff */
.L_x_1293:
[----:B------:R-:W-:Y:S01]  /*1eeb0*/  IMAD.MOV.U32 R106, RZ, RZ, R9 ;  /* 0x000000ffff6a7224 */ /* 0x000fe200078e0009 */
[----:B------:R-:W-:Y:S01]  /*1eec0*/  MOV R133, 0x181f ;  /* 0x0000181f00857802 */ /* 0x000fe20000000f00 */
[----:B--2---:R-:W-:Y:S01]  /*1eed0*/  IMAD.MOV.U32 R3, RZ, RZ, 0x5 ;  /* 0x00000005ff037424 */ /* 0x004fe200078e00ff */
[----:B------:R-:W-:-:S02]  /*1eee0*/  MOV R132, 0xffffffff ;  /* 0xffffffff00847802 */ /* 0x000fc40000000f00 */
[----:B------:R-:W-:Y:S02]  /*1eef0*/  MOV R2, 0x1ef10 ;  /* 0x0001ef1000027802 */ /* 0x000fe40000000f00 */
[----:B-1--4-:R-:W-:Y:S05]  /*1ef00*/  CALL.REL.NOINC `($__internal_3_$__cuda_sm70_shflsync_idx_p) ;  /* 0x0000c31000007944 */ /* 0x012fea0003c00000 */
        /* <DEDUP_REMOVED lines=9> */
.L_x_1296:
[----:B------:R-:W-:Y:S01]  /*1efa0*/  IMAD.MOV.U32 R106, RZ, RZ, R9 ;  /* 0x000000ffff6a7224 */ /* 0x000fe200078e0009 */
[----:B------:R-:W-:Y:S01]  /*1efb0*/  MOV R133, 0x181f ;  /* 0x0000181f00857802 */ /* 0x000fe20000000f00 */
[----:B-1----:R-:W-:Y:S01]  /*1efc0*/  IMAD.MOV.U32 R3, RZ, RZ, 0x6 ;  /* 0x00000006ff037424 */ /* 0x002fe200078e00ff */
[----:B------:R-:W-:Y:S02]  /*1efd0*/  MOV R132, 0xffffffff ;  /* 0xffffffff00847802 */ /* 0x000fe40000000f00 */
[----:B--2---:R-:W-:-:S02]  /*1efe0*/  MOV R2, 0x1f000 ;  /* 0x0001f00000027802 */ /* 0x004fc40000000f00 */
[----:B---34-:R-:W-:Y:S05]  /*1eff0*/  CALL.REL.NOINC `($__internal_3_$__cuda_sm70_shflsync_idx_p) ;  /* 0x0000c22000007944 */ /* 0x018fea0003c00000 */
[----:B------:R-:W-:Y:S01]  /*1f000*/  MOV R0, R105 ;  /* 0x0000006900007202 */ /* 0x000fe20000000f00 */
[----:B------:R-:W-:Y:S05]  /*1f010*/  BRA `(.L_x_1324) ;  /* 0xffffed0000007947 */ /* 0x000fea000383ffff */
.L_x_1297:
        /* <DEDUP_REMOVED lines=8> */
.L_x_1300:
        /* <DEDUP_REMOVED lines=15> */
        .type           $_ZN7cutlass13device_kernelIN5flash19enable_sm80_to_sm89INS1_16FlashAttnFwdSm80INS1_25CollectiveMainloopFwdSm80ILi4ELi1ELb0EN4cute5tupleIJNS5_1CILi128EEENS7_ILi48EEES8_EEELi128ENS_10bfloat16_tEfNS_4arch4Sm80ELb0ELb1ELb1ELb1ELb0ELb1ELb1ELb0EEENS1_21CollectiveEpilogueFwdINS6_IJS8_S8_S9_EEENS6_IJNS7_ILi1EEESH_SH_EEESB_SD_Li128ELb1ELb1ELb0ELb0EEENS1_19SingleTileSchedulerILb1ELb0ELb1ELi128EEEEEEEEEvNT_6ParamsE$_ZZN5flash25CollectiveMainloopFwdSm80ILi4ELi1ELb0EN4cute5tupleIJNS1_1CILi128EEENS3_ILi48EEES4_EEELi128EN7cutlass10bfloat16_tEfNS7_4arch4Sm80ELb0ELb1ELb1ELb1ELb0ELb1ELb1ELb0EE3mmaINS_16FlashAttnFwdSm80ISB_NS_21CollectiveEpilogueFwdINS2_IJS4_S4_S5_EEENS2_IJNS3_ILi1EEESG_SG_EEES8_SA_Li128ELb1ELb1ELb0ELb0EEENS_19SingleTileSchedulerILb1ELb0ELb1ELi128EEEE13SharedStorageENS1_6TensorINS1_11ArrayEngineIfLm128EEENS1_6LayoutINS2_IJNS2_IJNS3_ILi2EEESR_EEESR_NS3_ILi16EEEEEENS2_IJNS2_IJSG_SR_EEENS3_ILi4EEENS3_ILi8EEEEEEEEEENS_7SoftmaxILi4ELi0EEEEEbRKNSB_6ParamsERT0_RT1_iRKNS_16SeqlenInfoQKNewKILb1ELb1EEENS2_IJiiiiEEERT_ENKUlvE_clEv,@function
        .size           $_ZN7cutlass13device_kernelIN5flash19enable_sm80_to_sm89INS1_16FlashAttnFwdSm80INS1_25CollectiveMainloopFwdSm80ILi4ELi1ELb0EN4cute5tupleIJNS5_1CILi128EEENS7_ILi48EEES8_EEELi128ENS_10bfloat16_tEfNS_4arch4Sm80ELb0ELb1ELb1ELb1ELb0ELb1ELb1ELb0EEENS1_21CollectiveEpilogueFwdINS6_IJS8_S8_S9_EEENS6_IJNS7_ILi1EEESH_SH_EEESB_SD_Li128ELb1ELb1ELb0ELb0EEENS1_19SingleTileSchedulerILb1ELb0ELb1ELi128EEEEEEEEEvNT_6ParamsE$_ZZN5flash25CollectiveMainloopFwdSm80ILi4ELi1ELb0EN4cute5tupleIJNS1_1CILi128EEENS3_ILi48EEES4_EEELi128EN7cutlass10bfloat16_tEfNS7_4arch4Sm80ELb0ELb1ELb1ELb1ELb0ELb1ELb1ELb0EE3mmaINS_16FlashAttnFwdSm80ISB_NS_21CollectiveEpilogueFwdINS2_IJS4_S4_S5_EEENS2_IJNS3_ILi1EEESG_SG_EEES8_SA_Li128ELb1ELb1ELb0ELb0EEENS_19SingleTileSchedulerILb1ELb0ELb1ELi128EEEE13SharedStorageENS1_6TensorINS1_11ArrayEngineIfLm128EEENS1_6LayoutINS2_IJNS2_IJNS3_ILi2EEESR_EEESR_NS3_ILi16EEEEEENS2_IJNS2_IJSG_SR_EEENS3_ILi4EEENS3_ILi8EEEEEEEEEENS_7SoftmaxILi4ELi0EEEEEbRKNSB_6ParamsERT0_RT1_iRKNS_16SeqlenInfoQKNewKILb1ELb1EEENS2_IJiiiiEEERT_ENKUlvE_clEv,($__internal_2_$__cuda_sm70_shflsync_bfly_p - $_ZN7cutlass13device_kernelIN5flash19enable_sm80_to_sm89INS1_16FlashAttnFwdSm80INS1_25CollectiveMainloopFwdSm80ILi4ELi1ELb0EN4cute5tupleIJNS5_1CILi128EEENS7_ILi48EEES8_EEELi128ENS_10bfloat16_tEfNS_4arch4Sm80ELb0ELb1ELb1ELb1ELb0ELb1ELb1ELb0EEENS1_21CollectiveEpilogueFwdINS6_IJS8_S8_S9_EEENS6_IJNS7_ILi1EEESH_SH_EEESB_SD_Li128ELb1ELb1ELb0ELb0EEENS1_19SingleTileSchedulerILb1ELb0ELb1ELi128EEEEEEEEEvNT_6ParamsE$_ZZN5flash25CollectiveMainloopFwdSm80ILi4ELi1ELb0EN4cute5tupleIJNS1_1CILi128EEENS3_ILi48EEES4_EEELi128EN7cutlass10bfloat16_tEfNS7_4arch4Sm80ELb0ELb1ELb1ELb1ELb0ELb1ELb1ELb0EE3mmaINS_16FlashAttnFwdSm80ISB_NS_21CollectiveEpilogueFwdINS2_IJS4_S4_S5_EEENS2_IJNS3_ILi1EEESG_SG_EEES8_SA_Li128ELb1ELb1ELb0ELb0EEENS_19SingleTileSchedulerILb1ELb0ELb1ELi128EEEE13SharedStorageENS1_6TensorINS1_11ArrayEngineIfLm128EEENS1_6LayoutINS2_IJNS2_IJNS3_ILi2EEESR_EEESR_NS3_ILi16EEEEEENS2_IJNS2_IJSG_SR_EEENS3_ILi4EEENS3_ILi8EEEEEEEEEENS_7SoftmaxILi4ELi0EEEEEbRKNSB_6ParamsERT0_RT1_iRKNS_16SeqlenInfoQKNewKILb1ELb1EEENS2_IJiiiiEEERT_ENKUlvE_clEv)
$_ZN7cutlass13device_kernelIN5flash19enable_sm80_to_sm89INS1_16FlashAttnFwdSm80INS1_25CollectiveMainloopFwdSm80ILi4ELi1ELb0EN4cute5tupleIJNS5_1CILi128EEENS7_ILi48EEES8_EEELi128ENS_10bfloat16_tEfNS_4arch4Sm80ELb0ELb1ELb1ELb1ELb0ELb1ELb1ELb0EEENS1_21CollectiveEpilogueFwdINS6_IJS8_S8_S9_EEENS6_IJNS7_ILi1EEESH_SH_EEESB_SD_Li128ELb1ELb1ELb0ELb0EEENS1_19SingleTileSchedulerILb1ELb0ELb1ELi128EEEEEEEEEvNT_6ParamsE$_ZZN5flash25CollectiveMainloopFwdSm80ILi4ELi1ELb0EN4cute5tupleIJNS1_1CILi128EEENS3_ILi48EEES4_EEELi128EN7cutlass10bfloat16_tEfNS7_4arch4Sm80ELb0ELb1ELb1ELb1ELb0ELb1ELb1ELb0EE3mmaINS_16FlashAttnFwdSm80ISB_NS_21CollectiveEpilogueFwdINS2_IJS4_S4_S5_EEENS2_IJNS3_ILi1EEESG_SG_EEES8_SA_Li128ELb1ELb1ELb0ELb0EEENS_19SingleTileSchedulerILb1ELb0ELb1ELi128EEEE13SharedStorageENS1_6TensorINS1_11ArrayEngineIfLm128EEENS1_6LayoutINS2_IJNS2_IJNS3_ILi2EEESR_EEESR_NS3_ILi16EEEEEENS2_IJNS2_IJSG_SR_EEENS3_ILi4EEENS3_ILi8EEEEEEEEEENS_7SoftmaxILi4ELi0EEEEEbRKNSB_6ParamsERT0_RT1_iRKNS_16SeqlenInfoQKNewKILb1ELb1EEENS2_IJiiiiEEERT_ENKUlvE_clEv:
[----:B------:R-:W-:-:S05]  /*1f190*/  IADD3 R14, R94, -c[0x0][0x20], RZ ;  /* 0x800008005e0e7a10 */ /* 0x000fca0007ffe0ff */
[----:B------:R-:W2:Y:S01]  /*1f1a0*/  LDL.64 R2, [R14] ;  /* 0x000000000e027983 */ /* 0x000ea20000100a00 */
[----:B------:R-:W-:-:S03]  /*1f1b0*/  ULDC.64 UR4, c[0x0][0x118] ;  /* 0x0000460000047ab9 */ /* 0x000fc60000000a00 */
[----:B--2---:R-:W2:Y:S02]  /*1f1c0*/  LD.E R39, [R2.64+0x11c] ;  /* 0x00011c0402277980 */ /* 0x004ea4000c101900 */
[----:B--2---:R-:W-:-:S13]  /*1f1d0*/  ISETP.GT.AND P0, PT, R39, RZ, PT ;  /* 0x000000ff2700720c */ /* 0x004fda0003f04270 */
[----:B------:R-:W-:Y:S05]  /*1f1e0*/  @P0 BRA `(.L_x_1327) ;  /* 0x0000004000000947 */ /* 0x000fea0003800000 */
[----:B------:R-:W-:Y:S01]  /*1f1f0*/  MOV R2, R143 ;  /* 0x0000008f00027202 */ /* 0x000fe20000000f00 */
[----:B------:R-:W-:-:S04]  /*1f200*/  DEPBAR.LE SB0, 0x1 ;  /* 0x000080400000791a */ /* 0x000fc80000000000 */
[----:B------:R-:W-:-:S04]  /*1f210*/  MOV R3, 0x0 ;  /* 0x0000000000037802 */ /* 0x000fc80000000f00 */
[----:B------:R-:W-:Y:S05]  /*1f220*/  RET.REL.NODEC R2 `(_ZN7cutlass13device_kernelIN5flash19enable_sm80_to_sm89INS1_16FlashAttnFwdSm80INS1_25CollectiveMainloopFwdSm80ILi4ELi1ELb0EN4cute5tupleIJNS5_1CILi128EEENS7_ILi48EEES8_EEELi128ENS_10bfloat16_tEfNS_4arch4Sm80ELb0ELb1ELb1ELb1ELb0ELb1ELb1ELb0EEENS1_21CollectiveEpilogueFwdINS6_IJS8_S8_S9_EEENS6_IJNS7_ILi1EEESH_SH_EEESB_SD_Li128ELb1ELb1ELb0ELb0EEENS1_19SingleTileSchedulerILb1ELb0ELb1ELi128EEEEEEEEEvNT_6ParamsE) ;  /* 0xfffe0dd002007950 */ /* 0x000fea0003c3ffff */
.L_x_1327:
[----:B------:R1:W2:Y:S04]  /*1f230*/  LDL.64 R8, [R14+0x8] ;  /* 0x000008000e087983 */ /* 0x0002a80000100a00 */
[----:B------:R1:W3:Y:S04]  /*1f240*/  LDL.64 R10, [R14+0x18] ;  /* 0x000018000e0a7983 */ /* 0x0002e80000100a00 */
[----:B------:R1:W4:Y:S04]  /*1f250*/  LDL.64 R12, [R14+0x20] ;  /* 0x000020000e0c7983 */ /* 0x0003280000100a00 */
[----:B------:R-:W4:Y:S04]  /*1f260*/  LD.E.U8 R16, [R2.64+0x138] ;  /* 0x0001380402107980 */ /* 0x000f28000c101100 */
[----:B------:R2:W5:Y:S04]  /*1f270*/  LD.E R24, [R2.64+0x164] ;  /* 0x0001640402187980 */ /* 0x000568000c101900 */
[----:B------:R2:W5:Y:S04]  /*1f280*/  LD.E.64 R22, [R2.64+0x110] ;  /* 0x0001100402167980 */ /* 0x000568000c101b00 */
[----:B------:R2:W5:Y:S04]  /*1f290*/  LD.E.64 R20, [R2.64+0x128] ;  /* 0x0001280402147980 */ /* 0x000568000c101b00 */
[----:B-1----:R-:W4:Y:S04]  /*1f2a0*/  LDL.64 R14, [R14+0x10] ;  /* 0x000010000e0e7983 */ /* 0x002f280000100a00 */
[----:B--2---:R1:W2:Y:S04]  /*1f2b0*/  LD.E R29, [R8.64] ;  /* 0x00000004081d7980 */ /* 0x0042a8000c101900 */
[----:B---3--:R3:W2:Y:S04]  /*1f2c0*/  LD.E R0, [R10.64+0x20] ;  /* 0x000020040a007980 */ /* 0x0086a8000c101900 */
[----:B----4-:R4:W4:Y:S04]  /*1f2d0*/  LD.E R44, [R12.64] ;  /* 0x000000040c2c7980 */ /* 0x010928000c101900 */
[----:B-1----:R-:W4:Y:S04]  /*1f2e0*/  LD.E.64 R8, [R2.64+0x130] ;  /* 0x0001300402087980 */ /* 0x002f28000c101b00 */
[----:B---3--:R-:W3:Y:S01]  /*1f2f0*/  LD.E.64 R10, [R2.64+0x120] ;  /* 0x00012004020a7980 */ /* 0x008ee2000c101b00 */
[----:B------:R-:W-:-:S03]  /*1f300*/  ISETP.NE.AND P0, PT, R16, RZ, PT ;  /* 0x000000ff1000720c */ /* 0x000fc60003f05270 */
[----:B------:R3:W5:Y:S01]  /*1f310*/  LD.E R28, [R14.64] ;  /* 0x000000040e1c7980 */ /* 0x000762000c101900 */
[----:B--2---:R-:W-:-:S04]  /*1f320*/  SHF.R.S32.HI R7, RZ, 0x1f, R29 ;  /* 0x0000001fff077819 */ /* 0x004fc8000001141d */
[----:B------:R-:W-:-:S04]  /*1f330*/  LEA.HI R7, R7, R29, RZ, 0x3 ;  /* 0x0000001d07077211 */ /* 0x000fc800078f18ff */
[----:B----4-:R-:W-:-:S05]  /*1f340*/  LOP3.LUT R12, R7, 0xfffffff8, RZ, 0xc0, !PT ;  /* 0xfffffff8070c7812 */ /* 0x010fca00078ec0ff */
[----:B------:R-:W-:-:S04]  /*1f350*/  IMAD.IADD R38, R29, 0x1, -R12 ;  /* 0x000000011d267824 */ /* 0x000fc800078e0a0c */
[----:B------:R-:W-:Y:S01]  /*1f360*/  IMAD.SHL.U32 R26, R38, 0x4, RZ ;  /* 0x00000004261a7824 */ /* 0x000fe200078e00ff */
[----:B------:R-:W-:-:S04]  /*1f370*/  SHF.R.S32.HI R13, RZ, 0x1f, R0 ;  /* 0x0000001fff0d7819 */ /* 0x000fc80000011400 */
[----:B------:R-:W-:Y:S01]  /*1f380*/  IADD3 R45, R26, 0x20, RZ ;  /* 0x000000201a2d7810 */ /* 0x000fe20007ffe0ff */
[----:B------:R-:W-:-:S03]  /*1f390*/  IMAD R12, R9, R0, RZ ;  /* 0x00000000090c7224 */ /* 0x000fc600078e02ff */
[----:B------:R-:W-:Y:S01]  /*1f3a0*/  ISETP.GE.AND P1, PT, R45, R39, PT ;  /* 0x000000272d00720c */ /* 0x000fe20003f26270 */
[----:B---3--:R-:W-:-:S04]  /*1f3b0*/  IMAD R14, R11, R0, RZ ;  /* 0x000000000b0e7224 */ /* 0x008fc800078e02ff */
[-C--:B------:R-:W-:Y:S02]  /*1f3c0*/  IMAD R14, R10, R13.reuse, R14 ;  /* 0x0000000d0a0e7224 */ /* 0x080fe400078e020e */
[----:B------:R-:W-:Y:S01]  /*1f3d0*/  IMAD R13, R8, R13, R12 ;  /* 0x0000000d080d7224 */ /* 0x000fe200078e020c */
[----:B------:R-:W-:Y:S02]  /*1f3e0*/  SEL R12, RZ, 0xffffffff, P1 ;  /* 0xffffffffff0c7807 */ /* 0x000fe40000800000 */
[----:B------:R-:W-:Y:S02]  /*1f3f0*/  ISETP.GE.AND P2, PT, R26, R39, PT ;  /* 0x000000271a00720c */ /* 0x000fe40003f46270 */
[----:B------:R-:W-:Y:S01]  /*1f400*/  SHF.R.S32.HI R68, RZ, 0x3, R7 ;  /* 0x00000003ff447819 */ /* 0x000fe20000011407 */
[----:B------:R-:W-:Y:S01]  /*1f410*/  IMAD.SHL.U32 R12, R12, 0x2, RZ ;  /* 0x000000020c0c7824 */ /* 0x000fe200078e00ff */
[----:B------:R-:W-:Y:S01]  /*1f420*/  SEL R7, RZ, 0x1, P2 ;  /* 0x00000001ff077807 */ /* 0x000fe20001000000 */
[----:B------:R-:W-:Y:S01]  /*1f430*/  IMAD.WIDE.U32 R18, R10, R0, RZ ;  /* 0x000000000a127225 */ /* 0x000fe200078e00ff */
[----:B------:R-:W-:-:S03]  /*1f440*/  LEA R27, R44, R68, 0x7 ;  /* 0x000000442c1b7211 */ /* 0x000fc600078e38ff */
[----:B------:R-:W-:Y:S01]  /*1f450*/  IMAD.WIDE.U32 R16, R8, R0, RZ ;  /* 0x0000000008107225 */ /* 0x000fe200078e00ff */
[----:B------:R-:W-:Y:S02]  /*1f460*/  LOP3.LUT R25, R12, 0x2, R7, 0xe2, !PT ;  /* 0x000000020c197812 */ /* 0x000fe400078ee207 */
[----:B------:R-:W-:Y:S01]  /*1f470*/  LEA R0, R38, R27, 0x4 ;  /* 0x0000001b26007211 */ /* 0x000fe200078e20ff */
[----:B------:R-:W-:Y:S02]  /*1f480*/  IMAD.IADD R15, R19, 0x1, R14 ;  /* 0x00000001130f7824 */ /* 0x000fe400078e020e */
[----:B------:R-:W-:Y:S01]  /*1f490*/  IMAD.IADD R13, R17, 0x1, R13 ;  /* 0x00000001110d7824 */ /* 0x000fe200078e020d */
[----:B------:R-:W-:Y:S05]  /*1f4a0*/  @!P0 BRA `(.L_x_1328) ;  /* 0x00004f2000008947 */ /* 0x000fea0003800000 */
[----:B-----5:R-:W-:Y:S01]  /*1f4b0*/  ISETP.NE.AND P0, PT, R24, 0x1, PT ;  /* 0x000000011800780c */ /* 0x020fe20003f05270 */
[----:B------:R-:W-:-:S12]  /*1f4c0*/  BSSY B0, `(.L_x_1329) ;  /* 0x0000006000007945 */ /* 0x000fd80003800000 */
[----:B------:R-:W-:Y:S05]  /*1f4d0*/  @!P0 BRA `(.L_x_1330) ;  /* 0x0000004000008947 */ /* 0x000fea0003800000 */
[----:B------:R1:W2:Y:S04]  /*1f4e0*/  LD.E R7, [R2.64+0x168] ;  /* 0x0001680402077980 */ /* 0x0002a8000c101900 */
[----:B-1----:R-:W3:Y:S01]  /*1f4f0*/  LD.E R2, [R2.64+0x16c] ;  /* 0x00016c0402027980 */ /* 0x002ee2000c101900 */
[----:B--2---:R-:W-:-:S05]  /*1f500*/  IMAD.HI.U32 R0, R0, R7, RZ ;  /* 0x0000000700007227 */ /* 0x004fca00078e00ff */
[----:B---3--:R-:W-:Y:S02]  /*1f510*/  SHF.R.U32.HI R0, RZ, R2, R0 ;  /* 0x00000002ff007219 */ /* 0x008fe40000011600 */
.L_x_1330:
[----:B------:R-:W-:Y:S05]  /*1f520*/  BSYNC B0 ;  /* 0x0000000000007941 */ /* 0x000fea0003800000 */
.L_x_1329:
[----:B------:R-:W-:Y:S01]  /*1f530*/  MOV R14, R18 ;  /* 0x00000012000e7202 */ /* 0x000fe20000000f00 */
[----:B------:R-:W-:Y:S01]  /*1f540*/  IMAD R11, R11, R0, RZ ;  /* 0x000000000b0b7224 */ /* 0x000fe200078e02ff */
[----:B------:R-:W-:Y:S01]  /*1f550*/  MOV R12, R16 ;  /* 0x00000010000c7202 */ /* 0x000fe20000000f00 */
[-C--:B------:R-:W-:Y:S01]  /*1f560*/  IMAD R9, R9, R0.reuse, RZ ;  /* 0x0000000009097224 */ /* 0x080fe200078e02ff */
[----:B------:R-:W-:Y:S01]  /*1f570*/  SHF.R.S32.HI R7, RZ, 0x1f, R0 ;  /* 0x0000001fff077819 */ /* 0x000fe20000011400 */
[----:B------:R-:W-:-:S04]  /*1f580*/  IMAD.WIDE.U32 R14, R10, R0, R14 ;  /* 0x000000000a0e7225 */ /* 0x000fc800078e000e */
[----:B------:R-:W-:Y:S01]  /*1f590*/  IMAD.WIDE.U32 R2, R8, R0, R12 ;  /* 0x0000000008027225 */ /* 0x000fe200078e000c */
[----:B------:R-:W-:-:S03]  /*1f5a0*/  LEA R16, P1, R14, R22, 0x1 ;  /* 0x000000160e107211 */ /* 0x000fc600078208ff */
[-C--:B------:R-:W-:Y:S01]  /*1f5b0*/  IMAD R0, R10, R7.reuse, R11 ;  /* 0x000000070a007224 */ /* 0x080fe200078e020b */
[----:B------:R-:W-:Y:S01]  /*1f5c0*/  LEA R17, P0, R2, R20, 0x1 ;  /* 0x0000001402117211 */ /* 0x000fe200078008ff */
[----:B------:R-:W-:-:S03]  /*1f5d0*/  IMAD R8, R8, R7, R9 ;  /* 0x0000000708087224 */ /* 0x000fc600078e0209 */
[----:B------:R-:W-:Y:S02]  /*1f5e0*/  IADD3 R0, R15, R0, RZ ;  /* 0x000000000f007210 */ /* 0x000fe40007ffe0ff */
[----:B------:R-:W-:Y:S02]  /*1f5f0*/  IADD3 R8, R3, R8, RZ ;  /* 0x0000000803087210 */ /* 0x000fe40007ffe0ff */
[----:B------:R-:W-:Y:S02]  /*1f600*/  LEA.HI.X R14, R14, R23, R0, 0x1, P1 ;  /* 0x000000170e0e7211 */ /* 0x000fe400008f0c00 */
[----:B------:R-:W-:Y:S01]  /*1f610*/  LEA.HI.X R20, R2, R21, R8, 0x1, P0 ;  /* 0x0000001502147211 */ /* 0x000fe200000f0c08 */
[----:B------:R-:W-:Y:S05]  /*1f620*/  BRA.DIV ~URZ, `(.L_x_1331) ;  /* 0x00009d427f007947 */ /* 0x000fea000b800000 */
[----:B------:R1:W2:Y:S02]  /*1f630*/  SHFL.IDX PT, R0, R14, RZ, 0x181f ;  /* 0x00181fff0e007589 */ /* 0x0002a400000e0000 */
.L_x_1429:
[----:B------:R-:W-:Y:S05]  /*1f640*/  BRA.DIV ~URZ, `(.L_x_1332) ;  /* 0x00009da27f007947 */ /* 0x000fea000b800000 */
[----:B------:R3:W4:Y:S01]  /*1f650*/  SHFL.IDX PT, R8, R16, RZ, 0x181f ;  /* 0x00181fff10087589 */ /* 0x00072200000e0000 */
[----:B--2---:R-:W-:-:S03]  /*1f660*/  MOV R9, R0 ;  /* 0x0000000000097202 */ /* 0x004fc60000000f00 */
[----:B------:R3:W2:Y:S04]  /*1f670*/  SHFL.IDX PT, R7, R20, RZ, 0x181f ;  /* 0x00181fff14077589 */ /* 0x0006a800000e0000 */
[----:B------:R3:W1:Y:S02]  /*1f680*/  SHFL.IDX PT, R2, R17, RZ, 0x181f ;  /* 0x00181fff11027589 */ /* 0x00066400000e0000 */
.L_x_1430:
[----:B------:R-:W-:Y:S01]  /*1f690*/  IMAD R24, R28, R24, RZ ;  /* 0x000000181c187224 */ /* 0x000fe200078e02ff */
[----:B------:R-:W-:Y:S01]  /*1f6a0*/  BSSY B0, `(.L_x_1333) ;  /* 0x000001b000007945 */ /* 0x000fe20003800000 */
[----:B------:R-:W-:Y:S01]  /*1f6b0*/  CS2R R42, SRZ ;  /* 0x00000000002a7805 */ /* 0x000fe2000001ff00 */
[----:B------:R-:W-:Y:S01]  /*1f6c0*/  CS2R R30, SRZ ;  /* 0x00000000001e7805 */ /* 0x000fe2000001ff00 */
[----:B------:R-:W-:Y:S01]  /*1f6d0*/  CS2R R18, SRZ ;  /* 0x0000000000127805 */ /* 0x000fe2000001ff00 */
[----:B------:R-:W-:Y:S01]  /*1f6e0*/  ISETP.GE.AND P0, PT, R27, R24, PT ;  /* 0x000000181b00720c */ /* 0x000fe20003f06270 */
[----:B------:R-:W-:Y:S01]  /*1f6f0*/  CS2R R32, SRZ ;  /* 0x0000000000207805 */ /* 0x000fe2000001ff00 */
[----:B------:R-:W-:Y:S01]  /*1f700*/  CS2R R22, SRZ ;  /* 0x0000000000167805 */ /* 0x000fe2000001ff00 */
[----:B--2---:R-:W-:-:S10]  /*1f710*/  MOV R3, R7 ;  /* 0x0000000700037202 */ /* 0x004fd40000000f00 */
[----:B------:R-:W-:Y:S05]  /*1f720*/  @P0 BRA `(.L_x_1334) ;  /* 0x0000012000000947 */ /* 0x000fea0003800000 */
[C---:B------:R-:W-:Y:S01]  /*1f730*/  LOP3.LUT P0, RZ, R25.reuse, 0x2, RZ, 0xc0, !PT ;  /* 0x0000000219ff7812 */ /* 0x040fe2000780c0ff */
[----:B------:R-:W-:Y:S01]  /*1f740*/  CS2R R18, SRZ ;  /* 0x0000000000127805 */ /* 0x000fe2000001ff00 */
[----:B------:R-:W-:Y:S01]  /*1f750*/  LOP3.LUT R0, R25, 0x1, RZ, 0xc0, !PT ;  /* 0x0000000119007812 */ /* 0x000fe200078ec0ff */
[----:B------:R-:W-:Y:S01]  /*1f760*/  CS2R R22, SRZ ;  /* 0x0000000000167805 */ /* 0x000fe2000001ff00 */
[----:B------:R-:W-:Y:S01]  /*1f770*/  CS2R R30, SRZ ;  /* 0x00000000001e7805 */ /* 0x000fe2000001ff00 */
[----:B------:R-:W-:Y:S01]  /*1f780*/  CS2R R32, SRZ ;  /* 0x0000000000207805 */ /* 0x000fe2000001ff00 */
[----:B------:R-:W-:-:S07]  /*1f790*/  ISETP.NE.U32.AND P1, PT, R0, 0x1, PT ;  /* 0x000000010000780c */ /* 0x000fce0003f25070 */
[----:B------:R-:W-:-:S04]  /*1f7a0*/  @P0 SHF.R.S32.HI R0, RZ, 0x1f, R45 ;  /* 0x0000001fff000819 */ /* 0x000fc8000001142d */
[----:B------:R-:W-:Y:S02]  /*1f7b0*/  @P0 LEA.HI R0, R0, R45, RZ, 0x2 ;  /* 0x0000002d00000211 */ /* 0x000fe400078f10ff */
[----:B----4-:R-:W-:Y:S02]  /*1f7c0*/  @!P1 IMAD.WIDE R12, R26, 0x2, R8 ;  /* 0x000000021a0c9825 */ /* 0x010fe400078e0208 */
[----:B------:R-:W-:-:S03]  /*1f7d0*/  @P0 LOP3.LUT R0, R0, 0xfffffffc, RZ, 0xc0, !PT ;  /* 0xfffffffc00000812 */ /* 0x000fc600078ec0ff */
[----:B------:R2:W5:Y:S02]  /*1f7e0*/  @!P1 LD.E.64 R18, [R12.64] ;  /* 0x000000040c129980 */ /* 0x000564000c101b00 */
[----:B------:R-:W-:-:S04]  /*1f7f0*/  @P0 IMAD.WIDE R10, R0, 0x2, R8 ;  /* 0x00000002000a0825 */ /* 0x000fc800078e0208 */
[--C-:B-1----:R-:W-:Y:S01]  /*1f800*/  @P0 IMAD.WIDE R8, R0, 0x2, R2.reuse ;  /* 0x0000000200080825 */ /* 0x102fe200078e0202 */
[----:B------:R2:W5:Y:S03]  /*1f810*/  @P0 LD.E.64 R30, [R10.64] ;  /* 0x000000040a1e0980 */ /* 0x000566000c101b00 */
[----:B------:R-:W-:Y:S01]  /*1f820*/  @!P1 IMAD.WIDE R2, R26, 0x2, R2 ;  /* 0x000000021a029825 */ /* 0x000fe200078e0202 */
[----:B------:R2:W5:Y:S04]  /*1f830*/  @P0 LD.E.64 R32, [R8.64] ;  /* 0x0000000408200980 */ /* 0x000568000c101b00 */
[----:B------:R2:W5:Y:S02]  /*1f840*/  @!P1 LD.E.64 R22, [R2.64] ;  /* 0x0000000402169980 */ /* 0x000564000c101b00 */
.L_x_1334:
[----:B------:R-:W-:Y:S05]  /*1f850*/  BSYNC B0 ;  /* 0x0000000000007941 */ /* 0x000fea0003800000 */
.L_x_1333:
[----:B-----5:R-:W-:Y:S01]  /*1f860*/  IMAD.MOV.U32 R7, RZ, RZ, R30 ;  /* 0x000000ffff077224 */ /* 0x020fe200078e001e */
[----:B-12---:R-:W-:Y:S01]  /*1f870*/  MOV R2, R18 ;  /* 0x0000001200027202 */ /* 0x006fe20000000f00 */
[----:B------:R-:W-:-:S02]  /*1f880*/  IMAD.MOV.U32 R3, RZ, RZ, R31 ;  /* 0x000000ffff037224 */ /* 0x000fc400078e001f */
[----:B------:R-:W-:-:S03]  /*1f890*/  IMAD.MOV.U32 R0, RZ, RZ, R19 ;  /* 0x000000ffff007224 */ /* 0x000fc600078e0013 */
        /* <DEDUP_REMOVED lines=8> */
[----:B------:R-:W-:Y:S05]  /*1f920*/  BRA.DIV ~URZ, `(.L_x_1335) ;  /* 0x00009c327f007947 */ /* 0x000fea000b800000 */
[----:B------:R1:W2:Y:S04]  /*1f930*/  SHFL.IDX PT, R9, R14, 0x1, 0x181f ;  /* 0x00381f000e097f89 */ /* 0x0002a800000e0000 */
[----:B----4-:R1:W4:Y:S04]  /*1f940*/  SHFL.IDX PT, R8, R16, 0x1, 0x181f ;  /* 0x00381f0010087f89 */ /* 0x01032800000e0000 */
[----:B------:R1:W3:Y:S04]  /*1f950*/  SHFL.IDX PT, R0, R20, 0x1, 0x181f ;  /* 0x00381f0014007f89 */ /* 0x0002e800000e0000 */
[----:B------:R1:W1:Y:S02]  /*1f960*/  SHFL.IDX PT, R2, R17, 0x1, 0x181f ;  /* 0x00381f0011027f89 */ /* 0x00026400000e0000 */
.L_x_1431:
[----:B------:R-:W-:Y:S01]  /*1f970*/  IADD3 R3, R27, 0x10, RZ ;  /* 0x000000101b037810 */ /* 0x000fe20007ffe0ff */
[----:B------:R-:W-:Y:S01]  /*1f980*/  BSSY B0, `(.L_x_1336) ;  /* 0x0000019000007945 */ /* 0x000fe20003800000 */
[----:B------:R-:W-:Y:S01]  /*1f990*/  CS2R R34, SRZ ;  /* 0x0000000000227805 */ /* 0x000fe2000001ff00 */
[----:B------:R-:W-:Y:S01]  /*1f9a0*/  CS2R R40, SRZ ;  /* 0x0000000000287805 */ /* 0x000fe2000001ff00 */
[----:B------:R-:W-:Y:S01]  /*1f9b0*/  ISETP.GE.AND P0, PT, R3, R24, PT ;  /* 0x000000180300720c */ /* 0x000fe20003f06270 */
[----:B------:R-:W-:Y:S01]  /*1f9c0*/  CS2R R36, SRZ ;  /* 0x0000000000247805 */ /* 0x000fe2000001ff00 */
[----:B---3--:R-:W-:-:S11]  /*1f9d0*/  IMAD.MOV.U32 R3, RZ, RZ, R0 ;  /* 0x000000ffff037224 */ /* 0x008fd600078e0000 */
        /* <DEDUP_REMOVED lines=10> */
[----:B--2-4-:R-:W-:Y:S02]  /*1fa80*/  @!P1 IMAD.WIDE R12, R26, 0x2, R8 ;  /* 0x000000021a0c9825 */ /* 0x014fe400078e0208 */
        /* <DEDUP_REMOVED lines=8> */
.L_x_1337:
[----:B------:R-:W-:Y:S05]  /*1fb10*/  BSYNC B0 ;  /* 0x0000000000007941 */ /* 0x000fea0003800000 */
.L_x_1336:
        /* <DEDUP_REMOVED lines=13> */
[----:B------:R1:W2:Y:S02]  /*1fbf0*/  SHFL.IDX PT, R0, R14, 0x2, 0x181f ;  /* 0x00581f000e007f89 */ /* 0x0002a400000e0000 */
.L_x_1432:
[----:B------:R-:W-:Y:S05]  /*1fc00*/  BRA.DIV ~URZ, `(.L_x_1339) ;  /* 0x00009bb27f007947 */ /* 0x000fea000b800000 */
[----:B----4-:R3:W4:Y:S01]  /*1fc10*/  SHFL.IDX PT, R8, R16, 0x2, 0x181f ;  /* 0x00581f0010087f89 */ /* 0x01072200000e0000 */
[----:B--2---:R-:W-:-:S03]  /*1fc20*/  MOV R9, R0 ;  /* 0x0000000000097202 */ /* 0x004fc60000000f00 */
[----:B------:R3:W2:Y:S04]  /*1fc30*/  SHFL.IDX PT, R7, R20, 0x2, 0x181f ;  /* 0x00581f0014077f89 */ /* 0x0006a800000e0000 */
[----:B------:R3:W1:Y:S02]  /*1fc40*/  SHFL.IDX PT, R2, R17, 0x2, 0x181f ;  /* 0x00581f0011027f89 */ /* 0x00066400000e0000 */
.L_x_1433:
[----:B------:R-:W-:Y:S01]  /*1fc50*/  IADD3 R0, R27, 0x20, RZ ;  /* 0x000000201b007810 */ /* 0x000fe20007ffe0ff */
[----:B------:R-:W-:Y:S01]  /*1fc60*/  BSSY B0, `(.L_x_1340) ;  /* 0x000001b000007945 */ /* 0x000fe20003800000 */
[----:B------:R-:W-:Y:S01]  /*1fc70*/  CS2R R60, SRZ ;  /* 0x00000000003c7805 */ /* 0x000fe2000001ff00 */
[----:B------:R-:W-:Y:S01]  /*1fc80*/  CS2R R50, SRZ ;  /* 0x0000000000327805 */ /* 0x000fe2000001ff00 */
[----:B------:R-:W-:Y:S01]  /*1fc90*/  ISETP.GE.AND P0, PT, R0, R24, PT ;  /* 0x000000180000720c */ /* 0x000fe20003f06270 */
[----:B------:R-:W-:Y:S01]  /*1fca0*/  CS2R R46, SRZ ;  /* 0x00000000002e7805 */ /* 0x000fe2000001ff00 */
[----:B------:R-:W-:Y:S01]  /*1fcb0*/  CS2R R52, SRZ ;  /* 0x0000000000347805 */ /* 0x000fe2000001ff00 */
[----:B------:R-:W-:Y:S01]  /*1fcc0*/  CS2R R48, SRZ ;  /* 0x0000000000307805 */ /* 0x000fe2000001ff00 */
[----:B--2---:R-:W-:-:S09]  /*1fcd0*/  IMAD.MOV.U32 R3, RZ, RZ, R7 ;  /* 0x000000ffff037224 */ /* 0x004fd200078e0007 */
        /* <DEDUP_REMOVED lines=19> */
.L_x_1341:
[----:B------:R-:W-:Y:S05]  /*1fe10*/  BSYNC B0 ;  /* 0x0000000000007941 */ /* 0x000fea0003800000 */
.L_x_1340:
        /* <DEDUP_REMOVED lines=17> */
.L_x_1434:
        /* <DEDUP_REMOVED lines=26> */
.L_x_1344:
[----:B------:R-:W-:Y:S05]  /*200d0*/  BSYNC B0 ;  /* 0x0000000000007941 */ /* 0x000fea0003800000 */
.L_x_1343:
        /* <DEDUP_REMOVED lines=14> */
.L_x_1435:
[----:B------:R-:W-:Y:S05]  /*201c0*/  BRA.DIV ~URZ, `(.L_x_1346) ;  /* 0x000099c27f007947 */ /* 0x000fea000b800000 */
[----:B----4-:R3:W4:Y:S01]  /*201d0*/  SHFL.IDX PT, R8, R16, 0x4, 0x181f ;  /* 0x00981f0010087f89 */ /* 0x01072200000e0000 */
[----:B--2---:R-:W-:-:S03]  /*201e0*/  MOV R9, R0 ;  /* 0x0000000000097202 */ /* 0x004fc60000000f00 */
[----:B------:R3:W2:Y:S04]  /*201f0*/  SHFL.IDX PT, R7, R20, 0x4, 0x181f ;  /* 0x00981f0014077f89 */ /* 0x0006a800000e0000 */
[----:B------:R3:W1:Y:S02]  /*20200*/  SHFL.IDX PT, R2, R17, 0x4, 0x181f ;  /* 0x00981f0011027f89 */ /* 0x00066400000e0000 */
.L_x_1436:
[----:B------:R-:W-:Y:S01]  /*20210*/  IADD3 R0, R27, 0x40, RZ ;  /* 0x000000401b007810 */ /* 0x000fe20007ffe0ff */
[----:B------:R-:W-:Y:S01]  /*20220*/  BSSY B0, `(.L_x_1347) ;  /* 0x000001b000007945 */ /* 0x000fe20003800000 */
[----:B------:R-:W-:Y:S01]  /*20230*/  CS2R R66, SRZ ;  /* 0x0000000000427805 */ /* 0x000fe2000001ff00 */
[----:B------:R-:W-:Y:S01]  /*20240*/  CS2R R62, SRZ ;  /* 0x00000000003e7805 */ /* 0x000fe2000001ff00 */
[----:B------:R-:W-:Y:S01]  /*20250*/  ISETP.GE.AND P0, PT, R0, R24, PT ;  /* 0x000000180000720c */ /* 0x000fe20003f06270 */
[----:B------:R-:W-:Y:S01]  /*20260*/  CS2R R70, SRZ ;  /* 0x0000000000467805 */ /* 0x000fe2000001ff00 */
[----:B------:R-:W-:Y:S01]  /*20270*/  CS2R R64, SRZ ;  /* 0x0000000000407805 */ /* 0x000fe2000001ff00 */
[----:B--2---:R-:W-:-:S10]  /*20280*/  IMAD.MOV.U32 R3, RZ, RZ, R7 ;  /* 0x000000ffff037224 */ /* 0x004fd400078e0007 */
        /* <DEDUP_REMOVED lines=8> */
[----:B------:R-:W-:-:S04]  /*20310*/  @P0 IADD3 R0, R26, 0x20, RZ ;  /* 0x000000201a000810 */ /* 0x000fc80007ffe0ff */
[----:B------:R-:W-:Y:S02]  /*20320*/  @P0 SHF.R.S32.HI R7, RZ, 0x1f, R0 ;  /* 0x0000001fff070819 */ /* 0x000fe40000011400 */
[----:B----4-:R-:W-:Y:S02]  /*20330*/  @!P1 IMAD.WIDE R12, R26, 0x2, R8 ;  /* 0x000000021a0c9825 */ /* 0x010fe400078e0208 */
[----:B------:R-:W-:-:S03]  /*20340*/  @P0 LEA.HI R0, R7, R0, RZ, 0x2 ;  /* 0x0000000007000211 */ /* 0x000fc600078f10ff */
[----:B------:R2:W5:Y:S01]  /*20350*/  @!P1 LD.E.64 R62, [R12.64] ;  /* 0x000000040c3e9980 */ /* 0x000562000c101b00 */
[----:B------:R-:W-:-:S05]  /*20360*/  @P0 LOP3.LUT R0, R0, 0xfffffffc, RZ, 0xc0, !PT ;  /* 0xfffffffc00000812 */ /* 0x000fca00078ec0ff */
[----:B------:R-:W-:-:S04]  /*20370*/  @P0 IMAD.WIDE R10, R0, 0x2, R8 ;  /* 0x00000002000a0825 */ /* 0x000fc800078e0208 */
[--C-:B-1----:R-:W-:Y:S01]  /*20380*/  @P0 IMAD.WIDE R8, R0, 0x2, R2.reuse ;  /* 0x0000000200080825 */ /* 0x102fe200078e0202 */
[----:B------:R2:W5:Y:S03]  /*20390*/  @P0 LD.E.64 R66, [R10.64] ;  /* 0x000000040a420980 */ /* 0x000566000c101b00 */
[----:B------:R-:W-:Y:S01]  /*203a0*/  @!P1 IMAD.WIDE R2, R26, 0x2, R2 ;  /* 0x000000021a029825 */ /* 0x000fe200078e0202 */
[----:B------:R2:W5:Y:S04]  /*203b0*/  @P0 LD.E.64 R70, [R8.64] ;  /* 0x0000000408460980 */ /* 0x000568000c101b00 */
[----:B------:R2:W5:Y:S02]  /*203c0*/  @!P1 LD.E.64 R64, [R2.64] ;  /* 0x0000000402409980 */ /* 0x000564000c101b00 */
.L_x_1348:
[----:B------:R-:W-:Y:S05]  /*203d0*/  BSYNC B0 ;  /* 0x0000000000007941 */ /* 0x000fea0003800000 */
.L_x_1347:
[----:B-----5:R-:W-:Y:S01]  /*203e0*/  IMAD.MOV.U32 R7, RZ, RZ, R66 ;  /* 0x000000ffff077224 */ /* 0x020fe200078e0042 */
[----:B-12---:R-:W-:Y:S01]  /*203f0*/  MOV R2, R62 ;  /* 0x0000003e00027202 */ /* 0x006fe20000000f00 */
[----:B------:R-:W-:Y:S01]  /*20400*/  IMAD.MOV.U32 R3, RZ, RZ, R67 ;  /* 0x000000ffff037224 */ /* 0x000fe200078e0043 */
[----:B------:R-:W-:Y:S01]  /*20410*/  CS2R R78, SRZ ;  /* 0x00000000004e7805 */ /* 0x000fe2000001ff00 */
        /* <DEDUP_REMOVED lines=11> */
.L_x_1437:
[----:B------:R-:W-:Y:S05]  /*204d0*/  BRA.DIV ~URZ, `(.L_x_1350) ;  /* 0x000098a27f007947 */ /* 0x000fea000b800000 */
[----:B----4-:R4:W1:Y:S01]  /*204e0*/  SHFL.IDX PT, R8, R16, 0x5, 0x181f ;  /* 0x00b81f0010087f89 */ /* 0x01086200000e0000 */
[----:B--2---:R-:W-:-:S03]  /*204f0*/  MOV R9, R0 ;  /* 0x0000000000097202 */ /* 0x004fc60000000f00 */
[----:B------:R4:W2:Y:S04]  /*20500*/  SHFL.IDX PT, R7, R20, 0x5, 0x181f ;  /* 0x00b81f0014077f89 */ /* 0x0008a800000e0000 */
[----:B------:R4:W3:Y:S02]  /*20510*/  SHFL.IDX PT, R2, R17, 0x5, 0x181f ;  /* 0x00b81f0011027f89 */ /* 0x0008e400000e0000 */
.L_x_1438:
[----:B------:R-:W-:Y:S01]  /*20520*/  IADD3 R0, R27, 0x50, RZ ;  /* 0x000000501b007810 */ /* 0x000fe20007ffe0ff */
[----:B------:R-:W-:Y:S01]  /*20530*/  BSSY B0, `(.L_x_1351) ;  /* 0x000001a000007945 */ /* 0x000fe20003800000 */
[----:B------:R-:W-:Y:S01]  /*20540*/  CS2R R72, SRZ ;  /* 0x0000000000487805 */ /* 0x000fe2000001ff00 */
[----:B------:R-:W-:Y:S01]  /*20550*/  CS2R R76, SRZ ;  /* 0x00000000004c7805 */ /* 0x000fe2000001ff00 */
[----:B------:R-:W-:Y:S01]  /*20560*/  ISETP.GE.AND P0, PT, R0, R24, PT ;  /* 0x000000180000720c */ /* 0x000fe20003f06270 */
[----:B------:R-:W-:Y:S01]  /*20570*/  CS2R R74, SRZ ;  /* 0x00000000004a7805 */ /* 0x000fe2000001ff00 */
[----:B--2---:R-:W-:-:S11]  /*20580*/  IMAD.MOV.U32 R3, RZ, RZ, R7 ;  /* 0x000000ffff037224 */ /* 0x004fd600078e0007 */
        /* <DEDUP_REMOVED lines=10> */
[----:B-1----:R-:W-:Y:S02]  /*20630*/  @!P1 IMAD.WIDE R12, R26, 0x2, R8 ;  /* 0x000000021a0c9825 */ /* 0x002fe400078e0208 */
[----:B------:R-:W-:-:S03]  /*20640*/  @P0 LEA.HI R0, R7, R0, RZ, 0x2 ;  /* 0x0000000007000211 */ /* 0x000fc600078f10ff */
[----:B------:R1:W5:Y:S01]  /*20650*/  @!P1 LD.E.64 R72, [R12.64] ;  /* 0x000000040c489980 */ /* 0x000362000c101b00 */
[----:B------:R-:W-:-:S05]  /*20660*/  @P0 LOP3.LUT R0, R0, 0xfffffffc, RZ, 0xc0, !PT ;  /* 0xfffffffc00000812 */ /* 0x000fca00078ec0ff */
[----:B------:R-:W-:-:S04]  /*20670*/  @P0 IMAD.WIDE R10, R0, 0x2, R8 ;  /* 0x00000002000a0825 */ /* 0x000fc800078e0208 */
[--C-:B---3--:R-:W-:Y:S01]  /*20680*/  @P0 IMAD.WIDE R8, R0, 0x2, R2.reuse ;  /* 0x0000000200080825 */ /* 0x108fe200078e0202 */
[----:B------:R1:W5:Y:S03]  /*20690*/  @P0 LD.E.64 R78, [R10.64] ;  /* 0x000000040a4e0980 */ /* 0x000366000c101b00 */
[----:B------:R-:W-:Y:S01]  /*206a0*/  @!P1 IMAD.WIDE R2, R26, 0x2, R2 ;  /* 0x000000021a029825 */ /* 0x000fe200078e0202 */
[----:B------:R1:W5:Y:S04]  /*206b0*/  @P0 LD.E.64 R76, [R8.64] ;  /* 0x00000004084c0980 */ /* 0x000368000c101b00 */
[----:B------:R1:W5:Y:S02]  /*206c0*/  @!P1 LD.E.64 R74, [R2.64] ;  /* 0x00000004024a9980 */ /* 0x000364000c101b00 */
.L_x_1352:
[----:B------:R-:W-:Y:S05]  /*206d0*/  BSYNC B0 ;  /* 0x0000000000007941 */ /* 0x000fea0003800000 */
.L_x_1351:
[----:B-----5:R-:W-:Y:S01]  /*206e0*/  IMAD.MOV.U32 R7, RZ, RZ, R78 ;  /* 0x000000ffff077224 */ /* 0x020fe200078e004e */
[----:B-1-3--:R-:W-:Y:S01]  /*206f0*/  MOV R2, R72 ;  /* 0x0000004800027202 */ /* 0x00afe20000000f00 */
        /* <DEDUP_REMOVED lines=12> */
.L_x_1439:
[----:B------:R-:W-:Y:S01]  /*207c0*/  SHF.R.S32.HI R0, RZ, 0x1f, R29 ;  /* 0x0000001fff007819 */ /* 0x000fe2000001141d */
[----:B------:R-:W-:-:S03]  /*207d0*/  IMAD.SHL.U32 R2, R44, 0x80, RZ ;  /* 0x000000802c027824 */ /* 0x000fc600078e00ff */
[----:B------:R-:W-:-:S04]  /*207e0*/  LEA.HI R0, R0, R29, RZ, 0x3 ;  /* 0x0000001d00007211 */ /* 0x000fc800078f18ff */
[----:B------:R-:W-:Y:S01]  /*207f0*/  LEA.HI.SX32 R0, R0, R2, 0x1d ;  /* 0x0000000200007211 */ /* 0x000fe200078feaff */
[----:B------:R-:W-:Y:S05]  /*20800*/  BRA.DIV ~URZ, `(.L_x_1354) ;  /* 0x000097627f007947 */ /* 0x000fea000b800000 */
[----:B------:R3:W1:Y:S04]  /*20810*/  SHFL.IDX PT, R8, R16, 0x6, 0x181f ;  /* 0x00d81f0010087f89 */ /* 0x00066800000e0000 */
[----:B------:R3:W4:Y:S04]  /*20820*/  SHFL.IDX PT, R7, R20, 0x6, 0x181f ;  /* 0x00d81f0014077f89 */ /* 0x00072800000e0000 */
[----:B------:R3:W2:Y:S02]  /*20830*/  SHFL.IDX PT, R2, R17, 0x6, 0x181f ;  /* 0x00d81f0011027f89 */ /* 0x0006a400000e0000 */
.L_x_1440:
[----:B------:R-:W-:Y:S01]  /*20840*/  IADD3 R0, R0, 0x60, RZ ;  /* 0x0000006000007810 */ /* 0x000fe20007ffe0ff */
[----:B------:R-:W-:Y:S01]  /*20850*/  BSSY B0, `(.L_x_1355) ;  /* 0x000001b000007945 */ /* 0x000fe20003800000 */
[----:B------:R-:W-:Y:S01]  /*20860*/  CS2R R84, SRZ ;  /* 0x0000000000547805 */ /* 0x000fe2000001ff00 */
[----:B------:R-:W-:Y:S01]  /*20870*/  CS2R R80, SRZ ;  /* 0x0000000000507805 */ /* 0x000fe2000001ff00 */
[----:B------:R-:W-:Y:S01]  /*20880*/  ISETP.GE.AND P0, PT, R0, R24, PT ;  /* 0x000000180000720c */ /* 0x000fe20003f06270 */
[----:B------:R-:W-:Y:S01]  /*20890*/  CS2R R86, SRZ ;  /* 0x0000000000567805 */ /* 0x000fe2000001ff00 */
[----:B------:R-:W-:Y:S01]  /*208a0*/  CS2R R82, SRZ ;  /* 0x0000000000527805 */ /* 0x000fe2000001ff00 */
[----:B----4-:R-:W-:-:S10]  /*208b0*/  IMAD.MOV.U32 R3, RZ, RZ, R7 ;  /* 0x000000ffff037224 */ /* 0x010fd400078e0007 */
        /* <DEDUP_REMOVED lines=10> */
[----:B-12---:R-:W-:Y:S02]  /*20960*/  @!P1 IMAD.WIDE R12, R26, 0x2, R8 ;  /* 0x000000021a0c9825 */ /* 0x006fe400078e0208 */
[----:B------:R-:W-:-:S03]  /*20970*/  @P0 LEA.HI R0, R7, R0, RZ, 0x2 ;  /* 0x0000000007000211 */ /* 0x000fc600078f10ff */
[----:B------:R1:W5:Y:S01]  /*20980*/  @!P1 LD.E.64 R80, [R12.64] ;  /* 0x000000040c509980 */ /* 0x000362000c101b00 */
[----:B------:R-:W-:-:S05]  /*20990*/  @P0 LOP3.LUT R0, R0, 0xfffffffc, RZ, 0xc0, !PT ;  /* 0xfffffffc00000812 */ /* 0x000fca00078ec0ff */
[----:B------:R-:W-:-:S04]  /*209a0*/  @P0 IMAD.WIDE R10, R0, 0x2, R8 ;  /* 0x00000002000a0825 */ /* 0x000fc800078e0208 */
[--C-:B------:R-:W-:Y:S01]  /*209b0*/  @P0 IMAD.WIDE R8, R0, 0x2, R2.reuse ;  /* 0x0000000200080825 */ /* 0x100fe200078e0202 */
[----:B------:R1:W5:Y:S03]  /*209c0*/  @P0 LD.E.64 R84, [R10.64] ;  /* 0x000000040a540980 */ /* 0x000366000c101b00 */
[----:B------:R-:W-:Y:S01]  /*209d0*/  @!P1 IMAD.WIDE R2, R26, 0x2, R2 ;  /* 0x000000021a029825 */ /* 0x000fe200078e0202 */
[----:B------:R1:W5:Y:S04]  /*209e0*/  @P0 LD.E.64 R86, [R8.64] ;  /* 0x0000000408560980 */ /* 0x000368000c101b00 */
[----:B------:R1:W5:Y:S02]  /*209f0*/  @!P1 LD.E.64 R82, [R2.64] ;  /* 0x0000000402529980 */ /* 0x000364000c101b00 */
.L_x_1356:
[----:B------:R-:W-:Y:S05]  /*20a00*/  BSYNC B0 ;  /* 0x0000000000007941 */ /* 0x000fea0003800000 */
.L_x_1355:
        /* <DEDUP_REMOVED lines=15> */
.L_x_1441:
[----:B------:R-:W-:Y:S01]  /*20b00*/  SHF.R.S32.HI R0, RZ, 0x1f, R29 ;  /* 0x0000001fff007819 */ /* 0x000fe2000001141d */
[----:B------:R-:W-:-:S03]  /*20b10*/  IMAD.SHL.U32 R2, R44, 0x80, RZ ;  /* 0x000000802c027824 */ /* 0x000fc600078e00ff */
[----:B------:R-:W-:-:S04]  /*20b20*/  LEA.HI R0, R0, R29, RZ, 0x3 ;  /* 0x0000001d00007211 */ /* 0x000fc800078f18ff */
[----:B------:R-:W-:Y:S01]  /*20b30*/  LEA.HI.SX32 R0, R0, R2, 0x1d ;  /* 0x0000000200007211 */ /* 0x000fe200078feaff */
[----:B------:R-:W-:Y:S05]  /*20b40*/  BRA.DIV ~URZ, `(.L_x_1358) ;  /* 0x000096027f007947 */ /* 0x000fea000b800000 */
[----:B------:R4:W1:Y:S04]  /*20b50*/  SHFL.IDX PT, R8, R16, 0x7, 0x181f ;  /* 0x00f81f0010087f89 */ /* 0x00086800000e0000 */
[----:B------:R4:W3:Y:S04]  /*20b60*/  SHFL.IDX PT, R7, R20, 0x7, 0x181f ;  /* 0x00f81f0014077f89 */ /* 0x0008e800000e0000 */
[----:B------:R4:W2:Y:S02]  /*20b70*/  SHFL.IDX PT, R2, R17, 0x7, 0x181f ;  /* 0x00f81f0011027f89 */ /* 0x0008a400000e0000 */
.L_x_1442:
        /* <DEDUP_REMOVED lines=27> */
.L_x_1360:
[----:B------:R-:W-:Y:S05]  /*20d30*/  BSYNC B0 ;  /* 0x0000000000007941 */ /* 0x000fea0003800000 */
.L_x_1359:
[----:B-1----:R-:W-:Y:S01]  /*20d40*/  IADD3 R8, R94, -c[0x0][0x20], RZ ;  /* 0x800008005e087a10 */ /* 0x002fe20007ffe0ff */
[----:B------:R-:W-:-:S04]  /*20d50*/  DEPBAR.LE SB0, 0x1 ;  /* 0x000080400000791a */ /* 0x000fc80000000000 */
[----:B--2---:R1:W2:Y:S04]  /*20d60*/  LDL.64 R2, [R8+0x20] ;  /* 0x0000200008027983 */ /* 0x0042a80000100a00 */
[----:B-1----:R-:W3:Y:S01]  /*20d70*/  LDL.64 R8, [R8+0x28] ;  /* 0x0000280008087983 */ /* 0x002ee20000100a00 */
[----:B------:R-:W-:Y:S03]  /*20d80*/  WARPSYNC 0xffffffff ;  /* 0xffffffff00007948 */ /* 0x000fe60003800000 */
[----:B------:R-:W-:Y:S06]  /*20d90*/  BAR.SYNC.DEFER_BLOCKING 0x0 ;  /* 0x0000000000007b1d */ /* 0x000fec0000010000 */
[----:B--2---:R1:W2:Y:S04]  /*20da0*/  LD.E R10, [R2.64] ;  /* 0x00000004020a7980 */ /* 0x0042a8000c101900 */
[----:B---34-:R3:W4:Y:S01]  /*20db0*/  LD.E.64 R12, [R8.64] ;  /* 0x00000004080c7980 */ /* 0x018722000c101b00 */
[----:B------:R-:W-:Y:S01]  /*20dc0*/  BSSY B1, `(.L_x_1361) ;  /* 0x0000083000017945 */ /* 0x000fe20003800000 */
[----:B-1----:R-:W-:Y:S01]  /*20dd0*/  IMAD.SHL.U32 R3, R68, 0x40, RZ ;  /* 0x0000004044037824 */ /* 0x002fe200078e00ff */
[----:B---3--:R-:W-:-:S04]  /*20de0*/  SHF.R.S32.HI R8, RZ, 0x1f, R29 ;  /* 0x0000001fff087819 */ /* 0x008fc8000001141d */
[CC--:B------:R-:W-:Y:S02]  /*20df0*/  LEA.HI R0, R8.reuse, R29.reuse, RZ, 0x3 ;  /* 0x0000001d08007211 */ /* 0x0c0fe400078f18ff */
[----:B------:R-:W-:Y:S02]  /*20e00*/  LEA.HI R8, R8, R29, RZ, 0x6 ;  /* 0x0000001d08087211 */ /* 0x000fe400078f30ff */
[----:B------:R-:W-:-:S03]  /*20e10*/  LOP3.LUT R0, R0, 0xfffffff8, RZ, 0xc0, !PT ;  /* 0xfffffff800007812 */ /* 0x000fc600078ec0ff */
[----:B------:R-:W-:Y:S02]  /*20e20*/  IMAD.SHL.U32 R8, R8, 0x8, RZ ;  /* 0x0000000808087824 */ /* 0x000fe400078e00ff */
[----:B------:R-:W-:Y:S01]  /*20e30*/  IMAD.IADD R2, R29, 0x1, -R0 ;  /* 0x000000011d027824 */ /* 0x000fe200078e0a00 */
[----:B------:R-:W-:Y:S01]  /*20e40*/  LOP3.LUT R0, R3, 0x1c0, RZ, 0xc0, !PT ;  /* 0x000001c003007812 */ /* 0x000fe200078ec0ff */
[----:B-----5:R-:W-:Y:S02]  /*20e50*/  IMAD.MOV.U32 R3, RZ, RZ, R92 ;  /* 0x000000ffff037224 */ /* 0x020fe400078e005c */
[----:B------:R-:W-:-:S03]  /*20e60*/  IMAD.SHL.U32 R2, R2, 0x8, RZ ;  /* 0x0000000802027824 */ /* 0x000fc600078e00ff */
[----:B------:R-:W-:Y:S01]  /*20e70*/  PRMT R105, R105, 0x5410, R3 ;  /* 0x0000541069697816 */ /* 0x000fe20000000003 */
[----:B------:R-:W-:Y:S01]  /*20e80*/  IMAD.MOV.U32 R3, RZ, RZ, R93 ;  /* 0x000000ffff037224 */ /* 0x000fe200078e005d */
[----:B------:R-:W-:Y:S02]  /*20e90*/  LOP3.LUT R2, R0, 0x38, R2, 0xf8, !PT ;  /* 0x0000003800027812 */ /* 0x000fe400078ef802 */
[----:B------:R-:W-:Y:S02]  /*20ea0*/  SHF.R.U32.HI R0, RZ, 0x3, R0 ;  /* 0x00000003ff007819 */ /* 0x000fe40000011600 */
[----:B------:R-:W-:Y:S01]  /*20eb0*/  PRMT R105, R3, 0x7610, R105 ;  /* 0x0000761003697816 */ /* 0x000fe20000000069 */
[----:B------:R-:W-:Y:S01]  /*20ec0*/  IMAD.MOV.U32 R3, RZ, RZ, R91 ;  /* 0x000000ffff037224 */ /* 0x000fe200078e005b */
[----:B------:R-:W-:Y:S01]  /*20ed0*/  LOP3.LUT R7, R2, R0, RZ, 0x3c, !PT ;  /* 0x0000000002077212 */ /* 0x000fe200078e3cff */
[----:B------:R-:W-:Y:S02]  /*20ee0*/  IMAD.MOV.U32 R2, RZ, RZ, R44 ;  /* 0x000000ffff027224 */ /* 0x000fe400078e002c */
[----:B------:R-:W-:Y:S01]  /*20ef0*/  IMAD.MOV.U32 R0, RZ, RZ, R45 ;  /* 0x000000ffff007224 */ /* 0x000fe200078e002d */
[----:B------:R-:W-:Y:S01]  /*20f00*/  LOP3.LUT R8, R7, 0xfffffe00, R8, 0xf8, !PT ;  /* 0xfffffe0007087812 */ /* 0x000fe200078ef808 */
[----:B------:R-:W-:-:S03]  /*20f10*/  IMAD.MOV.U32 R7, RZ, RZ, R90 ;  /* 0x000000ffff077224 */ /* 0x000fc600078e005a */
[----:B------:R-:W-:Y:S01]  /*20f20*/  PRMT R29, R0, 0x5410, R2 ;  /* 0x00005410001d7816 */ /* 0x000fe20000000002 */
[----:B------:R-:W-:Y:S01]  /*20f30*/  IMAD.MOV.U32 R2, RZ, RZ, R88 ;  /* 0x000000ffff027224 */ /* 0x000fe200078e0058 */
[----:B------:R-:W-:Y:S01]  /*20f40*/  PRMT R94, R3, 0x5410, R7 ;  /* 0x00005410035e7816 */ /* 0x000fe20000000007 */
[----:B------:R-:W-:-:S05]  /*20f50*/  IMAD.MOV.U32 R0, RZ, RZ, R89 ;  /* 0x000000ffff007224 */ /* 0x000fca00078e0059 */
[----:B------:R-:W-:Y:S01]  /*20f60*/  PRMT R25, R0, 0x5410, R2 ;  /* 0x0000541000197816 */ /* 0x000fe20000000002 */
[----:B--2---:R-:W-:-:S05]  /*20f70*/  IMAD R9, R10, -0x80, R24 ;  /* 0xffffff800a097824 */ /* 0x004fca00078e0218 */
[----:B------:R-:W-:-:S04]  /*20f80*/  IMNMX R24, R9, 0x80, PT ;  /* 0x0000008009187817 */ /* 0x000fc80003800200 */
[----:B------:R-:W-:Y:S01]  /*20f90*/  ISETP.GE.AND P0, PT, R68, R24, PT ;  /* 0x000000184400720c */ /* 0x000fe20003f06270 */
[----:B----4-:R-:W-:-:S12]  /*20fa0*/  IMAD.WIDE.U32 R20, R8, 0x2, R12 ;  /* 0x0000000208147825 */ /* 0x010fd800078e000c */
[----:B------:R-:W-:Y:S05]  /*20fb0*/  @P0 BRA `(.L_x_1362) ;  /* 0x0000063000000947 */ /* 0x000fea0003800000 */
[----:B------:R-:W-:Y:S01]  /*20fc0*/  ISETP.GE.AND P0, PT, R26, R39, PT ;  /* 0x000000271a00720c */ /* 0x000fe20003f06270 */
[----:B------:R-:W-:-:S12]  /*20fd0*/  BSSY B0, `(.L_x_1363) ;  /* 0x0000030000007945 */ /* 0x000fd80003800000 */
[----:B------:R-:W-:Y:S05]  /*20fe0*/  @P0 BRA `(.L_x_1364) ;  /* 0x000002e000000947 */ /* 0x000fea0003800000 */
[----:B------:R-:W2:Y:S01]  /*20ff0*/  LD.E.128 R8, [R20.64] ;  /* 0x0000000414087980 */ /* 0x000ea2000c101d00 */
[----:B------:R-:W-:Y:S02]  /*21000*/  SHF.R.U32.HI R3, RZ, 0x10, R23 ;  /* 0x00000010ff037819 */ /* 0x000fe40000011617 */
[----:B------:R-:W-:Y:S02]  /*21010*/  SHF.R.U32.HI R7, RZ, 0x10, R19 ;  /* 0x00000010ff077819 */ /* 0x000fe40000011613 */
[----:B------:R-:W-:Y:S02]  /*21020*/  SHF.R.U64 R13, R22, 0x10, R23 ;  /* 0x00000010160d7819 */ /* 0x000fe40000001217 */
[C---:B------:R-:W-:Y:S02]  /*21030*/  PRMT R3, R15.reuse, 0x5410, R3 ;  /* 0x000054100f037816 */ /* 0x040fe40000000003 */
[----:B------:R-:W-:Y:S02]  /*21040*/  PRMT R7, R28, 0x5410, R7 ;  /* 0x000054101c077816 */ /* 0x000fe40000000007 */
[----:B------:R-:W-:Y:S01]  /*21050*/  PRMT R13, R15, 0x5432, R13 ;  /* 0x000054320f0d7816 */ /* 0x000fe2000000000d */
[----:B------:R-:W-:Y:S01]  /*21060*/  IMAD.U32 R17, R3, 0x10000, RZ ;  /* 0x0001000003117824 */ /* 0x000fe200078e00ff */
[----:B------:R-:W-:Y:S01]  /*21070*/  SHF.R.U64 R0, R18, 0x10, R19 ;  /* 0x0000001012007819 */ /* 0x000fe20000001213 */
[----:B------:R-:W-:Y:S01]  /*21080*/  IMAD.U32 R19, R7, 0x10000, RZ ;  /* 0x0001000007137824 */ /* 0x000fe200078e00ff */
[----:B------:R-:W-:-:S02]  /*21090*/  LOP3.LUT R22, R3, 0xffff0000, RZ, 0xc0, !PT ;  /* 0xffff000003167812 */ /* 0x000fc400078ec0ff */
[----:B------:R-:W-:Y:S02]  /*210a0*/  LOP3.LUT R18, R7, 0xffff0000, RZ, 0xc0, !PT ;  /* 0xffff000007127812 */ /* 0x000fe400078ec0ff */
[----:B------:R-:W-:Y:S02]  /*210b0*/  PRMT R16, R28, 0x5432, R0 ;  /* 0x000054321c107816 */ /* 0x000fe40000000000 */
[C---:B--2---:R-:W-:Y:S01]  /*210c0*/  LOP3.LUT R12, R10.reuse, 0xffff0000, RZ, 0xc0, !PT ;  /* 0xffff00000a0c7812 */ /* 0x044fe200078ec0ff */
[----:B------:R-:W-:Y:S01]  /*210d0*/  IMAD.U32 R15, R10, 0x10000, RZ ;  /* 0x000100000a0f7824 */ /* 0x000fe200078e00ff */
[C---:B------:R-:W-:Y:S01]  /*210e0*/  LOP3.LUT R10, R11.reuse, 0xffff0000, RZ, 0xc0, !PT ;  /* 0xffff00000b0a7812 */ /* 0x040fe200078ec0ff */
[----:B------:R-:W-:Y:S01]  /*210f0*/  IMAD.U32 R14, R11, 0x10000, RZ ;  /* 0x000100000b0e7824 */ /* 0x000fe200078e00ff */
[----:B------:R-:W-:Y:S01]  /*21100*/  LOP3.LUT R0, R8, 0xffff0000, RZ, 0xc0, !PT ;  /* 0xffff000008007812 */ /* 0x000fe200078ec0ff */
[----:B------:R-:W-:Y:S01]  /*21110*/  FMUL.FTZ R7, R12, R17 ;  /* 0x000000110c077220 */ /* 0x000fe20000410000 */
[----:B------:R-:W-:Y:S01]  /*21120*/  SHF.L.U32 R2, R8, 0x10, RZ ;  /* 0x0000001008027819 */ /* 0x000fe200000006ff */
[-C--:B------:R-:W-:Y:S01]  /*21130*/  FMUL.FTZ R12, R12, R19.reuse ;  /* 0x000000130c0c7220 */ /* 0x080fe20000410000 */
[C---:B------:R-:W-:Y:S01]  /*21140*/  LOP3.LUT R8, R9.reuse, 0xffff0000, RZ, 0xc0, !PT ;  /* 0xffff000009087812 */ /* 0x040fe200078ec0ff */
[----:B------:R-:W-:Y:S01]  /*21150*/  FMUL.FTZ R3, R10, R22 ;  /* 0x000000160a037220 */ /* 0x000fe20000410000 */
[----:B------:R-:W-:Y:S01]  /*21160*/  SHF.L.U32 R11, R9, 0x10, RZ ;  /* 0x00000010090b7819 */ /* 0x000fe200000006ff */
[----:B------:R-:W-:-:S02]  /*21170*/  FFMA.FTZ R19, R15, R19, -R7 ;  /* 0x000000130f137223 */ /* 0x000fc40000010807 */
[----:B------:R-:W-:Y:S01]  /*21180*/  FFMA.FTZ R15, R15, R17, R12 ;  /* 0x000000110f0f7223 */ /* 0x000fe2000001000c */
[----:B------:R-:W-:Y:S01]  /*21190*/  SHF.L.U32 R17, R16, 0x10, RZ ;  /* 0x0000001010117819 */ /* 0x000fe200000006ff */
[-C--:B------:R-:W-:Y:S01]  /*211a0*/  FMUL.FTZ R10, R10, R18.reuse ;  /* 0x000000120a0a7220 */ /* 0x080fe20000410000 */
[----:B------:R-:W-:Y:S01]  /*211b0*/  LOP3.LUT R16, R16, 0xffff0000, RZ, 0xc0, !PT ;  /* 0xffff000010107812 */ /* 0x000fe200078ec0ff */
[----:B------:R-:W-:Y:S02]  /*211c0*/  FFMA.FTZ R12, R14, R18, -R3 ;  /* 0x000000120e0c7223 */ /* 0x000fe40000010803 */
[C---:B------:R-:W-:Y:S01]  /*211d0*/  IMAD.U32 R18, R13.reuse, 0x10000, RZ ;  /* 0x000100000d127824 */ /* 0x040fe200078e00ff */
[----:B------:R-:W-:Y:S01]  /*211e0*/  LOP3.LUT R13, R13, 0xffff0000, RZ, 0xc0, !PT ;  /* 0xffff00000d0d7812 */ /* 0x000fe200078ec0ff */
[----:B------:R-:W-:Y:S02]  /*211f0*/  FMUL.FTZ R9, R8, R16 ;  /* 0x0000001008097220 */ /* 0x000fe40000410000 */
[----:B------:R-:W-:-:S02]  /*21200*/  FMUL.FTZ R3, R0, R18 ;  /* 0x0000001200037220 */ /* 0x000fc40000410000 */
[----:B------:R-:W-:Y:S02]  /*21210*/  FMUL.FTZ R0, R0, R17 ;  /* 0x0000001100007220 */ /* 0x000fe40000410000 */
[----:B------:R-:W-:Y:S02]  /*21220*/  FMUL.FTZ R7, R8, R13 ;  /* 0x0000000d08077220 */ /* 0x000fe40000410000 */
[----:B------:R-:W-:Y:S02]  /*21230*/  FFMA.FTZ R8, R2, R18, R0 ;  /* 0x0000001202087223 */ /* 0x000fe40000010000 */
[----:B------:R-:W-:Y:S01]  /*21240*/  FFMA.FTZ R14, R14, R22, R10 ;  /* 0x000000160e0e7223 */ /* 0x000fe2000001000a */
[----:B------:R-:W-:Y:S01]  /*21250*/  F2FP.BF16.PACK_AB R10, R15, R19 ;  /* 0x000000130f0a723e */ /* 0x000fe200000010ff */
[----:B------:R-:W-:Y:S02]  /*21260*/  FFMA.FTZ R3, R2, R17, -R3 ;  /* 0x0000001102037223 */ /* 0x000fe40000010803 */
[----:B------:R-:W-:-:S02]  /*21270*/  FFMA.FTZ R0, R11, R16, -R7 ;  /* 0x000000100b007223 */ /* 0x000fc40000010807 */
[----:B------:R-:W-:Y:S01]  /*21280*/  FFMA.FTZ R9, R11, R13, R9 ;  /* 0x0000000d0b097223 */ /* 0x000fe20000010009 */
[----:B------:R-:W-:Y:S02]  /*21290*/  F2FP.BF16.PACK_AB R11, R14, R12 ;  /* 0x0000000c0e0b723e */ /* 0x000fe400000010ff */
[----:B------:R-:W-:Y:S02]  /*212a0*/  F2FP.BF16.PACK_AB R8, R8, R3 ;  /* 0x000000030808723e */ /* 0x000fe400000010ff */
[----:B------:R-:W-:-:S05]  /*212b0*/  F2FP.BF16.PACK_AB R9, R9, R0 ;  /* 0x000000000909723e */ /* 0x000fca00000010ff */
[----:B------:R1:W-:Y:S02]  /*212c0*/  ST.E.128 [R20.64], R8 ;  /* 0x0000000814007985 */ /* 0x0003e4000c101d04 */
.L_x_1364:
[----:B------:R-:W-:Y:S05]  /*212d0*/  BSYNC B0 ;  /* 0x0000000000007941 */ /* 0x000fea0003800000 */
.L_x_1363:
[----:B------:R-:W-:-:S04]  /*212e0*/  IADD3 R0, R26, 0x20, RZ ;  /* 0x000000201a007810 */ /* 0x000fc80007ffe0ff */
[----:B------:R-:W-:-:S13]  /*212f0*/  ISETP.GE.AND P0, PT, R0, R39, PT ;  /* 0x000000270000720c */ /* 0x000fda0003f06270 */
[----:B------:R-:W-:Y:S05]  /*21300*/  @P0 BRA `(.L_x_1362) ;  /* 0x000002e000000947 */ /* 0x000fea0003800000 */
[----:B-1----:R-:W2:Y:S01]  /*21310*/  LD.E.128 R8, [R20.64+0x4000] ;  /* 0x0040000414087980 */ /* 0x002ea2000c101d00 */
[----:B------:R-:W-:Y:S02]  /*21320*/  SHF.R.U32.HI R3, RZ, 0x10, R33 ;  /* 0x00000010ff037819 */ /* 0x000fe40000011621 */
[----:B------:R-:W-:Y:S02]  /*21330*/  SHF.R.U32.HI R7, RZ, 0x10, R31 ;  /* 0x00000010ff077819 */ /* 0x000fe4000001161f */
[----:B------:R-:W-:Y:S02]  /*21340*/  PRMT R3, R38, 0x5410, R3 ;  /* 0x0000541026037816 */ /* 0x000fe40000000003 */
[----:B------:R-:W-:Y:S02]  /*21350*/  PRMT R7, R69, 0x5410, R7 ;  /* 0x0000541045077816 */ /* 0x000fe40000000007 */
[C---:B------:R-:W-:Y:S01]  /*21360*/  LOP3.LUT R22, R3.reuse, 0xffff0000, RZ, 0xc0, !PT ;  /* 0xffff000003167812 */ /* 0x040fe200078ec0ff */
[----:B------:R-:W-:Y:S01]  /*21370*/  IMAD.U32 R17, R3, 0x10000, RZ ;  /* 0x0001000003117824 */ /* 0x000fe200078e00ff */
[----:B------:R-:W-:Y:S01]  /*21380*/  SHF.R.U64 R13, R32, 0x10, R33 ;  /* 0x00000010200d7819 */ /* 0x000fe20000001221 */
[----:B------:R-:W-:Y:S01]  /*21390*/  IMAD.U32 R19, R7, 0x10000, RZ ;  /* 0x0001000007137824 */ /* 0x000fe200078e00ff */
[----:B------:R-:W-:-:S02]  /*213a0*/  SHF.R.U64 R0, R30, 0x10, R31 ;  /* 0x000000101e007819 */ /* 0x000fc4000000121f */
[----:B------:R-:W-:Y:S02]  /*213b0*/  LOP3.LUT R18, R7, 0xffff0000, RZ, 0xc0, !PT ;  /* 0xffff000007127812 */ /* 0x000fe400078ec0ff */
[----:B------:R-:W-:Y:S02]  /*213c0*/  PRMT R13, R38, 0x5432, R13 ;  /* 0x00005432260d7816 */ /* 0x000fe4000000000d */
        /* <DEDUP_REMOVED lines=33> */
[----:B------:R1:W-:Y:S02]  /*215e0*/  ST.E.128 [R20.64+0x4000], R8 ;  /* 0x0040000814007985 */ /* 0x0003e4000c101d04 */
.L_x_1362:
[----:B------:R-:W-:Y:S05]  /*215f0*/  BSYNC B1 ;  /* 0x0000000000017941 */ /* 0x000fea0003800000 */
.L_x_1361:
[----:B------:R-:W-:Y:S01]  /*21600*/  IADD3 R0, R68, 0x10, RZ ;  /* 0x0000001044007810 */ /* 0x000fe20007ffe0ff */
[----:B------:R-:W-:Y:S03]  /*21610*/  BSSY B1, `(.L_x_1365) ;  /* 0x0000066000017945 */ /* 0x000fe60003800000 */
[----:B------:R-:W-:-:S13]  /*21620*/  ISETP.GE.AND P0, PT, R0, R24, PT ;  /* 0x000000180000720c */ /* 0x000fda0003f06270 */
[----:B------:R-:W-:Y:S05]  /*21630*/  @P0 BRA `(.L_x_1366) ;  /* 0x0000063000000947 */ /* 0x000fea0003800000 */
[----:B------:R-:W-:Y:S01]  /*21640*/  ISETP.GE.AND P0, PT, R26, R39, PT ;  /* 0x000000271a00720c */ /* 0x000fe20003f06270 */
[----:B------:R-:W-:-:S12]  /*21650*/  BSSY B0, `(.L_x_1367) ;  /* 0x0000030000007945 */ /* 0x000fd80003800000 */
        /* <DEDUP_REMOVED lines=47> */
.L_x_1368:
[----:B------:R-:W-:Y:S05]  /*21950*/  BSYNC B0 ;  /* 0x0000000000007941 */ /* 0x000fea0003800000 */
.L_x_1367:
        /* <DEDUP_REMOVED lines=49> */
.L_x_1366:
[----:B------:R-:W-:Y:S05]  /*21c70*/  BSYNC B1 ;  /* 0x0000000000017941 */ /* 0x000fea0003800000 */
.L_x_1365:
        /* <DEDUP_REMOVED lines=53> */
.L_x_1372:
[----:B------:R-:W-:Y:S05]  /*21fd0*/  BSYNC B0 ;  /* 0x0000000000007941 */ /* 0x000fea0003800000 */
.L_x_1371:
        /* <DEDUP_REMOVED lines=49> */
.L_x_1370:
[----:B------:R-:W-:Y:S05]  /*222f0*/  BSYNC B1 ;  /* 0x0000000000017941 */ /* 0x000fea0003800000 */
.L_x_1369:
        /* <DEDUP_REMOVED lines=53> */
.L_x_1376:
[----:B------:R-:W-:Y:S05]  /*22650*/  BSYNC B0 ;  /* 0x0000000000007941 */ /* 0x000fea0003800000 */
.L_x_1375:
        /* <DEDUP_REMOVED lines=49> */
.L_x_1374:
[----:B------:R-:W-:Y:S05]  /*22970*/  BSYNC B1 ;  /* 0x0000000000017941 */ /* 0x000fea0003800000 */
.L_x_1373:
        /* <DEDUP_REMOVED lines=53> */
.L_x_1380:
[----:B------:R-:W-:Y:S05]  /*22cd0*/  BSYNC B0 ;  /* 0x0000000000007941 */ /* 0x000fea0003800000 */
.L_x_1379:
        /* <DEDUP_REMOVED lines=49> */
.L_x_1378:
[----:B------:R-:W-:Y:S05]  /*22ff0*/  BSYNC B1 ;  /* 0x0000000000017941 */ /* 0x000fea0003800000 */
.L_x_1377:
        /* <DEDUP_REMOVED lines=53> */
.L_x_1384:
[----:B------:R-:W-:Y:S05]  /*23350*/  BSYNC B0 ;  /* 0x0000000000007941 */ /* 0x000fea0003800000 */
.L_x_1383:
        /* <DEDUP_REMOVED lines=49> */
.L_x_1382:
[----:B------:R-:W-:Y:S05]  /*23670*/  BSYNC B1 ;  /* 0x0000000000017941 */ /* 0x000fea0003800000 */
.L_x_1381:
        /* <DEDUP_REMOVED lines=53> */
.L_x_1388:
[----:B------:R-:W-:Y:S05]  /*239d0*/  BSYNC B0 ;  /* 0x0000000000007941 */ /* 0x000fea0003800000 */
.L_x_1387:
        /* <DEDUP_REMOVED lines=49> */
.L_x_1386:
[----:B------:R-:W-:Y:S05]  /*23cf0*/  BSYNC B1 ;  /* 0x0000000000017941 */ /* 0x000fea0003800000 */
.L_x_1385:
[----:B------:R-:W-:Y:S01]  /*23d00*/  IADD3 R0, R68, 0x70, RZ ;  /* 0x0000007044007810 */ /* 0x000fe20007ffe0ff */
[----:B------:R-:W-:Y:S02]  /*23d10*/  IMAD.MOV.U32 R2, RZ, RZ, R143 ;  /* 0x000000ffff027224 */ /* 0x000fe400078e008f */
[----:B------:R-:W-:Y:S01]  /*23d20*/  IMAD.MOV.U32 R3, RZ, RZ, 0x0 ;  /* 0x00000000ff037424 */ /* 0x000fe200078e00ff */
[----:B------:R-:W-:-:S13]  /*23d30*/  ISETP.GE.AND P0, PT, R0, R24, PT ;  /* 0x000000180000720c */ /* 0x000fda0003f06270 */
[----:B------:R-:W-:Y:S05]  /*23d40*/  @P0 RET.REL.NODEC R2 `(_ZN7cutlass13device_kernelIN5flash19enable_sm80_to_sm89INS1_16FlashAttnFwdSm80INS1_25CollectiveMainloopFwdSm80ILi4ELi1ELb0EN4cute5tupleIJNS5_1CILi128EEENS7_ILi48EEES8_EEELi128ENS_10bfloat16_tEfNS_4arch4Sm80ELb0ELb1ELb1ELb1ELb0ELb1ELb1ELb0EEENS1_21CollectiveEpilogueFwdINS6_IJS8_S8_S9_EEENS6_IJNS7_ILi1EEESH_SH_EEESB_SD_Li128ELb1ELb1ELb0ELb0EEENS1_19SingleTileSchedulerILb1ELb0ELb1ELi128EEEEEEEEEvNT_6ParamsE) ;  /* 0xfffdc2b002000950 */ /* 0x000fea0003c3ffff */
        /* <DEDUP_REMOVED lines=49> */
.L_x_1390:
[----:B------:R-:W-:Y:S05]  /*24060*/  BSYNC B0 ;  /* 0x0000000000007941 */ /* 0x000fea0003800000 */
.L_x_1389:
[----:B------:R-:W-:Y:S01]  /*24070*/  IADD3 R0, R26, 0x20, RZ ;  /* 0x000000201a007810 */ /* 0x000fe20007ffe0ff */
[----:B------:R-:W-:Y:S02]  /*24080*/  IMAD.MOV.U32 R2, RZ, RZ, R143 ;  /* 0x000000ffff027224 */ /* 0x000fe400078e008f */
[----:B------:R-:W-:Y:S01]  /*24090*/  IMAD.MOV.U32 R3, RZ, RZ, 0x0 ;  /* 0x00000000ff037424 */ /* 0x000fe200078e00ff */
[----:B------:R-:W-:-:S13]  /*240a0*/  ISETP.GE.AND P0, PT, R0, R39, PT ;  /* 0x000000270000720c */ /* 0x000fda0003f06270 */
[----:B------:R-:W-:Y:S05]  /*240b0*/  @P0 RET.REL.NODEC R2 `(_ZN7cutlass13device_kernelIN5flash19enable_sm80_to_sm89INS1_16FlashAttnFwdSm80INS1_25CollectiveMainloopFwdSm80ILi4ELi1ELb0EN4cute5tupleIJNS5_1CILi128EEENS7_ILi48EEES8_EEELi128ENS_10bfloat16_tEfNS_4arch4Sm80ELb0ELb1ELb1ELb1ELb0ELb1ELb1ELb0EEENS1_21CollectiveEpilogueFwdINS6_IJS8_S8_S9_EEENS6_IJNS7_ILi1EEESH_SH_EEESB_SD_Li128ELb1ELb1ELb0ELb0EEENS1_19SingleTileSchedulerILb1ELb0ELb1ELi128EEEEEEEEEvNT_6ParamsE) ;  /* 0xfffdbf4002000950 */ /* 0x000fea0003c3ffff */
        /* <DEDUP_REMOVED lines=42> */
[----:B------:R-:W-:Y:S01]  /*24360*/  F2FP.BF16.PACK_AB R11, R14, R12 ;  /* 0x0000000c0e0b723e */ /* 0x000fe200000010ff */
[----:B------:R-:W-:Y:S01]  /*24370*/  IMAD.MOV.U32 R2, RZ, RZ, R143 ;  /* 0x000000ffff027224 */ /* 0x000fe200078e008f */
[----:B------:R-:W-:Y:S02]  /*24380*/  F2FP.BF16.PACK_AB R8, R8, R3 ;  /* 0x000000030808723e */ /* 0x000fe400000010ff */
[----:B------:R-:W-:Y:S02]  /*24390*/  F2FP.BF16.PACK_AB R9, R9, R0 ;  /* 0x000000000909723e */ /* 0x000fe400000010ff */
[----:B------:R-:W-:-:S03]  /*243a0*/  MOV R3, 0x0 ;  /* 0x0000000000037802 */ /* 0x000fc60000000f00 */
[----:B------:R1:W-:Y:S01]  /*243b0*/  ST.E.128 [R20.64+0x7800], R8 ;  /* 0x0078000814007985 */ /* 0x0003e2000c101d04 */
[----:B------:R-:W-:Y:S05]  /*243c0*/  RET.REL.NODEC R2 `(_ZN7cutlass13device_kernelIN5flash19enable_sm80_to_sm89INS1_16FlashAttnFwdSm80INS1_25CollectiveMainloopFwdSm80ILi4ELi1ELb0EN4cute5tupleIJNS5_1CILi128EEENS7_ILi48EEES8_EEELi128ENS_10bfloat16_tEfNS_4arch4Sm80ELb0ELb1ELb1ELb1ELb0ELb1ELb1ELb0EEENS1_21CollectiveEpilogueFwdINS6_IJS8_S8_S9_EEENS6_IJNS7_ILi1EEESH_SH_EEESB_SD_Li128ELb1ELb1ELb0ELb0EEENS1_19SingleTileSchedulerILb1ELb0ELb1ELi128EEEEEEEEEvNT_6ParamsE) ;  /* 0xfffdbc3002007950 */ /* 0x000fea0003c3ffff */
.L_x_1328:
[----:B-----5:R-:W-:Y:S01]  /*243d0*/  ISETP.NE.AND P0, PT, R24, 0x1, PT ;  /* 0x000000011800780c */ /* 0x020fe20003f05270 */
[----:B------:R-:W-:Y:S01]  /*243e0*/  BSSY B0, `(.L_x_1391) ;  /* 0x0000007000007945 */ /* 0x000fe20003800000 */
[----:B------:R-:W-:-:S11]  /*243f0*/  SHF.L.U32 R69, R38, 0x3, RZ ;  /* 0x0000000326457819 */ /* 0x000fd600000006ff */
[----:B------:R-:W-:Y:S05]  /*24400*/  @!P0 BRA `(.L_x_1392) ;  /* 0x0000004000008947 */ /* 0x000fea0003800000 */
[----:B------:R1:W2:Y:S04]  /*24410*/  LD.E R7, [R2.64+0x168] ;  /* 0x0001680402077980 */ /* 0x0002a8000c101900 */
[----:B-1----:R-:W3:Y:S01]  /*24420*/  LD.E R2, [R2.64+0x16c] ;  /* 0x00016c0402027980 */ /* 0x002ee2000c101900 */
[----:B--2---:R-:W-:-:S05]  /*24430*/  IMAD.HI.U32 R0, R0, R7, RZ ;  /* 0x0000000700007227 */ /* 0x004fca00078e00ff */
[----:B---3--:R-:W-:Y:S02]  /*24440*/  SHF.R.U32.HI R0, RZ, R2, R0 ;  /* 0x00000002ff007219 */ /* 0x008fe40000011600 */
.L_x_1392:
[----:B------:R-:W-:Y:S05]  /*24450*/  BSYNC B0 ;  /* 0x0000000000007941 */ /* 0x000fea0003800000 */
.L_x_1391:
[----:B------:R-:W-:Y:S01]  /*24460*/  MOV R14, R18 ;  /* 0x00000012000e7202 */ /* 0x000fe20000000f00 */
[----:B------:R-:W-:Y:S01]  /*24470*/  IMAD.MOV.U32 R3, RZ, RZ, R13 ;  /* 0x000000ffff037224 */ /* 0x000fe200078e000d */
[----:B------:R-:W-:Y:S01]  /*24480*/  MOV R2, R16 ;  /* 0x0000001000027202 */ /* 0x000fe20000000f00 */
[-C--:B------:R-:W-:Y:S01]  /*24490*/  IMAD R11, R11, R0.reuse, RZ ;  /* 0x000000000b0b7224 */ /* 0x080fe200078e02ff */
[----:B------:R-:W-:Y:S01]  /*244a0*/  SHF.R.S32.HI R7, RZ, 0x1f, R0 ;  /* 0x0000001fff077819 */ /* 0x000fe20000011400 */
[-C--:B------:R-:W-:Y:S02]  /*244b0*/  IMAD R9, R9, R0.reuse, RZ ;  /* 0x0000000009097224 */ /* 0x080fe400078e02ff */
[----:B------:R-:W-:-:S04]  /*244c0*/  IMAD.WIDE.U32 R12, R10, R0, R14 ;  /* 0x000000000a0c7225 */ /* 0x000fc800078e000e */
[----:B------:R-:W-:Y:S01]  /*244d0*/  IMAD.WIDE.U32 R2, R8, R0, R2 ;  /* 0x0000000008027225 */ /* 0x000fe200078e0002 */
[----:B------:R-:W-:-:S03]  /*244e0*/  LEA R14, P1, R12, R22, 0x1 ;  /* 0x000000160c0e7211 */ /* 0x000fc600078208ff */
[-C--:B------:R-:W-:Y:S01]  /*244f0*/  IMAD R10, R10, R7.reuse, R11 ;  /* 0x000000070a0a7224 */ /* 0x080fe200078e020b */
[----:B------:R-:W-:Y:S01]  /*24500*/  LEA R15, P0, R2, R20, 0x1 ;  /* 0x00000014020f7211 */ /* 0x000fe200078008ff */
[----:B------:R-:W-:-:S03]  /*24510*/  IMAD R0, R8, R7, R9 ;  /* 0x0000000708007224 */ /* 0x000fc600078e0209 */
[----:B------:R-:W-:Y:S01]  /*24520*/  IADD3 R7, R13, R10, RZ ;  /* 0x0000000a0d077210 */ /* 0x000fe20007ffe0ff */
[----:B------:R-:W-:-:S03]  /*24530*/  IMAD.IADD R0, R3, 0x1, R0 ;  /* 0x0000000103007824 */ /* 0x000fc600078e0200 */
[----:B------:R-:W-:Y:S02]  /*24540*/  LEA.HI.X R11, R12, R23, R7, 0x1, P1 ;  /* 0x000000170c0b7211 */ /* 0x000fe400008f0c07 */
[----:B------:R-:W-:Y:S01]  /*24550*/  LEA.HI.X R10, R2, R21, R0, 0x1, P0 ;  /* 0x00000015020a7211 */ /* 0x000fe200000f0c00 */
[----:B------:R-:W-:Y:S05]  /*24560*/  BRA.DIV ~URZ, `(.L_x_1393) ;  /* 0x00005d427f007947 */ /* 0x000fea000b800000 */
[----:B------:R1:W2:Y:S02]  /*24570*/  SHFL.IDX PT, R0, R11, RZ, 0x181f ;  /* 0x00181fff0b007589 */ /* 0x0002a400000e0000 */
.L_x_1443:
[----:B------:R-:W-:Y:S05]  /*24580*/  BRA.DIV ~URZ, `(.L_x_1394) ;  /* 0x00005da27f007947 */ /* 0x000fea000b800000 */
[----:B------:R3:W4:Y:S01]  /*24590*/  SHFL.IDX PT, R8, R14, RZ, 0x181f ;  /* 0x00181fff0e087589 */ /* 0x00072200000e0000 */
[----:B--2---:R-:W-:-:S03]  /*245a0*/  MOV R9, R0 ;  /* 0x0000000000097202 */ /* 0x004fc60000000f00 */
[----:B------:R3:W2:Y:S04]  /*245b0*/  SHFL.IDX PT, R7, R10, RZ, 0x181f ;  /* 0x00181fff0a077589 */ /* 0x0006a800000e0000 */
[----:B------:R3:W1:Y:S02]  /*245c0*/  SHFL.IDX PT, R3, R15, RZ, 0x181f ;  /* 0x00181fff0f037589 */ /* 0x00066400000e0000 */
.L_x_1444:
[----:B------:R-:W-:Y:S01]  /*245d0*/  IMAD R12, R28, R24, RZ ;  /* 0x000000181c0c7224 */ /* 0x000fe200078e02ff */
[----:B------:R-:W-:Y:S01]  /*245e0*/  ISETP.GE.AND P0, PT, R69, R39, PT ;  /* 0x000000274500720c */ /* 0x000fe20003f06270 */
[----:B------:R-:W-:Y:S01]  /*245f0*/  CS2R R18, SRZ ;  /* 0x0000000000127805 */ /* 0x000fe2000001ff00 */
[----:B------:R-:W-:Y:S01]  /*24600*/  SHF.R.S32.HI R13, RZ, 0x1f, R69 ;  /* 0x0000001fff0d7819 */ /* 0x000fe20000011445 */
[----:B------:R-:W-:Y:S01]  /*24610*/  CS2R R16, SRZ ;  /* 0x0000000000107805 */ /* 0x000fe2000001ff00 */
[----:B------:R-:W-:-:S13]  /*24620*/  ISETP.GE.OR P0, PT, R27, R12, P0 ;  /* 0x0000000c1b00720c */ /* 0x000fda0000706670 */
[C---:B------:R-:W-:Y:S01]  /*24630*/  @!P0 IMAD.SHL.U32 R2, R69.reuse, 0x2, RZ ;  /* 0x0000000245028824 */ /* 0x040fe200078e00ff */
[----:B------:R-:W-:-:S04]  /*24640*/  @!P0 SHF.L.U64.HI R0, R69, 0x1, R13 ;  /* 0x0000000145008819 */ /* 0x000fc8000001020d */
[----:B----4-:R-:W-:-:S05]  /*24650*/  @!P0 IADD3 R8, P1, R8, R2, RZ ;  /* 0x0000000208088210 */ /* 0x010fca0007f3e0ff */
[--C-:B------:R-:W-:Y:S01]  /*24660*/  @!P0 IMAD.X R9, R9, 0x1, R0.reuse, P1 ;  /* 0x0000000109098824 */ /* 0x100fe200008e0600 */
[----:B-1----:R-:W-:Y:S01]  /*24670*/  @!P0 IADD3 R2, P1, R3, R2, RZ ;  /* 0x0000000203028210 */ /* 0x002fe20007f3e0ff */
[----:B------:R-:W-:Y:S01]  /*24680*/  CS2R R22, SRZ ;  /* 0x0000000000167805 */ /* 0x000fe2000001ff00 */
[----:B------:R-:W-:Y:S02]  /*24690*/  CS2R R20, SRZ ;  /* 0x0000000000147805 */ /* 0x000fe4000001ff00 */
[----:B------:R-:W4:Y:S01]  /*246a0*/  @!P0 LD.E.128 R16, [R8.64] ;  /* 0x0000000408108980 */ /* 0x000f22000c101d00 */
[----:B--2---:R-:W-:-:S05]  /*246b0*/  @!P0 IMAD.X R3, R7, 0x1, R0, P1 ;  /* 0x0000000107038824 */ /* 0x004fca00008e0600 */
[----:B------:R1:W2:Y:S01]  /*246c0*/  @!P0 LD.E.128 R20, [R2.64] ;  /* 0x0000000402148980 */ /* 0x0002a2000c101d00 */
[----:B------:R-:W-:Y:S01]  /*246d0*/  CS2R R46, SRZ ;  /* 0x00000000002e7805 */ /* 0x000fe2000001ff00 */
[----:B----4-:R-:W-:Y:S02]  /*246e0*/  IMAD.MOV.U32 R7, RZ, RZ, R18 ;  /* 0x000000ffff077224 */ /* 0x010fe400078e0012 */
[----:B-1----:R-:W-:Y:S02]  /*246f0*/  IMAD.MOV.U32 R3, RZ, RZ, R19 ;  /* 0x000000ffff037224 */ /* 0x002fe400078e0013 */
[----:B------:R-:W-:Y:S02]  /*24700*/  IMAD.MOV.U32 R2, RZ, RZ, R16 ;  /* 0x000000ffff027224 */ /* 0x000fe400078e0010 */
[----:B------:R-:W-:Y:S01]  /*24710*/  IMAD.MOV.U32 R0, RZ, RZ, R17 ;  /* 0x000000ffff007224 */ /* 0x000fe200078e0011 */
[----:B------:R-:W-:Y:S01]  /*24720*/  PRMT R28, R3, 0x5410, R7 ;  /* 0x00005410031c7816 */ /* 0x000fe20000000007 */
[----:B--2---:R-:W-:Y:S01]  /*24730*/  IMAD.MOV.U32 R7, RZ, RZ, R22 ;  /* 0x000000ffff077224 */ /* 0x004fe200078e0016 */
[----:B------:R-:W-:Y:S01]  /*24740*/  PRMT R25, R2, 0x7610, R25 ;  /* 0x0000761002197816 */ /* 0x000fe20000000019 */
[----:B------:R-:W-:Y:S01]  /*24750*/  IMAD.MOV.U32 R3, RZ, RZ, R23 ;  /* 0x000000ffff037224 */ /* 0x000fe200078e0017 */
[----:B------:R-:W-:Y:S01]  /*24760*/  PRMT R26, R0, 0x7610, R26 ;  /* 0x00007610001a7816 */ /* 0x000fe2000000001a */
[----:B------:R-:W-:Y:S01]  /*24770*/  IMAD.MOV.U32 R2, RZ, RZ, R20 ;  /* 0x000000ffff027224 */ /* 0x000fe200078e0014 */
[----:B------:R-:W-:Y:S01]  /*24780*/  PRMT R25, R25, 0x5410, R7 ;  /* 0x0000541019197816 */ /* 0x000fe20000000007 */
[----:B------:R-:W-:Y:S01]  /*24790*/  IMAD.MOV.U32 R0, RZ, RZ, R21 ;  /* 0x000000ffff007224 */ /* 0x000fe200078e0015 */
[----:B------:R-:W-:-:S04]  /*247a0*/  PRMT R30, R3, 0x7610, R30 ;  /* 0x00007610031e7816 */ /* 0x000fc8000000001e */
[----:B------:R-:W-:Y:S01]  /*247b0*/  PRMT R24, R0, 0x5410, R2 ;  /* 0x0000541000187816 */ /* 0x000fe20000000002 */
[----:B------:R-:W-:Y:S05]  /*247c0*/  BRA.DIV ~URZ, `(.L_x_1395) ;  /* 0x00005cd27f007947 */ /* 0x000fea000b800000 */
[----:B------:R1:W2:Y:S04]  /*247d0*/  SHFL.IDX PT, R9, R11, 0x1, 0x181f ;  /* 0x00381f000b097f89 */ /* 0x0002a800000e0000 */
[----:B------:R1:W4:Y:S04]  /*247e0*/  SHFL.IDX PT, R8, R14, 0x1, 0x181f ;  /* 0x00381f000e087f89 */ /* 0x00032800000e0000 */
[----:B------:R1:W3:Y:S04]  /*247f0*/  SHFL.IDX PT, R7, R10, 0x1, 0x181f ;  /* 0x00381f000a077f89 */ /* 0x0002e800000e0000 */
[----:B------:R1:W1:Y:S02]  /*24800*/  SHFL.IDX PT, R2, R15, 0x1, 0x181f ;  /* 0x00381f000f027f89 */ /* 0x00026400000e0000 */
.L_x_1445:
[----:B------:R-:W-:Y:S01]  /*24810*/  IADD3 R0, R27, 0x10, RZ ;  /* 0x000000101b007810 */ /* 0x000fe20007ffe0ff */
[----:B------:R-:W-:Y:S01]  /*24820*/  BSSY B0, `(.L_x_1396) ;  /* 0x0000013000007945 */ /* 0x000fe20003800000 */
[----:B------:R-:W-:Y:S01]  /*24830*/  CS2R R44, SRZ ;  /* 0x00000000002c7805 */ /* 0x000fe2000001ff00 */
[----:B------:R-:W-:Y:S01]  /*24840*/  CS2R R42, SRZ ;  /* 0x00000000002a7805 */ /* 0x000fe2000001ff00 */
[----:B------:R-:W-:Y:S01]  /*24850*/  ISETP.GE.AND P0, PT, R0, R12, PT ;  /* 0x0000000c0000720c */ /* 0x000fe20003f06270 */
[----:B------:R-:W-:-:S12]  /*24860*/  CS2R R40, SRZ ;  /* 0x0000000000287805 */ /* 0x000fd8000001ff00 */
[----:B------:R-:W-:Y:S05]  /*24870*/  @P0 BRA `(.L_x_1397) ;  /* 0x000000d000000947 */ /* 0x000fea0003800000 */
[----:B------:R-:W-:Y:S01]  /*24880*/  ISETP.GE.AND P0, PT, R69, R39, PT ;  /* 0x000000274500720c */ /* 0x000fe20003f06270 */
[----:B------:R-:W-:Y:S01]  /*24890*/  CS2R R44, SRZ ;  /* 0x00000000002c7805 */ /* 0x000fe2000001ff00 */
[----:B------:R-:W-:Y:S01]  /*248a0*/  CS2R R42, SRZ ;  /* 0x00000000002a7805 */ /* 0x000fe2000001ff00 */
[----:B------:R-:W-:-:S10]  /*248b0*/  CS2R R40, SRZ ;  /* 0x0000000000287805 */ /* 0x000fd4000001ff00 */
[----:B------:R-:W-:Y:S05]  /*248c0*/  @P0 BRA `(.L_x_1397) ;  /* 0x0000008000000947 */ /* 0x000fea0003800000 */
[C---:B------:R-:W-:Y:S01]  /*248d0*/  IMAD.SHL.U32 R3, R69.reuse, 0x2, RZ ;  /* 0x0000000245037824 */ /* 0x040fe200078e00ff */
[----:B------:R-:W-:-:S04]  /*248e0*/  SHF.L.U64.HI R0, R69, 0x1, R13 ;  /* 0x0000000145007819 */ /* 0x000fc8000001020d */
[-C--:B----4-:R-:W-:Y:S02]  /*248f0*/  IADD3 R8, P1, R8, R3.reuse, RZ ;  /* 0x0000000308087210 */ /* 0x090fe40007f3e0ff */
[----:B-1----:R-:W-:-:S03]  /*24900*/  IADD3 R2, P0, R2, R3, RZ ;  /* 0x0000000302027210 */ /* 0x002fc60007f1e0ff */
[--C-:B--2---:R-:W-:Y:S02]  /*24910*/  IMAD.X R9, R9, 0x1, R0.reuse, P1 ;  /* 0x0000000109097824 */ /* 0x104fe400008e0600 */
[----:B---3--:R-:W-:-:S03]  /*24920*/  IMAD.X R3, R7, 0x1, R0, P0 ;  /* 0x0000000107037824 */ /* 0x008fc600000e0600 */
[----:B------:R1:W5:Y:S04]  /*24930*/  LD.E.128 R44, [R8.64] ;  /* 0x00000004082c7980 */ /* 0x000368000c101d00 */
[----:B------:R1:W5:Y:S02]  /*24940*/  LD.E.128 R40, [R2.64] ;  /* 0x0000000402287980 */ /* 0x000364000c101d00 */
.L_x_1397:
[----:B------:R-:W-:Y:S05]  /*24950*/  BSYNC B0 ;  /* 0x0000000000007941 */ /* 0x000fea0003800000 */
.L_x_1396:
[----:B---3-5:R-:W-:Y:S01]  /*24960*/  IMAD.MOV.U32 R7, RZ, RZ, R46 ;  /* 0x000000ffff077224 */ /* 0x028fe200078e002e */
[----:B-1----:R-:W-:Y:S01]  /*24970*/  MOV R2, R44 ;  /* 0x0000002c00027202 */ /* 0x002fe20000000f00 */
[----:B------:R-:W-:Y:S02]  /*24980*/  IMAD.MOV.U32 R3, RZ, RZ, R47 ;  /* 0x000000ffff037224 */ /* 0x000fe400078e002f */
        /* <DEDUP_REMOVED lines=10> */
[----:B------:R1:W3:Y:S02]  /*24a30*/  SHFL.IDX PT, R0, R11, 0x2, 0x181f ;  /* 0x00581f000b007f89 */ /* 0x0002e400000e0000 */
.L_x_1446:
[----:B------:R-:W-:Y:S05]  /*24a40*/  BRA.DIV ~URZ, `(.L_x_1399) ;  /* 0x00005cb27f007947 */ /* 0x000fea000b800000 */
[----:B----4-:R4:W1:Y:S01]  /*24a50*/  SHFL.IDX PT, R8, R14, 0x2, 0x181f ;  /* 0x00581f000e087f89 */ /* 0x01086200000e0000 */
[----:B--23--:R-:W-:-:S03]  /*24a60*/  MOV R9, R0 ;  /* 0x0000000000097202 */ /* 0x00cfc60000000f00 */
[----:B------:R4:W2:Y:S04]  /*24a70*/  SHFL.IDX PT, R7, R10, 0x2, 0x181f ;  /* 0x00581f000a077f89 */ /* 0x0008a800000e0000 */
[----:B------:R4:W3:Y:S02]  /*24a80*/  SHFL.IDX PT, R3, R15, 0x2, 0x181f ;  /* 0x00581f000f037f89 */ /* 0x0008e400000e0000 */
.L_x_1447:
[----:B------:R-:W-:Y:S01]  /*24a90*/  ISETP.GE.AND P0, PT, R69, R39, PT ;  /* 0x000000274500720c */ /* 0x000fe20003f06270 */
[----:B------:R-:W-:Y:S01]  /*24aa0*/  CS2R R58, SRZ ;  /* 0x00000000003a7805 */ /* 0x000fe2000001ff00 */
[----:B------:R-:W-:Y:S01]  /*24ab0*/  IADD3 R0, R27, 0x20, RZ ;  /* 0x000000201b007810 */ /* 0x000fe20007ffe0ff */
[----:B------:R-:W-:-:S03]  /*24ac0*/  CS2R R56, SRZ ;  /* 0x0000000000387805 */ /* 0x000fc6000001ff00 */
[----:B------:R-:W-:-:S13]  /*24ad0*/  ISETP.GE.OR P0, PT, R0, R12, P0 ;  /* 0x0000000c0000720c */ /* 0x000fda0000706670 */
[C---:B------:R-:W-:Y:S01]  /*24ae0*/  @!P0 IMAD.SHL.U32 R2, R69.reuse, 0x2, RZ ;  /* 0x0000000245028824 */ /* 0x040fe200078e00ff */
[----:B------:R-:W-:-:S04]  /*24af0*/  @!P0 SHF.L.U64.HI R0, R69, 0x1, R13 ;  /* 0x0000000145008819 */ /* 0x000fc8000001020d */
[----:B-1----:R-:W-:-:S05]  /*24b00*/  @!P0 IADD3 R8, P1, R8, R2, RZ ;  /* 0x0000000208088210 */ /* 0x002fca0007f3e0ff */
[--C-:B------:R-:W-:Y:S01]  /*24b10*/  @!P0 IMAD.X R9, R9, 0x1, R0.reuse, P1 ;  /* 0x0000000109098824 */ /* 0x100fe200008e0600 */
[----:B---3--:R-:W-:Y:S01]  /*24b20*/  @!P0 IADD3 R2, P1, R3, R2, RZ ;  /* 0x0000000203028210 */ /* 0x008fe20007f3e0ff */
[----:B------:R-:W-:Y:S01]  /*24b30*/  CS2R R54, SRZ ;  /* 0x0000000000367805 */ /* 0x000fe2000001ff00 */
[----:B------:R-:W-:Y:S02]  /*24b40*/  CS2R R52, SRZ ;  /* 0x0000000000347805 */ /* 0x000fe4000001ff00 */
[----:B------:R-:W3:Y:S01]  /*24b50*/  @!P0 LD.E.128 R56, [R8.64] ;  /* 0x0000000408388980 */ /* 0x000ee2000c101d00 */
[----:B--2---:R-:W-:-:S05]  /*24b60*/  @!P0 IMAD.X R3, R7, 0x1, R0, P1 ;  /* 0x0000000107038824 */ /* 0x004fca00008e0600 */
[----:B------:R1:W2:Y:S01]  /*24b70*/  @!P0 LD.E.128 R52, [R2.64] ;  /* 0x0000000402348980 */ /* 0x0002a2000c101d00 */
[----:B------:R-:W-:Y:S01]  /*24b80*/  CS2R R66, SRZ ;  /* 0x0000000000427805 */ /* 0x000fe2000001ff00 */
[----:B---3--:R-:W-:Y:S01]  /*24b90*/  IMAD.MOV.U32 R7, RZ, RZ, R58 ;  /* 0x000000ffff077224 */ /* 0x008fe200078e003a */
[----:B-1----:R-:W-:Y:S01]  /*24ba0*/  MOV R2, R56 ;  /* 0x0000003800027202 */ /* 0x002fe20000000f00 */
[----:B------:R-:W-:Y:S02]  /*24bb0*/  IMAD.MOV.U32 R3, RZ, RZ, R59 ;  /* 0x000000ffff037224 */ /* 0x000fe400078e003b */
[----:B------:R-:W-:-:S03]  /*24bc0*/  IMAD.MOV.U32 R0, RZ, RZ, R57 ;  /* 0x000000ffff007224 */ /* 0x000fc600078e0039 */
[----:B------:R-:W-:Y:S01]  /*24bd0*/  PRMT R112, R3, 0x5410, R7 ;  /* 0x0000541003707816 */ /* 0x000fe20000000007 */
[----:B--2---:R-:W-:Y:S01]  /*24be0*/  IMAD.MOV.U32 R7, RZ, RZ, R54 ;  /* 0x000000ffff077224 */ /* 0x004fe200078e0036 */
[----:B------:R-:W-:Y:S01]  /*24bf0*/  PRMT R110, R0, 0x5410, R2 ;  /* 0x00005410006e7816 */ /* 0x000fe20000000002 */
[----:B------:R-:W-:Y:S01]  /*24c00*/  IMAD.MOV.U32 R3, RZ, RZ, R55 ;  /* 0x000000ffff037224 */ /* 0x000fe200078e0037 */
[----:B------:R-:W-:Y:S01]  /*24c10*/  MOV R2, R52 ;  /* 0x0000003400027202 */ /* 0x000fe20000000f00 */
[----:B------:R-:W-:-:S03]  /*24c20*/  IMAD.MOV.U32 R0, RZ, RZ, R53 ;  /* 0x000000ffff007224 */ /* 0x000fc600078e0035 */
[----:B------:R-:W-:Y:S02]  /*24c30*/  PRMT R111, R3, 0x5410, R7 ;  /* 0x00005410036f7816 */ /* 0x000fe40000000007 */
[----:B------:R-:W-:Y:S01]  /*24c40*/  PRMT R109, R0, 0x5410, R2 ;  /* 0x00005410006d7816 */ /* 0x000fe20000000002 */
[----:B------:R-:W-:Y:S05]  /*24c50*/  BRA.DIV ~URZ, `(.L_x_1400) ;  /* 0x00005c127f007947 */ /* 0x000fea000b800000 */
[----:B------:R1:W2:Y:S04]  /*24c60*/  SHFL.IDX PT, R9, R11, 0x3, 0x181f ;  /* 0x00781f000b097f89 */ /* 0x0002a800000e0000 */
[----:B------:R1:W3:Y:S04]  /*24c70*/  SHFL.IDX PT, R8, R14, 0x3, 0x181f ;  /* 0x00781f000e087f89 */ /* 0x0002e800000e0000 */
[----:B------:R1:W4:Y:S04]  /*24c80*/  SHFL.IDX PT, R7, R10, 0x3, 0x181f ;  /* 0x00781f000a077f89 */ /* 0x00032800000e0000 */
[----:B------:R1:W1:Y:S02]  /*24c90*/  SHFL.IDX PT, R2, R15, 0x3, 0x181f ;  /* 0x00781f000f027f89 */ /* 0x00026400000e0000 */
.L_x_1448:
        /* <DEDUP_REMOVED lines=14> */
[-C--:B---3--:R-:W-:Y:S02]  /*24d80*/  IADD3 R8, P1, R8, R3.reuse, RZ ;  /* 0x0000000308087210 */ /* 0x088fe40007f3e0ff */
[----:B-1----:R-:W-:-:S03]  /*24d90*/  IADD3 R2, P0, R2, R3, RZ ;  /* 0x0000000302027210 */ /* 0x002fc60007f1e0ff */
[--C-:B--2---:R-:W-:Y:S02]  /*24da0*/  IMAD.X R9, R9, 0x1, R0.reuse, P1 ;  /* 0x0000000109097824 */ /* 0x104fe400008e0600 */
[----:B----4-:R-:W-:-:S03]  /*24db0*/  IMAD.X R3, R7, 0x1, R0, P0 ;  /* 0x0000000107037824 */ /* 0x010fc600000e0600 */
[----:B------:R1:W5:Y:S04]  /*24dc0*/  LD.E.128 R64, [R8.64] ;  /* 0x0000000408407980 */ /* 0x000368000c101d00 */
[----:B------:R1:W5:Y:S02]  /*24dd0*/  LD.E.128 R60, [R2.64] ;  /* 0x00000004023c7980 */ /* 0x000364000c101d00 */
.L_x_1402:
[----:B------:R-:W-:Y:S05]  /*24de0*/  BSYNC B0 ;  /* 0x0000000000007941 */ /* 0x000fea0003800000 */
.L_x_1401:
[----:B----45:R-:W-:Y:S01]  /*24df0*/  IMAD.MOV.U32 R7, RZ, RZ, R66 ;  /* 0x000000ffff077224 */ /* 0x030fe200078e0042 */
        /* <DEDUP_REMOVED lines=12> */
[----:B------:R1:W4:Y:S02]  /*24ec0*/  SHFL.IDX PT, R0, R11, 0x4, 0x181f ;  /* 0x00981f000b007f89 */ /* 0x00032400000e0000 */
.L_x_1449:
[----:B------:R-:W-:Y:S05]  /*24ed0*/  BRA.DIV ~URZ, `(.L_x_1404) ;  /* 0x00005bf27f007947 */ /* 0x000fea000b800000 */
[----:B---3--:R3:W1:Y:S01]  /*24ee0*/  SHFL.IDX PT, R8, R14, 0x4, 0x181f ;  /* 0x00981f000e087f89 */ /* 0x00866200000e0000 */
[----:B--2-4-:R-:W-:-:S03]  /*24ef0*/  MOV R9, R0 ;  /* 0x0000000000097202 */ /* 0x014fc60000000f00 */
[----:B------:R3:W2:Y:S04]  /*24f00*/  SHFL.IDX PT, R7, R10, 0x4, 0x181f ;  /* 0x00981f000a077f89 */ /* 0x0006a800000e0000 */
[----:B------:R3:W4:Y:S02]  /*24f10*/  SHFL.IDX PT, R3, R15, 0x4, 0x181f ;  /* 0x00981f000f037f89 */ /* 0x00072400000e0000 */
.L_x_1450:
        /* <DEDUP_REMOVED lines=9> */
[----:B----4-:R-:W-:Y:S01]  /*24fb0*/  @!P0 IADD3 R2, P1, R3, R2, RZ ;  /* 0x0000000203028210 */ /* 0x010fe20007f3e0ff */
[----:B------:R-:W-:Y:S01]  /*24fc0*/  CS2R R74, SRZ ;  /* 0x00000000004a7805 */ /* 0x000fe2000001ff00 */
[----:B------:R-:W-:Y:S02]  /*24fd0*/  CS2R R72, SRZ ;  /* 0x0000000000487805 */ /* 0x000fe4000001ff00 */
[----:B------:R-:W4:Y:S01]  /*24fe0*/  @!P0 LD.E.128 R76, [R8.64] ;  /* 0x00000004084c8980 */ /* 0x000f22000c101d00 */
[----:B--2---:R-:W-:-:S05]  /*24ff0*/  @!P0 IMAD.X R3, R7, 0x1, R0, P1 ;  /* 0x0000000107038824 */ /* 0x004fca00008e0600 */
[----:B------:R1:W2:Y:S01]  /*25000*/  @!P0 LD.E.128 R72, [R2.64] ;  /* 0x0000000402488980 */ /* 0x0002a2000c101d00 */
[----:B------:R-:W-:Y:S01]  /*25010*/  CS2R R86, SRZ ;  /* 0x0000000000567805 */ /* 0x000fe2000001ff00 */
[----:B----4-:R-:W-:Y:S01]  /*25020*/  IMAD.MOV.U32 R7, RZ, RZ, R78 ;  /* 0x000000ffff077224 */ /* 0x010fe200078e004e */
        /* <DEDUP_REMOVED lines=13> */
[----:B------:R1:W4:Y:S04]  /*25100*/  SHFL.IDX PT, R8, R14, 0x5, 0x181f ;  /* 0x00b81f000e087f89 */ /* 0x00032800000e0000 */
[----:B------:R1:W3:Y:S04]  /*25110*/  SHFL.IDX PT, R7, R10, 0x5, 0x181f ;  /* 0x00b81f000a077f89 */ /* 0x0002e800000e0000 */
[----:B------:R1:W1:Y:S02]  /*25120*/  SHFL.IDX PT, R2, R15, 0x5, 0x181f ;  /* 0x00b81f000f027f89 */ /* 0x00026400000e0000 */
.L_x_1451:
        /* <DEDUP_REMOVED lines=20> */
.L_x_1407:
[----:B------:R-:W-:Y:S05]  /*25270*/  BSYNC B0 ;  /* 0x0000000000007941 */ /* 0x000fea0003800000 */
.L_x_1406:
        /* <DEDUP_REMOVED lines=14> */
.L_x_1452:
[----:B------:R-:W-:Y:S05]  /*25360*/  BRA.DIV ~URZ, `(.L_x_1409) ;  /* 0x00005b327f007947 */ /* 0x000fea000b800000 */
[----:B----4-:R4:W1:Y:S01]  /*25370*/  SHFL.IDX PT, R8, R14, 0x6, 0x181f ;  /* 0x00d81f000e087f89 */ /* 0x01086200000e0000 */
[----:B--23--:R-:W-:-:S03]  /*25380*/  MOV R9, R0 ;  /* 0x0000000000097202 */ /* 0x00cfc60000000f00 */
[----:B------:R4:W2:Y:S04]  /*25390*/  SHFL.IDX PT, R7, R10, 0x6, 0x181f ;  /* 0x00d81f000a077f89 */ /* 0x0008a800000e0000 */
[----:B------:R4:W3:Y:S02]  /*253a0*/  SHFL.IDX PT, R2, R15, 0x6, 0x181f ;  /* 0x00d81f000f027f89 */ /* 0x0008e400000e0000 */
.L_x_1453:
[----:B------:R-:W-:Y:S01]  /*253b0*/  IADD3 R0, R27, 0x60, RZ ;  /* 0x000000601b007810 */ /* 0x000fe20007ffe0ff */
[----:B------:R-:W-:Y:S01]  /*253c0*/  BSSY B0, `(.L_x_1410) ;  /* 0x0000013000007945 */ /* 0x000fe20003800000 */
[----:B------:R-:W-:Y:S01]  /*253d0*/  CS2R R90, SRZ ;  /* 0x00000000005a7805 */ /* 0x000fe2000001ff00 */
[----:B------:R-:W-:Y:S01]  /*253e0*/  CS2R R88, SRZ ;  /* 0x0000000000587805 */ /* 0x000fe2000001ff00 */
[----:B------:R-:W-:Y:S01]  /*253f0*/  ISETP.GE.AND P0, PT, R0, R12, PT ;  /* 0x0000000c0000720c */ /* 0x000fe20003f06270 */
[----:B------:R-:W-:Y:S01]  /*25400*/  CS2R R98, SRZ ;  /* 0x0000000000627805 */ /* 0x000fe2000001ff00 */
[----:B------:R-:W-:-:S11]  /*25410*/  CS2R R96, SRZ ;  /* 0x0000000000607805 */ /* 0x000fd6000001ff00 */
[----:B------:R-:W-:Y:S05]  /*25420*/  @P0 BRA `(.L_x_1411) ;  /* 0x000000c000000947 */ /* 0x000fea0003800000 */
[----:B------:R-:W-:Y:S01]  /*25430*/  ISETP.GE.AND P0, PT, R69, R39, PT ;  /* 0x000000274500720c */ /* 0x000fe20003f06270 */
[----:B------:R-:W-:-:S12]  /*25440*/  CS2R R90, SRZ ;  /* 0x00000000005a7805 */ /* 0x000fd8000001ff00 */
[----:B------:R-:W-:Y:S05]  /*25450*/  @P0 BRA `(.L_x_1411) ;  /* 0x0000009000000947 */ /* 0x000fea0003800000 */
[----:B------:R-:W-:Y:S01]  /*25460*/  IMAD.SHL.U32 R3, R69, 0x2, RZ ;  /* 0x0000000245037824 */ /* 0x000fe200078e00ff */
[----:B------:R-:W-:-:S04]  /*25470*/  SHF.R.S32.HI R0, RZ, 0x1f, R69 ;  /* 0x0000001fff007819 */ /* 0x000fc80000011445 */
[----:B------:R-:W-:Y:S02]  /*25480*/  SHF.L.U64.HI R0, R69, 0x1, R0 ;  /* 0x0000000145007819 */ /* 0x000fe40000010200 */
[-C--:B-1----:R-:W-:Y:S02]  /*25490*/  IADD3 R8, P1, R8, R3.reuse, RZ ;  /* 0x0000000308087210 */ /* 0x082fe40007f3e0ff */
[----:B---3--:R-:W-:-:S03]  /*254a0*/  IADD3 R2, P0, R2, R3, RZ ;  /* 0x0000000302027210 */ /* 0x008fc60007f1e0ff */
[--C-:B------:R-:W-:Y:S02]  /*254b0*/  IMAD.X R9, R9, 0x1, R0.reuse, P1 ;  /* 0x0000000109097824 */ /* 0x100fe400008e0600 */
[----:B--2---:R-:W-:-:S03]  /*254c0*/  IMAD.X R3, R7, 0x1, R0, P0 ;  /* 0x0000000107037824 */ /* 0x004fc600000e0600 */
[----:B------:R1:W5:Y:S04]  /*254d0*/  LD.E.128 R88, [R8.64] ;  /* 0x0000000408587980 */ /* 0x000368000c101d00 */
[----:B------:R1:W5:Y:S02]  /*254e0*/  LD.E.128 R96, [R2.64] ;  /* 0x0000000402607980 */ /* 0x000364000c101d00 */
.L_x_1411:
[----:B------:R-:W-:Y:S05]  /*254f0*/  BSYNC B0 ;  /* 0x0000000000007941 */ /* 0x000fea0003800000 */
.L_x_1410:
[----:B--2--5:R-:W-:Y:S01]  /*25500*/  IMAD.MOV.U32 R7, RZ, RZ, R90 ;  /* 0x000000ffff077224 */ /* 0x024fe200078e005a */
[----:B-1-3--:R-:W-:Y:S01]  /*25510*/  MOV R2, R88 ;  /* 0x0000005800027202 */ /* 0x00afe20000000f00 */
        /* <DEDUP_REMOVED lines=13> */
[----:B------:R1:W3:Y:S04]  /*255f0*/  SHFL.IDX PT, R8, R14, 0x7, 0x181f ;  /* 0x00f81f000e087f89 */ /* 0x0002e800000e0000 */
[----:B------:R1:W4:Y:S04]  /*25600*/  SHFL.IDX PT, R7, R10, 0x7, 0x181f ;  /* 0x00f81f000a077f89 */ /* 0x00032800000e0000 */
[----:B------:R1:W1:Y:S02]  /*25610*/  SHFL.IDX PT, R0, R15, 0x7, 0x181f ;  /* 0x00f81f000f007f89 */ /* 0x00026400000e0000 */
.L_x_1454:
[----:B------:R-:W-:Y:S01]  /*25620*/  IADD3 R2, R27, 0x70, RZ ;  /* 0x000000701b027810 */ /* 0x000fe20007ffe0ff */
[----:B------:R-:W-:Y:S01]  /*25630*/  BSSY B0, `(.L_x_1413) ;  /* 0x0000012000007945 */ /* 0x000fe20003800000 */
[----:B------:R-:W-:Y:S01]  /*25640*/  CS2R R100, SRZ ;  /* 0x0000000000647805 */ /* 0x000fe2000001ff00 */
[----:B------:R-:W-:Y:S01]  /*25650*/  CS2R R106, SRZ ;  /* 0x00000000006a7805 */ /* 0x000fe2000001ff00 */
[----:B------:R-:W-:Y:S01]  /*25660*/  ISETP.GE.AND P0, PT, R2, R12, PT ;  /* 0x0000000c0200720c */ /* 0x000fe20003f06270 */
[----:B------:R-:W-:-:S12]  /*25670*/  CS2R R104, SRZ ;  /* 0x0000000000687805 */ /* 0x000fd8000001ff00 */
[----:B------:R-:W-:Y:S05]  /*25680*/  @P0 BRA `(.L_x_1414) ;  /* 0x000000c000000947 */ /* 0x000fea0003800000 */
[C---:B------:R-:W-:Y:S01]  /*25690*/  ISETP.GE.AND P0, PT, R69.reuse, R39, PT ;  /* 0x000000274500720c */ /* 0x040fe20003f06270 */
[----:B------:R-:W-:Y:S01]  /*256a0*/  IMAD.SHL.U32 R2, R69, 0x2, RZ ;  /* 0x0000000245027824 */ /* 0x000fe200078e00ff */
[----:B------:R-:W-:Y:S01]  /*256b0*/  SHF.R.S32.HI R3, RZ, 0x1f, R69 ;  /* 0x0000001fff037819 */ /* 0x000fe20000011445 */
[----:B------:R-:W-:-:S03]  /*256c0*/  CS2R R102, SRZ ;  /* 0x0000000000667805 */ /* 0x000fc6000001ff00 */
[-C--:B-1--4-:R-:W-:Y:S02]  /*256d0*/  IADD3 R10, P1, R0, R2.reuse, RZ ;  /* 0x00000002000a7210 */ /* 0x092fe40007f3e0ff */
[----:B---3--:R-:W-:Y:S02]  /*256e0*/  IADD3 R2, P2, R8, R2, RZ ;  /* 0x0000000208027210 */ /* 0x008fe40007f5e0ff */
[----:B------:R-:W-:-:S05]  /*256f0*/  SHF.L.U64.HI R0, R69, 0x1, R3 ;  /* 0x0000000145007819 */ /* 0x000fca0000010203 */
[--C-:B--2---:R-:W-:Y:S02]  /*25700*/  IMAD.X R3, R9, 0x1, R0.reuse, P2 ;  /* 0x0000000109037824 */ /* 0x104fe400010e0600 */
[----:B------:R-:W-:Y:S01]  /*25710*/  IMAD.X R11, R7, 0x1, R0, P1 ;  /* 0x00000001070b7824 */ /* 0x000fe200008e0600 */
[----:B------:R-:W-:Y:S05]  /*25720*/  @P0 BRA `(.L_x_1414) ;  /* 0x0000002000000947 */ /* 0x000fea0003800000 */
[----:B------:R1:W5:Y:S04]  /*25730*/  LD.E.128 R100, [R2.64] ;  /* 0x0000000402647980 */ /* 0x000368000c101d00 */
[----:B------:R1:W5:Y:S02]  /*25740*/  LD.E.128 R104, [R10.64] ;  /* 0x000000040a687980 */ /* 0x000364000c101d00 */
.L_x_1414:
[----:B------:R-:W-:Y:S05]  /*25750*/  BSYNC B0 ;  /* 0x0000000000007941 */ /* 0x000fea0003800000 */
.L_x_1413:
[----:B-1----:R-:W-:Y:S01]  /*25760*/  IADD3 R0, R94, -c[0x0][0x20], RZ ;  /* 0x800008005e007a10 */ /* 0x002fe20007ffe0ff */
[----:B------:R-:W-:-:S04]  /*25770*/  DEPBAR.LE SB0, 0x1 ;  /* 0x000080400000791a */ /* 0x000fc80000000000 */
[----:B----4-:R-:W4:Y:S04]  /*25780*/  LDL.64 R2, [R0+0x20] ;  /* 0x0000200000027983 */ /* 0x010f280000100a00 */
[----:B--23--:R-:W2:Y:S01]  /*25790*/  LDL.64 R8, [R0+0x28] ;  /* 0x0000280000087983 */ /* 0x00cea20000100a00 */
[----:B------:R-:W-:Y:S03]  /*257a0*/  WARPSYNC 0xffffffff ;  /* 0xffffffff00007948 */ /* 0x000fe60003800000 */
[----:B------:R-:W-:Y:S06]  /*257b0*/  BAR.SYNC.DEFER_BLOCKING 0x0 ;  /* 0x0000000000007b1d */ /* 0x000fec0000010000 */
[----:B----4-:R1:W3:Y:S04]  /*257c0*/  LD.E R7, [R2.64] ;  /* 0x0000000402077980 */ /* 0x0102e8000c101900 */
[----:B--2---:R2:W5:Y:S01]  /*257d0*/  LD.E.64 R48, [R8.64] ;  /* 0x0000000408307980 */ /* 0x004562000c101b00 */
[----:B------:R-:W-:Y:S01]  /*257e0*/  ISETP.GE.AND P1, PT, R69, R39, PT ;  /* 0x000000274500720c */ /* 0x000fe20003f26270 */
[----:B-----5:R-:W-:Y:S01]  /*257f0*/  IMAD.MOV.U32 R0, RZ, RZ, R102 ;  /* 0x000000ffff007224 */ /* 0x020fe200078e0066 */
[----:B------:R-:W-:Y:S01]  /*25800*/  BSSY B0, `(.L_x_1415) ;  /* 0x0000080000007945 */ /* 0x000fe20003800000 */
[----:B-1----:R-:W-:-:S02]  /*25810*/  IMAD.MOV.U32 R3, RZ, RZ, R103 ;  /* 0x000000ffff037224 */ /* 0x002fc400078e0067 */
[----:B------:R-:W-:-:S03]  /*25820*/  IMAD.MOV.U32 R2, RZ, RZ, R100 ;  /* 0x000000ffff027224 */ /* 0x000fc600078e0064 */
[----:B------:R-:W-:Y:S01]  /*25830*/  PRMT R134, R3, 0x5410, R0 ;  /* 0x0000541003867816 */ /* 0x000fe20000000000 */
[----:B------:R-:W-:Y:S02]  /*25840*/  IMAD.MOV.U32 R0, RZ, RZ, R101 ;  /* 0x000000ffff007224 */ /* 0x000fe400078e0065 */
[----:B------:R-:W-:-:S03]  /*25850*/  IMAD.MOV.U32 R3, RZ, RZ, R107 ;  /* 0x000000ffff037224 */ /* 0x000fc600078e006b */
[----:B------:R-:W-:Y:S01]  /*25860*/  PRMT R132, R0, 0x5410, R2 ;  /* 0x0000541000847816 */ /* 0x000fe20000000002 */
[----:B------:R-:W-:Y:S01]  /*25870*/  IMAD.MOV.U32 R2, RZ, RZ, R104 ;  /* 0x000000ffff027224 */ /* 0x000fe200078e0068 */
[----:B------:R-:W-:-:S04]  /*25880*/  MOV R0, R105 ;  /* 0x0000006900007202 */ /* 0x000fc80000000f00 */
[----:B------:R-:W-:Y:S01]  /*25890*/  PRMT R94, R0, 0x5410, R2 ;  /* 0x00005410005e7816 */ /* 0x000fe20000000002 */
[----:B---3--:R-:W-:-:S05]  /*258a0*/  IMAD R7, R7, -0x80, R12 ;  /* 0xffffff8007077824 */ /* 0x008fca00078e020c */
[----:B------:R-:W-:Y:S02]  /*258b0*/  IMNMX R70, R7, 0x80, PT ;  /* 0x0000008007467817 */ /* 0x000fe40003800200 */
[----:B------:R-:W-:Y:S02]  /*258c0*/  MOV R7, R106 ;  /* 0x0000006a00077202 */ /* 0x000fe40000000f00 */
[----:B------:R-:W-:Y:S02]  /*258d0*/  ISETP.GE.OR P0, PT, R68, R70, P1 ;  /* 0x000000464400720c */ /* 0x000fe40000f06670 */
[----:B------:R-:W-:-:S11]  /*258e0*/  PRMT R133, R3, 0x5410, R7 ;  /* 0x0000541003857816 */ /* 0x000fd60000000007 */
[----:B------:R-:W-:Y:S05]  /*258f0*/  @P0 BRA `(.L_x_1416) ;  /* 0x0000070000000947 */ /* 0x000fea0003800000 */
[----:B--2---:R-:W-:Y:S01]  /*25900*/  SHF.R.S32.HI R2, RZ, 0x1f, R29 ;  /* 0x0000001fff027819 */ /* 0x004fe2000001141d */
[----:B------:R-:W-:Y:S01]  /*25910*/  IMAD.SHL.U32 R0, R68, 0x40, RZ ;  /* 0x0000004044007824 */ /* 0x000fe200078e00ff */
[----:B------:R-:W-:Y:S02]  /*25920*/  LEA.HI R7, R39, R38, RZ, 0x1d ;  /* 0x0000002627077211 */ /* 0x000fe400078fe8ff */
[----:B------:R-:W-:Y:S02]  /*25930*/  LEA.HI R2, R2, R29, RZ, 0x6 ;  /* 0x0000001d02027211 */ /* 0x000fe400078f30ff */
[----:B------:R-:W-:Y:S02]  /*25940*/  SHF.R.S32.HI R8, RZ, 0x1f, R7 ;  /* 0x0000001fff087819 */ /* 0x000fe40000011407 */
[----:B------:R-:W-:Y:S01]  /*25950*/  LOP3.LUT R0, R0, 0x1c0, RZ, 0xc0, !PT ;  /* 0x000001c000007812 */ /* 0x000fe200078ec0ff */
[----:B------:R-:W-:Y:S01]  /*25960*/  IMAD.SHL.U32 R3, R2, 0x8, RZ ;  /* 0x0000000802037824 */ /* 0x000fe200078e00ff */
[----:B------:R-:W-:Y:S01]  /*25970*/  LEA.HI R8, R8, R7, RZ, 0x3 ;  /* 0x0000000708087211 */ /* 0x000fe200078f18ff */
[----:B------:R-:W-:Y:S01]  /*25980*/  IMAD.SHL.U32 R7, R7, 0x8, RZ ;  /* 0x0000000807077824 */ /* 0x000fe200078e00ff */
[----:B------:R-:W-:-:S02]  /*25990*/  LOP3.LUT R9, R0, 0x38, R69, 0xf8, !PT ;  /* 0x0000003800097812 */ /* 0x000fc400078ef845 */
[----:B------:R-:W-:Y:S02]  /*259a0*/  SHF.R.U32.HI R2, RZ, 0x3, R0 ;  /* 0x00000003ff027819 */ /* 0x000fe40000011600 */
[----:B------:R-:W-:Y:S02]  /*259b0*/  LOP3.LUT R3, R3, 0xfffffe00, RZ, 0xc0, !PT ;  /* 0xfffffe0003037812 */ /* 0x000fe400078ec0ff */
[----:B------:R-:W-:Y:S01]  /*259c0*/  LOP3.LUT R0, R0, 0x38, R7, 0xf8, !PT ;  /* 0x0000003800007812 */ /* 0x000fe200078ef807 */
[----:B------:R-:W-:Y:S01]  /*259d0*/  IMAD.SHL.U32 R7, R8, 0x400, RZ ;  /* 0x0000040008077824 */ /* 0x000fe200078e00ff */
[----:B------:R-:W-:Y:S02]  /*259e0*/  LOP3.LUT R8, R3, R9, R2, 0xf6, !PT ;  /* 0x0000000903087212 */ /* 0x000fe400078ef602 */
[----:B------:R-:W-:Y:S02]  /*259f0*/  LOP3.LUT R2, R0, R2, RZ, 0x3c, !PT ;  /* 0x0000000200027212 */ /* 0x000fe400078e3cff */
[----:B------:R-:W-:Y:S01]  /*25a00*/  LOP3.LUT R0, R7, 0xffffe000, RZ, 0xc0, !PT ;  /* 0xffffe00007007812 */ /* 0x000fe200078ec0ff */
[----:B------:R-:W-:-:S03]  /*25a10*/  IMAD.WIDE.U32 R36, R8, 0x2, R48 ;  /* 0x0000000208247825 */ /* 0x000fc600078e0030 */
[----:B------:R-:W-:Y:S02]  /*25a20*/  IADD3 R0, R2, R0, R3 ;  /* 0x0000000002007210 */ /* 0x000fe40007ffe003 */
[----:B------:R-:W2:Y:S03]  /*25a30*/  LD.E.128 R12, [R36.64] ;  /* 0x00000004240c7980 */ /* 0x000ea6000c101d00 */
[----:B------:R-:W-:-:S05]  /*25a40*/  IMAD.WIDE.U32 R34, R0, 0x2, R48 ;  /* 0x0000000200227825 */ /* 0x000fca00078e0030 */
[----:B------:R-:W3:Y:S01]  /*25a50*/  LD.E.128 R8, [R34.64] ;  /* 0x0000000422087980 */ /* 0x000ee2000c101d00 */
[----:B------:R-:W-:Y:S02]  /*25a60*/  SHF.R.U64 R3, R18, 0x10, R19 ;  /* 0x0000001012037819 */ /* 0x000fe40000001213 */
[----:B------:R-:W-:Y:S02]  /*25a70*/  SHF.R.U64 R18, R20, 0x10, R21 ;  /* 0x0000001014127819 */ /* 0x000fe40000001215 */
[--C-:B------:R-:W-:Y:S02]  /*25a80*/  SHF.R.U64 R0, R16, 0x10, R17.reuse ;  /* 0x0000001010007819 */ /* 0x100fe40000001211 */
[----:B------:R-:W-:Y:S02]  /*25a90*/  SHF.R.U32.HI R2, RZ, 0x10, R17 ;  /* 0x00000010ff027819 */ /* 0x000fe40000011611 */
[----:B------:R-:W-:Y:S02]  /*25aa0*/  SHF.R.U32.HI R7, RZ, 0x10, R19 ;  /* 0x00000010ff077819 */ /* 0x000fe40000011613 */
[----:B------:R-:W-:-:S02]  /*25ab0*/  SHF.R.U32.HI R17, RZ, 0x10, R21 ;  /* 0x00000010ff117819 */ /* 0x000fc40000011615 */
[--C-:B------:R-:W-:Y:S02]  /*25ac0*/  SHF.R.U32.HI R19, RZ, 0x10, R23.reuse ;  /* 0x00000010ff137819 */ /* 0x100fe40000011617 */
[----:B------:R-:W-:Y:S02]  /*25ad0*/  PRMT R18, R24, 0x5432, R18 ;  /* 0x0000543218127816 */ /* 0x000fe40000000012 */
[----:B------:R-:W-:Y:S02]  /*25ae0*/  SHF.R.U64 R16, R22, 0x10, R23 ;  /* 0x0000001016107819 */ /* 0x000fe40000001217 */
[----:B------:R-:W-:Y:S01]  /*25af0*/  PRMT R17, R24, 0x5410, R17 ;  /* 0x0000541018117816 */ /* 0x000fe20000000011 */
[----:B------:R-:W-:Y:S01]  /*25b00*/  IMAD.U32 R32, R18, 0x10000, RZ ;  /* 0x0001000012207824 */ /* 0x000fe200078e00ff */
[----:B------:R-:W-:Y:S02]  /*25b10*/  PRMT R24, R30, 0x5410, R19 ;  /* 0x000054101e187816 */ /* 0x000fe40000000013 */
[----:B------:R-:W-:-:S02]  /*25b20*/  PRMT R27, R25, 0x5410, R0 ;  /* 0x00005410191b7816 */ /* 0x000fc40000000000 */
[----:B------:R-:W-:Y:S02]  /*25b30*/  PRMT R25, R25, 0x5432, R16 ;  /* 0x0000543219197816 */ /* 0x000fe40000000010 */
[----:B------:R-:W-:Y:S01]  /*25b40*/  LOP3.LUT R33, R18, 0xffff0000, RZ, 0xc0, !PT ;  /* 0xffff000012217812 */ /* 0x000fe200078ec0ff */
[C---:B------:R-:W-:Y:S01]  /*25b50*/  IMAD.U32 R31, R27.reuse, 0x10000, RZ ;  /* 0x000100001b1f7824 */ /* 0x040fe200078e00ff */
[----:B------:R-:W-:Y:S02]  /*25b60*/  PRMT R26, R26, 0x5410, R2 ;  /* 0x000054101a1a7816 */ /* 0x000fe40000000002 */
[C---:B------:R-:W-:Y:S02]  /*25b70*/  PRMT R29, R28.reuse, 0x5432, R3 ;  /* 0x000054321c1d7816 */ /* 0x040fe40000000003 */
[----:B------:R-:W-:Y:S02]  /*25b80*/  PRMT R28, R28, 0x5410, R7 ;  /* 0x000054101c1c7816 */ /* 0x000fe40000000007 */
[----:B------:R-:W-:Y:S01]  /*25b90*/  LOP3.LUT R18, R27, 0xffff0000, RZ, 0xc0, !PT ;  /* 0xffff00001b127812 */ /* 0x000fe200078ec0ff */
[C---:B------:R-:W-:Y:S01]  /*25ba0*/  IMAD.U32 R27, R17.reuse, 0x10000, RZ ;  /* 0x00010000111b7824 */ /* 0x040fe200078e00ff */
[----:B------:R-:W-:Y:S01]  /*25bb0*/  LOP3.LUT R17, R17, 0xffff0000, RZ, 0xc0, !PT ;  /* 0xffff000011117812 */ /* 0x000fe200078ec0ff */
[C---:B--2---:R-:W-:Y:S01]  /*25bc0*/  IMAD.U32 R22, R14.reuse, 0x10000, RZ ;  /* 0x000100000e167824 */ /* 0x044fe200078e00ff */
[----:B------:R-:W-:Y:S01]  /*25bd0*/  LOP3.LUT R30, R14, 0xffff0000, RZ, 0xc0, !PT ;  /* 0xffff00000e1e7812 */ /* 0x000fe200078ec0ff */
[C---:B------:R-:W-:Y:S01]  /*25be0*/  IMAD.U32 R19, R13.reuse, 0x10000, RZ ;  /* 0x000100000d137824 */ /* 0x040fe200078e00ff */
[----:B------:R-:W-:Y:S01]  /*25bf0*/  LOP3.LUT R16, R13, 0xffff0000, RZ, 0xc0, !PT ;  /* 0xffff00000d107812 */ /* 0x000fe200078ec0ff */
[C---:B------:R-:W-:Y:S01]  /*25c00*/  IMAD.U32 R21, R12.reuse, 0x10000, RZ ;  /* 0x000100000c157824 */ /* 0x040fe200078e00ff */
[----:B------:R-:W-:Y:S01]  /*25c10*/  LOP3.LUT R20, R12, 0xffff0000, RZ, 0xc0, !PT ;  /* 0xffff00000c147812 */ /* 0x000fe200078ec0ff */
[C---:B------:R-:W-:Y:S01]  /*25c20*/  IMAD.U32 R23, R15.reuse, 0x10000, RZ ;  /* 0x000100000f177824 */ /* 0x040fe200078e00ff */
[----:B------:R-:W-:Y:S01]  /*25c30*/  LOP3.LUT R15, R15, 0xffff0000, RZ, 0xc0, !PT ;  /* 0xffff00000f0f7812 */ /* 0x000fe200078ec0ff */
[C---:B---3--:R-:W-:Y:S01]  /*25c40*/  IMAD.U32 R14, R8.reuse, 0x10000, RZ ;  /* 0x00010000080e7824 */ /* 0x048fe200078e00ff */
[----:B------:R-:W-:Y:S01]  /*25c50*/  LOP3.LUT R13, R8, 0xffff0000, RZ, 0xc0, !PT ;  /* 0xffff0000080d7812 */ /* 0x000fe200078ec0ff */
[C---:B------:R-:W-:Y:S01]  /*25c60*/  IMAD.U32 R12, R9.reuse, 0x10000, RZ ;  /* 0x00010000090c7824 */ /* 0x040fe200078e00ff */
[----:B------:R-:W-:Y:S01]  /*25c70*/  LOP3.LUT R8, R9, 0xffff0000, RZ, 0xc0, !PT ;  /* 0xffff000009087812 */ /* 0x000fe200078ec0ff */
[----:B------:R-:W-:Y:S01]  /*25c80*/  FMUL.FTZ R9, R14, R32 ;  /* 0x000000200e097220 */ /* 0x000fe20000410000 */
[C---:B------:R-:W-:Y:S01]  /*25c90*/  LOP3.LUT R3, R10.reuse, 0xffff0000, RZ, 0xc0, !PT ;  /* 0xffff00000a037812 */ /* 0x040fe200078ec0ff */
[----:B------:R-:W-:Y:S01]  /*25ca0*/  IMAD.U32 R7, R10, 0x10000, RZ ;  /* 0x000100000a077824 */ /* 0x000fe200078e00ff */
[----:B------:R-:W-:Y:S01]  /*25cb0*/  LOP3.LUT R0, R11, 0xffff0000, RZ, 0xc0, !PT ;  /* 0xffff00000b007812 */ /* 0x000fe200078ec0ff */
[----:B------:R-:W-:-:S02]  /*25cc0*/  FMUL.FTZ R10, R14, R31 ;  /* 0x0000001f0e0a7220 */ /* 0x000fc40000410000 */
[----:B------:R-:W-:Y:S02]  /*25cd0*/  FFMA.FTZ R51, R21, R31, -R9 ;  /* 0x0000001f15337223 */ /* 0x000fe40000010809 */
[----:B------:R-:W-:Y:S02]  /*25ce0*/  FMUL.FTZ R9, R13, R33 ;  /* 0x000000210d097220 */ /* 0x000fe40000410000 */
[----:B------:R-:W-:Y:S02]  /*25cf0*/  IMAD.U32 R14, R26, 0x10000, RZ ;  /* 0x000100001a0e7824 */ /* 0x000fe400078e00ff */
[----:B------:R-:W-:Y:S02]  /*25d00*/  IMAD.U32 R2, R11, 0x10000, RZ ;  /* 0x000100000b027824 */ /* 0x000fe400078e00ff */
[----:B------:R-:W-:Y:S02]  /*25d10*/  FFMA.FTZ R50, R21, R32, R10 ;  /* 0x0000002015327223 */ /* 0x000fe4000001000a */
[----:B------:R-:W-:-:S02]  /*25d20*/  FMUL.FTZ R11, R13, R18 ;  /* 0x000000120d0b7220 */ /* 0x000fc40000410000 */
[----:B------:R-:W-:Y:S02]  /*25d30*/  FFMA.FTZ R32, R20, R18, -R9 ;  /* 0x0000001214207223 */ /* 0x000fe40000010809 */
[----:B------:R-:W-:Y:S02]  /*25d40*/  FMUL.FTZ R9, R12, R14 ;  /* 0x0000000e0c097220 */ /* 0x000fe40000410000 */
[----:B------:R-:W-:Y:S01]  /*25d50*/  FFMA.FTZ R33, R20, R33, R11 ;  /* 0x0000002114217223 */ /* 0x000fe2000001000b */
[----:B------:R-:W-:Y:S01]  /*25d60*/  LOP3.LUT R11, R26, 0xffff0000, RZ, 0xc0, !PT ;  /* 0xffff00001a0b7812 */ /* 0x000fe200078ec0ff */
[-C--:B------:R-:W-:Y:S02]  /*25d70*/  FMUL.FTZ R10, R12, R27.reuse ;  /* 0x0000001b0c0a7220 */ /* 0x080fe40000410000 */
[----:B------:R-:W-:Y:S02]  /*25d80*/  FFMA.FTZ R21, R19, R27, R9 ;  /* 0x0000001b13157223 */ /* 0x000fe40000010009 */
[----:B------:R-:W-:-:S02]  /*25d90*/  FMUL.FTZ R9, R8, R17 ;  /* 0x0000001108097220 */ /* 0x000fc40000410000 */
[----:B------:R-:W-:Y:S02]  /*25da0*/  IMAD.U32 R13, R29, 0x10000, RZ ;  /* 0x000100001d0d7824 */ /* 0x000fe400078e00ff */
[----:B------:R-:W-:Y:S02]  /*25db0*/  IMAD.U32 R12, R25, 0x10000, RZ ;  /* 0x00010000190c7824 */ /* 0x000fe400078e00ff */
[----:B------:R-:W-:Y:S02]  /*25dc0*/  FFMA.FTZ R31, R19, R14, -R10 ;  /* 0x0000000e131f7223 */ /* 0x000fe4000001080a */
[-C--:B------:R-:W-:Y:S02]  /*25dd0*/  FMUL.FTZ R10, R8, R11.reuse ;  /* 0x0000000b080a7220 */ /* 0x080fe40000410000 */
[----:B------:R-:W-:Y:S02]  /*25de0*/  FFMA.FTZ R19, R16, R11, -R9 ;  /* 0x0000000b10137223 */ /* 0x000fe40000010809 */
[----:B------:R-:W-:-:S02]  /*25df0*/  IMAD.U32 R20, R24, 0x10000, RZ ;  /* 0x0001000018147824 */ /* 0x000fc400078e00ff */
[C---:B------:R-:W-:Y:S02]  /*25e00*/  FMUL.FTZ R8, R7.reuse, R13 ;  /* 0x0000000d07087220 */ /* 0x040fe40000410000 */
[----:B------:R-:W-:Y:S02]  /*25e10*/  IMAD.U32 R11, R28, 0x10000, RZ ;  /* 0x000100001c0b7824 */ /* 0x000fe400078e00ff */
[----:B------:R-:W-:Y:S02]  /*25e20*/  FMUL.FTZ R9, R7, R12 ;  /* 0x0000000c07097220 */ /* 0x000fe40000410000 */
[----:B------:R-:W-:Y:S01]  /*25e30*/  FFMA.FTZ R18, R16, R17, R10 ;  /* 0x0000001110127223 */ /* 0x000fe2000001000a */
[----:B------:R-:W-:Y:S01]  /*25e40*/  LOP3.LUT R10, R24, 0xffff0000, RZ, 0xc0, !PT ;  /* 0xffff0000180a7812 */ /* 0x000fe200078ec0ff */
[----:B------:R-:W-:Y:S02]  /*25e50*/  FMUL.FTZ R7, R2, R20 ;  /* 0x0000001402077220 */ /* 0x000fe40000410000 */
[C---:B------:R-:W-:Y:S01]  /*25e60*/  FFMA.FTZ R17, R22.reuse, R12, R8 ;  /* 0x0000000c16117223 */ /* 0x040fe20000010008 */
[----:B------:R-:W-:Y:S01]  /*25e70*/  LOP3.LUT R12, R25, 0xffff0000, RZ, 0xc0, !PT ;  /* 0xffff0000190c7812 */ /* 0x000fe200078ec0ff */
[----:B------:R-:W-:Y:S01]  /*25e80*/  FFMA.FTZ R14, R22, R13, -R9 ;  /* 0x0000000d160e7223 */ /* 0x000fe20000010809 */
[----:B------:R-:W-:Y:S01]  /*25e90*/  LOP3.LUT R8, R29, 0xffff0000, RZ, 0xc0, !PT ;  /* 0xffff00001d087812 */ /* 0x000fe200078ec0ff */
[-C--:B------:R-:W-:Y:S01]  /*25ea0*/  FMUL.FTZ R2, R2, R11.reuse ;  /* 0x0000000b02027220 */ /* 0x080fe20000410000 */
[----:B------:R-:W-:Y:S01]  /*25eb0*/  LOP3.LUT R9, R28, 0xffff0000, RZ, 0xc0, !PT ;  /* 0xffff00001c097812 */ /* 0x000fe200078ec0ff */
[----:B------:R-:W-:Y:S01]  /*25ec0*/  FFMA.FTZ R16, R23, R11, -R7 ;  /* 0x0000000b17107223 */ /* 0x000fe20000010807 */
[----:B------:R-:W-:Y:S01]  /*25ed0*/  F2FP.BF16.PACK_AB R13, R19, R31 ;  /* 0x0000001f130d723e */ /* 0x000fe200000010ff */
[----:B------:R-:W-:-:S02]  /*25ee0*/  FFMA.FTZ R11, R23, R20, R2 ;  /* 0x00000014170b7223 */ /* 0x000fc40000010002 */
[C---:B------:R-:W-:Y:S02]  /*25ef0*/  FMUL.FTZ R7, R3.reuse, R12 ;  /* 0x0000000c03077220 */ /* 0x040fe40000410000 */
[C---:B------:R-:W-:Y:S02]  /*25f00*/  FMUL.FTZ R2, R0.reuse, R10 ;  /* 0x0000000a00027220 */ /* 0x040fe40000410000 */
[-C--:B------:R-:W-:Y:S02]  /*25f10*/  FMUL.FTZ R3, R3, R8.reuse ;  /* 0x0000000803037220 */ /* 0x080fe40000410000 */
[-C--:B------:R-:W-:Y:S02]  /*25f20*/  FMUL.FTZ R0, R0, R9.reuse ;  /* 0x0000000900007220 */ /* 0x080fe40000410000 */
[----:B------:R-:W-:Y:S01]  /*25f30*/  FFMA.FTZ R7, R30, R8, -R7 ;  /* 0x000000081e077223 */ /* 0x000fe20000010807 */
[----:B------:R-:W-:Y:S01]  /*25f40*/  F2FP.BF16.PACK_AB R8, R33, R50 ;  /* 0x000000322108723e */ /* 0x000fe200000010ff */
[C---:B------:R-:W-:Y:S01]  /*25f50*/  FFMA.FTZ R2, R15.reuse, R9, -R2 ;  /* 0x000000090f027223 */ /* 0x040fe20000010802 */
        /* <DEDUP_REMOVED lines=8> */
[----:B------:R1:W-:Y:S04]  /*25fe0*/  ST.E.128 [R36.64], R12 ;  /* 0x0000000c24007985 */ /* 0x0003e8000c101d04 */
[----:B------:R1:W-:Y:S02]  /*25ff0*/  ST.E.128 [R34.64], R8 ;  /* 0x0000000822007985 */ /* 0x0003e4000c101d04 */
.L_x_1416:
[----:B--2---:R-:W-:Y:S05]  /*26000*/  BSYNC B0 ;  /* 0x0000000000007941 */ /* 0x004fea0003800000 */
.L_x_1415:
[----:B------:R-:W-:Y:S01]  /*26010*/  IADD3 R0, R68, 0x10, RZ ;  /* 0x0000001044007810 */ /* 0x000fe20007ffe0ff */
[----:B------:R-:W-:Y:S03]  /*26020*/  BSSY B0, `(.L_x_1417) ;  /* 0x0000073000007945 */ /* 0x000fe60003800000 */
[----:B------:R-:W-:-:S13]  /*26030*/  ISETP.GE.OR P0, PT, R0, R70, P1 ;  /* 0x000000460000720c */ /* 0x000fda0000f06670 */
[----:B------:R-:W-:Y:S05]  /*26040*/  @P0 BRA `(.L_x_1418) ;  /* 0x0000070000000947 */ /* 0x000fea0003800000 */
[----:B------:R-:W-:Y:S01]  /*26050*/  SHF.R.S32.HI R2, RZ, 0x1f, R0 ;  /* 0x0000001fff027819 */ /* 0x000fe20000011400 */
[----:B------:R-:W-:Y:S01]  /*26060*/  IMAD.SHL.U32 R3, R0, 0x40, RZ ;  /* 0x0000004000037824 */ /* 0x000fe200078e00ff */
[----:B------:R-:W-:Y:S02]  /*26070*/  LEA.HI R7, R39, R38, RZ, 0x1d ;  /* 0x0000002627077211 */ /* 0x000fe400078fe8ff */
[----:B------:R-:W-:Y:S02]  /*26080*/  LEA.HI R2, R2, R0, RZ, 0x3 ;  /* 0x0000000002027211 */ /* 0x000fe400078f18ff */
[----:B-1----:R-:W-:Y:S02]  /*26090*/  SHF.R.S32.HI R8, RZ, 0x1f, R7 ;  /* 0x0000001fff087819 */ /* 0x002fe40000011407 */
        /* <DEDUP_REMOVED lines=19> */
[----:B------:R-:W-:Y:S02]  /*261d0*/  PRMT R18, R71, 0x5432, R18 ;  /* 0x0000543247127816 */ /* 0x000fe40000000012 */
[--C-:B------:R-:W-:Y:S02]  /*261e0*/  SHF.R.U64 R16, R42, 0x10, R43.reuse ;  /* 0x000000102a107819 */ /* 0x100fe4000000122b */
[----:B------:R-:W-:Y:S01]  /*261f0*/  SHF.R.U32.HI R19, RZ, 0x10, R43 ;  /* 0x00000010ff137819 */ /* 0x000fe2000001162b */
[----:B------:R-:W-:Y:S01]  /*26200*/  IMAD.U32 R36, R18, 0x10000, RZ ;  /* 0x0001000012247824 */ /* 0x000fe200078e00ff */
[----:B------:R-:W-:-:S02]  /*26210*/  PRMT R27, R92, 0x5432, R0 ;  /* 0x000054325c1b7816 */ /* 0x000fc40000000000 */
[C---:B------:R-:W-:Y:S02]  /*26220*/  PRMT R25, R93.reuse, 0x5432, R16 ;  /* 0x000054325d197816 */ /* 0x040fe40000000010 */
[----:B------:R-:W-:Y:S01]  /*26230*/  PRMT R24, R93, 0x5410, R19 ;  /* 0x000054105d187816 */ /* 0x000fe20000000013 */
[----:B------:R-:W-:Y:S01]  /*26240*/  IMAD.U32 R31, R27, 0x10000, RZ ;  /* 0x000100001b1f7824 */ /* 0x000fe200078e00ff */
[----:B------:R-:W-:Y:S02]  /*26250*/  SHF.R.U32.HI R2, RZ, 0x10, R45 ;  /* 0x00000010ff027819 */ /* 0x000fe4000001162d */
[--C-:B------:R-:W-:Y:S02]  /*26260*/  SHF.R.U64 R3, R46, 0x10, R47.reuse ;  /* 0x000000102e037819 */ /* 0x100fe4000000122f */
[----:B------:R-:W-:Y:S02]  /*26270*/  SHF.R.U32.HI R7, RZ, 0x10, R47 ;  /* 0x00000010ff077819 */ /* 0x000fe4000001162f */
[----:B------:R-:W-:-:S02]  /*26280*/  SHF.R.U32.HI R17, RZ, 0x10, R41 ;  /* 0x00000010ff117819 */ /* 0x000fc40000011629 */
[----:B------:R-:W-:Y:S02]  /*26290*/  LOP3.LUT R37, R18, 0xffff0000, RZ, 0xc0, !PT ;  /* 0xffff000012257812 */ /* 0x000fe400078ec0ff */
[----:B------:R-:W-:Y:S02]  /*262a0*/  PRMT R26, R92, 0x5410, R2 ;  /* 0x000054105c1a7816 */ /* 0x000fe40000000002 */
[C---:B------:R-:W-:Y:S02]  /*262b0*/  PRMT R29, R95.reuse, 0x5432, R3 ;  /* 0x000054325f1d7816 */ /* 0x040fe40000000003 */
[----:B------:R-:W-:Y:S02]  /*262c0*/  PRMT R28, R95, 0x5410, R7 ;  /* 0x000054105f1c7816 */ /* 0x000fe40000000007 */
[----:B------:R-:W-:Y:S02]  /*262d0*/  LOP3.LUT R18, R27, 0xffff0000, RZ, 0xc0, !PT ;  /* 0xffff00001b127812 */ /* 0x000fe400078ec0ff */
[----:B------:R-:W-:-:S05]  /*262e0*/  PRMT R17, R71, 0x5410, R17 ;  /* 0x0000541047117816 */ /* 0x000fca0000000011 */
        /* <DEDUP_REMOVED lines=70> */
.L_x_1418:
[----:B------:R-:W-:Y:S05]  /*26750*/  BSYNC B0 ;  /* 0x0000000000007941 */ /* 0x000fea0003800000 */
.L_x_1417:
        /* <DEDUP_REMOVED lines=116> */
.L_x_1420:
[----:B------:R-:W-:Y:S05]  /*26ea0*/  BSYNC B0 ;  /* 0x0000000000007941 */ /* 0x000fea0003800000 */
.L_x_1419:
        /* <DEDUP_REMOVED lines=116> */
.L_x_1422:
[----:B------:R-:W-:Y:S05]  /*275f0*/  BSYNC B0 ;  /* 0x0000000000007941 */ /* 0x000fea0003800000 */
.L_x_1421:
        /* <DEDUP_REMOVED lines=116> */
.L_x_1424:
[----:B------:R-:W-:Y:S05]  /*27d40*/  BSYNC B0 ;  /* 0x0000000000007941 */ /* 0x000fea0003800000 */
.L_x_1423:
        /* <DEDUP_REMOVED lines=116> */
.L_x_1426:
[----:B------:R-:W-:Y:S05]  /*28490*/  BSYNC B0 ;  /* 0x0000000000007941 */ /* 0x000fea0003800000 */
.L_x_1425:
        /* <DEDUP_REMOVED lines=116> */
.L_x_1428:
[----:B------:R-:W-:Y:S05]  /*28be0*/  BSYNC B0 ;  /* 0x0000000000007941 */ /* 0x000fea0003800000 */
.L_x_1427:
[----:B------:R-:W-:Y:S01]  /*28bf0*/  IADD3 R0, R68, 0x70, RZ ;  /* 0x0000007044007810 */ /* 0x000fe20007ffe0ff */
[----:B------:R-:W-:-:S02]  /*28c00*/  IMAD.MOV.U32 R2, RZ, RZ, R143 ;  /* 0x000000ffff027224 */ /* 0x000fc400078e008f */
[----:B------:R-:W-:Y:S01]  /*28c10*/  IMAD.MOV.U32 R3, RZ, RZ, 0x0 ;  /* 0x00000000ff037424 */ /* 0x000fe200078e00ff */
[----:B------:R-:W-:-:S13]  /*28c20*/  ISETP.GE.OR P0, PT, R0, R70, P1 ;  /* 0x000000460000720c */ /* 0x000fda0000f06670 */
[----:B------:R-:W-:Y:S05]  /*28c30*/  @P0 RET.REL.NODEC R2 `(_ZN7cutlass13device_kernelIN5flash19enable_sm80_to_sm89INS1_16FlashAttnFwdSm80INS1_25CollectiveMainloopFwdSm80ILi4ELi1ELb0EN4cute5tupleIJNS5_1CILi128EEENS7_ILi48EEES8_EEELi128ENS_10bfloat16_tEfNS_4arch4Sm80ELb0ELb1ELb1ELb1ELb0ELb1ELb1ELb0EEENS1_21CollectiveEpilogueFwdINS6_IJS8_S8_S9_EEENS6_IJNS7_ILi1EEESH_SH_EEESB_SD_Li128ELb1ELb1ELb0ELb0EEENS1_19SingleTileSchedulerILb1ELb0ELb1ELi128EEEEEEEEEvNT_6ParamsE) ;  /* 0xfffd73c002000950 */ /* 0x000fea0003c3ffff */
        /* <DEDUP_REMOVED lines=23> */
[--C-:B------:R-:W-:Y:S02]  /*28db0*/  SHF.R.U64 R16, R106, 0x10, R107.reuse ;  /* 0x000000106a107819 */ /* 0x100fe4000000126b */
[----:B------:R-:W-:Y:S02]  /*28dc0*/  SHF.R.U32.HI R19, RZ, 0x10, R107 ;  /* 0x00000010ff137819 */ /* 0x000fe4000001166b */
[----:B------:R-:W-:Y:S02]  /*28dd0*/  SHF.R.U64 R0, R100, 0x10, R101 ;  /* 0x0000001064007819 */ /* 0x000fe40000001265 */
[----:B------:R-:W-:Y:S02]  /*28de0*/  PRMT R18, R94, 0x5432, R18 ;  /* 0x000054325e127816 */ /* 0x000fe40000000012 */
[----:B------:R-:W-:-:S02]  /*28df0*/  SHF.R.U32.HI R7, RZ, 0x10, R103 ;  /* 0x00000010ff077819 */ /* 0x000fc40000011667 */
[C---:B------:R-:W-:Y:S01]  /*28e00*/  PRMT R25, R133.reuse, 0x5432, R16 ;  /* 0x0000543285197816 */ /* 0x040fe20000000010 */
[----:B------:R-:W-:Y:S01]  /*28e10*/  IMAD.U32 R31, R18, 0x10000, RZ ;  /* 0x00010000121f7824 */ /* 0x000fe200078e00ff */
[----:B------:R-:W-:Y:S02]  /*28e20*/  PRMT R24, R133, 0x5410, R19 ;  /* 0x0000541085187816 */ /* 0x000fe40000000013 */
[----:B------:R-:W-:Y:S02]  /*28e30*/  PRMT R27, R132, 0x5432, R0 ;  /* 0x00005432841b7816 */ /* 0x000fe40000000000 */
[----:B------:R-:W-:Y:S02]  /*28e40*/  SHF.R.U32.HI R17, RZ, 0x10, R105 ;  /* 0x00000010ff117819 */ /* 0x000fe40000011669 */
[----:B------:R-:W-:Y:S02]  /*28e50*/  SHF.R.U32.HI R2, RZ, 0x10, R101 ;  /* 0x00000010ff027819 */ /* 0x000fe40000011665 */
[----:B------:R-:W-:-:S02]  /*28e60*/  PRMT R28, R134, 0x5410, R7 ;  /* 0x00005410861c7816 */ /* 0x000fc40000000007 */
[----:B------:R-:W-:Y:S02]  /*28e70*/  SHF.R.U64 R3, R102, 0x10, R103 ;  /* 0x0000001066037819 */ /* 0x000fe40000001267 */
[----:B------:R-:W-:Y:S02]  /*28e80*/  LOP3.LUT R36, R18, 0xffff0000, RZ, 0xc0, !PT ;  /* 0xffff000012247812 */ /* 0x000fe400078ec0ff */
[----:B------:R-:W-:Y:S02]  /*28e90*/  PRMT R17, R94, 0x5410, R17 ;  /* 0x000054105e117816 */ /* 0x000fe40000000011 */
[----:B------:R-:W-:Y:S02]  /*28ea0*/  PRMT R26, R132, 0x5410, R2 ;  /* 0x00005410841a7816 */ /* 0x000fe40000000002 */
[----:B------:R-:W-:Y:S02]  /*28eb0*/  PRMT R29, R134, 0x5432, R3 ;  /* 0x00005432861d7816 */ /* 0x000fe40000000003 */
        /* <DEDUP_REMOVED lines=14> */
[C---:B------:R-:W-:Y:S01]  /*28fa0*/  SHF.L.U32 R15, R27.reuse, 0x10, RZ ;  /* 0x000000101b0f7819 */ /* 0x040fe200000006ff */
[C---:B------:R-:W-:Y:S01]  /*28fb0*/  IMAD.U32 R3, R10.reuse, 0x10000, RZ ;  /* 0x000100000a037824 */ /* 0x040fe200078e00ff */
[----:B------:R-:W-:Y:S01]  /*28fc0*/  LOP3.LUT R27, R27, 0xffff0000, RZ, 0xc0, !PT ;  /* 0xffff00001b1b7812 */ /* 0x000fe200078ec0ff */
[----:B------:R-:W-:Y:S01]  /*28fd0*/  IMAD.U32 R0, R11, 0x10000, RZ ;  /* 0x000100000b007824 */ /* 0x000fe200078e00ff */
[----:B------:R-:W-:Y:S01]  /*28fe0*/  LOP3.LUT R2, R10, 0xffff0000, RZ, 0xc0, !PT ;  /* 0xffff00000a027812 */ /* 0x000fe200078ec0ff */
[-C--:B------:R-:W-:Y:S01]  /*28ff0*/  FFMA.FTZ R37, R21, R15.reuse, -R9 ;  /* 0x0000000f15257223 */ /* 0x080fe20000010809 */
[----:B------:R-:W-:Y:S01]  /*29000*/  LOP3.LUT R10, R11, 0xffff0000, RZ, 0xc0, !PT ;  /* 0xffff00000b0a7812 */ /* 0x000fe200078ec0ff */
[----:B------:R-:W-:-:S02]  /*29010*/  FMUL.FTZ R13, R13, R15 ;  /* 0x0000000f0d0d7220 */ /* 0x000fc40000410000 */
[----:B------:R-:W-:Y:S02]  /*29020*/  FMUL.FTZ R9, R12, R36 ;  /* 0x000000240c097220 */ /* 0x000fe40000410000 */
[----:B------:R-:W-:Y:S02]  /*29030*/  IMAD.U32 R15, R17, 0x10000, RZ ;  /* 0x00010000110f7824 */ /* 0x000fe400078e00ff */
[C---:B------:R-:W-:Y:S01]  /*29040*/  IMAD.U32 R11, R26.reuse, 0x10000, RZ ;  /* 0x000100001a0b7824 */ /* 0x040fe200078e00ff */
[----:B------:R-:W-:Y:S01]  /*29050*/  LOP3.LUT R26, R26, 0xffff0000, RZ, 0xc0, !PT ;  /* 0xffff00001a1a7812 */ /* 0x000fe200078ec0ff */
[-C--:B------:R-:W-:Y:S02]  /*29060*/  FMUL.FTZ R12, R12, R27.reuse ;  /* 0x0000001b0c0c7220 */ /* 0x080fe40000410000 */
[----:B------:R-:W-:Y:S02]  /*29070*/  FFMA.FTZ R27, R20, R27, -R9 ;  /* 0x0000001b141b7223 */ /* 0x000fe40000010809 */
[----:B------:R-:W-:-:S02]  /*29080*/  FMUL.FTZ R9, R7, R15 ;  /* 0x0000000f07097220 */ /* 0x000fc40000410000 */
[-C--:B------:R-:W-:Y:S02]  /*29090*/  FMUL.FTZ R7, R7, R11.reuse ;  /* 0x0000000b07077220 */ /* 0x080fe40000410000 */
[----:B------:R-:W-:Y:S01]  /*290a0*/  FFMA.FTZ R36, R20, R36, R12 ;  /* 0x0000002414247223 */ /* 0x000fe2000001000c */
[----:B------:R-:W-:Y:S01]  /*290b0*/  SHF.L.U32 R12, R25, 0x10, RZ ;  /* 0x00000010190c7819 */ /* 0x000fe200000006ff */
[----:B------:R-:W-:Y:S01]  /*290c0*/  FFMA.FTZ R20, R19, R11, -R9 ;  /* 0x0000000b13147223 */ /* 0x000fe20000010809 */
[----:B------:R-:W-:Y:S01]  /*290d0*/  LOP3.LUT R25, R25, 0xffff0000, RZ, 0xc0, !PT ;  /* 0xffff000019197812 */ /* 0x000fe200078ec0ff */
[----:B------:R-:W-:Y:S02]  /*290e0*/  FFMA.FTZ R19, R19, R15, R7 ;  /* 0x0000000f13137223 */ /* 0x000fe40000010007 */
[----:B------:R-:W-:Y:S02]  /*290f0*/  FFMA.FTZ R21, R21, R31, R13 ;  /* 0x0000001f15157223 */ /* 0x000fe4000001000d */
[----:B------:R-:W-:-:S02]  /*29100*/  FMUL.FTZ R7, R8, R18 ;  /* 0x0000001208077220 */ /* 0x000fc40000410000 */
[----:B------:R-:W-:Y:S02]  /*29110*/  IMAD.U32 R13, R29, 0x10000, RZ ;  /* 0x000100001d0d7824 */ /* 0x000fe400078e00ff */
[----:B------:R-:W-:Y:S02]  /*29120*/  IMAD.U32 R17, R24, 0x10000, RZ ;  /* 0x0001000018117824 */ /* 0x000fe400078e00ff */
[-C--:B------:R-:W-:Y:S02]  /*29130*/  FMUL.FTZ R9, R8, R26.reuse ;  /* 0x0000001a08097220 */ /* 0x080fe40000410000 */
[----:B------:R-:W-:Y:S02]  /*29140*/  FFMA.FTZ R26, R16, R26, -R7 ;  /* 0x0000001a101a7223 */ /* 0x000fe40000010807 */
[C---:B------:R-:W-:Y:S02]  /*29150*/  FMUL.FTZ R8, R3.reuse, R12 ;  /* 0x0000000c03087220 */ /* 0x040fe40000410000 */
[----:B------:R-:W-:-:S02]  /*29160*/  FMUL.FTZ R7, R3, R13 ;  /* 0x0000000d03077220 */ /* 0x000fc40000410000 */
[----:B------:R-:W-:Y:S02]  /*29170*/  IMAD.U32 R11, R28, 0x10000, RZ ;  /* 0x000100001c0b7824 */ /* 0x000fe400078e00ff */
[----:B------:R-:W-:Y:S02]  /*29180*/  FMUL.FTZ R3, R0, R17 ;  /* 0x0000001100037220 */ /* 0x000fe40000410000 */
[----:B------:R-:W-:Y:S02]  /*29190*/  FFMA.FTZ R9, R16, R18, R9 ;  /* 0x0000001210097223 */ /* 0x000fe40000010009 */
[----:B------:R-:W-:Y:S01]  /*291a0*/  FFMA.FTZ R16, R22, R13, -R8 ;  /* 0x0000000d16107223 */ /* 0x000fe20000010808 */
[----:B------:R-:W-:Y:S01]  /*291b0*/  LOP3.LUT R8, R28, 0xffff0000, RZ, 0xc0, !PT ;  /* 0xffff00001c087812 */ /* 0x000fe200078ec0ff */
[-C--:B------:R-:W-:Y:S01]  /*291c0*/  FMUL.FTZ R0, R0, R11.reuse ;  /* 0x0000000b00007220 */ /* 0x080fe20000410000 */
[----:B------:R-:W-:Y:S01]  /*291d0*/  F2FP.BF16.PACK_AB R13, R26, R20 ;  /* 0x000000141a0d723e */ /* 0x000fe200000010ff */
[----:B------:R-:W-:Y:S01]  /*291e0*/  FFMA.FTZ R15, R23, R11, -R3 ;  /* 0x0000000b170f7223 */ /* 0x000fe20000010803 */
[----:B------:R-:W-:Y:S01]  /*291f0*/  LOP3.LUT R11, R24, 0xffff0000, RZ, 0xc0, !PT ;  /* 0xffff0000180b7812 */ /* 0x000fe200078ec0ff */
[----:B------:R-:W-:Y:S01]  /*29200*/  FFMA.FTZ R22, R22, R12, R7 ;  /* 0x0000000c16167223 */ /* 0x000fe20000010007 */
        /* <DEDUP_REMOVED lines=8> */
[----:B------:R-:W-:Y:S02]  /*29290*/  FFMA.FTZ R3, R30, R7, -R3 ;  /* 0x000000071e037223 */ /* 0x000fe40000010803 */
[----:B------:R-:W-:Y:S01]  /*292a0*/  FFMA.FTZ R0, R14, R8, -R0 ;  /* 0x000000080e007223 */ /* 0x000fe20000010800 */
[----:B------:R-:W-:Y:S01]  /*292b0*/  F2FP.BF16.PACK_AB R8, R36, R21 ;  /* 0x000000152408723e */ /* 0x000fe200000010ff */
[----:B------:R-:W-:Y:S02]  /*292c0*/  FFMA.FTZ R2, R30, R25, R2 ;  /* 0x000000191e027223 */ /* 0x000fe40000010002 */
[----:B------:R-:W-:Y:S01]  /*292d0*/  FFMA.FTZ R11, R14, R11, R10 ;  /* 0x0000000b0e0b7223 */ /* 0x000fe2000001000a */
[----:B------:R-:W-:Y:S01]  /*292e0*/  F2FP.BF16.PACK_AB R14, R3, R16 ;  /* 0x00000010030e723e */ /* 0x000fe200000010ff */
[----:B------:R-:W-:Y:S01]  /*292f0*/  IMAD.MOV.U32 R3, RZ, RZ, 0x0 ;  /* 0x00000000ff037424 */ /* 0x000fe200078e00ff */
[----:B------:R-:W-:-:S02]  /*29300*/  F2FP.BF16.PACK_AB R15, R0, R15 ;  /* 0x0000000f000f723e */ /* 0x000fc400000010ff */
[----:B------:R-:W-:Y:S01]  /*29310*/  F2FP.BF16.PACK_AB R10, R2, R22 ;  /* 0x00000016020a723e */ /* 0x000fe200000010ff */
[----:B------:R-:W-:Y:S01]  /*29320*/  IMAD.MOV.U32 R2, RZ, RZ, R143 ;  /* 0x000000ffff027224 */ /* 0x000fe200078e008f */
[----:B------:R-:W-:Y:S01]  /*29330*/  F2FP.BF16.PACK_AB R11, R11, R23 ;  /* 0x000000170b0b723e */ /* 0x000fe200000010ff */
[----:B------:R1:W-:Y:S04]  /*29340*/  ST.E.128 [R34.64], R12 ;  /* 0x0000000c22007985 */ /* 0x0003e8000c101d04 */
[----:B------:R1:W-:Y:S01]  /*29350*/  ST.E.128 [R32.64], R8 ;  /* 0x0000000820007985 */ /* 0x0003e2000c101d04 */
[----:B------:R-:W-:Y:S05]  /*29360*/  RET.REL.NODEC R2 `(_ZN7cutlass13device_kernelIN5flash19enable_sm80_to_sm89INS1_16FlashAttnFwdSm80INS1_25CollectiveMainloopFwdSm80ILi4ELi1ELb0EN4cute5tupleIJNS5_1CILi128EEENS7_ILi48EEES8_EEELi128ENS_10bfloat16_tEfNS_4arch4Sm80ELb0ELb1ELb1ELb1ELb0ELb1ELb1ELb0EEENS1_21CollectiveEpilogueFwdINS6_IJS8_S8_S9_EEENS6_IJNS7_ILi1EEESH_SH_EEESB_SD_Li128ELb1ELb1ELb0ELb0EEENS1_19SingleTileSchedulerILb1ELb0ELb1ELi128EEEEEEEEEvNT_6ParamsE) ;  /* 0xfffd6c9002007950 */ /* 0x000fea0003c3ffff */
.L_x_1331:
[----:B------:R-:W-:Y:S01]  /*29370*/  IMAD.MOV.U32 R106, RZ, RZ, R14 ;  /* 0x000000ffff6a7224 */ /* 0x000fe200078e000e */
[----:B------:R-:W-:Y:S01]  /*29380*/  MOV R133, 0x181f ;  /* 0x0000181f00857802 */ /* 0x000fe20000000f00 */
[----:B------:R-:W-:Y:S01]  /*29390*/  IMAD.MOV.U32 R3, RZ, RZ, RZ ;  /* 0x000000ffff037224 */ /* 0x000fe200078e00ff */
[----:B------:R-:W-:-:S02]  /*293a0*/  MOV R132, 0xffffffff ;  /* 0xffffffff00847802 */ /* 0x000fc40000000f00 */
[----:B------:R-:W-:Y:S02]  /*293b0*/  MOV R2, 0x293d0 ;  /* 0x000293d000027802 */ /* 0x000fe40000000f00 */
[----:B------:R-:W-:Y:S05]  /*293c0*/  CALL.REL.NOINC `($__internal_3_$__cuda_sm70_shflsync_idx_p) ;  /* 0x00001e5000007944 */ /* 0x000fea0003c00000 */
[----:B------:R-:W-:Y:S01]  /*293d0*/  MOV R0, R105 ;  /* 0x0000006900007202 */ /* 0x000fe20000000f00 */
[----:B------:R-:W-:Y:S05]  /*293e0*/  BRA `(.L_x_1429) ;  /* 0xffff625000007947 */ /* 0x000fea000383ffff */
.L_x_1332:
[----:B------:R-:W-:Y:S01]  /*293f0*/  IMAD.MOV.U32 R106, RZ, RZ, R16 ;  /* 0x000000ffff6a7224 */ /* 0x000fe200078e0010 */
[----:B------:R-:W-:Y:S01]  /*29400*/  MOV R133, 0x181f ;  /* 0x0000181f00857802 */ /* 0x000fe20000000f00 */
[----:B------:R-:W-:Y:S01]  /*29410*/  IMAD.MOV.U32 R3, RZ, RZ, RZ ;  /* 0x000000ffff037224 */ /* 0x000fe200078e00ff */
[----:B------:R-:W-:Y:S02]  /*29420*/  MOV R132, 0xffffffff ;  /* 0xffffffff00847802 */ /* 0x000fe40000000f00 */
[----:B------:R-:W-:Y:S02]  /*29430*/  MOV R2, 0x29450 ;  /* 0x0002945000027802 */ /* 0x000fe40000000f00 */
[----:B-12---:R-:W-:Y:S05]  /*29440*/  CALL.REL.NOINC `($__internal_3_$__cuda_sm70_shflsync_idx_p) ;  /* 0x00001dd000007944 */ /* 0x006fea0003c00000 */
[----:B------:R-:W-:Y:S01]  /*29450*/  IMAD.MOV.U32 R106, RZ, RZ, R20 ;  /* 0x000000ffff6a7224 */ /* 0x000fe200078e0014 */
[----:B------:R-:W-:Y:S01]  /*29460*/  MOV R133, 0x181f ;  /* 0x0000181f00857802 */ /* 0x000fe20000000f00 */
[----:B------:R-:W-:Y:S01]  /*29470*/  IMAD.MOV.U32 R3, RZ, RZ, RZ ;  /* 0x000000ffff037224 */ /* 0x000fe200078e00ff */
[----:B------:R-:W-:Y:S01]  /*29480*/  MOV R8, R105 ;  /* 0x0000006900087202 */ /* 0x000fe20000000f00 */
[----:B------:R-:W-:Y:S01]  /*29490*/  IMAD.MOV.U32 R132, RZ, RZ, -0x1 ;  /* 0xffffffffff847424 */ /* 0x000fe200078e00ff */
[----:B------:R-:W-:-:S02]  /*294a0*/  MOV R9, R0 ;  /* 0x0000000000097202 */ /* 0x000fc40000000f00 */
[----:B------:R-:W-:Y:S02]  /*294b0*/  MOV R2, 0x294d0 ;  /* 0x000294d000027802 */ /* 0x000fe40000000f00 */
[----:B------:R-:W-:Y:S05]  /*294c0*/  CALL.REL.NOINC `($__internal_3_$__cuda_sm70_shflsync_idx_p) ;  /* 0x00001d5000007944 */ /* 0x000fea0003c00000 */
[----:B------:R-:W-:Y:S01]  /*294d0*/  IMAD.MOV.U32 R7, RZ, RZ, R105 ;  /* 0x000000ffff077224 */ /* 0x000fe200078e0069 */
[----:B------:R-:W-:Y:S01]  /*294e0*/  MOV R106, R17 ;  /* 0x00000011006a7202 */ /* 0x000fe20000000f00 */
[----:B------:R-:W-:Y:S01]  /*294f0*/  IMAD.MOV.U32 R3, RZ, RZ, RZ ;  /* 0x000000ffff037224 */ /* 0x000fe200078e00ff */
[----:B------:R-:W-:Y:S01]  /*29500*/  MOV R133, 0x181f ;  /* 0x0000181f00857802 */ /* 0x000fe20000000f00 */
[----:B------:R-:W-:Y:S01]  /*29510*/  IMAD.MOV.U32 R132, RZ, RZ, -0x1 ;  /* 0xffffffffff847424 */ /* 0x000fe200078e00ff */
[----:B------:R-:W-:Y:S02]  /*29520*/  MOV R2, 0x29540 ;  /* 0x0002954000027802 */ /* 0x000fe40000000f00 */
[----:B------:R-:W-:Y:S05]  /*29530*/  CALL.REL.NOINC `($__internal_3_$__cuda_sm70_shflsync_idx_p) ;  /* 0x00001ce000007944 */ /* 0x000fea0003c00000 */
[----:B------:R-:W-:Y:S01]  /*29540*/  MOV R2, R105 ;  /* 0x0000006900027202 */ /* 0x000fe20000000f00 */
[----:B------:R-:W-:Y:S05]  /*29550*/  BRA `(.L_x_1430) ;  /* 0xffff613000007947 */ /* 0x000fea000383ffff */
.L_x_1335:
[----:B------:R-:W-:Y:S01]  /*29560*/  IMAD.MOV.U32 R106, RZ, RZ, R14 ;  /* 0x000000ffff6a7224 */ /* 0x000fe200078e000e */
[----:B------:R-:W-:Y:S01]  /*29570*/  MOV R133, 0x181f ;  /* 0x0000181f00857802 */ /* 0x000fe20000000f00 */
[----:B------:R-:W-:Y:S01]  /*29580*/  IMAD.MOV.U32 R3, RZ, RZ, 0x1 ;  /* 0x00000001ff037424 */ /* 0x000fe200078e00ff */
[----:B------:R-:W-:Y:S02]  /*29590*/  MOV R132, 0xffffffff ;  /* 0xffffffff00847802 */ /* 0x000fe40000000f00 */
[----:B------:R-:W-:-:S02]  /*295a0*/  MOV R2, 0x295c0 ;  /* 0x000295c000027802 */ /* 0x000fc40000000f00 */
[----:B---34-:R-:W-:Y:S05]  /*295b0*/  CALL.REL.NOINC `($__internal_3_$__cuda_sm70_shflsync_idx_p) ;  /* 0x00001c6000007944 */ /* 0x018fea0003c00000 */
[----:B------:R-:W-:Y:S01]  /*295c0*/  IMAD.MOV.U32 R0, RZ, RZ, R105 ;  /* 0x000000ffff007224 */ /* 0x000fe200078e0069 */
[----:B------:R-:W-:Y:S01]  /*295d0*/  MOV R106, R16 ;  /* 0x00000010006a7202 */ /* 0x000fe20000000f00 */
[----:B------:R-:W-:Y:S01]  /*295e0*/  IMAD.MOV.U32 R3, RZ, RZ, 0x1 ;  /* 0x00000001ff037424 */ /* 0x000fe200078e00ff */
[----:B------:R-:W-:Y:S01]  /*295f0*/  MOV R133, 0x181f ;  /* 0x0000181f00857802 */ /* 0x000fe20000000f00 */
[----:B------:R-:W-:Y:S01]  /*29600*/  IMAD.MOV.U32 R132, RZ, RZ, -0x1 ;  /* 0xffffffffff847424 */ /* 0x000fe200078e00ff */
[----:B------:R-:W-:-:S02]  /*29610*/  MOV R2, 0x29630 ;  /* 0x0002963000027802 */ /* 0x000fc40000000f00 */
[----:B------:R-:W-:Y:S05]  /*29620*/  CALL.REL.NOINC `($__internal_3_$__cuda_sm70_shflsync_idx_p) ;  /* 0x00001bf000007944 */ /* 0x000fea0003c00000 */
[----:B------:R-:W-:Y:S01]  /*29630*/  IMAD.MOV.U32 R106, RZ, RZ, R20 ;  /* 0x000000ffff6a7224 */ /* 0x000fe200078e0014 */
[----:B------:R-:W-:Y:S01]  /*29640*/  MOV R133, 0x181f ;  /* 0x0000181f00857802 */ /* 0x000fe20000000f00 */
[----:B------:R-:W-:Y:S01]  /*29650*/  IMAD.MOV.U32 R3, RZ, RZ, 0x1 ;  /* 0x00000001ff037424 */ /* 0x000fe200078e00ff */
[----:B------:R-:W-:Y:S01]  /*29660*/  MOV R8, R105 ;  /* 0x0000006900087202 */ /* 0x000fe20000000f00 */
[----:B------:R-:W-:Y:S01]  /*29670*/  IMAD.MOV.U32 R132, RZ, RZ, -0x1 ;  /* 0xffffffffff847424 */ /* 0x000fe200078e00ff */
[----:B------:R-:W-:-:S02]  /*29680*/  MOV R9, R0 ;  /* 0x0000000000097202 */ /* 0x000fc40000000f00 */
[----:B------:R-:W-:Y:S02]  /*29690*/  MOV R2, 0x296b0 ;  /* 0x000296b000027802 */ /* 0x000fe40000000f00 */
[----:B------:R-:W-:Y:S05]  /*296a0*/  CALL.REL.NOINC `($__internal_3_$__cuda_sm70_shflsync_idx_p) ;  /* 0x00001b7000007944 */ /* 0x000fea0003c00000 */
        /* <DEDUP_REMOVED lines=9> */
.L_x_1338:
[----:B------:R-:W-:Y:S01]  /*29740*/  IMAD.MOV.U32 R106, RZ, RZ, R14 ;  /* 0x000000ffff6a7224 */ /* 0x000fe200078e000e */
[----:B------:R-:W-:Y:S01]  /*29750*/  MOV R133, 0x181f ;  /* 0x0000181f00857802 */ /* 0x000fe20000000f00 */
[----:B------:R-:W-:Y:S01]  /*29760*/  IMAD.MOV.U32 R3, RZ, RZ, 0x2 ;  /* 0x00000002ff037424 */ /* 0x000fe200078e00ff */
[----:B------:R-:W-:Y:S02]  /*29770*/  MOV R132, 0xffffffff ;  /* 0xffffffff00847802 */ /* 0x000fe40000000f00 */
[----:B------:R-:W-:-:S02]  /*29780*/  MOV R2, 0x297a0 ;  /* 0x000297a000027802 */ /* 0x000fc40000000f00 */
[----:B----4-:R-:W-:Y:S05]  /*29790*/  CALL.REL.NOINC `($__internal_3_$__cuda_sm70_shflsync_idx_p) ;  /* 0x00001a8000007944 */ /* 0x010fea0003c00000 */
[----:B------:R-:W-:Y:S01]  /*297a0*/  MOV R0, R105 ;  /* 0x0000006900007202 */ /* 0x000fe20000000f00 */
[----:B------:R-:W-:Y:S05]  /*297b0*/  BRA `(.L_x_1432) ;  /* 0xffff644000007947 */ /* 0x000fea000383ffff */
.L_x_1339:
[----:B------:R-:W-:Y:S01]  /*297c0*/  IMAD.MOV.U32 R106, RZ, RZ, R16 ;  /* 0x000000ffff6a7224 */ /* 0x000fe200078e0010 */
[----:B------:R-:W-:Y:S01]  /*297d0*/  MOV R133, 0x181f ;  /* 0x0000181f00857802 */ /* 0x000fe20000000f00 */
[----:B------:R-:W-:Y:S01]  /*297e0*/  IMAD.MOV.U32 R3, RZ, RZ, 0x2 ;  /* 0x00000002ff037424 */ /* 0x000fe200078e00ff */
[----:B------:R-:W-:-:S02]  /*297f0*/  MOV R132, 0xffffffff ;  /* 0xffffffff00847802 */ /* 0x000fc40000000f00 */
[----:B------:R-:W-:Y:S02]  /*29800*/  MOV R2, 0x29820 ;  /* 0x0002982000027802 */ /* 0x000fe40000000f00 */
[----:B-12-4-:R-:W-:Y:S05]  /*29810*/  CALL.REL.NOINC `($__internal_3_$__cuda_sm70_shflsync_idx_p) ;  /* 0x00001a0000007944 */ /* 0x016fea0003c00000 */
[----:B------:R-:W-:Y:S01]  /*29820*/  IMAD.MOV.U32 R106, RZ, RZ, R20 ;  /* 0x000000ffff6a7224 */ /* 0x000fe200078e0014 */
[----:B------:R-:W-:Y:S01]  /*29830*/  MOV R133, 0x181f ;  /* 0x0000181f00857802 */ /* 0x000fe20000000f00 */
[----:B------:R-:W-:Y:S01]  /*29840*/  IMAD.MOV.U32 R3, RZ, RZ, 0x2 ;  /* 0x00000002ff037424 */ /* 0x000fe200078e00ff */
[----:B------:R-:W-:Y:S01]  /*29850*/  MOV R8, R105 ;  /* 0x0000006900087202 */ /* 0x000fe20000000f00 */
[----:B------:R-:W-:Y:S01]  /*29860*/  IMAD.MOV.U32 R132, RZ, RZ, -0x1 ;  /* 0xffffffffff847424 */ /* 0x000fe200078e00ff */
[----:B------:R-:W-:Y:S02]  /*29870*/  MOV R9, R0 ;  /* 0x0000000000097202 */ /* 0x000fe40000000f00 */
[----:B------:R-:W-:Y:S02]  /*29880*/  MOV R2, 0x298a0 ;  /* 0x000298a000027802 */ /* 0x000fe40000000f00 */
[----:B------:R-:W-:Y:S05]  /*29890*/  CALL.REL.NOINC `($__internal_3_$__cuda_sm70_shflsync_idx_p) ;  /* 0x0000198000007944 */ /* 0x000fea0003c00000 */
        /* <DEDUP_REMOVED lines=9> */
.L_x_1342:
[----:B------:R-:W-:Y:S01]  /*29930*/  IMAD.MOV.U32 R106, RZ, RZ, R14 ;  /* 0x000000ffff6a7224 */ /* 0x000fe200078e000e */
[----:B------:R-:W-:Y:S01]  /*29940*/  MOV R133, 0x181f ;  /* 0x0000181f00857802 */ /* 0x000fe20000000f00 */
[----:B------:R-:W-:Y:S01]  /*29950*/  IMAD.MOV.U32 R3, RZ, RZ, 0x3 ;  /* 0x00000003ff037424 */ /* 0x000fe200078e00ff */
[----:B------:R-:W-:-:S02]  /*29960*/  MOV R132, 0xffffffff ;  /* 0xffffffff00847802 */ /* 0x000fc40000000f00 */
[----:B------:R-:W-:Y:S02]  /*29970*/  MOV R2, 0x29990 ;  /* 0x0002999000027802 */ /* 0x000fe40000000f00 */
[----:B---34-:R-:W-:Y:S05]  /*29980*/  CALL.REL.NOINC `($__internal_3_$__cuda_sm70_shflsync_idx_p) ;  /* 0x0000189000007944 */ /* 0x018fea0003c00000 */
[----:B------:R-:W-:Y:S01]  /*29990*/  IMAD.MOV.U32 R0, RZ, RZ, R105 ;  /* 0x000000ffff007224 */ /* 0x000fe200078e0069 */
[----:B------:R-:W-:Y:S01]  /*299a0*/  MOV R106, R16 ;  /* 0x00000010006a7202 */ /* 0x000fe20000000f00 */
[----:B------:R-:W-:Y:S01]  /*299b0*/  IMAD.MOV.U32 R3, RZ, RZ, 0x3 ;  /* 0x00000003ff037424 */ /* 0x000fe200078e00ff */
[----:B------:R-:W-:Y:S01]  /*299c0*/  MOV R133, 0x181f ;  /* 0x0000181f00857802 */ /* 0x000fe20000000f00 */
[----:B------:R-:W-:Y:S01]  /*299d0*/  IMAD.MOV.U32 R132, RZ, RZ, -0x1 ;  /* 0xffffffffff847424 */ /* 0x000fe200078e00ff */
[----:B------:R-:W-:Y:S02]  /*299e0*/  MOV R2, 0x29a00 ;  /* 0x00029a0000027802 */ /* 0x000fe40000000f00 */
        /* <DEDUP_REMOVED lines=18> */
.L_x_1345:
        /* <DEDUP_REMOVED lines=8> */
.L_x_1346:
        /* <DEDUP_REMOVED lines=23> */
.L_x_1349:
[----:B------:R-:W-:Y:S01]  /*29d00*/  IMAD.MOV.U32 R106, RZ, RZ, R14 ;  /* 0x000000ffff6a7224 */ /* 0x000fe200078e000e */
[----:B------:R-:W-:Y:S01]  /*29d10*/  MOV R133, 0x181f ;  /* 0x0000181f00857802 */ /* 0x000fe20000000f00 */
[----:B------:R-:W-:Y:S01]  /*29d20*/  IMAD.MOV.U32 R3, RZ, RZ, 0x5 ;  /* 0x00000005ff037424 */ /* 0x000fe200078e00ff */
[----:B------:R-:W-:-:S02]  /*29d30*/  MOV R132, 0xffffffff ;  /* 0xffffffff00847802 */ /* 0x000fc40000000f00 */
[----:B------:R-:W-:Y:S02]  /*29d40*/  MOV R2, 0x29d60 ;  /* 0x00029d6000027802 */ /* 0x000fe40000000f00 */
[----:B---34-:R-:W-:Y:S05]  /*29d50*/  CALL.REL.NOINC `($__internal_3_$__cuda_sm70_shflsync_idx_p) ;  /* 0x000014c000007944 */ /* 0x018fea0003c00000 */
[----:B------:R-:W-:Y:S01]  /*29d60*/  MOV R0, R105 ;  /* 0x0000006900007202 */ /* 0x000fe20000000f00 */
[----:B------:R-:W-:Y:S05]  /*29d70*/  BRA `(.L_x_1437) ;  /* 0xffff675000007947 */ /* 0x000fea000383ffff */
.L_x_1350:
[----:B------:R-:W-:Y:S01]  /*29d80*/  IMAD.MOV.U32 R106, RZ, RZ, R16 ;  /* 0x000000ffff6a7224 */ /* 0x000fe200078e0010 */
[----:B------:R-:W-:Y:S01]  /*29d90*/  MOV R133, 0x181f ;  /* 0x0000181f00857802 */ /* 0x000fe20000000f00 */
[----:B------:R-:W-:Y:S01]  /*29da0*/  IMAD.MOV.U32 R3, RZ, RZ, 0x5 ;  /* 0x00000005ff037424 */ /* 0x000fe200078e00ff */
[----:B------:R-:W-:Y:S02]  /*29db0*/  MOV R132, 0xffffffff ;  /* 0xffffffff00847802 */ /* 0x000fe40000000f00 */
[----:B------:R-:W-:Y:S02]  /*29dc0*/  MOV R2, 0x29de0 ;  /* 0x00029de000027802 */ /* 0x000fe40000000f00 */
[----:B-1234-:R-:W-:Y:S05]  /*29dd0*/  CALL.REL.NOINC `($__internal_3_$__cuda_sm70_shflsync_idx_p) ;  /* 0x0000144000007944 */ /* 0x01efea0003c00000 */
        /* <DEDUP_REMOVED lines=17> */
.L_x_1353:
        /* <DEDUP_REMOVED lines=8> */
.L_x_1354:
        /* <DEDUP_REMOVED lines=9> */
[----:B------:R-:W-:Y:S01]  /*2a000*/  MOV R132, 0xffffffff ;  /* 0xffffffff00847802 */ /* 0x000fe20000000f00 */
[----:B------:R-:W-:Y:S01]  /*2a010*/  IMAD.MOV.U32 R8, RZ, RZ, R105 ;  /* 0x000000ffff087224 */ /* 0x000fe200078e0069 */
        /* <DEDUP_REMOVED lines=11> */
.L_x_1357:
[----:B------:R-:W-:Y:S01]  /*2a0d0*/  IMAD.MOV.U32 R106, RZ, RZ, R14 ;  /* 0x000000ffff6a7224 */ /* 0x000fe200078e000e */
[----:B------:R-:W-:Y:S01]  /*2a0e0*/  MOV R133, 0x181f ;  /* 0x0000181f00857802 */ /* 0x000fe20000000f00 */
[----:B------:R-:W-:Y:S01]  /*2a0f0*/  IMAD.MOV.U32 R3, RZ, RZ, 0x7 ;  /* 0x00000007ff037424 */ /* 0x000fe200078e00ff */
[----:B------:R-:W-:-:S02]  /*2a100*/  MOV R132, 0xffffffff ;  /* 0xffffffff00847802 */ /* 0x000fc40000000f00 */
[----:B------:R-:W-:Y:S02]  /*2a110*/  MOV R2, 0x2a130 ;  /* 0x0002a13000027802 */ /* 0x000fe40000000f00 */
[----:B---3--:R-:W-:Y:S05]  /*2a120*/  CALL.REL.NOINC `($__internal_3_$__cuda_sm70_shflsync_idx_p) ;  /* 0x000010f000007944 */ /* 0x008fea0003c00000 */
[----:B------:R-:W-:Y:S01]  /*2a130*/  MOV R9, R105 ;  /* 0x0000006900097202 */ /* 0x000fe20000000f00 */
[----:B------:R-:W-:Y:S05]  /*2a140*/  BRA `(.L_x_1441) ;  /* 0xffff69b000007947 */ /* 0x000fea000383ffff */
.L_x_1358:
[----:B------:R-:W-:Y:S01]  /*2a150*/  IMAD.MOV.U32 R106, RZ, RZ, R16 ;  /* 0x000000ffff6a7224 */ /* 0x000fe200078e0010 */
[----:B------:R-:W-:Y:S01]  /*2a160*/  MOV R133, 0x181f ;  /* 0x0000181f00857802 */ /* 0x000fe20000000f00 */
[----:B------:R-:W-:Y:S01]  /*2a170*/  IMAD.MOV.U32 R3, RZ, RZ, 0x7 ;  /* 0x00000007ff037424 */ /* 0x000fe200078e00ff */
[----:B------:R-:W-:Y:S02]  /*2a180*/  MOV R132, 0xffffffff ;  /* 0xffffffff00847802 */ /* 0x000fe40000000f00 */
[----:B------:R-:W-:Y:S02]  /*2a190*/  MOV R2, 0x2a1b0 ;  /* 0x0002a1b000027802 */ /* 0x000fe40000000f00 */
[----:B-123--:R-:W-:Y:S05]  /*2a1a0*/  CALL.REL.NOINC `($__internal_3_$__cuda_sm70_shflsync_idx_p) ;  /* 0x0000107000007944 */ /* 0x00efea0003c00000 */
[----:B------:R-:W-:Y:S01]  /*2a1b0*/  IMAD.MOV.U32 R106, RZ, RZ, R20 ;  /* 0x000000ffff6a7224 */ /* 0x000fe200078e0014 */
[----:B------:R-:W-:Y:S01]  /*2a1c0*/  MOV R3, 0x7 ;  /* 0x0000000700037802 */ /* 0x000fe20000000f00 */
[----:B------:R-:W-:Y:S01]  /*2a1d0*/  IMAD.MOV.U32 R133, RZ, RZ, 0x181f ;  /* 0x0000181fff857424 */ /* 0x000fe200078e00ff */
[----:B------:R-:W-:Y:S01]  /*2a1e0*/  MOV R132, 0xffffffff ;  /* 0xffffffff00847802 */ /* 0x000fe20000000f00 */
[----:B------:R-:W-:Y:S01]  /*2a1f0*/  IMAD.MOV.U32 R8, RZ, RZ, R105 ;  /* 0x000000ffff087224 */ /* 0x000fe200078e0069 */
[----:B------:R-:W-:-:S02]  /*2a200*/  MOV R2, 0x2a220 ;  /* 0x0002a22000027802 */ /* 0x000fc40000000f00 */
        /* <DEDUP_REMOVED lines=10> */
.L_x_1393:
        /* <DEDUP_REMOVED lines=8> */
.L_x_1394:
        /* <DEDUP_REMOVED lines=23> */
.L_x_1395:
[----:B------:R-:W-:Y:S01]  /*2a4a0*/  IMAD.MOV.U32 R106, RZ, RZ, R11 ;  /* 0x000000ffff6a7224 */ /* 0x000fe200078e000b */
[----:B------:R-:W-:Y:S01]  /*2a4b0*/  MOV R133, 0x181f ;  /* 0x0000181f00857802 */ /* 0x000fe20000000f00 */
[----:B------:R-:W-:Y:S01]  /*2a4c0*/  IMAD.MOV.U32 R3, RZ, RZ, 0x1 ;  /* 0x00000001ff037424 */ /* 0x000fe200078e00ff */
[----:B------:R-:W-:Y:S02]  /*2a4d0*/  MOV R132, 0xffffffff ;  /* 0xffffffff00847802 */ /* 0x000fe40000000f00 */
[----:B------:R-:W-:-:S02]  /*2a4e0*/  MOV R2, 0x2a500 ;  /* 0x0002a50000027802 */ /* 0x000fc40000000f00 */
[----:B---3--:R-:W-:Y:S05]  /*2a4f0*/  CALL.REL.NOINC `($__internal_3_$__cuda_sm70_shflsync_idx_p) ;  /* 0x00000d2000007944 */ /* 0x008fea0003c00000 */
        /* <DEDUP_REMOVED lines=24> */
.L_x_1398:
[----:B------:R-:W-:Y:S01]  /*2a680*/  IMAD.MOV.U32 R106, RZ, RZ, R11 ;  /* 0x000000ffff6a7224 */ /* 0x000fe200078e000b */
[----:B------:R-:W-:Y:S01]  /*2a690*/  MOV R133, 0x181f ;  /* 0x0000181f00857802 */ /* 0x000fe20000000f00 */
[----:B------:R-:W-:Y:S01]  /*2a6a0*/  IMAD.MOV.U32 R3, RZ, RZ, 0x2 ;  /* 0x00000002ff037424 */ /* 0x000fe200078e00ff */
[----:B------:R-:W-:Y:S02]  /*2a6b0*/  MOV R132, 0xffffffff ;  /* 0xffffffff00847802 */ /* 0x000fe40000000f00 */
[----:B------:R-:W-:-:S02]  /*2a6c0*/  MOV R2, 0x2a6e0 ;  /* 0x0002a6e000027802 */ /* 0x000fc40000000f00 */
[----:B--2-4-:R-:W-:Y:S05]  /*2a6d0*/  CALL.REL.NOINC `($__internal_3_$__cuda_sm70_shflsync_idx_p) ;  /* 0x00000b4000007944 */ /* 0x014fea0003c00000 */
[----:B------:R-:W-:Y:S01]  /*2a6e0*/  MOV R0, R105 ;  /* 0x0000006900007202 */ /* 0x000fe20000000f00 */
[----:B------:R-:W-:Y:S05]  /*2a6f0*/  BRA `(.L_x_1446) ;  /* 0xffffa34000007947 */ /* 0x000fea000383ffff */
.L_x_1399:
[----:B------:R-:W-:Y:S01]  /*2a700*/  IMAD.MOV.U32 R106, RZ, RZ, R14 ;  /* 0x000000ffff6a7224 */ /* 0x000fe200078e000e */
[----:B------:R-:W-:Y:S01]  /*2a710*/  MOV R133, 0x181f ;  /* 0x0000181f00857802 */ /* 0x000fe20000000f00 */
[----:B------:R-:W-:Y:S01]  /*2a720*/  IMAD.MOV.U32 R3, RZ, RZ, 0x2 ;  /* 0x00000002ff037424 */ /* 0x000fe200078e00ff */
[----:B------:R-:W-:-:S02]  /*2a730*/  MOV R132, 0xffffffff ;  /* 0xffffffff00847802 */ /* 0x000fc40000000f00 */
[----:B------:R-:W-:Y:S02]  /*2a740*/  MOV R2, 0x2a760 ;  /* 0x0002a76000027802 */ /* 0x000fe40000000f00 */
[----:B-1234-:R-:W-:Y:S05]  /*2a750*/  CALL.REL.NOINC `($__internal_3_$__cuda_sm70_shflsync_idx_p) ;  /* 0x00000ac000007944 */ /* 0x01efea0003c00000 */
        /* <DEDUP_REMOVED lines=17> */
.L_x_1400:
[----:B------:R-:W-:Y:S01]  /*2a870*/  IMAD.MOV.U32 R106, RZ, RZ, R11 ;  /* 0x000000ffff6a7224 */ /* 0x000fe200078e000b */
[----:B------:R-:W-:Y:S01]  /*2a880*/  MOV R133, 0x181f ;  /* 0x0000181f00857802 */ /* 0x000fe20000000f00 */
[----:B------:R-:W-:Y:S01]  /*2a890*/  IMAD.MOV.U32 R3, RZ, RZ, 0x3 ;  /* 0x00000003ff037424 */ /* 0x000fe200078e00ff */
[----:B------:R-:W-:-:S02]  /*2a8a0*/  MOV R132, 0xffffffff ;  /* 0xffffffff00847802 */ /* 0x000fc40000000f00 */
[----:B------:R-:W-:Y:S02]  /*2a8b0*/  MOV R2, 0x2a8d0 ;  /* 0x0002a8d000027802 */ /* 0x000fe40000000f00 */
[----:B----4-:R-:W-:Y:S05]  /*2a8c0*/  CALL.REL.NOINC `($__internal_3_$__cuda_sm70_shflsync_idx_p) ;  /* 0x0000095000007944 */ /* 0x010fea0003c00000 */
        /* <DEDUP_REMOVED lines=24> */
.L_x_1403:
[----:B------:R-:W-:Y:S01]  /*2aa50*/  IMAD.MOV.U32 R106, RZ, RZ, R11 ;  /* 0x000000ffff6a7224 */ /* 0x000fe200078e000b */
[----:B------:R-:W-:Y:S01]  /*2aa60*/  MOV R133, 0x181f ;  /* 0x0000181f00857802 */ /* 0x000fe20000000f00 */
[----:B------:R-:W-:Y:S01]  /*2aa70*/  IMAD.MOV.U32 R3, RZ, RZ, 0x4 ;  /* 0x00000004ff037424 */ /* 0x000fe200078e00ff */
[----:B------:R-:W-:Y:S02]  /*2aa80*/  MOV R132, 0xffffffff ;  /* 0xffffffff00847802 */ /* 0x000fe40000000f00 */
[----:B------:R-:W-:-:S02]  /*2aa90*/  MOV R2, 0x2aab0 ;  /* 0x0002aab000027802 */ /* 0x000fc40000000f00 */
[----:B--23--:R-:W-:Y:S05]  /*2aaa0*/  CALL.REL.NOINC `($__internal_3_$__cuda_sm70_shflsync_idx_p) ;  /* 0x0000077000007944 */ /* 0x00cfea0003c00000 */
[----:B------:R-:W-:Y:S01]  /*2aab0*/  MOV R0, R105 ;  /* 0x0000006900007202 */ /* 0x000fe20000000f00 */
[----:B------:R-:W-:Y:S05]  /*2aac0*/  BRA `(.L_x_1449) ;  /* 0xffffa40000007947 */ /* 0x000fea000383ffff */
.L_x_1404:
        /* <DEDUP_REMOVED lines=23> */
.L_x_1405:
[----:B------:R-:W-:Y:S01]  /*2ac40*/  IMAD.MOV.U32 R106, RZ, RZ, R11 ;  /* 0x000000ffff6a7224 */ /* 0x000fe200078e000b */
[----:B------:R-:W-:Y:S01]  /*2ac50*/  MOV R133, 0x181f ;  /* 0x0000181f00857802 */ /* 0x000fe20000000f00 */
[----:B------:R-:W-:Y:S01]  /*2ac60*/  IMAD.MOV.U32 R3, RZ, RZ, 0x5 ;  /* 0x00000005ff037424 */ /* 0x000fe200078e00ff */
[----:B------:R-:W-:-:S02]  /*2ac70*/  MOV R132, 0xffffffff ;  /* 0xffffffff00847802 */ /* 0x000fc40000000f00 */
[----:B------:R-:W-:Y:S02]  /*2ac80*/  MOV R2, 0x2aca0 ;  /* 0x0002aca000027802 */ /* 0x000fe40000000f00 */
[----:B---3--:R-:W-:Y:S05]  /*2ac90*/  CALL.REL.NOINC `($__internal_3_$__cuda_sm70_shflsync_idx_p) ;  /* 0x0000058000007944 */ /* 0x008fea0003c00000 */
        /* <DEDUP_REMOVED lines=24> */
.L_x_1408:
        /* <DEDUP_REMOVED lines=8> */
.L_x_1409:
        /* <DEDUP_REMOVED lines=23> */
.L_x_1412:
        /* <DEDUP_REMOVED lines=29> */
        .weak           $__internal_2_$__cuda_sm70_shflsync_bfly_p
        .type           $__internal_2_$__cuda_sm70_shflsync_bfly_p,@function
        .size           $__internal_2_$__cuda_sm70_shflsync_bfly_p,($__internal_3_$__cuda_sm70_shflsync_idx_p - $__internal_2_$__cuda_sm70_shflsync_bfly_p)
$__internal_2_$__cuda_sm70_shflsync_bfly_p:
[----:B------:R-:W-:Y:S04]  /*2b1e0*/  WARPSYNC R8 ;  /* 0x0000000800007348 */ /* 0x000fe80003800000 */
[----:B------:R1:W2:Y:S02]  /*2b1f0*/  SHFL.BFLY PT, R7, R0, R3, R10 ;  /* 0x0c00000300077389 */ /* 0x0002a400000e000a */
[----:B-1----:R-:W-:-:S04]  /*2b200*/  MOV R3, 0x0 ;  /* 0x0000000000037802 */ /* 0x002fc80000000f00 */
[----:B--2---:R-:W-:Y:S05]  /*2b210*/  RET.REL.NODEC R2 `(_ZN7cutlass13device_kernelIN5flash19enable_sm80_to_sm89INS1_16FlashAttnFwdSm80INS1_25CollectiveMainloopFwdSm80ILi4ELi1ELb0EN4cute5tupleIJNS5_1CILi128EEENS7_ILi48EEES8_EEELi128ENS_10bfloat16_tEfNS_4arch4Sm80ELb0ELb1ELb1ELb1ELb0ELb1ELb1ELb0EEENS1_21CollectiveEpilogueFwdINS6_IJS8_S8_S9_EEENS6_IJNS7_ILi1EEESH_SH_EEESB_SD_Li128ELb1ELb1ELb0ELb0EEENS1_19SingleTileSchedulerILb1ELb0ELb1ELi128EEEEEEEEEvNT_6ParamsE) ;  /* 0xfffd4de002007950 */ /* 0x004fea0003c3ffff */
        .weak           $__internal_3_$__cuda_sm70_shflsync_idx_p
        .type           $__internal_3_$__cuda_sm70_shflsync_idx_p,@function
        .size           $__internal_3_$__cuda_sm70_shflsync_idx_p,(.L_x_1840 - $__internal_3_$__cuda_sm70_shflsync_idx_p)
$__internal_3_$__cuda_sm70_shflsync_idx_p:
[----:B------:R-:W-:Y:S04]  /*2b220*/  WARPSYNC R132 ;  /* 0x0000008400007348 */ /* 0x000fe80003800000 */
[----:B------:R1:W2:Y:S02]  /*2b230*/  SHFL.IDX PT, R105, R106, R3, R133 ;  /* 0x000000036a697389 */ /* 0x0002a400000e0085 */
[----:B-1----:R-:W-:-:S04]  /*2b240*/  MOV R3, 0x0 ;  /* 0x0000000000037802 */ /* 0x002fc80000000f00 */
[----:B--2---:R-:W-:Y:S05]  /*2b250*/  RET.REL.NODEC R2 `(_ZN7cutlass13device_kernelIN5flash19enable_sm80_to_sm89INS1_16FlashAttnFwdSm80INS1_25CollectiveMainloopFwdSm80ILi4ELi1ELb0EN4cute5tupleIJNS5_1CILi128EEENS7_ILi48EEES8_EEELi128ENS_10bfloat16_tEfNS_4arch4Sm80ELb0ELb1ELb1ELb1ELb0ELb1ELb1ELb0EEENS1_21CollectiveEpilogueFwdINS6_IJS8_S8_S9_EEENS6_IJNS7_ILi1EEESH_SH_EEESB_SD_Li128ELb1ELb1ELb0ELb0EEENS1_19SingleTileSchedulerILb1ELb0ELb1ELi128EEEEEEEEEvNT_6ParamsE) ;  /* 0xfffd4da002007950 */ /* 0x004fea0003c3ffff */
.L_x_1455:
        /* <DEDUP_REMOVED lines=10> */
.L_x_1840:


//--------------------- .text._ZN7cutlass13device_kernelIN5flash19enable_sm80_to_sm89INS1_16FlashAttnFwdSm80INS1_25CollectiveMainloopFwdSm80ILi4ELi1ELb0EN4cute5tupleIJNS5_1CILi128EEENS7_ILi64EEES8_EEELi128ENS_10bfloat16_tEfNS_4arch4Sm80ELb1ELb0ELb1ELb0ELb0ELb0ELb1ELb0EEENS1_21CollectiveEpilogueFwdINS6_IJS8_S8_S9_EEENS6_IJNS7_ILi1EEESH_SH_EEESB_SD_Li128ELb0ELb1ELb0ELb0EEENS1_30DynamicPersistentTileSchedulerILi128ELi128ELb0ELb1ELb0EEEEEEEEEvNT_6ParamsE --------------------------
	.section	.text._ZN7cutlass13device_kernelIN5flash19enable_sm80_to_sm89INS1_16FlashAttnFwdSm80INS1_25CollectiveMainloopFwdSm80ILi4ELi1ELb0EN4cute5tupleIJNS5_1CILi128EEENS7_ILi64EEES8_EEELi128ENS_10bfloat16_tEfNS_4arch4Sm80ELb1ELb0ELb1ELb0ELb0ELb0ELb1ELb0EEENS1_21CollectiveEpilogueFwdINS6_IJS8_S8_S9_EEENS6_IJNS7_ILi1EEESH_SH_EEESB_SD_Li128ELb0ELb1ELb0ELb0EEENS1_30DynamicPersistentTileSchedulerILi128ELi128ELb0ELb1ELb0EEEEEEEEEvNT_6ParamsE,"ax",@progbits
	.sectioninfo	@"SHI_REGISTERS=255"
	.align	128
.text._ZN7cutlass13device_kernelIN5flash19enable_sm80_to_sm89INS1_16FlashAttnFwdSm80INS1_25CollectiveMainloopFwdSm80ILi4ELi1ELb0EN4cute5tupleIJNS5_1CILi128EEENS7_ILi64EEES8_EEELi128ENS_10bfloat16_tEfNS_4arch4Sm80ELb1ELb0ELb1ELb0ELb0ELb0ELb1ELb0EEENS1_21CollectiveEpilogueFwdINS6_IJS8_S8_S9_EEENS6_IJNS7_ILi1EEESH_SH_EEESB_SD_Li128ELb0ELb1ELb0ELb0EEENS1_30DynamicPersistentTileSchedulerILi128ELi128ELb0ELb1ELb0EEEEEEEEEvNT_6ParamsE:
        .type           _ZN7cutlass13device_kernelIN5flash19enable_sm80_to_sm89INS1_16FlashAttnFwdSm80INS1_25CollectiveMainloopFwdSm80ILi4ELi1ELb0EN4cute5tupleIJNS5_1CILi128EEENS7_ILi64EEES8_EEELi128ENS_10bfloat16_tEfNS_4arch4Sm80ELb1ELb0ELb1ELb0ELb0ELb0ELb1ELb0EEENS1_21CollectiveEpilogueFwdINS6_IJS8_S8_S9_EEENS6_IJNS7_ILi1EEESH_SH_EEESB_SD_Li128ELb0ELb1ELb0ELb0EEENS1_30DynamicPersistentTileSchedulerILi128ELi128ELb0ELb1ELb0EEEEEEEEEvNT_6ParamsE,@function
        .size           _ZN7cutlass13device_kernelIN5flash19enable_sm80_to_sm89INS1_16FlashAttnFwdSm80INS1_25CollectiveMainloopFwdSm80ILi4ELi1ELb0EN4cute5tupleIJNS5_1CILi128EEENS7_ILi64EEES8_EEELi128ENS_10bfloat16_tEfNS_4arch4Sm80ELb1ELb0ELb1ELb0ELb0ELb0ELb1ELb0EEENS1_21CollectiveEpilogueFwdINS6_IJS8_S8_S9_EEENS6_IJNS7_ILi1EEESH_SH_EEESB_SD_Li128ELb0ELb1ELb0ELb0EEENS1_30DynamicPersistentTileSchedulerILi128ELi128ELb0ELb1ELb0EEEEEEEEEvNT_6ParamsE,(.L_x_1844 - _ZN7cutlass13device_kernelIN5flash19enable_sm80_to_sm89INS1_16FlashAttnFwdSm80INS1_25CollectiveMainloopFwdSm80ILi4ELi1ELb0EN4cute5tupleIJNS5_1CILi128EEENS7_ILi64EEES8_EEELi128ENS_10bfloat16_tEfNS_4arch4Sm80ELb1ELb0ELb1ELb0ELb0ELb0ELb1ELb0EEENS1_21CollectiveEpilogueFwdINS6_IJS8_S8_S9_EEENS6_IJNS7_ILi1EEESH_SH_EEESB_SD_Li128ELb0ELb1ELb0ELb0EEENS1_30DynamicPersistentTileSchedulerILi128ELi128ELb0ELb1ELb0EEEEEEEEEvNT_6ParamsE)
        .other          _ZN7cutlass13device_kernelIN5flash19enable_sm80_to_sm89INS1_16FlashAttnFwdSm80INS1_25CollectiveMainloopFwdSm80ILi4ELi1ELb0EN4cute5tupleIJNS5_1CILi128EEENS7_ILi64EEES8_EEELi128ENS_10bfloat16_tEfNS_4arch4Sm80ELb1ELb0ELb1ELb0ELb0ELb0ELb1ELb0EEENS1_21CollectiveEpilogueFwdINS6_IJS8_S8_S9_EEENS6_IJNS7_ILi1EEESH_SH_EEESB_SD_Li128ELb0ELb1ELb0ELb0EEENS1_30DynamicPersistentTileSchedulerILi128ELi128ELb0ELb1ELb0EEEEEEEEEvNT_6ParamsE,@"STO_CUDA_ENTRY STV_DEFAULT"
_ZN7cutlass13device_kernelIN5flash19enable_sm80_to_sm89INS1_16FlashAttnFwdSm80INS1_25CollectiveMainloopFwdSm80ILi4ELi1ELb0EN4cute5tupleIJNS5_1CILi128EEENS7_ILi64EEES8_EEELi128ENS_10bfloat16_tEfNS_4arch4Sm80ELb1ELb0ELb1ELb0ELb0ELb0ELb1ELb0EEENS1_21CollectiveEpilogueFwdINS6_IJS8_S8_S9_EEENS6_IJNS7_ILi1EEESH_SH_EEESB_SD_Li128ELb0ELb1ELb0ELb0EEENS1_30DynamicPersistentTileSchedulerILi128ELi128ELb0ELb1ELb0EEEEEEEEEvNT_6ParamsE:
        /* <DEDUP_REMOVED lines=12> */
[----:B------:R-:W-:Y:S01]  /*00c0*/  IMAD.MOV.U32 R232, RZ, RZ, 0x40 ;  /* 0x00000040ffe87424 */ /* 0x000fe200078e00ff */
[----:B------:R-:W-:Y:S02]  /*00d0*/  ULDC.64 UR6, c[0x0][0x118] ;  /* 0x0000460000067ab9 */ /* 0x000fe40000000a00 */
[CC--:B------:R-:W-:Y:S02]  /*00e0*/  LEA.HI R2, R14.reuse, R16.reuse, RZ, 0x4 ;  /* 0x000000100e027211 */ /* 0x0c0fe400078f20ff */
[CC--:B------:R-:W-:Y:S02]  /*00f0*/  LEA.HI R10, R14.reuse, R16.reuse, RZ, 0x3 ;  /* 0x000000100e0a7211 */ /* 0x0c0fe400078f18ff */
[----:B------:R-:W-:Y:S02]  /*0100*/  SHF.R.S32.HI R3, RZ, 0x4, R2 ;  /* 0x00000004ff037819 */ /* 0x000fe40000011402 */
[----:B------:R-:W-:-:S02]  /*0110*/  LEA.HI R12, R14, R16, RZ, 0x2 ;  /* 0x000000100e0c7211 */ /* 0x000fc400078f10ff */
[----:B------:R-:W-:Y:S02]  /*0120*/  LEA.HI R0, R2, R3, RZ, 0x1 ;  /* 0x0000000302007211 */ /* 0x000fe400078f08ff */
[----:B------:R-:W-:Y:S02]  /*0130*/  LOP3.LUT R5, R10, 0xfffffff8, RZ, 0xc0, !PT ;  /* 0xfffffff80a057812 */ /* 0x000fe400078ec0ff */
[----:B------:R-:W-:Y:S02]  /*0140*/  LOP3.LUT R0, R0, 0xfffffffe, RZ, 0xc0, !PT ;  /* 0xfffffffe00007812 */ /* 0x000fe400078ec0ff */
[----:B------:R-:W-:Y:S01]  /*0150*/  SHF.R.S32.HI R20, RZ, 0x3, R10 ;  /* 0x00000003ff147819 */ /* 0x000fe2000001140a */
[----:B------:R-:W-:Y:S01]  /*0160*/  IMAD.IADD R8, R16, 0x1, -R5 ;  /* 0x0000000110087824 */ /* 0x000fe200078e0a05 */
[----:B------:R-:W-:Y:S01]  /*0170*/  SHF.R.S32.HI R7, RZ, 0x2, R12 ;  /* 0x00000002ff077819 */ /* 0x000fe2000001140c */
[----:B------:R-:W-:Y:S01]  /*0180*/  IMAD.IADD R13, R3, 0x1, -R0 ;  /* 0x00000001030d7824 */ /* 0x000fe200078e0a00 */
[----:B------:R-:W-:Y:S01]  /*0190*/  LOP3.LUT R0, R2, 0xfffffff0, RZ, 0xc0, !PT ;  /* 0xfffffff002007812 */ /* 0x000fe200078ec0ff */
[----:B------:R-:W-:Y:S01]  /*01a0*/  IMAD.SHL.U32 R4, R20, 0x40, RZ ;  /* 0x0000004014047824 */ /* 0x000fe200078e00ff */
[----:B------:R-:W-:Y:S01]  /*01b0*/  SHF.R.S32.HI R3, RZ, 0x1f, R12 ;  /* 0x0000001fff037819 */ /* 0x000fe2000001140c */
[----:B------:R-:W-:-:S02]  /*01c0*/  IMAD.SHL.U32 R18, R8, 0x8, RZ ;  /* 0x0000000808127824 */ /* 0x000fc400078e00ff */
[----:B------:R-:W-:Y:S01]  /*01d0*/  IMAD.IADD R2, R16, 0x1, -R0 ;  /* 0x0000000110027824 */ /* 0x000fe200078e0a00 */
[----:B------:R-:W-:Y:S01]  /*01e0*/  LEA.HI R3, R3, R7, RZ, 0x3 ;  /* 0x0000000703037211 */ /* 0x000fe200078f18ff */
[----:B------:R-:W-:Y:S01]  /*01f0*/  IMAD.SHL.U32 R9, R8, 0x40, RZ ;  /* 0x0000004008097824 */ /* 0x000fe200078e00ff */
[----:B------:R-:W-:Y:S02]  /*0200*/  LOP3.LUT R0, R4, 0x1c0, RZ, 0xc0, !PT ;  /* 0x000001c004007812 */ /* 0x000fe400078ec0ff */
[----:B------:R-:W-:Y:S02]  /*0210*/  SHF.R.S32.HI R6, RZ, 0x1f, R2 ;  /* 0x0000001fff067819 */ /* 0x000fe40000011402 */
[----:B------:R-:W-:Y:S02]  /*0220*/  LOP3.LUT R3, R3, 0xfffffff8, RZ, 0xc0, !PT ;  /* 0xfffffff803037812 */ /* 0x000fe400078ec0ff */
[----:B------:R-:W-:Y:S02]  /*0230*/  LEA.HI R11, R6, R2, RZ, 0x3 ;  /* 0x00000002060b7211 */ /* 0x000fe400078f18ff */
[----:B------:R-:W-:Y:S01]  /*0240*/  LOP3.LUT R5, R0, 0x38, R18, 0xf8, !PT ;  /* 0x0000003800057812 */ /* 0x000fe200078ef812 */
[----:B------:R-:W-:Y:S01]  /*0250*/  IMAD.IADD R7, R7, 0x1, -R3 ;  /* 0x0000000107077824 */ /* 0x000fe200078e0a03 */
[----:B------:R-:W-:-:S02]  /*0260*/  SHF.R.U32.HI R4, RZ, 0x3, R0 ;  /* 0x00000003ff047819 */ /* 0x000fc40000011600 */
[----:B------:R-:W-:Y:S02]  /*0270*/  LOP3.LUT R0, R9, 0x1c0, RZ, 0xc0, !PT ;  /* 0x000001c009007812 */ /* 0x000fe400078ec0ff */
[----:B------:R-:W-:Y:S02]  /*0280*/  LOP3.LUT R3, R11, 0xfffffff8, RZ, 0xc0, !PT ;  /* 0xfffffff80b037812 */ /* 0x000fe400078ec0ff */
[----:B------:R-:W-:Y:S02]  /*0290*/  LEA.HI R6, R14, R16, RZ, 0x6 ;  /* 0x000000100e067211 */ /* 0x000fe400078f30ff */
[----:B------:R-:W-:Y:S01]  /*02a0*/  LOP3.LUT R5, R5, R4, RZ, 0x3c, !PT ;  /* 0x0000000405057212 */ /* 0x000fe200078e3cff */
[----:B------:R-:W-:Y:S01]  /*02b0*/  IMAD.IADD R9, R2, 0x1, -R3 ;  /* 0x0000000102097824 */ /* 0x000fe200078e0a03 */
[----:B------:R-:W-:Y:S01]  /*02c0*/  LOP3.LUT R4, R0, 0x8, R10, 0xf8, !PT ;  /* 0x0000000800047812 */ /* 0x000fe200078ef80a */
[----:B------:R-:W-:Y:S01]  /*02d0*/  IMAD.SHL.U32 R3, R6, 0x8, RZ ;  /* 0x0000000806037824 */ /* 0x000fe200078e00ff */
[----:B------:R-:W-:-:S02]  /*02e0*/  SHF.R.U32.HI R0, RZ, 0x3, R0 ;  /* 0x00000003ff007819 */ /* 0x000fc40000011600 */
[----:B------:R-:W-:Y:S02]  /*02f0*/  LEA.HI R10, R14, R16, RZ, 0x5 ;  /* 0x000000100e0a7211 */ /* 0x000fe400078f28ff */
[----:B------:R-:W-:Y:S02]  /*0300*/  LOP3.LUT R2, R12, 0xfffffffc, RZ, 0xc0, !PT ;  /* 0xfffffffc0c027812 */ /* 0x000fe400078ec0ff */
[----:B------:R-:W-:Y:S02]  /*0310*/  LOP3.LUT R14, R4, R0, RZ, 0x3c, !PT ;  /* 0x00000000040e7212 */ /* 0x000fe400078e3cff */
[----:B------:R-:W-:Y:S01]  /*0320*/  LOP3.LUT R0, R10, 0xffffffe0, RZ, 0xc0, !PT ;  /* 0xffffffe00a007812 */ /* 0x000fe200078ec0ff */
[C---:B------:R-:W-:Y:S01]  /*0330*/  IMAD.IADD R6, R16.reuse, 0x1, -R2 ;  /* 0x0000000110067824 */ /* 0x040fe200078e0a02 */
[----:B------:R-:W-:Y:S02]  /*0340*/  LOP3.LUT R248, R5, 0x7ffffe00, R3, 0xf8, !PT ;  /* 0x7ffffe0005f87812 */ /* 0x000fe400078ef803 */
[----:B------:R-:W-:Y:S01]  /*0350*/  LOP3.LUT R3, R7, 0x1, RZ, 0xc0, !PT ;  /* 0x0000000107037812 */ /* 0x000fe200078ec0ff */
[----:B------:R-:W-:Y:S01]  /*0360*/  IMAD.IADD R17, R16, 0x1, -R0 ;  /* 0x0000000110117824 */ /* 0x000fe200078e0a00 */
[--C-:B------:R-:W-:Y:S01]  /*0370*/  SHF.R.S32.HI R235, RZ, 0x5, R10.reuse ;  /* 0x00000005ffeb7819 */ /* 0x100fe2000001140a */
[----:B------:R-:W-:Y:S01]  /*0380*/  IMAD.SHL.U32 R248, R248, 0x2, RZ ;  /* 0x00000002f8f87824 */ /* 0x000fe200078e00ff */
[----:B------:R-:W-:-:S02]  /*0390*/  SHF.R.S32.HI R2, RZ, 0x1f, R10 ;  /* 0x0000001fff027819 */ /* 0x000fc4000001140a */
[----:B------:R-:W-:Y:S02]  /*03a0*/  LEA.HI R0, R6, R6, RZ, 0x1 ;  /* 0x0000000606007211 */ /* 0x000fe400078f08ff */
[----:B------:R-:W-:Y:S02]  /*03b0*/  ISETP.NE.U32.AND P0, PT, R3, 0x1, PT ;  /* 0x000000010300780c */ /* 0x000fe40003f05070 */
[----:B------:R-:W-:Y:S02]  /*03c0*/  LEA.HI R3, R2, R235, RZ, 0x2 ;  /* 0x000000eb02037211 */ /* 0x000fe400078f10ff */
[C---:B------:R-:W-:Y:S01]  /*03d0*/  LOP3.LUT R2, R0.reuse, 0x1ffffffe, RZ, 0xc0, !PT ;  /* 0x1ffffffe00027812 */ /* 0x040fe200078ec0ff */
[----:B------:R-:W-:Y:S01]  /*03e0*/  IMAD.SHL.U32 R0, R0, 0x20, RZ ;  /* 0x0000002000007824 */ /* 0x000fe200078e00ff */
[----:B------:R-:W-:Y:S02]  /*03f0*/  LOP3.LUT R3, R3, 0xffffffc, RZ, 0xc0, !PT ;  /* 0x0ffffffc03037812 */ /* 0x000fe400078ec0ff */
[----:B------:R-:W-:Y:S01]  /*0400*/  SHF.R.S32.HI R10, RZ, 0x1f, R17 ;  /* 0x0000001fff0a7819 */ /* 0x000fe20000011411 */
[----:B------:R-:W-:Y:S01]  /*0410*/  IMAD.IADD R2, R6, 0x1, -R2 ;  /* 0x0000000106027824 */ /* 0x000fe200078e0a02 */
[----:B------:R-:W-:Y:S01]  /*0420*/  LOP3.LUT R0, R0, 0xffffffc0, RZ, 0xc0, !PT ;  /* 0xffffffc000007812 */ /* 0x000fe200078ec0ff */
[----:B------:R-:W-:Y:S01]  /*0430*/  IMAD.IADD R5, R235, 0x1, -R3 ;  /* 0x00000001eb057824 */ /* 0x000fe200078e0a03 */
[----:B------:R-:W-:Y:S01]  /*0440*/  LEA.HI R10, R10, R17, RZ, 0x2 ;  /* 0x000000110a0a7211 */ /* 0x000fe200078f10ff */
[----:B------:R-:W-:Y:S01]  /*0450*/  IMAD.SHL.U32 R3, R9, 0x40, RZ ;  /* 0x0000004009037824 */ /* 0x000fe200078e00ff */
[----:B------:R-:W-:Y:S01]  /*0460*/  R2P PR, R7, 0x6 ;  /* 0x0000000607007804 */ /* 0x000fe20000000000 */
[----:B------:R-:W-:Y:S01]  /*0470*/  IMAD R12, R2, 0x8, R0 ;  /* 0x00000008020c7824 */ /* 0x000fe200078e0200 */
[----:B------:R-:W-:Y:S01]  /*0480*/  SHF.R.S32.HI R4, RZ, 0x2, R10 ;  /* 0x00000002ff047819 */ /* 0x000fe2000001140a */
[----:B------:R-:W-:Y:S01]  /*0490*/  IMAD.SHL.U32 R2, R13, 0x8, RZ ;  /* 0x000000080d027824 */ /* 0x000fe200078e00ff */
[----:B------:R-:W-:Y:S01]  /*04a0*/  LOP3.LUT R0, R3, 0x1c0, RZ, 0xc0, !PT ;  /* 0x000001c003007812 */ /* 0x000fe200078ec0ff */
[----:B------:R-:W-:Y:S01]  /*04b0*/  IMAD.SHL.U32 R3, R7, 0x40, RZ ;  /* 0x0000004007037824 */ /* 0x000fe200078e00ff */
[----:B------:R-:W-:Y:S01]  /*04c0*/  SHF.R.S32.HI R19, RZ, 0x1f, R18 ;  /* 0x0000001fff137819 */ /* 0x000fe20000011412 */
[----:B------:R-:W-:Y:S01]  /*04d0*/  IMAD R16, R5, 0x10, R4 ;  /* 0x0000001005107824 */ /* 0x000fe200078e0204 */
[----:B------:R-:W-:Y:S01]  /*04e0*/  LOP3.LUT R2, R0, 0x8, R2, 0xf8, !PT ;  /* 0x0000000800027812 */ /* 0x000fe200078ef802 */
[----:B------:R-:W-:Y:S01]  /*04f0*/  IMAD.SHL.U32 R235, R235, 0x400, RZ ;  /* 0x00000400ebeb7824 */ /* 0x000fe200078e00ff */
[----:B------:R-:W-:Y:S01]  /*0500*/  LOP3.LUT R3, R3, 0x1c0, RZ, 0xc0, !PT ;  /* 0x000001c003037812 */ /* 0x000fe200078ec0ff */
[----:B------:R-:W-:Y:S01]  /*0510*/  IMAD.SHL.U32 R5, R11, 0x40, RZ ;  /* 0x000000400b057824 */ /* 0x000fe200078e00ff */
[----:B------:R-:W-:Y:S01]  /*0520*/  SHF.R.U32.HI R0, RZ, 0x3, R0 ;  /* 0x00000003ff007819 */ /* 0x000fe20000011600 */
[----:B------:R-:W-:Y:S01]  /*0530*/  IMAD R4, R6, 0x2, R235 ;  /* 0x0000000206047824 */ /* 0x000fe200078e02eb */
[----:B------:R-:W-:Y:S01]  /*0540*/  LEA.HI R3, R3, R3, RZ, 0x1d ;  /* 0x0000000303037211 */ /* 0x000fe200078fe8ff */
[----:B------:R-:W-:Y:S01]  /*0550*/  STL [R1+0x8c], R16 ;  /* 0x00008c1001007387 */ /* 0x000fe20000100800 */
[----:B------:R-:W-:Y:S01]  /*0560*/  LOP3.LUT R229, R2, R0, RZ, 0x3c, !PT ;  /* 0x0000000002e57212 */ /* 0x000fe200078e3cff */
[----:B------:R-:W-:Y:S01]  /*0570*/  IMAD.MOV.U32 R6, RZ, RZ, 0x20 ;  /* 0x00000020ff067424 */ /* 0x000fe200078e00ff */
[----:B------:R-:W-:Y:S01]  /*0580*/  LOP3.LUT R2, R5, 0xfffffe00, RZ, 0xc0, !PT ;  /* 0xfffffe0005027812 */ /* 0x000fe200078ec0ff */
[----:B------:R-:W-:Y:S01]  /*0590*/  IMAD.IADD R5, R4, 0x1, R3 ;  /* 0x0000000104057824 */ /* 0x000fe200078e0203 */
[----:B------:R-:W-:Y:S01]  /*05a0*/  IADD3 R3, R18, 0x40, RZ ;  /* 0x0000004012037810 */ /* 0x000fe20007ffe0ff */
[----:B------:R-:W-:Y:S01]  /*05b0*/  IMAD R4, R8, 0x10, R20 ;  /* 0x0000001008047824 */ /* 0x000fe200078e0214 */
[CC--:B------:R-:W-:Y:S01]  /*05c0*/  IADD3 R235, R229.reuse, R2.reuse, R235 ;  /* 0x00000002e5eb7210 */ /* 0x0c0fe20007ffe0eb */
[----:B------:R-:W-:Y:S01]  /*05d0*/  STL [R1+0x60], R15 ;  /* 0x0000600f01007387 */ /* 0x000fe20000100800 */
[----:B------:R-:W-:Y:S01]  /*05e0*/  LOP3.LUT R229, R229, R2, RZ, 0xfc, !PT ;  /* 0x00000002e5e57212 */ /* 0x000fe200078efcff */
[----:B------:R-:W-:Y:S01]  /*05f0*/  IMAD R0, R13, 0x200, R14 ;  /* 0x000002000d007824 */ /* 0x000fe200078e020e */
[----:B------:R-:W-:Y:S01]  /*0600*/  LOP3.LUT R2, R10, 0x7ffffffc, RZ, 0xc0, !PT ;  /* 0x7ffffffc0a027812 */ /* 0x000fe200078ec0ff */
[----:B------:R1:W-:Y:S01]  /*0610*/  STL [R1+0x84], R4 ;  /* 0x0000840401007387 */ /* 0x0003e20000100800 */
[----:B------:R-:W-:-:S02]  /*0620*/  SHF.R.S32.HI R7, RZ, 0x1f, R3 ;  /* 0x0000001fff077819 */ /* 0x000fc40000011403 */
[----:B------:R-:W-:Y:S01]  /*0630*/  LEA R5, R5, 0x80, 0x1 ;  /* 0x0000008005057811 */ /* 0x000fe200078e08ff */
[----:B------:R2:W-:Y:S01]  /*0640*/  STL [R1+0x44], R3 ;  /* 0x0000440301007387 */ /* 0x0005e20000100800 */
[C---:B------:R-:W-:Y:S02]  /*0650*/  LOP3.LUT P4, RZ, R8.reuse, 0x2, RZ, 0xc0, !PT ;  /* 0x0000000208ff7812 */ /* 0x040fe4000788c0ff */
[----:B------:R-:W-:Y:S01]  /*0660*/  LOP3.LUT P3, RZ, R8, 0x4, RZ, 0xc0, !PT ;  /* 0x0000000408ff7812 */ /* 0x000fe2000786c0ff */
[----:B------:R-:W-:Y:S01]  /*0670*/  STL.64 [R1+0x10], R18 ;  /* 0x0000101201007387 */ /* 0x000fe20000100a00 */
[C---:B------:R-:W-:Y:S02]  /*0680*/  LOP3.LUT P6, RZ, R9.reuse, 0x2, RZ, 0xc0, !PT ;  /* 0x0000000209ff7812 */ /* 0x040fe400078cc0ff */
[----:B------:R-:W-:Y:S01]  /*0690*/  LOP3.LUT P5, RZ, R9, 0x4, RZ, 0xc0, !PT ;  /* 0x0000000409ff7812 */ /* 0x000fe200078ac0ff */
[----:B------:R3:W-:Y:S01]  /*06a0*/  STL [R1+0x4c], R7 ;  /* 0x00004c0701007387 */ /* 0x0007e20000100800 */
[----:B------:R-:W-:-:S02]  /*06b0*/  LEA R228, R0, 0x4100, 0x1 ;  /* 0x0000410000e47811 */ /* 0x000fc400078e08ff */
[----:B------:R-:W-:Y:S02]  /*06c0*/  SEL R231, R232, 0xffffffc0, !P3 ;  /* 0xffffffc0e8e77807 */ /* 0x000fe40005800000 */
[----:B------:R-:W-:Y:S02]  /*06d0*/  SEL R0, R6, 0xffffffe0, !P6 ;  /* 0xffffffe006007807 */ /* 0x000fe40007000000 */
[----:B------:R-:W-:Y:S01]  /*06e0*/  LEA R235, R235, 0x8100, 0x1 ;  /* 0x00008100ebeb7811 */ /* 0x000fe200078e08ff */
[C---:B------:R-:W-:Y:S01]  /*06f0*/  IMAD.IADD R234, R228.reuse, 0x1, R231 ;  /* 0x00000001e4ea7824 */ /* 0x040fe200078e02e7 */
[----:B------:R-:W-:Y:S02]  /*0700*/  LEA R229, R229, 0x100, 0x1 ;  /* 0x00000100e5e57811 */ /* 0x000fe400078e08ff */
[----:B------:R-:W-:Y:S01]  /*0710*/  IADD3 R239, R228, 0x20, RZ ;  /* 0x00000020e4ef7810 */ /* 0x000fe20007ffe0ff */
[----:B------:R-:W-:Y:S01]  /*0720*/  IMAD.IADD R237, R235, 0x1, R0 ;  /* 0x00000001ebed7824 */ /* 0x000fe200078e0200 */
[----:B-1----:R-:W-:Y:S01]  /*0730*/  SEL R4, R6, 0xffffffe0, !P1 ;  /* 0xffffffe006047807 */ /* 0x002fe20004800000 */
[----:B------:R-:W-:Y:S01]  /*0740*/  IMAD.IADD R230, R0, 0x1, R229 ;  /* 0x0000000100e67824 */ /* 0x000fe200078e02e5 */
[----:B------:R-:W-:Y:S01]  /*0750*/  @P4 IADD3 R239, R228, -0x20, RZ ;  /* 0xffffffe0e4ef4810 */ /* 0x000fe20007ffe0ff */
[----:B--2---:R-:W-:Y:S01]  /*0760*/  IMAD.IADD R3, R17, 0x1, -R2 ;  /* 0x0000000111037824 */ /* 0x004fe200078e0a02 */
[C---:B------:R-:W-:Y:S01]  /*0770*/  SEL R2, R232.reuse, 0xffffffc0, !P2 ;  /* 0xffffffc0e8027807 */ /* 0x040fe20005000000 */
[----:B------:R-:W-:Y:S01]  /*0780*/  IMAD.IADD R8, R5, 0x1, R4 ;  /* 0x0000000105087824 */ /* 0x000fe200078e0204 */
[----:B------:R-:W-:Y:S01]  /*0790*/  SEL R232, R232, 0xffffffc0, !P5 ;  /* 0xffffffc0e8e87807 */ /* 0x000fe20006800000 */
[----:B------:R-:W-:Y:S01]  /*07a0*/  IMAD.SHL.U32 R3, R3, 0x2, RZ ;  /* 0x0000000203037824 */ /* 0x000fe200078e00ff */
[----:B------:R-:W-:Y:S01]  /*07b0*/  IADD3 R247, R239, 0x800, RZ ;  /* 0x00000800eff77810 */ /* 0x000fe20007ffe0ff */
[----:B------:R-:W-:Y:S01]  /*07c0*/  IMAD.IADD R231, R231, 0x1, R239 ;  /* 0x00000001e7e77824 */ /* 0x000fe200078e02ef */
[C---:B------:R-:W-:Y:S01]  /*07d0*/  IADD3 R246, R239.reuse, 0x1000, RZ ;  /* 0x00001000eff67810 */ /* 0x040fe20007ffe0ff */
[----:B---3--:R-:W-:Y:S01]  /*07e0*/  IMAD.IADD R7, R16, 0x1, R12 ;  /* 0x0000000110077824 */ /* 0x008fe200078e020c */
[----:B------:R-:W-:Y:S01]  /*07f0*/  IADD3 R245, R239, 0x1800, RZ ;  /* 0x00001800eff57810 */ /* 0x000fe20007ffe0ff */
[--C-:B------:R-:W-:Y:S01]  /*0800*/  IMAD.IADD R236, R235, 0x1, R232.reuse ;  /* 0x00000001ebec7824 */ /* 0x100fe200078e02e8 */
[----:B------:R-:W-:Y:S01]  /*0810*/  IADD3 R244, R239, 0x2000, RZ ;  /* 0x00002000eff47810 */ /* 0x000fe20007ffe0ff */
[----:B------:R-:W-:Y:S01]  /*0820*/  IMAD.IADD R233, R232, 0x1, R229 ;  /* 0x00000001e8e97824 */ /* 0x000fe200078e02e5 */
[----:B------:R1:W-:Y:S01]  /*0830*/  STL [R1+0x5c], R7 ;  /* 0x00005c0701007387 */ /* 0x0003e20000100800 */
[----:B------:R-:W-:Y:S01]  /*0840*/  IMAD.IADD R238, R237, 0x1, R232 ;  /* 0x00000001edee7824 */ /* 0x000fe200078e02e8 */
[C---:B------:R-:W-:Y:S01]  /*0850*/  IADD3 R243, R239.reuse, 0x2800, RZ ;  /* 0x00002800eff37810 */ /* 0x040fe20007ffe0ff */
[----:B------:R-:W-:Y:S01]  /*0860*/  IMAD.IADD R240, R0, 0x1, R236 ;  /* 0x0000000100f07824 */ /* 0x000fe200078e02ec */
[----:B------:R2:W-:Y:S01]  /*0870*/  STL [R1+0x58], R3 ;  /* 0x0000580301007387 */ /* 0x0005e20000100800 */
[C---:B------:R-:W-:Y:S01]  /*0880*/  IADD3 R242, R239.reuse, 0x3000, RZ ;  /* 0x00003000eff27810 */ /* 0x040fe20007ffe0ff */
[----:B------:R-:W-:Y:S01]  /*0890*/  IMAD.IADD R232, R232, 0x1, R230 ;  /* 0x00000001e8e87824 */ /* 0x000fe200078e02e6 */
[----:B------:R-:W-:Y:S01]  /*08a0*/  IADD3 R241, R239, 0x3800, RZ ;  /* 0x00003800eff17810 */ /* 0x000fe20007ffe0ff */
[----:B------:R-:W-:Y:S01]  /*08b0*/  STL [R1+0x64], R5 ;  /* 0x0000640501007387 */ /* 0x000fe20000100800 */
[----:B-1----:R-:W-:-:S02]  /*08c0*/  IADD3 R7, R5, -0x10, RZ ;  /* 0xfffffff005077810 */ /* 0x002fc40007ffe0ff */
[C---:B------:R-:W-:Y:S01]  /*08d0*/  @P0 IADD3 R7, R5.reuse, 0x10, RZ ;  /* 0x0000001005070810 */ /* 0x040fe20007ffe0ff */
[----:B--2---:R-:W-:-:S05]  /*08e0*/  IMAD.IADD R3, R5, 0x1, R2 ;  /* 0x0000000105037824 */ /* 0x004fca00078e0202 */
[----:B------:R1:W-:Y:S04]  /*08f0*/  STL [R1+0x80], R3 ;  /* 0x0000800301007387 */ /* 0x0003e80000100800 */
[----:B------:R-:W-:Y:S01]  /*0900*/  STL [R1+0x70], R8 ;  /* 0x0000700801007387 */ /* 0x000fe20000100800 */
[----:B-1----:R-:W-:-:S05]  /*0910*/  IMAD.IADD R3, R8, 0x1, R2 ;  /* 0x0000000108037824 */ /* 0x002fca00078e0202 */
[----:B------:R1:W-:Y:S04]  /*0920*/  STL [R1+0x7c], R3 ;  /* 0x00007c0301007387 */ /* 0x0003e80000100800 */
[----:B------:R2:W-:Y:S01]  /*0930*/  STL [R1+0x68], R7 ;  /* 0x0000680701007387 */ /* 0x0005e20000100800 */
[--C-:B-1----:R-:W-:Y:S02]  /*0940*/  IMAD.IADD R3, R4, 0x1, R7.reuse ;  /* 0x0000000104037824 */ /* 0x102fe400078e0207 */
[----:B------:R-:W-:Y:S02]  /*0950*/  IMAD.IADD R4, R2, 0x1, R7 ;  /* 0x0000000102047824 */ /* 0x000fe400078e0207 */
[----:B------:R-:W-:Y:S01]  /*0960*/  IMAD.IADD R2, R3, 0x1, R2 ;  /* 0x0000000103027824 */ /* 0x000fe200078e0202 */
[----:B------:R2:W-:Y:S04]  /*0970*/  STL [R1+0x6c], R3 ;  /* 0x00006c0301007387 */ /* 0x0005e80000100800 */
[----:B------:R2:W-:Y:S04]  /*0980*/  STL [R1+0x78], R4 ;  /* 0x0000780401007387 */ /* 0x0005e80000100800 */
[----:B------:R2:W-:Y:S02]  /*0990*/  STL [R1+0x74], R2 ;  /* 0x0000740201007387 */ /* 0x0005e40000100800 */
.L_x_1545:
        /* <DEDUP_REMOVED lines=19> */
.L_x_1457:
[----:B------:R-:W-:-:S04]  /*0ad0*/  MOV R0, c[0x0][0x554] ;  /* 0x0001550000007a02 */ /* 0x000fc80000000f00 */
[----:B------:R-:W-:Y:S02]  /*0ae0*/  ISETP.NE.AND P0, PT, R0, 0x1, PT ;  /* 0x000000010000780c */ /* 0x000fe40003f05270 */
[----:B------:R-:W-:-:S11]  /*0af0*/  MOV R0, R2 ;  /* 0x0000000200007202 */ /* 0x000fd60000000f00 */
[----:B------:R-:W-:-:S05]  /*0b00*/  @P0 IMAD.HI.U32 R4, R2, c[0x0][0x558], RZ ;  /* 0x0001560002040a27 */ /* 0x000fca00078e00ff */
[----:B------:R-:W-:-:S05]  /*0b10*/  @P0 SHF.R.U32.HI R0, RZ, c[0x0][0x55c], R4 ;  /* 0x00015700ff000a19 */ /* 0x000fca0000011604 */
[----:B------:R-:W-:Y:S02]  /*0b20*/  IMAD R4, R0, c[0x0][0x554], RZ ;  /* 0x0001550000047a24 */ /* 0x000fe400078e02ff */
.L_x_1458:
[----:B------:R-:W-:Y:S05]  /*0b30*/  BSYNC B0 ;  /* 0x0000000000007941 */ /* 0x000fea0003800000 */
.L_x_1456:
[----:B------:R-:W-:Y:S01]  /*0b40*/  IMAD.MOV.U32 R5, RZ, RZ, c[0x0][0x2c4] ;  /* 0x0000b100ff057624 */ /* 0x000fe200078e00ff */
[----:B------:R-:W-:Y:S01]  /*0b50*/  LOP3.LUT R0, RZ, R0, RZ, 0x33, !PT ;  /* 0x00000000ff007212 */ /* 0x000fe200078e33ff */
[----:B------:R-:W-:Y:S01]  /*0b60*/  IMAD.MOV.U32 R6, RZ, RZ, c[0x0][0x548] ;  /* 0x00015200ff067624 */ /* 0x000fe200078e00ff */
[----:B------:R-:W-:Y:S01]  /*0b70*/  ULDC UR5, c[0x0][0x1d0] ;  /* 0x0000740000057ab9 */ /* 0x000fe20000000800 */
[----:B------:R-:W-:Y:S01]  /*0b80*/  IMAD.IADD R2, R2, 0x1, -R4 ;  /* 0x0000000102027824 */ /* 0x000fe200078e0a04 */
[----:B------:R-:W-:Y:S01]  /*0b90*/  ISETP.NE.AND P4, PT, R5, 0x1, PT ;  /* 0x000000010500780c */ /* 0x000fe20003f85270 */
[----:B------:R-:W-:Y:S01]  /*0ba0*/  IMAD.MOV.U32 R5, RZ, RZ, 0x40 ;  /* 0x00000040ff057424 */ /* 0x000fe200078e00ff */
[----:B------:R-:W-:Y:S01]  /*0bb0*/  IADD3 R0, R0, c[0x0][0x53c], RZ ;  /* 0x00014f0000007a10 */ /* 0x000fe20007ffe0ff */
[----:B------:R-:W-:Y:S01]  /*0bc0*/  IMAD R2, R3, c[0x0][0x554], R2 ;  /* 0x0001550003027a24 */ /* 0x000fe200078e0202 */
[----:B------:R-:W-:Y:S01]  /*0bd0*/  ISETP.NE.AND P0, PT, R6, 0x1, PT ;  /* 0x000000010600780c */ /* 0x000fe20003f05270 */
[----:B------:R-:W-:Y:S01]  /*0be0*/  UIADD3 UR5, UR5, 0x3f, URZ ;  /* 0x0000003f05057890 */ /* 0x000fe2000fffe03f */
[----:B------:R-:W-:Y:S01]  /*0bf0*/  SHF.L.U32 R62, R0, 0x7, RZ ;  /* 0x00000007003e7819 */ /* 0x000fe200000006ff */
[----:B------:R-:W-:Y:S01]  /*0c00*/  CS2R R126, SRZ ;  /* 0x00000000007e7805 */ /* 0x000fe2000001ff00 */
[----:B------:R-:W-:Y:S01]  /*0c10*/  MOV R63, R2 ;  /* 0x00000002003f7202 */ /* 0x000fe20000000f00 */
[----:B------:R-:W-:Y:S01]  /*0c20*/  USHF.R.S32.HI UR4, URZ, 0x1f, UR5 ;  /* 0x0000001f3f047899 */ /* 0x000fe20008011405 */
[----:B------:R-:W-:Y:S01]  /*0c30*/  IADD3 R0, R62, 0x7f, RZ ;  /* 0x0000007f3e007810 */ /* 0x000fe20007ffe0ff */
[----:B------:R1:W-:Y:S01]  /*0c40*/  STL [R1+0x48], R62 ;  /* 0x0000483e01007387 */ /* 0x0003e20000100800 */
[----:B------:R-:W-:Y:S01]  /*0c50*/  CS2R R124, SRZ ;  /* 0x00000000007c7805 */ /* 0x000fe2000001ff00 */
[----:B------:R-:W-:Y:S01]  /*0c60*/  ULEA.HI UR4, UR4, UR5, URZ, 0x6 ;  /* 0x0000000504047291 */ /* 0x000fe2000f8f303f */
[----:B------:R-:W-:Y:S01]  /*0c70*/  CS2R R130, SRZ ;  /* 0x0000000000827805 */ /* 0x000fe2000001ff00 */
[----:B------:R-:W-:Y:S01]  /*0c80*/  @P4 IMAD.HI.U32 R3, R0, c[0x0][0x2c8], RZ ;  /* 0x0000b20000034a27 */ /* 0x000fe200078e00ff */
[----:B------:R-:W-:Y:S01]  /*0c90*/  CS2R R128, SRZ ;  /* 0x0000000000807805 */ /* 0x000fe2000001ff00 */
[----:B------:R-:W-:Y:S01]  /*0ca0*/  USHF.R.S32.HI UR4, URZ, 0x6, UR4 ;  /* 0x000000063f047899 */ /* 0x000fe20008011404 */
[----:B------:R-:W-:Y:S01]  /*0cb0*/  MOV R122, RZ ;  /* 0x000000ff007a7202 */ /* 0x000fe20000000f00 */
[----:B------:R-:W-:Y:S01]  /*0cc0*/  @P0 IMAD.HI.U32 R4, R2, c[0x0][0x54c], RZ ;  /* 0x0001530002040a27 */ /* 0x000fe200078e00ff */
[----:B------:R-:W-:Y:S01]  /*0cd0*/  @P4 SHF.R.U32.HI R0, RZ, c[0x0][0x2cc], R3 ;  /* 0x0000b300ff004a19 */ /* 0x000fe20000011603 */
[----:B------:R-:W-:Y:S01]  /*0ce0*/  CS2R R120, SRZ ;  /* 0x0000000000787805 */ /* 0x000fe2000001ff00 */
[----:B------:R-:W-:Y:S01]  /*0cf0*/  IADD3 R3, R5, -c[0x0][0x168], RZ ;  /* 0x80005a0005037a10 */ /* 0x000fe20007ffe0ff */
[----:B------:R-:W-:Y:S01]  /*0d00*/  IMAD.MOV.U32 R5, RZ, RZ, RZ ;  /* 0x000000ffff057224 */ /* 0x000fe200078e00ff */
[----:B------:R-:W-:Y:S01]  /*0d10*/  @P0 SHF.R.U32.HI R63, RZ, c[0x0][0x550], R4 ;  /* 0x00015400ff3f0a19 */ /* 0x000fe20000011604 */
[----:B------:R-:W-:Y:S01]  /*0d20*/  CS2R R118, SRZ ;  /* 0x0000000000767805 */ /* 0x000fe2000001ff00 */
[----:B------:R-:W-:Y:S01]  /*0d30*/  IADD3 R0, R0, c[0x0][0x1d0], R3 ;  /* 0x0000740000007a10 */ /* 0x000fe20007ffe003 */
[----:B------:R-:W-:Y:S01]  /*0d40*/  CS2R R116, SRZ ;  /* 0x0000000000747805 */ /* 0x000fe2000001ff00 */
[----:B------:R-:W-:Y:S01]  /*0d50*/  IMAD.MOV.U32 R9, RZ, RZ, RZ ;  /* 0x000000ffff097224 */ /* 0x000fe200078e00ff */
[----:B------:R1:W-:Y:S01]  /*0d60*/  STL [R1+0x54], R63 ;  /* 0x0000543f01007387 */ /* 0x0003e20000100800 */
[----:B------:R-:W-:Y:S01]  /*0d70*/  IMAD.MOV R3, RZ, RZ, -R63 ;  /* 0x000000ffff037224 */ /* 0x000fe200078e0a3f */
[----:B------:R-:W-:Y:S01]  /*0d80*/  SHF.R.S32.HI R4, RZ, 0x1f, R0 ;  /* 0x0000001fff047819 */ /* 0x000fe20000011400 */
        /* <DEDUP_REMOVED lines=10> */
[----:B------:R-:W-:Y:S01]  /*0e30*/  IMAD.MOV.U32 R112, RZ, RZ, RZ ;  /* 0x000000ffff707224 */ /* 0x000fe200078e00ff */
[----:B------:R-:W-:Y:S01]  /*0e40*/  IMNMX R7, R2, UR4, PT ;  /* 0x0000000402077c17 */ /* 0x000fe2000b800200 */
[----:B------:R-:W-:Y:S01]  /*0e50*/  CS2R R14, SRZ ;  /* 0x00000000000e7805 */ /* 0x000fe2000001ff00 */
[----:B------:R-:W-:Y:S01]  /*0e60*/  MOV R106, RZ ;  /* 0x000000ff006a7202 */ /* 0x000fe20000000f00 */
[----:B------:R-:W-:Y:S01]  /*0e70*/  IMAD.MOV.U32 R104, RZ, RZ, RZ ;  /* 0x000000ffff687224 */ /* 0x000fe200078e00ff */
[----:B------:R-:W-:Y:S01]  /*0e80*/  ISETP.GE.AND P0, PT, R7, 0x1, PT ;  /* 0x000000010700780c */ /* 0x000fe20003f06270 */
[----:B------:R1:W-:Y:S01]  /*0e90*/  STL [R1+0x4], R7 ;  /* 0x0000040701007387 */ /* 0x0003e20000100800 */
[----:B------:R-:W-:Y:S01]  /*0ea0*/  IMAD.MOV.U32 R102, RZ, RZ, RZ ;  /* 0x000000ffff667224 */ /* 0x000fe200078e00ff */
[----:B------:R-:W-:Y:S01]  /*0eb0*/  CS2R R16, SRZ ;  /* 0x0000000000107805 */ /* 0x000fe2000001ff00 */
        /* <DEDUP_REMOVED lines=70> */
[----:B------:R-:W-:Y:S01]  /*1320*/  CS2R R58, SRZ ;  /* 0x00000000003a7805 */ /* 0x000fe2000001ff00 */
[----:B------:R-:W-:Y:S05]  /*1330*/  @!P0 BRA `(.L_x_1459) ;  /* 0x000106f000008947 */ /* 0x000fea0003800000 */
[----:B-1----:R-:W2:Y:S01]  /*1340*/  LDL R8, [R1+0x84] ;  /* 0x0000840001087983 */ /* 0x002ea20000100800 */
[----:B------:R-:W-:-:S03]  /*1350*/  ISETP.NE.U32.AND P0, PT, RZ, c[0x0][0x340], PT ;  /* 0x0000d000ff007a0c */ /* 0x000fc60003f05070 */
[----:B------:R-:W3:Y:S01]  /*1360*/  LDL.64 R64, [R1+0x10] ;  /* 0x0000100001407983 */ /* 0x000ee20000100a00 */
[----:B------:R-:W-:-:S03]  /*1370*/  ISETP.NE.AND.EX P0, PT, RZ, c[0x0][0x344], PT, P0 ;  /* 0x0000d100ff007a0c */ /* 0x000fc60003f05300 */
[----:B------:R-:W4:Y:S10]  /*1380*/  LDL R15, [R1+0x44] ;  /* 0x00004400010f7983 */ /* 0x000f340000100800 */
[----:B------:R-:W-:-:S05]  /*1390*/  @P0 MOV R2, 0x4 ;  /* 0x0000000400020802 */ /* 0x000fca0000000f00 */
[----:B------:R-:W-:-:S05]  /*13a0*/  @P0 IMAD.WIDE R2, R63, R2, c[0x0][0x340] ;  /* 0x0000d0003f020625 */ /* 0x000fca00078e0202 */
[----:B------:R1:W5:Y:S01]  /*13b0*/  @P0 LDG.E R14, [R2.64] ;  /* 0x00000006020e0981 */ /* 0x000362000c1e1900 */
[----:B------:R-:W-:-:S03]  /*13c0*/  SHF.R.S32.HI R12, RZ, 0x1f, R66 ;  /* 0x0000001fff0c7819 */ /* 0x000fc60000011442 */
[----:B------:R-:W1:Y:S02]  /*13d0*/  S2R R7, SR_TID.X ;  /* 0x0000000000077919 */ /* 0x000e640000002100 */
[----:B------:R-:W-:Y:S01]  /*13e0*/  IMAD R4, R12, c[0x0][0x1b8], RZ ;  /* 0x00006e000c047a24 */ /* 0x000fe200078e02ff */
[----:B------:R-:W-:-:S03]  /*13f0*/  SHF.R.S32.HI R13, RZ, 0x1f, R63 ;  /* 0x0000001fff0d7819 */ /* 0x000fc6000001143f */
[----:B------:R-:W-:Y:S01]  /*1400*/  IMAD R4, R66, c[0x0][0x1bc], R4 ;  /* 0x00006f0042047a24 */ /* 0x000fe200078e0204 */
[----:B-1----:R-:W-:-:S04]  /*1410*/  SHF.R.S32.HI R61, RZ, 0x1f, R7 ;  /* 0x0000001fff3d7819 */ /* 0x002fc80000011407 */
[----:B------:R-:W-:-:S04]  /*1420*/  LEA.HI R61, R61, R7, RZ, 0x3 ;  /* 0x000000073d3d7211 */ /* 0x000fc800078f18ff */
[----:B------:R-:W-:-:S04]  /*1430*/  SHF.R.S32.HI R61, RZ, 0x3, R61 ;  /* 0x00000003ff3d7819 */ /* 0x000fc8000001143d */
[----:B------:R-:W-:-:S05]  /*1440*/  SHF.R.S32.HI R11, RZ, 0x1f, R61 ;  /* 0x0000001fff0b7819 */ /* 0x000fca000001143d */
[----:B------:R-:W-:Y:S02]  /*1450*/  IMAD R5, R11, c[0x0][0x1e0], RZ ;  /* 0x000078000b057a24 */ /* 0x000fe400078e02ff */
[----:B------:R-:W-:Y:S02]  /*1460*/  IMAD R10, R13, c[0x0][0x1c0], RZ ;  /* 0x000070000d0a7a24 */ /* 0x000fe400078e02ff */
[----:B------:R-:W-:Y:S02]  /*1470*/  IMAD R9, R61, c[0x0][0x1e4], R5 ;  /* 0x000079003d097a24 */ /* 0x000fe400078e0205 */
[----:B------:R-:W-:-:S04]  /*1480*/  IMAD R11, R11, c[0x0][0x208], RZ ;  /* 0x000082000b0b7a24 */ /* 0x000fc800078e02ff */
[----:B------:R-:W-:Y:S01]  /*1490*/  IMAD R11, R61, c[0x0][0x20c], R11 ;  /* 0x000083003d0b7a24 */ /* 0x000fe200078e020b */
[----:B--2---:R-:W-:-:S05]  /*14a0*/  IADD3 R8, R8, R62, RZ ;  /* 0x0000003e08087210 */ /* 0x004fca0007ffe0ff */
[----:B------:R-:W-:Y:S01]  /*14b0*/  @P4 IMAD.HI.U32 R2, R8, c[0x0][0x2c8], RZ ;  /* 0x0000b20008024a27 */ /* 0x000fe200078e00ff */
[----:B------:R-:W-:-:S04]  /*14c0*/  MOV R0, R8 ;  /* 0x0000000800007202 */ /* 0x000fc80000000f00 */
[----:B------:R-:W-:Y:S01]  /*14d0*/  @P4 SHF.R.U32.HI R0, RZ, c[0x0][0x2cc], R2 ;  /* 0x0000b300ff004a19 */ /* 0x000fe20000011602 */
[----:B------:R-:W-:-:S04]  /*14e0*/  IMAD.WIDE.U32 R2, R66, c[0x0][0x1b8], RZ ;  /* 0x00006e0042027a25 */ /* 0x000fc800078e00ff */
[----:B---3--:R-:W-:Y:S01]  /*14f0*/  IMAD.WIDE.U32 R6, R61, c[0x0][0x1e0], R64 ;  /* 0x000078003d067a25 */ /* 0x008fe200078e0040 */
[----:B------:R-:W-:-:S04]  /*1500*/  IADD3 R3, R3, R4, RZ ;  /* 0x0000000403037210 */ /* 0x000fc80007ffe0ff */
[----:B------:R-:W-:Y:S01]  /*1510*/  IADD3 R7, R7, R9, RZ ;  /* 0x0000000907077210 */ /* 0x000fe20007ffe0ff */
[C---:B------:R-:W-:Y:S02]  /*1520*/  IMAD R9, R63.reuse, c[0x0][0x1c4], R10 ;  /* 0x000071003f097a24 */ /* 0x040fe400078e020a */
[----:B------:R-:W-:-:S04]  /*1530*/  IMAD.WIDE.U32 R2, R63, c[0x0][0x1c0], R2 ;  /* 0x000070003f027a25 */ /* 0x000fc800078e0002 */
[----:B------:R-:W-:Y:S01]  /*1540*/  IMAD.WIDE.U32 R4, R61, c[0x0][0x208], R64 ;  /* 0x000082003d047a25 */ /* 0x000fe200078e0040 */
[----:B------:R-:W-:Y:S02]  /*1550*/  IADD3 R3, R3, R9, RZ ;  /* 0x0000000903037210 */ /* 0x000fe40007ffe0ff */
[----:B------:R-:W-:Y:S02]  /*1560*/  SHF.R.S32.HI R9, RZ, 0x1f, R0 ;  /* 0x0000001fff097819 */ /* 0x000fe40000011400 */
[----:B------:R-:W-:Y:S01]  /*1570*/  IADD3 R5, R5, R11, RZ ;  /* 0x0000000b05057210 */ /* 0x000fe20007ffe0ff */
[----:B------:R-:W-:Y:S01]  /*1580*/  IMAD R11, R12, c[0x0][0x1e8], RZ ;  /* 0x00007a000c0b7a24 */ /* 0x000fe200078e02ff */
[----:B------:R-:W-:Y:S01]  /*1590*/  IADD3 R10, -R0, RZ, RZ ;  /* 0x000000ff000a7210 */ /* 0x000fe20007ffe1ff */
[----:B------:R-:W-:Y:S02]  /*15a0*/  IMAD R12, R12, c[0x0][0x210], RZ ;  /* 0x000084000c0c7a24 */ /* 0x000fe400078e02ff */
[----:B------:R-:W-:-:S02]  /*15b0*/  IMAD R9, R9, c[0x0][0x1b0], RZ ;  /* 0x00006c0009097a24 */ /* 0x000fc400078e02ff */
[C---:B------:R-:W-:Y:S02]  /*15c0*/  IMAD R11, R66.reuse, c[0x0][0x1ec], R11 ;  /* 0x00007b00420b7a24 */ /* 0x040fe400078e020b */
[----:B------:R-:W-:-:S04]  /*15d0*/  IMAD.WIDE.U32 R6, R66, c[0x0][0x1e8], R6 ;  /* 0x00007a0042067a25 */ /* 0x000fc800078e0006 */
[----:B------:R-:W-:Y:S02]  /*15e0*/  IMAD R10, R10, c[0x0][0x2c4], R8 ;  /* 0x0000b1000a0a7a24 */ /* 0x000fe400078e0208 */
[C---:B------:R-:W-:Y:S02]  /*15f0*/  IMAD R12, R66.reuse, c[0x0][0x214], R12 ;  /* 0x00008500420c7a24 */ /* 0x040fe400078e020c */
[----:B------:R-:W-:-:S04]  /*1600*/  IMAD.WIDE.U32 R4, R66, c[0x0][0x210], R4 ;  /* 0x0000840042047a25 */ /* 0x000fc800078e0004 */
[C---:B------:R-:W-:Y:S02]  /*1610*/  IMAD R8, R0.reuse, c[0x0][0x1b4], R9 ;  /* 0x00006d0000087a24 */ /* 0x040fe400078e0209 */
[----:B------:R-:W-:Y:S01]  /*1620*/  IMAD.WIDE.U32 R2, R0, c[0x0][0x1b0], R2 ;  /* 0x00006c0000027a25 */ /* 0x000fe200078e0002 */
[----:B------:R-:W-:Y:S02]  /*1630*/  IADD3 R9, R7, R11, RZ ;  /* 0x0000000b07097210 */ /* 0x000fe40007ffe0ff */
[----:B------:R-:W-:Y:S01]  /*1640*/  SHF.R.S32.HI R11, RZ, 0x1f, R10 ;  /* 0x0000001fff0b7819 */ /* 0x000fe2000001140a */
[----:B------:R-:W-:Y:S01]  /*1650*/  IMAD.IADD R7, R5, 0x1, R12 ;  /* 0x0000000105077824 */ /* 0x000fe200078e020c */
[----:B------:R-:W-:Y:S02]  /*1660*/  IADD3 R5, R3, R8, RZ ;  /* 0x0000000803057210 */ /* 0x000fe40007ffe0ff */
[----:B------:R-:W-:Y:S02]  /*1670*/  MOV R8, R6 ;  /* 0x0000000600087202 */ /* 0x000fe40000000f00 */
[----:B------:R-:W-:Y:S01]  /*1680*/  MOV R6, R4 ;  /* 0x0000000400067202 */ /* 0x000fe20000000f00 */
[----:B------:R-:W-:Y:S01]  /*1690*/  IMAD R11, R11, c[0x0][0x1a8], RZ ;  /* 0x00006a000b0b7a24 */ /* 0x000fe200078e02ff */
[----:B------:R-:W-:-:S02]  /*16a0*/  MOV R4, R2 ;  /* 0x0000000200047202 */ /* 0x000fc40000000f00 */
[----:B-----5:R-:W-:Y:S02]  /*16b0*/  @P0 SHF.R.S32.HI R3, RZ, 0x1f, R14 ;  /* 0x0000001fff030819 */ /* 0x020fe4000001140e */
[----:B------:R-:W-:Y:S01]  /*16c0*/  @P0 MOV R2, R14 ;  /* 0x0000000e00020202 */ /* 0x000fe20000000f00 */
[----:B------:R-:W-:Y:S01]  /*16d0*/  @!P0 IMAD.MOV.U32 R2, RZ, RZ, R63 ;  /* 0x000000ffff028224 */ /* 0x000fe200078e003f */
[----:B------:R-:W-:Y:S01]  /*16e0*/  @!P0 MOV R3, R13 ;  /* 0x0000000d00038202 */ /* 0x000fe20000000f00 */
[C---:B------:R-:W-:Y:S02]  /*16f0*/  IMAD R11, R10.reuse, c[0x0][0x1ac], R11 ;  /* 0x00006b000a0b7a24 */ /* 0x040fe400078e020b */
[----:B------:R-:W-:-:S04]  /*1700*/  IMAD.WIDE.U32 R4, R10, c[0x0][0x1a8], R4 ;  /* 0x00006a000a047a25 */ /* 0x000fc800078e0004 */
[----:B------:R-:W-:Y:S01]  /*1710*/  IMAD.WIDE.U32 R12, R2, c[0x0][0x218], R6 ;  /* 0x00008600020c7a25 */ /* 0x000fe200078e0006 */
[----:B------:R-:W-:-:S03]  /*1720*/  IADD3 R7, R5, R11, RZ ;  /* 0x0000000b05077210 */ /* 0x000fc60007ffe0ff */
[C---:B------:R-:W-:Y:S02]  /*1730*/  IMAD R0, R3.reuse, c[0x0][0x218], RZ ;  /* 0x0000860003007a24 */ /* 0x040fe400078e02ff */
[----:B------:R-:W-:Y:S01]  /*1740*/  IMAD R6, R3, c[0x0][0x1f0], RZ ;  /* 0x00007c0003067a24 */ /* 0x000fe200078e02ff */
[----:B------:R-:W-:Y:S01]  /*1750*/  LEA R3, P0, R4, c[0x0][0x160], 0x1 ;  /* 0x0000580004037a11 */ /* 0x000fe200078008ff */
[C---:B------:R-:W-:Y:S02]  /*1760*/  IMAD R5, R2.reuse, c[0x0][0x21c], R0 ;  /* 0x0000870002057a24 */ /* 0x040fe400078e0200 */
[----:B------:R-:W-:-:S04]  /*1770*/  IMAD.WIDE.U32 R8, R2, c[0x0][0x1f0], R8 ;  /* 0x00007c0002087a25 */ /* 0x000fc800078e0008 */
[----:B------:R-:W-:Y:S01]  /*1780*/  IMAD R6, R2, c[0x0][0x1f4], R6 ;  /* 0x00007d0002067a24 */ /* 0x000fe200078e0206 */
[----:B------:R-:W-:Y:S02]  /*1790*/  LEA.HI.X R2, R4, c[0x0][0x164], R7, 0x1, P0 ;  /* 0x0000590004027a11 */ /* 0x000fe400000f0c07 */
[----:B------:R-:W-:Y:S02]  /*17a0*/  IADD3 R4, R13, R5, RZ ;  /* 0x000000050d047210 */ /* 0x000fe40007ffe0ff */
[----:B------:R-:W-:Y:S01]  /*17b0*/  IADD3 R6, R9, R6, RZ ;  /* 0x0000000609067210 */ /* 0x000fe20007ffe0ff */
[----:B------:R1:W-:Y:S04]  /*17c0*/  STL.64 [R1+0x30], R8 ;  /* 0x0000300801007387 */ /* 0x0003e80000100a00 */
[----:B------:R1:W-:Y:S04]  /*17d0*/  STL.64 [R1+0x38], R12 ;  /* 0x0000380c01007387 */ /* 0x0003e80000100a00 */
[----:B------:R1:W-:Y:S04]  /*17e0*/  STL [R1+0x40], R4 ;  /* 0x0000400401007387 */ /* 0x0003e80000100800 */
[----:B------:R1:W-:Y:S01]  /*17f0*/  STL [R1+0x28], R6 ;  /* 0x0000280601007387 */ /* 0x0003e20000100800 */
[----:B------:R-:W-:-:S02]  /*1800*/  ISETP.GE.AND P5, PT, R64, c[0x0][0x198], PT ;  /* 0x0000660040007a0c */ /* 0x000fc40003fa6270 */
[----:B----4-:R-:W-:Y:S02]  /*1810*/  ISETP.GE.AND P3, PT, R15, c[0x0][0x198], PT ;  /* 0x000066000f007a0c */ /* 0x010fe40003f66270 */
[----:B------:R-:W-:Y:S01]  /*1820*/  IADD3 R0, R61, R62, RZ ;  /* 0x0000003e3d007210 */ /* 0x000fe20007ffe0ff */
[----:B------:R-:W-:Y:S08]  /*1830*/  BRA.DIV ~URZ, `(.L_x_1460) ;  /* 0x00012af27f007947 */ /* 0x000ff0000b800000 */
[----:B------:R2:W3:Y:S02]  /*1840*/  SHFL.IDX PT, R5, R2, RZ, 0x181f ;  /* 0x00181fff02057589 */ /* 0x0004e400000e0000 */
.L_x_1546:
[----:B------:R-:W-:Y:S05]  /*1850*/  BRA.DIV ~URZ, `(.L_x_1461) ;  /* 0x00012b427f007947 */ /* 0x000fea000b800000 */
[----:B-1----:R1:W4:Y:S02]  /*1860*/  SHFL.IDX PT, R4, R3, RZ, 0x181f ;  /* 0x00181fff03047589 */ /* 0x00232400000e0000 */
.L_x_1547:
[----:B------:R-:W-:Y:S01]  /*1870*/  MOV R11, c[0x0][0x2c4] ;  /* 0x0000b100000b7a02 */ /* 0x000fe20000000f00 */
[----:B------:R-:W-:Y:S04]  /*1880*/  BSSY B0, `(.L_x_1462) ;  /* 0x0000010000007945 */ /* 0x000fe80003800000 */
[----:B------:R-:W-:-:S05]  /*1890*/  IMAD R11, R11, c[0x0][0x168], RZ ;  /* 0x00005a000b0b7a24 */ /* 0x000fca00078e02ff */
[----:B------:R-:W-:-:S13]  /*18a0*/  ISETP.GE.AND P0, PT, R0, R11, PT ;  /* 0x0000000b0000720c */ /* 0x000fda0003f06270 */
[----:B------:R-:W-:Y:S05]  /*18b0*/  @P0 BRA `(.L_x_1463) ;  /* 0x000000c000000947 */ /* 0x000fea0003800000 */
[----:B------:R-:W5:Y:S04]  /*18c0*/  LDL.64 R12, [R1+0x10] ;  /* 0x00001000010c7983 */ /* 0x000f680000100a00 */
[----:B--2---:R-:W2:Y:S04]  /*18d0*/  LDL R8, [R1+0x44] ;  /* 0x0000440001087983 */ /* 0x004ea80000100800 */
[----:B----4-:R-:W4:Y:S01]  /*18e0*/  LDL R9, [R1+0x4c] ;  /* 0x00004c0001097983 */ /* 0x010f220000100800 */
[-C--:B-----5:R-:W-:Y:S02]  /*18f0*/  LEA R6, P1, R12, R4.reuse, 0x1 ;  /* 0x000000040c067211 */ /* 0x0a0fe400078208ff */
[----:B--2---:R-:W-:-:S02]  /*1900*/  LEA R4, P0, R8, R4, 0x1 ;  /* 0x0000000408047211 */ /* 0x004fc400078008ff */
[-C--:B---3--:R-:W-:Y:S02]  /*1910*/  LEA.HI.X R7, R12, R5.reuse, R13, 0x1, P1 ;  /* 0x000000050c077211 */ /* 0x088fe400008f0c0d */
[----:B----4-:R-:W-:-:S03]  /*1920*/  LEA.HI.X R5, R8, R5, R9, 0x1, P0 ;  /* 0x0000000508057211 */ /* 0x010fc600000f0c09 */
[----:B------:R-:W-:Y:S01]  /*1930*/  @!PT LDS RZ, [RZ] ;  /* 0x00000000fffff984 */ /* 0x000fe20000000800 */
[----:B------:R-:W-:Y:S01]  /*1940*/  @!PT LDS RZ, [RZ] ;  /* 0x00000000fffff984 */ /* 0x000fe20000000800 */
[----:B------:R-:W-:Y:S01]  /*1950*/  @!PT LDS RZ, [RZ] ;  /* 0x00000000fffff984 */ /* 0x000fe20000000800 */
[----:B------:R2:W-:Y:S04]  /*1960*/  LDGSTS.E.BYPASS.LTC128B.128 [R248+0x8100], [R6.64], !P5 ;  /* 0x0810000006f87fae */ /* 0x0005e8000e901d46 */
[----:B------:R2:W-:Y:S02]  /*1970*/  LDGSTS.E.BYPASS.LTC128B.128 [R248+0xc100], [R4.64], !P3 ;  /* 0x0c10000004f87fae */ /* 0x0005e4000d901d46 */
.L_x_1463:
[----:B------:R-:W-:Y:S05]  /*1980*/  BSYNC B0 ;  /* 0x0000000000007941 */ /* 0x000fea0003800000 */
.L_x_1462:
[----:B------:R-:W-:Y:S05]  /*1990*/  BRA.DIV ~URZ, `(.L_x_1464) ;  /* 0x00012a627f007947 */ /* 0x000fea000b800000 */
[----:B--23--:R2:W3:Y:S04]  /*19a0*/  SHFL.IDX PT, R5, R2, 0x1, 0x181f ;  /* 0x00381f0002057f89 */ /* 0x00c4e800000e0000 */
[----:B----4-:R2:W4:Y:S02]  /*19b0*/  SHFL.IDX PT, R4, R3, 0x1, 0x181f ;  /* 0x00381f0003047f89 */ /* 0x01052400000e0000 */
.L_x_1548:
[----:B------:R-:W-:Y:S01]  /*19c0*/  IADD3 R6, R0, 0x10, RZ ;  /* 0x0000001000067810 */ /* 0x000fe20007ffe0ff */
[----:B------:R-:W-:Y:S03]  /*19d0*/  BSSY B0, `(.L_x_1465) ;  /* 0x000000f000007945 */ /* 0x000fe60003800000 */
        /* <DEDUP_REMOVED lines=14> */
.L_x_1466:
[----:B------:R-:W-:Y:S05]  /*1ac0*/  BSYNC B0 ;  /* 0x0000000000007941 */ /* 0x000fea0003800000 */
.L_x_1465:
[----:B------:R-:W-:Y:S05]  /*1ad0*/  BRA.DIV ~URZ, `(.L_x_1467) ;  /* 0x000129e27f007947 */ /* 0x000fea000b800000 */
[----:B--23--:R2:W3:Y:S02]  /*1ae0*/  SHFL.IDX PT, R5, R2, 0x2, 0x181f ;  /* 0x00581f0002057f89 */ /* 0x00c4e400000e0000 */
.L_x_1549:
[----:B------:R-:W-:Y:S05]  /*1af0*/  BRA.DIV ~URZ, `(.L_x_1468) ;  /* 0x00012a327f007947 */ /* 0x000fea000b800000 */
[----:B----4-:R4:W1:Y:S02]  /*1b00*/  SHFL.IDX PT, R4, R3, 0x2, 0x181f ;  /* 0x00581f0003047f89 */ /* 0x01086400000e0000 */
.L_x_1550:
[----:B------:R-:W-:Y:S01]  /*1b10*/  IADD3 R6, R0, 0x20, RZ ;  /* 0x0000002000067810 */ /* 0x000fe20007ffe0ff */
[----:B------:R-:W-:Y:S03]  /*1b20*/  BSSY B0, `(.L_x_1469) ;  /* 0x000000f000007945 */ /* 0x000fe60003800000 */
[----:B------:R-:W-:-:S13]  /*1b30*/  ISETP.GE.AND P0, PT, R6, R11, PT ;  /* 0x0000000b0600720c */ /* 0x000fda0003f06270 */
[----:B------:R-:W-:Y:S05]  /*1b40*/  @P0 BRA `(.L_x_1470) ;  /* 0x000000c000000947 */ /* 0x000fea0003800000 */
[----:B------:R-:W5:Y:S04]  /*1b50*/  LDL.64 R12, [R1+0x10] ;  /* 0x00001000010c7983 */ /* 0x000f680000100a00 */
[----:B--2---:R-:W2:Y:S04]  /*1b60*/  LDL R8, [R1+0x44] ;  /* 0x0000440001087983 */ /* 0x004ea80000100800 */
[----:B----4-:R-:W4:Y:S01]  /*1b70*/  LDL R9, [R1+0x4c] ;  /* 0x00004c0001097983 */ /* 0x010f220000100800 */
[-C--:B-1---5:R-:W-:Y:S02]  /*1b80*/  LEA R6, P1, R12, R4.reuse, 0x1 ;  /* 0x000000040c067211 */ /* 0x0a2fe400078208ff */
        /* <DEDUP_REMOVED lines=8> */
.L_x_1470:
[----:B------:R-:W-:Y:S05]  /*1c10*/  BSYNC B0 ;  /* 0x0000000000007941 */ /* 0x000fea0003800000 */
.L_x_1469:
[----:B------:R-:W-:Y:S05]  /*1c20*/  BRA.DIV ~URZ, `(.L_x_1471) ;  /* 0x000129627f007947 */ /* 0x000fea000b800000 */
[----:B-1-3--:R1:W3:Y:S04]  /*1c30*/  SHFL.IDX PT, R5, R2, 0x3, 0x181f ;  /* 0x00781f0002057f89 */ /* 0x00a2e800000e0000 */
[----:B------:R1:W2:Y:S02]  /*1c40*/  SHFL.IDX PT, R4, R3, 0x3, 0x181f ;  /* 0x00781f0003047f89 */ /* 0x0002a400000e0000 */
.L_x_1551:
[----:B------:R-:W-:Y:S01]  /*1c50*/  IADD3 R6, R0, 0x30, RZ ;  /* 0x0000003000067810 */ /* 0x000fe20007ffe0ff */
[----:B------:R-:W-:Y:S03]  /*1c60*/  BSSY B0, `(.L_x_1472) ;  /* 0x000000f000007945 */ /* 0x000fe60003800000 */
[----:B------:R-:W-:-:S13]  /*1c70*/  ISETP.GE.AND P0, PT, R6, R11, PT ;  /* 0x0000000b0600720c */ /* 0x000fda0003f06270 */
[----:B------:R-:W-:Y:S05]  /*1c80*/  @P0 BRA `(.L_x_1473) ;  /* 0x000000c000000947 */ /* 0x000fea0003800000 */
[----:B------:R-:W5:Y:S04]  /*1c90*/  LDL.64 R12, [R1+0x10] ;  /* 0x00001000010c7983 */ /* 0x000f680000100a00 */
[----:B----4-:R-:W4:Y:S04]  /*1ca0*/  LDL R8, [R1+0x44] ;  /* 0x0000440001087983 */ /* 0x010f280000100800 */
[----:B---3--:R-:W3:Y:S01]  /*1cb0*/  LDL R9, [R1+0x4c] ;  /* 0x00004c0001097983 */ /* 0x008ee20000100800 */
[-C--:B--2--5:R-:W-:Y:S02]  /*1cc0*/  LEA R6, P1, R12, R4.reuse, 0x1 ;  /* 0x000000040c067211 */ /* 0x0a4fe400078208ff */
[----:B----4-:R-:W-:-:S02]  /*1cd0*/  LEA R4, P0, R8, R4, 0x1 ;  /* 0x0000000408047211 */ /* 0x010fc400078008ff */
[-C--:B------:R-:W-:Y:S02]  /*1ce0*/  LEA.HI.X R7, R12, R5.reuse, R13, 0x1, P1 ;  /* 0x000000050c077211 */ /* 0x080fe400008f0c0d */
[----:B---3--:R-:W-:-:S03]  /*1cf0*/  LEA.HI.X R5, R8, R5, R9, 0x1, P0 ;  /* 0x0000000508057211 */ /* 0x008fc600000f0c09 */
[----:B------:R-:W-:Y:S01]  /*1d00*/  @!PT LDS RZ, [RZ] ;  /* 0x00000000fffff984 */ /* 0x000fe20000000800 */
[----:B------:R-:W-:Y:S01]  /*1d10*/  @!PT LDS RZ, [RZ] ;  /* 0x00000000fffff984 */ /* 0x000fe20000000800 */
[----:B------:R-:W-:Y:S01]  /*1d20*/  @!PT LDS RZ, [RZ] ;  /* 0x00000000fffff984 */ /* 0x000fe20000000800 */
[----:B------:R2:W-:Y:S04]  /*1d30*/  LDGSTS.E.BYPASS.LTC128B.128 [R248+0x9900], [R6.64], !P5 ;  /* 0x0990000006f87fae */ /* 0x0005e8000e901d46 */
[----:B------:R2:W-:Y:S02]  /*1d40*/  LDGSTS.E.BYPASS.LTC128B.128 [R248+0xd900], [R4.64], !P3 ;  /* 0x0d90000004f87fae */ /* 0x0005e4000d901d46 */
.L_x_1473:
[----:B------:R-:W-:Y:S05]  /*1d50*/  BSYNC B0 ;  /* 0x0000000000007941 */ /* 0x000fea0003800000 */
.L_x_1472:
[----:B------:R-:W-:Y:S05]  /*1d60*/  BRA.DIV ~URZ, `(.L_x_1474) ;  /* 0x000128e27f007947 */ /* 0x000fea000b800000 */
[----:B--23--:R2:W3:Y:S02]  /*1d70*/  SHFL.IDX PT, R5, R2, 0x4, 0x181f ;  /* 0x00981f0002057f89 */ /* 0x00c4e400000e0000 */
.L_x_1552:
[----:B------:R-:W-:Y:S05]  /*1d80*/  BRA.DIV ~URZ, `(.L_x_1475) ;  /* 0x000129327f007947 */ /* 0x000fea000b800000 */
[----:B------:R1:W2:Y:S02]  /*1d90*/  SHFL.IDX PT, R4, R3, 0x4, 0x181f ;  /* 0x00981f0003047f89 */ /* 0x0002a400000e0000 */
.L_x_1553:
        /* <DEDUP_REMOVED lines=16> */
.L_x_1477:
[----:B------:R-:W-:Y:S05]  /*1ea0*/  BSYNC B0 ;  /* 0x0000000000007941 */ /* 0x000fea0003800000 */
.L_x_1476:
[----:B------:R-:W-:Y:S05]  /*1eb0*/  BRA.DIV ~URZ, `(.L_x_1478) ;  /* 0x000128627f007947 */ /* 0x000fea000b800000 */
[----:B--23--:R2:W3:Y:S04]  /*1ec0*/  SHFL.IDX PT, R5, R2, 0x5, 0x181f ;  /* 0x00b81f0002057f89 */ /* 0x00c4e800000e0000 */
[----:B------:R2:W1:Y:S02]  /*1ed0*/  SHFL.IDX PT, R4, R3, 0x5, 0x181f ;  /* 0x00b81f0003047f89 */ /* 0x00046400000e0000 */
.L_x_1554:
        /* <DEDUP_REMOVED lines=16> */
.L_x_1480:
[----:B------:R-:W-:Y:S05]  /*1fe0*/  BSYNC B0 ;  /* 0x0000000000007941 */ /* 0x000fea0003800000 */
.L_x_1479:
[----:B------:R-:W-:Y:S05]  /*1ff0*/  BRA.DIV ~URZ, `(.L_x_1481) ;  /* 0x000127e27f007947 */ /* 0x000fea000b800000 */
[----:B-1-3--:R1:W3:Y:S02]  /*2000*/  SHFL.IDX PT, R5, R2, 0x6, 0x181f ;  /* 0x00d81f0002057f89 */ /* 0x00a2e400000e0000 */
.L_x_1555:
[----:B------:R-:W-:Y:S05]  /*2010*/  BRA.DIV ~URZ, `(.L_x_1482) ;  /* 0x000128327f007947 */ /* 0x000fea000b800000 */
[----:B------:R1:W2:Y:S02]  /*2020*/  SHFL.IDX PT, R4, R3, 0x6, 0x181f ;  /* 0x00d81f0003047f89 */ /* 0x0002a400000e0000 */
.L_x_1556:
        /* <DEDUP_REMOVED lines=16> */
.L_x_1484:
[----:B------:R-:W-:Y:S05]  /*2130*/  BSYNC B0 ;  /* 0x0000000000007941 */ /* 0x000fea0003800000 */
.L_x_1483:
[----:B------:R-:W-:Y:S05]  /*2140*/  BRA.DIV ~URZ, `(.L_x_1485) ;  /* 0x000127627f007947 */ /* 0x000fea000b800000 */
[----:B--2---:R2:W1:Y:S04]  /*2150*/  SHFL.IDX PT, R6, R2, 0x7, 0x181f ;  /* 0x00f81f0002067f89 */ /* 0x00446800000e0000 */
[----:B-1--4-:R-:W1:Y:S02]  /*2160*/  SHFL.IDX PT, R3, R3, 0x7, 0x181f ;  /* 0x00f81f0003037f89 */ /* 0x012e6400000e0000 */
.L_x_1557:
[----:B------:R-:W4:Y:S04]  /*2170*/  LDL.64 R152, [R1+0x10] ;  /* 0x0000100001987983 */ /* 0x000f280000100a00 */
[----:B------:R-:W5:Y:S04]  /*2180*/  LDL R7, [R1+0x44] ;  /* 0x0000440001077983 */ /* 0x000f680000100800 */
[----:B--2---:R-:W2:Y:S04]  /*2190*/  LDL R8, [R1+0x4c] ;  /* 0x00004c0001087983 */ /* 0x004ea80000100800 */
[----:B---3--:R-:W3:Y:S01]  /*21a0*/  LDL R196, [R1+0x4] ;  /* 0x0000040001c47983 */ /* 0x008ee20000100800 */
[----:B------:R-:W-:-:S04]  /*21b0*/  IADD3 R0, R0, 0x70, RZ ;  /* 0x0000007000007810 */ /* 0x000fc80007ffe0ff */
[----:B------:R-:W-:-:S13]  /*21c0*/  ISETP.GE.AND P2, PT, R0, R11, PT ;  /* 0x0000000b0000720c */ /* 0x000fda0003f46270 */
[CC--:B-1--4-:R-:W-:Y:S02]  /*21d0*/  @!P2 LEA R4, P1, R152.reuse, R3.reuse, 0x1 ;  /* 0x000000039804a211 */ /* 0x0d2fe400078208ff */
[C---:B-----5:R-:W-:Y:S02]  /*21e0*/  @!P2 LEA R2, P0, R7.reuse, R3, 0x1 ;  /* 0x000000030702a211 */ /* 0x060fe400078008ff */
[-C--:B------:R-:W-:Y:S02]  /*21f0*/  @!P2 LEA.HI.X R5, R152, R6.reuse, R153, 0x1, P1 ;  /* 0x000000069805a211 */ /* 0x080fe400008f0c99 */
[----:B--2---:R-:W-:-:S03]  /*2200*/  @!P2 LEA.HI.X R3, R7, R6, R8, 0x1, P0 ;  /* 0x000000060703a211 */ /* 0x004fc600000f0c08 */
[----:B------:R-:W-:Y:S01]  /*2210*/  @!PT LDS RZ, [RZ] ;  /* 0x00000000fffff984 */ /* 0x000fe20000000800 */
[----:B------:R-:W-:Y:S01]  /*2220*/  @!PT LDS RZ, [RZ] ;  /* 0x00000000fffff984 */ /* 0x000fe20000000800 */
[----:B------:R-:W-:Y:S01]  /*2230*/  @!PT LDS RZ, [RZ] ;  /* 0x00000000fffff984 */ /* 0x000fe20000000800 */
[----:B------:R1:W-:Y:S04]  /*2240*/  @!P2 LDGSTS.E.BYPASS.LTC128B.128 [R248+0xb900], [R4.64], !P5 ;  /* 0x0b90000004f8afae */ /* 0x0003e8000e901d46 */
[----:B------:R1:W-:Y:S01]  /*2250*/  @!P2 LDGSTS.E.BYPASS.LTC128B.128 [R248+0xf900], [R2.64], !P3 ;  /* 0x0f90000002f8afae */ /* 0x0003e2000d901d46 */
[----:B---3--:R-:W-:-:S03]  /*2260*/  IADD3 R92, R196, -0x1, RZ ;  /* 0xffffffffc45c7810 */ /* 0x008fc60007ffe0ff */
[----:B------:R-:W0:Y:S01]  /*2270*/  LDGDEPBAR ;  /* 0x00000000000079af */ /* 0x000e220000000000 */
[----:B------:R-:W-:Y:S03]  /*2280*/  WARPSYNC 0xffffffff ;  /* 0xffffffff00007948 */ /* 0x000fe60003800000 */
[----:B------:R-:W2:Y:S04]  /*2290*/  LDL.64 R156, [R1+0x30] ;  /* 0x00003000019c7983 */ /* 0x000ea80000100a00 */
[----:B------:R-:W3:Y:S04]  /*22a0*/  LDL R154, [R1+0x28] ;  /* 0x00002800019a7983 */ /* 0x000ee80000100800 */
[----:B------:R-:W4:Y:S04]  /*22b0*/  LDL.64 R32, [R1+0x38] ;  /* 0x0000380001207983 */ /* 0x000f280000100a00 */
[----:B------:R-:W5:Y:S04]  /*22c0*/  LDL R19, [R1+0x40] ;  /* 0x0000400001137983 */ /* 0x000f680000100800 */
[----:B------:R-:W1:Y:S01]  /*22d0*/  S2R R8, SR_TID.X ;  /* 0x0000000000087919 */ /* 0x000e620000002100 */
[----:B------:R-:W-:-:S02]  /*22e0*/  SHF.R.S32.HI R16, RZ, 0x1f, R92 ;  /* 0x0000001fff107819 */ /* 0x000fc4000001145c */
[----:B-1----:R-:W-:-:S04]  /*22f0*/  SHF.R.S32.HI R18, RZ, 0x1f, R8 ;  /* 0x0000001fff127819 */ /* 0x002fc80000011408 */
[----:B------:R-:W-:-:S04]  /*2300*/  LEA.HI R18, R18, R8, RZ, 0x3 ;  /* 0x0000000812127211 */ /* 0x000fc800078f18ff */
[----:B------:R-:W-:-:S04]  /*2310*/  SHF.R.S32.HI R18, RZ, 0x3, R18 ;  /* 0x00000003ff127819 */ /* 0x000fc80000011412 */
[----:B------:R-:W-:-:S05]  /*2320*/  IADD3 R0, -R18, c[0x0][0x1d0], RZ ;  /* 0x0000740012007a10 */ /* 0x000fca0007ffe1ff */
[----:B------:R-:W-:Y:S02]  /*2330*/  IMAD R0, R92, -0x40, R0 ;  /* 0xffffffc05c007824 */ /* 0x000fe400078e0200 */
[----:B------:R-:W-:-:S03]  /*2340*/  IMAD R2, R16, c[0x0][0x1e0], RZ ;  /* 0x0000780010027a24 */ /* 0x000fc600078e02ff */
[----:B------:R-:W-:Y:S01]  /*2350*/  ISETP.GE.AND P1, PT, R0, 0x1, PT ;  /* 0x000000010000780c */ /* 0x000fe20003f26270 */
[----:B------:R-:W-:Y:S01]  /*2360*/  IMAD.WIDE.U32 R4, R92, c[0x0][0x1e0], RZ ;  /* 0x000078005c047a25 */ /* 0x000fe200078e00ff */
[----:B------:R-:W-:-:S03]  /*2370*/  ISETP.GE.AND P2, PT, R0, 0x11, PT ;  /* 0x000000110000780c */ /* 0x000fc60003f46270 */
[----:B------:R-:W-:-:S05]  /*2380*/  IMAD R3, R92, c[0x0][0x1e4], R2 ;  /* 0x000079005c037a24 */ /* 0x000fca00078e0202 */
[----:B------:R-:W-:-:S03]  /*2390*/  IADD3 R3, R5, R3, RZ ;  /* 0x0000000305037210 */ /* 0x000fc60007ffe0ff */
[----:B------:R-:W-:Y:S02]  /*23a0*/  @P1 ISETP.GE.AND P0, PT, R152, c[0x0][0x1d4], PT ;  /* 0x0000750098001a0c */ /* 0x000fe40003f06270 */
[----:B------:R-:W-:Y:S02]  /*23b0*/  MOV R148, c[0x0][0x1e0] ;  /* 0x0000780000947a02 */ /* 0x000fe40000000f00 */
[----:B------:R-:W-:Y:S01]  /*23c0*/  ISETP.GE.AND P6, PT, R7, c[0x0][0x1d4], PT ;  /* 0x0000750007007a0c */ /* 0x000fe20003fc6270 */
[----:B------:R-:W-:Y:S01]  /*23d0*/  BAR.SYNC.DEFER_BLOCKING 0x0 ;  /* 0x0000000000007b1d */ /* 0x000fe20000010000 */
[----:B------:R-:W-:Y:S02]  /*23e0*/  ISETP.GE.AND P5, PT, R0, 0x21, PT ;  /* 0x000000210000780c */ /* 0x000fe40003fa6270 */
[----:B------:R-:W-:Y:S01]  /*23f0*/  MOV R149, c[0x0][0x1e4] ;  /* 0x0000790000957a02 */ /* 0x000fe20000000f00 */
[----:B------:R-:W-:Y:S01]  /*2400*/  IMAD.WIDE.U32 R10, R148, 0x20, RZ ;  /* 0x00000020940a7825 */ /* 0x000fe200078e00ff */
[----:B------:R-:W-:-:S05]  /*2410*/  MOV R150, 0xffffffc0 ;  /* 0xffffffc000967802 */ /* 0x000fca0000000f00 */
[----:B------:R-:W-:Y:S01]  /*2420*/  IMAD R144, R92, R150, c[0x0][0x1d0] ;  /* 0x000074005c907624 */ /* 0x000fe200078e0296 */
[----:B------:R-:W-:-:S04]  /*2430*/  MOV R40, c[0x0][0x208] ;  /* 0x0000820000287a02 */ /* 0x000fc80000000f00 */
[----:B------:R-:W-:Y:S02]  /*2440*/  SHF.L.U32 R41, R40, 0x5, RZ ;  /* 0x0000000528297819 */ /* 0x000fe400000006ff */
[----:B--2---:R-:W-:-:S04]  /*2450*/  LEA R2, P3, R4, R156, 0x6 ;  /* 0x0000009c04027211 */ /* 0x004fc800078630ff */
[----:B---3--:R-:W-:Y:S02]  /*2460*/  LEA.HI.X R3, R4, R154, R3, 0x6, P3 ;  /* 0x0000009a04037211 */ /* 0x008fe400018f3403 */
[----:B------:R-:W-:-:S04]  /*2470*/  @P1 LEA R4, P3, R2, c[0x0][0x1c8], 0x1 ;  /* 0x0000720002041a11 */ /* 0x000fc800078608ff */
[----:B------:R-:W-:Y:S02]  /*2480*/  @P1 LEA.HI.X R5, R2, c[0x0][0x1cc], R3, 0x1, P3 ;  /* 0x0000730002051a11 */ /* 0x000fe400018f0c03 */
[----:B------:R-:W-:-:S03]  /*2490*/  @P2 LEA R6, P3, R148, R2, 0x4 ;  /* 0x0000000294062211 */ /* 0x000fc600078620ff */
[----:B------:R-:W-:Y:S01]  /*24a0*/  @!PT LDS RZ, [RZ] ;  /* 0x00000000fffff984 */ /* 0x000fe20000000800 */
[----:B------:R-:W-:Y:S01]  /*24b0*/  @!PT LDS RZ, [RZ] ;  /* 0x00000000fffff984 */ /* 0x000fe20000000800 */
[----:B------:R-:W-:Y:S01]  /*24c0*/  @!PT LDS RZ, [RZ] ;  /* 0x00000000fffff984 */ /* 0x000fe20000000800 */
[----:B------:R1:W-:Y:S01]  /*24d0*/  @P1 LDGSTS.E.BYPASS.LTC128B.128 [R248+0x4100], [R4.64], !P0 ;  /* 0x0410000004f81fae */ /* 0x0003e2000c101d46 */
[----:B------:R-:W-:Y:S02]  /*24e0*/  @P2 LEA R8, P0, R6, c[0x0][0x1c8], 0x1 ;  /* 0x0000720006082a11 */ /* 0x000fe400078008ff */
[----:B------:R-:W-:Y:S01]  /*24f0*/  @P2 LEA.HI.X R7, R148, R3, R149, 0x4, P3 ;  /* 0x0000000394072211 */ /* 0x000fe200018f2495 */
[----:B------:R1:W-:Y:S01]  /*2500*/  @P1 LDGSTS.E.BYPASS.LTC128B.128 [R248+0x6100], [R4.64+0x80], !P6 ;  /* 0x0610008004f81fae */ /* 0x0003e2000f101d46 */
[----:B------:R-:W-:Y:S02]  /*2510*/  ISETP.GE.AND P3, PT, R0, 0x31, PT ;  /* 0x000000310000780c */ /* 0x000fe40003f66270 */
[----:B------:R-:W-:Y:S02]  /*2520*/  @P2 LEA.HI.X R9, R6, c[0x0][0x1cc], R7, 0x1, P0 ;  /* 0x0000730006092a11 */ /* 0x000fe400000f0c07 */
[----:B------:R-:W-:Y:S02]  /*2530*/  @P2 ISETP.GE.AND P0, PT, R152, c[0x0][0x1d4], PT ;  /* 0x0000750098002a0c */ /* 0x000fe40003f06270 */
[----:B------:R-:W-:-:S11]  /*2540*/  @P5 IADD3 R0, P1, R2, R10, RZ ;  /* 0x0000000a02005210 */ /* 0x000fd60007f3e0ff */
[----:B------:R2:W-:Y:S01]  /*2550*/  @P2 LDGSTS.E.BYPASS.LTC128B.128 [R248+0x4900], [R8.64], !P0 ;  /* 0x0490000008f82fae */ /* 0x0005e2000c101d46 */
[----:B-1----:R-:W-:-:S03]  /*2560*/  SHF.L.U32 R4, R149, 0x5, RZ ;  /* 0x0000000595047819 */ /* 0x002fc600000006ff */
[----:B------:R2:W-:Y:S01]  /*2570*/  @P2 LDGSTS.E.BYPASS.LTC128B.128 [R248+0x6900], [R8.64+0x80], !P6 ;  /* 0x0690008008f82fae */ /* 0x0005e2000f101d46 */
[----:B------:R-:W-:Y:S02]  /*2580*/  @P5 IADD3.X R4, R3, R11, R4, P1, !PT ;  /* 0x0000000b03045210 */ /* 0x000fe40000ffe404 */
[----:B------:R-:W-:Y:S01]  /*2590*/  @P5 LEA R6, P1, R0, c[0x0][0x1c8], 0x1 ;  /* 0x0000720000065a11 */ /* 0x000fe200078208ff */
[----:B------:R-:W-:-:S03]  /*25a0*/  @P3 IMAD.WIDE.U32 R2, R148, 0x30, R2 ;  /* 0x0000003094023825 */ /* 0x000fc600078e0002 */
[----:B------:R-:W-:Y:S01]  /*25b0*/  @P5 LEA.HI.X R7, R0, c[0x0][0x1cc], R4, 0x1, P1 ;  /* 0x0000730000075a11 */ /* 0x000fe200008f0c04 */
[----:B------:R-:W-:Y:S01]  /*25c0*/  @P3 IMAD R0, R149, 0x30, RZ ;  /* 0x0000003095003824 */ /* 0x000fe200078e02ff */
[C---:B------:R-:W-:Y:S02]  /*25d0*/  @P5 ISETP.GE.AND P1, PT, R152.reuse, c[0x0][0x1d4], PT ;  /* 0x0000750098005a0c */ /* 0x040fe40003f26270 */
[----:B------:R-:W-:Y:S02]  /*25e0*/  @P3 ISETP.GE.AND P0, PT, R152, c[0x0][0x1d4], PT ;  /* 0x0000750098003a0c */ /* 0x000fe40003f06270 */
        /* <DEDUP_REMOVED lines=9> */
[----:B------:R-:W-:-:S04]  /*2680*/  DEPBAR.LE SB0, 0x0 ;  /* 0x000080000000791a */ /* 0x000fc80000000000 */
[----:B------:R-:W-:Y:S06]  /*2690*/  BAR.SYNC.DEFER_BLOCKING 0x0 ;  /* 0x0000000000007b1d */ /* 0x000fec0000010000 */
[----:B-1----:R-:W-:Y:S04]  /*26a0*/  LDSM.16.M88.4 R4, [R235+0x2000] ;  /* 0x00200000eb04783b */ /* 0x002fe80000000200 */
[----:B--2---:R-:W1:Y:S04]  /*26b0*/  LDSM.16.M88.4 R8, [R228] ;  /* 0x00000000e408783b */ /* 0x004e680000000200 */
[----:B------:R-:W2:Y:S04]  /*26c0*/  LDSM.16.M88.4 R20, [R228+0x800] ;  /* 0x00080000e414783b */ /* 0x000ea80000000200 */
[----:B------:R-:W3:Y:S04]  /*26d0*/  LDSM.16.M88.4 R24, [R228+0x1000] ;  /* 0x00100000e418783b */ /* 0x000ee80000000200 */
[----:B------:R-:W3:Y:S04]  /*26e0*/  LDSM.16.M88.4 R28, [R228+0x1800] ;  /* 0x00180000e41c783b */ /* 0x000ee80000000200 */
[----:B------:R-:W3:Y:S01]  /*26f0*/  LDSM.16.M88.4 R12, [R235] ;  /* 0x00000000eb0c783b */ /* 0x000ee20000000200 */
[----:B------:R-:W-:-:S02]  /*2700*/  IMAD R0, R16, c[0x0][0x208], RZ ;  /* 0x0000820010007a24 */ /* 0x000fc400078e02ff */
[----:B------:R-:W-:Y:S01]  /*2710*/  IMAD.WIDE.U32 R16, R92, c[0x0][0x208], RZ ;  /* 0x000082005c107a25 */ /* 0x000fe200078e00ff */
[----:B------:R-:W-:Y:S01]  /*2720*/  ISETP.GE.AND P5, PT, R152, c[0x0][0x1d4], PT ;  /* 0x0000750098007a0c */ /* 0x000fe20003fa6270 */
[----:B------:R-:W-:Y:S02]  /*2730*/  LDSM.16.M88.4 R48, [R239] ;  /* 0x00000000ef30783b */ /* 0x000fe40000000200 */
[----:B------:R-:W-:Y:S01]  /*2740*/  IMAD R0, R92, c[0x0][0x20c], R0 ;  /* 0x000083005c007a24 */ /* 0x000fe200078e0200 */
[C---:B----4-:R-:W-:Y:S01]  /*2750*/  LEA R3, P0, R16.reuse, R32, 0x6 ;  /* 0x0000002010037211 */ /* 0x050fe200078030ff */
[----:B------:R-:W-:Y:S03]  /*2760*/  LDSM.16.M88.4 R44, [R247] ;  /* 0x00000000f72c783b */ /* 0x000fe60000000200 */
[----:B------:R-:W-:Y:S01]  /*2770*/  IADD3 R0, R17, R0, RZ ;  /* 0x0000000011007210 */ /* 0x000fe20007ffe0ff */
[----:B------:R-:W-:Y:S04]  /*2780*/  LDSM.16.M88.4 R36, [R246] ;  /* 0x00000000f624783b */ /* 0x000fe80000000200 */
[----:B------:R-:W-:Y:S01]  /*2790*/  LDSM.16.M88.4 R32, [R245] ;  /* 0x00000000f520783b */ /* 0x000fe20000000200 */
[C---:B-1----:R-:W-:Y:S08]  /*27a0*/  HMMA.16816.F32.BF16 R52, R4.reuse, R8, RZ ;  /* 0x000000080434723c */ /* 0x042ff000000418ff */
[C---:B--2---:R-:W-:Y:S08]  /*27b0*/  HMMA.16816.F32.BF16 R76, R4.reuse, R20, RZ ;  /* 0x00000014044c723c */ /* 0x044ff000000418ff */
[C---:B---3--:R-:W-:Y:S08]  /*27c0*/  HMMA.16816.F32.BF16 R72, R4.reuse, R24, RZ ;  /* 0x000000180448723c */ /* 0x048ff000000418ff */
[C---:B------:R-:W-:Y:S08]  /*27d0*/  HMMA.16816.F32.BF16 R68, R4.reuse, R28, RZ ;  /* 0x0000001c0444723c */ /* 0x040ff000000418ff */
[C---:B------:R-:W-:Y:S08]  /*27e0*/  HMMA.16816.F32.BF16 R80, R4.reuse, R10, RZ ;  /* 0x0000000a0450723c */ /* 0x040ff000000418ff */
[C---:B------:R-:W-:Y:S08]  /*27f0*/  HMMA.16816.F32.BF16 R116, R4.reuse, R22, RZ ;  /* 0x000000160474723c */ /* 0x040ff000000418ff */
[C---:B------:R-:W-:Y:S08]  /*2800*/  HMMA.16816.F32.BF16 R112, R4.reuse, R26, RZ ;  /* 0x0000001a0470723c */ /* 0x040ff000000418ff */
[----:B------:R-:W-:Y:S07]  /*2810*/  HMMA.16816.F32.BF16 R108, R4, R30, RZ ;  /* 0x0000001e046c723c */ /* 0x000fee00000418ff */
[----:B-----5:R-:W-:-:S02]  /*2820*/  LEA.HI.X R4, R16, R19, R0, 0x6, P0 ;  /* 0x0000001310047211 */ /* 0x020fc400000f3400 */
[----:B------:R-:W-:Y:S02]  /*2830*/  IADD3 R0, -R18, R144, RZ ;  /* 0x0000009012007210 */ /* 0x000fe40007ffe1ff */
[----:B------:R-:W-:Y:S02]  /*2840*/  LEA R2, P0, R3, c[0x0][0x1f8], 0x1 ;  /* 0x00007e0003027a11 */ /* 0x000fe400078008ff */
[C---:B------:R-:W-:Y:S02]  /*2850*/  ISETP.LT.OR P3, PT, R0.reuse, 0x1, P5 ;  /* 0x000000010000780c */ /* 0x040fe40002f61670 */
[C---:B------:R-:W-:Y:S02]  /*2860*/  ISETP.LT.OR P2, PT, R0.reuse, 0x1, P6 ;  /* 0x000000010000780c */ /* 0x040fe40003741670 */
[----:B------:R-:W-:Y:S02]  /*2870*/  MOV R5, 0x5 ;  /* 0x0000000500057802 */ /* 0x000fe40000000f00 */
[----:B------:R-:W-:-:S02]  /*2880*/  ISETP.LT.OR P1, PT, R0, 0x11, P5 ;  /* 0x000000110000780c */ /* 0x000fc40002f21670 */
[----:B------:R-:W-:Y:S02]  /*2890*/  LEA.HI.X R3, R3, c[0x0][0x1fc], R4, 0x1, P0 ;  /* 0x00007f0003037a11 */ /* 0x000fe400000f0c04 */
[----:B------:R-:W-:Y:S02]  /*28a0*/  SHF.L.U64.HI R40, R40, R5, c[0x0][0x20c] ;  /* 0x0000830028287619 */ /* 0x000fe40000010205 */
[----:B------:R-:W-:Y:S01]  /*28b0*/  IADD3 R18, P0, R41, R2, RZ ;  /* 0x0000000229127210 */ /* 0x000fe20007f1e0ff */
[----:B------:R-:W-:Y:S01]  /*28c0*/  HMMA.16816.F32.BF16 R60, R12, R8, RZ ;  /* 0x000000080c3c723c */ /* 0x000fe200000418ff */
[----:B------:R-:W-:Y:S02]  /*28d0*/  LDSM.16.M88.4 R4, [R237+0x2000] ;  /* 0x00200000ed04783b */ /* 0x000fe40000000200 */
[----:B------:R-:W-:Y:S02]  /*28e0*/  IADD3.X R19, R40, R3, RZ, P0, !PT ;  /* 0x0000000328137210 */ /* 0x000fe400007fe4ff */
[----:B------:R-:W-:-:S03]  /*28f0*/  IADD3 R16, P0, R18, R41, RZ ;  /* 0x0000002912107210 */ /* 0x000fc60007f1e0ff */
[----:B------:R-:W-:Y:S01]  /*2900*/  HMMA.16816.F32.BF16 R104, R12, R10, RZ ;  /* 0x0000000a0c68723c */ /* 0x000fe200000418ff */
[----:B------:R-:W1:Y:S01]  /*2910*/  LDSM.16.M88.4 R8, [R237] ;  /* 0x00000000ed08783b */ /* 0x000e620000000200 */
[----:B------:R-:W-:-:S03]  /*2920*/  IADD3.X R17, R19, R40, RZ, P0, !PT ;  /* 0x0000002813117210 */ /* 0x000fc600007fe4ff */
[----:B------:R-:W-:Y:S01]  /*2930*/  @!PT LDS RZ, [RZ] ;  /* 0x00000000fffff984 */ /* 0x000fe20000000800 */
[----:B------:R-:W-:Y:S01]  /*2940*/  @!PT LDS RZ, [RZ] ;  /* 0x00000000fffff984 */ /* 0x000fe20000000800 */
[----:B------:R-:W-:Y:S01]  /*2950*/  @!PT LDS RZ, [RZ] ;  /* 0x00000000fffff984 */ /* 0x000fe20000000800 */
[----:B------:R2:W-:Y:S04]  /*2960*/  LDGSTS.E.BYPASS.LTC128B.128 [R248+0x100], [R2.64], !P3 ;  /* 0x0010000002f87fae */ /* 0x0005e8000d901d46 */
[----:B------:R2:W-:Y:S04]  /*2970*/  LDGSTS.E.BYPASS.LTC128B.128 [R248+0x2100], [R2.64+0x80], !P2 ;  /* 0x0210008002f87fae */ /* 0x0005e8000d101d46 */
[----:B------:R3:W-:Y:S01]  /*2980*/  LDGSTS.E.BYPASS.LTC128B.128 [R248+0x900], [R18.64], !P1 ;  /* 0x0090000012f87fae */ /* 0x0007e2000c901d46 */
[----:B------:R-:W-:Y:S01]  /*2990*/  ISETP.LT.OR P3, PT, R0, 0x11, P6 ;  /* 0x000000110000780c */ /* 0x000fe20003761670 */
[----:B------:R-:W-:Y:S01]  /*29a0*/  HMMA.16816.F32.BF16 R88, R12, R24, RZ ;  /* 0x000000180c58723c */ /* 0x000fe200000418ff */
[----:B---3--:R-:W-:-:S02]  /*29b0*/  IADD3 R18, P2, P1, R41, 0x80, R2 ;  /* 0x0000008029127810 */ /* 0x008fc4000795e002 */
[----:B--2---:R-:W-:Y:S02]  /*29c0*/  IADD3 R2, P0, R16, R41, RZ ;  /* 0x0000002910027210 */ /* 0x004fe40007f1e0ff */
[----:B------:R-:W-:Y:S02]  /*29d0*/  IADD3.X R19, R40, RZ, R3, P2, P1 ;  /* 0x000000ff28137210 */ /* 0x000fe400017e2403 */
[----:B------:R-:W-:Y:S02]  /*29e0*/  ISETP.LT.OR P1, PT, R0, 0x21, P5 ;  /* 0x000000210000780c */ /* 0x000fe40002f21670 */
[----:B------:R-:W-:-:S03]  /*29f0*/  IADD3.X R3, R17, R40, RZ, P0, !PT ;  /* 0x0000002811037210 */ /* 0x000fc600007fe4ff */
[----:B------:R2:W-:Y:S01]  /*2a00*/  LDGSTS.E.BYPASS.LTC128B.128 [R248+0x2900], [R18.64], !P3 ;  /* 0x0290000012f87fae */ /* 0x0005e2000d901d46 */
[C---:B------:R-:W-:Y:S02]  /*2a10*/  ISETP.LT.OR P0, PT, R0.reuse, 0x21, P6 ;  /* 0x000000210000780c */ /* 0x040fe40003701670 */
[C---:B------:R-:W-:Y:S02]  /*2a20*/  ISETP.LT.OR P5, PT, R0.reuse, 0x31, P5 ;  /* 0x000000310000780c */ /* 0x040fe40002fa1670 */
[----:B------:R-:W-:Y:S01]  /*2a30*/  ISETP.LT.OR P2, PT, R0, 0x31, P6 ;  /* 0x000000310000780c */ /* 0x000fe20003741670 */
[C---:B------:R-:W-:Y:S02]  /*2a40*/  HMMA.16816.F32.BF16 R100, R12.reuse, R20, RZ ;  /* 0x000000140c64723c */ /* 0x040fe400000418ff */
[----:B------:R2:W-:Y:S06]  /*2a50*/  LDGSTS.E.BYPASS.LTC128B.128 [R248+0x1100], [R16.64], !P1 ;  /* 0x0110000010f87fae */ /* 0x0005ec000c901d46 */
[----:B------:R2:W-:Y:S01]  /*2a60*/  LDGSTS.E.BYPASS.LTC128B.128 [R248+0x3100], [R16.64+0x80], !P0 ;  /* 0x0310008010f87fae */ /* 0x0005e2000c101d46 */
[C---:B------:R-:W-:Y:S03]  /*2a70*/  HMMA.16816.F32.BF16 R96, R12.reuse, R22, RZ ;  /* 0x000000160c60723c */ /* 0x040fe600000418ff */
[----:B------:R3:W-:Y:S04]  /*2a80*/  LDGSTS.E.BYPASS.LTC128B.128 [R248+0x1900], [R2.64], !P5 ;  /* 0x0190000002f87fae */ /* 0x0007e8000e901d46 */
[----:B------:R3:W-:Y:S01]  /*2a90*/  LDGSTS.E.BYPASS.LTC128B.128 [R248+0x3900], [R2.64+0x80], !P2 ;  /* 0x0390008002f87fae */ /* 0x0007e2000d101d46 */
[C---:B------:R-:W-:Y:S03]  /*2aa0*/  HMMA.16816.F32.BF16 R84, R12.reuse, R26, RZ ;  /* 0x0000001a0c54723c */ /* 0x040fe600000418ff */
[----:B------:R-:W-:Y:S04]  /*2ab0*/  LDSM.16.M88.4 R40, [R234] ;  /* 0x00000000ea28783b */ /* 0x000fe80000000200 */
[----:B------:R-:W-:Y:S01]  /*2ac0*/  LDSM.16.M88.4 R24, [R234+0x1000] ;  /* 0x00100000ea18783b */ /* 0x000fe20000000200 */
[C---:B------:R-:W-:Y:S03]  /*2ad0*/  HMMA.16816.F32.BF16 R64, R12.reuse, R28, RZ ;  /* 0x0000001c0c40723c */ /* 0x040fe600000418ff */
[----:B------:R-:W-:Y:S04]  /*2ae0*/  LDSM.16.M88.4 R20, [R234+0x1800] ;  /* 0x00180000ea14783b */ /* 0x000fe80000000200 */
[----:B------:R-:W0:Y:S01]  /*2af0*/  LDGDEPBAR ;  /* 0x00000000000079af */ /* 0x000e220000000000 */
[----:B------:R-:W-:Y:S03]  /*2b00*/  HMMA.16816.F32.BF16 R56, R12, R30, RZ ;  /* 0x0000001e0c38723c */ /* 0x000fe600000418ff */
[----:B------:R-:W4:Y:S04]  /*2b10*/  LDSM.16.M88.4 R12, [R236] ;  /* 0x00000000ec0c783b */ /* 0x000f280000000200 */
[----:B--2---:R-:W-:Y:S01]  /*2b20*/  LDSM.16.M88.4 R16, [R236+0x2000] ;  /* 0x00200000ec10783b */ /* 0x004fe20000000200 */
[----:B-1----:R-:W-:Y:S03]  /*2b30*/  HMMA.16816.F32.BF16 R60, R8, R48, R60 ;  /* 0x00000030083c723c */ /* 0x002fe6000004183c */
[----:B------:R-:W1:Y:S05]  /*2b40*/  LDSM.16.M88.4 R28, [R234+0x800] ;  /* 0x00080000ea1c783b */ /* 0x000e6a0000000200 */
[C---:B------:R-:W-:Y:S08]  /*2b50*/  HMMA.16816.F32.BF16 R128, R4.reuse, R46, R116 ;  /* 0x0000002e0480723c */ /* 0x040ff00000041874 */
[C---:B------:R-:W-:Y:S08]  /*2b60*/  HMMA.16816.F32.BF16 R136, R4.reuse, R38, R112 ;  /* 0x000000260488723c */ /* 0x040ff00000041870 */
[----:B------:R-:W-:Y:S08]  /*2b70*/  HMMA.16816.F32.BF16 R124, R4, R34, R108 ;  /* 0x00000022047c723c */ /* 0x000ff0000004186c */
[-C--:B------:R-:W-:Y:S08]  /*2b80*/  HMMA.16816.F32.BF16 R140, R8, R36.reuse, R88 ;  /* 0x00000024088c723c */ /* 0x080ff00000041858 */
[----:B------:R-:W-:Y:S08]  /*2b90*/  HMMA.16816.F32.BF16 R72, R4, R36, R72 ;  /* 0x000000240448723c */ /* 0x000ff00000041848 */
[C---:B------:R-:W-:Y:S08]  /*2ba0*/  HMMA.16816.F32.BF16 R132, R8.reuse, R44, R100 ;  /* 0x0000002c0884723c */ /* 0x040ff00000041864 */
[C---:B------:R-:W-:Y:S08]  /*2bb0*/  HMMA.16816.F32.BF16 R120, R8.reuse, R32, R64 ;  /* 0x000000200878723c */ /* 0x040ff00000041840 */
[C---:B------:R-:W-:Y:S08]  /*2bc0*/  HMMA.16816.F32.BF16 R112, R8.reuse, R50, R104 ;  /* 0x000000320870723c */ /* 0x040ff00000041868 */
[C---:B------:R-:W-:Y:S01]  /*2bd0*/  HMMA.16816.F32.BF16 R116, R8.reuse, R46, R96 ;  /* 0x0000002e0874723c */ /* 0x040fe20000041860 */
[----:B------:R-:W-:Y:S07]  /*2be0*/  LDSM.16.M88.4 R96, [R231+0x1800] ;  /* 0x00180000e760783b */ /* 0x000fee0000000200 */
[C---:B------:R-:W-:Y:S01]  /*2bf0*/  HMMA.16816.F32.BF16 R108, R8.reuse, R38, R84 ;  /* 0x00000026086c723c */ /* 0x040fe20000041854 */
[----:B------:R-:W-:Y:S07]  /*2c00*/  LDSM.16.M88.4 R36, [R238] ;  /* 0x00000000ee24783b */ /* 0x000fee0000000200 */
[----:B------:R-:W-:Y:S01]  /*2c10*/  HMMA.16816.F32.BF16 R88, R8, R34, R56 ;  /* 0x000000220858723c */ /* 0x000fe20000041838 */
[----:B------:R-:W2:Y:S07]  /*2c20*/  LDSM.16.M88.4 R8, [R231] ;  /* 0x00000000e708783b */ /* 0x000eae0000000200 */
[C---:B------:R-:W-:Y:S08]  /*2c30*/  HMMA.16816.F32.BF16 R76, R4.reuse, R44, R76 ;  /* 0x0000002c044c723c */ /* 0x040ff0000004184c */
[C---:B------:R-:W-:Y:S08]  /*2c40*/  HMMA.16816.F32.BF16 R52, R4.reuse, R48, R52 ;  /* 0x000000300434723c */ /* 0x040ff00000041834 */
[C---:B------:R-:W-:Y:S01]  /*2c50*/  HMMA.16816.F32.BF16 R68, R4.reuse, R32, R68 ;  /* 0x000000200444723c */ /* 0x040fe20000041844 */
[----:B------:R-:W-:Y:S07]  /*2c60*/  LDSM.16.M88.4 R32, [R235+0x4000] ;  /* 0x00400000eb20783b */ /* 0x000fee0000000200 */
[----:B------:R-:W-:Y:S01]  /*2c70*/  HMMA.16816.F32.BF16 R80, R4, R50, R80 ;  /* 0x000000320450723c */ /* 0x000fe20000041850 */
[----:B------:R-:W5:Y:S04]  /*2c80*/  LDSM.16.M88.4 R4, [R238+0x2000] ;  /* 0x00200000ee04783b */ /* 0x000f680000000200 */
[----:B------:R-:W-:Y:S03]  /*2c90*/  LDSM.16.M88.4 R48, [R231+0x800] ;  /* 0x00080000e730783b */ /* 0x000fe60000000200 */
[----:B----4-:R-:W-:Y:S01]  /*2ca0*/  HMMA.16816.F32.BF16 R44, R12, R40, R60 ;  /* 0x000000280c2c723c */ /* 0x010fe2000004183c */
[----:B------:R-:W-:Y:S07]  /*2cb0*/  LDSM.16.M88.4 R60, [R228+0x2000] ;  /* 0x00200000e43c783b */ /* 0x000fee0000000200 */
[C---:B-1----:R-:W-:Y:S01]  /*2cc0*/  HMMA.16816.F32.BF16 R104, R16.reuse, R28, R76 ;  /* 0x0000001c1068723c */ /* 0x042fe2000004184c */
[----:B------:R-:W1:Y:S07]  /*2cd0*/  LDSM.16.M88.4 R76, [R231+0x1000] ;  /* 0x00100000e74c783b */ /* 0x000e6e0000000200 */
[C---:B------:R-:W-:Y:S08]  /*2ce0*/  HMMA.16816.F32.BF16 R52, R16.reuse, R40, R52 ;  /* 0x000000281034723c */ /* 0x040ff00000041834 */
[C---:B------:R-:W-:Y:S08]  /*2cf0*/  HMMA.16816.F32.BF16 R100, R16.reuse, R24, R72 ;  /* 0x000000181064723c */ /* 0x040ff00000041848 */
[C---:B------:R-:W-:Y:S08]  /*2d00*/  HMMA.16816.F32.BF16 R84, R16.reuse, R20, R68 ;  /* 0x000000141054723c */ /* 0x040ff00000041844 */
[C---:B------:R-:W-:Y:S08]  /*2d10*/  HMMA.16816.F32.BF16 R72, R16.reuse, R42, R80 ;  /* 0x0000002a1048723c */ /* 0x040ff00000041850 */
[C---:B------:R-:W-:Y:S08]  /*2d20*/  HMMA.16816.F32.BF16 R68, R16.reuse, R30, R128 ;  /* 0x0000001e1044723c */ /* 0x040ff00000041880 */
[C---:B------:R-:W-:Y:S08]  /*2d30*/  HMMA.16816.F32.BF16 R64, R16.reuse, R26, R136 ;  /* 0x0000001a1040723c */ /* 0x040ff00000041888 */
[----:B------:R-:W-:Y:S08]  /*2d40*/  HMMA.16816.F32.BF16 R56, R16, R22, R124 ;  /* 0x000000161038723c */ /* 0x000ff0000004187c */
[C---:B------:R-:W-:Y:S01]  /*2d50*/  HMMA.16816.F32.BF16 R16, R12.reuse, R42, R112 ;  /* 0x0000002a0c10723c */ /* 0x040fe20000041870 */
[----:B------:R-:W-:Y:S07]  /*2d60*/  LDSM.16.M88.4 R40, [R244] ;  /* 0x00000000f428783b */ /* 0x000fee0000000200 */
[C---:B------:R-:W-:Y:S08]  /*2d70*/  HMMA.16816.F32.BF16 R80, R12.reuse, R28, R132 ;  /* 0x0000001c0c50723c */ /* 0x040ff00000041884 */
[C---:B------:R-:W-:Y:S01]  /*2d80*/  HMMA.16816.F32.BF16 R116, R12.reuse, R30, R116 ;  /* 0x0000001e0c74723c */ /* 0x040fe20000041874 */
[----:B------:R-:W4:Y:S07]  /*2d90*/  LDSM.16.M88.4 R28, [R235+0x6000] ;  /* 0x00600000eb1c783b */ /* 0x000f2e0000000200 */
[C---:B------:R-:W-:Y:S08]  /*2da0*/  HMMA.16816.F32.BF16 R140, R12.reuse, R24, R140 ;  /* 0x000000180c8c723c */ /* 0x040ff0000004188c */
[C---:B------:R-:W-:Y:S01]  /*2db0*/  HMMA.16816.F32.BF16 R108, R12.reuse, R26, R108 ;  /* 0x0000001a0c6c723c */ /* 0x040fe2000004186c */
[----:B------:R-:W3:Y:S07]  /*2dc0*/  LDSM.16.M88.4 R24, [R237+0x4000] ;  /* 0x00400000ed18783b */ /* 0x000eee0000000200 */
[C---:B------:R-:W-:Y:S08]  /*2dd0*/  HMMA.16816.F32.BF16 R120, R12.reuse, R20, R120 ;  /* 0x000000140c78723c */ /* 0x040ff00000041878 */
[----:B------:R-:W-:Y:S01]  /*2de0*/  HMMA.16816.F32.BF16 R88, R12, R22, R88 ;  /* 0x000000160c58723c */ /* 0x000fe20000041858 */
[----:B------:R-:W3:Y:S07]  /*2df0*/  LDSM.16.M88.4 R20, [R237+0x6000] ;  /* 0x00600000ed14783b */ /* 0x000eee0000000200 */
[-C--:B--2---:R-:W-:Y:S01]  /*2e00*/  HMMA.16816.F32.BF16 R12, R36, R8.reuse, R44 ;  /* 0x00000008240c723c */ /* 0x084fe2000004182c */
[----:B------:R-:W-:Y:S07]  /*2e10*/  LDSM.16.M88.4 R44, [R234+0x2000] ;  /* 0x00200000ea2c783b */ /* 0x000fee0000000200 */
[C---:B-----5:R-:W-:Y:S08]  /*2e20*/  HMMA.16816.F32.BF16 R52, R4.reuse, R8, R52 ;  /* 0x000000080434723c */ /* 0x060ff00000041834 */
[----:B-1----:R-:W-:Y:S08]  /*2e30*/  HMMA.16816.F32.BF16 R124, R4, R78, R64 ;  /* 0x0000004e047c723c */ /* 0x002ff00000041840 */
[----:B------:R-:W-:Y:S08]  /*2e40*/  HMMA.16816.F32.BF16 R12, R32, R60, R12 ;  /* 0x0000003c200c723c */ /* 0x000ff0000004180c */
[----:B------:R-:W-:Y:S01]  /*2e50*/  HMMA.16816.F32.BF16 R64, R36, R10, R16 ;  /* 0x0000000a2440723c */ /* 0x000fe20000041810 */
[----:B------:R-:W1:Y:S07]  /*2e60*/  LDSM.16.M88.4 R16, [R236+0x4000] ;  /* 0x00400000ec10783b */ /* 0x000e6e0000000200 */
[----:B----4-:R-:W-:Y:S08]  /*2e70*/  HMMA.16816.F32.BF16 R52, R28, R60, R52 ;  /* 0x0000003c1c34723c */ /* 0x010ff00000041834 */
[C---:B------:R-:W-:Y:S01]  /*2e80*/  HMMA.16816.F32.BF16 R72, R4.reuse, R10, R72 ;  /* 0x0000000a0448723c */ /* 0x040fe20000041848 */
[----:B------:R-:W-:Y:S07]  /*2e90*/  LDSM.16.M88.4 R8, [R238+0x4000] ;  /* 0x00400000ee08783b */ /* 0x000fee0000000200 */
[----:B------:R-:W-:Y:S08]  /*2ea0*/  HMMA.16816.F32.BF16 R136, R4, R98, R56 ;  /* 0x000000620488723c */ /* 0x000ff00000041838 */
[----:B---3--:R-:W-:Y:S01]  /*2eb0*/  HMMA.16816.F32.BF16 R56, R24, R40, R12 ;  /* 0x000000281838723c */ /* 0x008fe2000004180c */
[----:B------:R-:W2:Y:S07]  /*2ec0*/  LDSM.16.M88.4 R12, [R236+0x6000] ;  /* 0x00600000ec0c783b */ /* 0x000eae0000000200 */
[C---:B------:R-:W-:Y:S08]  /*2ed0*/  HMMA.16816.F32.BF16 R128, R4.reuse, R96, R84 ;  /* 0x000000600480723c */ /* 0x040ff00000041854 */
[C---:B------:R-:W-:Y:S08]  /*2ee0*/  HMMA.16816.F32.BF16 R104, R4.reuse, R48, R104 ;  /* 0x000000300468723c */ /* 0x040ff00000041868 */
[----:B------:R-:W-:Y:S08]  /*2ef0*/  HMMA.16816.F32.BF16 R112, R4, R50, R68 ;  /* 0x000000320470723c */ /* 0x000ff00000041844 */
[C---:B------:R-:W-:Y:S08]  /*2f00*/  HMMA.16816.F32.BF16 R84, R36.reuse, R48, R80 ;  /* 0x000000302454723c */ /* 0x040ff00000041850 */
[----:B------:R-:W-:Y:S01]  /*2f10*/  HMMA.16816.F32.BF16 R116, R36, R50, R116 ;  /* 0x000000322474723c */ /* 0x000fe20000041874 */
[----:B------:R-:W3:Y:S07]  /*2f20*/  LDSM.16.M88.4 R48, [R231+0x2000] ;  /* 0x00200000e730783b */ /* 0x000eee0000000200 */
[----:B------:R-:W-:Y:S08]  /*2f30*/  HMMA.16816.F32.BF16 R52, R20, R40, R52 ;  /* 0x000000281434723c */ /* 0x000ff00000041834 */
[-C--:B------:R-:W-:Y:S08]  /*2f40*/  HMMA.16816.F32.BF16 R64, R32, R62.reuse, R64 ;  /* 0x0000003e2040723c */ /* 0x080ff00000041840 */
[----:B------:R-:W-:Y:S01]  /*2f50*/  HMMA.16816.F32.BF16 R72, R28, R62, R72 ;  /* 0x0000003e1c48723c */ /* 0x000fe20000041848 */
[----:B------:R-:W-:Y:S07]  /*2f60*/  LDSM.16.M88.4 R60, [R243] ;  /* 0x00000000f33c783b */ /* 0x000fee0000000200 */
[----:B-1----:R-:W-:Y:S01]  /*2f70*/  HMMA.16816.F32.BF16 R68, R16, R44, R56 ;  /* 0x0000002c1044723c */ /* 0x002fe20000041838 */
[----:B------:R-:W1:Y:S07]  /*2f80*/  LDSM.16.M88.4 R56, [R228+0x2800] ;  /* 0x00280000e438783b */ /* 0x000e6e0000000200 */
[----:B------:R-:W-:Y:S01]  /*2f90*/  HMMA.16816.F32.BF16 R100, R4, R76, R100 ;  /* 0x0000004c0464723c */ /* 0x000fe20000041864 */
[----:B------:R-:W4:Y:S07]  /*2fa0*/  LDSM.16.M88.4 R4, [R240+0x6000] ;  /* 0x00600000f004783b */ /* 0x000f2e0000000200 */
[----:B--2---:R-:W-:Y:S08]  /*2fb0*/  HMMA.16816.F32.BF16 R52, R12, R44, R52 ;  /* 0x0000002c0c34723c */ /* 0x004ff00000041834 */
[-C--:B------:R-:W-:Y:S08]  /*2fc0*/  HMMA.16816.F32.BF16 R64, R24, R42.reuse, R64 ;  /* 0x0000002a1840723c */ /* 0x080ff00000041840 */
[----:B------:R-:W-:Y:S01]  /*2fd0*/  HMMA.16816.F32.BF16 R72, R20, R42, R72 ;  /* 0x0000002a1448723c */ /* 0x000fe20000041848 */
[----:B------:R-:W2:Y:S07]  /*2fe0*/  LDSM.16.M88.4 R40, [R234+0x2800] ;  /* 0x00280000ea28783b */ /* 0x000eae0000000200 */
[C---:B------:R-:W-:Y:S08]  /*2ff0*/  HMMA.16816.F32.BF16 R140, R36.reuse, R76, R140 ;  /* 0x0000004c248c723c */ /* 0x040ff0000004188c */
[----:B------:R-:W-:Y:S08]  /*3000*/  HMMA.16816.F32.BF16 R108, R36, R78, R108 ;  /* 0x0000004e246c723c */ /* 0x000ff0000004186c */
[----:B---3--:R-:W-:Y:S08]  /*3010*/  HMMA.16816.F32.BF16 R76, R8, R48, R68 ;  /* 0x00000030084c723c */ /* 0x008ff00000041844 */
[----:B-1----:R-:W-:Y:S08]  /*3020*/  HMMA.16816.F32.BF16 R68, R32, R56, R84 ;  /* 0x000000382044723c */ /* 0x002ff00000041854 */
[----:B----4-:R-:W-:Y:S08]  /*3030*/  HMMA.16816.F32.BF16 R80, R4, R48, R52 ;  /* 0x000000300450723c */ /* 0x010ff00000041834 */
[----:B------:R-:W-:Y:S08]  /*3040*/  HMMA.16816.F32.BF16 R120, R36, R96, R120 ;  /* 0x000000602478723c */ /* 0x000ff00000041878 */
[----:B------:R-:W-:Y:S08]  /*3050*/  HMMA.16816.F32.BF16 R52, R16, R46, R64 ;  /* 0x0000002e1034723c */ /* 0x000ff00000041840 */
[----:B------:R-:W-:Y:S08]  /*3060*/  HMMA.16816.F32.BF16 R96, R36, R98, R88 ;  /* 0x000000622460723c */ /* 0x000ff00000041858 */
[----:B------:R-:W-:Y:S08]  /*3070*/  HMMA.16816.F32.BF16 R64, R12, R46, R72 ;  /* 0x0000002e0c40723c */ /* 0x000ff00000041848 */
[----:B------:R-:W-:Y:S01]  /*3080*/  HMMA.16816.F32.BF16 R36, R28, R56, R104 ;  /* 0x000000381c24723c */ /* 0x000fe20000041868 */
[----:B------:R-:W-:-:S04]  /*3090*/  FMUL.FTZ R0, R76, c[0x0][0x320] ;  /* 0x0000c8004c007a20 */ /* 0x000fc80000410000 */
[----:B------:R1:W3:Y:S03]  /*30a0*/  MUFU.TANH R135, R0 ;  /* 0x0000000000877308 */ /* 0x0002e60000002400 */
[----:B------:R-:W-:Y:S01]  /*30b0*/  HMMA.16816.F32.BF16 R68, R24, R60, R68 ;  /* 0x0000003c1844723c */ /* 0x000fe20000041844 */
[----:B-1----:R-:W-:-:S04]  /*30c0*/  FMUL.FTZ R0, R77, c[0x0][0x320] ;  /* 0x0000c8004d007a20 */ /* 0x002fc80000410000 */
[----:B------:R1:W4:Y:S03]  /*30d0*/  MUFU.TANH R133, R0 ;  /* 0x0000000000857308 */ /* 0x0003260000002400 */
[----:B------:R-:W-:Y:S08]  /*30e0*/  HMMA.16816.F32.BF16 R84, R4, R50, R64 ;  /* 0x000000320454723c */ /* 0x000ff00000041840 */
[----:B------:R-:W-:Y:S01]  /*30f0*/  HMMA.16816.F32.BF16 R44, R20, R60, R36 ;  /* 0x0000003c142c723c */ /* 0x000fe20000041824 */
[----:B------:R-:W5:Y:S01]  /*3100*/  LDSM.16.M88.4 R36, [R231+0x2800] ;  /* 0x00280000e724783b */ /* 0x000f620000000200 */
[----:B-1----:R-:W-:-:S06]  /*3110*/  FMUL.FTZ R0, R78, c[0x0][0x320] ;  /* 0x0000c8004e007a20 */ /* 0x002fcc0000410000 */
[-C--:B------:R-:W-:Y:S01]  /*3120*/  HMMA.16816.F32.BF16 R64, R32, R58.reuse, R116 ;  /* 0x0000003a2040723c */ /* 0x080fe20000041874 */
[----:B------:R1:W1:Y:S07]  /*3130*/  MUFU.TANH R134, R0 ;  /* 0x0000000000867308 */ /* 0x00026e0000002400 */
[----:B------:R-:W-:Y:S01]  /*3140*/  HMMA.16816.F32.BF16 R72, R28, R58, R112 ;  /* 0x0000003a1c48723c */ /* 0x000fe20000041870 */
[----:B-1----:R-:W-:-:S07]  /*3150*/  FMUL.FTZ R0, R79, c[0x0][0x320] ;  /* 0x0000c8004f007a20 */ /* 0x002fce0000410000 */
[----:B------:R-:W-:Y:S01]  /*3160*/  HMMA.16816.F32.BF16 R76, R8, R50, R52 ;  /* 0x00000032084c723c */ /* 0x000fe20000041834 */
[----:B------:R-:W1:Y:S01]  /*3170*/  LDSM.16.M88.4 R52, [R228+0x3000] ;  /* 0x00300000e434783b */ /* 0x000e620000000200 */
[----:B------:R2:W1:Y:S02]  /*3180*/  MUFU.TANH R132, R0 ;  /* 0x0000000000847308 */ /* 0x0004640000002400 */
[----:B--2---:R-:W-:-:S06]  /*3190*/  FMUL.FTZ R0, R80, c[0x0][0x320] ;  /* 0x0000c80050007a20 */ /* 0x004fcc0000410000 */
[----:B------:R2:W1:Y:S01]  /*31a0*/  MUFU.TANH R146, R0 ;  /* 0x0000000000927308 */ /* 0x0004620000002400 */
[----:B------:R-:W-:Y:S01]  /*31b0*/  HMMA.16816.F32.BF16 R68, R16, R40, R68 ;  /* 0x000000281044723c */ /* 0x000fe20000041844 */
[----:B--2---:R-:W-:-:S06]  /*31c0*/  FMUL.FTZ R0, R81, c[0x0][0x320] ;  /* 0x0000c80051007a20 */ /* 0x004fcc0000410000 */
[----:B------:R2:W1:Y:S01]  /*31d0*/  MUFU.TANH R145, R0 ;  /* 0x0000000000917308 */ /* 0x0004620000002400 */
[----:B------:R-:W-:Y:S01]  /*31e0*/  HMMA.16816.F32.BF16 R56, R24, R62, R64 ;  /* 0x0000003e1838723c */ /* 0x000fe20000041840 */
[----:B--2---:R-:W-:-:S06]  /*31f0*/  FMUL.FTZ R0, R82, c[0x0][0x320] ;  /* 0x0000c80052007a20 */ /* 0x004fcc0000410000 */
[----:B------:R2:W1:Y:S01]  /*3200*/  MUFU.TANH R151, R0 ;  /* 0x0000000000977308 */ /* 0x0004620000002400 */
[----:B------:R-:W-:Y:S01]  /*3210*/  HMMA.16816.F32.BF16 R48, R12, R40, R44 ;  /* 0x000000280c30723c */ /* 0x000fe2000004182c */
[----:B------:R-:W1:Y:S01]  /*3220*/  LDSM.16.M88.4 R44, [R242] ;  /* 0x00000000f22c783b */ /* 0x000e620000000200 */
[----:B--2---:R-:W-:-:S05]  /*3230*/  FMUL.FTZ R0, R83, c[0x0][0x320] ;  /* 0x0000c80053007a20 */ /* 0x004fca0000410000 */
[----:B------:R2:W1:Y:S01]  /*3240*/  MUFU.TANH R147, R0 ;  /* 0x0000000000937308 */ /* 0x0004620000002400 */
[----:B------:R-:W-:Y:S01]  /*3250*/  HMMA.16816.F32.BF16 R64, R20, R62, R72 ;  /* 0x0000003e1440723c */ /* 0x000fe20000041848 */
[----:B--2---:R-:W-:-:S06]  /*3260*/  FMUL.FTZ R0, R76, c[0x0][0x320] ;  /* 0x0000c8004c007a20 */ /* 0x004fcc0000410000 */
[----:B------:R2:W1:Y:S02]  /*3270*/  MUFU.TANH R116, R0 ;  /* 0x0000000000747308 */ /* 0x0004640000002400 */
[----:B--2---:R-:W-:-:S06]  /*3280*/  FMUL.FTZ R0, R77, c[0x0][0x320] ;  /* 0x0000c8004d007a20 */ /* 0x004fcc0000410000 */
[----:B------:R2:W1:Y:S01]  /*3290*/  MUFU.TANH R107, R0 ;  /* 0x00000000006b7308 */ /* 0x0004620000002400 */
[----:B------:R-:W-:Y:S01]  /*32a0*/  HMMA.16816.F32.BF16 R60, R16, R42, R56 ;  /* 0x0000002a103c723c */ /* 0x000fe20000041838 */
[----:B------:R-:W1:Y:S01]  /*32b0*/  LDSM.16.M88.4 R56, [R234+0x3000] ;  /* 0x00300000ea38783b */ /* 0x000e620000000200 */
[----:B--2---:R-:W-:-:S05]  /*32c0*/  FMUL.FTZ R0, R78, c[0x0][0x320] ;  /* 0x0000c8004e007a20 */ /* 0x004fca0000410000 */
[----:B------:R2:W1:Y:S01]  /*32d0*/  MUFU.TANH R113, R0 ;  /* 0x0000000000717308 */ /* 0x0004620000002400 */
[----:B-----5:R-:W-:Y:S01]  /*32e0*/  HMMA.16816.F32.BF16 R80, R4, R36, R48 ;  /* 0x000000240450723c */ /* 0x020fe20000041830 */
[----:B--2---:R-:W-:-:S07]  /*32f0*/  FMUL.FTZ R0, R79, c[0x0][0x320] ;  /* 0x0000c8004f007a20 */ /* 0x004fce0000410000 */
[----:B------:R-:W-:Y:S01]  /*3300*/  HMMA.16816.F32.BF16 R76, R8, R36, R68 ;  /* 0x00000024084c723c */ /* 0x000fe20000041844 */
[----:B------:R2:W2:Y:S07]  /*3310*/  MUFU.TANH R112, R0 ;  /* 0x0000000000707308 */ /* 0x0004ae0000002400 */
[----:B-1----:R-:W-:Y:S01]  /*3320*/  HMMA.16816.F32.BF16 R68, R32, R52, R140 ;  /* 0x000000342044723c */ /* 0x002fe2000004188c */
[----:B--2---:R-:W-:-:S04]  /*3330*/  FMUL.FTZ R0, R84, c[0x0][0x320] ;  /* 0x0000c80054007a20 */ /* 0x004fc80000410000 */
[----:B------:R1:W2:Y:S03]  /*3340*/  MUFU.TANH R117, R0 ;  /* 0x0000000000757308 */ /* 0x0002a60000002400 */
[----:B------:R-:W-:Y:S08]  /*3350*/  HMMA.16816.F32.BF16 R48, R28, R52, R100 ;  /* 0x000000341c30723c */ /* 0x000ff00000041864 */
[----:B------:R-:W-:Y:S01]  /*3360*/  HMMA.16816.F32.BF16 R64, R12, R42, R64 ;  /* 0x0000002a0c40723c */ /* 0x000fe20000041840 */
[----:B-1----:R-:W-:-:S04]  /*3370*/  FMUL.FTZ R0, R85, c[0x0][0x320] ;  /* 0x0000c80055007a20 */ /* 0x002fc80000410000 */
[----:B------:R1:W1:Y:S03]  /*3380*/  MUFU.TANH R115, R0 ;  /* 0x0000000000737308 */ /* 0x0002660000002400 */
        /* <DEDUP_REMOVED lines=10> */
[----:B------:R-:W5:Y:S01]  /*3430*/  LDSM.16.M88.4 R48, [R231+0x3000] ;  /* 0x00300000e730783b */ /* 0x000f620000000200 */
[----:B-1----:R-:W-:-:S04]  /*3440*/  FMUL.FTZ R0, R77, c[0x0][0x320] ;  /* 0x0000c8004d007a20 */ /* 0x002fc80000410000 */
[----:B------:R1:W1:Y:S02]  /*3450*/  MUFU.TANH R94, R0 ;  /* 0x00000000005e7308 */ /* 0x0002640000002400 */
[----:B------:R-:W-:Y:S01]  /*3460*/  HMMA.16816.F32.BF16 R84, R4, R38, R64 ;  /* 0x000000260454723c */ /* 0x000fe20000041840 */
[----:B------:R-:W2:Y:S01]  /*3470*/  LDSM.16.M88.4 R36, [R228+0x3800] ;  /* 0x00380000e424783b */ /* 0x000ea20000000200 */
[----:B-1----:R-:W-:-:S04]  /*3480*/  FMUL.FTZ R0, R78, c[0x0][0x320] ;  /* 0x0000c8004e007a20 */ /* 0x002fc80000410000 */
[----:B------:R1:W1:Y:S02]  /*3490*/  MUFU.TANH R101, R0 ;  /* 0x0000000000657308 */ /* 0x0002640000002400 */
[----:B------:R-:W-:Y:S01]  /*34a0*/  HMMA.16816.F32.BF16 R64, R16, R56, R68 ;  /* 0x000000381040723c */ /* 0x000fe20000041844 */
[----:B-1----:R-:W-:-:S05]  /*34b0*/  FMUL.FTZ R0, R79, c[0x0][0x320] ;  /* 0x0000c8004f007a20 */ /* 0x002fca0000410000 */
[----:B------:R1:W1:Y:S02]  /*34c0*/  MUFU.TANH R100, R0 ;  /* 0x0000000000647308 */ /* 0x0002640000002400 */
[----:B------:R-:W-:Y:S01]  /*34d0*/  HMMA.16816.F32.BF16 R68, R28, R54, R124 ;  /* 0x000000361c44723c */ /* 0x000fe2000004187c */
[----:B------:R-:W2:Y:S01]  /*34e0*/  LDSM.16.M88.4 R52, [R241] ;  /* 0x00000000f134783b */ /* 0x000ea20000000200 */
[----:B-1----:R-:W-:-:S04]  /*34f0*/  FMUL.FTZ R0, R80, c[0x0][0x320] ;  /* 0x0000c80050007a20 */ /* 0x002fc80000410000 */
[----:B------:R1:W1:Y:S02]  /*3500*/  MUFU.TANH R106, R0 ;  /* 0x00000000006a7308 */ /* 0x0002640000002400 */
[----:B------:R-:W-:Y:S01]  /*3510*/  HMMA.16816.F32.BF16 R60, R24, R46, R60 ;  /* 0x0000002e183c723c */ /* 0x000fe2000004183c */
[----:B-1----:R-:W-:-:S05]  /*3520*/  FMUL.FTZ R0, R81, c[0x0][0x320] ;  /* 0x0000c80051007a20 */ /* 0x002fca0000410000 */
[----:B------:R1:W1:Y:S02]  /*3530*/  MUFU.TANH R105, R0 ;  /* 0x0000000000697308 */ /* 0x0002640000002400 */
[----:B------:R-:W-:Y:S01]  /*3540*/  HMMA.16816.F32.BF16 R40, R12, R56, R40 ;  /* 0x000000380c28723c */ /* 0x000fe20000041828 */
[----:B-1----:R-:W-:-:S05]  /*3550*/  FMUL.FTZ R0, R82, c[0x0][0x320] ;  /* 0x0000c80052007a20 */ /* 0x002fca0000410000 */
[----:B------:R1:W1:Y:S02]  /*3560*/  MUFU.TANH R114, R0 ;  /* 0x0000000000727308 */ /* 0x0002640000002400 */
[----:B-1----:R-:W-:-:S06]  /*3570*/  FMUL.FTZ R0, R83, c[0x0][0x320] ;  /* 0x0000c80053007a20 */ /* 0x002fcc0000410000 */
[----:B------:R1:W1:Y:S01]  /*3580*/  MUFU.TANH R108, R0 ;  /* 0x00000000006c7308 */ /* 0x0002620000002400 */
[----:B-----5:R-:W-:Y:S01]  /*3590*/  HMMA.16816.F32.BF16 R76, R8, R48, R64 ;  /* 0x00000030084c723c */ /* 0x020fe20000041840 */
[----:B-1----:R-:W-:-:S06]  /*35a0*/  FMUL.FTZ R0, R72, c[0x0][0x320] ;  /* 0x0000c80048007a20 */ /* 0x002fcc0000410000 */
[----:B------:R1:W1:Y:S01]  /*35b0*/  MUFU.TANH R89, R0 ;  /* 0x0000000000597308 */ /* 0x0002620000002400 */
[----:B------:R-:W-:Y:S01]  /*35c0*/  HMMA.16816.F32.BF16 R68, R20, R46, R68 ;  /* 0x0000002e1444723c */ /* 0x000fe20000041844 */
[----:B-1----:R-:W-:-:S06]  /*35d0*/  FMUL.FTZ R0, R73, c[0x0][0x320] ;  /* 0x0000c80049007a20 */ /* 0x002fcc0000410000 */
[----:B------:R1:W1:Y:S01]  /*35e0*/  MUFU.TANH R88, R0 ;  /* 0x0000000000587308 */ /* 0x0002620000002400 */
[----:B--2---:R-:W-:Y:S08]  /*35f0*/  HMMA.16816.F32.BF16 R64, R32, R36, R120 ;  /* 0x000000242040723c */ /* 0x004ff00000041878 */
[----:B------:R-:W-:Y:S01]  /*3600*/  HMMA.16816.F32.BF16 R44, R16, R58, R60 ;  /* 0x0000003a102c723c */ /* 0x000fe2000004183c */
[----:B-1----:R-:W-:-:S07]  /*3610*/  FMUL.FTZ R0, R74, c[0x0][0x320] ;  /* 0x0000c8004a007a20 */ /* 0x002fce0000410000 */
[----:B------:R-:W-:Y:S01]  /*3620*/  HMMA.16816.F32.BF16 R60, R32, R38, R96 ;  /* 0x00000026203c723c */ /* 0x000fe20000041860 */
[----:B------:R-:W-:Y:S01]  /*3630*/  LDSM.16.M88.4 R32, [R231+0x3800] ;  /* 0x00380000e720783b */ /* 0x000fe20000000200 */
[----:B------:R1:W2:Y:S06]  /*3640*/  MUFU.TANH R91, R0 ;  /* 0x00000000005b7308 */ /* 0x0002ac0000002400 */
[----:B------:R-:W-:Y:S01]  /*3650*/  HMMA.16816.F32.BF16 R80, R4, R48, R40 ;  /* 0x000000300450723c */ /* 0x000fe20000041828 */
[----:B------:R-:W5:Y:S01]  /*3660*/  LDSM.16.M88.4 R40, [R234+0x3800] ;  /* 0x00380000ea28783b */ /* 0x000f620000000200 */
[----:B------:R-:W-:Y:S01]  /*3670*/  ISETP.GE.AND P0, PT, R196, 0x2, PT ;  /* 0x00000002c400780c */ /* 0x000fe20003f06270 */
[----:B------:R-:W-:-:S04]  /*3680*/  DEPBAR.LE SB0, 0x0 ;  /* 0x000080000000791a */ /* 0x000fc80000000000 */
[----:B-1----:R-:W-:Y:S02]  /*3690*/  FMUL.FTZ R0, R75, c[0x0][0x320] ;  /* 0x0000c8004b007a20 */ /* 0x002fe40000410000 */
[C---:B------:R-:W-:Y:S08]  /*36a0*/  HMMA.16816.F32.BF16 R72, R28.reuse, R36, R128 ;  /* 0x000000241c48723c */ /* 0x040ff00000041880 */
[----:B------:R-:W-:Y:S01]  /*36b0*/  HMMA.16816.F32.BF16 R28, R28, R38, R136 ;  /* 0x000000261c1c723c */ /* 0x000fe20000041888 */
[----:B------:R1:W1:Y:S02]  /*36c0*/  MUFU.TANH R90, R0 ;  /* 0x00000000005a7308 */ /* 0x0002640000002400 */
[----:B-1----:R-:W-:-:S06]  /*36d0*/  FMUL.FTZ R0, R84, c[0x0][0x320] ;  /* 0x0000c80054007a20 */ /* 0x002fcc0000410000 */
[----:B------:R1:W1:Y:S01]  /*36e0*/  MUFU.TANH R95, R0 ;  /* 0x00000000005f7308 */ /* 0x0002620000002400 */
[----:B------:R-:W-:Y:S08]  /*36f0*/  HMMA.16816.F32.BF16 R68, R12, R58, R68 ;  /* 0x0000003a0c44723c */ /* 0x000ff00000041844 */
[----:B------:R-:W-:Y:S01]  /*3700*/  HMMA.16816.F32.BF16 R56, R24, R52, R64 ;  /* 0x000000341838723c */ /* 0x000fe20000041840 */
[----:B-1----:R-:W-:-:S04]  /*3710*/  FMUL.FTZ R0, R85, c[0x0][0x320] ;  /* 0x0000c80055007a20 */ /* 0x002fc80000410000 */
[----:B------:R1:W1:Y:S03]  /*3720*/  MUFU.TANH R93, R0 ;  /* 0x00000000005d7308 */ /* 0x0002660000002400 */
[----:B------:R-:W-:Y:S08]  /*3730*/  HMMA.16816.F32.BF16 R64, R20, R52, R72 ;  /* 0x000000341440723c */ /* 0x000ff00000041848 */
[----:B------:R-:W-:Y:S01]  /*3740*/  HMMA.16816.F32.BF16 R24, R24, R54, R60 ;  /* 0x000000361818723c */ /* 0x000fe2000004183c */
[----:B-1----:R-:W-:-:S07]  /*3750*/  FMUL.FTZ R0, R86, c[0x0][0x320] ;  /* 0x0000c80056007a20 */ /* 0x002fce0000410000 */
[----:B------:R-:W-:Y:S01]  /*3760*/  HMMA.16816.F32.BF16 R52, R20, R54, R28 ;  /* 0x000000361434723c */ /* 0x000fe2000004181c */
[----:B------:R1:W1:Y:S02]  /*3770*/  MUFU.TANH R103, R0 ;  /* 0x0000000000677308 */ /* 0x0002640000002400 */
[----:B-1----:R-:W-:-:S06]  /*3780*/  FMUL.FTZ R0, R87, c[0x0][0x320] ;  /* 0x0000c80057007a20 */ /* 0x002fcc0000410000 */
        /* <DEDUP_REMOVED lines=8> */
[----:B------:R1:W1:Y:S02]  /*3810*/  MUFU.TANH R86, R0 ;  /* 0x0000000000567308 */ /* 0x0002640000002400 */
[----:B-1----:R-:W-:Y:S02]  /*3820*/  FMUL.FTZ R0, R79, c[0x0][0x320] ;  /* 0x0000c8004f007a20 */ /* 0x002fe40000410000 */
[----:B------:R-:W-:Y:S08]  /*3830*/  HMMA.16816.F32.BF16 R76, R8, R50, R44 ;  /* 0x00000032084c723c */ /* 0x000ff0000004182c */
[C---:B------:R-:W-:Y:S08]  /*3840*/  HMMA.16816.F32.BF16 R44, R16.reuse, R40, R56 ;  /* 0x00000028102c723c */ /* 0x040ff00000041838 */
[----:B------:R-:W-:Y:S01]  /*3850*/  HMMA.16816.F32.BF16 R16, R16, R42, R24 ;  /* 0x0000002a1010723c */ /* 0x000fe20000041818 */
[----:B------:R1:W1:Y:S07]  /*3860*/  MUFU.TANH R85, R0 ;  /* 0x0000000000557308 */ /* 0x00026e0000002400 */
[----:B------:R-:W-:Y:S08]  /*3870*/  HMMA.16816.F32.BF16 R68, R4, R50, R68 ;  /* 0x000000320444723c */ /* 0x000ff00000041844 */
[----:B------:R-:W-:Y:S01]  /*3880*/  HMMA.16816.F32.BF16 R44, R8, R32, R44 ;  /* 0x00000020082c723c */ /* 0x000fe2000004182c */
[----:B-1----:R-:W-:-:S07]  /*3890*/  FMUL.FTZ R0, R80, c[0x0][0x320] ;  /* 0x0000c80050007a20 */ /* 0x002fce0000410000 */
[----:B------:R-:W-:Y:S08]  /*38a0*/  HMMA.16816.F32.BF16 R20, R4, R32, R36 ;  /* 0x000000200414723c */ /* 0x000ff00000041824 */
[-C--:B------:R-:W-:Y:S08]  /*38b0*/  HMMA.16816.F32.BF16 R8, R8, R34.reuse, R16 ;  /* 0x000000220808723c */ /* 0x080ff00000041810 */
[----:B------:R-:W-:Y:S01]  /*38c0*/  HMMA.16816.F32.BF16 R4, R4, R34, R12 ;  /* 0x000000220404723c */ /* 0x000fe2000004180c */
[----:B------:R1:W1:Y:S01]  /*38d0*/  MUFU.TANH R87, R0 ;  /* 0x0000000000577308 */ /* 0x0002620000002400 */
[----:B------:R-:W-:-:S02]  /*38e0*/  FMUL.FTZ R77, R77, c[0x0][0x320] ;  /* 0x0000c8004d4d7a20 */ /* 0x000fc40000410000 */
[----:B------:R-:W-:Y:S02]  /*38f0*/  FMUL.FTZ R78, R78, c[0x0][0x320] ;  /* 0x0000c8004e4e7a20 */ /* 0x000fe40000410000 */
[----:B-1----:R-:W-:-:S04]  /*3900*/  FMUL.FTZ R0, R81, c[0x0][0x320] ;  /* 0x0000c80051007a20 */ /* 0x002fc80000410000 */
[----:B------:R1:W1:Y:S01]  /*3910*/  MUFU.TANH R80, R0 ;  /* 0x0000000000507308 */ /* 0x0002620000002400 */
[----:B------:R-:W-:Y:S02]  /*3920*/  FMUL.FTZ R79, R79, c[0x0][0x320] ;  /* 0x0000c8004f4f7a20 */ /* 0x000fe40000410000 */
[----:B------:R-:W-:Y:S02]  /*3930*/  FMUL.FTZ R68, R68, c[0x0][0x320] ;  /* 0x0000c80044447a20 */ /* 0x000fe40000410000 */
[----:B------:R-:W-:Y:S02]  /*3940*/  FMUL.FTZ R69, R69, c[0x0][0x320] ;  /* 0x0000c80045457a20 */ /* 0x000fe40000410000 */
[----:B------:R-:W-:Y:S02]  /*3950*/  FMUL.FTZ R70, R70, c[0x0][0x320] ;  /* 0x0000c80046467a20 */ /* 0x000fe40000410000 */
[----:B-1----:R-:W-:-:S04]  /*3960*/  FMUL.FTZ R0, R82, c[0x0][0x320] ;  /* 0x0000c80052007a20 */ /* 0x002fc80000410000 */
[----:B------:R1:W1:Y:S01]  /*3970*/  MUFU.TANH R72, R0 ;  /* 0x0000000000487308 */ /* 0x0002620000002400 */
[----:B------:R-:W-:Y:S02]  /*3980*/  FMUL.FTZ R71, R71, c[0x0][0x320] ;  /* 0x0000c80047477a20 */ /* 0x000fe40000410000 */
[----:B------:R-:W-:Y:S02]  /*3990*/  FMUL.FTZ R44, R44, c[0x0][0x320] ;  /* 0x0000c8002c2c7a20 */ /* 0x000fe40000410000 */
[----:B------:R-:W-:Y:S02]  /*39a0*/  FMUL.FTZ R45, R45, c[0x0][0x320] ;  /* 0x0000c8002d2d7a20 */ /* 0x000fe40000410000 */
[----:B------:R-:W-:Y:S02]  /*39b0*/  FMUL.FTZ R46, R46, c[0x0][0x320] ;  /* 0x0000c8002e2e7a20 */ /* 0x000fe40000410000 */
[----:B------:R-:W-:Y:S02]  /*39c0*/  FMUL.FTZ R47, R47, c[0x0][0x320] ;  /* 0x0000c8002f2f7a20 */ /* 0x000fe40000410000 */
[----:B------:R-:W-:-:S02]  /*39d0*/  FMUL.FTZ R20, R20, c[0x0][0x320] ;  /* 0x0000c80014147a20 */ /* 0x000fc40000410000 */
[----:B-1----:R-:W-:Y:S02]  /*39e0*/  FMUL.FTZ R0, R83, c[0x0][0x320] ;  /* 0x0000c80053007a20 */ /* 0x002fe40000410000 */
[----:B------:R-:W-:Y:S02]  /*39f0*/  FMUL.FTZ R21, R21, c[0x0][0x320] ;  /* 0x0000c80015157a20 */ /* 0x000fe40000410000 */
[----:B------:R1:W1:Y:S01]  /*3a00*/  MUFU.TANH R50, R0 ;  /* 0x0000000000327308 */ /* 0x0002620000002400 */
        /* <DEDUP_REMOVED lines=8> */
[----:B-1----:R-:W-:Y:S02]  /*3a90*/  FMUL.FTZ R0, R76, c[0x0][0x320] ;  /* 0x0000c8004c007a20 */ /* 0x002fe40000410000 */
[----:B------:R-:W-:-:S02]  /*3aa0*/  FMUL.FTZ R6, R6, c[0x0][0x320] ;  /* 0x0000c80006067a20 */ /* 0x000fc40000410000 */
[----:B------:R-:W-:Y:S01]  /*3ab0*/  FMUL.FTZ R7, R7, c[0x0][0x320] ;  /* 0x0000c80007077a20 */ /* 0x000fe20000410000 */
[----:B------:R1:W1:Y:S08]  /*3ac0*/  MUFU.TANH R36, R20 ;  /* 0x0000001400247308 */ /* 0x0002700000002400 */
[----:B------:R1:W1:Y:S08]  /*3ad0*/  MUFU.TANH R48, R0 ;  /* 0x0000000000307308 */ /* 0x0002700000002400 */
        /* <DEDUP_REMOVED lines=57> */
.L_x_1487:
[----:B--234-:R-:W-:Y:S05]  /*3e70*/  BSYNC B0 ;  /* 0x0000000000007941 */ /* 0x01cfea0003800000 */
.L_x_1486:
[----:B-1----:R-:W2:Y:S04]  /*3e80*/  LDL R0, [R1+0x5c] ;  /* 0x00005c0001007983 */ /* 0x002ea80000100800 */
[----:B------:R-:W2:Y:S04]  /*3e90*/  LDL R197, [R1+0x48] ;  /* 0x0000480001c57983 */ /* 0x000ea80000100800 */
[----:B------:R-:W3:Y:S01]  /*3ea0*/  LDL R5, [R1+0x58] ;  /* 0x0000580001057983 */ /* 0x000ee20000100800 */
[----:B------:R-:W-:-:S03]  /*3eb0*/  IMAD R4, R92, R150, 0x1 ;  /* 0x000000015c047424 */ /* 0x000fc600078e0296 */
[----:B------:R-:W-:Y:S04]  /*3ec0*/  LDSM.16.MT88.4 R40, [R229] ;  /* 0x00000000e528783b */ /* 0x000fe80000004200 */
[----:B------:R-:W-:Y:S04]  /*3ed0*/  LDSM.16.MT88.4 R60, [R229+0x2000] ;  /* 0x00200000e53c783b */ /* 0x000fe80000004200 */
[----:B------:R-:W-:Y:S04]  /*3ee0*/  LDSM.16.MT88.4 R56, [R232] ;  /* 0x00000000e838783b */ /* 0x000fe80000004200 */
[----:B------:R-:W0:Y:S01]  /*3ef0*/  LDGDEPBAR ;  /* 0x00000000000079af */ /* 0x000e220000000000 */
[----:B--2---:R-:W-:-:S04]  /*3f00*/  IMAD.IADD R3, R0, 0x1, R197 ;  /* 0x0000000100037824 */ /* 0x004fc800078e02c5 */
[----:B------:R-:W-:-:S05]  /*3f10*/  @P4 IMAD.HI.U32 R0, R3, c[0x0][0x2c8], RZ ;  /* 0x0000b20003004a27 */ /* 0x000fca00078e00ff */
[----:B------:R-:W-:-:S05]  /*3f20*/  @P4 SHF.R.U32.HI R3, RZ, c[0x0][0x2cc], R0 ;  /* 0x0000b300ff034a19 */ /* 0x000fca0000011600 */
[----:B------:R-:W1:Y:S01]  /*3f30*/  SHFL.IDX PT, R2, R3, RZ, 0x1c1f ;  /* 0x001c1fff03027589 */ /* 0x000e6200000e0000 */
[----:B---3--:R-:W-:-:S03]  /*3f40*/  IADD3 R4, -R5, c[0x0][0x1d0], R4 ;  /* 0x0000740005047a10 */ /* 0x008fc60007ffe104 */
[----:B------:R-:W2:Y:S01]  /*3f50*/  SHFL.IDX PT, R0, R3, 0x1, 0x1c1f ;  /* 0x003c1f0003007f89 */ /* 0x000ea200000e0000 */
[----:B------:R-:W-:Y:S01]  /*3f60*/  IADD3 R4, R4, -c[0x0][0x168], RZ ;  /* 0x80005a0004047a10 */ /* 0x000fe20007ffe0ff */
[----:B------:R-:W-:-:S04]  /*3f70*/  IMAD.IADD R5, R144, 0x1, -R5 ;  /* 0x0000000190057824 */ /* 0x000fc800078e0a05 */
[----:B-1----:R-:W-:-:S05]  /*3f80*/  IMAD.IADD R2, R4, 0x1, R2 ;  /* 0x0000000104027824 */ /* 0x002fca00078e0202 */
[----:B------:R-:W-:-:S04]  /*3f90*/  IMNMX R2, R5, R2, PT ;  /* 0x0000000205027217 */ /* 0x000fc80003800200 */
[C---:B------:R-:W-:Y:S02]  /*3fa0*/  ISETP.GT.AND P0, PT, R2.reuse, 0x1, PT ;  /* 0x000000010200780c */ /* 0x040fe40003f04270 */
[C---:B------:R-:W-:Y:S02]  /*3fb0*/  ISETP.GT.AND P2, PT, R2.reuse, 0x8, PT ;  /* 0x000000080200780c */ /* 0x040fe40003f44270 */
[C---:B------:R-:W-:Y:S02]  /*3fc0*/  ISETP.GT.AND P3, PT, R2.reuse, RZ, PT ;  /* 0x000000ff0200720c */ /* 0x040fe40003f64270 */
[----:B------:R-:W-:Y:S02]  /*3fd0*/  ISETP.GT.AND P1, PT, R2, 0x9, PT ;  /* 0x000000090200780c */ /* 0x000fe40003f24270 */
[----:B------:R-:W-:Y:S02]  /*3fe0*/  FSEL R8, R133, -INF , P0 ;  /* 0xff80000085087808 */ /* 0x000fe40000000000 */
[----:B------:R-:W-:Y:S01]  /*3ff0*/  FSEL R9, R116, -INF , P2 ;  /* 0xff80000074097808 */ /* 0x000fe20001000000 */
[----:B--2---:R-:W-:Y:S01]  /*4000*/  IMAD.IADD R0, R4, 0x1, R0 ;  /* 0x0000000104007824 */ /* 0x004fe200078e0200 */
[----:B------:R-:W-:-:S02]  /*4010*/  ISETP.GT.AND P0, PT, R2, 0x18, PT ;  /* 0x000000180200780c */ /* 0x000fc40003f04270 */
[C---:B------:R-:W-:Y:S02]  /*4020*/  ISETP.GT.AND P2, PT, R2.reuse, 0x19, PT ;  /* 0x000000190200780c */ /* 0x040fe40003f44270 */
[----:B------:R-:W-:Y:S02]  /*4030*/  FSEL R7, R135, -INF , P3 ;  /* 0xff80000087077808 */ /* 0x000fe40001800000 */
[----:B------:R-:W-:Y:S02]  /*4040*/  FSEL R15, R107, -INF , P1 ;  /* 0xff8000006b0f7808 */ /* 0x000fe40000800000 */
[----:B------:R-:W-:Y:S02]  /*4050*/  ISETP.GT.AND P1, PT, R2, 0x20, PT ;  /* 0x000000200200780c */ /* 0x000fe40003f24270 */
[----:B------:R-:W-:Y:S02]  /*4060*/  FSEL R21, R89, -INF , P0 ;  /* 0xff80000059157808 */ /* 0x000fe40000000000 */
[----:B------:R-:W-:-:S02]  /*4070*/  FSEL R22, R88, -INF , P2 ;  /* 0xff80000058167808 */ /* 0x000fc40001000000 */
[C---:B------:R-:W-:Y:S02]  /*4080*/  ISETP.GT.AND P0, PT, R2.reuse, 0x29, PT ;  /* 0x000000290200780c */ /* 0x040fe40003f04270 */
[----:B------:R-:W-:Y:S02]  /*4090*/  ISETP.GT.AND P2, PT, R2, 0x30, PT ;  /* 0x000000300200780c */ /* 0x000fe40003f44270 */
[----:B------:R-:W-:Y:S02]  /*40a0*/  IMNMX R0, R5, R0, PT ;  /* 0x0000000005007217 */ /* 0x000fe40003800200 */
[----:B------:R-:W-:Y:S02]  /*40b0*/  FMNMX.FTZ R137, R7, R8, !PT ;  /* 0x0000000807897209 */ /* 0x000fe40007810000 */
[----:B------:R-:W-:Y:S02]  /*40c0*/  FSEL R168, R84, -INF , P1 ;  /* 0xff80000054a87808 */ /* 0x000fe40000800000 */
[----:B------:R-:W-:-:S02]  /*40d0*/  ISETP.GT.AND P1, PT, R2, 0x31, PT ;  /* 0x000000310200780c */ /* 0x000fc40003f24270 */
[----:B------:R-:W-:Y:S02]  /*40e0*/  FSEL R167, R77, -INF , P0 ;  /* 0xff8000004da77808 */ /* 0x000fe40000000000 */
[----:B------:R-:W-:Y:S02]  /*40f0*/  FSEL R166, R44, -INF , P2 ;  /* 0xff8000002ca67808 */ /* 0x000fe40001000000 */
[C---:B------:R-:W-:Y:S02]  /*4100*/  ISETP.GT.AND P0, PT, R0.reuse, RZ, PT ;  /* 0x000000ff0000720c */ /* 0x040fe40003f04270 */
[----:B------:R-:W-:Y:S02]  /*4110*/  ISETP.GT.AND P2, PT, R0, 0x1, PT ;  /* 0x000000010000780c */ /* 0x000fe40003f44270 */
[----:B------:R-:W-:Y:S02]  /*4120*/  ISETP.GT.AND P5, PT, R2, 0x10, PT ;  /* 0x000000100200780c */ /* 0x000fe40003fa4270 */
[----:B------:R-:W-:-:S02]  /*4130*/  FMNMX.FTZ R137, R9, R137, !PT ;  /* 0x0000008909897209 */ /* 0x000fc40007810000 */
[----:B------:R-:W-:Y:S02]  /*4140*/  FSEL R164, R45, -INF , P1 ;  /* 0xff8000002da47808 */ /* 0x000fe40000800000 */
[----:B------:R-:W-:Y:S02]  /*4150*/  ISETP.GT.AND P1, PT, R0, 0x8, PT ;  /* 0x000000080000780c */ /* 0x000fe40003f24270 */
[----:B------:R-:W-:Y:S02]  /*4160*/  FSEL R24, R134, -INF , P0 ;  /* 0xff80000086187808 */ /* 0x000fe40000000000 */
[----:B------:R-:W-:Y:S02]  /*4170*/  FSEL R25, R132, -INF , P2 ;  /* 0xff80000084197808 */ /* 0x000fe40001000000 */
[----:B------:R-:W-:Y:S02]  /*4180*/  ISETP.GT.AND P3, PT, R2, 0x11, PT ;  /* 0x000000110200780c */ /* 0x000fe40003f64270 */
[----:B------:R-:W-:-:S02]  /*4190*/  FSEL R18, R104, -INF , P5 ;  /* 0xff80000068127808 */ /* 0x000fc40002800000 */
[----:B------:R-:W-:Y:S02]  /*41a0*/  FMNMX.FTZ R137, R15, R137, !PT ;  /* 0x000000890f897209 */ /* 0x000fe40007810000 */
[----:B------:R-:W-:Y:S02]  /*41b0*/  ISETP.GT.AND P0, PT, R0, 0x9, PT ;  /* 0x000000090000780c */ /* 0x000fe40003f04270 */
[----:B------:R-:W-:Y:S02]  /*41c0*/  FSEL R31, R113, -INF , P1 ;  /* 0xff800000711f7808 */ /* 0x000fe40000800000 */
[----:B------:R-:W-:Y:S02]  /*41d0*/  FMNMX.FTZ R136, R24, R25, !PT ;  /* 0x0000001918887209 */ /* 0x000fe40007810000 */
[----:B------:R-:W-:Y:S02]  /*41e0*/  FSEL R19, R94, -INF , P3 ;  /* 0xff8000005e137808 */ /* 0x000fe40001800000 */
        /* <DEDUP_REMOVED lines=12> */
[----:B------:R-:W-:-:S02]  /*42b0*/  ISETP.GT.AND P5, PT, R2, 0x21, PT ;  /* 0x000000210200780c */ /* 0x000fc40003fa4270 */
[----:B------:R-:W-:Y:S02]  /*42c0*/  FMNMX.FTZ R137, R22, R137, !PT ;  /* 0x0000008916897209 */ /* 0x000fe40007810000 */
[----:B------:R-:W-:Y:S02]  /*42d0*/  ISETP.GT.AND P2, PT, R0, 0x19, PT ;  /* 0x000000190000780c */ /* 0x000fe40003f44270 */
[----:B------:R-:W-:Y:S02]  /*42e0*/  FSEL R32, R91, -INF , P0 ;  /* 0xff8000005b207808 */ /* 0x000fe40000000000 */
[----:B------:R-:W-:Y:S02]  /*42f0*/  FMNMX.FTZ R136, R26, R136, !PT ;  /* 0x000000881a887209 */ /* 0x000fe40007810000 */
        /* <DEDUP_REMOVED lines=23> */
[----:B------:R-:W-:Y:S01]  /*4470*/  FMNMX.FTZ R136, R160, R136, !PT ;  /* 0x00000088a0887209 */ /* 0x000fe20007810000 */
[----:B------:R-:W-:Y:S01]  /*4480*/  LDSM.16.MT88.4 R76, [R233+0x2800] ;  /* 0x00280000e94c783b */ /* 0x000fe20000004200 */
        /* <DEDUP_REMOVED lines=8> */
[C---:B------:R-:W-:Y:S02]  /*4510*/  ISETP.GT.AND P1, PT, R0.reuse, 0x38, PT ;  /* 0x000000380000780c */ /* 0x040fe40003f24270 */
[----:B------:R-:W-:Y:S02]  /*4520*/  ISETP.GT.AND P0, PT, R0, 0x39, PT ;  /* 0x000000390000780c */ /* 0x000fe40003f04270 */
[----:B------:R-:W-:Y:S01]  /*4530*/  FSEL R154, R47, -INF , P2 ;  /* 0xff8000002f9a7808 */ /* 0x000fe20001000000 */
[----:B------:R-:W1:Y:S01]  /*4540*/  SHFL.IDX PT, R0, R3, 0x2, 0x1c1f ;  /* 0x005c1f0003007f89 */ /* 0x000e6200000e0000 */
[----:B------:R-:W-:Y:S02]  /*4550*/  FMNMX.FTZ R136, R157, R136, !PT ;  /* 0x000000889d887209 */ /* 0x000fe40007810000 */
[----:B------:R-:W-:Y:S01]  /*4560*/  FMNMX.FTZ R137, R148, R137, !PT ;  /* 0x0000008994897209 */ /* 0x000fe20007810000 */
[----:B------:R-:W2:Y:S01]  /*4570*/  SHFL.IDX PT, R2, R3, 0x3, 0x1c1f ;  /* 0x007c1f0003027f89 */ /* 0x000ea200000e0000 */
[----:B------:R-:W-:-:S02]  /*4580*/  FSEL R152, R13, -INF , P1 ;  /* 0xff8000000d987808 */ /* 0x000fc40000800000 */
[----:B------:R-:W-:Y:S01]  /*4590*/  FMNMX.FTZ R136, R154, R136, !PT ;  /* 0x000000889a887209 */ /* 0x000fe20007810000 */
[----:B------:R-:W3:Y:S01]  /*45a0*/  SHFL.BFLY PT, R3, R137, 0x2, 0x1f ;  /* 0x0c401f0089037f89 */ /* 0x000ee200000e0000 */
[----:B------:R-:W-:Y:S02]  /*45b0*/  FSEL R149, R12, -INF , P0 ;  /* 0xff8000000c957808 */ /* 0x000fe40000000000 */
[----:B------:R-:W-:Y:S01]  /*45c0*/  FMNMX.FTZ R136, R152, R136, !PT ;  /* 0x0000008898887209 */ /* 0x000fe20007810000 */
[----:B------:R-:W-:Y:S03]  /*45d0*/  LDSM.16.MT88.4 R44, [R233] ;  /* 0x00000000e92c783b */ /* 0x000fe60000004200 */
[----:B------:R-:W-:-:S05]  /*45e0*/  FMNMX.FTZ R136, R149, R136, !PT ;  /* 0x0000008895887209 */ /* 0x000fca0007810000 */
[----:B------:R-:W4:Y:S01]  /*45f0*/  SHFL.BFLY PT, R6, R136, 0x2, 0x1f ;  /* 0x0c401f0088067f89 */ /* 0x000f2200000e0000 */
[----:B-1----:R-:W-:-:S05]  /*4600*/  IMAD.IADD R0, R4, 0x1, R0 ;  /* 0x0000000104007824 */ /* 0x002fca00078e0200 */
[----:B------:R-:W-:Y:S01]  /*4610*/  IMNMX R0, R5, R0, PT ;  /* 0x0000000005007217 */ /* 0x000fe20003800200 */
[----:B--2---:R-:W-:Y:S01]  /*4620*/  IMAD.IADD R2, R4, 0x1, R2 ;  /* 0x0000000104027824 */ /* 0x004fe200078e0202 */
[----:B---3--:R-:W-:Y:S02]  /*4630*/  FMNMX.FTZ R137, R137, R3, !PT ;  /* 0x0000000389897209 */ /* 0x008fe40007810000 */
[----:B------:R-:W-:Y:S02]  /*4640*/  ISETP.GT.AND P1, PT, R0, RZ, PT ;  /* 0x000000ff0000720c */ /* 0x000fe40003f24270 */
[----:B------:R-:W-:Y:S01]  /*4650*/  IMNMX R2, R5, R2, PT ;  /* 0x0000000205027217 */ /* 0x000fe20003800200 */
[----:B------:R-:W1:Y:S01]  /*4660*/  SHFL.BFLY PT, R3, R137, 0x1, 0x1f ;  /* 0x0c201f0089037f89 */ /* 0x000e6200000e0000 */
[----:B------:R-:W-:Y:S02]  /*4670*/  FSEL R5, R146, -INF , P1 ;  /* 0xff80000092057808 */ /* 0x000fe40000800000 */
[----:B------:R-:W-:-:S02]  /*4680*/  ISETP.GT.AND P3, PT, R0, 0x1, PT ;  /* 0x000000010000780c */ /* 0x000fc40003f64270 */
[C---:B------:R-:W-:Y:S02]  /*4690*/  ISETP.GT.AND P0, PT, R0.reuse, 0x8, PT ;  /* 0x000000080000780c */ /* 0x040fe40003f04270 */
[C---:B------:R-:W-:Y:S02]  /*46a0*/  ISETP.GT.AND P5, PT, R0.reuse, 0x9, PT ;  /* 0x000000090000780c */ /* 0x040fe40003fa4270 */
[C---:B------:R-:W-:Y:S02]  /*46b0*/  ISETP.GT.AND P2, PT, R0.reuse, 0x10, PT ;  /* 0x000000100000780c */ /* 0x040fe40003f44270 */
[----:B------:R-:W-:Y:S02]  /*46c0*/  ISETP.GT.AND P1, PT, R0, 0x11, PT ;  /* 0x000000110000780c */ /* 0x000fe40003f24270 */
[----:B----4-:R-:W-:Y:S02]  /*46d0*/  FMNMX.FTZ R136, R136, R6, !PT ;  /* 0x0000000688887209 */ /* 0x010fe40007810000 */
[----:B------:R-:W-:-:S02]  /*46e0*/  FSEL R6, R145, -INF , P3 ;  /* 0xff80000091067808 */ /* 0x000fc40001800000 */
[----:B------:R-:W-:Y:S02]  /*46f0*/  FSEL R10, R117, -INF , P0 ;  /* 0xff800000750a7808 */ /* 0x000fe40000000000 */
[----:B------:R-:W-:Y:S02]  /*4700*/  FSEL R12, R115, -INF , P5 ;  /* 0xff800000730c7808 */ /* 0x000fe40002800000 */
[----:B------:R-:W-:Y:S02]  /*4710*/  FSEL R16, R106, -INF , P2 ;  /* 0xff8000006a107808 */ /* 0x000fe40001000000 */
[----:B------:R-:W-:Y:S02]  /*4720*/  FSEL R17, R105, -INF , P1 ;  /* 0xff80000069117808 */ /* 0x000fe40000800000 */
[C---:B------:R-:W-:Y:S02]  /*4730*/  ISETP.GT.AND P3, PT, R0.reuse, 0x18, PT ;  /* 0x000000180000780c */ /* 0x040fe40003f64270 */
[----:B------:R-:W-:-:S02]  /*4740*/  ISETP.GT.AND P0, PT, R0, 0x19, PT ;  /* 0x000000190000780c */ /* 0x000fc40003f04270 */
[C---:B------:R-:W-:Y:S02]  /*4750*/  ISETP.GT.AND P5, PT, R0.reuse, 0x20, PT ;  /* 0x000000200000780c */ /* 0x040fe40003fa4270 */
[C---:B------:R-:W-:Y:S02]  /*4760*/  ISETP.GT.AND P2, PT, R0.reuse, 0x21, PT ;  /* 0x000000210000780c */ /* 0x040fe40003f44270 */
[----:B------:R-:W-:Y:S02]  /*4770*/  ISETP.GT.AND P1, PT, R0, 0x28, PT ;  /* 0x000000280000780c */ /* 0x000fe40003f24270 */
[----:B------:R-:W-:Y:S02]  /*4780*/  FSEL R23, R95, -INF , P3 ;  /* 0xff8000005f177808 */ /* 0x000fe40001800000 */
[----:B------:R-:W-:Y:S02]  /*4790*/  FSEL R29, R93, -INF , P0 ;  /* 0xff8000005d1d7808 */ /* 0x000fe40000000000 */
[----:B------:R-:W-:-:S02]  /*47a0*/  FSEL R145, R87, -INF , P5 ;  /* 0xff80000057917808 */ /* 0x000fc40002800000 */
[----:B------:R-:W-:Y:S02]  /*47b0*/  FSEL R144, R80, -INF , P2 ;  /* 0xff80000050907808 */ /* 0x000fe40001000000 */
[----:B-1----:R-:W-:Y:S01]  /*47c0*/  FMNMX.FTZ R137, R137, R3, !PT ;  /* 0x0000000389897209 */ /* 0x002fe20007810000 */
[----:B------:R-:W1:Y:S01]  /*47d0*/  SHFL.BFLY PT, R4, R136, 0x1, 0x1f ;  /* 0x0c201f0088047f89 */ /* 0x000e6200000e0000 */
[----:B------:R-:W-:Y:S02]  /*47e0*/  FSEL R143, R68, -INF , P1 ;  /* 0xff800000448f7808 */ /* 0x000fe40000800000 */
[C---:B------:R-:W-:Y:S01]  /*47f0*/  ISETP.GT.AND P3, PT, R0.reuse, 0x29, PT ;  /* 0x000000290000780c */ /* 0x040fe20003f64270 */
[----:B------:R-:W-:Y:S01]  /*4800*/  LDSM.16.MT88.4 R80, [R233+0x2000] ;  /* 0x00200000e950783b */ /* 0x000fe20000004200 */
[C---:B------:R-:W-:Y:S02]  /*4810*/  ISETP.GT.AND P0, PT, R0.reuse, 0x30, PT ;  /* 0x000000300000780c */ /* 0x040fe40003f04270 */
[C---:B------:R-:W-:Y:S01]  /*4820*/  ISETP.GT.AND P5, PT, R0.reuse, 0x31, PT ;  /* 0x000000310000780c */ /* 0x040fe20003fa4270 */
[----:B------:R-:W-:Y:S01]  /*4830*/  LDSM.16.MT88.4 R84, [R230+0x2000] ;  /* 0x00200000e654783b */ /* 0x000fe20000004200 */
[----:B------:R-:W-:-:S02]  /*4840*/  ISETP.GT.AND P2, PT, R0, 0x38, PT ;  /* 0x000000380000780c */ /* 0x000fc40003f44270 */
[----:B------:R-:W-:Y:S02]  /*4850*/  ISETP.GT.AND P1, PT, R0, 0x39, PT ;  /* 0x000000390000780c */ /* 0x000fe40003f24270 */
[----:B------:R-:W-:-:S04]  /*4860*/  FMNMX.FTZ R0, R5, R6, !PT ;  /* 0x0000000605007209 */ /* 0x000fc80007810000 */
[----:B------:R-:W-:Y:S02]  /*4870*/  FMNMX.FTZ R0, R10, R0, !PT ;  /* 0x000000000a007209 */ /* 0x000fe40007810000 */
[----:B------:R-:W-:Y:S02]  /*4880*/  FSEL R142, R69, -INF , P3 ;  /* 0xff800000458e7808 */ /* 0x000fe40001800000 */
[----:B------:R-:W-:Y:S02]  /*4890*/  FMNMX.FTZ R0, R12, R0, !PT ;  /* 0x000000000c007209 */ /* 0x000fe40007810000 */
[----:B------:R-:W-:Y:S02]  /*48a0*/  ISETP.GT.AND P3, PT, R2, RZ, PT ;  /* 0x000000ff0200720c */ /* 0x000fe40003f64270 */
[----:B------:R-:W-:Y:S02]  /*48b0*/  FMNMX.FTZ R0, R16, R0, !PT ;  /* 0x0000000010007209 */ /* 0x000fe40007810000 */
[----:B------:R-:W-:Y:S01]  /*48c0*/  FSEL R138, R20, -INF , P1 ;  /* 0xff800000148a7808 */ /* 0x000fe20000800000 */
[----:B------:R-:W-:Y:S01]  /*48d0*/  FMUL.FTZ R20, R137, c[0x0][0x2d0] ;  /* 0x0000b40089147a20 */ /* 0x000fe20000410000 */
[----:B------:R-:W-:-:S02]  /*48e0*/  FSEL R14, R151, -INF , P3 ;  /* 0xff800000970e7808 */ /* 0x000fc40001800000 */
[----:B------:R-:W-:Y:S02]  /*48f0*/  FMNMX.FTZ R0, R17, R0, !PT ;  /* 0x0000000011007209 */ /* 0x000fe40007810000 */
[----:B------:R-:W-:Y:S02]  /*4900*/  FSETP.NEU.FTZ.AND P3, PT, R137, -INF , PT ;  /* 0xff8000008900780b */ /* 0x000fe40003f7d000 */
[----:B------:R-:W-:Y:S02]  /*4910*/  FMNMX.FTZ R0, R23, R0, !PT ;  /* 0x0000000017007209 */ /* 0x000fe40007810000 */
[----:B------:R-:W-:Y:S02]  /*4920*/  FSEL R20, R20, RZ, P3 ;  /* 0x000000ff14147208 */ /* 0x000fe40001800000 */
[----:B------:R-:W-:Y:S02]  /*4930*/  FSEL R141, R36, -INF , P0 ;  /* 0xff800000248d7808 */ /* 0x000fe40000000000 */
[----:B------:R-:W-:-:S02]  /*4940*/  ISETP.GT.AND P0, PT, R2, 0x1, PT ;  /* 0x000000010200780c */ /* 0x000fc40003f04270 */
[----:B------:R-:W-:Y:S01]  /*4950*/  FMNMX.FTZ R135, R29, R0, !PT ;  /* 0x000000001d877209 */ /* 0x000fe20007810000 */
[----:B------:R-:W-:Y:S01]  /*4960*/  FFMA.FTZ R0, R7, c[0x0][0x2d0], -R20 ;  /* 0x0000b40007007a23 */ /* 0x000fe20000010814 */
[----:B------:R-:W-:Y:S02]  /*4970*/  FSEL R140, R30, -INF , P5 ;  /* 0xff8000001e8c7808 */ /* 0x000fe40002800000 */
[----:B------:R-:W-:Y:S02]  /*4980*/  ISETP.GT.AND P5, PT, R2, 0x8, PT ;  /* 0x000000080200780c */ /* 0x000fe40003fa4270 */
[----:B------:R-:W-:Y:S01]  /*4990*/  FSEL R13, R147, -INF , P0 ;  /* 0xff800000930d7808 */ /* 0x000fe20000000000 */
[----:B------:R2:W-:Y:S01]  /*49a0*/  MUFU.EX2 R175, R0 ;  /* 0x0000000000af7308 */ /* 0x0005e20000000800 */
[----:B------:R-:W-:Y:S02]  /*49b0*/  FMNMX.FTZ R135, R145, R135, !PT ;  /* 0x0000008791877209 */ /* 0x000fe40007810000 */
[----:B------:R-:W-:-:S02]  /*49c0*/  FSEL R139, R28, -INF , P2 ;  /* 0xff8000001c8b7808 */ /* 0x000fc40001000000 */
[----:B------:R-:W-:Y:S02]  /*49d0*/  ISETP.GT.AND P2, PT, R2, 0x9, PT ;  /* 0x000000090200780c */ /* 0x000fe40003f44270 */
[----:B------:R-:W-:Y:S02]  /*49e0*/  FSEL R11, R119, -INF , P5 ;  /* 0xff800000770b7808 */ /* 0x000fe40002800000 */
[----:B------:R-:W-:Y:S02]  /*49f0*/  FMNMX.FTZ R135, R144, R135, !PT ;  /* 0x0000008790877209 */ /* 0x000fe40007810000 */
[----:B------:R-:W-:Y:S02]  /*4a00*/  ISETP.GT.AND P1, PT, R2, 0x10, PT ;  /* 0x000000100200780c */ /* 0x000fe40003f24270 */
[----:B--2---:R-:W-:Y:S02]  /*4a10*/  FMNMX.FTZ R0, R14, R13, !PT ;  /* 0x0000000d0e007209 */ /* 0x004fe40007810000 */
[----:B------:R-:W-:-:S02]  /*4a20*/  FSEL R7, R118, -INF , P2 ;  /* 0xff80000076077808 */ /* 0x000fc40001000000 */
[----:B------:R-:W-:Y:S01]  /*4a30*/  FMNMX.FTZ R0, R11, R0, !PT ;  /* 0x000000000b007209 */ /* 0x000fe20007810000 */
[----:B------:R-:W-:Y:S01]  /*4a40*/  FFMA.FTZ R3, R8, c[0x0][0x2d0], -R20 ;  /* 0x0000b40008037a23 */ /* 0x000fe20000010814 */
[----:B------:R-:W-:Y:S01]  /*4a50*/  FMNMX.FTZ R135, R143, R135, !PT ;  /* 0x000000878f877209 */ /* 0x000fe20007810000 */
[----:B------:R-:W-:Y:S01]  /*4a60*/  LDSM.16.MT88.4 R116, [R232+0x2000] ;  /* 0x00200000e874783b */ /* 0x000fe20000004200 */
[----:B------:R-:W-:Y:S02]  /*4a70*/  ISETP.GT.AND P0, PT, R2, 0x11, PT ;  /* 0x000000110200780c */ /* 0x000fe40003f04270 */
[----:B------:R-:W-:Y:S02]  /*4a80*/  FSEL R28, R114, -INF , P1 ;  /* 0xff800000721c7808 */ /* 0x000fe40000800000 */
[----:B------:R-:W-:Y:S02]  /*4a90*/  FMNMX.FTZ R0, R7, R0, !PT ;  /* 0x0000000007007209 */ /* 0x000fe40007810000 */
[----:B------:R-:W-:Y:S01]  /*4aa0*/  FMNMX.FTZ R135, R142, R135, !PT ;  /* 0x000000878e877209 */ /* 0x000fe20007810000 */
[----:B------:R2:W-:Y:S01]  /*4ab0*/  MUFU.EX2 R174, R3 ;  /* 0x0000000300ae7308 */ /* 0x0005e20000000800 */
[----:B------:R-:W-:-:S02]  /*4ac0*/  ISETP.GT.AND P5, PT, R2, 0x18, PT ;  /* 0x000000180200780c */ /* 0x000fc40003fa4270 */
[----:B------:R-:W-:Y:S02]  /*4ad0*/  FSEL R30, R108, -INF , P0 ;  /* 0xff8000006c1e7808 */ /* 0x000fe40000000000 */
[----:B------:R-:W-:Y:S02]  /*4ae0*/  FMNMX.FTZ R0, R28, R0, !PT ;  /* 0x000000001c007209 */ /* 0x000fe40007810000 */
[----:B------:R-:W-:Y:S02]  /*4af0*/  FMNMX.FTZ R135, R141, R135, !PT ;  /* 0x000000878d877209 */ /* 0x000fe40007810000 */
[----:B------:R-:W-:Y:S02]  /*4b00*/  ISETP.GT.AND P3, PT, R2, 0x19, PT ;  /* 0x000000190200780c */ /* 0x000fe40003f64270 */
[----:B------:R-:W-:Y:S01]  /*4b10*/  FMNMX.FTZ R0, R30, R0, !PT ;  /* 0x000000001e007209 */ /* 0x000fe20007810000 */
[----:B--2---:R-:W-:Y:S01]  /*4b20*/  FFMA.FTZ R3, R9, c[0x0][0x2d0], -R20 ;  /* 0x0000b40009037a23 */ /* 0x004fe20000010814 */
[----:B------:R-:W-:-:S02]  /*4b30*/  FSEL R9, R103, -INF , P5 ;  /* 0xff80000067097808 */ /* 0x000fc40002800000 */
[----:B------:R-:W-:Y:S01]  /*4b40*/  FMNMX.FTZ R135, R140, R135, !PT ;  /* 0x000000878c877209 */ /* 0x000fe20007810000 */
[----:B------:R2:W-:Y:S01]  /*4b50*/  MUFU.EX2 R177, R3 ;  /* 0x0000000300b17308 */ /* 0x0005e20000000800 */
[----:B------:R-:W-:Y:S02]  /*4b60*/  ISETP.GT.AND P2, PT, R2, 0x20, PT ;  /* 0x000000200200780c */ /* 0x000fe40003f44270 */
[----:B------:R-:W-:Y:S02]  /*4b70*/  FSEL R8, R102, -INF , P3 ;  /* 0xff80000066087808 */ /* 0x000fe40001800000 */
[----:B------:R-:W-:Y:S02]  /*4b80*/  FMNMX.FTZ R0, R9, R0, !PT ;  /* 0x0000000009007209 */ /* 0x000fe40007810000 */
[----:B------:R-:W-:Y:S02]  /*4b90*/  FMNMX.FTZ R135, R139, R135, !PT ;  /* 0x000000878b877209 */ /* 0x000fe40007810000 */
[----:B------:R-:W-:-:S02]  /*4ba0*/  ISETP.GT.AND P1, PT, R2, 0x21, PT ;  /* 0x000000210200780c */ /* 0x000fc40003f24270 */
[----:B------:R-:W-:Y:S01]  /*4bb0*/  FSEL R133, R72, -INF , P2 ;  /* 0xff80000048857808 */ /* 0x000fe20001000000 */
[----:B--2---:R-:W-:Y:S01]  /*4bc0*/  FFMA.FTZ R3, R15, c[0x0][0x2d0], -R20 ;  /* 0x0000b4000f037a23 */ /* 0x004fe20000010814 */
[----:B------:R-:W-:-:S03]  /*4bd0*/  FMNMX.FTZ R135, R138, R135, !PT ;  /* 0x000000878a877209 */ /* 0x000fc60007810000 */
[----:B------:R2:W-:Y:S01]  /*4be0*/  MUFU.EX2 R176, R3 ;  /* 0x0000000300b07308 */ /* 0x0005e20000000800 */
[----:B------:R-:W-:Y:S02]  /*4bf0*/  ISETP.GT.AND P0, PT, R2, 0x28, PT ;  /* 0x000000280200780c */ /* 0x000fe40003f04270 */
[----:B------:R-:W-:Y:S02]  /*4c00*/  FSEL R132, R50, -INF , P1 ;  /* 0xff80000032847808 */ /* 0x000fe40000800000 */
[----:B-1----:R-:W-:Y:S02]  /*4c10*/  FMNMX.FTZ R136, R136, R4, !PT ;  /* 0x0000000488887209 */ /* 0x002fe40007810000 */
[----:B------:R-:W1:Y:S01]  /*4c20*/  SHFL.BFLY PT, R4, R135, 0x2, 0x1f ;  /* 0x0c401f0087047f89 */ /* 0x000e6200000e0000 */
[----:B------:R-:W-:Y:S02]  /*4c30*/  ISETP.GT.AND P2, PT, R2, 0x29, PT ;  /* 0x000000290200780c */ /* 0x000fe40003f44270 */
[----:B--2---:R-:W-:Y:S01]  /*4c40*/  FMNMX.FTZ R3, R8, R0, !PT ;  /* 0x0000000008037209 */ /* 0x004fe20007810000 */
[----:B------:R-:W-:-:S03]  /*4c50*/  FFMA.FTZ R0, R18, c[0x0][0x2d0], -R20 ;  /* 0x0000b40012007a23 */ /* 0x000fc60000010814 */
[----:B------:R-:W-:Y:S01]  /*4c60*/  FMNMX.FTZ R3, R133, R3, !PT ;  /* 0x0000000385037209 */ /* 0x000fe20007810000 */
[----:B------:R2:W-:Y:S01]  /*4c70*/  MUFU.EX2 R250, R0 ;  /* 0x0000000000fa7308 */ /* 0x0005e20000000800 */
[----:B------:R-:W-:Y:S02]  /*4c80*/  FSEL R131, R70, -INF , P0 ;  /* 0xff80000046837808 */ /* 0x000fe40000000000 */
[----:B------:R-:W-:Y:S02]  /*4c90*/  FMNMX.FTZ R3, R132, R3, !PT ;  /* 0x0000000384037209 */ /* 0x000fe40007810000 */
[C---:B------:R-:W-:Y:S02]  /*4ca0*/  ISETP.GT.AND P1, PT, R2.reuse, 0x30, PT ;  /* 0x000000300200780c */ /* 0x040fe40003f24270 */
[----:B------:R-:W-:Y:S01]  /*4cb0*/  FSEL R130, R71, -INF , P2 ;  /* 0xff80000047827808 */ /* 0x000fe20001000000 */
[----:B--2---:R-:W-:Y:S01]  /*4cc0*/  FFMA.FTZ R0, R19, c[0x0][0x2d0], -R20 ;  /* 0x0000b40013007a23 */ /* 0x004fe20000010814 */
[----:B------:R-:W-:Y:S01]  /*4cd0*/  ISETP.GT.AND P0, PT, R2, 0x31, PT ;  /* 0x000000310200780c */ /* 0x000fe20003f04270 */
[----:B------:R-:W-:Y:S02]  /*4ce0*/  LDSM.16.MT88.4 R68, [R233+0x800] ;  /* 0x00080000e944783b */ /* 0x000fe40000004200 */
[----:B------:R2:W-:Y:S01]  /*4cf0*/  MUFU.EX2 R249, R0 ;  /* 0x0000000000f97308 */ /* 0x0005e20000000800 */
[----:B------:R-:W-:-:S02]  /*4d00*/  FSEL R129, R129, -INF , P1 ;  /* 0xff80000081817808 */ /* 0x000fc40000800000 */
[----:B------:R-:W-:Y:S02]  /*4d10*/  ISETP.GT.AND P2, PT, R2, 0x38, PT ;  /* 0x000000380200780c */ /* 0x000fe40003f44270 */
[----:B------:R-:W-:Y:S02]  /*4d20*/  FSEL R128, R128, -INF , P0 ;  /* 0xff80000080807808 */ /* 0x000fe40000000000 */
[----:B--2---:R-:W-:-:S04]  /*4d30*/  FMNMX.FTZ R0, R131, R3, !PT ;  /* 0x0000000383007209 */ /* 0x004fc80007810000 */
[----:B------:R-:W-:Y:S01]  /*4d40*/  FMNMX.FTZ R0, R130, R0, !PT ;  /* 0x0000000082007209 */ /* 0x000fe20007810000 */
[--C-:B------:R-:W-:Y:S01]  /*4d50*/  FFMA.FTZ R3, R21, c[0x0][0x2d0], -R20.reuse ;  /* 0x0000b40015037a23 */ /* 0x100fe20000010814 */
[----:B------:R-:W-:Y:S02]  /*4d60*/  ISETP.GT.AND P1, PT, R2, 0x39, PT ;  /* 0x000000390200780c */ /* 0x000fe40003f24270 */
[----:B------:R-:W-:Y:S01]  /*4d70*/  FMNMX.FTZ R0, R129, R0, !PT ;  /* 0x0000000081007209 */ /* 0x000fe20007810000 */
[----:B------:R-:W-:Y:S01]  /*4d80*/  FFMA.FTZ R2, R22, c[0x0][0x2d0], -R20 ;  /* 0x0000b40016027a23 */ /* 0x000fe20000010814 */
[----:B------:R2:W-:Y:S01]  /*4d90*/  MUFU.EX2 R251, R3 ;  /* 0x0000000300fb7308 */ /* 0x0005e20000000800 */
[----:B------:R-:W-:Y:S02]  /*4da0*/  FSEL R22, R35, -INF , P2 ;  /* 0xff80000023167808 */ /* 0x000fe40001000000 */
[----:B------:R-:W-:Y:S02]  /*4db0*/  FMNMX.FTZ R0, R128, R0, !PT ;  /* 0x0000000080007209 */ /* 0x000fe40007810000 */
[----:B------:R-:W-:-:S02]  /*4dc0*/  FSETP.NEU.FTZ.AND P0, PT, R136, -INF , PT ;  /* 0xff8000008800780b */ /* 0x000fc40003f1d000 */
[----:B------:R-:W-:Y:S02]  /*4dd0*/  FSEL R21, R37, -INF , P1 ;  /* 0xff80000025157808 */ /* 0x000fe40000800000 */
[----:B------:R-:W-:Y:S02]  /*4de0*/  FMNMX.FTZ R134, R22, R0, !PT ;  /* 0x0000000016867209 */ /* 0x000fe40007810000 */
[----:B-1----:R-:W-:Y:S01]  /*4df0*/  FMNMX.FTZ R135, R135, R4, !PT ;  /* 0x0000000487877209 */ /* 0x002fe20007810000 */
[----:B------:R1:W-:Y:S01]  /*4e00*/  MUFU.EX2 R252, R2 ;  /* 0x0000000200fc7308 */ /* 0x0003e20000000800 */
[----:B--2---:R-:W-:Y:S01]  /*4e10*/  FMUL.FTZ R3, R136, c[0x0][0x2d0] ;  /* 0x0000b40088037a20 */ /* 0x004fe20000410000 */
[----:B------:R-:W-:Y:S01]  /*4e20*/  FMNMX.FTZ R134, R21, R134, !PT ;  /* 0x0000008615867209 */ /* 0x000fe20007810000 */
[----:B------:R-:W-:Y:S03]  /*4e30*/  LDSM.16.MT88.4 R36, [R229+0x800] ;  /* 0x00080000e524783b */ /* 0x000fe60000004200 */
[----:B------:R-:W-:Y:S01]  /*4e40*/  FSEL R3, R3, RZ, P0 ;  /* 0x000000ff03037208 */ /* 0x000fe20000000000 */
[----:B------:R-:W-:Y:S04]  /*4e50*/  SHFL.BFLY PT, R4, R134, 0x2, 0x1f ;  /* 0x0c401f0086047f89 */ /* 0x000fe800000e0000 */
[--C-:B------:R-:W-:Y:S01]  /*4e60*/  FFMA.FTZ R0, R24, c[0x0][0x2d0], -R3.reuse ;  /* 0x0000b40018007a23 */ /* 0x100fe20000010803 */
[----:B-1----:R-:W1:Y:S03]  /*4e70*/  SHFL.BFLY PT, R2, R135, 0x1, 0x1f ;  /* 0x0c201f0087027f89 */ /* 0x002e6600000e0000 */
[----:B------:R2:W-:Y:S02]  /*4e80*/  MUFU.EX2 R171, R0 ;  /* 0x0000000000ab7308 */ /* 0x0005e40000000800 */
[----:B--2---:R-:W-:-:S06]  /*4e90*/  FFMA.FTZ R0, R25, c[0x0][0x2d0], -R3 ;  /* 0x0000b40019007a23 */ /* 0x004fcc0000010803 */
[----:B------:R2:W-:Y:S02]  /*4ea0*/  MUFU.EX2 R165, R0 ;  /* 0x0000000000a57308 */ /* 0x0005e40000000800 */
[----:B--2---:R-:W-:-:S06]  /*4eb0*/  FFMA.FTZ R0, R31, c[0x0][0x2d0], -R3 ;  /* 0x0000b4001f007a23 */ /* 0x004fcc0000010803 */
[----:B------:R2:W-:Y:S01]  /*4ec0*/  MUFU.EX2 R172, R0 ;  /* 0x0000000000ac7308 */ /* 0x0005e20000000800 */
[----:B-1----:R-:W-:Y:S02]  /*4ed0*/  FMNMX.FTZ R135, R135, R2, !PT ;  /* 0x0000000287877209 */ /* 0x002fe40007810000 */
[----:B------:R-:W-:Y:S01]  /*4ee0*/  FMNMX.FTZ R134, R134, R4, !PT ;  /* 0x0000000486867209 */ /* 0x000fe20007810000 */
[----:B--2---:R-:W-:-:S04]  /*4ef0*/  FFMA.FTZ R0, R33, c[0x0][0x2d0], -R3 ;  /* 0x0000b40021007a23 */ /* 0x004fc80000010803 */
[----:B------:R1:W-:Y:S01]  /*4f00*/  MUFU.EX2 R173, R0 ;  /* 0x0000000000ad7308 */ /* 0x0003e20000000800 */
[C---:B------:R-:W-:Y:S01]  /*4f10*/  FMUL.FTZ R2, R135.reuse, c[0x0][0x2d0] ;  /* 0x0000b40087027a20 */ /* 0x040fe20000410000 */
[----:B------:R-:W-:Y:S01]  /*4f20*/  FSETP.NEU.FTZ.AND P0, PT, R135, -INF , PT ;  /* 0xff8000008700780b */ /* 0x000fe20003f1d000 */
[----:B------:R-:W2:Y:S01]  /*4f30*/  SHFL.BFLY PT, R4, R134, 0x1, 0x1f ;  /* 0x0c201f0086047f89 */ /* 0x000ea200000e0000 */
[----:B-1----:R-:W-:-:S04]  /*4f40*/  FFMA.FTZ R0, R27, c[0x0][0x2d0], -R3 ;  /* 0x0000b4001b007a23 */ /* 0x002fc80000010803 */
[----:B------:R1:W-:Y:S01]  /*4f50*/  MUFU.EX2 R224, R0 ;  /* 0x0000000000e07308 */ /* 0x0003e20000000800 */
[----:B------:R-:W-:Y:S01]  /*4f60*/  FSEL R2, R2, RZ, P0 ;  /* 0x000000ff02027208 */ /* 0x000fe20000000000 */
[--C-:B-1----:R-:W-:Y:S01]  /*4f70*/  FFMA.FTZ R0, R26, c[0x0][0x2d0], -R3.reuse ;  /* 0x0000b4001a007a23 */ /* 0x102fe20000010803 */
[----:B--2---:R-:W-:Y:S01]  /*4f80*/  FMNMX.FTZ R134, R134, R4, !PT ;  /* 0x0000000486867209 */ /* 0x004fe20007810000 */
[----:B------:R-:W1:Y:S04]  /*4f90*/  LDSM.16.MT88.4 R24, [R230] ;  /* 0x00000000e618783b */ /* 0x000e680000004200 */
[----:B------:R2:W-:Y:S02]  /*4fa0*/  MUFU.EX2 R225, R0 ;  /* 0x0000000000e17308 */ /* 0x0005e40000000800 */
[----:B--2---:R-:W-:-:S06]  /*4fb0*/  FFMA.FTZ R0, R32, c[0x0][0x2d0], -R3 ;  /* 0x0000b40020007a23 */ /* 0x004fcc0000010803 */
[----:B------:R2:W-:Y:S02]  /*4fc0*/  MUFU.EX2 R226, R0 ;  /* 0x0000000000e27308 */ /* 0x0005e40000000800 */
[----:B--2---:R-:W-:Y:S01]  /*4fd0*/  FFMA.FTZ R0, R34, c[0x0][0x2d0], -R3 ;  /* 0x0000b40022007a23 */ /* 0x004fe20000010803 */
[----:B------:R-:W-:Y:S01]  /*4fe0*/  FSETP.NEU.FTZ.AND P0, PT, R134, -INF , PT ;  /* 0xff8000008600780b */ /* 0x000fe20003f1d000 */
[--C-:B------:R-:W-:Y:S01]  /*4ff0*/  FFMA.FTZ R4, R16, c[0x0][0x2d0], -R2.reuse ;  /* 0x0000b40010047a23 */ /* 0x100fe20000010802 */
[----:B------:R-:W2:Y:S03]  /*5000*/  LDSM.16.MT88.4 R32, [R230+0x800] ;  /* 0x00080000e620783b */ /* 0x000ea60000004200 */
[----:B------:R3:W-:Y:S02]  /*5010*/  MUFU.EX2 R227, R0 ;  /* 0x0000000000e37308 */ /* 0x0007e40000000800 */
[----:B---3--:R-:W-:-:S06]  /*5020*/  FFMA.FTZ R0, R5, c[0x0][0x2d0], -R2 ;  /* 0x0000b40005007a23 */ /* 0x008fcc0000010802 */
[----:B------:R3:W-:Y:S02]  /*5030*/  MUFU.EX2 R156, R0 ;  /* 0x00000000009c7308 */ /* 0x0007e40000000800 */
[----:B---3--:R-:W-:-:S06]  /*5040*/  FFMA.FTZ R0, R6, c[0x0][0x2d0], -R2 ;  /* 0x0000b40006007a23 */ /* 0x008fcc0000010802 */
[----:B------:R3:W4:Y:S02]  /*5050*/  MUFU.EX2 R155, R0 ;  /* 0x00000000009b7308 */ /* 0x0007240000000800 */
[----:B---3--:R-:W-:-:S06]  /*5060*/  FFMA.FTZ R0, R10, c[0x0][0x2d0], -R2 ;  /* 0x0000b4000a007a23 */ /* 0x008fcc0000010802 */
[----:B------:R3:W-:Y:S02]  /*5070*/  MUFU.EX2 R158, R0 ;  /* 0x00000000009e7308 */ /* 0x0007e40000000800 */
[----:B---3--:R-:W-:-:S06]  /*5080*/  FFMA.FTZ R0, R12, c[0x0][0x2d0], -R2 ;  /* 0x0000b4000c007a23 */ /* 0x008fcc0000010802 */
[----:B------:R3:W5:Y:S08]  /*5090*/  MUFU.EX2 R161, R0 ;  /* 0x0000000000a17308 */ /* 0x0007700000000800 */
[----:B------:R1:W-:Y:S01]  /*50a0*/  MUFU.EX2 R187, R4 ;  /* 0x0000000400bb7308 */ /* 0x0003e20000000800 */
[----:B---3--:R-:W-:-:S05]  /*50b0*/  FMUL.FTZ R0, R134, c[0x0][0x2d0] ;  /* 0x0000b40086007a20 */ /* 0x008fca0000410000 */
[----:B------:R-:W-:Y:S01]  /*50c0*/  FSEL R0, R0, RZ, P0 ;  /* 0x000000ff00007208 */ /* 0x000fe20000000000 */
[----:B-1----:R-:W-:-:S04]  /*50d0*/  FFMA.FTZ R4, R17, c[0x0][0x2d0], -R2 ;  /* 0x0000b40011047a23 */ /* 0x002fc80000010802 */
[----:B------:R1:W-:Y:S02]  /*50e0*/  MUFU.EX2 R190, R4 ;  /* 0x0000000400be7308 */ /* 0x0003e40000000800 */
[----:B-1----:R-:W-:-:S06]  /*50f0*/  FFMA.FTZ R4, R14, c[0x0][0x2d0], -R0 ;  /* 0x0000b4000e047a23 */ /* 0x002fcc0000010800 */
[----:B------:R1:W-:Y:S02]  /*5100*/  MUFU.EX2 R147, R4 ;  /* 0x0000000400937308 */ /* 0x0003e40000000800 */
[----:B-1----:R-:W-:-:S06]  /*5110*/  FFMA.FTZ R4, R13, c[0x0][0x2d0], -R0 ;  /* 0x0000b4000d047a23 */ /* 0x002fcc0000010800 */
[----:B------:R1:W3:Y:S02]  /*5120*/  MUFU.EX2 R146, R4 ;  /* 0x0000000400927308 */ /* 0x0002e40000000800 */
[----:B-1----:R-:W-:-:S06]  /*5130*/  FFMA.FTZ R4, R11, c[0x0][0x2d0], -R0 ;  /* 0x0000b4000b047a23 */ /* 0x002fcc0000010800 */
[----:B------:R1:W-:Y:S02]  /*5140*/  MUFU.EX2 R151, R4 ;  /* 0x0000000400977308 */ /* 0x0003e40000000800 */
[----:B-1----:R-:W-:-:S06]  /*5150*/  FFMA.FTZ R4, R7, c[0x0][0x2d0], -R0 ;  /* 0x0000b40007047a23 */ /* 0x002fcc0000010800 */
[----:B------:R1:W1:Y:S02]  /*5160*/  MUFU.EX2 R153, R4 ;  /* 0x0000000400997308 */ /* 0x0002640000000800 */
[----:B-1----:R-:W-:-:S06]  /*5170*/  FFMA.FTZ R4, R23, c[0x0][0x2d0], -R2 ;  /* 0x0000b40017047a23 */ /* 0x002fcc0000010802 */
[----:B------:R1:W-:Y:S02]  /*5180*/  MUFU.EX2 R188, R4 ;  /* 0x0000000400bc7308 */ /* 0x0003e40000000800 */
[----:B-1----:R-:W-:-:S06]  /*5190*/  FFMA.FTZ R4, R29, c[0x0][0x2d0], -R2 ;  /* 0x0000b4001d047a23 */ /* 0x002fcc0000010802 */
[----:B------:R1:W-:Y:S01]  /*51a0*/  MUFU.EX2 R191, R4 ;  /* 0x0000000400bf7308 */ /* 0x0003e20000000800 */
[----:B----4-:R-:W-:Y:S02]  /*51b0*/  F2FP.BF16.PACK_AB R12, R155, R156 ;  /* 0x0000009c9b0c723e */ /* 0x010fe400000010ff */
[----:B-----5:R-:W-:Y:S02]  /*51c0*/  F2FP.BF16.PACK_AB R14, R161, R158 ;  /* 0x0000009ea10e723e */ /* 0x020fe400000010ff */
[----:B---3--:R-:W-:Y:S01]  /*51d0*/  F2FP.BF16.PACK_AB R13, R146, R147 ;  /* 0x00000093920d723e */ /* 0x008fe200000010ff */
[----:B-1----:R-:W-:-:S04]  /*51e0*/  FFMA.FTZ R4, R28, c[0x0][0x2d0], -R0 ;  /* 0x0000b4001c047a23 */ /* 0x002fc80000010800 */
[----:B------:R1:W-:Y:S01]  /*51f0*/  MUFU.EX2 R184, R4 ;  /* 0x0000000400b87308 */ /* 0x0003e20000000800 */
[----:B------:R-:W-:Y:S01]  /*5200*/  F2FP.BF16.PACK_AB R15, R153, R151 ;  /* 0x00000097990f723e */ /* 0x000fe200000010ff */
[----:B-1----:R-:W-:-:S06]  /*5210*/  FFMA.FTZ R4, R30, c[0x0][0x2d0], -R0 ;  /* 0x0000b4001e047a23 */ /* 0x002fcc0000010800 */
[----:B------:R1:W3:Y:S01]  /*5220*/  MUFU.EX2 R185, R4 ;  /* 0x0000000400b97308 */ /* 0x0002e20000000800 */
[----:B------:R-:W-:Y:S01]  /*5230*/  HMMA.16816.F32.BF16 R48, R12, R24, RZ ;  /* 0x000000180c30723c */ /* 0x000fe200000418ff */
[----:B-1----:R-:W-:-:S06]  /*5240*/  FFMA.FTZ R4, R9, c[0x0][0x2d0], -R0 ;  /* 0x0000b40009047a23 */ /* 0x002fcc0000010800 */
[----:B------:R1:W-:Y:S02]  /*5250*/  MUFU.EX2 R186, R4 ;  /* 0x0000000400ba7308 */ /* 0x0003e40000000800 */
[----:B-1----:R-:W-:-:S06]  /*5260*/  FFMA.FTZ R4, R8, c[0x0][0x2d0], -R0 ;  /* 0x0000b40008047a23 */ /* 0x002fcc0000010800 */
[----:B------:R1:W4:Y:S01]  /*5270*/  MUFU.EX2 R189, R4 ;  /* 0x0000000400bd7308 */ /* 0x0003220000000800 */
[----:B---3--:R-:W-:Y:S02]  /*5280*/  F2FP.BF16.PACK_AB R5, R185, R184 ;  /* 0x000000b8b905723e */ /* 0x008fe400000010ff */
[----:B------:R-:W-:Y:S01]  /*5290*/  F2FP.BF16.PACK_AB R6, R191, R188 ;  /* 0x000000bcbf06723e */ /* 0x000fe200000010ff */
[----:B------:R-:W-:Y:S01]  /*52a0*/  HMMA.16816.F32.BF16 R64, R12, R40, RZ ;  /* 0x000000280c40723c */ /* 0x000fe200000418ff */
[----:B-1----:R-:W-:Y:S02]  /*52b0*/  F2FP.BF16.PACK_AB R4, R190, R187 ;  /* 0x000000bbbe04723e */ /* 0x002fe400000010ff */
[----:B----4-:R-:W-:-:S07]  /*52c0*/  F2FP.BF16.PACK_AB R7, R189, R186 ;  /* 0x000000babd07723e */ /* 0x010fce00000010ff */
[----:B--2---:R-:W-:Y:S01]  /*52d0*/  HMMA.16816.F32.BF16 R200, R4, R32, R48 ;  /* 0x0000002004c8723c */ /* 0x004fe20000041830 */
[----:B------:R-:W1:Y:S01]  /*52e0*/  LDSM.16.MT88.4 R48, [R229+0x2800] ;  /* 0x00280000e530783b */ /* 0x000e620000004200 */
[----:B------:R-:W-:Y:S02]  /*52f0*/  F2FP.BF16.PACK_AB R16, R174, R175 ;  /* 0x000000afae10723e */ /* 0x000fe400000010ff */
[----:B------:R-:W-:Y:S02]  /*5300*/  F2FP.BF16.PACK_AB R18, R176, R177 ;  /* 0x000000b1b012723e */ /* 0x000fe400000010ff */
[----:B------:R-:W-:Y:S02]  /*5310*/  F2FP.BF16.PACK_AB R17, R165, R171 ;  /* 0x000000aba511723e */ /* 0x000fe400000010ff */
[----:B------:R-:W-:Y:S01]  /*5320*/  F2FP.BF16.PACK_AB R19, R173, R172 ;  /* 0x000000acad13723e */ /* 0x000fe200000010ff */
[----:B------:R-:W-:Y:S08]  /*5330*/  HMMA.16816.F32.BF16 R108, R12, R60, RZ ;  /* 0x0000003c0c6c723c */ /* 0x000ff000000418ff */
[----:B------:R-:W-:Y:S08]  /*5340*/  HMMA.16816.F32.BF16 R72, R16, R40, RZ ;  /* 0x000000281048723c */ /* 0x000ff000000418ff */
[----:B------:R-:W-:Y:S08]  /*5350*/  HMMA.16816.F32.BF16 R88, R12, R44, RZ ;  /* 0x0000002c0c58723c */ /* 0x000ff000000418ff */
[----:B------:R-:W-:Y:S01]  /*5360*/  HMMA.16816.F32.BF16 R192, R4, R36, R64 ;  /* 0x0000002404c0723c */ /* 0x000fe20000041840 */
[----:B------:R-:W2:Y:S07]  /*5370*/  LDSM.16.MT88.4 R64, [R232+0x2800] ;  /* 0x00280000e840783b */ /* 0x000eae0000004200 */
[----:B------:R-:W-:Y:S01]  /*5380*/  HMMA.16816.F32.BF16 R52, R16, R24, RZ ;  /* 0x000000181034723c */ /* 0x000fe200000418ff */
[----:B------:R-:W-:-:S07]  /*5390*/  F2FP.BF16.PACK_AB R8, R249, R250 ;  /* 0x000000faf908723e */ /* 0x000fce00000010ff */
[----:B------:R-:W-:Y:S01]  /*53a0*/  HMMA.16816.F32.BF16 R28, R16, R44, RZ ;  /* 0x0000002c101c723c */ /* 0x000fe200000418ff */
[----:B------:R-:W-:Y:S02]  /*53b0*/  F2FP.BF16.PACK_AB R9, R225, R224 ;  /* 0x000000e0e109723e */ /* 0x000fe400000010ff */
[----:B------:R-:W-:Y:S02]  /*53c0*/  F2FP.BF16.PACK_AB R10, R252, R251 ;  /* 0x000000fbfc0a723e */ /* 0x000fe400000010ff */
[----:B------:R-:W-:-:S03]  /*53d0*/  F2FP.BF16.PACK_AB R11, R227, R226 ;  /* 0x000000e2e30b723e */ /* 0x000fc600000010ff */
[----:B-1----:R-:W-:Y:S08]  /*53e0*/  HMMA.16816.F32.BF16 R108, R4, R48, R108 ;  /* 0x00000030046c723c */ /* 0x002ff0000004186c */
[----:B------:R-:W-:Y:S08]  /*53f0*/  HMMA.16816.F32.BF16 R180, R8, R36, R72 ;  /* 0x0000002408b4723c */ /* 0x000ff00000041848 */
[----:B------:R-:W-:Y:S08]  /*5400*/  HMMA.16816.F32.BF16 R208, R4, R68, R88 ;  /* 0x0000004404d0723c */ /* 0x000ff00000041858 */
[C---:B------:R-:W-:Y:S08]  /*5410*/  HMMA.16816.F32.BF16 R96, R16.reuse, R80, RZ ;  /* 0x000000501060723c */ /* 0x040ff000000418ff */
[C---:B------:R-:W-:Y:S08]  /*5420*/  HMMA.16816.F32.BF16 R112, R16.reuse, R60, RZ ;  /* 0x0000003c1070723c */ /* 0x040ff000000418ff */
[-C--:B------:R-:W-:Y:S08]  /*5430*/  HMMA.16816.F32.BF16 R88, R16, R116.reuse, RZ ;  /* 0x000000741058723c */ /* 0x080ff000000418ff */
[----:B------:R-:W-:Y:S08]  /*5440*/  HMMA.16816.F32.BF16 R72, R12, R116, RZ ;  /* 0x000000740c48723c */ /* 0x000ff000000418ff */
[C---:B------:R-:W-:Y:S01]  /*5450*/  HMMA.16816.F32.BF16 R204, R8.reuse, R32, R52 ;  /* 0x0000002008cc723c */ /* 0x040fe20000041834 */
[----:B------:R-:W1:Y:S07]  /*5460*/  LDSM.16.MT88.4 R52, [R230+0x2800] ;  /* 0x00280000e634783b */ /* 0x000e6e0000004200 */
[----:B------:R-:W-:Y:S01]  /*5470*/  HMMA.16816.F32.BF16 R212, R8, R68, R28 ;  /* 0x0000004408d4723c */ /* 0x000fe2000004181c */
[----:B------:R-:W3:Y:S01]  /*5480*/  LDSM.16.MT88.4 R28, [R232+0x800] ;  /* 0x00080000e81c783b */ /* 0x000ee20000004200 */
[----:B------:R-:W-:-:S02]  /*5490*/  IMAD.MOV.U32 R23, RZ, RZ, R109 ;  /* 0x000000ffff177224 */ /* 0x000fc400078e006d */
[----:B------:R-:W-:Y:S02]  /*54a0*/  FFMA.FTZ R61, R131, c[0x0][0x2d0], -R0 ;  /* 0x0000b400833d7a23 */ /* 0x000fe40000010800 */
[--C-:B------:R-:W-:Y:S02]  /*54b0*/  FFMA.FTZ R60, R168, c[0x0][0x2d0], -R20.reuse ;  /* 0x0000b400a83c7a23 */ /* 0x100fe40000010814 */
[----:B------:R-:W-:Y:S01]  /*54c0*/  HMMA.16816.F32.BF16 R92, R12, R80, RZ ;  /* 0x000000500c5c723c */ /* 0x000fe200000418ff */
[--C-:B------:R-:W-:Y:S02]  /*54d0*/  FFMA.FTZ R45, R167, c[0x0][0x2d0], -R20.reuse ;  /* 0x0000b400a72d7a23 */ /* 0x100fe40000010814 */
[----:B------:R-:W-:Y:S02]  /*54e0*/  FFMA.FTZ R148, R148, c[0x0][0x2d0], -R20 ;  /* 0x0000b40094947a23 */ /* 0x000fe40000010814 */
[--C-:B------:R-:W-:Y:S02]  /*54f0*/  FFMA.FTZ R131, R21, c[0x0][0x2d0], -R0.reuse ;  /* 0x0000b40015837a23 */ /* 0x100fe40000010800 */
[--C-:B------:R-:W-:Y:S01]  /*5500*/  FFMA.FTZ R81, R130, c[0x0][0x2d0], -R0.reuse ;  /* 0x0000b40082517a23 */ /* 0x100fe20000010800 */
[----:B------:R-:W-:Y:S01]  /*5510*/  HMMA.16816.F32.BF16 R96, R8, R76, R96 ;  /* 0x0000004c0860723c */ /* 0x000fe20000041860 */
[----:B------:R-:W-:-:S07]  /*5520*/  FFMA.FTZ R130, R22, c[0x0][0x2d0], -R0 ;  /* 0x0000b40016827a23 */ /* 0x000fce0000010800 */
[-C--:B------:R-:W-:Y:S08]  /*5530*/  HMMA.16816.F32.BF16 R124, R16, R56.reuse, RZ ;  /* 0x00000038107c723c */ /* 0x080ff000000418ff */
[----:B------:R-:W-:Y:S07]  /*5540*/  HMMA.16816.F32.BF16 R120, R12, R56, RZ ;  /* 0x000000380c78723c */ /* 0x000fee00000418ff */
[--C-:B------:R-:W-:Y:S01]  /*5550*/  FFMA.FTZ R57, R170, c[0x0][0x2d0], -R20.reuse ;  /* 0x0000b400aa397a23 */ /* 0x100fe20000010814 */
[----:B------:R-:W-:Y:S01]  /*5560*/  HMMA.16816.F32.BF16 R216, R8, R48, R112 ;  /* 0x0000003008d8723c */ /* 0x000fe20000041870 */
[----:B------:R-:W-:-:S06]  /*5570*/  FFMA.FTZ R56, R169, c[0x0][0x2d0], -R20 ;  /* 0x0000b400a9387a23 */ /* 0x000fcc0000010814 */
[--C-:B------:R-:W-:Y:S01]  /*5580*/  FFMA.FTZ R112, R166, c[0x0][0x2d0], -R20.reuse ;  /* 0x0000b400a6707a23 */ /* 0x100fe20000010814 */
[----:B--2---:R-:W-:Y:S01]  /*5590*/  HMMA.16816.F32.BF16 R88, R8, R64, R88 ;  /* 0x000000400858723c */ /* 0x004fe20000041858 */
[--C-:B------:R-:W-:Y:S02]  /*55a0*/  FFMA.FTZ R113, R164, c[0x0][0x2d0], -R20.reuse ;  /* 0x0000b400a4717a23 */ /* 0x100fe40000010814 */
[----:B------:R-:W-:-:S05]  /*55b0*/  FFMA.FTZ R114, R150, c[0x0][0x2d0], -R20 ;  /* 0x0000b40096727a23 */ /* 0x000fca0000010814 */
[----:B------:R-:W-:Y:S07]  /*55c0*/  HMMA.16816.F32.BF16 R72, R4, R64, R72 ;  /* 0x000000400448723c */ /* 0x000fee0000041848 */
[----:B------:R-:W-:Y:S01]  /*55d0*/  IMAD.MOV.U32 R64, RZ, RZ, R23 ;  /* 0x000000ffff407224 */ /* 0x000fe200078e0017 */
[C---:B------:R-:W-:Y:S08]  /*55e0*/  HMMA.16816.F32.BF16 R100, R12.reuse, R84, RZ ;  /* 0x000000540c64723c */ /* 0x040ff000000418ff */
[----:B------:R-:W-:Y:S01]  /*55f0*/  HMMA.16816.F32.BF16 R20, R12, R58, RZ ;  /* 0x0000003a0c14723c */ /* 0x000fe200000418ff */
[----:B------:R-:W-:-:S02]  /*5600*/  IMAD.MOV.U32 R178, RZ, RZ, R99 ;  /* 0x000000ffffb27224 */ /* 0x000fc400078e0063 */
[----:B------:R-:W-:Y:S02]  /*5610*/  FFMA.FTZ R99, R138, c[0x0][0x2d0], -R2 ;  /* 0x0000b4008a637a23 */ /* 0x000fe40000010802 */
[----:B------:R-:W-:Y:S02]  /*5620*/  FFMA.FTZ R80, R133, c[0x0][0x2d0], -R0 ;  /* 0x0000b40085507a23 */ /* 0x000fe40000010800 */
[----:B------:R-:W-:Y:S02]  /*5630*/  IMAD.MOV.U32 R133, RZ, RZ, R197 ;  /* 0x000000ffff857224 */ /* 0x000fe400078e00c5 */
[----:B------:R-:W-:Y:S01]  /*5640*/  IMAD.MOV.U32 R138, RZ, RZ, R196 ;  /* 0x000000ffff8a7224 */ /* 0x000fe200078e00c4 */
[----:B------:R-:W-:Y:S08]  /*5650*/  HMMA.16816.F32.BF16 R104, R16, R84, RZ ;  /* 0x000000541068723c */ /* 0x000ff000000418ff */
[C---:B-1----:R-:W-:Y:S08]  /*5660*/  HMMA.16816.F32.BF16 R100, R4.reuse, R52, R100 ;  /* 0x000000340464723c */ /* 0x042ff00000041864 */
[----:B---3--:R-:W-:Y:S08]  /*5670*/  HMMA.16816.F32.BF16 R196, R4, R30, R20 ;  /* 0x0000001e04c4723c */ /* 0x008ff00000041814 */
[----:B------:R-:W-:Y:S08]  /*5680*/  HMMA.16816.F32.BF16 R20, R12, R62, RZ ;  /* 0x0000003e0c14723c */ /* 0x000ff000000418ff */
[----:B------:R-:W-:Y:S01]  /*5690*/  HMMA.16816.F32.BF16 R124, R8, R28, R124 ;  /* 0x0000001c087c723c */ /* 0x000fe2000004187c */
[----:B------:R-:W-:-:S02]  /*56a0*/  IMAD.MOV.U32 R33, RZ, RZ, R100 ;  /* 0x000000ffff217224 */ /* 0x000fc400078e0064 */
[----:B------:R-:W-:-:S05]  /*56b0*/  IMAD.MOV.U32 R32, RZ, RZ, R101 ;  /* 0x000000ffff207224 */ /* 0x000fca00078e0065 */
[----:B------:R-:W-:Y:S07]  /*56c0*/  HMMA.16816.F32.BF16 R120, R4, R28, R120 ;  /* 0x0000001c0478723c */ /* 0x000fee0000041878 */
[----:B------:R-:W-:Y:S01]  /*56d0*/  IMAD.MOV.U32 R29, RZ, RZ, R102 ;  /* 0x000000ffff1d7224 */ /* 0x000fe200078e0066 */
[----:B------:R-:W-:Y:S01]  /*56e0*/  HMMA.16816.F32.BF16 R104, R8, R52, R104 ;  /* 0x000000340868723c */ /* 0x000fe20000041868 */
[----:B------:R-:W-:-:S07]  /*56f0*/  IMAD.MOV.U32 R28, RZ, RZ, R103 ;  /* 0x000000ffff1c7224 */ /* 0x000fce00078e0067 */
[C---:B------:R-:W-:Y:S08]  /*5700*/  HMMA.16816.F32.BF16 R100, R4.reuse, R50, R20 ;  /* 0x000000320464723c */ /* 0x040ff00000041814 */
[----:B------:R-:W-:Y:S08]  /*5710*/  HMMA.16816.F32.BF16 R92, R4, R76, R92 ;  /* 0x0000004c045c723c */ /* 0x000ff0000004185c */
[----:B------:R-:W-:Y:S01]  /*5720*/  HMMA.16816.F32.BF16 R20, R12, R86, RZ ;  /* 0x000000560c14723c */ /* 0x000fe200000418ff */
[----:B------:R-:W-:-:S02]  /*5730*/  IMAD.MOV.U32 R69, RZ, RZ, R105 ;  /* 0x000000ffff457224 */ /* 0x000fc400078e0069 */
[----:B------:R-:W-:Y:S02]  /*5740*/  IMAD.MOV.U32 R68, RZ, RZ, R106 ;  /* 0x000000ffff447224 */ /* 0x000fe400078e006a */
[----:B------:R-:W-:Y:S02]  /*5750*/  IMAD.MOV.U32 R49, RZ, RZ, R107 ;  /* 0x000000ffff317224 */ /* 0x000fe400078e006b */
[----:B------:R-:W-:Y:S02]  /*5760*/  IMAD.MOV.U32 R48, RZ, RZ, R104 ;  /* 0x000000ffff307224 */ /* 0x000fe400078e0068 */
[----:B------:R-:W-:Y:S02]  /*5770*/  IMAD.MOV.U32 R41, RZ, RZ, R90 ;  /* 0x000000ffff297224 */ /* 0x000fe400078e005a */
[----:B------:R-:W-:Y:S02]  /*5780*/  IMAD.MOV.U32 R40, RZ, RZ, R91 ;  /* 0x000000ffff287224 */ /* 0x000fe400078e005b */
[----:B------:R-:W-:-:S02]  /*5790*/  IMAD.MOV.U32 R116, RZ, RZ, R88 ;  /* 0x000000ffff747224 */ /* 0x000fc400078e0058 */
[----:B------:R-:W-:Y:S02]  /*57a0*/  IMAD.MOV.U32 R117, RZ, RZ, R89 ;  /* 0x000000ffff757224 */ /* 0x000fe400078e0059 */
[----:B------:R-:W-:Y:S01]  /*57b0*/  IMAD.MOV.U32 R37, RZ, RZ, R94 ;  /* 0x000000ffff257224 */ /* 0x000fe200078e005e */
[----:B------:R-:W-:Y:S01]  /*57c0*/  HMMA.16816.F32.BF16 R88, R12, R26, RZ ;  /* 0x0000001a0c58723c */ /* 0x000fe200000418ff */
[----:B------:R-:W-:Y:S02]  /*57d0*/  IMAD.MOV.U32 R115, RZ, RZ, R95 ;  /* 0x000000ffff737224 */ /* 0x000fe400078e005f */
[----:B------:R-:W-:Y:S02]  /*57e0*/  IMAD.MOV.U32 R77, RZ, RZ, R93 ;  /* 0x000000ffff4d7224 */ /* 0x000fe400078e005d */
[----:B------:R-:W-:Y:S02]  /*57f0*/  IMAD.MOV.U32 R76, RZ, RZ, R92 ;  /* 0x000000ffff4c7224 */ /* 0x000fe400078e005c */
[----:B------:R-:W-:Y:S01]  /*5800*/  IMAD.MOV.U32 R53, RZ, RZ, R75 ;  /* 0x000000ffff357224 */ /* 0x000fe200078e004b */
[----:B------:R-:W-:Y:S01]  /*5810*/  HMMA.16816.F32.BF16 R104, R4, R54, R20 ;  /* 0x000000360468723c */ /* 0x000fe20000041814 */
[----:B------:R-:W-:-:S02]  /*5820*/  IMAD.MOV.U32 R52, RZ, RZ, R74 ;  /* 0x000000ffff347224 */ /* 0x000fc400078e004a */
[----:B------:R-:W-:Y:S02]  /*5830*/  IMAD.MOV.U32 R25, RZ, RZ, R73 ;  /* 0x000000ffff197224 */ /* 0x000fe400078e0049 */
[----:B------:R-:W-:-:S03]  /*5840*/  IMAD.MOV.U32 R24, RZ, RZ, R72 ;  /* 0x000000ffff187224 */ /* 0x000fc600078e0048 */
[C---:B------:R-:W-:Y:S08]  /*5850*/  HMMA.16816.F32.BF16 R92, R12.reuse, R42, RZ ;  /* 0x0000002a0c5c723c */ /* 0x040ff000000418ff */
[C---:B------:R-:W-:Y:S08]  /*5860*/  HMMA.16816.F32.BF16 R72, R12.reuse, R46, RZ ;  /* 0x0000002e0c48723c */ /* 0x040ff000000418ff */
[C---:B------:R-:W-:Y:S08]  /*5870*/  HMMA.16816.F32.BF16 R20, R12.reuse, R82, RZ ;  /* 0x000000520c14723c */ /* 0x040ff000000418ff */
[----:B------:R-:W-:Y:S01]  /*5880*/  HMMA.16816.F32.BF16 R12, R12, R118, RZ ;  /* 0x000000760c0c723c */ /* 0x000fe200000418ff */
[----:B------:R-:W-:-:S02]  /*5890*/  IMAD.MOV.U32 R220, RZ, RZ, R97 ;  /* 0x000000ffffdc7224 */ /* 0x000fc400078e0061 */
[----:B------:R-:W-:Y:S02]  /*58a0*/  IMAD.MOV.U32 R179, RZ, RZ, R98 ;  /* 0x000000ffffb37224 */ /* 0x000fe400078e0062 */
[--C-:B------:R-:W-:Y:S02]  /*58b0*/  FFMA.FTZ R170, R154, c[0x0][0x2d0], -R3.reuse ;  /* 0x0000b4009aaa7a23 */ /* 0x100fe40000010803 */
[----:B------:R-:W-:Y:S02]  /*58c0*/  FFMA.FTZ R169, R152, c[0x0][0x2d0], -R3 ;  /* 0x0000b40098a97a23 */ /* 0x000fe40000010803 */
[--C-:B------:R-:W-:Y:S02]  /*58d0*/  FFMA.FTZ R98, R145, c[0x0][0x2d0], -R2.reuse ;  /* 0x0000b40091627a23 */ /* 0x100fe40000010802 */
[--C-:B------:R-:W-:Y:S02]  /*58e0*/  FFMA.FTZ R97, R144, c[0x0][0x2d0], -R2.reuse ;  /* 0x0000b40090617a23 */ /* 0x100fe40000010802 */
[----:B------:R-:W-:-:S02]  /*58f0*/  FFMA.FTZ R85, R143, c[0x0][0x2d0], -R2 ;  /* 0x0000b4008f557a23 */ /* 0x000fc40000010802 */
[--C-:B------:R-:W-:Y:S02]  /*5900*/  FFMA.FTZ R84, R142, c[0x0][0x2d0], -R2.reuse ;  /* 0x0000b4008e547a23 */ /* 0x100fe40000010802 */
[--C-:B------:R-:W-:Y:S02]  /*5910*/  FFMA.FTZ R154, R141, c[0x0][0x2d0], -R2.reuse ;  /* 0x0000b4008d9a7a23 */ /* 0x100fe40000010802 */
[--C-:B------:R-:W-:Y:S02]  /*5920*/  FFMA.FTZ R152, R140, c[0x0][0x2d0], -R2.reuse ;  /* 0x0000b4008c987a23 */ /* 0x100fe40000010802 */
[----:B------:R-:W-:Y:S02]  /*5930*/  FFMA.FTZ R139, R139, c[0x0][0x2d0], -R2 ;  /* 0x0000b4008b8b7a23 */ /* 0x000fe40000010802 */
[----:B------:R-:W-:Y:S01]  /*5940*/  FFMA.FTZ R2, R132, c[0x0][0x2d0], -R0 ;  /* 0x0000b40084027a23 */ /* 0x000fe20000010800 */
[----:B------:R-:W-:Y:S01]  /*5950*/  HMMA.16816.F32.BF16 R92, R4, R38, R92 ;  /* 0x00000026045c723c */ /* 0x000fe2000004185c */
[----:B------:R-:W-:-:S02]  /*5960*/  IMAD.MOV.U32 R36, RZ, RZ, R108 ;  /* 0x000000ffff247224 */ /* 0x000fc400078e006c */
[----:B------:R-:W-:Y:S02]  /*5970*/  IMAD.MOV.U32 R223, RZ, RZ, R110 ;  /* 0x000000ffffdf7224 */ /* 0x000fe400078e006e */
[----:B------:R-:W-:Y:S02]  /*5980*/  IMAD.MOV.U32 R222, RZ, RZ, R111 ;  /* 0x000000ffffde7224 */ /* 0x000fe400078e006f */
[----:B------:R-:W-:Y:S01]  /*5990*/  IMAD.MOV.U32 R166, RZ, RZ, R115 ;  /* 0x000000ffffa67224 */ /* 0x000fe200078e0073 */
[----:B------:R-:W-:Y:S01]  /*59a0*/  HMMA.16816.F32.BF16 R88, R4, R34, R88 ;  /* 0x000000220458723c */ /* 0x000fe20000041858 */
[----:B------:R-:W-:Y:S02]  /*59b0*/  IMAD.MOV.U32 R132, RZ, RZ, R114 ;  /* 0x000000ffff847224 */ /* 0x000fe400078e0072 */
[----:B------:R-:W-:Y:S02]  /*59c0*/  IMAD.MOV.U32 R140, RZ, RZ, R113 ;  /* 0x000000ffff8c7224 */ /* 0x000fe400078e0071 */
[----:B------:R-:W-:-:S03]  /*59d0*/  IMAD.MOV.U32 R141, RZ, RZ, R112 ;  /* 0x000000ffff8d7224 */ /* 0x000fc600078e0070 */
[C---:B------:R-:W-:Y:S08]  /*59e0*/  HMMA.16816.F32.BF16 R72, R4.reuse, R70, R72 ;  /* 0x000000460448723c */ /* 0x040ff00000041848 */
[C---:B------:R-:W-:Y:S08]  /*59f0*/  HMMA.16816.F32.BF16 R108, R4.reuse, R78, R20 ;  /* 0x0000004e046c723c */ /* 0x040ff00000041814 */
[----:B------:R-:W-:Y:S08]  /*5a00*/  HMMA.16816.F32.BF16 R112, R4, R66, R12 ;  /* 0x000000420470723c */ /* 0x000ff0000004180c */
[----:B------:R-:W-:Y:S01]  /*5a10*/  HMMA.16816.F32.BF16 R4, R16, R46, RZ ;  /* 0x0000002e1004723c */ /* 0x000fe200000418ff */
[----:B------:R-:W-:-:S02]  /*5a20*/  IMAD.MOV.U32 R65, RZ, RZ, R37 ;  /* 0x000000ffff417224 */ /* 0x000fc400078e0025 */
[--C-:B------:R-:W-:Y:S02]  /*5a30*/  FFMA.FTZ R44, R163, c[0x0][0x2d0], -R3.reuse ;  /* 0x0000b400a32c7a23 */ /* 0x100fe40000010803 */
[----:B------:R-:W-:Y:S02]  /*5a40*/  FFMA.FTZ R37, R162, c[0x0][0x2d0], -R3 ;  /* 0x0000b400a2257a23 */ /* 0x000fe40000010803 */
[----:B------:R-:W-:Y:S02]  /*5a50*/  IMAD.MOV.U32 R162, RZ, RZ, R69 ;  /* 0x000000ffffa27224 */ /* 0x000fe400078e0045 */
[----:B------:R-:W-:Y:S11]  /*5a60*/  IMAD.MOV.U32 R163, RZ, RZ, R68 ;  /* 0x000000ffffa37224 */ /* 0x000ff600078e0044 */
[----:B------:R-:W-:Y:S04]  /*5a70*/  @!UPT UIADD3 URZ, URZ, URZ, URZ ;  /* 0x0000003f3f3ff290 */ /* 0x000fe8000fffe03f */
[----:B------:R-:W-:Y:S08]  /*5a80*/  HMMA.16816.F32.BF16 R68, R8, R70, R4 ;  /* 0x000000460844723c */ /* 0x000ff00000041804 */
[----:B------:R-:W-:Y:S01]  /*5a90*/  HMMA.16816.F32.BF16 R4, R16, R58, RZ ;  /* 0x0000003a1004723c */ /* 0x000fe200000418ff */
[----:B------:R-:W-:Y:S02]  /*5aa0*/  IMAD.MOV.U32 R221, RZ, RZ, R96 ;  /* 0x000000ffffdd7224 */ /* 0x000fe400078e0060 */
[----:B------:R-:W-:-:S02]  /*5ab0*/  IMAD.MOV.U32 R167, RZ, RZ, R36 ;  /* 0x000000ffffa77224 */ /* 0x000fc400078e0024 */
[--C-:B------:R-:W-:Y:S02]  /*5ac0*/  FFMA.FTZ R36, R160, c[0x0][0x2d0], -R3.reuse ;  /* 0x0000b400a0247a23 */ /* 0x100fe40000010803 */
[--C-:B------:R-:W-:Y:S02]  /*5ad0*/  FFMA.FTZ R96, R159, c[0x0][0x2d0], -R3.reuse ;  /* 0x0000b4009f607a23 */ /* 0x100fe40000010803 */
[--C-:B------:R-:W-:Y:S02]  /*5ae0*/  FFMA.FTZ R157, R157, c[0x0][0x2d0], -R3.reuse ;  /* 0x0000b4009d9d7a23 */ /* 0x100fe40000010803 */
[----:B------:R-:W-:Y:S02]  /*5af0*/  FFMA.FTZ R168, R149, c[0x0][0x2d0], -R3 ;  /* 0x0000b40095a87a23 */ /* 0x000fe40000010803 */
[----:B------:R-:W-:Y:S02]  /*5b00*/  IMAD.MOV.U32 R149, RZ, RZ, R29 ;  /* 0x000000ffff957224 */ /* 0x000fe400078e001d */
[----:B------:R-:W-:-:S09]  /*5b10*/  IMAD.MOV.U32 R3, RZ, RZ, R28 ;  /* 0x000000ffff037224 */ /* 0x000fd200078e001c */
[----:B------:R-:W-:Y:S08]  /*5b20*/  HMMA.16816.F32.BF16 R28, R8, R30, R4 ;  /* 0x0000001e081c723c */ /* 0x000ff00000041804 */
[----:B------:R-:W-:Y:S01]  /*5b30*/  HMMA.16816.F32.BF16 R4, R16, R62, RZ ;  /* 0x0000003e1004723c */ /* 0x000fe200000418ff */
[----:B------:R-:W-:Y:S02]  /*5b40*/  IMAD.MOV.U32 R164, RZ, RZ, R49 ;  /* 0x000000ffffa47224 */ /* 0x000fe400078e0031 */
[----:B------:R-:W-:-:S02]  /*5b50*/  IMAD.MOV.U32 R160, RZ, RZ, R48 ;  /* 0x000000ffffa07224 */ /* 0x000fc400078e0030 */
[----:B------:R-:W-:Y:S11]  /*5b60*/  IMAD.MOV.U32 R142, RZ, RZ, R41 ;  /* 0x000000ffff8e7224 */ /* 0x000ff600078e0029 */
[----:B------:R-:W-:Y:S08]  /*5b70*/  @!UPT UIADD3 URZ, URZ, URZ, URZ ;  /* 0x0000003f3f3ff290 */ /* 0x000ff0000fffe03f */
[----:B------:R-:W-:Y:S08]  /*5b80*/  HMMA.16816.F32.BF16 R48, R8, R50, R4 ;  /* 0x000000320830723c */ /* 0x000ff00000041804 */
[----:B------:R-:W-:Y:S01]  /*5b90*/  HMMA.16816.F32.BF16 R4, R16, R86, RZ ;  /* 0x000000561004723c */ /* 0x000fe200000418ff */
[----:B------:R-:W-:Y:S02]  /*5ba0*/  IMAD.MOV.U32 R143, RZ, RZ, R40 ;  /* 0x000000ffff8f7224 */ /* 0x000fe400078e0028 */
[----:B------:R-:W-:-:S02]  /*5bb0*/  IMAD.MOV.U32 R22, RZ, RZ, R157 ;  /* 0x000000ffff167224 */ /* 0x000fc400078e009d */
[----:B------:R-:W-:-:S03]  /*5bc0*/  IMAD.MOV.U32 R14, RZ, RZ, R141 ;  /* 0x000000ffff0e7224 */ /* 0x000fc600078e008d */
[----:B------:R-:W-:Y:S01]  /*5bd0*/  HMMA.16816.F32.BF16 R40, R16, R42, RZ ;  /* 0x0000002a1028723c */ /* 0x000fe200000418ff */
[----:B------:R-:W-:Y:S02]  /*5be0*/  IMAD.MOV.U32 R15, RZ, RZ, R142 ;  /* 0x000000ffff0f7224 */ /* 0x000fe400078e008e */
[----:B------:R-:W-:Y:S02]  /*5bf0*/  IMAD.MOV.U32 R23, RZ, RZ, R148 ;  /* 0x000000ffff177224 */ /* 0x000fe400078e0094 */
[----:B------:R-:W-:Y:S02]  /*5c00*/  IMAD.MOV.U32 R157, RZ, RZ, R53 ;  /* 0x000000ffff9d7224 */ /* 0x000fe400078e0035 */
[----:B------:R-:W-:Y:S02]  /*5c10*/  IMAD.MOV.U32 R159, RZ, RZ, R52 ;  /* 0x000000ffff9f7224 */ /* 0x000fe400078e0034 */
[----:B------:R-:W-:Y:S02]  /*5c20*/  IMAD.MOV.U32 R148, RZ, RZ, R25 ;  /* 0x000000ffff947224 */ /* 0x000fe400078e0019 */
[----:B------:R-:W-:-:S02]  /*5c30*/  IMAD.MOV.U32 R150, RZ, RZ, R24 ;  /* 0x000000ffff967224 */ /* 0x000fc400078e0018 */
[----:B------:R-:W-:Y:S01]  /*5c40*/  HMMA.16816.F32.BF16 R24, R16, R26, RZ ;  /* 0x0000001a1018723c */ /* 0x000fe200000418ff */
[----:B------:R-:W-:Y:S02]  /*5c50*/  IMAD.MOV.U32 R142, RZ, RZ, R3 ;  /* 0x000000ffff8e7224 */ /* 0x000fe400078e0003 */
[----:B------:R-:W-:Y:S02]  /*5c60*/  FADD.FTZ R3, R171, R165 ;  /* 0x000000a5ab037221 */ /* 0x000fe40000010000 */
[----:B------:R-:W-:-:S03]  /*5c70*/  IMAD.MOV.U32 R171, RZ, RZ, R14 ;  /* 0x000000ffffab7224 */ /* 0x000fc600078e000e */
[----:B------:R-:W-:Y:S08]  /*5c80*/  HMMA.16816.F32.BF16 R52, R8, R54, R4 ;  /* 0x000000360834723c */ /* 0x000ff00000041804 */
[C---:B------:R-:W-:Y:S08]  /*5c90*/  HMMA.16816.F32.BF16 R4, R16.reuse, R82, RZ ;  /* 0x000000521004723c */ /* 0x040ff000000418ff */
[----:B------:R-:W-:Y:S07]  /*5ca0*/  HMMA.16816.F32.BF16 R16, R16, R118, RZ ;  /* 0x000000761010723c */ /* 0x000fee00000418ff */
[----:B------:R-:W-:-:S02]  /*5cb0*/  IMAD.MOV.U32 R118, RZ, RZ, R15 ;  /* 0x000000ffff767224 */ /* 0x000fc400078e000f */
[----:B------:R-:W1:Y:S01]  /*5cc0*/  LDSM.16.MT88.4 R12, [R229+0x1000] ;  /* 0x00100000e50c783b */ /* 0x000e620000004200 */
[----:B------:R-:W-:Y:S01]  /*5cd0*/  IMAD.MOV.U32 R83, RZ, RZ, R132 ;  /* 0x000000ffff537224 */ /* 0x000fe200078e0084 */
[----:B------:R-:W-:Y:S01]  /*5ce0*/  MUFU.EX2 R59, R60 ;  /* 0x0000003c003b7308 */ /* 0x000fe20000000800 */
[----:B------:R-:W-:Y:S01]  /*5cf0*/  HMMA.16816.F32.BF16 R40, R8, R38, R40 ;  /* 0x000000260828723c */ /* 0x000fe20000041828 */
[----:B------:R-:W-:-:S06]  /*5d00*/  IMAD.MOV.U32 R145, RZ, RZ, R32 ;  /* 0x000000ffff917224 */ /* 0x000fcc00078e0020 */
[----:B------:R-:W-:Y:S01]  /*5d10*/  MUFU.EX2 R63, R56 ;  /* 0x00000038003f7308 */ /* 0x000fe20000000800 */
[----:B------:R-:W-:Y:S02]  /*5d20*/  IMAD.MOV.U32 R82, RZ, RZ, R140 ;  /* 0x000000ffff527224 */ /* 0x000fe400078e008c */
[----:B------:R-:W-:-:S05]  /*5d30*/  FFMA.FTZ R129, R129, c[0x0][0x2d0], -R0 ;  /* 0x0000b40081817a23 */ /* 0x000fca0000010800 */
[----:B------:R-:W-:Y:S01]  /*5d40*/  MUFU.EX2 R62, R57 ;  /* 0x00000039003e7308 */ /* 0x000fe20000000800 */
[----:B------:R-:W-:Y:S02]  /*5d50*/  FFMA.FTZ R128, R128, c[0x0][0x2d0], -R0 ;  /* 0x0000b40080807a23 */ /* 0x000fe40000010800 */
[----:B------:R-:W-:-:S05]  /*5d60*/  IMAD.MOV.U32 R144, RZ, RZ, R33 ;  /* 0x000000ffff907224 */ /* 0x000fca00078e0021 */
[----:B------:R-:W-:Y:S01]  /*5d70*/  MUFU.EX2 R132, R45 ;  /* 0x0000002d00847308 */ /* 0x000fe20000000800 */
[----:B------:R-:W-:Y:S02]  /*5d80*/  IMAD.MOV.U32 R140, RZ, RZ, R145 ;  /* 0x000000ffff8c7224 */ /* 0x000fe400078e0091 */
[----:B------:R-:W-:-:S05]  /*5d90*/  IMAD.MOV.U32 R141, RZ, RZ, R149 ;  /* 0x000000ffff8d7224 */ /* 0x000fca00078e0095 */
[----:B------:R-:W-:Y:S01]  /*5da0*/  MUFU.EX2 R56, R44 ;  /* 0x0000002c00387308 */ /* 0x000fe20000000800 */
[----:B------:R-:W-:-:S07]  /*5db0*/  IMAD.MOV.U32 R145, RZ, RZ, R77 ;  /* 0x000000ffff917224 */ /* 0x000fce00078e004d */
[----:B------:R-:W-:Y:S01]  /*5dc0*/  MUFU.EX2 R58, R37 ;  /* 0x00000025003a7308 */ /* 0x000fe20000000800 */
[----:B------:R-:W-:-:S07]  /*5dd0*/  IMAD.MOV.U32 R149, RZ, RZ, R76 ;  /* 0x000000ffff957224 */ /* 0x000fce00078e004c */
[----:B------:R-:W-:Y:S01]  /*5de0*/  MUFU.EX2 R60, R36 ;  /* 0x00000024003c7308 */ /* 0x000fe20000000800 */
[----:B------:R-:W-:Y:S01]  /*5df0*/  FADD.FTZ R0, R175, R174 ;  /* 0x000000aeaf007221 */ /* 0x000fe20000010000 */
[----:B------:R-:W-:Y:S06]  /*5e00*/  HMMA.16816.F32.BF16 R76, R8, R78, R4 ;  /* 0x0000004e084c723c */ /* 0x000fec0000041804 */
[----:B------:R-:W-:Y:S01]  /*5e10*/  MUFU.EX2 R57, R96 ;  /* 0x0000006000397308 */ /* 0x000fe20000000800 */
[----:B------:R-:W-:-:S07]  /*5e20*/  IMAD.MOV.U32 R20, RZ, RZ, R143 ;  /* 0x000000ffff147224 */ /* 0x000fce00078e008f */
[----:B------:R-:W-:Y:S01]  /*5e30*/  MUFU.EX2 R39, R98 ;  /* 0x0000006200277308 */ /* 0x000fe20000000800 */
[----:B------:R-:W-:-:S07]  /*5e40*/  FADD.FTZ R5, R156, R155 ;  /* 0x0000009b9c057221 */ /* 0x000fce0000010000 */
[----:B------:R-:W-:Y:S08]  /*5e50*/  MUFU.EX2 R45, R97 ;  /* 0x00000061002d7308 */ /* 0x000ff00000000800 */
[----:B------:R-:W-:Y:S08]  /*5e60*/  MUFU.EX2 R46, R85 ;  /* 0x00000055002e7308 */ /* 0x000ff00000000800 */
[----:B------:R-:W2:Y:S08]  /*5e70*/  MUFU.EX2 R47, R84 ;  /* 0x00000054002f7308 */ /* 0x000eb00000000800 */
[----:B------:R-:W-:Y:S08]  /*5e80*/  MUFU.EX2 R36, R80 ;  /* 0x0000005000247308 */ /* 0x000ff00000000800 */
[----:B------:R3:W4:Y:S08]  /*5e90*/  MUFU.EX2 R38, R2 ;  /* 0x0000000200267308 */ /* 0x0007300000000800 */
[----:B------:R-:W-:Y:S08]  /*5ea0*/  MUFU.EX2 R44, R61 ;  /* 0x0000003d002c7308 */ /* 0x000ff00000000800 */
[----:B------:R-:W5:Y:S01]  /*5eb0*/  MUFU.EX2 R37, R81 ;  /* 0x0000005100257308 */ /* 0x000f620000000800 */
[----:B------:R-:W-:-:S02]  /*5ec0*/  IMAD.MOV.U32 R21, RZ, RZ, R144 ;  /* 0x000000ffff157224 */ /* 0x000fc400078e0090 */
[----:B------:R-:W-:Y:S02]  /*5ed0*/  IMAD.MOV.U32 R143, RZ, RZ, R166 ;  /* 0x000000ffff8f7224 */ /* 0x000fe400078e00a6 */
[----:B------:R-:W-:Y:S02]  /*5ee0*/  IMAD.MOV.U32 R166, RZ, RZ, R167 ;  /* 0x000000ffffa67224 */ /* 0x000fe400078e00a7 */
[----:B---3--:R-:W-:Y:S02]  /*5ef0*/  FADD.FTZ R2, R177, R0 ;  /* 0x00000000b1027221 */ /* 0x008fe40000010000 */
[----:B------:R-:W-:Y:S02]  /*5f00*/  IMAD.MOV.U32 R167, RZ, RZ, R64 ;  /* 0x000000ffffa77224 */ /* 0x000fe400078e0040 */
[----:B------:R-:W-:Y:S02]  /*5f10*/  IMAD.MOV.U32 R144, RZ, RZ, R65 ;  /* 0x000000ffff907224 */ /* 0x000fe400078e0041 */
[----:B------:R-:W-:Y:S01]  /*5f20*/  FADD.FTZ R0, R172, R3 ;  /* 0x00000003ac007221 */ /* 0x000fe20000010000 */
[----:B------:R-:W-:Y:S01]  /*5f30*/  HMMA.16816.F32.BF16 R64, R8, R66, R16 ;  /* 0x000000420840723c */ /* 0x000fe20000041810 */
[----:B------:R-:W-:-:S02]  /*5f40*/  FADD.FTZ R4, R147, R146 ;  /* 0x0000009293047221 */ /* 0x000fc40000010000 */
[----:B------:R-:W-:-:S04]  /*5f50*/  FADD.FTZ R5, R158, R5 ;  /* 0x000000059e057221 */ /* 0x000fc80000010000 */
[----:B------:R-:W-:Y:S02]  /*5f60*/  IMAD.MOV.U32 R16, RZ, RZ, R21 ;  /* 0x000000ffff107224 */ /* 0x000fe400078e0015 */
[----:B------:R-:W-:Y:S01]  /*5f70*/  FADD.FTZ R21, R176, R2 ;  /* 0x00000002b0157221 */ /* 0x000fe20000010000 */
[----:B------:R-:W-:Y:S01]  /*5f80*/  HMMA.16816.F32.BF16 R32, R8, R34, R24 ;  /* 0x000000220820723c */ /* 0x000fe20000041818 */
[----:B------:R-:W-:Y:S01]  /*5f90*/  FADD.FTZ R2, R173, R0 ;  /* 0x00000000ad027221 */ /* 0x000fe20000010000 */
[----:B--2---:R-:W-:Y:S01]  /*5fa0*/  F2FP.BF16.PACK_AB R6, R47, R46 ;  /* 0x0000002e2f06723e */ /* 0x004fe200000010ff */
[----:B------:R-:W-:Y:S01]  /*5fb0*/  FADD.FTZ R3, R151, R4 ;  /* 0x0000000497037221 */ /* 0x000fe20000010000 */
[----:B------:R-:W-:Y:S01]  /*5fc0*/  F2FP.BF16.PACK_AB R4, R45, R39 ;  /* 0x000000272d04723e */ /* 0x000fe200000010ff */
[----:B------:R-:W-:Y:S01]  /*5fd0*/  FADD.FTZ R0, R161, R5 ;  /* 0x00000005a1007221 */ /* 0x000fe20000010000 */
[----:B----4-:R-:W-:Y:S02]  /*5fe0*/  F2FP.BF16.PACK_AB R5, R38, R36 ;  /* 0x000000242605723e */ /* 0x010fe400000010ff */
[----:B------:R-:W-:-:S02]  /*5ff0*/  F2FP.BF16.PACK_AB R8, R62, R59 ;  /* 0x0000003b3e08723e */ /* 0x000fc400000010ff */
[----:B------:R-:W-:Y:S02]  /*6000*/  F2FP.BF16.PACK_AB R9, R58, R56 ;  /* 0x000000383a09723e */ /* 0x000fe400000010ff */
[----:B------:R-:W-:Y:S02]  /*6010*/  F2FP.BF16.PACK_AB R10, R132, R63 ;  /* 0x0000003f840a723e */ /* 0x000fe400000010ff */
[----:B------:R-:W-:Y:S02]  /*6020*/  F2FP.BF16.PACK_AB R11, R57, R60 ;  /* 0x0000003c390b723e */ /* 0x000fe400000010ff */
[----:B-----5:R-:W-:Y:S01]  /*6030*/  F2FP.BF16.PACK_AB R7, R37, R44 ;  /* 0x0000002c2507723e */ /* 0x020fe200000010ff */
[----:B------:R-:W-:Y:S02]  /*6040*/  IMAD.MOV.U32 R119, RZ, RZ, R20 ;  /* 0x000000ffff777224 */ /* 0x000fe400078e0014 */
[----:B------:R-:W-:Y:S02]  /*6050*/  FADD.FTZ R20, R153, R3 ;  /* 0x0000000399147221 */ /* 0x000fe40000010000 */
[----:B------:R-:W-:Y:S01]  /*6060*/  IMAD.MOV.U32 R17, RZ, RZ, R140 ;  /* 0x000000ffff117224 */ /* 0x000fe200078e008c */
[----:B-1----:R-:W-:Y:S01]  /*6070*/  HMMA.16816.F32.BF16 R24, R8, R14, R40 ;  /* 0x0000000e0818723c */ /* 0x002fe20000041828 */
[----:B------:R-:W-:-:S02]  /*6080*/  IMAD.MOV.U32 R18, RZ, RZ, R141 ;  /* 0x000000ffff127224 */ /* 0x000fc400078e008d */
[----:B------:R-:W-:Y:S02]  /*6090*/  IMAD.MOV.U32 R19, RZ, RZ, R142 ;  /* 0x000000ffff137224 */ /* 0x000fe400078e008e */
[----:B------:R-:W-:Y:S02]  /*60a0*/  IMAD.MOV.U32 R155, RZ, RZ, R143 ;  /* 0x000000ffff9b7224 */ /* 0x000fe400078e008f */
[----:B------:R-:W-:Y:S01]  /*60b0*/  IMAD.MOV.U32 R96, RZ, RZ, R144 ;  /* 0x000000ffff607224 */ /* 0x000fe200078e0090 */
[----:B------:R-:W-:Y:S01]  /*60c0*/  HMMA.16816.F32.BF16 R140, R4, R12, R192 ;  /* 0x0000000c048c723c */ /* 0x000fe200000418c0 */
[----:B------:R-:W-:Y:S02]  /*60d0*/  IMAD.MOV.U32 R98, RZ, RZ, R145 ;  /* 0x000000ffff627224 */ /* 0x000fe400078e0091 */
[----:B------:R-:W-:Y:S02]  /*60e0*/  IMAD.MOV.U32 R97, RZ, RZ, R149 ;  /* 0x000000ffff617224 */ /* 0x000fe400078e0095 */
[----:B------:R-:W-:-:S02]  /*60f0*/  IMAD.MOV.U32 R81, RZ, RZ, R148 ;  /* 0x000000ffff517224 */ /* 0x000fc400078e0094 */
[----:B------:R-:W-:Y:S01]  /*6100*/  IMAD.MOV.U32 R3, RZ, RZ, R150 ;  /* 0x000000ffff037224 */ /* 0x000fe200078e0096 */
[----:B------:R-:W-:Y:S08]  /*6110*/  HMMA.16816.F32.BF16 R144, R8, R12, R180 ;  /* 0x0000000c0890723c */ /* 0x000ff000000418b4 */
[----:B------:R-:W-:Y:S01]  /*6120*/  HMMA.16816.F32.BF16 R148, R4, R14, R92 ;  /* 0x0000000e0494723c */ /* 0x000fe2000004185c */
[----:B------:R-:W1:Y:S01]  /*6130*/  LDSM.16.MT88.4 R12, [R230+0x1000] ;  /* 0x00100000e60c783b */ /* 0x000e620000004200 */
[----:B------:R-:W-:-:S02]  /*6140*/  IMAD.MOV.U32 R80, RZ, RZ, R157 ;  /* 0x000000ffff507224 */ /* 0x000fc400078e009d */
[----:B------:R-:W-:Y:S02]  /*6150*/  IMAD.MOV.U32 R61, RZ, RZ, R159 ;  /* 0x000000ffff3d7224 */ /* 0x000fe400078e009f */
[----:B------:R-:W-:Y:S02]  /*6160*/  IMAD.MOV.U32 R84, RZ, RZ, R166 ;  /* 0x000000ffff547224 */ /* 0x000fe400078e00a6 */
[----:B------:R-:W-:Y:S02]  /*6170*/  IMAD.MOV.U32 R92, RZ, RZ, R160 ;  /* 0x000000ffff5c7224 */ /* 0x000fe400078e00a0 */
[----:B------:R-:W-:Y:S02]  /*6180*/  IMAD.MOV.U32 R93, RZ, RZ, R162 ;  /* 0x000000ffff5d7224 */ /* 0x000fe400078e00a2 */
[----:B------:R-:W-:Y:S02]  /*6190*/  IMAD.MOV.U32 R94, RZ, RZ, R163 ;  /* 0x000000ffff5e7224 */ /* 0x000fe400078e00a3 */
[----:B------:R-:W-:-:S02]  /*61a0*/  IMAD.MOV.U32 R95, RZ, RZ, R164 ;  /* 0x000000ffff5f7224 */ /* 0x000fc400078e00a4 */
[----:B------:R-:W-:Y:S01]  /*61b0*/  IMAD.MOV.U32 R85, RZ, RZ, R167 ;  /* 0x000000ffff557224 */ /* 0x000fe200078e00a7 */
[-C--:B-1----:R-:W-:Y:S08]  /*61c0*/  HMMA.16816.F32.BF16 R156, R8, R12.reuse, R204 ;  /* 0x0000000c089c723c */ /* 0x082ff000000418cc */
[C---:B------:R-:W-:Y:S08]  /*61d0*/  HMMA.16816.F32.BF16 R160, R4.reuse, R12, R200 ;  /* 0x0000000c04a0723c */ /* 0x040ff000000418c8 */
[-C--:B------:R-:W-:Y:S08]  /*61e0*/  HMMA.16816.F32.BF16 R164, R4, R14.reuse, R88 ;  /* 0x0000000e04a4723c */ /* 0x080ff00000041858 */
[----:B------:R-:W-:Y:S01]  /*61f0*/  HMMA.16816.F32.BF16 R32, R8, R14, R32 ;  /* 0x0000000e0820723c */ /* 0x000fe20000041820 */
[----:B------:R-:W1:Y:S01]  /*6200*/  LDSM.16.MT88.4 R12, [R233+0x1000] ;  /* 0x00100000e90c783b */ /* 0x000e620000004200 */
[----:B------:R-:W-:-:S02]  /*6210*/  IMAD.MOV.U32 R202, RZ, RZ, R179 ;  /* 0x000000ffffca7224 */ /* 0x000fc400078e00b3 */
[----:B------:R-:W-:-:S04]  /*6220*/  IMAD.MOV.U32 R203, RZ, RZ, R178 ;  /* 0x000000ffffcb7224 */ /* 0x000fc800078e00b2 */
[-C--:B-1----:R-:W-:Y:S08]  /*6230*/  HMMA.16816.F32.BF16 R172, R8, R12.reuse, R212 ;  /* 0x0000000c08ac723c */ /* 0x082ff000000418d4 */
[C---:B------:R-:W-:Y:S08]  /*6240*/  HMMA.16816.F32.BF16 R176, R4.reuse, R12, R208 ;  /* 0x0000000c04b0723c */ /* 0x040ff000000418d0 */
[-C--:B------:R-:W-:Y:S08]  /*6250*/  HMMA.16816.F32.BF16 R180, R4, R14.reuse, R72 ;  /* 0x0000000e04b4723c */ /* 0x080ff00000041848 */
[----:B------:R-:W-:Y:S01]  /*6260*/  HMMA.16816.F32.BF16 R68, R8, R14, R68 ;  /* 0x0000000e0844723c */ /* 0x000fe20000041844 */
[----:B------:R-:W1:Y:S01]  /*6270*/  LDSM.16.MT88.4 R12, [R232+0x1000] ;  /* 0x00100000e80c783b */ /* 0x000e620000004200 */
[----:B------:R-:W-:-:S02]  /*6280*/  IMAD.MOV.U32 R86, RZ, RZ, R223 ;  /* 0x000000ffff567224 */ /* 0x000fc400078e00df */
[----:B------:R-:W-:Y:S02]  /*6290*/  IMAD.MOV.U32 R87, RZ, RZ, R222 ;  /* 0x000000ffff577224 */ /* 0x000fe400078e00de */
[----:B------:R-:W-:Y:S02]  /*62a0*/  IMAD.MOV.U32 R200, RZ, RZ, R221 ;  /* 0x000000ffffc87224 */ /* 0x000fe400078e00dd */
[----:B------:R-:W-:Y:S02]  /*62b0*/  IMAD.MOV.U32 R201, RZ, RZ, R220 ;  /* 0x000000ffffc97224 */ /* 0x000fe400078e00dc */
[-C--:B-1----:R-:W-:Y:S08]  /*62c0*/  HMMA.16816.F32.BF16 R220, R8, R12.reuse, R124 ;  /* 0x0000000c08dc723c */ /* 0x082ff0000004187c */
[C---:B------:R-:W-:Y:S08]  /*62d0*/  HMMA.16816.F32.BF16 R192, R4.reuse, R12, R120 ;  /* 0x0000000c04c0723c */ /* 0x040ff00000041878 */
[-C--:B------:R-:W-:Y:S08]  /*62e0*/  HMMA.16816.F32.BF16 R196, R4, R14.reuse, R196 ;  /* 0x0000000e04c4723c */ /* 0x080ff000000418c4 */
[----:B------:R-:W-:Y:S01]  /*62f0*/  HMMA.16816.F32.BF16 R212, R8, R14, R28 ;  /* 0x0000000e08d4723c */ /* 0x000fe2000004181c */
[----:B------:R-:W1:Y:S07]  /*6300*/  LDSM.16.MT88.4 R12, [R229+0x3000] ;  /* 0x00300000e50c783b */ /* 0x000e6e0000004200 */
[-C--:B-1----:R-:W-:Y:S08]  /*6310*/  HMMA.16816.F32.BF16 R72, R4, R12.reuse, R84 ;  /* 0x0000000c0448723c */ /* 0x082ff00000041854 */
[----:B------:R-:W-:Y:S08]  /*6320*/  HMMA.16816.F32.BF16 R216, R8, R12, R216 ;  /* 0x0000000c08d8723c */ /* 0x000ff000000418d8 */
[-C--:B------:R-:W-:Y:S08]  /*6330*/  HMMA.16816.F32.BF16 R40, R4, R14.reuse, R100 ;  /* 0x0000000e0428723c */ /* 0x080ff00000041864 */
[----:B------:R-:W-:Y:S01]  /*6340*/  HMMA.16816.F32.BF16 R84, R8, R14, R48 ;  /* 0x0000000e0854723c */ /* 0x000fe20000041830 */
[----:B------:R-:W1:Y:S01]  /*6350*/  LDSM.16.MT88.4 R12, [R230+0x3000] ;  /* 0x00300000e60c783b */ /* 0x000e620000004200 */
[----:B------:R-:W-:-:S02]  /*6360*/  IMAD.MOV.U32 R120, RZ, RZ, R97 ;  /* 0x000000ffff787224 */ /* 0x000fc400078e0061 */
[----:B------:R-:W-:Y:S02]  /*6370*/  IMAD.MOV.U32 R121, RZ, RZ, R98 ;  /* 0x000000ffff797224 */ /* 0x000fe400078e0062 */
[----:B------:R-:W-:Y:S02]  /*6380*/  IMAD.MOV.U32 R122, RZ, RZ, R96 ;  /* 0x000000ffff7a7224 */ /* 0x000fe400078e0060 */
[-C--:B-1----:R-:W-:Y:S08]  /*6390*/  HMMA.16816.F32.BF16 R208, R8, R12.reuse, R92 ;  /* 0x0000000c08d0723c */ /* 0x082ff0000004185c */
[C---:B------:R-:W-:Y:S01]  /*63a0*/  HMMA.16816.F32.BF16 R88, R4.reuse, R12, R16 ;  /* 0x0000000c0458723c */ /* 0x040fe20000041810 */
[----:B------:R-:W1:Y:S07]  /*63b0*/  LDSM.16.MT88.4 R16, [R233+0x3000] ;  /* 0x00300000e910783b */ /* 0x000e6e0000004200 */
[-C--:B------:R-:W-:Y:S08]  /*63c0*/  HMMA.16816.F32.BF16 R92, R4, R14.reuse, R104 ;  /* 0x0000000e045c723c */ /* 0x080ff00000041868 */
[----:B------:R-:W-:Y:S01]  /*63d0*/  HMMA.16816.F32.BF16 R204, R8, R14, R52 ;  /* 0x0000000e08cc723c */ /* 0x000fe20000041834 */
[----:B------:R-:W2:Y:S01]  /*63e0*/  LDSM.16.MT88.4 R12, [R232+0x3000] ;  /* 0x00300000e80c783b */ /* 0x000ea20000004200 */
[----:B------:R-:W-:-:S02]  /*63f0*/  IMAD.MOV.U32 R123, RZ, RZ, R155 ;  /* 0x000000ffff7b7224 */ /* 0x000fc400078e009b */
[----:B------:R-:W-:Y:S02]  /*6400*/  IMAD.MOV.U32 R124, RZ, RZ, R3 ;  /* 0x000000ffff7c7224 */ /* 0x000fe400078e0003 */
[----:B------:R-:W-:Y:S02]  /*6410*/  IMAD.MOV.U32 R125, RZ, RZ, R81 ;  /* 0x000000ffff7d7224 */ /* 0x000fe400078e0051 */
[----:B------:R-:W-:Y:S02]  /*6420*/  IMAD.MOV.U32 R126, RZ, RZ, R61 ;  /* 0x000000ffff7e7224 */ /* 0x000fe400078e003d */
[----:B------:R-:W-:Y:S02]  /*6430*/  IMAD.MOV.U32 R127, RZ, RZ, R80 ;  /* 0x000000ffff7f7224 */ /* 0x000fe400078e0050 */
[----:B------:R-:W-:Y:S02]  /*6440*/  FADD.FTZ R0, R187, R0 ;  /* 0x00000000bb007221 */ /* 0x000fe40000010000 */
[----:B------:R-:W-:-:S02]  /*6450*/  FADD.FTZ R3, R250, R21 ;  /* 0x00000015fa037221 */ /* 0x000fc40000010000 */
[----:B------:R-:W-:Y:S01]  /*6460*/  FADD.FTZ R2, R224, R2 ;  /* 0x00000002e0027221 */ /* 0x000fe20000010000 */
[C---:B-1----:R-:W-:Y:S08]  /*6470*/  HMMA.16816.F32.BF16 R104, R4.reuse, R16, R120 ;  /* 0x000000100468723c */ /* 0x042ff00000041878 */
[C---:B------:R-:W-:Y:S08]  /*6480*/  HMMA.16816.F32.BF16 R108, R4.reuse, R18, R108 ;  /* 0x00000012046c723c */ /* 0x040ff0000004186c */
[C---:B--2---:R-:W-:Y:S08]  /*6490*/  HMMA.16816.F32.BF16 R120, R4.reuse, R12, R124 ;  /* 0x0000000c0478723c */ /* 0x044ff0000004187c */
[----:B------:R-:W-:Y:S01]  /*64a0*/  HMMA.16816.F32.BF16 R48, R4, R14, R112 ;  /* 0x0000000e0430723c */ /* 0x000fe20000041870 */
[----:B------:R-:W-:Y:S01]  /*64b0*/  MUFU.EX2 R23, R23 ;  /* 0x0000001700177308 */ /* 0x000fe20000000800 */
[----:B------:R-:W-:Y:S05]  /*64c0*/  LDSM.16.MT88.4 R112, [R233+0x3800] ;  /* 0x00380000e970783b */ /* 0x000fea0000004200 */
[----:B------:R-:W-:Y:S01]  /*64d0*/  FADD.FTZ R4, R190, R0 ;  /* 0x00000000be047221 */ /* 0x000fe20000010000 */
[----:B------:R-:W-:Y:S01]  /*64e0*/  HMMA.16816.F32.BF16 R100, R8, R16, R200 ;  /* 0x000000100864723c */ /* 0x000fe200000418c8 */
[----:B------:R-:W-:Y:S01]  /*64f0*/  MUFU.EX2 R17, R152 ;  /* 0x0000009800117308 */ /* 0x000fe20000000800 */
[----:B------:R-:W-:Y:S01]  /*6500*/  FADD.FTZ R7, R184, R20 ;  /* 0x00000014b8077221 */ /* 0x000fe20000010000 */
[----:B------:R-:W-:Y:S01]  /*6510*/  LDSM.16.MT88.4 R200, [R232+0x1800] ;  /* 0x00180000e8c8783b */ /* 0x000fe20000004200 */
[----:B------:R-:W-:-:S04]  /*6520*/  FADD.FTZ R6, R249, R3 ;  /* 0x00000003f9067221 */ /* 0x000fc80000010000 */
[----:B------:R-:W-:Y:S01]  /*6530*/  HMMA.16816.F32.BF16 R64, R8, R14, R64 ;  /* 0x0000000e0840723c */ /* 0x000fe20000041840 */
[----:B------:R1:W2:Y:S01]  /*6540*/  MUFU.EX2 R14, R154 ;  /* 0x0000009a000e7308 */ /* 0x0002a20000000800 */
[----:B------:R-:W-:Y:S02]  /*6550*/  FADD.FTZ R5, R225, R2 ;  /* 0x00000002e1057221 */ /* 0x000fe40000010000 */
[----:B------:R-:W-:Y:S02]  /*6560*/  FADD.FTZ R4, R188, R4 ;  /* 0x00000004bc047221 */ /* 0x000fe40000010000 */
[----:B------:R-:W-:Y:S02]  /*6570*/  FADD.FTZ R3, R185, R7 ;  /* 0x00000007b9037221 */ /* 0x000fe40000010000 */
[----:B------:R-:W-:Y:S02]  /*6580*/  FADD.FTZ R2, R251, R6 ;  /* 0x00000006fb027221 */ /* 0x000fe40000010000 */
[----:B------:R-:W-:Y:S01]  /*6590*/  FADD.FTZ R0, R226, R5 ;  /* 0x00000005e2007221 */ /* 0x000fe20000010000 */
[----:B-1----:R-:W1:Y:S01]  /*65a0*/  LDSM.16.MT88.4 R152, [R229+0x1800] ;  /* 0x00180000e598783b */ /* 0x002e620000004200 */
[----:B------:R-:W-:-:S03]  /*65b0*/  FADD.FTZ R21, R191, R4 ;  /* 0x00000004bf157221 */ /* 0x000fc60000010000 */
[----:B------:R-:W3:Y:S01]  /*65c0*/  LDSM.16.MT88.4 R4, [R232+0x3800] ;  /* 0x00380000e804783b */ /* 0x000ee20000004200 */
[C---:B------:R-:W-:Y:S01]  /*65d0*/  HMMA.16816.F32.BF16 R116, R8.reuse, R12, R116 ;  /* 0x0000000c0874723c */ /* 0x040fe20000041874 */
[----:B------:R-:W-:Y:S07]  /*65e0*/  MUFU.EX2 R12, R22 ;  /* 0x00000016000c7308 */ /* 0x000fee0000000800 */
[----:B------:R-:W-:Y:S01]  /*65f0*/  HMMA.16816.F32.BF16 R52, R8, R18, R76 ;  /* 0x000000120834723c */ /* 0x000fe2000004184c */
[----:B------:R-:W-:Y:S08]  /*6600*/  MUFU.EX2 R11, R171 ;  /* 0x000000ab000b7308 */ /* 0x000ff00000000800 */
[----:B------:R-:W4:Y:S08]  /*6610*/  MUFU.EX2 R15, R82 ;  /* 0x00000052000f7308 */ /* 0x000f300000000800 */
[----:B------:R-:W-:Y:S08]  /*6620*/  MUFU.EX2 R18, R83 ;  /* 0x0000005300127308 */ /* 0x000ff00000000800 */
[----:B------:R-:W5:Y:S08]  /*6630*/  MUFU.EX2 R16, R170 ;  /* 0x000000aa00107308 */ /* 0x000f700000000800 */
[----:B------:R-:W-:Y:S08]  /*6640*/  MUFU.EX2 R19, R169 ;  /* 0x000000a900137308 */ /* 0x000ff00000000800 */
[----:B------:R-:W-:Y:S08]  /*6650*/  MUFU.EX2 R28, R168 ;  /* 0x000000a8001c7308 */ /* 0x000ff00000000800 */
[----:B------:R-:W-:Y:S01]  /*6660*/  MUFU.EX2 R29, R99 ;  /* 0x00000063001d7308 */ /* 0x000fe20000000800 */
[----:B------:R-:W-:Y:S01]  /*6670*/  FADD.FTZ R31, R252, R2 ;  /* 0x00000002fc1f7221 */ /* 0x000fe20000010000 */
[----:B--2---:R-:W-:-:S06]  /*6680*/  F2FP.BF16.PACK_AB R124, R17, R14 ;  /* 0x0000000e117c723e */ /* 0x004fcc00000010ff */
[----:B------:R-:W-:Y:S08]  /*6690*/  MUFU.EX2 R22, R139 ;  /* 0x0000008b00167308 */ /* 0x000ff00000000800 */
[----:B------:R-:W-:Y:S08]  /*66a0*/  MUFU.EX2 R8, R129 ;  /* 0x0000008100087308 */ /* 0x000ff00000000800 */
[----:B------:R4:W2:Y:S08]  /*66b0*/  MUFU.EX2 R10, R128 ;  /* 0x00000080000a7308 */ /* 0x0008b00000000800 */
[----:B------:R1:W-:Y:S08]  /*66c0*/  MUFU.EX2 R9, R130 ;  /* 0x0000008200097308 */ /* 0x0003f00000000800 */
[----:B------:R3:W3:Y:S01]  /*66d0*/  MUFU.EX2 R13, R131 ;  /* 0x00000083000d7308 */ /* 0x0006e20000000800 */
[----:B------:R-:W-:Y:S01]  /*66e0*/  @P4 IMAD.HI.U32 R2, R133, c[0x0][0x2c8], RZ ;  /* 0x0000b20085024a27 */ /* 0x000fe200078e00ff */
[----:B----4-:R-:W-:Y:S01]  /*66f0*/  F2FP.BF16.PACK_AB R128, R15, R11 ;  /* 0x0000000b0f80723e */ /* 0x010fe200000010ff */
[----:B------:R-:W-:Y:S02]  /*6700*/  LDSM.16.MT88.4 R80, [R229+0x3800] ;  /* 0x00380000e550783b */ /* 0x000fe40000004200 */
[----:B------:R-:W-:-:S02]  /*6710*/  FADD.FTZ R30, R227, R0 ;  /* 0x00000000e31e7221 */ /* 0x000fc40000010000 */
[----:B------:R-:W-:Y:S01]  /*6720*/  IMAD.MOV.U32 R0, RZ, RZ, R133 ;  /* 0x000000ffff007224 */ /* 0x000fe200078e0085 */
[----:B------:R-:W-:Y:S01]  /*6730*/  @P4 SHF.R.U32.HI R0, RZ, c[0x0][0x2cc], R2 ;  /* 0x0000b300ff004a19 */ /* 0x000fe20000011602 */
[----:B------:R-:W-:Y:S01]  /*6740*/  IMAD.MOV.U32 R2, RZ, RZ, c[0x0][0x168] ;  /* 0x00005a00ff027624 */ /* 0x000fe200078e00ff */
[----:B-----5:R-:W-:Y:S01]  /*6750*/  F2FP.BF16.PACK_AB R129, R16, R12 ;  /* 0x0000000c1081723e */ /* 0x020fe200000010ff */
[----:B------:R-:W-:Y:S01]  /*6760*/  FADD.FTZ R3, R186, R3 ;  /* 0x00000003ba037221 */ /* 0x000fe20000010000 */
[----:B-1----:R-:W-:Y:S01]  /*6770*/  F2FP.BF16.PACK_AB R130, R23, R18 ;  /* 0x000000121782723e */ /* 0x002fe200000010ff */
[----:B------:R-:W1:Y:S01]  /*6780*/  LDSM.16.MT88.4 R184, [R233+0x1800] ;  /* 0x00180000e9b8783b */ /* 0x000e620000004200 */
[----:B--2---:R-:W-:Y:S02]  /*6790*/  F2FP.BF16.PACK_AB R125, R10, R8 ;  /* 0x000000080a7d723e */ /* 0x004fe400000010ff */
[----:B---3--:R-:W-:Y:S01]  /*67a0*/  F2FP.BF16.PACK_AB R131, R28, R19 ;  /* 0x000000131c83723e */ /* 0x008fe200000010ff */
[----:B------:R-:W2:Y:S01]  /*67b0*/  LDSM.16.MT88.4 R168, [R230+0x1800] ;  /* 0x00180000e6a8783b */ /* 0x000ea20000004200 */
[----:B------:R-:W-:-:S02]  /*67c0*/  F2FP.BF16.PACK_AB R126, R29, R22 ;  /* 0x000000161d7e723e */ /* 0x000fc400000010ff */
[----:B------:R-:W-:Y:S01]  /*67d0*/  F2FP.BF16.PACK_AB R127, R13, R9 ;  /* 0x000000090d7f723e */ /* 0x000fe200000010ff */
[----:B------:R-:W3:Y:S01]  /*67e0*/  LDSM.16.MT88.4 R96, [R230+0x3800] ;  /* 0x00380000e660783b */ /* 0x000ee20000004200 */
[----:B------:R-:W-:Y:S01]  /*67f0*/  IADD3 R0, R0, c[0x0][0x1d0], -R2 ;  /* 0x0000740000007a10 */ /* 0x000fe20007ffe802 */
[----:B------:R-:W-:Y:S01]  /*6800*/  HMMA.16816.F32.BF16 R144, R128, R152, R144 ;  /* 0x000000988090723c */ /* 0x000fe20000041890 */
[----:B------:R-:W-:-:S07]  /*6810*/  FADD.FTZ R20, R189, R3 ;  /* 0x00000003bd147221 */ /* 0x000fce0000010000 */
[C---:B------:R-:W-:Y:S08]  /*6820*/  HMMA.16816.F32.BF16 R140, R124.reuse, R152, R140 ;  /* 0x000000987c8c723c */ /* 0x040ff0000004188c */
[----:B------:R-:W-:Y:S01]  /*6830*/  HMMA.16816.F32.BF16 R148, R124, R154, R148 ;  /* 0x0000009a7c94723c */ /* 0x000fe20000041894 */
[----:B------:R-:W-:-:S07]  /*6840*/  FADD.FTZ R3, R56, R30 ;  /* 0x0000001e38037221 */ /* 0x000fce0000010000 */
[----:B------:R-:W-:Y:S07]  /*6850*/  HMMA.16816.F32.BF16 R152, R128, R154, R24 ;  /* 0x0000009a8098723c */ /* 0x000fee0000041818 */
[----:B------:R-:W-:Y:S01]  /*6860*/  SHF.R.S32.HI R24, RZ, 0x1f, R0 ;  /* 0x0000001fff187819 */ /* 0x000fe20000011400 */
[----:B------:R-:W-:Y:S03]  /*6870*/  HMMA.16816.F32.BF16 R120, R124, R4, R120 ;  /* 0x000000047c78723c */ /* 0x000fe60000041878 */
[----:B------:R-:W-:Y:S01]  /*6880*/  LEA.HI R24, R24, R0, RZ, 0x6 ;  /* 0x0000000018187211 */ /* 0x000fe200078f30ff */
[----:B------:R-:W-:-:S04]  /*6890*/  FADD.FTZ R0, R59, R31 ;  /* 0x0000001f3b007221 */ /* 0x000fc80000010000 */
[----:B------:R-:W-:Y:S01]  /*68a0*/  HMMA.16816.F32.BF16 R116, R128, R4, R116 ;  /* 0x000000048074723c */ /* 0x000fe20000041874 */
[----:B------:R-:W-:Y:S02]  /*68b0*/  FADD.FTZ R0, R62, R0 ;  /* 0x000000003e007221 */ /* 0x000fe40000010000 */
[----:B------:R-:W-:-:S04]  /*68c0*/  FADD.FTZ R3, R58, R3 ;  /* 0x000000033a037221 */ /* 0x000fc80000010000 */
        /* <DEDUP_REMOVED lines=16> */
[----:B------:R-:W-:Y:S01]  /*69d0*/  SHF.R.S32.HI R5, RZ, 0x6, R24 ;  /* 0x00000006ff057819 */ /* 0x000fe20000011418 */
[----:B------:R-:W-:Y:S02]  /*69e0*/  FADD.FTZ R3, R15, R3 ;  /* 0x000000030f037221 */ /* 0x000fe40000010000 */
[----:B------:R-:W-:Y:S01]  /*69f0*/  FADD.FTZ R2, R16, R2 ;  /* 0x0000000210027221 */ /* 0x000fe20000010000 */
[----:B------:R-:W-:Y:S01]  /*6a00*/  IMNMX R5, RZ, R5, !PT ;  /* 0x00000005ff057217 */ /* 0x000fe20007800200 */
[----:B------:R-:W-:Y:S01]  /*6a10*/  FADD.FTZ R0, R17, R0 ;  /* 0x0000000011007221 */ /* 0x000fe20000010000 */
[----:B------:R-:W-:Y:S01]  /*6a20*/  IADD3 R249, R138, -0x2, RZ ;  /* 0xfffffffe8af97810 */ /* 0x000fe20007ffe0ff */
[----:B------:R-:W-:-:S02]  /*6a30*/  FADD.FTZ R4, R10, R4 ;  /* 0x000000040a047221 */ /* 0x000fc40000010000 */
[----:B------:R-:W-:Y:S02]  /*6a40*/  FADD.FTZ R3, R18, R3 ;  /* 0x0000000312037221 */ /* 0x000fe40000010000 */
[----:B------:R-:W-:Y:S01]  /*6a50*/  FADD.FTZ R2, R19, R2 ;  /* 0x0000000213027221 */ /* 0x000fe20000010000 */
[----:B------:R4:W-:Y:S01]  /*6a60*/  STL [R1+0x8], R5 ;  /* 0x0000080501007387 */ /* 0x0009e20000100800 */
[----:B------:R-:W-:Y:S01]  /*6a70*/  FADD.FTZ R0, R22, R0 ;  /* 0x0000000016007221 */ /* 0x000fe20000010000 */
[----:B------:R-:W-:Y:S01]  /*6a80*/  ISETP.GE.AND P0, PT, R249, R5, PT ;  /* 0x00000005f900720c */ /* 0x000fe20003f06270 */
[----:B------:R-:W-:Y:S01]  /*6a90*/  FADD.FTZ R4, R9, R4 ;  /* 0x0000000409047221 */ /* 0x000fe20000010000 */
[----:B-1----:R-:W-:Y:S01]  /*6aa0*/  HMMA.16816.F32.BF16 R172, R128, R184, R172 ;  /* 0x000000b880ac723c */ /* 0x002fe200000418ac */
[----:B----4-:R-:W-:Y:S02]  /*6ab0*/  FADD.FTZ R5, R23, R3 ;  /* 0x0000000317057221 */ /* 0x010fe40000010000 */
[----:B------:R-:W-:-:S02]  /*6ac0*/  FADD.FTZ R3, R28, R2 ;  /* 0x000000021c037221 */ /* 0x000fc40000010000 */
[----:B------:R-:W-:Y:S02]  /*6ad0*/  FADD.FTZ R2, R29, R0 ;  /* 0x000000001d027221 */ /* 0x000fe40000010000 */
[----:B------:R-:W-:Y:S01]  /*6ae0*/  FADD.FTZ R0, R13, R4 ;  /* 0x000000040d007221 */ /* 0x000fe20000010000 */
[----:B------:R1:W-:Y:S04]  /*6af0*/  STL [R1+0x18], R5 ;  /* 0x0000180501007387 */ /* 0x0003e80000100800 */
[----:B------:R1:W-:Y:S04]  /*6b00*/  STL [R1+0x1c], R3 ;  /* 0x00001c0301007387 */ /* 0x0003e80000100800 */
[----:B------:R1:W-:Y:S04]  /*6b10*/  STL [R1+0x24], R0 ;  /* 0x0000240001007387 */ /* 0x0003e80000100800 */
[----:B------:R1:W-:Y:S01]  /*6b20*/  STL [R1+0x20], R2 ;  /* 0x0000200201007387 */ /* 0x0003e20000100800 */
[C---:B------:R-:W-:Y:S08]  /*6b30*/  HMMA.16816.F32.BF16 R176, R124.reuse, R184, R176 ;  /* 0x000000b87cb0723c */ /* 0x040ff000000418b0 */
[-C--:B------:R-:W-:Y:S08]  /*6b40*/  HMMA.16816.F32.BF16 R180, R124, R186.reuse, R180 ;  /* 0x000000ba7cb4723c */ /* 0x080ff000000418b4 */
[----:B------:R-:W-:Y:S08]  /*6b50*/  HMMA.16816.F32.BF16 R184, R128, R186, R68 ;  /* 0x000000ba80b8723c */ /* 0x000ff00000041844 */
[C---:B------:R-:W-:Y:S08]  /*6b60*/  HMMA.16816.F32.BF16 R72, R124.reuse, R80, R72 ;  /* 0x000000507c48723c */ /* 0x040ff00000041848 */
[----:B------:R-:W-:Y:S08]  /*6b70*/  HMMA.16816.F32.BF16 R76, R124, R82, R40 ;  /* 0x000000527c4c723c */ /* 0x000ff00000041828 */
[C---:B------:R-:W-:Y:S08]  /*6b80*/  HMMA.16816.F32.BF16 R68, R128.reuse, R80, R216 ;  /* 0x000000508044723c */ /* 0x040ff000000418d8 */
[C---:B------:R-:W-:Y:S08]  /*6b90*/  HMMA.16816.F32.BF16 R80, R128.reuse, R82, R84 ;  /* 0x000000528050723c */ /* 0x040ff00000041854 */
[-C--:B--2---:R-:W-:Y:S08]  /*6ba0*/  HMMA.16816.F32.BF16 R156, R128, R168.reuse, R156 ;  /* 0x000000a8809c723c */ /* 0x084ff0000004189c */
[C---:B------:R-:W-:Y:S08]  /*6bb0*/  HMMA.16816.F32.BF16 R160, R124.reuse, R168, R160 ;  /* 0x000000a87ca0723c */ /* 0x040ff000000418a0 */
[C---:B------:R-:W-:Y:S08]  /*6bc0*/  HMMA.16816.F32.BF16 R164, R124.reuse, R170, R164 ;  /* 0x000000aa7ca4723c */ /* 0x040ff000000418a4 */
[C---:B------:R-:W-:Y:S08]  /*6bd0*/  HMMA.16816.F32.BF16 R192, R124.reuse, R200, R192 ;  /* 0x000000c87cc0723c */ /* 0x040ff000000418c0 */
[C---:B------:R-:W-:Y:S08]  /*6be0*/  HMMA.16816.F32.BF16 R196, R124.reuse, R202, R196 ;  /* 0x000000ca7cc4723c */ /* 0x040ff000000418c4 */
[C---:B---3--:R-:W-:Y:S08]  /*6bf0*/  HMMA.16816.F32.BF16 R88, R124.reuse, R96, R88 ;  /* 0x000000607c58723c */ /* 0x048ff00000041858 */
        /* <DEDUP_REMOVED lines=11> */
[----:B------:R-:W-:Y:S01]  /*6cb0*/  HMMA.16816.F32.BF16 R128, R128, R6, R64 ;  /* 0x000000068080723c */ /* 0x000fe20000041840 */
[----:B------:R-:W-:Y:S01]  /*6cc0*/  @!UPT UIADD3 URZ, URZ, URZ, URZ ;  /* 0x0000003f3f3ff290 */ /* 0x000fe2000fffe03f */
[----:B------:R-:W-:Y:S11]  /*6cd0*/  @!P0 BRA `(.L_x_1488) ;  /* 0x0000532000008947 */ /* 0x000ff60003800000 */
[----:B-1----:R1:W-:Y:S01]  /*6ce0*/  STL [R1], R249 ;  /* 0x000000f901007387 */ /* 0x0023e20000100800 */
[----:B------:R-:W-:Y:S01]  /*6cf0*/  IMAD.MOV.U32 R133, RZ, RZ, R136 ;  /* 0x000000ffff857224 */ /* 0x000fe200078e0088 */
[----:B------:R-:W-:Y:S01]  /*6d00*/  MOV R139, R134 ;  /* 0x00000086008b7202 */ /* 0x000fe20000000f00 */
[----:B------:R-:W-:Y:S01]  /*6d10*/  IMAD.MOV.U32 R132, RZ, RZ, R137 ;  /* 0x000000ffff847224 */ /* 0x000fe200078e0089 */
[----:B------:R-:W-:-:S07]  /*6d20*/  MOV R138, R135 ;  /* 0x00000087008a7202 */ /* 0x000fce0000000f00 */
.L_x_1489:
[----:B------:R-:W-:Y:S04]  /*6d30*/  DEPBAR.LE SB0, 0x0 ;  /* 0x000080000000791a */ /* 0x000fe80000000000 */
[----:B------:R-:W-:Y:S01]  /*6d40*/  WARPSYNC 0xffffffff ;  /* 0xffffffff00007948 */ /* 0x000fe20003800000 */
[----:B------:R-:W-:Y:S08]  /*6d50*/  BAR.SYNC.DEFER_BLOCKING 0x0 ;  /* 0x0000000000007b1d */ /* 0x000ff00000010000 */
[----:B-----5:R-:W-:Y:S08]  /*6d60*/  LDSM.16.M88.4 R64, [R235] ;  /* 0x00000000eb40783b */ /* 0x020ff00000000200 */
[----:B------:R-:W2:Y:S08]  /*6d70*/  LDSM.16.M88.4 R16, [R228] ;  /* 0x00000000e410783b */ /* 0x000eb00000000200 */
[----:B------:R-:W3:Y:S08]  /*6d80*/  LDSM.16.M88.4 R60, [R235+0x2000] ;  /* 0x00200000eb3c783b */ /* 0x000ef00000000200 */
[----:B------:R-:W3:Y:S08]  /*6d90*/  LDSM.16.M88.4 R32, [R228+0x800] ;  /* 0x00080000e420783b */ /* 0x000ef00000000200 */
[----:B------:R-:W3:Y:S06]  /*6da0*/  LDL.64 R218, [R1+0x38] ;  /* 0x0000380001da7983 */ /* 0x000eec0000100a00 */
[----:B------:R-:W1:Y:S08]  /*6db0*/  LDSM.16.M88.4 R48, [R228+0x1000] ;  /* 0x00100000e430783b */ /* 0x000e700000000200 */
[----:B------:R-:W3:Y:S01]  /*6dc0*/  LDL R216, [R1+0x40] ;  /* 0x0000400001d87983 */ /* 0x000ee20000100800 */
[-C--:B--2---:R-:W-:Y:S03]  /*6dd0*/  HMMA.16816.F32.BF16 R4, R64, R16.reuse, RZ ;  /* 0x000000104004723c */ /* 0x084fe600000418ff */
[----:B------:R-:W2:Y:S05]  /*6de0*/  LDSM.16.M88.4 R204, [R228+0x1800] ;  /* 0x00180000e4cc783b */ /* 0x000eaa0000000200 */
[C---:B---3--:R-:W-:Y:S03]  /*6df0*/  HMMA.16816.F32.BF16 R8, R60.reuse, R16, RZ ;  /* 0x000000103c08723c */ /* 0x048fe600000418ff */
[----:B------:R-:W-:Y:S05]  /*6e00*/  LDSM.16.M88.4 R208, [R237] ;  /* 0x00000000edd0783b */ /* 0x000fea0000000200 */
[-C--:B------:R-:W-:Y:S03]  /*6e10*/  HMMA.16816.F32.BF16 R12, R60, R18.reuse, RZ ;  /* 0x000000123c0c723c */ /* 0x080fe600000418ff */
[----:B------:R-:W-:Y:S05]  /*6e20*/  LDSM.16.M88.4 R212, [R237+0x2000] ;  /* 0x00200000edd4783b */ /* 0x000fea0000000200 */
[C---:B------:R-:W-:Y:S03]  /*6e30*/  HMMA.16816.F32.BF16 R16, R64.reuse, R18, RZ ;  /* 0x000000124010723c */ /* 0x040fe600000418ff */
[----:B------:R-:W-:Y:S04]  /*6e40*/  STL [R1+0xb0], R128 ;  /* 0x0000b08001007387 */ /* 0x000fe80000100800 */
[----:B------:R-:W-:Y:S01]  /*6e50*/  STL [R1+0xac], R129 ;  /* 0x0000ac8101007387 */ /* 0x000fe20000100800 */
[-C--:B------:R-:W-:Y:S03]  /*6e60*/  HMMA.16816.F32.BF16 R20, R64, R32.reuse, RZ ;  /* 0x000000204014723c */ /* 0x080fe600000418ff */
[----:B------:R-:W-:Y:S04]  /*6e70*/  STL [R1+0xa8], R130 ;  /* 0x0000a88201007387 */ /* 0x000fe80000100800 */
[----:B------:R3:W-:Y:S01]  /*6e80*/  STL [R1+0xa4], R131 ;  /* 0x0000a48301007387 */ /* 0x0007e20000100800 */
[C---:B------:R-:W-:Y:S08]  /*6e90*/  HMMA.16816.F32.BF16 R24, R60.reuse, R32, RZ ;  /* 0x000000203c18723c */ /* 0x040ff000000418ff */
[-C--:B------:R-:W-:Y:S08]  /*6ea0*/  HMMA.16816.F32.BF16 R28, R60, R34.reuse, RZ ;  /* 0x000000223c1c723c */ /* 0x080ff000000418ff */
[C---:B------:R-:W-:Y:S01]  /*6eb0*/  HMMA.16816.F32.BF16 R32, R64.reuse, R34, RZ ;  /* 0x000000224020723c */ /* 0x040fe200000418ff */
[----:B---3--:R-:W3:Y:S07]  /*6ec0*/  LDL.LU R131, [R1] ;  /* 0x0000000001837983 */ /* 0x008eee0000300800 */
[-C--:B-1----:R-:W-:Y:S01]  /*6ed0*/  HMMA.16816.F32.BF16 R36, R64, R48.reuse, RZ ;  /* 0x000000304024723c */ /* 0x082fe200000418ff */
[----:B------:R-:W-:Y:S04]  /*6ee0*/  STL [R1+0x90], R239 ;  /* 0x000090ef01007387 */ /* 0x000fe80000100800 */
[----:B------:R-:W-:Y:S03]  /*6ef0*/  STL [R1+0x94], R247 ;  /* 0x000094f701007387 */ /* 0x000fe60000100800 */
[C---:B------:R-:W-:Y:S01]  /*6f00*/  HMMA.16816.F32.BF16 R40, R60.reuse, R48, RZ ;  /* 0x000000303c28723c */ /* 0x040fe200000418ff */
[----:B------:R-:W-:Y:S07]  /*6f10*/  STL [R1+0x98], R246 ;  /* 0x000098f601007387 */ /* 0x000fee0000100800 */
[-C--:B------:R-:W-:Y:S08]  /*6f20*/  HMMA.16816.F32.BF16 R44, R60, R50.reuse, RZ ;  /* 0x000000323c2c723c */ /* 0x080ff000000418ff */
[C---:B------:R-:W-:Y:S08]  /*6f30*/  HMMA.16816.F32.BF16 R48, R64.reuse, R50, RZ ;  /* 0x000000324030723c */ /* 0x040ff000000418ff */
[-C--:B--2---:R-:W-:Y:S08]  /*6f40*/  HMMA.16816.F32.BF16 R52, R64, R204.reuse, RZ ;  /* 0x000000cc4034723c */ /* 0x084ff000000418ff */
        /* <DEDUP_REMOVED lines=13> */
[----:B------:R1:W2:Y:S08]  /*7020*/  LDSM.16.M88.4 R204, [R246] ;  /* 0x00000000f6cc783b */ /* 0x0002b00000000200 */
[----:B-1----:R-:W4:Y:S06]  /*7030*/  LDL.64 R246, [R1+0x10] ;  /* 0x0000100001f67983 */ /* 0x002f2c0000100a00 */
[----:B------:R-:W-:Y:S04]  /*7040*/  STL [R1+0x9c], R245 ;  /* 0x00009cf501007387 */ /* 0x000fe80000100800 */
[----:B------:R-:W4:Y:S01]  /*7050*/  LDL R239, [R1+0x58] ;  /* 0x0000580001ef7983 */ /* 0x000f220000100800 */
[-C--:B--2---:R-:W-:Y:S08]  /*7060*/  HMMA.16816.F32.BF16 R36, R208, R204.reuse, R36 ;  /* 0x000000ccd024723c */ /* 0x084ff00000041824 */
[C---:B------:R-:W-:Y:S08]  /*7070*/  HMMA.16816.F32.BF16 R40, R212.reuse, R204, R40 ;  /* 0x000000ccd428723c */ /* 0x040ff00000041828 */
[-C--:B------:R-:W-:Y:S08]  /*7080*/  HMMA.16816.F32.BF16 R44, R212, R206.reuse, R44 ;  /* 0x000000ced42c723c */ /* 0x080ff0000004182c */
[C---:B------:R-:W-:Y:S01]  /*7090*/  HMMA.16816.F32.BF16 R48, R208.reuse, R206, R48 ;  /* 0x000000ced030723c */ /* 0x040fe20000041830 */
[----:B------:R1:W2:Y:S08]  /*70a0*/  LDSM.16.M88.4 R204, [R245] ;  /* 0x00000000f5cc783b */ /* 0x0002b00000000200 */
[----:B-1----:R-:W4:Y:S01]  /*70b0*/  LDL R245, [R1+0x5c] ;  /* 0x00005c0001f57983 */ /* 0x002f220000100800 */
[-C--:B--2---:R-:W-:Y:S03]  /*70c0*/  HMMA.16816.F32.BF16 R52, R208, R204.reuse, R52 ;  /* 0x000000ccd034723c */ /* 0x084fe60000041834 */
[C---:B---3--:R-:W-:Y:S05]  /*70d0*/  ISETP.GE.AND P5, PT, R131.reuse, RZ, PT ;  /* 0x000000ff8300720c */ /* 0x048fea0003fa6270 */
[C---:B------:R-:W-:Y:S08]  /*70e0*/  HMMA.16816.F32.BF16 R56, R212.reuse, R204, R56 ;  /* 0x000000ccd438723c */ /* 0x040ff00000041838 */
[-C--:B------:R-:W-:Y:S04]  /*70f0*/  HMMA.16816.F32.BF16 R60, R212, R206.reuse, R60 ;  /* 0x000000ced43c723c */ /* 0x080fe8000004183c */
[----:B------:R-:W-:Y:S01]  /*7100*/  @P5 SHF.R.S32.HI R0, RZ, 0x1f, R131 ;  /* 0x0000001fff005819 */ /* 0x000fe20000011483 */
[C---:B------:R-:W-:Y:S01]  /*7110*/  @P5 IMAD.WIDE.U32 R2, R131.reuse, c[0x0][0x208], RZ ;  /* 0x0000820083025a25 */ /* 0x040fe200078e00ff */
[----:B------:R-:W-:Y:S02]  /*7120*/  @P5 MOV R134, 0x5 ;  /* 0x0000000500865802 */ /* 0x000fe40000000f00 */
[----:B------:R-:W-:Y:S04]  /*7130*/  HMMA.16816.F32.BF16 R64, R208, R206, R64 ;  /* 0x000000ced040723c */ /* 0x000fe80000041840 */
[----:B------:R-:W-:Y:S03]  /*7140*/  @P5 IMAD R0, R0, c[0x0][0x208], RZ ;  /* 0x0000820000005a24 */ /* 0x000fe600078e02ff */
[----:B------:R-:W-:Y:S02]  /*7150*/  @P5 IMAD.MOV.U32 R206, RZ, RZ, c[0x0][0x208] ;  /* 0x00008200ffce5624 */ /* 0x000fe400078e00ff */
[----:B------:R-:W-:Y:S03]  /*7160*/  @P5 IMAD R0, R131, c[0x0][0x20c], R0 ;  /* 0x0000830083005a24 */ /* 0x000fe600078e0200 */
[C---:B------:R-:W-:Y:S02]  /*7170*/  @P5 SHF.L.U32 R207, R206.reuse, 0x5, RZ ;  /* 0x00000005cecf5819 */ /* 0x040fe400000006ff */
[----:B------:R-:W-:Y:S02]  /*7180*/  @P5 IADD3 R0, R3, R0, RZ ;  /* 0x0000000003005210 */ /* 0x000fe40007ffe0ff */
[----:B------:R-:W-:Y:S02]  /*7190*/  @P5 SHF.L.U64.HI R206, R206, R134, c[0x0][0x20c] ;  /* 0x00008300cece5619 */ /* 0x000fe40000010286 */
[C---:B------:R-:W-:Y:S02]  /*71a0*/  @P5 SHF.L.U64.HI R3, R2.reuse, 0x6, R0 ;  /* 0x0000000602035819 */ /* 0x040fe40000010200 */
[----:B------:R-:W-:Y:S04]  /*71b0*/  @P5 SHF.L.U32 R2, R2, 0x6, RZ ;  /* 0x0000000602025819 */ /* 0x000fe800000006ff */
[C---:B------:R-:W-:Y:S02]  /*71c0*/  @P5 IADD3 R0, P3, R2.reuse, R218, RZ ;  /* 0x000000da02005210 */ /* 0x040fe40007f7e0ff */
[----:B------:R-:W-:Y:S03]  /*71d0*/  @P5 IADD3 R2, P2, P1, R2, 0x40, R218 ;  /* 0x0000004002025810 */ /* 0x000fe6000795e0da */
[C-C-:B------:R-:W-:Y:S01]  /*71e0*/  @P5 IMAD.X R135, R3.reuse, 0x1, R216.reuse, P3 ;  /* 0x0000000103875824 */ /* 0x140fe200018e06d8 */
[C---:B------:R-:W-:Y:S02]  /*71f0*/  @P5 LEA R136, P3, R0.reuse, c[0x0][0x1f8], 0x1 ;  /* 0x00007e0000885a11 */ /* 0x040fe400078608ff */
[----:B------:R-:W-:Y:S02]  /*7200*/  @P5 IADD3.X R3, R3, RZ, R216, P2, P1 ;  /* 0x000000ff03035210 */ /* 0x000fe400017e24d8 */
[----:B------:R-:W-:Y:S02]  /*7210*/  @P5 LEA.HI.X R137, R0, c[0x0][0x1fc], R135, 0x1, P3 ;  /* 0x00007f0000895a11 */ /* 0x000fe400018f0c87 */
[----:B------:R-:W-:Y:S01]  /*7220*/  @P5 LEA R204, P2, R2, c[0x0][0x1f8], 0x1 ;  /* 0x00007e0002cc5a11 */ /* 0x000fe200078408ff */
[----:B------:R-:W2:Y:S01]  /*7230*/  LDL R0, [R1+0x48] ;  /* 0x0000480001007983 */ /* 0x000ea20000100800 */
[-C--:B------:R-:W-:Y:S02]  /*7240*/  @P5 IADD3 R134, P1, R136, R207.reuse, RZ ;  /* 0x000000cf88865210 */ /* 0x080fe40007f3e0ff */
[----:B------:R-:W-:Y:S01]  /*7250*/  @P5 LEA.HI.X R205, R2, c[0x0][0x1fc], R3, 0x1, P2 ;  /* 0x00007f0002cd5a11 */ /* 0x000fe200010f0c03 */
[----:B------:R-:W-:Y:S01]  /*7260*/  STL [R1+0xa0], R235 ;  /* 0x0000a0eb01007387 */ /* 0x000fe20000100800 */
[-C--:B------:R-:W-:Y:S02]  /*7270*/  @P5 IADD3.X R135, R137, R206.reuse, RZ, P1, !PT ;  /* 0x000000ce89875210 */ /* 0x080fe40000ffe4ff */
[-C--:B------:R-:W-:Y:S04]  /*7280*/  @P5 IADD3 R2, P2, R134, R207.reuse, RZ ;  /* 0x000000cf86025210 */ /* 0x080fe80007f5e0ff */
[----:B------:R-:W-:Y:S02]  /*7290*/  @P5 IADD3.X R3, R135, R206, RZ, P2, !PT ;  /* 0x000000ce87035210 */ /* 0x000fe400017fe4ff */
[----:B----4-:R-:W-:Y:S11]  /*72a0*/  @P5 ISETP.GE.AND P0, PT, R246, c[0x0][0x1d4], PT ;  /* 0x00007500f6005a0c */ /* 0x010ff60003f06270 */
[----:B------:R-:W-:Y:S02]  /*72b0*/  @!UPT UIADD3 URZ, URZ, URZ, URZ ;  /* 0x0000003f3f3ff290 */ /* 0x000fe4000fffe03f */
[----:B------:R-:W-:Y:S01]  /*72c0*/  @!PT LDS RZ, [RZ] ;  /* 0x00000000fffff984 */ /* 0x000fe20000000800 */
[----:B------:R-:W-:Y:S01]  /*72d0*/  @!PT LDS RZ, [RZ] ;  /* 0x00000000fffff984 */ /* 0x000fe20000000800 */
[----:B------:R-:W-:Y:S01]  /*72e0*/  @!PT LDS RZ, [RZ] ;  /* 0x00000000fffff984 */ /* 0x000fe20000000800 */
[----:B------:R1:W-:Y:S08]  /*72f0*/  @P5 LDGSTS.E.BYPASS.LTC128B.128 [R248+0x100], [R136.64], !P0 ;  /* 0x0010000088f85fae */ /* 0x0003f0000c101d46 */
[----:B------:R3:W-:Y:S08]  /*7300*/  @P5 LDGSTS.E.BYPASS.LTC128B.128 [R248+0x2100], [R204.64], !P6 ;  /* 0x02100000ccf85fae */ /* 0x0007f0000f101d46 */
[----:B------:R4:W-:Y:S08]  /*7310*/  @P5 LDGSTS.E.BYPASS.LTC128B.128 [R248+0x900], [R134.64], !P0 ;  /* 0x0090000086f85fae */ /* 0x0009f0000c101d46 */
[----:B------:R4:W-:Y:S01]  /*7320*/  @P5 LDGSTS.E.BYPASS.LTC128B.128 [R248+0x2900], [R134.64+0x80], !P6 ;  /* 0x0290008086f85fae */ /* 0x0009e2000f101d46 */
[----:B-1----:R-:W-:Y:S07]  /*7330*/  @P5 IADD3 R136, P1, R2, R207, RZ ;  /* 0x000000cf02885210 */ /* 0x002fee0007f3e0ff */
[----:B------:R1:W-:Y:S01]  /*7340*/  @P5 LDGSTS.E.BYPASS.LTC128B.128 [R248+0x1100], [R2.64], !P0 ;  /* 0x0110000002f85fae */ /* 0x0003e2000c101d46 */
[----:B------:R-:W-:Y:S07]  /*7350*/  @P5 IMAD.X R137, R3, 0x1, R206, P1 ;  /* 0x0000000103895824 */ /* 0x000fee00008e06ce */
[----:B------:R1:W-:Y:S08]  /*7360*/  @P5 LDGSTS.E.BYPASS.LTC128B.128 [R248+0x3100], [R2.64+0x80], !P6 ;  /* 0x0310008002f85fae */ /* 0x0003f0000f101d46 */
[----:B------:R1:W-:Y:S08]  /*7370*/  @P5 LDGSTS.E.BYPASS.LTC128B.128 [R248+0x1900], [R136.64], !P0 ;  /* 0x0190000088f85fae */ /* 0x0003f0000c101d46 */
[----:B------:R1:W-:Y:S08]  /*7380*/  @P5 LDGSTS.E.BYPASS.LTC128B.128 [R248+0x3900], [R136.64+0x80], !P6 ;  /* 0x0390008088f85fae */ /* 0x0003f0000f101d46 */
[----:B---3--:R-:W-:Y:S08]  /*7390*/  LDSM.16.M88.4 R204, [R236] ;  /* 0x00000000eccc783b */ /* 0x008ff00000000200 */
[----:B------:R-:W3:Y:S08]  /*73a0*/  LDSM.16.M88.4 R208, [R234] ;  /* 0x00000000ead0783b */ /* 0x000ef00000000200 */
[----:B------:R-:W1:Y:S08]  /*73b0*/  LDSM.16.M88.4 R212, [R236+0x2000] ;  /* 0x00200000ecd4783b */ /* 0x000e700000000200 */
[----:B------:R-:W0:Y:S01]  /*73c0*/  LDGDEPBAR ;  /* 0x00000000000079af */ /* 0x000e220000000000 */
[-C--:B---3--:R-:W-:Y:S08]  /*73d0*/  HMMA.16816.F32.BF16 R4, R204, R208.reuse, R4 ;  /* 0x000000d0cc04723c */ /* 0x088ff00000041804 */
[C---:B-1----:R-:W-:Y:S08]  /*73e0*/  HMMA.16816.F32.BF16 R8, R212.reuse, R208, R8 ;  /* 0x000000d0d408723c */ /* 0x042ff00000041808 */
[-C--:B------:R-:W-:Y:S04]  /*73f0*/  HMMA.16816.F32.BF16 R12, R212, R210.reuse, R12 ;  /* 0x000000d2d40c723c */ /* 0x080fe8000004180c */
[----:B--2---:R-:W-:Y:S04]  /*7400*/  IADD3 R0, R245, R0, RZ ;  /* 0x00000000f5007210 */ /* 0x004fe80007ffe0ff */
[C---:B------:R-:W-:Y:S01]  /*7410*/  HMMA.16816.F32.BF16 R16, R204.reuse, R210, R16 ;  /* 0x000000d2cc10723c */ /* 0x040fe20000041810 */
[----:B------:R-:W1:Y:S03]  /*7420*/  LDSM.16.M88.4 R208, [R234+0x800] ;  /* 0x00080000ead0783b */ /* 0x000e660000000200 */
[----:B------:R-:W-:Y:S05]  /*7430*/  @P4 IMAD.HI.U32 R2, R0, c[0x0][0x2c8], RZ ;  /* 0x0000b20000024a27 */ /* 0x000fea00078e00ff */
[----:B------:R-:W-:Y:S05]  /*7440*/  @P4 SHF.R.U32.HI R0, RZ, c[0x0][0x2cc], R2 ;  /* 0x0000b300ff004a19 */ /* 0x000fea0000011602 */
[----:B------:R-:W-:Y:S08]  /*7450*/  SHFL.IDX PT, R2, R0, 0x2, 0x1c1f ;  /* 0x005c1f0000027f89 */ /* 0x000ff000000e0000 */
[----:B------:R-:W-:Y:S01]  /*7460*/  SHFL.IDX PT, R3, R0, 0x1, 0x1c1f ;  /* 0x003c1f0000037f89 */ /* 0x000fe200000e0000 */
        /* <DEDUP_REMOVED lines=15> */
[----:B------:R-:W-:Y:S08]  /*7560*/  LDSM.16.M88.4 R204, [R238] ;  /* 0x00000000eecc783b */ /* 0x000ff00000000200 */
[----:B------:R-:W1:Y:S02]  /*7570*/  LDSM.16.M88.4 R208, [R231] ;  /* 0x00000000e7d0783b */ /* 0x000e640000000200 */
        /* <DEDUP_REMOVED lines=20> */
[----:B------:R1:W-:Y:S08]  /*76c0*/  LDSM.16.M88.4 R204, [R235+0x4000] ;  /* 0x00400000ebcc783b */ /* 0x0003f00000000200 */
[----:B------:R-:W2:Y:S03]  /*76d0*/  LDSM.16.M88.4 R208, [R228+0x2000] ;  /* 0x00200000e4d0783b */ /* 0x000ea60000000200 */
[----:B-1----:R-:W-:Y:S01]  /*76e0*/  IADD3 R235, R131, -0x1, RZ ;  /* 0xffffffff83eb7810 */ /* 0x002fe20007ffe0ff */
[-C--:B--2---:R-:W-:Y:S08]  /*76f0*/  HMMA.16816.F32.BF16 R4, R204, R208.reuse, R4 ;  /* 0x000000d0cc04723c */ /* 0x084ff00000041804 */
        /* <DEDUP_REMOVED lines=19> */
[----:B------:R-:W-:Y:S08]  /*7830*/  LDSM.16.M88.4 R204, [R237+0x4000] ;  /* 0x00400000edcc783b */ /* 0x000ff00000000200 */
[----:B------:R-:W1:Y:S02]  /*7840*/  LDSM.16.M88.4 R208, [R244] ;  /* 0x00000000f4d0783b */ /* 0x000e640000000200 */
        /* <DEDUP_REMOVED lines=20> */
[----:B------:R-:W-:Y:S08]  /*7990*/  LDSM.16.M88.4 R204, [R236+0x4000] ;  /* 0x00400000eccc783b */ /* 0x000ff00000000200 */
[----:B------:R-:W1:Y:S02]  /*79a0*/  LDSM.16.M88.4 R208, [R234+0x2000] ;  /* 0x00200000ead0783b */ /* 0x000e640000000200 */
        /* <DEDUP_REMOVED lines=45> */
[----:B------:R-:W-:Y:S09]  /*7c80*/  FMUL.FTZ R13, R13, c[0x0][0x320] ;  /* 0x0000c8000d0d7a20 */ /* 0x000ff20000410000 */
[----:B------:R-:W-:Y:S10]  /*7c90*/  MUFU.TANH R250, R9 ;  /* 0x0000000900fa7308 */ /* 0x000ff40000002400 */
[----:B------:R2:W-:Y:S10]  /*7ca0*/  MUFU.TANH R252, R7 ;  /* 0x0000000700fc7308 */ /* 0x0005f40000002400 */
[----:B------:R-:W-:Y:S10]  /*7cb0*/  MUFU.TANH R211, R11 ;  /* 0x0000000b00d37308 */ /* 0x000ff40000002400 */
[----:B------:R-:W-:Y:S01]  /*7cc0*/  MUFU.TANH R222, R18 ;  /* 0x0000001200de7308 */ /* 0x000fe20000002400 */
[----:B--2---:R-:W2:Y:S09]  /*7cd0*/  LDSM.16.M88.4 R4, [R231+0x2800] ;  /* 0x00280000e704783b */ /* 0x004eb20000000200 */
[----:B------:R-:W3:Y:S10]  /*7ce0*/  MUFU.TANH R251, R8 ;  /* 0x0000000800fb7308 */ /* 0x000ef40000002400 */
[----:B------:R-:W1:Y:S10]  /*7cf0*/  MUFU.TANH R225, R15 ;  /* 0x0000000f00e17308 */ /* 0x000e740000002400 */
[----:B------:R-:W-:Y:S10]  /*7d00*/  MUFU.TANH R226, R14 ;  /* 0x0000000e00e27308 */ /* 0x000ff40000002400 */
[----:B------:R-:W-:Y:S01]  /*7d10*/  MUFU.TANH R249, R12 ;  /* 0x0000000c00f97308 */ /* 0x000fe20000002400 */
[-C--:B--2---:R-:W-:Y:S09]  /*7d20*/  HMMA.16816.F32.BF16 R20, R204, R4.reuse, R20 ;  /* 0x00000004cc14723c */ /* 0x084ff20000041814 */
[----:B------:R-:W-:Y:S01]  /*7d30*/  MUFU.TANH R223, R17 ;  /* 0x0000001100df7308 */ /* 0x000fe20000002400 */
[C---:B------:R-:W-:Y:S09]  /*7d40*/  HMMA.16816.F32.BF16 R24, R212.reuse, R4, R24 ;  /* 0x00000004d418723c */ /* 0x040ff20000041818 */
[----:B------:R-:W-:Y:S01]  /*7d50*/  MUFU.TANH R227, R13 ;  /* 0x0000000d00e37308 */ /* 0x000fe20000002400 */
[-C--:B------:R-:W-:Y:S04]  /*7d60*/  HMMA.16816.F32.BF16 R28, R212, R6.reuse, R28 ;  /* 0x00000006d41c723c */ /* 0x080fe8000004181c */
[----:B------:R-:W-:Y:S04]  /*7d70*/  FMUL.FTZ R23, R23, c[0x0][0x320] ;  /* 0x0000c80017177a20 */ /* 0x000fe80000410000 */
[C---:B------:R-:W-:Y:S01]  /*7d80*/  HMMA.16816.F32.BF16 R32, R204.reuse, R6, R32 ;  /* 0x00000006cc20723c */ /* 0x040fe20000041820 */
[----:B------:R-:W-:Y:S01]  /*7d90*/  MUFU.TANH R221, R19 ;  /* 0x0000001300dd7308 */ /* 0x000fe20000002400 */
[----:B------:R-:W2:Y:S02]  /*7da0*/  LDSM.16.M88.4 R4, [R231+0x3000] ;  /* 0x00300000e704783b */ /* 0x000ea40000000200 */
[----:B------:R-:W-:Y:S02]  /*7db0*/  FMUL.FTZ R22, R22, c[0x0][0x320] ;  /* 0x0000c80016167a20 */ /* 0x000fe40000410000 */
[----:B------:R-:W-:Y:S02]  /*7dc0*/  FMUL.FTZ R21, R21, c[0x0][0x320] ;  /* 0x0000c80015157a20 */ /* 0x000fe40000410000 */
[----:B------:R-:W-:Y:S03]  /*7dd0*/  FMUL.FTZ R20, R20, c[0x0][0x320] ;  /* 0x0000c80014147a20 */ /* 0x000fe60000410000 */
[----:B----4-:R-:W-:Y:S01]  /*7de0*/  MUFU.TANH R135, R23 ;  /* 0x0000001700877308 */ /* 0x010fe20000002400 */
        /* <DEDUP_REMOVED lines=14> */
[----:B------:R1:W-:Y:S01]  /*7ed0*/  MUFU.TANH R30, R29 ;  /* 0x0000001d001e7308 */ /* 0x0003e20000002400 */
[-C--:B--2---:R-:W-:Y:S08]  /*7ee0*/  HMMA.16816.F32.BF16 R36, R204, R4.reuse, R36 ;  /* 0x00000004cc24723c */ /* 0x084ff00000041824 */
[C---:B------:R-:W-:Y:S01]  /*7ef0*/  HMMA.16816.F32.BF16 R40, R212.reuse, R4, R40 ;  /* 0x00000004d428723c */ /* 0x040fe20000041828 */
[----:B------:R-:W2:Y:S03]  /*7f00*/  MUFU.TANH R220, R20 ;  /* 0x0000001400dc7308 */ /* 0x000ea60000002400 */
[----:B----4-:R-:W-:Y:S04]  /*7f10*/  IMAD.MOV.U32 R28, RZ, RZ, R246 ;  /* 0x000000ffff1c7224 */ /* 0x010fe800078e00f6 */
[-C--:B------:R-:W-:Y:S03]  /*7f20*/  HMMA.16816.F32.BF16 R44, R212, R6.reuse, R44 ;  /* 0x00000006d42c723c */ /* 0x080fe6000004182c */
[----:B------:R-:W2:Y:S01]  /*7f30*/  MUFU.TANH R217, R26 ;  /* 0x0000001a00d97308 */ /* 0x000ea20000002400 */
[----:B-1----:R-:W-:Y:S04]  /*7f40*/  MOV R29, R247 ;  /* 0x000000f7001d7202 */ /* 0x002fe80000000f00 */
[C---:B------:R-:W-:Y:S01]  /*7f50*/  HMMA.16816.F32.BF16 R48, R204.reuse, R6, R48 ;  /* 0x00000006cc30723c */ /* 0x040fe20000041830 */
[----:B------:R-:W1:Y:S01]  /*7f60*/  LDSM.16.M88.4 R4, [R231+0x3800] ;  /* 0x00380000e704783b */ /* 0x000e620000000200 */
[----:B------:R-:W-:Y:S04]  /*7f70*/  DEPBAR.LE SB0, 0x0 ;  /* 0x000080000000791a */ /* 0x000fe80000000000 */
[----:B------:R-:W-:Y:S01]  /*7f80*/  MUFU.TANH R26, R33 ;  /* 0x00000021001a7308 */ /* 0x000fe20000002400 */
[----:B------:R-:W-:Y:S02]  /*7f90*/  FMUL.FTZ R38, R38, c[0x0][0x320] ;  /* 0x0000c80026267a20 */ /* 0x000fe40000410000 */
[----:B------:R-:W4:Y:S03]  /*7fa0*/  LDL.64 R246, [R1+0x30] ;  /* 0x0000300001f67983 */ /* 0x000f260000100a00 */
[----:B------:R-:W-:Y:S02]  /*7fb0*/  FMUL.FTZ R41, R41, c[0x0][0x320] ;  /* 0x0000c80029297a20 */ /* 0x000fe40000410000 */
[----:B------:R-:W-:Y:S02]  /*7fc0*/  FMUL.FTZ R39, R39, c[0x0][0x320] ;  /* 0x0000c80027277a20 */ /* 0x000fe40000410000 */
[----:B------:R3:W-:Y:S01]  /*7fd0*/  MUFU.TANH R15, R38 ;  /* 0x00000026000f7308 */ /* 0x0007e20000002400 */
        /* <DEDUP_REMOVED lines=14> */
[-C--:B-1----:R-:W-:Y:S06]  /*80c0*/  HMMA.16816.F32.BF16 R52, R204, R4.reuse, R52 ;  /* 0x00000004cc34723c */ /* 0x082fec0000041834 */
[----:B------:R-:W-:Y:S01]  /*80d0*/  MUFU.TANH R9, R45 ;  /* 0x0000002d00097308 */ /* 0x000fe20000002400 */
[----:B------:R-:W-:Y:S01]  /*80e0*/  FMUL.FTZ R43, R43, c[0x0][0x320] ;  /* 0x0000c8002b2b7a20 */ /* 0x000fe20000410000 */
[C---:B------:R-:W-:Y:S01]  /*80f0*/  HMMA.16816.F32.BF16 R56, R212.reuse, R4, R56 ;  /* 0x00000004d438723c */ /* 0x040fe20000041838 */
[----:B------:R-:W1:Y:S07]  /*8100*/  SHFL.IDX PT, R4, R0, RZ, 0x1c1f ;  /* 0x001c1fff00047589 */ /* 0x000e6e00000e0000 */
[----:B------:R-:W-:Y:S01]  /*8110*/  MUFU.TANH R209, R24 ;  /* 0x0000001800d17308 */ /* 0x000fe20000002400 */
[-C--:B------:R-:W-:Y:S01]  /*8120*/  HMMA.16816.F32.BF16 R60, R212, R6.reuse, R60 ;  /* 0x00000006d43c723c */ /* 0x080fe2000004183c */
[----:B------:R1:W2:Y:S07]  /*8130*/  SHFL.IDX PT, R5, R0, 0x3, 0x1c1f ;  /* 0x007c1f0000057f89 */ /* 0x0002ae00000e0000 */
[----:B------:R-:W-:Y:S01]  /*8140*/  HMMA.16816.F32.BF16 R64, R204, R6, R64 ;  /* 0x00000006cc40723c */ /* 0x000fe20000041840 */
[----:B------:R-:W-:Y:S03]  /*8150*/  MUFU.TANH R8, R46 ;  /* 0x0000002e00087308 */ /* 0x000fe60000002400 */
[----:B------:R-:W-:Y:S02]  /*8160*/  FMUL.FTZ R52, R52, c[0x0][0x320] ;  /* 0x0000c80034347a20 */ /* 0x000fe40000410000 */
[----:B------:R-:W-:Y:S02]  /*8170*/  FMUL.FTZ R53, R53, c[0x0][0x320] ;  /* 0x0000c80035357a20 */ /* 0x000fe40000410000 */
[----:B------:R-:W-:Y:S03]  /*8180*/  FMUL.FTZ R6, R55, c[0x0][0x320] ;  /* 0x0000c80037067a20 */ /* 0x000fe60000410000 */
[----:B------:R2:W-:Y:S01]  /*8190*/  MUFU.TANH R7, R47 ;  /* 0x0000002f00077308 */ /* 0x0005e20000002400 */
[----:B------:R-:W-:Y:S02]  /*81a0*/  FMUL.FTZ R54, R54, c[0x0][0x320] ;  /* 0x0000c80036367a20 */ /* 0x000fe40000410000 */
[----:B------:R-:W-:Y:S01]  /*81b0*/  FMUL.FTZ R56, R56, c[0x0][0x320] ;  /* 0x0000c80038387a20 */ /* 0x000fe20000410000 */
[----:B-1----:R-:W-:Y:S01]  /*81c0*/  MOV R0, 0xffffffc0 ;  /* 0xffffffc000007802 */ /* 0x002fe20000000f00 */
[----:B------:R-:W-:Y:S02]  /*81d0*/  FMUL.FTZ R60, R60, c[0x0][0x320] ;  /* 0x0000c8003c3c7a20 */ /* 0x000fe40000410000 */
[----:B------:R-:W-:Y:S03]  /*81e0*/  FMUL.FTZ R58, R58, c[0x0][0x320] ;  /* 0x0000c8003a3a7a20 */ /* 0x000fe60000410000 */
[----:B------:R-:W-:Y:S01]  /*81f0*/  MUFU.TANH R11, R41 ;  /* 0x00000029000b7308 */ /* 0x000fe20000002400 */
[----:B------:R-:W-:Y:S02]  /*8200*/  IMAD R0, R131, R0, 0x1 ;  /* 0x0000000183007424 */ /* 0x000fe400078e0200 */
[----:B------:R-:W-:Y:S02]  /*8210*/  FMUL.FTZ R57, R57, c[0x0][0x320] ;  /* 0x0000c80039397a20 */ /* 0x000fe40000410000 */
[----:B------:R-:W-:Y:S01]  /*8220*/  FMUL.FTZ R59, R59, c[0x0][0x320] ;  /* 0x0000c8003b3b7a20 */ /* 0x000fe20000410000 */
[----:B------:R-:W-:Y:S01]  /*8230*/  IADD3 R0, R0, c[0x0][0x1d0], -R239 ;  /* 0x0000740000007a10 */ /* 0x000fe20007ffe8ef */
[----:B------:R-:W-:Y:S03]  /*8240*/  FMUL.FTZ R62, R62, c[0x0][0x320] ;  /* 0x0000c8003e3e7a20 */ /* 0x000fe60000410000 */
[----:B------:R-:W-:Y:S01]  /*8250*/  IADD3 R0, R0, -c[0x0][0x168], RZ ;  /* 0x80005a0000007a10 */ /* 0x000fe20007ffe0ff */
[----:B------:R1:W-:Y:S03]  /*8260*/  MUFU.TANH R208, R25 ;  /* 0x0000001900d07308 */ /* 0x0003e60000002400 */
[C---:B------:R-:W-:Y:S01]  /*8270*/  IADD3 R4, R0.reuse, R4, RZ ;  /* 0x0000000400047210 */ /* 0x040fe20007ffe0ff */
[C---:B------:R-:W-:Y:S01]  /*8280*/  IMAD.IADD R3, R0.reuse, 0x1, R3 ;  /* 0x0000000100037824 */ /* 0x040fe200078e0203 */
[----:B------:R-:W-:Y:S02]  /*8290*/  IADD3 R2, R0, R2, RZ ;  /* 0x0000000200027210 */ /* 0x000fe40007ffe0ff */
[----:B------:R-:W-:Y:S02]  /*82a0*/  ISETP.GT.AND P0, PT, R4, 0x1, PT ;  /* 0x000000010400780c */ /* 0x000fe40003f04270 */
[----:B------:R-:W-:Y:S01]  /*82b0*/  ISETP.GT.AND P1, PT, R2, RZ, PT ;  /* 0x000000ff0200720c */ /* 0x000fe20003f24270 */
[----:B------:R-:W1:Y:S01]  /*82c0*/  MUFU.TANH R35, R35 ;  /* 0x0000002300237308 */ /* 0x000e620000002400 */
[----:B------:R-:W-:Y:S02]  /*82d0*/  FSEL R18, R128, -INF , P0 ;  /* 0xff80000080127808 */ /* 0x000fe40000000000 */
[----:B------:R-:W4:Y:S01]  /*82e0*/  LDL R128, [R1+0x28] ;  /* 0x0000280001807983 */ /* 0x000f220000100800 */
[----:B------:R-:W-:Y:S02]  /*82f0*/  ISETP.GT.AND P2, PT, R3, RZ, PT ;  /* 0x000000ff0300720c */ /* 0x000fe40003f44270 */
[----:B---3--:R-:W-:Y:S02]  /*8300*/  FSEL R38, R251, -INF , P1 ;  /* 0xff800000fb267808 */ /* 0x008fe40000800000 */
[----:B------:R-:W-:Y:S02]  /*8310*/  MOV R251, R29 ;  /* 0x0000001d00fb7202 */ /* 0x000fe40000000f00 */
[----:B------:R-:W-:Y:S01]  /*8320*/  FSEL R23, R129, -INF , P2 ;  /* 0xff80000081177808 */ /* 0x000fe20001000000 */
[----:B------:R3:W-:Y:S01]  /*8330*/  MUFU.TANH R29, R52 ;  /* 0x00000034001d7308 */ /* 0x0007e20000002400 */
[----:B------:R-:W-:Y:S02]  /*8340*/  ISETP.GT.AND P2, PT, R2, 0x1, PT ;  /* 0x000000010200780c */ /* 0x000fe40003f44270 */
[----:B--2---:R-:W-:Y:S01]  /*8350*/  IADD3 R0, R0, R5, RZ ;  /* 0x0000000500007210 */ /* 0x004fe20007ffe0ff */
[----:B------:R-:W-:Y:S01]  /*8360*/  FMUL.FTZ R5, R51, c[0x0][0x320] ;  /* 0x0000c80033057a20 */ /* 0x000fe20000410000 */
[----:B------:R-:W-:Y:S01]  /*8370*/  FSEL R39, R250, -INF , P2 ;  /* 0xff800000fa277808 */ /* 0x000fe20001000000 */
[----:B------:R-:W-:Y:S01]  /*8380*/  IMAD.MOV.U32 R250, RZ, RZ, R28 ;  /* 0x000000fffffa7224 */ /* 0x000fe200078e001c */
[C---:B------:R-:W-:Y:S02]  /*8390*/  ISETP.GT.AND P2, PT, R0.reuse, 0x9, PT ;  /* 0x000000090000780c */ /* 0x040fe40003f44270 */
[----:B------:R-:W-:Y:S01]  /*83a0*/  ISETP.GT.AND P1, PT, R0, 0x8, PT ;  /* 0x000000080000780c */ /* 0x000fe20003f24270 */
[----:B------:R2:W1:Y:S01]  /*83b0*/  MUFU.TANH R136, R22 ;  /* 0x0000001600887308 */ /* 0x0004620000002400 */
[----:B------:R-:W-:Y:S02]  /*83c0*/  FSEL R215, R225, -INF , P2 ;  /* 0xff800000e1d77808 */ /* 0x000fe40001000000 */
[----:B------:R-:W-:Y:S02]  /*83d0*/  ISETP.GT.AND P2, PT, R4, 0x10, PT ;  /* 0x000000100400780c */ /* 0x000fe40003f44270 */
[----:B------:R-:W-:Y:S02]  /*83e0*/  ISETP.GT.AND P5, PT, R3, 0x1, PT ;  /* 0x000000010300780c */ /* 0x000fe40003fa4270 */
[----:B------:R-:W-:Y:S02]  /*83f0*/  FSEL R47, R220, -INF , P2 ;  /* 0xff800000dc2f7808 */ /* 0x000fe40001000000 */
[----:B------:R-:W-:Y:S01]  /*8400*/  ISETP.GT.AND P2, PT, R0, 0x10, PT ;  /* 0x000000100000780c */ /* 0x000fe20003f44270 */
[----:B------:R2:W2:Y:S01]  /*8410*/  MUFU.TANH R216, R27 ;  /* 0x0000001b00d87308 */ /* 0x0004a20000002400 */
[----:B------:R-:W-:Y:S02]  /*8420*/  FSEL R212, R226, -INF , P1 ;  /* 0xff800000e2d47808 */ /* 0x000fe40000800000 */
[----:B------:R-:W-:Y:S02]  /*8430*/  FSEL R217, R217, -INF , P2 ;  /* 0xff800000d9d97808 */ /* 0x000fe40001000000 */
[----:B------:R-:W-:Y:S02]  /*8440*/  ISETP.GT.AND P2, PT, R2, 0x19, PT ;  /* 0x000000190200780c */ /* 0x000fe40003f44270 */
[C---:B------:R-:W-:Y:S02]  /*8450*/  ISETP.GT.AND P1, PT, R3.reuse, 0x8, PT ;  /* 0x000000080300780c */ /* 0x040fe40003f24270 */
[----:B------:R-:W-:Y:S01]  /*8460*/  ISETP.GT.AND P3, PT, R4, RZ, PT ;  /* 0x000000ff0400720c */ /* 0x000fe20003f64270 */
[----:B------:R-:W2:Y:S01]  /*8470*/  MUFU.TANH R224, R16 ;  /* 0x0000001000e07308 */ /* 0x000ea20000002400 */
[----:B------:R-:W-:Y:S02]  /*8480*/  FSEL R24, R252, -INF , P5 ;  /* 0xff800000fc187808 */ /* 0x000fe40002800000 */
[----:B------:R-:W-:Y:S02]  /*8490*/  ISETP.GT.AND P5, PT, R2, 0x8, PT ;  /* 0x000000080200780c */ /* 0x000fe40003fa4270 */
[----:B-1----:R-:W-:Y:S02]  /*84a0*/  FSEL R25, R222, -INF , P1 ;  /* 0xff800000de197808 */ /* 0x002fe40000800000 */
[C---:B------:R-:W-:Y:S02]  /*84b0*/  ISETP.GT.AND P1, PT, R3.reuse, 0x11, PT ;  /* 0x000000110300780c */ /* 0x040fe40003f24270 */
[----:B------:R-:W-:Y:S01]  /*84c0*/  FSEL R206, R30, -INF , P2 ;  /* 0xff8000001ece7808 */ /* 0x000fe20001000000 */
[----:B------:R1:W-:Y:S01]  /*84d0*/  MUFU.TANH R137, R21 ;  /* 0x0000001500897308 */ /* 0x0003e20000002400 */
[----:B------:R-:W-:Y:S02]  /*84e0*/  ISETP.GT.AND P2, PT, R3, 0x19, PT ;  /* 0x000000190300780c */ /* 0x000fe40003f44270 */
[----:B------:R-:W-:Y:S02]  /*84f0*/  FSEL R17, R130, -INF , P3 ;  /* 0xff80000082117808 */ /* 0x000fe40001800000 */
[----:B------:R-:W-:Y:S02]  /*8500*/  FSEL R51, R249, -INF , P5 ;  /* 0xff800000f9337808 */ /* 0x000fe40002800000 */
[----:B------:R-:W-:Y:S02]  /*8510*/  ISETP.GT.AND P5, PT, R4, 0x9, PT ;  /* 0x000000090400780c */ /* 0x000fe40003fa4270 */
[----:B------:R-:W-:Y:S01]  /*8520*/  ISETP.GT.AND P3, PT, R0, RZ, PT ;  /* 0x000000ff0000720c */ /* 0x000fe20003f64270 */
[----:B------:R-:W1:Y:S01]  /*8530*/  MUFU.TANH R32, R32 ;  /* 0x0000002000207308 */ /* 0x000e620000002400 */
[----:B------:R-:W-:Y:S02]  /*8540*/  FSEL R204, R135, -INF , P1 ;  /* 0xff80000087cc7808 */ /* 0x000fe40000800000 */
[----:B------:R-:W-:Y:S02]  /*8550*/  ISETP.GT.AND P1, PT, R2, 0x18, PT ;  /* 0x000000180200780c */ /* 0x000fe40003f24270 */
[----:B---3--:R-:W-:Y:S02]  /*8560*/  FSEL R52, R35, -INF , P2 ;  /* 0xff80000023347808 */ /* 0x008fe40001000000 */
[----:B--2---:R-:W-:Y:S02]  /*8570*/  FSEL R22, R223, -INF , P5 ;  /* 0xff800000df167808 */ /* 0x004fe40002800000 */
[----:B------:R-:W-:Y:S01]  /*8580*/  FSEL R210, R210, -INF , P3 ;  /* 0xff800000d2d27808 */ /* 0x000fe20001800000 */
[----:B------:R-:W2:Y:S01]  /*8590*/  MUFU.TANH R16, R37 ;  /* 0x0000002500107308 */ /* 0x000ea20000002400 */
[----:B------:R-:W-:Y:S02]  /*85a0*/  ISETP.GT.AND P3, PT, R2, 0x9, PT ;  /* 0x000000090200780c */ /* 0x000fe40003f64270 */
[----:B------:R-:W-:Y:S02]  /*85b0*/  ISETP.GT.AND P5, PT, R3, 0x10, PT ;  /* 0x000000100300780c */ /* 0x000fe40003fa4270 */
[----:B------:R-:W-:Y:S02]  /*85c0*/  FSEL R207, R134, -INF , P1 ;  /* 0xff80000086cf7808 */ /* 0x000fe40000800000 */
[----:B------:R-:W-:Y:S02]  /*85d0*/  ISETP.GT.AND P1, PT, R4, 0x19, PT ;  /* 0x000000190400780c */ /* 0x000fe40003f24270 */
[----:B------:R-:W-:Y:S01]  /*85e0*/  FSEL R55, R227, -INF , P3 ;  /* 0xff800000e3377808 */ /* 0x000fe20001800000 */
[----:B------:R2:W-:Y:S01]  /*85f0*/  MUFU.TANH R13, R40 ;  /* 0x00000028000d7308 */ /* 0x0005e20000002400 */
[----:B------:R-:W-:Y:S02]  /*8600*/  FSEL R205, R136, -INF , P5 ;  /* 0xff80000088cd7808 */ /* 0x000fe40002800000 */
[C---:B------:R-:W-:Y:S02]  /*8610*/  ISETP.GT.AND P0, PT, R0.reuse, 0x1, PT ;  /* 0x000000010000780c */ /* 0x040fe40003f04270 */
[----:B------:R-:W-:Y:S02]  /*8620*/  ISETP.GT.AND P3, PT, R3, 0x9, PT ;  /* 0x000000090300780c */ /* 0x000fe40003f64270 */
[----:B------:R-:W-:Y:S02]  /*8630*/  ISETP.GT.AND P5, PT, R0, 0x11, PT ;  /* 0x000000110000780c */ /* 0x000fe40003fa4270 */
[----:B------:R-:W-:Y:S01]  /*8640*/  FSEL R44, R26, -INF , P1 ;  /* 0xff8000001a2c7808 */ /* 0x000fe20000800000 */
[----:B------:R-:W3:Y:S01]  /*8650*/  MUFU.TANH R20, R34 ;  /* 0x0000002200147308 */ /* 0x000ee20000002400 */
[----:B------:R-:W-:Y:S01]  /*8660*/  FMUL.FTZ R26, R64, c[0x0][0x320] ;  /* 0x0000c800401a7a20 */ /* 0x000fe20000410000 */
[----:B------:R-:W-:Y:S02]  /*8670*/  FSEL R27, R221, -INF , P3 ;  /* 0xff800000dd1b7808 */ /* 0x000fe40001800000 */
[----:B------:R-:W-:Y:S02]  /*8680*/  ISETP.GT.AND P3, PT, R2, 0x10, PT ;  /* 0x000000100200780c */ /* 0x000fe40003f64270 */
[----:B------:R-:W-:Y:S02]  /*8690*/  FSEL R216, R216, -INF , P5 ;  /* 0xff800000d8d87808 */ /* 0x000fe40002800000 */
[----:B------:R-:W-:Y:S02]  /*86a0*/  FSEL R211, R211, -INF , P0 ;  /* 0xff800000d3d37808 */ /* 0x000fe40000000000 */
[----:B------:R-:W-:Y:S01]  /*86b0*/  MUFU.TANH R19, R36 ;  /* 0x0000002400137308 */ /* 0x000fe20000002400 */
[C---:B------:R-:W-:Y:S02]  /*86c0*/  ISETP.GT.AND P0, PT, R4.reuse, 0x8, PT ;  /* 0x000000080400780c */ /* 0x040fe40003f04270 */
[----:B------:R-:W-:Y:S02]  /*86d0*/  ISETP.GT.AND P5, PT, R4, 0x18, PT ;  /* 0x000000180400780c */ /* 0x000fe40003fa4270 */
[----:B-1----:R-:W-:Y:S02]  /*86e0*/  FSEL R21, R224, -INF , P0 ;  /* 0xff800000e0157808 */ /* 0x002fe40000000000 */
[----:B------:R-:W-:Y:S02]  /*86f0*/  FSEL R45, R32, -INF , P5 ;  /* 0xff800000202d7808 */ /* 0x000fe40002800000 */
[----:B------:R-:W-:Y:S01]  /*8700*/  ISETP.GT.AND P0, PT, R4, 0x11, PT ;  /* 0x000000110400780c */ /* 0x000fe20003f04270 */
[----:B------:R1:W-:Y:S01]  /*8710*/  MUFU.TANH R36, R50 ;  /* 0x0000003200247308 */ /* 0x0003e20000002400 */
[----:B------:R-:W-:Y:S02]  /*8720*/  FSEL R209, R209, -INF , P3 ;  /* 0xff800000d1d17808 */ /* 0x000fe40001800000 */
[----:B------:R-:W-:Y:S02]  /*8730*/  ISETP.GT.AND P3, PT, R0, 0x18, PT ;  /* 0x000000180000780c */ /* 0x000fe40003f64270 */
[----:B------:R-:W-:Y:S02]  /*8740*/  ISETP.GT.AND P5, PT, R4, 0x21, PT ;  /* 0x000000210400780c */ /* 0x000fe40003fa4270 */
[----:B------:R-:W-:Y:S02]  /*8750*/  FSEL R46, R137, -INF , P0 ;  /* 0xff800000892e7808 */ /* 0x000fe40000000000 */
[----:B------:R-:W-:Y:S01]  /*8760*/  ISETP.GT.AND P0, PT, R2, 0x11, PT ;  /* 0x000000110200780c */ /* 0x000fe20003f04270 */
[----:B------:R3:W-:Y:S01]  /*8770*/  MUFU.TANH R28, R53 ;  /* 0x00000035001c7308 */ /* 0x0007e20000002400 */
[----:B------:R-:W-:Y:S02]  /*8780*/  FSEL R219, R219, -INF , P3 ;  /* 0xff800000dbdb7808 */ /* 0x000fe40001800000 */
[C---:B------:R-:W-:Y:S02]  /*8790*/  ISETP.GT.AND P3, PT, R3.reuse, 0x18, PT ;  /* 0x000000180300780c */ /* 0x040fe40003f64270 */
[----:B--2---:R-:W-:Y:S02]  /*87a0*/  FSEL R40, R16, -INF , P5 ;  /* 0xff80000010287808 */ /* 0x004fe40002800000 */
[----:B------:R-:W-:Y:S02]  /*87b0*/  ISETP.GT.AND P5, PT, R2, 0x21, PT ;  /* 0x000000210200780c */ /* 0x000fe40003fa4270 */
[----:B------:R-:W-:Y:S01]  /*87c0*/  FSEL R208, R208, -INF , P0 ;  /* 0xff800000d0d07808 */ /* 0x000fe20000000000 */
[----:B------:R-:W2:Y:S01]  /*87d0*/  MUFU.TANH R218, R31 ;  /* 0x0000001f00da7308 */ /* 0x000ea20000002400 */
[C---:B------:R-:W-:Y:S02]  /*87e0*/  ISETP.GT.AND P0, PT, R0.reuse, 0x19, PT ;  /* 0x000000190000780c */ /* 0x040fe40003f04270 */
[----:B------:R-:W-:Y:S02]  /*87f0*/  ISETP.GT.AND P1, PT, R3, 0x20, PT ;  /* 0x000000200300780c */ /* 0x000fe40003f24270 */
[----:B-1----:R-:W-:Y:S02]  /*8800*/  FSEL R50, R11, -INF , P5 ;  /* 0xff8000000b327808 */ /* 0x002fe40002800000 */
[----:B------:R-:W-:Y:S02]  /*8810*/  ISETP.GT.AND P5, PT, R0, 0x29, PT ;  /* 0x000000290000780c */ /* 0x000fe40003fa4270 */
[----:B------:R-:W-:Y:S01]  /*8820*/  ISETP.GT.AND P2, PT, R2, 0x20, PT ;  /* 0x000000200200780c */ /* 0x000fe20003f44270 */
[----:B------:R1:W1:Y:S01]  /*8830*/  MUFU.TANH R12, R42 ;  /* 0x0000002a000c7308 */ /* 0x0002620000002400 */
[----:B------:R-:W-:Y:S02]  /*8840*/  FMNMX.FTZ R137, R17, R132, !PT ;  /* 0x0000008411897209 */ /* 0x000fe40007810000 */
[----:B---3--:R-:W-:Y:S01]  /*8850*/  FSEL R53, R20, -INF , P3 ;  /* 0xff80000014357808 */ /* 0x008fe20001800000 */
[----:B------:R-:W-:Y:S01]  /*8860*/  FMUL.FTZ R20, R65, c[0x0][0x320] ;  /* 0x0000c80041147a20 */ /* 0x000fe20000410000 */
[----:B------:R-:W-:Y:S02]  /*8870*/  ISETP.GT.AND P3, PT, R3, 0x21, PT ;  /* 0x000000210300780c */ /* 0x000fe40003f64270 */
[----:B------:R-:W-:Y:S03]  /*8880*/  FMNMX.FTZ R137, R18, R137, !PT ;  /* 0x0000008912897209 */ /* 0x000fe60007810000 */
[----:B------:R3:W3:Y:S01]  /*8890*/  MUFU.TANH R213, R43 ;  /* 0x0000002b00d57308 */ /* 0x0006e20000002400 */
[----:B------:R-:W-:Y:S02]  /*88a0*/  FMNMX.FTZ R137, R21, R137, !PT ;  /* 0x0000008915897209 */ /* 0x000fe40007810000 */
[----:B--2---:R-:W-:Y:S02]  /*88b0*/  FSEL R218, R218, -INF , P0 ;  /* 0xff800000dada7808 */ /* 0x004fe40000000000 */
[----:B------:R-:W-:Y:S02]  /*88c0*/  ISETP.GT.AND P0, PT, R4, 0x20, PT ;  /* 0x000000200400780c */ /* 0x000fe40003f04270 */
[----:B------:R-:W-:Y:S03]  /*88d0*/  FMNMX.FTZ R137, R22, R137, !PT ;  /* 0x0000008916897209 */ /* 0x000fe60007810000 */
[----:B------:R2:W-:Y:S01]  /*88e0*/  MUFU.TANH R35, R57 ;  /* 0x0000003900237308 */ /* 0x0005e20000002400 */
[----:B------:R-:W-:Y:S01]  /*88f0*/  FSEL R41, R19, -INF , P0 ;  /* 0xff80000013297808 */ /* 0x000fe20000000000 */
[----:B------:R-:W-:Y:S01]  /*8900*/  FMUL.FTZ R19, R66, c[0x0][0x320] ;  /* 0x0000c80042137a20 */ /* 0x000fe20000410000 */
[----:B------:R-:W-:Y:S02]  /*8910*/  ISETP.GT.AND P0, PT, R0, 0x20, PT ;  /* 0x000000200000780c */ /* 0x000fe40003f04270 */
[----:B-1----:R-:W-:Y:S02]  /*8920*/  FSEL R42, R14, -INF , P3 ;  /* 0xff8000000e2a7808 */ /* 0x002fe40001800000 */
[----:B------:R-:W-:Y:S02]  /*8930*/  ISETP.GT.AND P3, PT, R2, 0x28, PT ;  /* 0x000000280200780c */ /* 0x000fe40003f64270 */
[----:B------:R-:W-:Y:S01]  /*8940*/  FSEL R214, R12, -INF , P0 ;  /* 0xff8000000cd67808 */ /* 0x000fe20000000000 */
[----:B------:R1:W1:Y:S01]  /*8950*/  MUFU.TANH R33, R49 ;  /* 0x0000003100217308 */ /* 0x0002620000002400 */
[----:B------:R-:W-:Y:S01]  /*8960*/  ISETP.GT.AND P0, PT, R2, 0x29, PT ;  /* 0x000000290200780c */ /* 0x000fe20003f04270 */
[----:B------:R-:W-:Y:S01]  /*8970*/  FMUL.FTZ R12, R67, c[0x0][0x320] ;  /* 0x0000c800430c7a20 */ /* 0x000fe20000410000 */
[----:B------:R-:W-:Y:S02]  /*8980*/  FMNMX.FTZ R137, R47, R137, !PT ;  /* 0x000000892f897209 */ /* 0x000fe40007810000 */
[----:B---3--:R-:W-:Y:S02]  /*8990*/  FSEL R43, R15, -INF , P1 ;  /* 0xff8000000f2b7808 */ /* 0x008fe40000800000 */
[----:B------:R-:W-:Y:S02]  /*89a0*/  ISETP.GT.AND P1, PT, R0, 0x21, PT ;  /* 0x000000210000780c */ /* 0x000fe40003f24270 */
[----:B------:R-:W-:Y:S01]  /*89b0*/  FMNMX.FTZ R137, R46, R137, !PT ;  /* 0x000000892e897209 */ /* 0x000fe20007810000 */
[----:B------:R-:W3:Y:S01]  /*89c0*/  MUFU.TANH R6, R6 ;  /* 0x0000000600067308 */ /* 0x000ee20000002400 */
[----:B------:R-:W-:Y:S02]  /*89d0*/  FSEL R213, R213, -INF , P1 ;  /* 0xff800000d5d57808 */ /* 0x000fe40000800000 */
[C---:B------:R-:W-:Y:S02]  /*89e0*/  ISETP.GT.AND P1, PT, R4.reuse, 0x28, PT ;  /* 0x000000280400780c */ /* 0x040fe40003f24270 */
[----:B--2---:R-:W-:Y:S02]  /*89f0*/  FSEL R57, R7, -INF , P5 ;  /* 0xff80000007397808 */ /* 0x004fe40002800000 */
[----:B------:R-:W-:Y:S02]  /*8a00*/  ISETP.GT.AND P5, PT, R4, 0x30, PT ;  /* 0x000000300400780c */ /* 0x000fe40003fa4270 */
[----:B------:R-:W-:Y:S01]  /*8a10*/  FMNMX.FTZ R137, R45, R137, !PT ;  /* 0x000000892d897209 */ /* 0x000fe20007810000 */
[----:B------:R-:W2:Y:S01]  /*8a20*/  MUFU.TANH R34, R48 ;  /* 0x0000003000227308 */ /* 0x000ea20000002400 */
[----:B------:R-:W-:Y:S02]  /*8a30*/  FSEL R29, R29, -INF , P5 ;  /* 0xff8000001d1d7808 */ /* 0x000fe40002800000 */
[----:B------:R-:W-:Y:S02]  /*8a40*/  ISETP.GT.AND P5, PT, R3, 0x31, PT ;  /* 0x000000310300780c */ /* 0x000fe40003fa4270 */
[----:B-1----:R-:W-:Y:S02]  /*8a50*/  FSEL R49, R10, -INF , P3 ;  /* 0xff8000000a317808 */ /* 0x002fe40001800000 */
[----:B------:R-:W-:Y:S02]  /*8a60*/  ISETP.GT.AND P3, PT, R4, 0x29, PT ;  /* 0x000000290400780c */ /* 0x000fe40003f64270 */
[----:B------:R-:W-:Y:S01]  /*8a70*/  FMNMX.FTZ R137, R44, R137, !PT ;  /* 0x000000892c897209 */ /* 0x000fe20007810000 */
[----:B------:R-:W1:Y:S01]  /*8a80*/  MUFU.TANH R26, R26 ;  /* 0x0000001a001a7308 */ /* 0x000e620000002400 */
[----:B------:R-:W-:Y:S02]  /*8a90*/  FSEL R33, R33, -INF , P3 ;  /* 0xff80000021217808 */ /* 0x000fe40001800000 */
[----:B------:R-:W-:Y:S02]  /*8aa0*/  ISETP.GT.AND P3, PT, R4, 0x38, PT ;  /* 0x000000380400780c */ /* 0x000fe40003f64270 */
[----:B---3--:R-:W-:Y:S01]  /*8ab0*/  FSEL R30, R6, -INF , P5 ;  /* 0xff800000061e7808 */ /* 0x008fe20002800000 */
[----:B------:R-:W-:Y:S01]  /*8ac0*/  FMUL.FTZ R6, R63, c[0x0][0x320] ;  /* 0x0000c8003f067a20 */ /* 0x000fe20000410000 */
[C---:B------:R-:W-:Y:S02]  /*8ad0*/  ISETP.GT.AND P5, PT, R2.reuse, 0x31, PT ;  /* 0x000000310200780c */ /* 0x040fe40003fa4270 */
[----:B------:R-:W-:Y:S01]  /*8ae0*/  FMNMX.FTZ R137, R41, R137, !PT ;  /* 0x0000008929897209 */ /* 0x000fe20007810000 */
[----:B------:R-:W3:Y:S01]  /*8af0*/  MUFU.TANH R5, R5 ;  /* 0x0000000500057308 */ /* 0x000ee20000002400 */
[----:B------:R-:W-:Y:S02]  /*8b00*/  FSEL R35, R35, -INF , P5 ;  /* 0xff80000023237808 */ /* 0x000fe40002800000 */
[----:B------:R-:W-:Y:S02]  /*8b10*/  ISETP.GT.AND P5, PT, R2, 0x38, PT ;  /* 0x000000380200780c */ /* 0x000fe40003fa4270 */
[----:B--2---:R-:W-:Y:S02]  /*8b20*/  FSEL R34, R34, -INF , P1 ;  /* 0xff80000022227808 */ /* 0x004fe40000800000 */
[----:B------:R-:W-:Y:S02]  /*8b30*/  ISETP.GT.AND P1, PT, R4, 0x31, PT ;  /* 0x000000310400780c */ /* 0x000fe40003f24270 */
[----:B------:R-:W-:Y:S01]  /*8b40*/  FSEL R48, R9, -INF , P0 ;  /* 0xff80000009307808 */ /* 0x000fe20000000000 */
[----:B------:R2:W2:Y:S01]  /*8b50*/  MUFU.TANH R31, R54 ;  /* 0x00000036001f7308 */ /* 0x0004a20000002400 */
[----:B------:R-:W-:Y:S02]  /*8b60*/  FSEL R28, R28, -INF , P1 ;  /* 0xff8000001c1c7808 */ /* 0x000fe40000800000 */
[----:B------:R-:W-:Y:S02]  /*8b70*/  ISETP.GT.AND P1, PT, R2, 0x30, PT ;  /* 0x000000300200780c */ /* 0x000fe40003f24270 */
[----:B-1----:R-:W-:Y:S02]  /*8b80*/  FSEL R26, R26, -INF , P3 ;  /* 0xff8000001a1a7808 */ /* 0x002fe40001800000 */
[----:B------:R-:W-:Y:S02]  /*8b90*/  ISETP.GT.AND P3, PT, R2, 0x39, PT ;  /* 0x000000390200780c */ /* 0x000fe40003f64270 */
[----:B------:R-:W-:Y:S01]  /*8ba0*/  FMNMX.FTZ R2, R23, R133, !PT ;  /* 0x0000008517027209 */ /* 0x000fe20007810000 */
[----:B------:R-:W1:Y:S01]  /*8bb0*/  MUFU.TANH R37, R56 ;  /* 0x0000003800257308 */ /* 0x000e620000002400 */
[----:B------:R-:W-:Y:S02]  /*8bc0*/  ISETP.GT.AND P0, PT, R3, 0x29, PT ;  /* 0x000000290300780c */ /* 0x000fe40003f04270 */
[----:B------:R-:W-:Y:S02]  /*8bd0*/  FMNMX.FTZ R2, R24, R2, !PT ;  /* 0x0000000218027209 */ /* 0x000fe40007810000 */
[----:B---3--:R-:W-:Y:S02]  /*8be0*/  FSEL R32, R5, -INF , P0 ;  /* 0xff80000005207808 */ /* 0x008fe40000000000 */
[----:B------:R-:W-:Y:S02]  /*8bf0*/  ISETP.GT.AND P0, PT, R3, 0x30, PT ;  /* 0x000000300300780c */ /* 0x000fe40003f04270 */
[----:B------:R-:W-:Y:S01]  /*8c00*/  FMNMX.FTZ R2, R25, R2, !PT ;  /* 0x0000000219027209 */ /* 0x000fe20007810000 */
[----:B------:R3:W3:Y:S01]  /*8c10*/  MUFU.TANH R56, R58 ;  /* 0x0000003a00387308 */ /* 0x0006e20000002400 */
[----:B------:R-:W-:Y:S02]  /*8c20*/  FMNMX.FTZ R137, R40, R137, !PT ;  /* 0x0000008928897209 */ /* 0x000fe40007810000 */
[----:B------:R-:W-:Y:S02]  /*8c30*/  FMNMX.FTZ R2, R27, R2, !PT ;  /* 0x000000021b027209 */ /* 0x000fe40007810000 */
[----:B--2---:R-:W-:Y:S01]  /*8c40*/  FSEL R54, R13, -INF , P2 ;  /* 0xff8000000d367808 */ /* 0x004fe20001000000 */
[----:B------:R-:W-:Y:S01]  /*8c50*/  FMUL.FTZ R13, R61, c[0x0][0x320] ;  /* 0x0000c8003d0d7a20 */ /* 0x000fe20000410000 */
[C---:B------:R-:W-:Y:S02]  /*8c60*/  ISETP.GT.AND P2, PT, R0.reuse, 0x28, PT ;  /* 0x000000280000780c */ /* 0x040fe40003f44270 */
[----:B------:R-:W-:Y:S01]  /*8c70*/  FSEL R31, R31, -INF , P0 ;  /* 0xff8000001f1f7808 */ /* 0x000fe20000000000 */
[----:B------:R-:W2:Y:S01]  /*8c80*/  MUFU.TANH R20, R20 ;  /* 0x0000001400147308 */ /* 0x000ea20000002400 */
[----:B------:R-:W-:Y:S02]  /*8c90*/  ISETP.GT.AND P0, PT, R0, 0x30, PT ;  /* 0x000000300000780c */ /* 0x000fe40003f04270 */
[----:B------:R-:W-:Y:S02]  /*8ca0*/  FMNMX.FTZ R2, R205, R2, !PT ;  /* 0x00000002cd027209 */ /* 0x000fe40007810000 */
[----:B-1----:R-:W-:Y:S02]  /*8cb0*/  FSEL R37, R37, -INF , P1 ;  /* 0xff80000025257808 */ /* 0x002fe40000800000 */
[----:B------:R-:W-:Y:S02]  /*8cc0*/  ISETP.GT.AND P1, PT, R3, 0x38, PT ;  /* 0x000000380300780c */ /* 0x000fe40003f24270 */
[----:B------:R-:W-:Y:S01]  /*8cd0*/  FMNMX.FTZ R2, R204, R2, !PT ;  /* 0x00000002cc027209 */ /* 0x000fe20007810000 */
[----:B------:R-:W1:Y:S01]  /*8ce0*/  MUFU.TANH R12, R12 ;  /* 0x0000000c000c7308 */ /* 0x000e620000002400 */
[----:B------:R-:W-:Y:S02]  /*8cf0*/  FMNMX.FTZ R137, R34, R137, !PT ;  /* 0x0000008922897209 */ /* 0x000fe40007810000 */
[----:B------:R-:W-:Y:S02]  /*8d00*/  FMNMX.FTZ R2, R53, R2, !PT ;  /* 0x0000000235027209 */ /* 0x000fe40007810000 */
[----:B---3--:R-:W-:Y:S02]  /*8d10*/  FSEL R58, R8, -INF , P2 ;  /* 0xff800000083a7808 */ /* 0x008fe40001000000 */
[C---:B------:R-:W-:Y:S02]  /*8d20*/  ISETP.GT.AND P2, PT, R3.reuse, 0x28, PT ;  /* 0x000000280300780c */ /* 0x040fe40003f44270 */
[----:B------:R-:W-:Y:S01]  /*8d30*/  FSEL R56, R56, -INF , P0 ;  /* 0xff80000038387808 */ /* 0x000fe20000000000 */
[----:B------:R-:W3:Y:S01]  /*8d40*/  MUFU.TANH R19, R19 ;  /* 0x0000001300137308 */ /* 0x000ee20000002400 */
[----:B------:R-:W-:Y:S02]  /*8d50*/  FSEL R36, R36, -INF , P2 ;  /* 0xff80000024247808 */ /* 0x000fe40001000000 */
[----:B------:R-:W-:Y:S02]  /*8d60*/  ISETP.GT.AND P2, PT, R4, 0x39, PT ;  /* 0x000000390400780c */ /* 0x000fe40003f44270 */
[----:B------:R-:W-:Y:S02]  /*8d70*/  ISETP.GT.AND P0, PT, R3, 0x39, PT ;  /* 0x000000390300780c */ /* 0x000fe40003f04270 */
        /* <DEDUP_REMOVED lines=37> */
[----:B--2---:R-:W-:Y:S02]  /*8fd0*/  FSEL R20, R20, -INF , P2 ;  /* 0xff80000014147808 */ /* 0x004fe40001000000 */
[----:B-1----:R-:W-:Y:S02]  /*8fe0*/  FSEL R12, R12, -INF , P0 ;  /* 0xff8000000c0c7808 */ /* 0x002fe40000000000 */
[C---:B------:R-:W-:Y:S02]  /*8ff0*/  ISETP.GT.AND P0, PT, R0.reuse, 0x39, PT ;  /* 0x000000390000780c */ /* 0x040fe40003f04270 */
[----:B---3--:R-:W-:Y:S02]  /*9000*/  FSEL R19, R19, -INF , P1 ;  /* 0xff80000013137808 */ /* 0x008fe40000800000 */
[C---:B------:R-:W-:Y:S02]  /*9010*/  ISETP.GT.AND P2, PT, R0.reuse, 0x31, PT ;  /* 0x000000310000780c */ /* 0x040fe40003f44270 */
[----:B------:R-:W-:Y:S02]  /*9020*/  FMNMX.FTZ R2, R57, R2, !PT ;  /* 0x0000000239027209 */ /* 0x000fe40007810000 */
[----:B------:R-:W-:Y:S02]  /*9030*/  ISETP.GT.AND P1, PT, R0, 0x38, PT ;  /* 0x000000380000780c */ /* 0x000fe40003f24270 */
[----:B------:R-:W-:Y:S02]  /*9040*/  FMNMX.FTZ R0, R48, R3, !PT ;  /* 0x0000000330007209 */ /* 0x000fe40007810000 */
[----:B------:R-:W-:Y:S02]  /*9050*/  FMNMX.FTZ R137, R26, R137, !PT ;  /* 0x000000891a897209 */ /* 0x000fe40007810000 */
[----:B------:R-:W-:Y:S02]  /*9060*/  FMNMX.FTZ R0, R37, R0, !PT ;  /* 0x0000000025007209 */ /* 0x000fe40007810000 */
[----:B------:R-:W-:Y:S02]  /*9070*/  FSEL R15, R15, -INF , P2 ;  /* 0xff8000000f0f7808 */ /* 0x000fe40001000000 */
[----:B------:R-:W-:Y:S02]  /*9080*/  FMNMX.FTZ R2, R56, R2, !PT ;  /* 0x0000000238027209 */ /* 0x000fe40007810000 */
[----:B------:R-:W-:Y:S02]  /*9090*/  FMNMX.FTZ R137, R20, R137, !PT ;  /* 0x0000008914897209 */ /* 0x000fe40007810000 */
[----:B------:R-:W-:Y:S02]  /*90a0*/  FMNMX.FTZ R4, R19, R5, !PT ;  /* 0x0000000513047209 */ /* 0x000fe40007810000 */
[----:B------:R-:W-:Y:S01]  /*90b0*/  FSEL R14, R14, -INF , P5 ;  /* 0xff8000000e0e7808 */ /* 0x000fe20002800000 */
[----:B------:R-:W1:Y:S01]  /*90c0*/  SHFL.BFLY PT, R5, R137, 0x2, 0x1f ;  /* 0x0c401f0089057f89 */ /* 0x000e6200000e0000 */
[----:B------:R-:W-:Y:S02]  /*90d0*/  FSEL R16, R16, -INF , P1 ;  /* 0xff80000010107808 */ /* 0x000fe40000800000 */
[----:B------:R-:W-:Y:S02]  /*90e0*/  FMNMX.FTZ R2, R15, R2, !PT ;  /* 0x000000020f027209 */ /* 0x000fe40007810000 */
[----:B------:R-:W-:Y:S02]  /*90f0*/  FMNMX.FTZ R0, R35, R0, !PT ;  /* 0x0000000023007209 */ /* 0x000fe40007810000 */
[----:B------:R-:W-:Y:S02]  /*9100*/  FMNMX.FTZ R4, R12, R4, !PT ;  /* 0x000000040c047209 */ /* 0x000fe40007810000 */
[----:B------:R-:W-:Y:S02]  /*9110*/  FSEL R6, R6, -INF , P0 ;  /* 0xff80000006067808 */ /* 0x000fe40000000000 */
[----:B------:R-:W-:Y:S01]  /*9120*/  FMNMX.FTZ R3, R14, R0, !PT ;  /* 0x000000000e037209 */ /* 0x000fe20007810000 */
[----:B------:R-:W2:Y:S01]  /*9130*/  SHFL.BFLY PT, R7, R4, 0x2, 0x1f ;  /* 0x0c401f0004077f89 */ /* 0x000ea200000e0000 */
[----:B------:R-:W-:Y:S02]  /*9140*/  FMNMX.FTZ R0, R16, R2, !PT ;  /* 0x0000000210007209 */ /* 0x000fe40007810000 */
[----:B------:R-:W-:Y:S02]  /*9150*/  FSEL R13, R13, -INF , P3 ;  /* 0xff8000000d0d7808 */ /* 0x000fe40001800000 */
[----:B------:R-:W-:Y:S02]  /*9160*/  FMNMX.FTZ R0, R6, R0, !PT ;  /* 0x0000000006007209 */ /* 0x000fe40007810000 */
[----:B------:R-:W-:Y:S02]  /*9170*/  FMNMX.FTZ R3, R13, R3, !PT ;  /* 0x000000030d037209 */ /* 0x000fe40007810000 */
[----:B------:R-:W-:Y:S01]  /*9180*/  ISETP.GE.AND P5, PT, R131, 0x1, PT ;  /* 0x000000018300780c */ /* 0x000fe20003fa6270 */
[----:B------:R-:W3:Y:S01]  /*9190*/  SHFL.BFLY PT, R2, R0, 0x2, 0x1f ;  /* 0x0c401f0000027f89 */ /* 0x000ee200000e0000 */
[----:B-1----:R-:W-:Y:S07]  /*91a0*/  FMNMX.FTZ R137, R137, R5, !PT ;  /* 0x0000000589897209 */ /* 0x002fee0007810000 */
[----:B------:R-:W1:Y:S04]  /*91b0*/  SHFL.BFLY PT, R135, R3, 0x2, 0x1f ;  /* 0x0c401f0003877f89 */ /* 0x000e6800000e0000 */
[----:B------:R-:W-:Y:S01]  /*91c0*/  @P5 IMAD.WIDE.U32 R8, R235, c[0x0][0x1e0], RZ ;  /* 0x00007800eb085a25 */ /* 0x000fe200078e00ff */
[----:B------:R-:W-:Y:S02]  /*91d0*/  @P5 ISETP.GE.AND P3, PT, R250, c[0x0][0x1d4], PT ;  /* 0x00007500fa005a0c */ /* 0x000fe40003f66270 */
[----:B--2---:R-:W-:Y:S01]  /*91e0*/  FMNMX.FTZ R4, R4, R7, !PT ;  /* 0x0000000704047209 */ /* 0x004fe20007810000 */
[----:B------:R-:W2:Y:S01]  /*91f0*/  SHFL.BFLY PT, R5, R137, 0x1, 0x1f ;  /* 0x0c201f0089057f89 */ /* 0x000ea200000e0000 */
[----:B---3--:R-:W-:Y:S07]  /*9200*/  FMNMX.FTZ R0, R0, R2, !PT ;  /* 0x0000000200007209 */ /* 0x008fee0007810000 */
[----:B------:R-:W3:Y:S01]  /*9210*/  SHFL.BFLY PT, R136, R4, 0x1, 0x1f ;  /* 0x0c201f0004887f89 */ /* 0x000ee200000e0000 */
[----:B------:R-:W-:Y:S05]  /*9220*/  @P5 SHF.R.S32.HI R2, RZ, 0x1f, R235 ;  /* 0x0000001fff025819 */ /* 0x000fea00000114eb */
[----:B------:R-:W-:Y:S01]  /*9230*/  @P5 IMAD R2, R2, c[0x0][0x1e0], RZ ;  /* 0x0000780002025a24 */ /* 0x000fe200078e02ff */
[----:B-1----:R-:W-:Y:S02]  /*9240*/  FMNMX.FTZ R135, R3, R135, !PT ;  /* 0x0000008703877209 */ /* 0x002fe40007810000 */
[----:B------:R-:W1:Y:S01]  /*9250*/  SHFL.BFLY PT, R3, R0, 0x1, 0x1f ;  /* 0x0c201f0000037f89 */ /* 0x000e6200000e0000 */
[----:B------:R-:W-:Y:S05]  /*9260*/  @P5 IMAD R2, R235, c[0x0][0x1e4], R2 ;  /* 0x00007900eb025a24 */ /* 0x000fea00078e0202 */
[----:B------:R-:W-:Y:S02]  /*9270*/  @P5 IADD3 R2, R9, R2, RZ ;  /* 0x0000000209025210 */ /* 0x000fe40007ffe0ff */
[----:B--2---:R-:W-:Y:S01]  /*9280*/  FMNMX.FTZ R137, R137, R5, !PT ;  /* 0x0000000589897209 */ /* 0x004fe20007810000 */
[----:B------:R-:W2:Y:S03]  /*9290*/  SHFL.BFLY PT, R7, R135, 0x1, 0x1f ;  /* 0x0c201f0087077f89 */ /* 0x000ea600000e0000 */
[C---:B------:R-:W-:Y:S02]  /*92a0*/  FSETP.NEU.FTZ.AND P2, PT, R137.reuse, -INF , PT ;  /* 0xff8000008900780b */ /* 0x040fe40003f5d000 */
[----:B---3--:R-:W-:Y:S02]  /*92b0*/  FMNMX.FTZ R136, R4, R136, !PT ;  /* 0x0000008804887209 */ /* 0x008fe40007810000 */
[C---:B------:R-:W-:Y:S01]  /*92c0*/  @P5 SHF.L.U64.HI R4, R8.reuse, 0x6, R2 ;  /* 0x0000000608045819 */ /* 0x040fe20000010202 */
[----:B------:R-:W-:Y:S01]  /*92d0*/  @P5 IMAD.SHL.U32 R8, R8, 0x40, RZ ;  /* 0x0000004008085824 */ /* 0x000fe200078e00ff */
[----:B------:R-:W-:Y:S02]  /*92e0*/  FSEL R2, R137, RZ, P2 ;  /* 0x000000ff89027208 */ /* 0x000fe40001000000 */
[----:B-1----:R-:W-:Y:S03]  /*92f0*/  FMNMX.FTZ R134, R0, R3, !PT ;  /* 0x0000000300867209 */ /* 0x002fe60007810000 */
[----:B------:R-:W-:Y:S01]  /*9300*/  FADD.FTZ R5, -R2, R132 ;  /* 0x0000008402057221 */ /* 0x000fe20000010100 */
[----:B----4-:R-:W-:Y:S04]  /*9310*/  @P5 IADD3 R0, P1, R8, R246, RZ ;  /* 0x000000f608005210 */ /* 0x010fe80007f3e0ff */
[----:B------:R-:W-:Y:S02]  /*9320*/  @P5 LEA R10, P0, R0, c[0x0][0x1c8], 0x1 ;  /* 0x00007200000a5a11 */ /* 0x000fe400078008ff */
[----:B------:R-:W-:Y:S02]  /*9330*/  @P5 IADD3.X R2, R4, R128, RZ, P1, !PT ;  /* 0x0000008004025210 */ /* 0x000fe40000ffe4ff */
[----:B--2---:R-:W-:Y:S02]  /*9340*/  FMNMX.FTZ R135, R135, R7, !PT ;  /* 0x0000000787877209 */ /* 0x004fe40007810000 */
[----:B------:R-:W-:Y:S02]  /*9350*/  @P5 LEA.HI.X R11, R0, c[0x0][0x1cc], R2, 0x1, P0 ;  /* 0x00007300000b5a11 */ /* 0x000fe400000f0c02 */
[----:B------:R-:W-:Y:S03]  /*9360*/  @P5 IADD3 R0, P1, P0, R8, 0x40, R246 ;  /* 0x0000004008005810 */ /* 0x000fe6000783e0f6 */
[----:B------:R1:W-:Y:S01]  /*9370*/  @P5 LDGSTS.E.BYPASS.LTC128B.128 [R248+0x4100], [R10.64], !P3 ;  /* 0x041000000af85fae */ /* 0x0003e2000d901d46 */
[----:B------:R-:W-:Y:S02]  /*9380*/  @P5 IADD3.X R4, R4, RZ, R128, P1, P0 ;  /* 0x000000ff04045210 */ /* 0x000fe40000fe0480 */
[----:B------:R-:W-:Y:S02]  /*9390*/  @P5 LEA R8, P0, R0, c[0x0][0x1c8], 0x1 ;  /* 0x0000720000085a11 */ /* 0x000fe400078008ff */
[----:B------:R-:W-:Y:S02]  /*93a0*/  FSETP.NEU.FTZ.AND P1, PT, R136, -INF , PT ;  /* 0xff8000008800780b */ /* 0x000fe40003f3d000 */
[----:B------:R-:W-:Y:S02]  /*93b0*/  @P5 LEA.HI.X R9, R0, c[0x0][0x1cc], R4, 0x1, P0 ;  /* 0x0000730000095a11 */ /* 0x000fe400000f0c04 */
[C---:B------:R-:W-:Y:S02]  /*93c0*/  FSETP.NEU.FTZ.AND P0, PT, R135.reuse, -INF , PT ;  /* 0xff8000008700780b */ /* 0x040fe40003f1d000 */
[----:B------:R-:W-:Y:S01]  /*93d0*/  FSEL R2, R136, RZ, P1 ;  /* 0x000000ff88027208 */ /* 0x000fe20000800000 */
[----:B------:R2:W-:Y:S01]  /*93e0*/  @P5 LDGSTS.E.BYPASS.LTC128B.128 [R248+0x6100], [R8.64], !P6 ;  /* 0x0610000008f85fae */ /* 0x0005e2000f101d46 */
[----:B------:R-:W-:Y:S03]  /*93f0*/  FSEL R0, R135, RZ, P0 ;  /* 0x000000ff87007208 */ /* 0x000fe60000000000 */
[----:B------:R-:W-:Y:S01]  /*9400*/  FADD.FTZ R4, -R2, R133 ;  /* 0x0000008502047221 */ /* 0x000fe20000010100 */
[----:B------:R-:W-:Y:S01]  /*9410*/  @P5 MOV R2, c[0x0][0x1e0] ;  /* 0x0000780000025a02 */ /* 0x000fe20000000f00 */
[----:B------:R-:W-:Y:S02]  /*9420*/  FADD.FTZ R3, -R0, R138 ;  /* 0x0000008a00037221 */ /* 0x000fe40000010100 */
[----:B------:R-:W-:Y:S05]  /*9430*/  @P5 IMAD.MOV.U32 R0, RZ, RZ, 0x5 ;  /* 0x00000005ff005424 */ /* 0x000fea00078e00ff */
[C---:B------:R-:W-:Y:S02]  /*9440*/  @P5 SHF.L.U64.HI R0, R2.reuse, R0, c[0x0][0x1e4] ;  /* 0x0000790002005619 */ /* 0x040fe40000010200 */
[----:B------:R-:W-:Y:S01]  /*9450*/  @P5 SHF.L.U32 R2, R2, 0x5, RZ ;  /* 0x0000000502025819 */ /* 0x000fe200000006ff */
[----:B--2---:R-:W-:Y:S05]  /*9460*/  FMUL.FTZ R8, R137, c[0x0][0x2d0] ;  /* 0x0000b40089087a20 */ /* 0x004fea0000410000 */
[----:B------:R-:W-:Y:S02]  /*9470*/  FSEL R8, R8, RZ, P2 ;  /* 0x000000ff08087208 */ /* 0x000fe40001000000 */
[-C--:B-1----:R-:W-:Y:S03]  /*9480*/  @P5 IADD3 R10, P2, R10, R2.reuse, RZ ;  /* 0x000000020a0a5210 */ /* 0x082fe60007f5e0ff */
[--C-:B------:R-:W-:Y:S01]  /*9490*/  FFMA.FTZ R7, R17, c[0x0][0x2d0], -R8.reuse ;  /* 0x0000b40011077a23 */ /* 0x100fe20000010808 */
[----:B------:R-:W-:Y:S01]  /*94a0*/  @P5 IADD3.X R11, R0, R11, RZ, P2, !PT ;  /* 0x0000000b000b5210 */ /* 0x000fe200017fe4ff */
[--C-:B------:R-:W-:Y:S02]  /*94b0*/  FFMA.FTZ R9, R22, c[0x0][0x2d0], -R8.reuse ;  /* 0x0000b40016097a23 */ /* 0x100fe40000010808 */
[----:B------:R1:W-:Y:S01]  /*94c0*/  MUFU.EX2 R221, R7 ;  /* 0x0000000700dd7308 */ /* 0x0003e20000000800 */
[--C-:B------:R-:W-:Y:S01]  /*94d0*/  FFMA.FTZ R128, R46, c[0x0][0x2d0], -R8.reuse ;  /* 0x0000b4002e807a23 */ /* 0x100fe20000010808 */
[----:B------:R2:W-:Y:S01]  /*94e0*/  @P5 LDGSTS.E.BYPASS.LTC128B.128 [R248+0x4900], [R10.64], !P3 ;  /* 0x049000000af85fae */ /* 0x0005e2000d901d46 */
[--C-:B------:R-:W-:Y:S02]  /*94f0*/  FFMA.FTZ R129, R45, c[0x0][0x2d0], -R8.reuse ;  /* 0x0000b4002d817a23 */ /* 0x100fe40000010808 */
[--C-:B------:R-:W-:Y:S02]  /*9500*/  FFMA.FTZ R130, R44, c[0x0][0x2d0], -R8.reuse ;  /* 0x0000b4002c827a23 */ /* 0x100fe40000010808 */
[--C-:B------:R-:W-:Y:S02]  /*9510*/  FFMA.FTZ R63, R20, c[0x0][0x2d0], -R8.reuse ;  /* 0x0000b400143f7a23 */ /* 0x100fe40000010808 */
[--C-:B------:R-:W-:Y:S01]  /*9520*/  FFMA.FTZ R61, R34, c[0x0][0x2d0], -R8.reuse ;  /* 0x0000b400223d7a23 */ /* 0x100fe20000010808 */
[----:B------:R-:W3:Y:S01]  /*9530*/  MUFU.EX2 R59, R9 ;  /* 0x00000009003b7308 */ /* 0x000ee20000000800 */
[----:B------:R2:W-:Y:S01]  /*9540*/  @P5 LDGSTS.E.BYPASS.LTC128B.128 [R248+0x6900], [R10.64+0x80], !P6 ;  /* 0x069000800af85fae */ /* 0x0005e2000f101d46 */
[--C-:B------:R-:W-:Y:S02]  /*9550*/  FFMA.FTZ R60, R33, c[0x0][0x2d0], -R8.reuse ;  /* 0x0000b400213c7a23 */ /* 0x100fe40000010808 */
[--C-:B------:R-:W-:Y:S02]  /*9560*/  FFMA.FTZ R62, R26, c[0x0][0x2d0], -R8.reuse ;  /* 0x0000b4001a3e7a23 */ /* 0x100fe40000010808 */
[--C-:B------:R-:W-:Y:S02]  /*9570*/  FFMA.FTZ R47, R47, c[0x0][0x2d0], -R8.reuse ;  /* 0x0000b4002f2f7a23 */ /* 0x100fe40000010808 */
[----:B------:R-:W-:Y:S02]  /*9580*/  IMAD.MOV.U32 R45, RZ, RZ, R235 ;  /* 0x000000ffff2d7224 */ /* 0x000fe400078e00eb */
[--C-:B-1----:R-:W-:Y:S02]  /*9590*/  FFMA.FTZ R7, R18, c[0x0][0x2d0], -R8.reuse ;  /* 0x0000b40012077a23 */ /* 0x102fe40000010808 */
[--C-:B------:R-:W-:Y:S02]  /*95a0*/  FFMA.FTZ R18, R40, c[0x0][0x2d0], -R8.reuse ;  /* 0x0000b40028127a23 */ /* 0x100fe40000010808 */
[----:B------:R1:W-:Y:S01]  /*95b0*/  MUFU.EX2 R226, R7 ;  /* 0x0000000700e27308 */ /* 0x0003e20000000800 */
[----:B------:R-:W-:Y:S01]  /*95c0*/  FFMA.FTZ R40, R29, c[0x0][0x2d0], -R8 ;  /* 0x0000b4001d287a23 */ /* 0x000fe20000010808 */
[-C--:B--2---:R-:W-:Y:S05]  /*95d0*/  @P5 IADD3 R10, P2, R10, R2.reuse, RZ ;  /* 0x000000020a0a5210 */ /* 0x084fea0007f5e0ff */
[----:B------:R-:W-:Y:S05]  /*95e0*/  @P5 IMAD.X R11, R11, 0x1, R0, P2 ;  /* 0x000000010b0b5824 */ /* 0x000fea00010e0600 */
[----:B------:R2:W-:Y:S01]  /*95f0*/  @P5 LDGSTS.E.BYPASS.LTC128B.128 [R248+0x5100], [R10.64], !P3 ;  /* 0x051000000af85fae */ /* 0x0005e2000d901d46 */
[--C-:B-1----:R-:W-:Y:S04]  /*9600*/  FFMA.FTZ R7, R21, c[0x0][0x2d0], -R8.reuse ;  /* 0x0000b40015077a23 */ /* 0x102fe80000010808 */
[----:B------:R1:W-:Y:S03]  /*9610*/  MUFU.EX2 R249, R7 ;  /* 0x0000000700f97308 */ /* 0x0003e60000000800 */
[----:B------:R2:W-:Y:S01]  /*9620*/  @P5 LDGSTS.E.BYPASS.LTC128B.128 [R248+0x7100], [R10.64+0x80], !P6 ;  /* 0x071000800af85fae */ /* 0x0005e2000f101d46 */
[----:B-1----:R-:W-:Y:S05]  /*9630*/  FMUL.FTZ R7, R136, c[0x0][0x2d0] ;  /* 0x0000b40088077a20 */ /* 0x002fea0000410000 */
[----:B------:R-:W-:Y:S02]  /*9640*/  FSEL R7, R7, RZ, P1 ;  /* 0x000000ff07077208 */ /* 0x000fe40000800000 */
[----:B--2---:R-:W-:Y:S03]  /*9650*/  @P5 IADD3 R10, P1, R10, R2, RZ ;  /* 0x000000020a0a5210 */ /* 0x004fe60007f3e0ff */
[--C-:B------:R-:W-:Y:S01]  /*9660*/  FFMA.FTZ R9, R23, c[0x0][0x2d0], -R7.reuse ;  /* 0x0000b40017097a23 */ /* 0x100fe20000010807 */
[----:B------:R-:W-:Y:S01]  /*9670*/  @P5 IADD3.X R11, R11, R0, RZ, P1, !PT ;  /* 0x000000000b0b5210 */ /* 0x000fe20000ffe4ff */
[--C-:B------:R-:W-:Y:S01]  /*9680*/  FFMA.FTZ R2, R27, c[0x0][0x2d0], -R7.reuse ;  /* 0x0000b4001b027a23 */ /* 0x100fe20000010807 */
[----:B------:R-:W-:Y:S01]  /*9690*/  FSETP.NEU.FTZ.AND P1, PT, R134, -INF , PT ;  /* 0xff8000008600780b */ /* 0x000fe20003f3d000 */
[----:B------:R1:W-:Y:S01]  /*96a0*/  MUFU.EX2 R220, R9 ;  /* 0x0000000900dc7308 */ /* 0x0003e20000000800 */
[--C-:B------:R-:W-:Y:S01]  /*96b0*/  FFMA.FTZ R27, R28, c[0x0][0x2d0], -R8.reuse ;  /* 0x0000b4001c1b7a23 */ /* 0x100fe20000010808 */
[----:B------:R2:W-:Y:S01]  /*96c0*/  @P5 LDGSTS.E.BYPASS.LTC128B.128 [R248+0x5900], [R10.64], !P3 ;  /* 0x059000000af85fae */ /* 0x0005e2000d901d46 */
[----:B------:R-:W-:Y:S01]  /*96d0*/  FSEL R0, R134, RZ, P1 ;  /* 0x000000ff86007208 */ /* 0x000fe20000800000 */
[--C-:B------:R-:W-:Y:S02]  /*96e0*/  FFMA.FTZ R53, R53, c[0x0][0x2d0], -R7.reuse ;  /* 0x0000b40035357a23 */ /* 0x100fe40000010807 */
[--C-:B------:R-:W-:Y:S02]  /*96f0*/  FFMA.FTZ R43, R43, c[0x0][0x2d0], -R7.reuse ;  /* 0x0000b4002b2b7a23 */ /* 0x100fe40000010807 */
[--C-:B------:R-:W-:Y:S02]  /*9700*/  FFMA.FTZ R64, R31, c[0x0][0x2d0], -R7.reuse ;  /* 0x0000b4001f407a23 */ /* 0x100fe40000010807 */
[----:B------:R4:W-:Y:S01]  /*9710*/  MUFU.EX2 R227, R2 ;  /* 0x0000000200e37308 */ /* 0x0009e20000000800 */
[----:B------:R2:W-:Y:S01]  /*9720*/  @P5 LDGSTS.E.BYPASS.LTC128B.128 [R248+0x7900], [R10.64+0x80], !P6 ;  /* 0x079000800af85fae */ /* 0x0005e2000f101d46 */
[--C-:B------:R-:W-:Y:S02]  /*9730*/  FFMA.FTZ R65, R30, c[0x0][0x2d0], -R7.reuse ;  /* 0x0000b4001e417a23 */ /* 0x100fe40000010807 */
[--C-:B------:R-:W-:Y:S02]  /*9740*/  FFMA.FTZ R67, R12, c[0x0][0x2d0], -R7.reuse ;  /* 0x0000b4000c437a23 */ /* 0x100fe40000010807 */
[--C-:B------:R-:W-:Y:S01]  /*9750*/  FFMA.FTZ R17, R42, c[0x0][0x2d0], -R7.reuse ;  /* 0x0000b4002a117a23 */ /* 0x100fe20000010807 */
[----:B------:R-:W-:Y:S01]  /*9760*/  MOV R42, R27 ;  /* 0x0000001b002a7202 */ /* 0x000fe20000000f00 */
[--C-:B------:R-:W-:Y:S01]  /*9770*/  FFMA.FTZ R34, R32, c[0x0][0x2d0], -R7.reuse ;  /* 0x0000b40020227a23 */ /* 0x100fe20000010807 */
[----:B------:R-:W2:Y:S01]  /*9780*/  LDSM.16.MT88.4 R20, [R229] ;  /* 0x00000000e514783b */ /* 0x000ea20000004200 */
[--C-:B------:R-:W-:Y:S02]  /*9790*/  FFMA.FTZ R66, R19, c[0x0][0x2d0], -R7.reuse ;  /* 0x0000b40013427a23 */ /* 0x100fe40000010807 */
[--C-:B-1----:R-:W-:Y:S02]  /*97a0*/  FFMA.FTZ R9, R24, c[0x0][0x2d0], -R7.reuse ;  /* 0x0000b40018097a23 */ /* 0x102fe40000010807 */
[----:B------:R-:W-:Y:S03]  /*97b0*/  FFMA.FTZ R24, R52, c[0x0][0x2d0], -R7 ;  /* 0x0000b40034187a23 */ /* 0x000fe60000010807 */
[----:B------:R-:W0:Y:S01]  /*97c0*/  LDGDEPBAR ;  /* 0x00000000000079af */ /* 0x000e220000000000 */
[----:B------:R1:W1:Y:S01]  /*97d0*/  MUFU.EX2 R224, R9 ;  /* 0x0000000900e07308 */ /* 0x0002620000000800 */
[----:B----4-:R-:W-:Y:S02]  /*97e0*/  FADD.FTZ R2, -R0, R139 ;  /* 0x0000008b00027221 */ /* 0x010fe40000010100 */
[--C-:B-1----:R-:W-:Y:S02]  /*97f0*/  FFMA.FTZ R9, R25, c[0x0][0x2d0], -R7.reuse ;  /* 0x0000b40019097a23 */ /* 0x102fe40000010807 */
[----:B------:R-:W-:Y:S05]  /*9800*/  FFMA.FTZ R25, R36, c[0x0][0x2d0], -R7 ;  /* 0x0000b40024197a23 */ /* 0x000fea0000010807 */
[----:B------:R1:W4:Y:S02]  /*9810*/  MUFU.EX2 R225, R9 ;  /* 0x0000000900e17308 */ /* 0x0003240000000800 */
[----:B-1----:R-:W-:Y:S05]  /*9820*/  FMUL.FTZ R9, R135, c[0x0][0x2d0] ;  /* 0x0000b40087097a20 */ /* 0x002fea0000410000 */
[----:B------:R-:W-:Y:S05]  /*9830*/  FSEL R9, R9, RZ, P0 ;  /* 0x000000ff09097208 */ /* 0x000fea0000000000 */
[--C-:B------:R-:W-:Y:S02]  /*9840*/  FFMA.FTZ R0, R39, c[0x0][0x2d0], -R9.reuse ;  /* 0x0000b40027007a23 */ /* 0x100fe40000010809 */
[----:B------:R-:W-:Y:S01]  /*9850*/  FFMA.FTZ R39, R41, c[0x0][0x2d0], -R8 ;  /* 0x0000b40029277a23 */ /* 0x000fe20000010808 */
[----:B---3--:R-:W-:Y:S01]  /*9860*/  MOV R41, R59 ;  /* 0x0000003b00297202 */ /* 0x008fe20000000f00 */
[----:B------:R1:W-:Y:S01]  /*9870*/  MUFU.EX2 R223, R0 ;  /* 0x0000000000df7308 */ /* 0x0003e20000000800 */
[----:B------:R-:W-:Y:S02]  /*9880*/  FMUL.FTZ R8, R134, c[0x0][0x2d0] ;  /* 0x0000b40086087a20 */ /* 0x000fe40000410000 */
[----:B--2---:R-:W-:Y:S01]  /*9890*/  FFMA.FTZ R10, R38, c[0x0][0x2d0], -R9 ;  /* 0x0000b400260a7a23 */ /* 0x004fe20000010809 */
[----:B------:R-:W-:Y:S01]  /*98a0*/  MOV R38, R131 ;  /* 0x0000008300267202 */ /* 0x000fe20000000f00 */
[--C-:B------:R-:W-:Y:S01]  /*98b0*/  FFMA.FTZ R131, R205, c[0x0][0x2d0], -R7.reuse ;  /* 0x0000b400cd837a23 */ /* 0x100fe20000010807 */
[----:B------:R-:W-:Y:S01]  /*98c0*/  F2FP.BF16.PACK_AB R205, R224, R220 ;  /* 0x000000dce0cd723e */ /* 0x000fe200000010ff */
[----:B------:R-:W-:Y:S01]  /*98d0*/  FFMA.FTZ R59, R204, c[0x0][0x2d0], -R7 ;  /* 0x0000b400cc3b7a23 */ /* 0x000fe20000010807 */
[----:B------:R-:W-:Y:S01]  /*98e0*/  FSEL R7, R8, RZ, P1 ;  /* 0x000000ff08077208 */ /* 0x000fe20000800000 */
[--C-:B------:R-:W-:Y:S01]  /*98f0*/  FFMA.FTZ R54, R54, c[0x0][0x2d0], -R9.reuse ;  /* 0x0000b40036367a23 */ /* 0x100fe20000010809 */
[----:B------:R-:W-:Y:S01]  /*9900*/  MUFU.EX2 R138, R10 ;  /* 0x0000000a008a7308 */ /* 0x000fe20000000800 */
[--C-:B------:R-:W-:Y:S01]  /*9910*/  FFMA.FTZ R46, R37, c[0x0][0x2d0], -R9.reuse ;  /* 0x0000b400252e7a23 */ /* 0x100fe20000010809 */
[----:B------:R-:W-:Y:S01]  /*9920*/  F2FP.BF16.PACK_AB R204, R226, R221 ;  /* 0x000000dde2cc723e */ /* 0x000fe200000010ff */
[--C-:B------:R-:W-:Y:S02]  /*9930*/  FFMA.FTZ R52, R14, c[0x0][0x2d0], -R9.reuse ;  /* 0x0000b4000e347a23 */ /* 0x100fe40000010809 */
[--C-:B------:R-:W-:Y:S02]  /*9940*/  FFMA.FTZ R235, R13, c[0x0][0x2d0], -R9.reuse ;  /* 0x0000b4000deb7a23 */ /* 0x100fe40000010809 */
[--C-:B------:R-:W-:Y:S02]  /*9950*/  FFMA.FTZ R252, R208, c[0x0][0x2d0], -R9.reuse ;  /* 0x0000b400d0fc7a23 */ /* 0x100fe40000010809 */
[--C-:B------:R-:W-:Y:S01]  /*9960*/  FFMA.FTZ R44, R35, c[0x0][0x2d0], -R9.reuse ;  /* 0x0000b400232c7a23 */ /* 0x100fe20000010809 */
[----:B------:R-:W-:Y:S01]  /*9970*/  MOV R35, R17 ;  /* 0x0000001100237202 */ /* 0x000fe20000000f00 */
[--C-:B------:R-:W-:Y:S02]  /*9980*/  FFMA.FTZ R33, R209, c[0x0][0x2d0], -R9.reuse ;  /* 0x0000b400d1217a23 */ /* 0x100fe40000010809 */
[--C-:B------:R-:W-:Y:S01]  /*9990*/  FFMA.FTZ R251, R207, c[0x0][0x2d0], -R9.reuse ;  /* 0x0000b400cffb7a23 */ /* 0x100fe20000010809 */
[----:B----4-:R-:W-:Y:S01]  /*99a0*/  F2FP.BF16.PACK_AB R207, R227, R225 ;  /* 0x000000e1e3cf723e */ /* 0x010fe200000010ff */
[--C-:B-1----:R-:W-:Y:S02]  /*99b0*/  FFMA.FTZ R0, R51, c[0x0][0x2d0], -R9.reuse ;  /* 0x0000b40033007a23 */ /* 0x102fe40000010809 */
[--C-:B------:R-:W-:Y:S01]  /*99c0*/  FFMA.FTZ R250, R206, c[0x0][0x2d0], -R9.reuse ;  /* 0x0000b400cefa7a23 */ /* 0x100fe20000010809 */
[----:B------:R-:W-:Y:S01]  /*99d0*/  F2FP.BF16.PACK_AB R206, R41, R249 ;  /* 0x000000f929ce723e */ /* 0x000fe200000010ff */
[----:B------:R1:W-:Y:S01]  /*99e0*/  MUFU.EX2 R222, R0 ;  /* 0x0000000000de7308 */ /* 0x0003e20000000800 */
[--C-:B------:R-:W-:Y:S02]  /*99f0*/  FFMA.FTZ R50, R50, c[0x0][0x2d0], -R9.reuse ;  /* 0x0000b40032327a23 */ /* 0x100fe40000010809 */
[--C-:B------:R-:W-:Y:S02]  /*9a00*/  FFMA.FTZ R49, R49, c[0x0][0x2d0], -R9.reuse ;  /* 0x0000b40031317a23 */ /* 0x100fe40000010809 */
[----:B------:R-:W-:Y:S02]  /*9a10*/  FFMA.FTZ R48, R48, c[0x0][0x2d0], -R9 ;  /* 0x0000b40030307a23 */ /* 0x000fe40000010809 */
[--C-:B------:R-:W-:Y:S02]  /*9a20*/  FFMA.FTZ R8, R211, c[0x0][0x2d0], -R7.reuse ;  /* 0x0000b400d3087a23 */ /* 0x100fe40000010807 */
[--C-:B------:R-:W-:Y:S02]  /*9a30*/  FFMA.FTZ R217, R217, c[0x0][0x2d0], -R7.reuse ;  /* 0x0000b400d9d97a23 */ /* 0x100fe40000010807 */
[----:B------:R-:W-:Y:S01]  /*9a40*/  MUFU.EX2 R208, R8 ;  /* 0x0000000800d07308 */ /* 0x000fe20000000800 */
[--C-:B------:R-:W-:Y:S02]  /*9a50*/  FFMA.FTZ R216, R216, c[0x0][0x2d0], -R7.reuse ;  /* 0x0000b400d8d87a23 */ /* 0x100fe40000010807 */
[--C-:B------:R-:W-:Y:S02]  /*9a60*/  FFMA.FTZ R219, R219, c[0x0][0x2d0], -R7.reuse ;  /* 0x0000b400dbdb7a23 */ /* 0x100fe40000010807 */
[--C-:B------:R-:W-:Y:S02]  /*9a70*/  FFMA.FTZ R218, R218, c[0x0][0x2d0], -R7.reuse ;  /* 0x0000b400dada7a23 */ /* 0x100fe40000010807 */
[--C-:B------:R-:W-:Y:S02]  /*9a80*/  FFMA.FTZ R214, R214, c[0x0][0x2d0], -R7.reuse ;  /* 0x0000b400d6d67a23 */ /* 0x100fe40000010807 */
[--C-:B------:R-:W-:Y:S02]  /*9a90*/  FFMA.FTZ R213, R213, c[0x0][0x2d0], -R7.reuse ;  /* 0x0000b400d5d57a23 */ /* 0x100fe40000010807 */
[----:B------:R-:W-:Y:S02]  /*9aa0*/  FFMA.FTZ R245, R15, c[0x0][0x2d0], -R7 ;  /* 0x0000b4000ff57a23 */ /* 0x000fe40000010807 */
[----:B-1----:R-:W-:Y:S01]  /*9ab0*/  FFMA.FTZ R0, R55, c[0x0][0x2d0], -R9 ;  /* 0x0000b40037007a23 */ /* 0x002fe20000010809 */
[----:B------:R-:W-:Y:S01]  /*9ac0*/  MOV R55, R25 ;  /* 0x0000001900377202 */ /* 0x000fe20000000f00 */
[--C-:B------:R-:W-:Y:S02]  /*9ad0*/  FFMA.FTZ R9, R210, c[0x0][0x2d0], -R7.reuse ;  /* 0x0000b400d2097a23 */ /* 0x100fe40000010807 */
[----:B------:R1:W-:Y:S01]  /*9ae0*/  MUFU.EX2 R246, R0 ;  /* 0x0000000000f67308 */ /* 0x0003e20000000800 */
[--C-:B------:R-:W-:Y:S02]  /*9af0*/  FFMA.FTZ R247, R16, c[0x0][0x2d0], -R7.reuse ;  /* 0x0000b40010f77a23 */ /* 0x100fe40000010807 */
[--C-:B------:R-:W-:Y:S02]  /*9b00*/  FFMA.FTZ R239, R6, c[0x0][0x2d0], -R7.reuse ;  /* 0x0000b40006ef7a23 */ /* 0x100fe40000010807 */
[--C-:B------:R-:W-:Y:S02]  /*9b10*/  FFMA.FTZ R211, R57, c[0x0][0x2d0], -R7.reuse ;  /* 0x0000b40039d37a23 */ /* 0x100fe40000010807 */
[----:B------:R-:W-:Y:S02]  /*9b20*/  IMAD.MOV.U32 R51, RZ, RZ, R38 ;  /* 0x000000ffff337224 */ /* 0x000fe400078e0026 */
[----:B------:R-:W-:Y:S01]  /*9b30*/  IMAD.MOV.U32 R57, RZ, RZ, R24 ;  /* 0x000000ffff397224 */ /* 0x000fe200078e0018 */
[----:B------:R-:W-:Y:S01]  /*9b40*/  MUFU.EX2 R139, R9 ;  /* 0x00000009008b7308 */ /* 0x000fe20000000800 */
[----:B-1----:R-:W-:Y:S02]  /*9b50*/  FMUL.FTZ R0, R5, c[0x0][0x2d0] ;  /* 0x0000b40005007a20 */ /* 0x002fe40000410000 */
[--C-:B------:R-:W-:Y:S07]  /*9b60*/  FFMA.FTZ R5, R212, c[0x0][0x2d0], -R7.reuse ;  /* 0x0000b400d4057a23 */ /* 0x100fee0000010807 */
[----:B------:R1:W2:Y:S01]  /*9b70*/  MUFU.EX2 R133, R0 ;  /* 0x0000000000857308 */ /* 0x0002a20000000800 */
[--C-:B------:R-:W-:Y:S01]  /*9b80*/  FFMA.FTZ R212, R58, c[0x0][0x2d0], -R7.reuse ;  /* 0x0000b4003ad47a23 */ /* 0x100fe20000010807 */
[----:B------:R-:W-:Y:S08]  /*9b90*/  MOV R58, R18 ;  /* 0x00000012003a7202 */ /* 0x000ff00000000f00 */
[----:B------:R3:W-:Y:S01]  /*9ba0*/  MUFU.EX2 R209, R5 ;  /* 0x0000000500d17308 */ /* 0x0007e20000000800 */
[----:B-1----:R-:W-:Y:S02]  /*9bb0*/  FMUL.FTZ R0, R4, c[0x0][0x2d0] ;  /* 0x0000b40004007a20 */ /* 0x002fe40000410000 */
[--C-:B------:R-:W-:Y:S07]  /*9bc0*/  FFMA.FTZ R4, R215, c[0x0][0x2d0], -R7.reuse ;  /* 0x0000b400d7047a23 */ /* 0x100fee0000010807 */
[----:B------:R1:W4:Y:S01]  /*9bd0*/  MUFU.EX2 R132, R0 ;  /* 0x0000000000847308 */ /* 0x0003220000000800 */
[----:B------:R-:W-:Y:S02]  /*9be0*/  FFMA.FTZ R215, R56, c[0x0][0x2d0], -R7 ;  /* 0x0000b40038d77a23 */ /* 0x000fe40000010807 */
[C---:B--2---:R-:W-:Y:S01]  /*9bf0*/  FMUL.FTZ R16, R133.reuse, R152 ;  /* 0x0000009885107220 */ /* 0x044fe20000410000 */
[----:B------:R-:W-:Y:S01]  /*9c00*/  MOV R152, R62 ;  /* 0x0000003e00987202 */ /* 0x000fe20000000f00 */
[C---:B------:R-:W-:Y:S01]  /*9c10*/  FMUL.FTZ R17, R133.reuse, R153 ;  /* 0x0000009985117220 */ /* 0x040fe20000410000 */
[----:B------:R-:W-:Y:S01]  /*9c20*/  MOV R153, R63 ;  /* 0x0000003f00997202 */ /* 0x000fe20000000f00 */
[C---:B---3--:R-:W-:Y:S02]  /*9c30*/  FMUL.FTZ R5, R133.reuse, R145 ;  /* 0x0000009185057220 */ /* 0x048fe40000410000 */
[C---:B------:R-:W-:Y:S01]  /*9c40*/  FMUL.FTZ R32, R133.reuse, R168 ;  /* 0x000000a885207220 */ /* 0x040fe20000410000 */
[----:B------:R2:W-:Y:S01]  /*9c50*/  MUFU.EX2 R210, R4 ;  /* 0x0000000400d27308 */ /* 0x0005e20000000800 */
[----:B------:R-:W-:Y:S01]  /*9c60*/  MOV R168, R47 ;  /* 0x0000002f00a87202 */ /* 0x000fe20000000f00 */
[C---:B------:R-:W-:Y:S02]  /*9c70*/  FMUL.FTZ R68, R133.reuse, R68 ;  /* 0x0000004485447220 */ /* 0x040fe40000410000 */
[C---:B------:R-:W-:Y:S02]  /*9c80*/  FMUL.FTZ R69, R133.reuse, R69 ;  /* 0x0000004585457220 */ /* 0x040fe40000410000 */
[C---:B------:R-:W-:Y:S02]  /*9c90*/  FMUL.FTZ R80, R133.reuse, R80 ;  /* 0x0000005085507220 */ /* 0x040fe40000410000 */
[C---:B------:R-:W-:Y:S02]  /*9ca0*/  FMUL.FTZ R81, R133.reuse, R81 ;  /* 0x0000005185517220 */ /* 0x040fe40000410000 */
[C---:B------:R-:W-:Y:S01]  /*9cb0*/  FMUL.FTZ R84, R133.reuse, R84 ;  /* 0x0000005485547220 */ /* 0x040fe20000410000 */
[----:B------:R-:W-:Y:S01]  /*9cc0*/  MUFU.EX2 R168, R168 ;  /* 0x000000a800a87308 */ /* 0x000fe20000000800 */
[----:B------:R-:W-:Y:S02]  /*9cd0*/  FMUL.FTZ R85, R133, R85 ;  /* 0x0000005585557220 */ /* 0x000fe40000410000 */
[----:B-1----:R-:W-:Y:S02]  /*9ce0*/  FMUL.FTZ R0, R3, c[0x0][0x2d0] ;  /* 0x0000b40003007a20 */ /* 0x002fe40000410000 */
[C---:B----4-:R-:W-:Y:S02]  /*9cf0*/  FMUL.FTZ R6, R132.reuse, R146 ;  /* 0x0000009284067220 */ /* 0x050fe40000410000 */
[C---:B------:R-:W-:Y:S02]  /*9d00*/  FMUL.FTZ R7, R132.reuse, R147 ;  /* 0x0000009384077220 */ /* 0x040fe40000410000 */
[C---:B------:R-:W-:Y:S01]  /*9d10*/  FMUL.FTZ R18, R132.reuse, R154 ;  /* 0x0000009a84127220 */ /* 0x040fe20000410000 */
[----:B------:R1:W3:Y:S01]  /*9d20*/  MUFU.EX2 R3, R0 ;  /* 0x0000000000037308 */ /* 0x0002e20000000800 */
[C---:B------:R-:W-:Y:S01]  /*9d30*/  FMUL.FTZ R19, R132.reuse, R155 ;  /* 0x0000009b84137220 */ /* 0x040fe20000410000 */
[----:B------:R-:W-:Y:S01]  /*9d40*/  MOV R155, R65 ;  /* 0x00000041009b7202 */ /* 0x000fe20000000f00 */
[C---:B--2---:R-:W-:Y:S02]  /*9d50*/  FMUL.FTZ R4, R133.reuse, R144 ;  /* 0x0000009085047220 */ /* 0x044fe40000410000 */
[----:B------:R-:W-:Y:S01]  /*9d60*/  LDSM.16.MT88.4 R144, [R232] ;  /* 0x00000000e890783b */ /* 0x000fe20000004200 */
[----:B------:R-:W-:Y:S02]  /*9d70*/  IMAD.MOV.U32 R154, RZ, RZ, R64 ;  /* 0x000000ffff9a7224 */ /* 0x000fe400078e0040 */
[C---:B------:R-:W-:Y:S02]  /*9d80*/  FMUL.FTZ R64, R133.reuse, R200 ;  /* 0x000000c885407220 */ /* 0x040fe40000410000 */
[-C--:B------:R-:W-:Y:S01]  /*9d90*/  HMMA.16816.F32.BF16 R4, R204, R20.reuse, R4 ;  /* 0x00000014cc04723c */ /* 0x080fe20000041804 */
[----:B------:R-:W-:Y:S02]  /*9da0*/  MUFU.EX2 R200, R212 ;  /* 0x000000d400c87308 */ /* 0x000fe40000000800 */
[----:B------:R-:W-:Y:S02]  /*9db0*/  FMUL.FTZ R65, R133, R201 ;  /* 0x000000c985417220 */ /* 0x000fe40000410000 */
[C---:B------:R-:W-:Y:S02]  /*9dc0*/  FMUL.FTZ R70, R132.reuse, R70 ;  /* 0x0000004684467220 */ /* 0x040fe40000410000 */
[C---:B------:R-:W-:Y:S02]  /*9dd0*/  FMUL.FTZ R71, R132.reuse, R71 ;  /* 0x0000004784477220 */ /* 0x040fe40000410000 */
[C---:B------:R-:W-:Y:S03]  /*9de0*/  FMUL.FTZ R82, R132.reuse, R82 ;  /* 0x0000005284527220 */ /* 0x040fe60000410000 */
[----:B------:R-:W-:Y:S02]  /*9df0*/  FMUL.FTZ R83, R132, R83 ;  /* 0x0000005384537220 */ /* 0x000fe40000410000 */
[----:B-1----:R-:W-:Y:S02]  /*9e00*/  FMUL.FTZ R0, R2, c[0x0][0x2d0] ;  /* 0x0000b40002007a20 */ /* 0x002fe40000410000 */
[C---:B---3--:R-:W-:Y:S01]  /*9e10*/  FMUL.FTZ R12, R3.reuse, R148 ;  /* 0x00000094030c7220 */ /* 0x048fe20000410000 */
[----:B------:R-:W-:Y:S01]  /*9e20*/  MOV R148, R39 ;  /* 0x0000002700947202 */ /* 0x000fe20000000f00 */
[C---:B------:R-:W-:Y:S01]  /*9e30*/  FMUL.FTZ R8, R3.reuse, R140 ;  /* 0x0000008c03087220 */ /* 0x040fe20000410000 */
[----:B------:R-:W1:Y:S01]  /*9e40*/  LDSM.16.MT88.4 R36, [R230] ;  /* 0x00000000e624783b */ /* 0x000e620000004200 */
[----:B------:R-:W2:Y:S01]  /*9e50*/  MUFU.EX2 R0, R0 ;  /* 0x0000000000007308 */ /* 0x000ea20000000800 */
[----:B------:R-:W-:Y:S01]  /*9e60*/  FMUL.FTZ R9, R3, R141 ;  /* 0x0000008d03097220 */ /* 0x000fe20000410000 */
[----:B------:R-:W-:Y:S01]  /*9e70*/  F2FP.BF16.PACK_AB R140, R223, R138 ;  /* 0x0000008adf8c723e */ /* 0x000fe200000010ff */
[C---:B------:R-:W-:Y:S01]  /*9e80*/  FMUL.FTZ R13, R3.reuse, R149 ;  /* 0x00000095030d7220 */ /* 0x040fe20000410000 */
[----:B------:R-:W-:Y:S01]  /*9e90*/  F2FP.BF16.PACK_AB R141, R208, R139 ;  /* 0x0000008bd08d723e */ /* 0x000fe200000010ff */
[C---:B------:R-:W-:Y:S01]  /*9ea0*/  FMUL.FTZ R24, R3.reuse, R160 ;  /* 0x000000a003187220 */ /* 0x040fe20000410000 */
[----:B------:R-:W-:Y:S01]  /*9eb0*/  MOV R160, R46 ;  /* 0x0000002e00a07202 */ /* 0x000fe20000000f00 */
[C---:B------:R-:W-:Y:S01]  /*9ec0*/  FMUL.FTZ R25, R3.reuse, R161 ;  /* 0x000000a103197220 */ /* 0x040fe20000410000 */
[----:B------:R-:W-:Y:S01]  /*9ed0*/  MOV R161, R45 ;  /* 0x0000002d00a17202 */ /* 0x000fe20000000f00 */
[C---:B------:R-:W-:Y:S01]  /*9ee0*/  FMUL.FTZ R28, R3.reuse, R164 ;  /* 0x000000a4031c7220 */ /* 0x040fe20000410000 */
[----:B------:R-:W-:Y:S01]  /*9ef0*/  MOV R149, R58 ;  /* 0x0000003a00957202 */ /* 0x000fe20000000f00 */
[----:B------:R-:W-:Y:S02]  /*9f00*/  FMUL.FTZ R29, R3, R165 ;  /* 0x000000a5031d7220 */ /* 0x000fe40000410000 */
[----:B------:R-:W-:Y:S02]  /*9f10*/  IMAD.MOV.U32 R165, RZ, RZ, R35 ;  /* 0x000000ffffa57224 */ /* 0x000fe400078e0023 */
[----:B------:R-:W-:Y:S02]  /*9f20*/  IMAD.MOV.U32 R164, RZ, RZ, R33 ;  /* 0x000000ffffa47224 */ /* 0x000fe400078e0021 */
[----:B------:R-:W-:Y:S01]  /*9f30*/  FMUL.FTZ R33, R133, R169 ;  /* 0x000000a985217220 */ /* 0x000fe20000410000 */
[----:B------:R-:W-:Y:S01]  /*9f40*/  MOV R169, R57 ;  /* 0x0000003900a97202 */ /* 0x000fe20000000f00 */
[----:B------:R-:W-:Y:S01]  /*9f50*/  FMUL.FTZ R35, R132, R171 ;  /* 0x000000ab84237220 */ /* 0x000fe20000410000 */
[----:B------:R-:W-:Y:S01]  /*9f60*/  MOV R171, R59 ;  /* 0x0000003b00ab7202 */ /* 0x000fe20000000f00 */
[----:B------:R-:W-:Y:S01]  /*9f70*/  IMAD.MOV.U32 R2, RZ, RZ, R43 ;  /* 0x000000ffff027224 */ /* 0x000fe200078e002b */
[----:B------:R-:W-:Y:S01]  /*9f80*/  MUFU.EX2 R164, R164 ;  /* 0x000000a400a47308 */ /* 0x000fe20000000800 */
[C---:B------:R-:W-:Y:S02]  /*9f90*/  FMUL.FTZ R45, R3.reuse, R181 ;  /* 0x000000b5032d7220 */ /* 0x040fe40000410000 */
[----:B--2---:R-:W-:Y:S01]  /*9fa0*/  FMUL.FTZ R10, R0, R142 ;  /* 0x0000008e000a7220 */ /* 0x004fe20000410000 */
[----:B------:R-:W-:Y:S01]  /*9fb0*/  F2FP.BF16.PACK_AB R142, R246, R222 ;  /* 0x000000def68e723e */ /* 0x000fe200000010ff */
[----:B------:R-:W-:Y:S01]  /*9fc0*/  FMUL.FTZ R11, R0, R143 ;  /* 0x0000008f000b7220 */ /* 0x000fe20000410000 */
[----:B------:R-:W-:Y:S01]  /*9fd0*/  F2FP.BF16.PACK_AB R143, R210, R209 ;  /* 0x000000d1d28f723e */ /* 0x000fe200000010ff */
[C---:B------:R-:W-:Y:S02]  /*9fe0*/  FMUL.FTZ R56, R3.reuse, R192 ;  /* 0x000000c003387220 */ /* 0x040fe40000410000 */
[C---:B------:R-:W-:Y:S01]  /*9ff0*/  FMUL.FTZ R57, R3.reuse, R193 ;  /* 0x000000c103397220 */ /* 0x040fe20000410000 */
[----:B------:R-:W-:Y:S01]  /*a000*/  MUFU.EX2 R171, R171 ;  /* 0x000000ab00ab7308 */ /* 0x000fe20000000800 */
[C---:B------:R-:W-:Y:S02]  /*a010*/  FMUL.FTZ R72, R3.reuse, R72 ;  /* 0x0000004803487220 */ /* 0x040fe40000410000 */
[C---:B------:R-:W-:Y:S04]  /*a020*/  HMMA.16816.F32.BF16 R8, R140.reuse, R20, R8 ;  /* 0x000000148c08723c */ /* 0x040fe80000041808 */
[C---:B------:R-:W-:Y:S01]  /*a030*/  FMUL.FTZ R14, R0.reuse, R150 ;  /* 0x00000096000e7220 */ /* 0x040fe20000410000 */
[----:B------:R-:W-:Y:S01]  /*a040*/  MOV R150, R61 ;  /* 0x0000003d00967202 */ /* 0x000fe20000000f00 */
[----:B------:R-:W-:Y:S01]  /*a050*/  FMUL.FTZ R15, R0, R151 ;  /* 0x00000097000f7220 */ /* 0x000fe20000410000 */
[----:B------:R-:W-:Y:S01]  /*a060*/  MOV R151, R60 ;  /* 0x0000003c00977202 */ /* 0x000fe20000000f00 */
[C---:B------:R-:W-:Y:S01]  /*a070*/  FMUL.FTZ R60, R3.reuse, R196 ;  /* 0x000000c4033c7220 */ /* 0x040fe20000410000 */
[----:B------:R-:W-:Y:S03]  /*a080*/  MOV R192, R150 ;  /* 0x0000009600c07202 */ /* 0x000fe60000000f00 */
[C---:B------:R-:W-:Y:S01]  /*a090*/  FMUL.FTZ R61, R3.reuse, R197 ;  /* 0x000000c5033d7220 */ /* 0x040fe20000410000 */
[-C--:B------:R-:W-:Y:S03]  /*a0a0*/  HMMA.16816.F32.BF16 R12, R140, R22.reuse, R12 ;  /* 0x000000168c0c723c */ /* 0x080fe6000004180c */
[C---:B------:R-:W-:Y:S02]  /*a0b0*/  FMUL.FTZ R73, R3.reuse, R73 ;  /* 0x0000004903497220 */ /* 0x040fe40000410000 */
[C---:B------:R-:W-:Y:S02]  /*a0c0*/  FMUL.FTZ R76, R3.reuse, R76 ;  /* 0x0000004c034c7220 */ /* 0x040fe40000410000 */
[----:B------:R-:W-:Y:S01]  /*a0d0*/  FMUL.FTZ R77, R3, R77 ;  /* 0x0000004d034d7220 */ /* 0x000fe20000410000 */
[C---:B------:R-:W-:Y:S04]  /*a0e0*/  HMMA.16816.F32.BF16 R16, R204.reuse, R22, R16 ;  /* 0x00000016cc10723c */ /* 0x040fe80000041810 */
[C---:B------:R-:W-:Y:S01]  /*a0f0*/  FMUL.FTZ R20, R133.reuse, R156 ;  /* 0x0000009c85147220 */ /* 0x040fe20000410000 */
[----:B------:R-:W-:Y:S01]  /*a100*/  MOV R156, R42 ;  /* 0x0000002a009c7202 */ /* 0x000fe20000000f00 */
[----:B------:R-:W-:Y:S01]  /*a110*/  FMUL.FTZ R21, R133, R157 ;  /* 0x0000009d85157220 */ /* 0x000fe20000410000 */
[----:B------:R-:W-:Y:S01]  /*a120*/  MOV R157, R40 ;  /* 0x00000028009d7202 */ /* 0x000fe20000000f00 */
[C---:B------:R-:W-:Y:S01]  /*a130*/  FMUL.FTZ R22, R132.reuse, R158 ;  /* 0x0000009e84167220 */ /* 0x040fe20000410000 */
[----:B------:R-:W-:Y:S03]  /*a140*/  MOV R158, R66 ;  /* 0x00000042009e7202 */ /* 0x000fe60000000f00 */
[----:B------:R-:W-:Y:S02]  /*a150*/  FMUL.FTZ R23, R132, R159 ;  /* 0x0000009f84177220 */ /* 0x000fe40000410000 */
[C---:B------:R-:W-:Y:S02]  /*a160*/  FMUL.FTZ R40, R3.reuse, R176 ;  /* 0x000000b003287220 */ /* 0x040fe40000410000 */
[C---:B------:R-:W-:Y:S02]  /*a170*/  FMUL.FTZ R88, R3.reuse, R88 ;  /* 0x0000005803587220 */ /* 0x040fe40000410000 */
[C---:B------:R-:W-:Y:S01]  /*a180*/  FMUL.FTZ R89, R3.reuse, R89 ;  /* 0x0000005903597220 */ /* 0x040fe20000410000 */
[-C--:B-1----:R-:W-:Y:S03]  /*a190*/  HMMA.16816.F32.BF16 R20, R204, R36.reuse, R20 ;  /* 0x00000024cc14723c */ /* 0x082fe60000041814 */
[C---:B------:R-:W-:Y:S02]  /*a1a0*/  FMUL.FTZ R26, R0.reuse, R162 ;  /* 0x000000a2001a7220 */ /* 0x040fe40000410000 */
[C---:B------:R-:W-:Y:S01]  /*a1b0*/  FMUL.FTZ R27, R0.reuse, R163 ;  /* 0x000000a3001b7220 */ /* 0x040fe20000410000 */
[----:B------:R-:W-:Y:S01]  /*a1c0*/  MOV R163, R51 ;  /* 0x0000003300a37202 */ /* 0x000fe20000000f00 */
[C---:B------:R-:W-:Y:S02]  /*a1d0*/  FMUL.FTZ R92, R3.reuse, R92 ;  /* 0x0000005c035c7220 */ /* 0x040fe40000410000 */
[----:B------:R-:W-:Y:S03]  /*a1e0*/  FMUL.FTZ R93, R3, R93 ;  /* 0x0000005d035d7220 */ /* 0x000fe60000410000 */
[C---:B------:R-:W-:Y:S04]  /*a1f0*/  HMMA.16816.F32.BF16 R24, R140.reuse, R36, R24 ;  /* 0x000000248c18723c */ /* 0x040fe80000041818 */
[C---:B------:R-:W-:Y:S01]  /*a200*/  FMUL.FTZ R30, R0.reuse, R166 ;  /* 0x000000a6001e7220 */ /* 0x040fe20000410000 */
[----:B------:R-:W-:Y:S01]  /*a210*/  MOV R166, R55 ;  /* 0x0000003700a67202 */ /* 0x000fe20000000f00 */
[----:B------:R-:W-:Y:S01]  /*a220*/  FMUL.FTZ R31, R0, R167 ;  /* 0x000000a7001f7220 */ /* 0x000fe20000410000 */
[----:B------:R-:W-:Y:S01]  /*a230*/  MOV R167, R34 ;  /* 0x0000002200a77202 */ /* 0x000fe20000000f00 */
[C---:B------:R-:W-:Y:S04]  /*a240*/  FMUL.FTZ R34, R132.reuse, R170 ;  /* 0x000000aa84227220 */ /* 0x040fe80000410000 */
[----:B------:R-:W-:Y:S01]  /*a250*/  IMAD.MOV.U32 R170, RZ, RZ, R54 ;  /* 0x000000ffffaa7224 */ /* 0x000fe200078e0036 */
[-C--:B------:R-:W-:Y:S03]  /*a260*/  HMMA.16816.F32.BF16 R28, R140, R38.reuse, R28 ;  /* 0x000000268c1c723c */ /* 0x080fe6000004181c */
[----:B------:R-:W-:Y:S02]  /*a270*/  FMUL.FTZ R36, R133, R172 ;  /* 0x000000ac85247220 */ /* 0x000fe40000410000 */
[----:B------:R-:W-:Y:S02]  /*a280*/  IMAD.MOV.U32 R172, RZ, RZ, R53 ;  /* 0x000000ffffac7224 */ /* 0x000fe400078e0035 */
[----:B------:R-:W-:Y:S01]  /*a290*/  IMAD.MOV.U32 R176, RZ, RZ, R41 ;  /* 0x000000ffffb07224 */ /* 0x000fe200078e0029 */
[C---:B------:R-:W-:Y:S03]  /*a2a0*/  HMMA.16816.F32.BF16 R32, R204.reuse, R38, R32 ;  /* 0x00000026cc20723c */ /* 0x040fe60000041820 */
[----:B------:R-:W-:Y:S01]  /*a2b0*/  MUFU.EX2 R172, R172 ;  /* 0x000000ac00ac7308 */ /* 0x000fe20000000800 */
[----:B------:R-:W-:Y:S01]  /*a2c0*/  FMUL.FTZ R41, R3, R177 ;  /* 0x000000b103297220 */ /* 0x000fe20000410000 */
[----:B------:R-:W-:Y:S01]  /*a2d0*/  MOV R177, R52 ;  /* 0x0000003400b17202 */ /* 0x000fe20000000f00 */
[----:B------:R-:W-:Y:S01]  /*a2e0*/  FMUL.FTZ R37, R133, R173 ;  /* 0x000000ad85257220 */ /* 0x000fe20000410000 */
[----:B------:R-:W1:Y:S01]  /*a2f0*/  LDSM.16.MT88.4 R52, [R233] ;  /* 0x00000000e934783b */ /* 0x000e620000004200 */
[C---:B------:R-:W-:Y:S01]  /*a300*/  FMUL.FTZ R38, R132.reuse, R174 ;  /* 0x000000ae84267220 */ /* 0x040fe20000410000 */
[----:B------:R-:W-:Y:S03]  /*a310*/  MOV R173, R50 ;  /* 0x0000003200ad7202 */ /* 0x000fe60000000f00 */
[----:B------:R-:W-:Y:S01]  /*a320*/  FMUL.FTZ R39, R132, R175 ;  /* 0x000000af84277220 */ /* 0x000fe20000410000 */
        /* <DEDUP_REMOVED lines=11> */
[----:B------:R-:W-:Y:S02]  /*a3e0*/  IMAD.MOV.U32 R162, RZ, RZ, R44 ;  /* 0x000000ffffa27224 */ /* 0x000fe400078e002c */
[----:B------:R-:W-:Y:S02]  /*a3f0*/  FMUL.FTZ R44, R3, R180 ;  /* 0x000000b4032c7220 */ /* 0x000fe40000410000 */
[C---:B------:R-:W-:Y:S02]  /*a400*/  FMUL.FTZ R46, R0.reuse, R182 ;  /* 0x000000b6002e7220 */ /* 0x040fe40000410000 */
[C---:B------:R-:W-:Y:S02]  /*a410*/  FMUL.FTZ R47, R0.reuse, R183 ;  /* 0x000000b7002f7220 */ /* 0x040fe40000410000 */
[C---:B------:R-:W-:Y:S02]  /*a420*/  FMUL.FTZ R49, R133.reuse, R185 ;  /* 0x000000b985317220 */ /* 0x040fe40000410000 */
[C---:B------:R-:W-:Y:S02]  /*a430*/  FMUL.FTZ R58, R0.reuse, R194 ;  /* 0x000000c2003a7220 */ /* 0x040fe40000410000 */
[C---:B------:R-:W-:Y:S01]  /*a440*/  FMUL.FTZ R59, R0.reuse, R195 ;  /* 0x000000c3003b7220 */ /* 0x040fe20000410000 */
[-C--:B-1----:R-:W-:Y:S03]  /*a450*/  HMMA.16816.F32.BF16 R36, R204, R52.reuse, R36 ;  /* 0x00000034cc24723c */ /* 0x082fe60000041824 */
[C---:B------:R-:W-:Y:S02]  /*a460*/  FMUL.FTZ R62, R0.reuse, R198 ;  /* 0x000000c6003e7220 */ /* 0x040fe40000410000 */
[----:B------:R-:W-:Y:S02]  /*a470*/  FMUL.FTZ R63, R0, R199 ;  /* 0x000000c7003f7220 */ /* 0x000fe40000410000 */
[----:B------:R-:W-:Y:S01]  /*a480*/  MUFU.EX2 R199, R213 ;  /* 0x000000d500c77308 */ /* 0x000fe20000000800 */
[C---:B------:R-:W-:Y:S04]  /*a490*/  HMMA.16816.F32.BF16 R40, R140.reuse, R52, R40 ;  /* 0x000000348c28723c */ /* 0x040fe80000041828 */
[----:B------:R-:W-:Y:S02]  /*a4a0*/  IMAD.MOV.U32 R159, RZ, RZ, R67 ;  /* 0x000000ffff9f7224 */ /* 0x000fe400078e0043 */
[C---:B------:R-:W-:Y:S02]  /*a4b0*/  FMUL.FTZ R66, R132.reuse, R202 ;  /* 0x000000ca84427220 */ /* 0x040fe40000410000 */
[-C--:B------:R-:W-:Y:S04]  /*a4c0*/  HMMA.16816.F32.BF16 R44, R140, R54.reuse, R44 ;  /* 0x000000368c2c723c */ /* 0x080fe8000004182c */
[----:B------:R-:W-:Y:S02]  /*a4d0*/  IMAD.MOV.U32 R175, RZ, RZ, R48 ;  /* 0x000000ffffaf7224 */ /* 0x000fe400078e0030 */
[C---:B------:R-:W-:Y:S02]  /*a4e0*/  FMUL.FTZ R48, R133.reuse, R184 ;  /* 0x000000b885307220 */ /* 0x040fe40000410000 */
[C---:B------:R-:W-:Y:S01]  /*a4f0*/  FMUL.FTZ R50, R132.reuse, R186 ;  /* 0x000000ba84327220 */ /* 0x040fe20000410000 */
[----:B------:R-:W-:Y:S02]  /*a500*/  MOV R186, R166 ;  /* 0x000000a600ba7202 */ /* 0x000fe40000000f00 */
[----:B------:R1:W2:Y:S01]  /*a510*/  MUFU.EX2 R166, R252 ;  /* 0x000000fc00a67308 */ /* 0x0002a20000000800 */
[C---:B------:R-:W-:Y:S01]  /*a520*/  FMUL.FTZ R51, R132.reuse, R187 ;  /* 0x000000bb84337220 */ /* 0x040fe20000410000 */
[----:B------:R-:W-:Y:S01]  /*a530*/  MOV R187, R165 ;  /* 0x000000a500bb7202 */ /* 0x000fe20000000f00 */
[C---:B------:R-:W-:Y:S02]  /*a540*/  FMUL.FTZ R52, R133.reuse, R188 ;  /* 0x000000bc85347220 */ /* 0x040fe40000410000 */
[C---:B------:R-:W-:Y:S02]  /*a550*/  FMUL.FTZ R53, R133.reuse, R189 ;  /* 0x000000bd85357220 */ /* 0x040fe40000410000 */
[----:B------:R-:W-:Y:S01]  /*a560*/  FMUL.FTZ R67, R132, R203 ;  /* 0x000000cb84437220 */ /* 0x000fe20000410000 */
[C---:B------:R-:W-:Y:S02]  /*a570*/  HMMA.16816.F32.BF16 R48, R204.reuse, R54, R48 ;  /* 0x00000036cc30723c */ /* 0x040fe40000041830 */
[----:B------:R-:W-:Y:S02]  /*a580*/  MUFU.EX2 R165, R217 ;  /* 0x000000d900a57308 */ /* 0x000fe40000000800 */
[C---:B------:R-:W-:Y:S02]  /*a590*/  FMUL.FTZ R74, R0.reuse, R74 ;  /* 0x0000004a004a7220 */ /* 0x040fe40000410000 */
[----:B------:R-:W-:Y:S02]  /*a5a0*/  FMUL.FTZ R75, R0, R75 ;  /* 0x0000004b004b7220 */ /* 0x000fe40000410000 */
[C---:B------:R-:W-:Y:S04]  /*a5b0*/  FMUL.FTZ R54, R132.reuse, R190 ;  /* 0x000000be84367220 */ /* 0x040fe80000410000 */
[----:B------:R-:W-:Y:S01]  /*a5c0*/  FMUL.FTZ R55, R132, R191 ;  /* 0x000000bf84377220 */ /* 0x000fe20000410000 */
[----:B------:R-:W-:Y:S01]  /*a5d0*/  MUFU.EX2 R190, R218 ;  /* 0x000000da00be7308 */ /* 0x000fe20000000800 */
[----:B------:R-:W-:Y:S01]  /*a5e0*/  FMUL.FTZ R78, R0, R78 ;  /* 0x0000004e004e7220 */ /* 0x000fe20000410000 */
[----:B------:R-:W-:Y:S01]  /*a5f0*/  MOV R191, R148 ;  /* 0x0000009400bf7202 */ /* 0x000fe20000000f00 */
[----:B-1----:R-:W-:Y:S01]  /*a600*/  IMAD.MOV.U32 R252, RZ, RZ, R157 ;  /* 0x000000fffffc7224 */ /* 0x002fe200078e009d */
[----:B--2---:R-:W-:Y:S01]  /*a610*/  F2FP.BF16.PACK_AB R148, R166, R164 ;  /* 0x000000a4a694723e */ /* 0x004fe200000010ff */
[----:B------:R-:W-:Y:S01]  /*a620*/  FMUL.FTZ R79, R0, R79 ;  /* 0x0000004f004f7220 */ /* 0x000fe20000410000 */
[-C--:B------:R-:W-:Y:S03]  /*a630*/  HMMA.16816.F32.BF16 R52, R204, R144.reuse, R52 ;  /* 0x00000090cc34723c */ /* 0x080fe60000041834 */
[C---:B------:R-:W-:Y:S01]  /*a640*/  FMUL.FTZ R86, R132.reuse, R86 ;  /* 0x0000005684567220 */ /* 0x040fe20000410000 */
[----:B------:R-:W-:Y:S01]  /*a650*/  MUFU.EX2 R203, R192 ;  /* 0x000000c000cb7308 */ /* 0x000fe20000000800 */
[----:B------:R-:W-:Y:S02]  /*a660*/  FMUL.FTZ R87, R132, R87 ;  /* 0x0000005784577220 */ /* 0x000fe40000410000 */
[C---:B------:R-:W-:Y:S01]  /*a670*/  FMUL.FTZ R90, R0.reuse, R90 ;  /* 0x0000005a005a7220 */ /* 0x040fe20000410000 */
[C---:B------:R-:W-:Y:S04]  /*a680*/  HMMA.16816.F32.BF16 R56, R140.reuse, R144, R56 ;  /* 0x000000908c38723c */ /* 0x040fe80000041838 */
[C---:B------:R-:W-:Y:S02]  /*a690*/  FMUL.FTZ R91, R0.reuse, R91 ;  /* 0x0000005b005b7220 */ /* 0x040fe40000410000 */
[----:B------:R-:W-:Y:S01]  /*a6a0*/  MUFU.EX2 R202, R186 ;  /* 0x000000ba00ca7308 */ /* 0x000fe20000000800 */
[C---:B------:R-:W-:Y:S01]  /*a6b0*/  FMUL.FTZ R94, R0.reuse, R94 ;  /* 0x0000005e005e7220 */ /* 0x040fe20000410000 */
[-C--:B------:R-:W-:Y:S04]  /*a6c0*/  HMMA.16816.F32.BF16 R60, R140, R146.reuse, R60 ;  /* 0x000000928c3c723c */ /* 0x080fe8000004183c */
[----:B------:R-:W-:Y:S02]  /*a6d0*/  FMUL.FTZ R95, R0, R95 ;  /* 0x0000005f005f7220 */ /* 0x000fe40000410000 */
[C---:B------:R-:W-:Y:S02]  /*a6e0*/  FMUL.FTZ R96, R133.reuse, R96 ;  /* 0x0000006085607220 */ /* 0x040fe40000410000 */
[C---:B------:R-:W-:Y:S01]  /*a6f0*/  HMMA.16816.F32.BF16 R64, R204.reuse, R146, R64 ;  /* 0x00000092cc40723c */ /* 0x040fe20000041840 */
[----:B------:R-:W1:Y:S01]  /*a700*/  LDSM.16.MT88.4 R144, [R229+0x2000] ;  /* 0x00200000e590783b */ /* 0x000e620000004200 */
[----:B------:R-:W-:Y:S02]  /*a710*/  MUFU.EX2 R192, R214 ;  /* 0x000000d600c07308 */ /* 0x000fe40000000800 */
[C---:B------:R-:W-:Y:S02]  /*a720*/  FMUL.FTZ R97, R133.reuse, R97 ;  /* 0x0000006185617220 */ /* 0x040fe40000410000 */
[C---:B------:R-:W-:Y:S02]  /*a730*/  FMUL.FTZ R98, R132.reuse, R98 ;  /* 0x0000006284627220 */ /* 0x040fe40000410000 */
[C---:B------:R-:W-:Y:S04]  /*a740*/  FMUL.FTZ R99, R132.reuse, R99 ;  /* 0x0000006384637220 */ /* 0x040fe80000410000 */
[----:B------:R-:W-:Y:S01]  /*a750*/  MUFU.EX2 R186, R211 ;  /* 0x000000d300ba7308 */ /* 0x000fe20000000800 */
[C---:B------:R-:W-:Y:S02]  /*a760*/  FMUL.FTZ R100, R133.reuse, R100 ;  /* 0x0000006485647220 */ /* 0x040fe40000410000 */
[C---:B------:R-:W-:Y:S02]  /*a770*/  FMUL.FTZ R101, R133.reuse, R101 ;  /* 0x0000006585657220 */ /* 0x040fe40000410000 */
[C---:B------:R-:W-:Y:S02]  /*a780*/  FMUL.FTZ R102, R132.reuse, R102 ;  /* 0x0000006684667220 */ /* 0x040fe40000410000 */
[----:B------:R-:W-:Y:S02]  /*a790*/  FMUL.FTZ R103, R132, R103 ;  /* 0x0000006784677220 */ /* 0x000fe40000410000 */
[C---:B------:R-:W-:Y:S01]  /*a7a0*/  FMUL.FTZ R106, R0.reuse, R106 ;  /* 0x0000006a006a7220 */ /* 0x040fe20000410000 */
[----:B------:R-:W-:Y:S01]  /*a7b0*/  MUFU.EX2 R189, R250 ;  /* 0x000000fa00bd7308 */ /* 0x000fe20000000800 */
[C---:B------:R-:W-:Y:S02]  /*a7c0*/  FMUL.FTZ R107, R0.reuse, R107 ;  /* 0x0000006b006b7220 */ /* 0x040fe40000410000 */
[C---:B------:R-:W-:Y:S02]  /*a7d0*/  FMUL.FTZ R110, R0.reuse, R110 ;  /* 0x0000006e006e7220 */ /* 0x040fe40000410000 */
[----:B------:R-:W-:Y:S02]  /*a7e0*/  FMUL.FTZ R111, R0, R111 ;  /* 0x0000006f006f7220 */ /* 0x000fe40000410000 */
[C---:B------:R-:W-:Y:S02]  /*a7f0*/  FMUL.FTZ R112, R133.reuse, R112 ;  /* 0x0000007085707220 */ /* 0x040fe40000410000 */
[C---:B------:R-:W-:Y:S01]  /*a800*/  FMUL.FTZ R113, R133.reuse, R113 ;  /* 0x0000007185717220 */ /* 0x040fe20000410000 */
[----:B------:R-:W-:Y:S01]  /*a810*/  MUFU.EX2 R191, R191 ;  /* 0x000000bf00bf7308 */ /* 0x000fe20000000800 */
[C---:B------:R-:W-:Y:S02]  /*a820*/  FMUL.FTZ R114, R132.reuse, R114 ;  /* 0x0000007284727220 */ /* 0x040fe40000410000 */
[C---:B------:R-:W-:Y:S02]  /*a830*/  FMUL.FTZ R115, R132.reuse, R115 ;  /* 0x0000007384737220 */ /* 0x040fe40000410000 */
[C---:B------:R-:W-:Y:S02]  /*a840*/  FMUL.FTZ R116, R133.reuse, R116 ;  /* 0x0000007485747220 */ /* 0x040fe40000410000 */
[----:B------:R-:W-:Y:S01]  /*a850*/  FMUL.FTZ R117, R133, R117 ;  /* 0x0000007585757220 */ /* 0x000fe20000410000 */
[-C--:B-1----:R-:W-:Y:S02]  /*a860*/  HMMA.16816.F32.BF16 R68, R204, R144.reuse, R68 ;  /* 0x00000090cc44723c */ /* 0x082fe40000041844 */
[----:B------:R-:W-:Y:S01]  /*a870*/  MUFU.EX2 R250, R252 ;  /* 0x000000fc00fa7308 */ /* 0x000fe20000000800 */
[C---:B------:R-:W-:Y:S02]  /*a880*/  FMUL.FTZ R118, R132.reuse, R118 ;  /* 0x0000007684767220 */ /* 0x040fe40000410000 */
[----:B------:R-:W-:Y:S02]  /*a890*/  FMUL.FTZ R119, R132, R119 ;  /* 0x0000007784777220 */ /* 0x000fe40000410000 */
[C---:B------:R-:W-:Y:S01]  /*a8a0*/  FMUL.FTZ R122, R0.reuse, R122 ;  /* 0x0000007a007a7220 */ /* 0x040fe20000410000 */
[C---:B------:R-:W-:Y:S04]  /*a8b0*/  HMMA.16816.F32.BF16 R72, R140.reuse, R144, R72 ;  /* 0x000000908c48723c */ /* 0x040fe80000041848 */
[C---:B------:R-:W-:Y:S02]  /*a8c0*/  FMUL.FTZ R123, R0.reuse, R123 ;  /* 0x0000007b007b7220 */ /* 0x040fe40000410000 */
[C---:B------:R-:W-:Y:S02]  /*a8d0*/  FMUL.FTZ R126, R0.reuse, R126 ;  /* 0x0000007e007e7220 */ /* 0x040fe40000410000 */
[-C--:B------:R-:W-:Y:S04]  /*a8e0*/  HMMA.16816.F32.BF16 R76, R140, R146.reuse, R76 ;  /* 0x000000928c4c723c */ /* 0x080fe8000004184c */
[----:B------:R-:W-:Y:S02]  /*a8f0*/  FMUL.FTZ R127, R0, R127 ;  /* 0x0000007f007f7220 */ /* 0x000fe40000410000 */
[----:B------:R-:W-:Y:S02]  /*a900*/  IMAD.MOV.U32 R184, RZ, RZ, R167 ;  /* 0x000000ffffb87224 */ /* 0x000fe400078e00a7 */
[C---:B------:R-:W-:Y:S01]  /*a910*/  HMMA.16816.F32.BF16 R80, R204.reuse, R146, R80 ;  /* 0x00000092cc50723c */ /* 0x040fe20000041850 */
[----:B------:R-:W1:Y:S01]  /*a920*/  LDSM.16.MT88.4 R144, [R230+0x2000] ;  /* 0x00200000e690783b */ /* 0x000e620000004200 */
[----:B------:R-:W2:Y:S02]  /*a930*/  MUFU.EX2 R167, R216 ;  /* 0x000000d800a77308 */ /* 0x000ea40000000800 */
[----:B------:R-:W-:Y:S02]  /*a940*/  IMAD.MOV.U32 R193, RZ, RZ, R149 ;  /* 0x000000ffffc17224 */ /* 0x000fe400078e0095 */
[----:B------:R-:W-:Y:S01]  /*a950*/  IMAD.MOV.U32 R178, RZ, RZ, R177 ;  /* 0x000000ffffb27224 */ /* 0x000fe200078e00b1 */
[----:B------:R-:W-:Y:S02]  /*a960*/  MOV R177, R176 ;  /* 0x000000b000b17202 */ /* 0x000fe40000000f00 */
[----:B------:R-:W-:Y:S03]  /*a970*/  MOV R176, R175 ;  /* 0x000000af00b07202 */ /* 0x000fe60000000f00 */
[----:B------:R-:W-:Y:S01]  /*a980*/  MUFU.EX2 R184, R184 ;  /* 0x000000b800b87308 */ /* 0x000fe20000000800 */
[----:B------:R-:W-:Y:S01]  /*a990*/  IMAD.MOV.U32 R175, RZ, RZ, R174 ;  /* 0x000000ffffaf7224 */ /* 0x000fe200078e00ae */
[----:B------:R-:W-:Y:S01]  /*a9a0*/  MOV R174, R173 ;  /* 0x000000ad00ae7202 */ /* 0x000fe20000000f00 */
[----:B------:R-:W-:Y:S01]  /*a9b0*/  IMAD.MOV.U32 R179, RZ, RZ, R177 ;  /* 0x000000ffffb37224 */ /* 0x000fe200078e00b1 */
[----:B------:R-:W-:Y:S02]  /*a9c0*/  MOV R173, R170 ;  /* 0x000000aa00ad7202 */ /* 0x000fe40000000f00 */
[----:B------:R-:W-:Y:S02]  /*a9d0*/  MOV R185, R174 ;  /* 0x000000ae00b97202 */ /* 0x000fe40000000f00 */
[----:B------:R-:W-:Y:S02]  /*a9e0*/  MOV R177, R176 ;  /* 0x000000b000b17202 */ /* 0x000fe40000000f00 */
[----:B------:R3:W-:Y:S01]  /*a9f0*/  MUFU.EX2 R170, R128 ;  /* 0x0000008000aa7308 */ /* 0x0007e20000000800 */
[----:B------:R-:W-:Y:S02]  /*aa00*/  MOV R176, R175 ;  /* 0x000000af00b07202 */ /* 0x000fe40000000f00 */
[----:B------:R-:W-:Y:S01]  /*aa10*/  IMAD.MOV.U32 R180, RZ, RZ, R177 ;  /* 0x000000ffffb47224 */ /* 0x000fe200078e00b1 */
[----:B--2---:R-:W-:Y:S02]  /*aa20*/  F2FP.BF16.PACK_AB R149, R167, R165 ;  /* 0x000000a5a795723e */ /* 0x004fe400000010ff */
[----:B------:R-:W-:Y:S04]  /*aa30*/  MOV R177, R176 ;  /* 0x000000b000b17202 */ /* 0x000fe80000000f00 */
[----:B------:R2:W-:Y:S01]  /*aa40*/  MUFU.EX2 R175, R129 ;  /* 0x0000008100af7308 */ /* 0x0005e20000000800 */
[----:B------:R-:W-:Y:S01]  /*aa50*/  MOV R181, R177 ;  /* 0x000000b100b57202 */ /* 0x000fe20000000f00 */
[----:B------:R-:W-:Y:S03]  /*aa60*/  IMAD.MOV.U32 R177, RZ, RZ, R169 ;  /* 0x000000ffffb17224 */ /* 0x000fe600078e00a9 */
[----:B------:R-:W-:Y:S02]  /*aa70*/  MOV R182, R181 ;  /* 0x000000b500b67202 */ /* 0x000fe40000000f00 */
[----:B------:R-:W-:Y:S01]  /*aa80*/  MOV R181, R2 ;  /* 0x0000000200b57202 */ /* 0x000fe20000000f00 */
[-C--:B-1----:R-:W-:Y:S02]  /*aa90*/  HMMA.16816.F32.BF16 R84, R204, R144.reuse, R84 ;  /* 0x00000090cc54723c */ /* 0x082fe40000041854 */
[----:B------:R1:W-:Y:S01]  /*aaa0*/  MUFU.EX2 R176, R130 ;  /* 0x0000008200b07308 */ /* 0x0003e20000000800 */
[----:B------:R-:W-:Y:S01]  /*aab0*/  IMAD.MOV.U32 R183, RZ, RZ, R182 ;  /* 0x000000ffffb77224 */ /* 0x000fe200078e00b6 */
[----:B------:R-:W-:Y:S01]  /*aac0*/  MOV R182, R173 ;  /* 0x000000ad00b67202 */ /* 0x000fe20000000f00 */
[----:B---3--:R-:W3:Y:S03]  /*aad0*/  LDL.LU R128, [R1+0xb0] ;  /* 0x0000b00001807983 */ /* 0x008ee60000300800 */
[C---:B------:R-:W-:Y:S04]  /*aae0*/  HMMA.16816.F32.BF16 R88, R140.reuse, R144, R88 ;  /* 0x000000908c58723c */ /* 0x040fe80000041858 */
[----:B------:R4:W-:Y:S01]  /*aaf0*/  MUFU.EX2 R169, R131 ;  /* 0x0000008300a97308 */ /* 0x0009e20000000800 */
[----:B--2---:R-:W2:Y:S03]  /*ab00*/  LDL.LU R129, [R1+0xac] ;  /* 0x0000ac0001817983 */ /* 0x004ea60000300800 */
[-C--:B------:R-:W-:Y:S06]  /*ab10*/  HMMA.16816.F32.BF16 R92, R140, R146.reuse, R92 ;  /* 0x000000928c5c723c */ /* 0x080fec000004185c */
[----:B------:R4:W-:Y:S02]  /*ab20*/  MUFU.EX2 R174, R219 ;  /* 0x000000db00ae7308 */ /* 0x0009e40000000800 */
[C---:B------:R-:W-:Y:S01]  /*ab30*/  HMMA.16816.F32.BF16 R96, R204.reuse, R146, R96 ;  /* 0x00000092cc60723c */ /* 0x040fe20000041860 */
[----:B------:R-:W4:Y:S07]  /*ab40*/  LDSM.16.MT88.4 R144, [R233+0x2000] ;  /* 0x00200000e990783b */ /* 0x000f2e0000004200 */
[----:B------:R4:W-:Y:S01]  /*ab50*/  MUFU.EX2 R201, R183 ;  /* 0x000000b700c97308 */ /* 0x0009e20000000800 */
[----:B-1----:R-:W2:Y:S04]  /*ab60*/  LDL.LU R130, [R1+0xa8] ;  /* 0x0000a80001827983 */ /* 0x002ea80000300800 */
[----:B----4-:R-:W2:Y:S05]  /*ab70*/  LDL.LU R131, [R1+0xa4] ;  /* 0x0000a40001837983 */ /* 0x010eaa0000300800 */
[----:B------:R-:W1:Y:S01]  /*ab80*/  MUFU.EX2 R173, R251 ;  /* 0x000000fb00ad7308 */ /* 0x000e620000000800 */
[----:B------:R-:W-:Y:S09]  /*ab90*/  LDSM.16.MT88.4 R216, [R230+0x3800] ;  /* 0x00380000e6d8783b */ /* 0x000ff20000004200 */
[----:B------:R-:W-:Y:S01]  /*aba0*/  MUFU.EX2 R198, R185 ;  /* 0x000000b900c67308 */ /* 0x000fe20000000800 */
[----:B------:R-:W-:Y:S01]  /*abb0*/  MOV R183, R162 ;  /* 0x000000a200b77202 */ /* 0x000fe20000000f00 */
[----:B------:R-:W-:Y:S01]  /*abc0*/  IMAD.MOV.U32 R162, RZ, RZ, R158 ;  /* 0x000000ffffa27224 */ /* 0x000fe200078e009e */
[----:B------:R-:W-:Y:S07]  /*abd0*/  MOV R158, R152 ;  /* 0x00000098009e7202 */ /* 0x000fee0000000f00 */
[----:B------:R1:W-:Y:S01]  /*abe0*/  MUFU.EX2 R185, R180 ;  /* 0x000000b400b97308 */ /* 0x0003e20000000800 */
[-C--:B------:R-:W-:Y:S03]  /*abf0*/  HMMA.16816.F32.BF16 R100, R204, R144.reuse, R100 ;  /* 0x00000090cc64723c */ /* 0x080fe60000041864 */
[----:B-1----:R-:W-:Y:S06]  /*ac00*/  F2FP.BF16.PACK_AB R150, R189, R173 ;  /* 0x000000adbd96723e */ /* 0x002fec00000010ff */
[----:B------:R-:W1:Y:S01]  /*ac10*/  MUFU.EX2 R177, R177 ;  /* 0x000000b100b17308 */ /* 0x000e620000000800 */
[C---:B------:R-:W-:Y:S08]  /*ac20*/  HMMA.16816.F32.BF16 R104, R140.reuse, R144, R104 ;  /* 0x000000908c68723c */ /* 0x040ff00000041868 */
[-C--:B------:R-:W-:Y:S01]  /*ac30*/  HMMA.16816.F32.BF16 R108, R140, R146.reuse, R108 ;  /* 0x000000928c6c723c */ /* 0x080fe2000004186c */
[----:B------:R1:W-:Y:S03]  /*ac40*/  MUFU.EX2 R195, R193 ;  /* 0x000000c100c37308 */ /* 0x0003e60000000800 */
[----:B------:R-:W-:Y:S01]  /*ac50*/  IMAD.MOV.U32 R180, RZ, RZ, R161 ;  /* 0x000000ffffb47224 */ /* 0x000fe200078e00a1 */
[----:B------:R-:W-:Y:S03]  /*ac60*/  MOV R161, R155 ;  /* 0x0000009b00a17202 */ /* 0x000fe60000000f00 */
[C---:B------:R-:W-:Y:S01]  /*ac70*/  HMMA.16816.F32.BF16 R112, R204.reuse, R146, R112 ;  /* 0x00000092cc70723c */ /* 0x040fe20000041870 */
[----:B------:R-:W1:Y:S02]  /*ac80*/  LDSM.16.MT88.4 R144, [R232+0x2000] ;  /* 0x00200000e890783b */ /* 0x000e640000004200 */
[----:B------:R-:W-:Y:S01]  /*ac90*/  MUFU.EX2 R181, R181 ;  /* 0x000000b500b57308 */ /* 0x000fe20000000800 */
[----:B------:R-:W-:Y:S02]  /*aca0*/  MOV R197, R180 ;  /* 0x000000b400c57202 */ /* 0x000fe40000000f00 */
[----:B------:R-:W-:Y:S07]  /*acb0*/  MOV R180, R158 ;  /* 0x0000009e00b47202 */ /* 0x000fee0000000f00 */
[----:B------:R-:W-:Y:S01]  /*acc0*/  MUFU.EX2 R182, R182 ;  /* 0x000000b600b67308 */ /* 0x000fe20000000800 */
[----:B-1----:R-:W-:Y:S02]  /*acd0*/  MOV R193, R179 ;  /* 0x000000b300c17202 */ /* 0x002fe40000000f00 */
[----:B------:R-:W-:Y:S02]  /*ace0*/  MOV R179, R160 ;  /* 0x000000a000b37202 */ /* 0x000fe40000000f00 */
[----:B------:R-:W-:Y:S05]  /*acf0*/  MOV R160, R154 ;  /* 0x0000009a00a07202 */ /* 0x000fea0000000f00 */
[----:B------:R-:W-:Y:S01]  /*ad00*/  MUFU.EX2 R180, R180 ;  /* 0x000000b400b47308 */ /* 0x000fe20000000800 */
[-C--:B------:R-:W-:Y:S08]  /*ad10*/  HMMA.16816.F32.BF16 R116, R204, R144.reuse, R116 ;  /* 0x00000090cc74723c */ /* 0x080ff00000041874 */
[C---:B------:R-:W-:Y:S08]  /*ad20*/  HMMA.16816.F32.BF16 R120, R140.reuse, R144, R120 ;  /* 0x000000908c78723c */ /* 0x040ff00000041878 */
[-C--:B------:R-:W-:Y:S01]  /*ad30*/  HMMA.16816.F32.BF16 R124, R140, R146.reuse, R124 ;  /* 0x000000928c7c723c */ /* 0x080fe2000004187c */
[----:B------:R-:W4:Y:S04]  /*ad40*/  LDL.LU R140, [R1+0x18] ;  /* 0x00001800018c7983 */ /* 0x000f280000300800 */
[----:B------:R-:W4:Y:S02]  /*ad50*/  LDL.LU R2, [R1+0x1c] ;  /* 0x00001c0001027983 */ /* 0x000f240000300800 */
[----:B------:R-:W-:Y:S02]  /*ad60*/  F2FP.BF16.PACK_AB R141, R171, R169 ;  /* 0x000000a9ab8d723e */ /* 0x000fe400000010ff */
[----:B------:R-:W4:Y:S03]  /*ad70*/  LDL.LU R188, [R1+0x20] ;  /* 0x0000200001bc7983 */ /* 0x000f260000300800 */
[----:B------:R-:W-:Y:S02]  /*ad80*/  F2FP.BF16.PACK_AB R142, R176, R175 ;  /* 0x000000afb08e723e */ /* 0x000fe400000010ff */
[----:B------:R-:W-:Y:S01]  /*ad90*/  F2FP.BF16.PACK_AB R143, R177, R172 ;  /* 0x000000acb18f723e */ /* 0x000fe200000010ff */
[C---:B---3--:R-:W-:Y:S02]  /*ada0*/  FMUL.FTZ R128, R133.reuse, R128 ;  /* 0x0000008085807220 */ /* 0x048fe40000410000 */
[----:B--2---:R-:W-:Y:S02]  /*adb0*/  FMUL.FTZ R129, R133, R129 ;  /* 0x0000008185817220 */ /* 0x004fe40000410000 */
[C---:B------:R-:W-:Y:S02]  /*adc0*/  FMUL.FTZ R130, R132.reuse, R130 ;  /* 0x0000008284827220 */ /* 0x040fe40000410000 */
[----:B------:R-:W-:Y:S07]  /*add0*/  FMUL.FTZ R131, R132, R131 ;  /* 0x0000008384837220 */ /* 0x000fee0000410000 */
[----:B------:R-:W-:Y:S01]  /*ade0*/  HMMA.16816.F32.BF16 R128, R204, R146, R128 ;  /* 0x00000092cc80723c */ /* 0x000fe20000041880 */
[----:B------:R-:W1:Y:S06]  /*adf0*/  LDSM.16.MT88.4 R144, [R229+0x800] ;  /* 0x00080000e590783b */ /* 0x000e6c0000004200 */
[----:B------:R-:W-:Y:S01]  /*ae00*/  IMAD.MOV.U32 R204, RZ, RZ, R160 ;  /* 0x000000ffffcc7224 */ /* 0x000fe200078e00a0 */
[----:B------:R-:W-:Y:S01]  /*ae10*/  MOV R205, R179 ;  /* 0x000000b300cd7202 */ /* 0x000fe20000000f00 */
[----:B------:R-:W-:Y:S02]  /*ae20*/  IMAD.MOV.U32 R206, RZ, RZ, R183 ;  /* 0x000000ffffce7224 */ /* 0x000fe400078e00b7 */
[----:B------:R-:W-:Y:S01]  /*ae30*/  MUFU.EX2 R251, R204 ;  /* 0x000000cc00fb7308 */ /* 0x000fe20000000800 */
[----:B------:R-:W-:Y:S02]  /*ae40*/  MOV R179, R162 ;  /* 0x000000a200b37202 */ /* 0x000fe40000000f00 */
[----:B------:R-:W-:Y:S07]  /*ae50*/  MOV R183, R161 ;  /* 0x000000a100b77202 */ /* 0x000fee0000000f00 */
[----:B------:R-:W2:Y:S10]  /*ae60*/  MUFU.EX2 R183, R183 ;  /* 0x000000b700b77308 */ /* 0x000eb40000000800 */
[----:B------:R-:W-:Y:S10]  /*ae70*/  MUFU.EX2 R179, R179 ;  /* 0x000000b300b37308 */ /* 0x000ff40000000800 */
[----:B------:R2:W-:Y:S02]  /*ae80*/  MUFU.EX2 R252, R205 ;  /* 0x000000cd00fc7308 */ /* 0x0005e40000000800 */
[----:B--2---:R-:W-:Y:S01]  /*ae90*/  F2FP.BF16.PACK_AB R205, R183, R251 ;  /* 0x000000fbb7cd723e */ /* 0x004fe200000010ff */
[----:B----4-:R-:W-:Y:S01]  /*aea0*/  FFMA.FTZ R133, R133, R140, R221 ;  /* 0x0000008c85857223 */ /* 0x010fe200000100dd */
[----:B------:R-:W-:Y:S01]  /*aeb0*/  F2FP.BF16.PACK_AB R140, R170, R168 ;  /* 0x000000a8aa8c723e */ /* 0x000fe200000010ff */
[----:B------:R-:W-:Y:S06]  /*aec0*/  FFMA.FTZ R2, R132, R2, R220 ;  /* 0x0000000284027223 */ /* 0x000fec00000100dc */
[-C--:B-1----:R-:W-:Y:S05]  /*aed0*/  HMMA.16816.F32.BF16 R4, R140, R144.reuse, R4 ;  /* 0x000000908c04723c */ /* 0x082fea0000041804 */
[----:B------:R-:W-:Y:S02]  /*aee0*/  FFMA.FTZ R138, R3, R188, R138 ;  /* 0x000000bc038a7223 */ /* 0x000fe4000001008a */
[----:B------:R-:W-:Y:S01]  /*aef0*/  IMAD.MOV.U32 R188, RZ, RZ, R187 ;  /* 0x000000ffffbc7224 */ /* 0x000fe200078e00bb */
[----:B------:R-:W-:Y:S01]  /*af00*/  MOV R187, R151 ;  /* 0x0000009700bb7202 */ /* 0x000fe20000000f00 */
[----:B------:R-:W2:Y:S02]  /*af10*/  LDL.LU R3, [R1+0x24] ;  /* 0x0000240001037983 */ /* 0x000ea40000300800 */
[----:B------:R1:W-:Y:S01]  /*af20*/  MUFU.EX2 R196, R188 ;  /* 0x000000bc00c47308 */ /* 0x0003e20000000800 */
[----:B------:R-:W-:Y:S01]  /*af30*/  F2FP.BF16.PACK_AB R151, R190, R174 ;  /* 0x000000aebe97723e */ /* 0x000fe200000010ff */
[----:B------:R-:W-:Y:S04]  /*af40*/  FADD.FTZ R2, R224, R2 ;  /* 0x00000002e0027221 */ /* 0x000fe80000010000 */
[----:B------:R-:W-:Y:S02]  /*af50*/  FADD.FTZ R2, R225, R2 ;  /* 0x00000002e1027221 */ /* 0x000fe40000010000 */
[C---:B------:R-:W-:Y:S02]  /*af60*/  HMMA.16816.F32.BF16 R8, R148.reuse, R144, R8 ;  /* 0x000000909408723c */ /* 0x040fe40000041808 */
[----:B------:R-:W-:Y:S06]  /*af70*/  MUFU.EX2 R224, R245 ;  /* 0x000000f500e07308 */ /* 0x000fec0000000800 */
[-C--:B------:R-:W-:Y:S04]  /*af80*/  HMMA.16816.F32.BF16 R12, R148, R146.reuse, R12 ;  /* 0x00000092940c723c */ /* 0x080fe8000004180c */
[----:B------:R-:W-:Y:S04]  /*af90*/  MUFU.EX2 R187, R187 ;  /* 0x000000bb00bb7308 */ /* 0x000fe80000000800 */
[C---:B------:R-:W-:Y:S01]  /*afa0*/  HMMA.16816.F32.BF16 R16, R140.reuse, R146, R16 ;  /* 0x000000928c10723c */ /* 0x040fe20000041810 */
[----:B------:R-:W3:Y:S03]  /*afb0*/  LDSM.16.MT88.4 R144, [R230+0x800] ;  /* 0x00080000e690783b */ /* 0x000ee60000004200 */
[----:B-1----:R-:W-:Y:S01]  /*afc0*/  IMAD.MOV.U32 R188, RZ, RZ, R178 ;  /* 0x000000ffffbc7224 */ /* 0x002fe200078e00b2 */
[----:B------:R-:W-:Y:S01]  /*afd0*/  MOV R178, R163 ;  /* 0x000000a300b27202 */ /* 0x000fe20000000f00 */
[----:B------:R1:W-:Y:S01]  /*afe0*/  MUFU.EX2 R225, R215 ;  /* 0x000000d700e17308 */ /* 0x0003e20000000800 */
[----:B------:R-:W-:Y:S01]  /*aff0*/  MOV R163, R159 ;  /* 0x0000009f00a37202 */ /* 0x000fe20000000f00 */
[----:B------:R-:W-:Y:S01]  /*b000*/  IMAD.MOV.U32 R159, RZ, RZ, R153 ;  /* 0x000000ffff9f7224 */ /* 0x000fe200078e0099 */
[----:B------:R-:W-:Y:S01]  /*b010*/  MOV R207, R188 ;  /* 0x000000bc00cf7202 */ /* 0x000fe20000000f00 */
[----:B------:R-:W-:Y:S02]  /*b020*/  LDSM.16.MT88.4 R152, [R230+0x1000] ;  /* 0x00100000e698783b */ /* 0x000fe40000004200 */
[----:B------:R-:W-:Y:S01]  /*b030*/  MOV R188, R156 ;  /* 0x0000009c00bc7202 */ /* 0x000fe20000000f00 */
[----:B------:R-:W-:Y:S05]  /*b040*/  IMAD.MOV.U32 R194, RZ, RZ, R163 ;  /* 0x000000ffffc27224 */ /* 0x000fea00078e00a3 */
[----:B------:R-:W-:Y:S01]  /*b050*/  LDSM.16.MT88.4 R160, [R232+0x1000] ;  /* 0x00100000e8a0783b */ /* 0x000fe20000004200 */
[----:B------:R-:W4:Y:S10]  /*b060*/  MUFU.EX2 R188, R188 ;  /* 0x000000bc00bc7308 */ /* 0x000f340000000800 */
[----:B------:R-:W-:Y:S01]  /*b070*/  MUFU.EX2 R194, R194 ;  /* 0x000000c200c27308 */ /* 0x000fe20000000800 */
[----:B-1----:R-:W-:Y:S01]  /*b080*/  LDSM.16.MT88.4 R212, [R229+0x3800] ;  /* 0x00380000e5d4783b */ /* 0x002fe20000004200 */
[-C--:B---3--:R-:W-:Y:S03]  /*b090*/  HMMA.16816.F32.BF16 R20, R140, R144.reuse, R20 ;  /* 0x000000908c14723c */ /* 0x088fe60000041814 */
[----:B----4-:R-:W-:Y:S05]  /*b0a0*/  F2FP.BF16.PACK_AB R204, R188, R250 ;  /* 0x000000fabccc723e */ /* 0x010fea00000010ff */
        /* <DEDUP_REMOVED lines=18> */
[----:B------:R-:W1:Y:S03]  /*b1d0*/  LDSM.16.MT88.4 R144, [R230+0x2800] ;  /* 0x00280000e690783b */ /* 0x000e660000004200 */
[----:B--2---:R-:W-:Y:S02]  /*b1e0*/  FFMA.FTZ R132, R0, R3, R139 ;  /* 0x0000000300847223 */ /* 0x004fe4000001008b */
[----:B------:R-:W-:Y:S01]  /*b1f0*/  MUFU.EX2 R139, R247 ;  /* 0x000000f7008b7308 */ /* 0x000fe20000000800 */
[----:B------:R-:W-:Y:S02]  /*b200*/  FADD.FTZ R0, R223, R138 ;  /* 0x0000008adf007221 */ /* 0x000fe40000010000 */
[----:B------:R-:W-:Y:S03]  /*b210*/  FADD.FTZ R3, R226, R133 ;  /* 0x00000085e2037221 */ /* 0x000fe60000010000 */
[----:B------:R-:W-:Y:S02]  /*b220*/  FADD.FTZ R133, R222, R0 ;  /* 0x00000000de857221 */ /* 0x000fe40000010000 */
[----:B------:R-:W-:Y:S01]  /*b230*/  LDSM.16.MT88.4 R220, [R233+0x3800] ;  /* 0x00380000e9dc783b */ /* 0x000fe20000004200 */
[----:B------:R-:W-:Y:S01]  /*b240*/  FADD.FTZ R3, R249, R3 ;  /* 0x00000003f9037221 */ /* 0x000fe20000010000 */
[----:B------:R2:W-:Y:S01]  /*b250*/  MUFU.EX2 R226, R235 ;  /* 0x000000eb00e27308 */ /* 0x0005e20000000800 */
[----:B------:R-:W-:Y:S02]  /*b260*/  FADD.FTZ R132, R208, R132 ;  /* 0x00000084d0847221 */ /* 0x000fe40000010000 */
[----:B------:R-:W-:Y:S01]  /*b270*/  FADD.FTZ R3, R193, R3 ;  /* 0x00000003c1037221 */ /* 0x000fe20000010000 */
[----:B------:R-:W-:Y:S01]  /*b280*/  MOV R193, R159 ;  /* 0x0000009f00c17202 */ /* 0x000fe20000000f00 */
[----:B------:R-:W-:Y:S01]  /*b290*/  FADD.FTZ R0, R209, R132 ;  /* 0x00000084d1007221 */ /* 0x000fe20000010000 */
[----:B------:R-:W-:Y:S01]  /*b2a0*/  LDSM.16.MT88.4 R156, [R233+0x1000] ;  /* 0x00100000e99c783b */ /* 0x000fe20000004200 */
[----:B------:R-:W-:Y:S01]  /*b2b0*/  FADD.FTZ R3, R168, R3 ;  /* 0x00000003a8037221 */ /* 0x000fe20000010000 */
[----:B------:R-:W-:Y:S01]  /*b2c0*/  F2FP.BF16.PACK_AB R209, R224, R225 ;  /* 0x000000e1e0d1723e */ /* 0x000fe200000010ff */
[----:B------:R-:W-:Y:S01]  /*b2d0*/  FADD.FTZ R132, R227, R2 ;  /* 0x00000002e3847221 */ /* 0x000fe20000010000 */
[----:B------:R-:W3:Y:S01]  /*b2e0*/  MUFU.EX2 R138, R239 ;  /* 0x000000ef008a7308 */ /* 0x000ee20000000800 */
[----:B------:R-:W-:Y:S02]  /*b2f0*/  FADD.FTZ R2, R246, R133 ;  /* 0x00000085f6027221 */ /* 0x000fe40000010000 */
[----:B------:R-:W-:Y:S01]  /*b300*/  FADD.FTZ R132, R169, R132 ;  /* 0x00000084a9847221 */ /* 0x000fe20000010000 */
[-C--:B-1----:R-:W-:Y:S03]  /*b310*/  HMMA.16816.F32.BF16 R84, R140, R144.reuse, R84 ;  /* 0x000000908c54723c */ /* 0x082fe60000041854 */
[----:B------:R-:W-:Y:S02]  /*b320*/  FADD.FTZ R3, R170, R3 ;  /* 0x00000003aa037221 */ /* 0x000fe40000010000 */
[----:B------:R-:W-:Y:S01]  /*b330*/  FADD.FTZ R133, R171, R132 ;  /* 0x00000084ab857221 */ /* 0x000fe20000010000 */
[----:B------:R-:W1:Y:S01]  /*b340*/  MUFU.EX2 R193, R193 ;  /* 0x000000c100c17308 */ /* 0x000e620000000800 */
[----:B------:R-:W-:Y:S01]  /*b350*/  LDSM.16.MT88.4 R168, [R230+0x1800] ;  /* 0x00180000e6a8783b */ /* 0x000fe20000004200 */
[C---:B------:R-:W-:Y:S04]  /*b360*/  HMMA.16816.F32.BF16 R88, R148.reuse, R144, R88 ;  /* 0x000000909458723c */ /* 0x040fe80000041858 */
[----:B------:R-:W-:Y:S01]  /*b370*/  FADD.FTZ R2, R164, R2 ;  /* 0x00000002a4027221 */ /* 0x000fe20000010000 */
[----:B------:R-:W-:Y:S01]  /*b380*/  MOV R164, R203 ;  /* 0x000000cb00a47202 */ /* 0x000fe20000000f00 */
[----:B------:R-:W-:Y:S01]  /*b390*/  FADD.FTZ R0, R210, R0 ;  /* 0x00000000d2007221 */ /* 0x000fe20000010000 */
[----:B--2---:R2:W5:Y:S01]  /*b3a0*/  LDL.LU R235, [R1+0xa0] ;  /* 0x0000a00001eb7983 */ /* 0x0045620000300800 */
[-C--:B------:R-:W-:Y:S01]  /*b3b0*/  HMMA.16816.F32.BF16 R92, R148, R146.reuse, R92 ;  /* 0x00000092945c723c */ /* 0x080fe2000004185c */
[----:B------:R1:W4:Y:S02]  /*b3c0*/  MUFU.EX2 R249, R206 ;  /* 0x000000ce00f97308 */ /* 0x0003240000000800 */
[----:B------:R2:W5:Y:S01]  /*b3d0*/  LDL.LU R245, [R1+0x9c] ;  /* 0x00009c0001f57983 */ /* 0x0005620000300800 */
[----:B------:R-:W-:Y:S01]  /*b3e0*/  FADD.FTZ R0, R165, R0 ;  /* 0x00000000a5007221 */ /* 0x000fe20000010000 */
[----:B------:R-:W-:Y:S01]  /*b3f0*/  MOV R165, R202 ;  /* 0x000000ca00a57202 */ /* 0x000fe20000000f00 */
[----:B------:R-:W-:Y:S01]  /*b400*/  FADD.FTZ R132, R166, R2 ;  /* 0x00000002a6847221 */ /* 0x000fe20000010000 */
[----:B------:R2:W5:Y:S01]  /*b410*/  LDL.LU R246, [R1+0x98] ;  /* 0x0000980001f67983 */ /* 0x0005620000300800 */
[C---:B------:R-:W-:Y:S03]  /*b420*/  HMMA.16816.F32.BF16 R96, R140.reuse, R146, R96 ;  /* 0x000000928c60723c */ /* 0x040fe60000041860 */
[----:B------:R-:W2:Y:S01]  /*b430*/  LDSM.16.MT88.4 R144, [R233+0x2800] ;  /* 0x00280000e990783b */ /* 0x000ea20000004200 */
[----:B------:R-:W-:Y:S01]  /*b440*/  MOV R166, R187 ;  /* 0x000000bb00a67202 */ /* 0x000fe20000000f00 */
[----:B------:R-:W-:Y:S01]  /*b450*/  FADD.FTZ R2, R167, R0 ;  /* 0x00000000a7027221 */ /* 0x000fe20000010000 */
[----:B------:R-:W-:Y:S01]  /*b460*/  MOV R167, R184 ;  /* 0x000000b800a77202 */ /* 0x000fe20000000f00 */
[----:B------:R2:W2:Y:S01]  /*b470*/  MUFU.EX2 R227, R207 ;  /* 0x000000cf00e37308 */ /* 0x0004a20000000800 */
[----:B---3--:R-:W-:Y:S01]  /*b480*/  F2FP.BF16.PACK_AB R211, R138, R139 ;  /* 0x0000008b8ad3723e */ /* 0x008fe200000010ff */
[----:B------:R-:W-:Y:S02]  /*b490*/  FADD.FTZ R133, R172, R133 ;  /* 0x00000085ac857221 */ /* 0x000fe40000010000 */
[----:B------:R3:W5:Y:S01]  /*b4a0*/  LDL.LU R247, [R1+0x94] ;  /* 0x0000940001f77983 */ /* 0x0007620000300800 */
[----:B------:R-:W-:Y:S02]  /*b4b0*/  FADD.FTZ R0, R175, R3 ;  /* 0x00000003af007221 */ /* 0x000fe40000010000 */
[----:B------:R-:W-:Y:S01]  /*b4c0*/  FADD.FTZ R3, R177, R133 ;  /* 0x00000085b1037221 */ /* 0x000fe20000010000 */
[----:B------:R3:W5:Y:S01]  /*b4d0*/  LDL.LU R239, [R1+0x90] ;  /* 0x0000900001ef7983 */ /* 0x0007620000300800 */
[----:B------:R-:W-:Y:S01]  /*b4e0*/  IMAD.MOV.U32 R133, RZ, RZ, R197 ;  /* 0x000000ffff857224 */ /* 0x000fe200078e00c5 */
[----:B-1----:R-:W-:Y:S01]  /*b4f0*/  F2FP.BF16.PACK_AB R206, R193, R180 ;  /* 0x000000b4c1ce723e */ /* 0x002fe200000010ff */
[----:B------:R-:W-:Y:S01]  /*b500*/  FADD.FTZ R173, R173, R132 ;  /* 0x00000084adad7221 */ /* 0x000fe20000010000 */
[----:B----4-:R-:W-:Y:S01]  /*b510*/  F2FP.BF16.PACK_AB R208, R249, R252 ;  /* 0x000000fcf9d0723e */ /* 0x010fe200000010ff */
[----:B------:R-:W-:Y:S01]  /*b520*/  FADD.FTZ R132, R176, R0 ;  /* 0x00000000b0847221 */ /* 0x000fe20000010000 */
[----:B------:R-:W-:Y:S01]  /*b530*/  MOV R0, R190 ;  /* 0x000000be00007202 */ /* 0x000fe20000000f00 */
[----:B------:R-:W-:Y:S02]  /*b540*/  FADD.FTZ R174, R174, R2 ;  /* 0x00000002aeae7221 */ /* 0x000fe40000010000 */
[----:B------:R-:W-:Y:S01]  /*b550*/  IMAD.MOV.U32 R2, RZ, RZ, R189 ;  /* 0x000000ffff027224 */ /* 0x000fe200078e00bd */
[----:B--2---:R-:W-:Y:S02]  /*b560*/  F2FP.BF16.PACK_AB R207, R194, R179 ;  /* 0x000000b3c2cf723e */ /* 0x004fe400000010ff */
[----:B------:R-:W-:Y:S01]  /*b570*/  F2FP.BF16.PACK_AB R210, R226, R227 ;  /* 0x000000e3e2d2723e */ /* 0x000fe200000010ff */
[-C--:B------:R-:W-:Y:S08]  /*b580*/  HMMA.16816.F32.BF16 R100, R140, R144.reuse, R100 ;  /* 0x000000908c64723c */ /* 0x080ff00000041864 */
        /* <DEDUP_REMOVED lines=12> */
[----:B------:R-:W-:Y:S03]  /*b650*/  F2FP.BF16.PACK_AB R143, R184, R202 ;  /* 0x000000cab88f723e */ /* 0x000fe600000010ff */
        /* <DEDUP_REMOVED lines=18> */
[----:B------:R-:W4:Y:S07]  /*b780*/  LDSM.16.MT88.4 R156, [R233+0x3000] ;  /* 0x00300000e99c783b */ /* 0x000f2e0000004200 */
        /* <DEDUP_REMOVED lines=14> */
[-C--:B----4-:R-:W-:Y:S08]  /*b870*/  HMMA.16816.F32.BF16 R100, R140, R156.reuse, R100 ;  /* 0x0000009c8c64723c */ /* 0x090ff00000041864 */
[C---:B------:R-:W-:Y:S07]  /*b880*/  HMMA.16816.F32.BF16 R104, R144.reuse, R156, R104 ;  /* 0x0000009c9068723c */ /* 0x040fee0000041868 */
[----:B------:R-:W-:Y:S01]  /*b890*/  IMAD.MOV.U32 R157, RZ, RZ, R185 ;  /* 0x000000ffff9d7224 */ /* 0x000fe200078e00b9 */
[-C--:B------:R-:W-:Y:S04]  /*b8a0*/  HMMA.16816.F32.BF16 R108, R144, R158.reuse, R108 ;  /* 0x0000009e906c723c */ /* 0x080fe8000004186c */
[----:B------:R-:W-:Y:S02]  /*b8b0*/  MOV R156, R186 ;  /* 0x000000ba009c7202 */ /* 0x000fe40000000f00 */
[----:B------:R-:W2:Y:S02]  /*b8c0*/  LDSM.16.MT88.4 R184, [R233+0x1800] ;  /* 0x00180000e9b8783b */ /* 0x000ea40000004200 */
[C---:B------:R-:W-:Y:S08]  /*b8d0*/  HMMA.16816.F32.BF16 R112, R140.reuse, R158, R112 ;  /* 0x0000009e8c70723c */ /* 0x040ff00000041870 */
[-C--:B---3--:R-:W-:Y:S08]  /*b8e0*/  HMMA.16816.F32.BF16 R116, R140, R160.reuse, R116 ;  /* 0x000000a08c74723c */ /* 0x088ff00000041874 */
[C---:B------:R-:W-:Y:S07]  /*b8f0*/  HMMA.16816.F32.BF16 R120, R144.reuse, R160, R120 ;  /* 0x000000a09078723c */ /* 0x040fee0000041878 */
[----:B------:R-:W-:Y:S01]  /*b900*/  IMAD.MOV.U32 R161, RZ, RZ, R201 ;  /* 0x000000ffffa17224 */ /* 0x000fe200078e00c9 */
[-C--:B------:R-:W-:Y:S04]  /*b910*/  HMMA.16816.F32.BF16 R124, R144, R162.reuse, R124 ;  /* 0x000000a2907c723c */ /* 0x080fe8000004187c */
[----:B------:R-:W-:Y:S02]  /*b920*/  MOV R160, R200 ;  /* 0x000000c800a07202 */ /* 0x000fe40000000f00 */
[----:B------:R-:W3:Y:S02]  /*b930*/  LDSM.16.MT88.4 R200, [R232+0x1800] ;  /* 0x00180000e8c8783b */ /* 0x000ee40000004200 */
[----:B------:R-:W-:Y:S08]  /*b940*/  HMMA.16816.F32.BF16 R128, R140, R162, R128 ;  /* 0x000000a28c80723c */ /* 0x000ff00000041880 */
[-C--:B-1----:R-:W-:Y:S01]  /*b950*/  HMMA.16816.F32.BF16 R144, R204, R152.reuse, R4 ;  /* 0x00000098cc90723c */ /* 0x082fe20000041804 */
[----:B------:R-:W1:Y:S07]  /*b960*/  LDSM.16.MT88.4 R4, [R232+0x3800] ;  /* 0x00380000e804783b */ /* 0x000e6e0000004200 */
[C---:B------:R-:W-:Y:S07]  /*b970*/  HMMA.16816.F32.BF16 R140, R208.reuse, R152, R8 ;  /* 0x00000098d08c723c */ /* 0x040fee0000041808 */
[----:B------:R-:W-:Y:S01]  /*b980*/  MOV R11, R195 ;  /* 0x000000c3000b7202 */ /* 0x000fe20000000f00 */
[-C--:B------:R-:W-:Y:S04]  /*b990*/  HMMA.16816.F32.BF16 R148, R208, R154.reuse, R12 ;  /* 0x0000009ad094723c */ /* 0x080fe8000004180c */
[----:B------:R-:W-:Y:S02]  /*b9a0*/  MOV R9, R198 ;  /* 0x000000c600097202 */ /* 0x000fe40000000f00 */
[----:B------:R-:W-:Y:S01]  /*b9b0*/  MOV R10, R196 ;  /* 0x000000c4000a7202 */ /* 0x000fe20000000f00 */
[----:B------:R-:W-:Y:S01]  /*b9c0*/  IMAD.MOV.U32 R14, RZ, RZ, R193 ;  /* 0x000000ffff0e7224 */ /* 0x000fe200078e00c1 */
[C---:B------:R-:W-:Y:S04]  /*b9d0*/  HMMA.16816.F32.BF16 R152, R204.reuse, R154, R16 ;  /* 0x0000009acc98723c */ /* 0x040fe80000041810 */
[----:B------:R-:W-:Y:S01]  /*b9e0*/  IMAD.MOV.U32 R13, RZ, RZ, R179 ;  /* 0x000000ffff0d7224 */ /* 0x000fe200078e00b3 */
[----:B------:R-:W-:Y:S02]  /*b9f0*/  MOV R15, R194 ;  /* 0x000000c2000f7202 */ /* 0x000fe40000000f00 */
[----:B------:R-:W-:Y:S02]  /*ba00*/  MOV R17, R156 ;  /* 0x0000009c00117202 */ /* 0x000fe40000000f00 */
[----:B------:R-:W-:Y:S02]  /*ba10*/  MOV R16, R157 ;  /* 0x0000009d00107202 */ /* 0x000fe40000000f00 */
[-C--:B------:R-:W-:Y:S03]  /*ba20*/  HMMA.16816.F32.BF16 R156, R204, R168.reuse, R20 ;  /* 0x000000a8cc9c723c */ /* 0x080fe60000041814 */
[----:B------:R-:W-:Y:S02]  /*ba30*/  MOV R12, R180 ;  /* 0x000000b4000c7202 */ /* 0x000fe40000000f00 */
[----:B------:R-:W-:Y:S02]  /*ba40*/  MOV R19, R183 ;  /* 0x000000b700137202 */ /* 0x000fe40000000f00 */
[----:B------:R-:W-:Y:S01]  /*ba50*/  MOV R21, R160 ;  /* 0x000000a000157202 */ /* 0x000fe20000000f00 */
[----:B------:R-:W-:Y:S01]  /*ba60*/  IMAD.MOV.U32 R23, RZ, RZ, R167 ;  /* 0x000000ffff177224 */ /* 0x000fe200078e00a7 */
[----:B------:R-:W-:Y:S02]  /*ba70*/  MOV R20, R161 ;  /* 0x000000a100147202 */ /* 0x000fe40000000f00 */
[C---:B------:R-:W-:Y:S04]  /*ba80*/  HMMA.16816.F32.BF16 R160, R208.reuse, R168, R24 ;  /* 0x000000a8d0a0723c */ /* 0x040fe80000041818 */
[----:B------:R-:W-:Y:S02]  /*ba90*/  MOV R22, R166 ;  /* 0x000000a600167202 */ /* 0x000fe40000000f00 */
[----:B------:R-:W-:Y:S01]  /*baa0*/  MOV R18, R188 ;  /* 0x000000bc00127202 */ /* 0x000fe20000000f00 */
[----:B------:R-:W-:Y:S01]  /*bab0*/  IMAD.MOV.U32 R27, RZ, RZ, R165 ;  /* 0x000000ffff1b7224 */ /* 0x000fe200078e00a5 */
[----:B------:R-:W-:Y:S02]  /*bac0*/  MOV R26, R164 ;  /* 0x000000a4001a7202 */ /* 0x000fe40000000f00 */
[-C--:B------:R-:W-:Y:S03]  /*bad0*/  HMMA.16816.F32.BF16 R164, R208, R170.reuse, R28 ;  /* 0x000000aad0a4723c */ /* 0x080fe6000004181c */
[----:B------:R-:W-:Y:S02]  /*bae0*/  MOV R24, R192 ;  /* 0x000000c000187202 */ /* 0x000fe40000000f00 */
[----:B------:R-:W-:Y:S02]  /*baf0*/  MOV R25, R199 ;  /* 0x000000c700197202 */ /* 0x000fe40000000f00 */
[----:B------:R-:W-:Y:S01]  /*bb00*/  MOV R31, R182 ;  /* 0x000000b6001f7202 */ /* 0x000fe20000000f00 */
[C---:B------:R-:W-:Y:S01]  /*bb10*/  HMMA.16816.F32.BF16 R168, R204.reuse, R170, R32 ;  /* 0x000000aacca8723c */ /* 0x040fe20000041820 */
[----:B------:R-:W4:Y:S03]  /*bb20*/  LDL R34, [R1+0x8] ;  /* 0x0000080001227983 */ /* 0x000f260000100800 */
[----:B------:R-:W-:Y:S01]  /*bb30*/  MOV R28, R173 ;  /* 0x000000ad001c7202 */ /* 0x000fe20000000f00 */
[----:B------:R-:W-:Y:S01]  /*bb40*/  IMAD.MOV.U32 R29, RZ, RZ, R174 ;  /* 0x000000ffff1d7224 */ /* 0x000fe200078e00ae */
[----:B------:R-:W-:Y:S02]  /*bb50*/  MOV R30, R181 ;  /* 0x000000b5001e7202 */ /* 0x000fe40000000f00 */
[-C--:B--2---:R-:W-:Y:S04]  /*bb60*/  HMMA.16816.F32.BF16 R172, R204, R184.reuse, R36 ;  /* 0x000000b8ccac723c */ /* 0x084fe80000041824 */
[----:B------:R-:W-:Y:S01]  /*bb70*/  MOV R35, R178 ;  /* 0x000000b200237202 */ /* 0x000fe20000000f00 */
[----:B------:R-:W-:Y:S01]  /*bb80*/  FADD.FTZ R3, R30, R3 ;  /* 0x000000031e037221 */ /* 0x000fe20000010000 */
[----:B------:R-:W-:Y:S01]  /*bb90*/  MOV R8, R191 ;  /* 0x000000bf00087202 */ /* 0x000fe20000000f00 */
        /* <DEDUP_REMOVED lines=9> */
[----:B------:R-:W-:Y:S01]  /*bc30*/  FADD.FTZ R8, R8, R132 ;  /* 0x0000008408087221 */ /* 0x000fe20000010000 */
[----:B------:R-:W-:Y:S01]  /*bc40*/  MOV R132, R137 ;  /* 0x0000008900847202 */ /* 0x000fe20000000f00 */
        /* <DEDUP_REMOVED lines=15> */
[----:B------:R-:W-:Y:S04]  /*bd40*/  FADD.FTZ R3, R224, R3 ;  /* 0x00000003e0037221 */ /* 0x000fe80000010000 */
        /* <DEDUP_REMOVED lines=21> */
[----:B------:R-:W-:Y:S01]  /*bea0*/  FADD.FTZ R0, R249, R5 ;  /* 0x00000005f9007221 */ /* 0x000fe20000010000 */
[-C--:B------:R-:W-:Y:S01]  /*beb0*/  MOV R249, R133.reuse ;  /* 0x0000008500f97202 */ /* 0x080fe20000000f00 */
        /* <DEDUP_REMOVED lines=10> */
[----:B------:R-:W-:Y:S01]  /*bf60*/  MOV R0, R133 ;  /* 0x0000008500007202 */ /* 0x000fe20000000f00 */
[----:B------:R-:W-:Y:S01]  /*bf70*/  IMAD.MOV.U32 R139, RZ, RZ, R134 ;  /* 0x000000ffff8b7224 */ /* 0x000fe200078e0086 */
[----:B------:R1:W-:Y:S01]  /*bf80*/  STL [R1+0x20], R3 ;  /* 0x0000200301007387 */ /* 0x0003e20000100800 */
[----:B------:R-:W-:Y:S02]  /*bf90*/  MOV R133, R136 ;  /* 0x0000008800857202 */ /* 0x000fe40000000f00 */
[----:B------:R-:W-:Y:S01]  /*bfa0*/  MOV R138, R135 ;  /* 0x00000087008a7202 */ /* 0x000fe20000000f00 */
[----:B------:R1:W-:Y:S04]  /*bfb0*/  STL [R1+0x24], R2 ;  /* 0x0000240201007387 */ /* 0x0003e80000100800 */
[----:B------:R1:W-:Y:S01]  /*bfc0*/  STL [R1], R0 ;  /* 0x0000000001007387 */ /* 0x0003e20000100800 */
[----:B----4-:R-:W-:Y:S11]  /*bfd0*/  ISETP.GT.AND P0, PT, R35, R34, PT ;  /* 0x000000222300720c */ /* 0x010ff60003f04270 */
[----:B------:R-:W-:Y:S02]  /*bfe0*/  @!UPT UIADD3 URZ, URZ, URZ, URZ ;  /* 0x0000003f3f3ff290 */ /* 0x000fe4000fffe03f */
[----:B-1----:R-:W-:-:S05]  /*bff0*/  @P0 BRA `(.L_x_1489) ;  /* 0xffffad3000000947 */ /* 0x002fca000383ffff */
.L_x_1488:
[----:B-1----:R-:W-:-:S13]  /*c000*/  ISETP.GE.AND P0, PT, R249, RZ, PT ;  /* 0x000000fff900720c */ /* 0x002fda0003f06270 */
[----:B------:R-:W-:Y:S05]  /*c010*/  @!P0 BRA `(.L_x_1490) ;  /* 0x00004e3000008947 */ /* 0x000fea0003800000 */
[----:B------:R-:W-:Y:S01]  /*c020*/  IMAD.MOV.U32 R3, RZ, RZ, R136 ;  /* 0x000000ffff037224 */ /* 0x000fe200078e0088 */
[----:B------:R-:W-:Y:S01]  /*c030*/  MOV R139, R134 ;  /* 0x00000086008b7202 */ /* 0x000fe20000000f00 */
[----:B------:R-:W-:Y:S01]  /*c040*/  IMAD.MOV.U32 R2, RZ, RZ, R137 ;  /* 0x000000ffff027224 */ /* 0x000fe200078e0089 */
[----:B------:R-:W-:Y:S02]  /*c050*/  MOV R138, R135 ;  /* 0x00000087008a7202 */ /* 0x000fe40000000f00 */
.L_x_1491:
[----:B--2---:R-:W2:Y:S01]  /*c060*/  LDL.64 R30, [R1+0x38] ;  /* 0x00003800011e7983 */ /* 0x004ea20000100a00 */
[----:B------:R-:W-:Y:S04]  /*c070*/  DEPBAR.LE SB0, 0x0 ;  /* 0x000080000000791a */ /* 0x000fe80000000000 */
[----:B------:R-:W-:Y:S01]  /*c080*/  WARPSYNC 0xffffffff ;  /* 0xffffffff00007948 */ /* 0x000fe20003800000 */
[----:B------:R-:W3:Y:S01]  /*c090*/  LDL R37, [R1+0x40] ;  /* 0x0000400001257983 */ /* 0x000ee20000100800 */
[----:B------:R-:W-:Y:S01]  /*c0a0*/  SHF.R.S32.HI R0, RZ, 0x1f, R249 ;  /* 0x0000001fff007819 */ /* 0x000fe200000114f9 */
[C---:B------:R-:W-:Y:S02]  /*c0b0*/  IMAD.WIDE.U32 R28, R249.reuse, c[0x0][0x208], RZ ;  /* 0x00008200f91c7a25 */ /* 0x040fe400078e00ff */
[----:B------:R-:W4:Y:S02]  /*c0c0*/  LDL.64 R38, [R1+0x10] ;  /* 0x0000100001267983 */ /* 0x000f240000100a00 */
[----:B------:R-:W-:Y:S01]  /*c0d0*/  IMAD R0, R0, c[0x0][0x208], RZ ;  /* 0x0000820000007a24 */ /* 0x000fe200078e02ff */
[C---:B------:R-:W-:Y:S03]  /*c0e0*/  SHF.L.U32 R36, R28.reuse, 0x6, RZ ;  /* 0x000000061c247819 */ /* 0x040fe600000006ff */
[----:B------:R-:W-:Y:S01]  /*c0f0*/  BAR.SYNC.DEFER_BLOCKING 0x0 ;  /* 0x0000000000007b1d */ /* 0x000fe20000010000 */
[----:B------:R-:W-:Y:S05]  /*c100*/  IMAD R0, R249, c[0x0][0x20c], R0 ;  /* 0x00008300f9007a24 */ /* 0x000fea00078e0200 */
[----:B------:R-:W-:Y:S02]  /*c110*/  IADD3 R0, R29, R0, RZ ;  /* 0x000000001d007210 */ /* 0x000fe40007ffe0ff */
[----:B------:R-:W-:Y:S02]  /*c120*/  STL [R1+0xd0], R131 ;  /* 0x0000d08301007387 */ /* 0x000fe40000100800 */
[----:B------:R-:W-:Y:S02]  /*c130*/  SHF.L.U64.HI R0, R28, 0x6, R0 ;  /* 0x000000061c007819 */ /* 0x000fe40000010200 */
[----:B-----5:R-:W-:Y:S04]  /*c140*/  STL [R1+0x90], R239 ;  /* 0x000090ef01007387 */ /* 0x020fe80000100800 */
[----:B------:R-:W-:Y:S04]  /*c150*/  STL [R1+0x94], R247 ;  /* 0x000094f701007387 */ /* 0x000fe80000100800 */
[----:B------:R-:W-:Y:S04]  /*c160*/  STL [R1+0x98], R246 ;  /* 0x000098f601007387 */ /* 0x000fe80000100800 */
[----:B------:R-:W-:Y:S08]  /*c170*/  LDSM.16.M88.4 R64, [R235] ;  /* 0x00000000eb40783b */ /* 0x000ff00000000200 */
[----:B------:R-:W1:Y:S08]  /*c180*/  LDSM.16.M88.4 R16, [R228] ;  /* 0x00000000e410783b */ /* 0x000e700000000200 */
[----:B------:R-:W1:Y:S08]  /*c190*/  LDSM.16.M88.4 R60, [R235+0x2000] ;  /* 0x00200000eb3c783b */ /* 0x000e700000000200 */
[----:B------:R-:W1:Y:S08]  /*c1a0*/  LDSM.16.M88.4 R32, [R228+0x800] ;  /* 0x00080000e420783b */ /* 0x000e700000000200 */
[----:B------:R-:W2:Y:S08]  /*c1b0*/  LDSM.16.M88.4 R48, [R228+0x1000] ;  /* 0x00100000e430783b */ /* 0x000eb00000000200 */
[----:B------:R-:W2:Y:S01]  /*c1c0*/  LDSM.16.M88.4 R132, [R228+0x1800] ;  /* 0x00180000e484783b */ /* 0x000ea20000000200 */
[-C--:B-1----:R-:W-:Y:S07]  /*c1d0*/  HMMA.16816.F32.BF16 R4, R64, R16.reuse, RZ ;  /* 0x000000104004723c */ /* 0x082fee00000418ff */
[----:B------:R-:W-:Y:S01]  /*c1e0*/  LDSM.16.M88.4 R204, [R237] ;  /* 0x00000000edcc783b */ /* 0x000fe20000000200 */
[C---:B------:R-:W-:Y:S07]  /*c1f0*/  HMMA.16816.F32.BF16 R8, R60.reuse, R16, RZ ;  /* 0x000000103c08723c */ /* 0x040fee00000418ff */
[----:B------:R-:W1:Y:S01]  /*c200*/  LDSM.16.M88.4 R208, [R239] ;  /* 0x00000000efd0783b */ /* 0x000e620000000200 */
[-C--:B------:R-:W-:Y:S07]  /*c210*/  HMMA.16816.F32.BF16 R12, R60, R18.reuse, RZ ;  /* 0x000000123c0c723c */ /* 0x080fee00000418ff */
[----:B------:R-:W1:Y:S01]  /*c220*/  LDSM.16.M88.4 R212, [R237+0x2000] ;  /* 0x00200000edd4783b */ /* 0x000e620000000200 */
[C---:B------:R-:W-:Y:S07]  /*c230*/  HMMA.16816.F32.BF16 R16, R64.reuse, R18, RZ ;  /* 0x000000124010723c */ /* 0x040fee00000418ff */
[----:B------:R-:W1:Y:S01]  /*c240*/  LDSM.16.M88.4 R216, [R247] ;  /* 0x00000000f7d8783b */ /* 0x000e620000000200 */
[-C--:B------:R-:W-:Y:S07]  /*c250*/  HMMA.16816.F32.BF16 R20, R64, R32.reuse, RZ ;  /* 0x000000204014723c */ /* 0x080fee00000418ff */
[----:B------:R-:W1:Y:S01]  /*c260*/  LDSM.16.M88.4 R220, [R246] ;  /* 0x00000000f6dc783b */ /* 0x000e620000000200 */
[C---:B------:R-:W-:Y:S07]  /*c270*/  HMMA.16816.F32.BF16 R24, R60.reuse, R32, RZ ;  /* 0x000000203c18723c */ /* 0x040fee00000418ff */
        /* <DEDUP_REMOVED lines=14> */
[C---:B--2---:R-:W-:Y:S02]  /*c360*/  IADD3 R32, P1, R36.reuse, R30, RZ ;  /* 0x0000001e24207210 */ /* 0x044fe40007f3e0ff */
[----:B------:R-:W-:Y:S02]  /*c370*/  IADD3 R36, P3, P2, R36, 0x40, R30 ;  /* 0x0000004024247810 */ /* 0x000fe40007a7e01e */
[-C--:B------:R-:W-:Y:S01]  /*c380*/  HMMA.16816.F32.BF16 R28, R60, R34.reuse, RZ ;  /* 0x000000223c1c723c */ /* 0x080fe200000418ff */
[----:B------:R-:W-:Y:S02]  /*c390*/  LEA R40, P0, R32, c[0x0][0x1f8], 0x1 ;  /* 0x00007e0020287a11 */ /* 0x000fe400078008ff */
[----:B---3--:R-:W-:Y:S02]  /*c3a0*/  IADD3.X R33, R0, R37, RZ, P1, !PT ;  /* 0x0000002500217210 */ /* 0x008fe40000ffe4ff */
[----:B------:R-:W-:Y:S02]  /*c3b0*/  LEA R46, P1, R36, c[0x0][0x1f8], 0x1 ;  /* 0x00007e00242e7a11 */ /* 0x000fe400078208ff */
[----:B------:R-:W-:Y:S02]  /*c3c0*/  LEA.HI.X R41, R32, c[0x0][0x1fc], R33, 0x1, P0 ;  /* 0x00007f0020297a11 */ /* 0x000fe400000f0c21 */
[C---:B------:R-:W-:Y:S02]  /*c3d0*/  HMMA.16816.F32.BF16 R32, R64.reuse, R34, RZ ;  /* 0x000000224020723c */ /* 0x040fe400000418ff */
[----:B----4-:R-:W-:Y:S02]  /*c3e0*/  ISETP.GE.AND P0, PT, R38, c[0x0][0x1d4], PT ;  /* 0x0000750026007a0c */ /* 0x010fe40003f06270 */
[----:B------:R-:W-:Y:S02]  /*c3f0*/  IADD3.X R0, R0, RZ, R37, P3, P2 ;  /* 0x000000ff00007210 */ /* 0x000fe40001fe4425 */
[----:B------:R-:W-:Y:S02]  /*c400*/  MOV R37, c[0x0][0x208] ;  /* 0x0000820000257a02 */ /* 0x000fe40000000f00 */
[----:B------:R-:W-:Y:S04]  /*c410*/  LEA.HI.X R47, R36, c[0x0][0x1fc], R0, 0x1, P1 ;  /* 0x00007f00242f7a11 */ /* 0x000fe800008f0c00 */
[C---:B------:R-:W-:Y:S02]  /*c420*/  SHF.L.U32 R54, R37.reuse, 0x5, RZ ;  /* 0x0000000525367819 */ /* 0x040fe400000006ff */
[----:B------:R-:W-:Y:S01]  /*c430*/  MOV R38, 0x5 ;  /* 0x0000000500267802 */ /* 0x000fe20000000f00 */
[----:B------:R-:W-:Y:S01]  /*c440*/  @!PT LDS RZ, [RZ] ;  /* 0x00000000fffff984 */ /* 0x000fe20000000800 */
[----:B------:R-:W-:Y:S01]  /*c450*/  @!PT LDS RZ, [RZ] ;  /* 0x00000000fffff984 */ /* 0x000fe20000000800 */
[----:B------:R-:W-:Y:S01]  /*c460*/  @!PT LDS RZ, [RZ] ;  /* 0x00000000fffff984 */ /* 0x000fe20000000800 */
[----:B------:R2:W-:Y:S01]  /*c470*/  LDGSTS.E.BYPASS.LTC128B.128 [R248+0x100], [R40.64], !P0 ;  /* 0x0010000028f87fae */ /* 0x0005e2000c101d46 */
[----:B------:R-:W-:Y:S02]  /*c480*/  IADD3 R44, P1, R40, R54, RZ ;  /* 0x00000036282c7210 */ /* 0x000fe40007f3e0ff */
[----:B------:R-:W-:Y:S02]  /*c490*/  SHF.L.U64.HI R0, R37, R38, c[0x0][0x20c] ;  /* 0x0000830025007619 */ /* 0x000fe40000010226 */
[-C--:B------:R-:W-:Y:S01]  /*c4a0*/  HMMA.16816.F32.BF16 R36, R64, R48.reuse, RZ ;  /* 0x000000304024723c */ /* 0x080fe200000418ff */
[----:B------:R-:W-:Y:S02]  /*c4b0*/  IADD3 R52, P2, R44, R54, RZ ;  /* 0x000000362c347210 */ /* 0x000fe40007f5e0ff */
[----:B------:R3:W-:Y:S01]  /*c4c0*/  LDGSTS.E.BYPASS.LTC128B.128 [R248+0x2100], [R46.64], !P6 ;  /* 0x021000002ef87fae */ /* 0x0007e2000f101d46 */
[----:B------:R-:W-:Y:S02]  /*c4d0*/  IADD3.X R45, R41, R0, RZ, P1, !PT ;  /* 0x00000000292d7210 */ /* 0x000fe40000ffe4ff */
[----:B------:R-:W-:Y:S02]  /*c4e0*/  IADD3 R54, P1, R52, R54, RZ ;  /* 0x0000003634367210 */ /* 0x000fe40007f3e0ff */
[-C--:B------:R-:W-:Y:S03]  /*c4f0*/  IADD3.X R53, R45, R0.reuse, RZ, P2, !PT ;  /* 0x000000002d357210 */ /* 0x080fe600017fe4ff */
[----:B------:R3:W-:Y:S01]  /*c500*/  LDGSTS.E.BYPASS.LTC128B.128 [R248+0x900], [R44.64], !P0 ;  /* 0x009000002cf87fae */ /* 0x0007e2000c101d46 */
[----:B------:R-:W-:Y:S02]  /*c510*/  IADD3.X R55, R53, R0, RZ, P1, !PT ;  /* 0x0000000035377210 */ /* 0x000fe40000ffe4ff */
[C---:B------:R-:W-:Y:S02]  /*c520*/  ISETP.GT.AND P1, PT, R249.reuse, RZ, PT ;  /* 0x000000fff900720c */ /* 0x040fe40003f24270 */
[----:B------:R-:W-:Y:S03]  /*c530*/  IADD3 R249, R249, -0x1, RZ ;  /* 0xfffffffff9f97810 */ /* 0x000fe60007ffe0ff */
[----:B------:R3:W-:Y:S01]  /*c540*/  LDGSTS.E.BYPASS.LTC128B.128 [R248+0x2900], [R44.64+0x80], !P6 ;  /* 0x029000802cf87fae */ /* 0x0007e2000f101d46 */
[C---:B--2---:R-:W-:Y:S07]  /*c550*/  HMMA.16816.F32.BF16 R40, R60.reuse, R48, RZ ;  /* 0x000000303c28723c */ /* 0x044fee00000418ff */
[----:B------:R2:W-:Y:S08]  /*c560*/  LDGSTS.E.BYPASS.LTC128B.128 [R248+0x1100], [R52.64], !P0 ;  /* 0x0110000034f87fae */ /* 0x0005f0000c101d46 */
[----:B------:R2:W-:Y:S08]  /*c570*/  LDGSTS.E.BYPASS.LTC128B.128 [R248+0x3100], [R52.64+0x80], !P6 ;  /* 0x0310008034f87fae */ /* 0x0005f0000f101d46 */
[----:B------:R2:W-:Y:S01]  /*c580*/  LDGSTS.E.BYPASS.LTC128B.128 [R248+0x1900], [R54.64], !P0 ;  /* 0x0190000036f87fae */ /* 0x0005e2000c101d46 */
[-C--:B---3--:R-:W-:Y:S07]  /*c590*/  HMMA.16816.F32.BF16 R44, R60, R50.reuse, RZ ;  /* 0x000000323c2c723c */ /* 0x088fee00000418ff */
[----:B------:R2:W-:Y:S01]  /*c5a0*/  LDGSTS.E.BYPASS.LTC128B.128 [R248+0x3900], [R54.64+0x80], !P6 ;  /* 0x0390008036f87fae */ /* 0x0005e2000f101d46 */
[C---:B------:R-:W-:Y:S07]  /*c5b0*/  HMMA.16816.F32.BF16 R48, R64.reuse, R50, RZ ;  /* 0x000000324030723c */ /* 0x040fee00000418ff */
[----:B------:R-:W0:Y:S01]  /*c5c0*/  LDGDEPBAR ;  /* 0x00000000000079af */ /* 0x000e220000000000 */
[-C--:B--2---:R-:W-:Y:S08]  /*c5d0*/  HMMA.16816.F32.BF16 R52, R64, R132.reuse, RZ ;  /* 0x000000844034723c */ /* 0x084ff000000418ff */
[C---:B------:R-:W-:Y:S08]  /*c5e0*/  HMMA.16816.F32.BF16 R56, R60.reuse, R132, RZ ;  /* 0x000000843c38723c */ /* 0x040ff000000418ff */
[-C--:B------:R-:W-:Y:S08]  /*c5f0*/  HMMA.16816.F32.BF16 R60, R60, R134.reuse, RZ ;  /* 0x000000863c3c723c */ /* 0x080ff000000418ff */
[----:B------:R-:W-:Y:S01]  /*c600*/  HMMA.16816.F32.BF16 R64, R64, R134, RZ ;  /* 0x000000864040723c */ /* 0x000fe200000418ff */
[----:B------:R-:W-:Y:S07]  /*c610*/  LDSM.16.M88.4 R132, [R236] ;  /* 0x00000000ec84783b */ /* 0x000fee0000000200 */
        /* <DEDUP_REMOVED lines=83> */
[----:B------:R2:W-:Y:S07]  /*cb50*/  LDSM.16.M88.4 R216, [R242] ;  /* 0x00000000f2d8783b */ /* 0x0005ee0000000200 */
[----:B------:R-:W-:Y:S01]  /*cb60*/  HMMA.16816.F32.BF16 R64, R132, R222, R64 ;  /* 0x000000de8440723c */ /* 0x000fe20000041840 */
[----:B------:R-:W4:Y:S07]  /*cb70*/  LDSM.16.M88.4 R132, [R243] ;  /* 0x00000000f384783b */ /* 0x000f2e0000000200 */
[-C--:B-1----:R-:W-:Y:S01]  /*cb80*/  HMMA.16816.F32.BF16 R4, R204, R208.reuse, R4 ;  /* 0x000000d0cc04723c */ /* 0x082fe20000041804 */
[----:B------:R-:W1:Y:S07]  /*cb90*/  LDSM.16.M88.4 R220, [R241] ;  /* 0x00000000f1dc783b */ /* 0x000e6e0000000200 */
[C---:B---3--:R-:W-:Y:S01]  /*cba0*/  HMMA.16816.F32.BF16 R8, R212.reuse, R208, R8 ;  /* 0x000000d0d408723c */ /* 0x048fe20000041808 */
[----:B--2---:R-:W-:Y:S07]  /*cbb0*/  MOV R242, 0x5 ;  /* 0x0000000500f27802 */ /* 0x004fee0000000f00 */
[-C--:B------:R-:W-:Y:S08]  /*cbc0*/  HMMA.16816.F32.BF16 R12, R212, R210.reuse, R12 ;  /* 0x000000d2d40c723c */ /* 0x080ff0000004180c */
[C---:B------:R-:W-:Y:S01]  /*cbd0*/  HMMA.16816.F32.BF16 R16, R204.reuse, R210, R16 ;  /* 0x000000d2cc10723c */ /* 0x040fe20000041810 */
[----:B------:R-:W-:Y:S07]  /*cbe0*/  LDSM.16.M88.4 R208, [R234+0x2000] ;  /* 0x00200000ead0783b */ /* 0x000fee0000000200 */
[-C--:B----4-:R-:W-:Y:S08]  /*cbf0*/  HMMA.16816.F32.BF16 R20, R204, R132.reuse, R20 ;  /* 0x00000084cc14723c */ /* 0x090ff00000041814 */
        /* <DEDUP_REMOVED lines=59> */
[----:B------:R-:W-:Y:S10]  /*cfb0*/  MUFU.TANH R217, R8 ;  /* 0x0000000800d97308 */ /* 0x000ff40000002400 */
[----:B------:R-:W-:Y:S01]  /*cfc0*/  MUFU.TANH R218, R9 ;  /* 0x0000000900da7308 */ /* 0x000fe20000002400 */
[----:B--2---:R-:W2:Y:S09]  /*cfd0*/  LDSM.16.M88.4 R4, [R231+0x2800] ;  /* 0x00280000e704783b */ /* 0x004eb20000000200 */
[----:B------:R-:W-:Y:S10]  /*cfe0*/  MUFU.TANH R219, R10 ;  /* 0x0000000a00db7308 */ /* 0x000ff40000002400 */
[----:B------:R4:W-:Y:S10]  /*cff0*/  MUFU.TANH R220, R11 ;  /* 0x0000000b00dc7308 */ /* 0x0009f40000002400 */
[----:B------:R-:W-:Y:S10]  /*d000*/  MUFU.TANH R16, R16 ;  /* 0x0000001000107308 */ /* 0x000ff40000002400 */
[----:B------:R-:W-:Y:S01]  /*d010*/  MUFU.TANH R17, R17 ;  /* 0x0000001100117308 */ /* 0x000fe20000002400 */
[----:B----4-:R-:W4:Y:S01]  /*d020*/  LDSM.16.M88.4 R8, [R231+0x3000] ;  /* 0x00300000e708783b */ /* 0x010f220000000200 */
[-C--:B--2---:R-:W-:Y:S08]  /*d030*/  HMMA.16816.F32.BF16 R20, R208, R4.reuse, R20 ;  /* 0x00000004d014723c */ /* 0x084ff00000041814 */
[----:B------:R-:W-:Y:S01]  /*d040*/  MUFU.TANH R12, R12 ;  /* 0x0000000c000c7308 */ /* 0x000fe20000002400 */
[C---:B------:R-:W-:Y:S09]  /*d050*/  HMMA.16816.F32.BF16 R24, R204.reuse, R4, R24 ;  /* 0x00000004cc18723c */ /* 0x040ff20000041818 */
[----:B------:R-:W3:Y:S01]  /*d060*/  MUFU.TANH R18, R18 ;  /* 0x0000001200127308 */ /* 0x000ee20000002400 */
[-C--:B------:R-:W-:Y:S08]  /*d070*/  HMMA.16816.F32.BF16 R28, R204, R6.reuse, R28 ;  /* 0x00000006cc1c723c */ /* 0x080ff0000004181c */
        /* <DEDUP_REMOVED lines=8> */
[----:B------:R-:W-:Y:S01]  /*d100*/  FMUL.FTZ R21, R21, c[0x0][0x320] ;  /* 0x0000c80015157a20 */ /* 0x000fe20000410000 */
[-C--:B----4-:R-:W-:Y:S05]  /*d110*/  HMMA.16816.F32.BF16 R36, R208, R8.reuse, R36 ;  /* 0x00000008d024723c */ /* 0x090fea0000041824 */
[----:B------:R-:W-:Y:S02]  /*d120*/  FMUL.FTZ R22, R22, c[0x0][0x320] ;  /* 0x0000c80016167a20 */ /* 0x000fe40000410000 */
[----:B------:R-:W-:Y:S01]  /*d130*/  MUFU.TANH R246, R26 ;  /* 0x0000001a00f67308 */ /* 0x000fe20000002400 */
[----:B------:R-:W-:Y:S01]  /*d140*/  FMUL.FTZ R23, R23, c[0x0][0x320] ;  /* 0x0000c80017177a20 */ /* 0x000fe20000410000 */
[C---:B------:R-:W-:Y:S04]  /*d150*/  HMMA.16816.F32.BF16 R40, R204.reuse, R8, R40 ;  /* 0x00000008cc28723c */ /* 0x040fe80000041828 */
[----:B------:R-:W-:Y:S02]  /*d160*/  FMUL.FTZ R24, R24, c[0x0][0x320] ;  /* 0x0000c80018187a20 */ /* 0x000fe40000410000 */
[----:B------:R-:W-:Y:S01]  /*d170*/  FMUL.FTZ R25, R25, c[0x0][0x320] ;  /* 0x0000c80019197a20 */ /* 0x000fe20000410000 */
[----:B------:R-:W-:Y:S01]  /*d180*/  @P1 MOV R9, c[0x0][0x1e0] ;  /* 0x0000780000091a02 */ /* 0x000fe20000000f00 */
[----:B------:R4:W-:Y:S01]  /*d190*/  MUFU.TANH R223, R21 ;  /* 0x0000001500df7308 */ /* 0x0009e20000002400 */
[-C--:B------:R-:W-:Y:S03]  /*d1a0*/  HMMA.16816.F32.BF16 R44, R204, R10.reuse, R44 ;  /* 0x0000000acc2c723c */ /* 0x080fe6000004182c */
[----:B------:R-:W-:Y:S02]  /*d1b0*/  FMUL.FTZ R32, R32, c[0x0][0x320] ;  /* 0x0000c80020207a20 */ /* 0x000fe40000410000 */
[----:B------:R-:W-:Y:S02]  /*d1c0*/  FMUL.FTZ R31, R31, c[0x0][0x320] ;  /* 0x0000c8001f1f7a20 */ /* 0x000fe40000410000 */
[----:B------:R-:W-:Y:S01]  /*d1d0*/  FMUL.FTZ R39, R39, c[0x0][0x320] ;  /* 0x0000c80027277a20 */ /* 0x000fe20000410000 */
[C---:B------:R-:W-:Y:S01]  /*d1e0*/  HMMA.16816.F32.BF16 R48, R208.reuse, R10, R48 ;  /* 0x0000000ad030723c */ /* 0x040fe20000041830 */
[----:B------:R-:W3:Y:S01]  /*d1f0*/  MUFU.TANH R19, R19 ;  /* 0x0000001300137308 */ /* 0x000ee20000002400 */
[----:B------:R-:W2:Y:S02]  /*d200*/  LDL.64 R10, [R1+0x30] ;  /* 0x00003000010a7983 */ /* 0x000ea40000100a00 */
[----:B------:R-:W-:Y:S02]  /*d210*/  FMUL.FTZ R28, R28, c[0x0][0x320] ;  /* 0x0000c8001c1c7a20 */ /* 0x000fe40000410000 */
[----:B------:R-:W-:Y:S02]  /*d220*/  FMUL.FTZ R36, R36, c[0x0][0x320] ;  /* 0x0000c80024247a20 */ /* 0x000fe40000410000 */
[-C--:B-1----:R-:W-:Y:S03]  /*d230*/  HMMA.16816.F32.BF16 R52, R208, R4.reuse, R52 ;  /* 0x00000004d034723c */ /* 0x082fe60000041834 */
[----:B------:R-:W-:Y:S01]  /*d240*/  MUFU.TANH R252, R24 ;  /* 0x0000001800fc7308 */ /* 0x000fe20000002400 */
[----:B------:R-:W-:Y:S02]  /*d250*/  FMUL.FTZ R40, R40, c[0x0][0x320] ;  /* 0x0000c80028287a20 */ /* 0x000fe40000410000 */
[----:B------:R-:W-:Y:S01]  /*d260*/  FMUL.FTZ R37, R37, c[0x0][0x320] ;  /* 0x0000c80025257a20 */ /* 0x000fe20000410000 */
[----:B----4-:R-:W4:Y:S01]  /*d270*/  LDL R21, [R1+0x28] ;  /* 0x0000280001157983 */ /* 0x010f220000100800 */
[C---:B------:R-:W-:Y:S04]  /*d280*/  HMMA.16816.F32.BF16 R56, R204.reuse, R4, R56 ;  /* 0x00000004cc38723c */ /* 0x040fe80000041838 */
[----:B------:R-:W-:Y:S01]  /*d290*/  FMUL.FTZ R45, R45, c[0x0][0x320] ;  /* 0x0000c8002d2d7a20 */ /* 0x000fe20000410000 */
[----:B------:R-:W1:Y:S01]  /*d2a0*/  MUFU.TANH R0, R40 ;  /* 0x0000002800007308 */ /* 0x000e620000002400 */
[----:B------:R-:W-:Y:S01]  /*d2b0*/  FMUL.FTZ R38, R38, c[0x0][0x320] ;  /* 0x0000c80026267a20 */ /* 0x000fe20000410000 */
[----:B------:R-:W-:Y:S01]  /*d2c0*/  FMNMX.FTZ R4, R216, R3, !PT ;  /* 0x00000003d8047209 */ /* 0x000fe20007810000 */
[----:B------:R-:W-:Y:S01]  /*d2d0*/  FMUL.FTZ R49, R49, c[0x0][0x320] ;  /* 0x0000c80031317a20 */ /* 0x000fe20000410000 */
[-C--:B------:R-:W-:Y:S03]  /*d2e0*/  HMMA.16816.F32.BF16 R60, R204, R6.reuse, R60 ;  /* 0x00000006cc3c723c */ /* 0x080fe6000004183c */
[----:B---3--:R-:W-:Y:S01]  /*d2f0*/  FMNMX.FTZ R4, R213, R4, !PT ;  /* 0x00000004d5047209 */ /* 0x008fe20007810000 */
[----:B------:R-:W-:Y:S02]  /*d300*/  FMUL.FTZ R44, R44, c[0x0][0x320] ;  /* 0x0000c8002c2c7a20 */ /* 0x000fe40000410000 */
[----:B------:R-:W3:Y:S01]  /*d310*/  MUFU.TANH R137, R45 ;  /* 0x0000002d00897308 */ /* 0x000ee20000002400 */
[----:B------:R-:W-:Y:S01]  /*d320*/  FMUL.FTZ R52, R52, c[0x0][0x320] ;  /* 0x0000c80034347a20 */ /* 0x000fe20000410000 */
[----:B------:R-:W-:Y:S01]  /*d330*/  FMNMX.FTZ R4, R18, R4, !PT ;  /* 0x0000000412047209 */ /* 0x000fe20007810000 */
[----:B------:R-:W-:Y:S01]  /*d340*/  FMUL.FTZ R53, R53, c[0x0][0x320] ;  /* 0x0000c80035357a20 */ /* 0x000fe20000410000 */
[----:B------:R-:W-:Y:S04]  /*d350*/  HMMA.16816.F32.BF16 R64, R208, R6, R64 ;  /* 0x00000006d040723c */ /* 0x000fe80000041840 */
[----:B------:R-:W-:Y:S01]  /*d360*/  FMUL.FTZ R54, R54, c[0x0][0x320] ;  /* 0x0000c80036367a20 */ /* 0x000fe20000410000 */
[----:B------:R-:W-:Y:S01]  /*d370*/  FMNMX.FTZ R4, R19, R4, !PT ;  /* 0x0000000413047209 */ /* 0x000fe20007810000 */
[----:B------:R1:W-:Y:S01]  /*d380*/  MUFU.TANH R45, R49 ;  /* 0x00000031002d7308 */ /* 0x0003e20000002400 */
[----:B------:R-:W-:Y:S02]  /*d390*/  FMUL.FTZ R41, R41, c[0x0][0x320] ;  /* 0x0000c80029297a20 */ /* 0x000fe40000410000 */
[----:B------:R-:W-:Y:S03]  /*d3a0*/  FMUL.FTZ R57, R57, c[0x0][0x320] ;  /* 0x0000c80039397a20 */ /* 0x000fe60000410000 */
        /* <DEDUP_REMOVED lines=24> */
[----:B---3--:R-:W-:Y:S01]  /*d530*/  MOV R57, R137 ;  /* 0x0000008900397202 */ /* 0x008fe20000000f00 */
[----:B------:R-:W-:Y:S01]  /*d540*/  FMUL.FTZ R29, R29, c[0x0][0x320] ;  /* 0x0000c8001d1d7a20 */ /* 0x000fe20000410000 */
[----:B------:R-:W-:Y:S01]  /*d550*/  FMNMX.FTZ R137, R212, R2, !PT ;  /* 0x00000002d4897209 */ /* 0x000fe20007810000 */
[----:B------:R-:W-:Y:S02]  /*d560*/  FMUL.FTZ R35, R35, c[0x0][0x320] ;  /* 0x0000c80023237a20 */ /* 0x000fe40000410000 */
[----:B------:R-:W-:Y:S01]  /*d570*/  FMUL.FTZ R56, R56, c[0x0][0x320] ;  /* 0x0000c80038387a20 */ /* 0x000fe20000410000 */
[----:B------:R-:W3:Y:S01]  /*d580*/  MUFU.TANH R222, R32 ;  /* 0x0000002000de7308 */ /* 0x000ee20000002400 */
[----:B------:R-:W-:Y:S01]  /*d590*/  FMNMX.FTZ R137, R134, R137, !PT ;  /* 0x0000008986897209 */ /* 0x000fe20007810000 */
[----:B------:R-:W-:Y:S02]  /*d5a0*/  FMUL.FTZ R30, R30, c[0x0][0x320] ;  /* 0x0000c8001e1e7a20 */ /* 0x000fe40000410000 */
[----:B------:R-:W-:Y:S01]  /*d5b0*/  FMUL.FTZ R43, R43, c[0x0][0x320] ;  /* 0x0000c8002b2b7a20 */ /* 0x000fe20000410000 */
[----:B------:R-:W-:Y:S04]  /*d5c0*/  FMNMX.FTZ R137, R16, R137, !PT ;  /* 0x0000008910897209 */ /* 0x000fe80007810000 */
[----:B------:R-:W-:Y:S01]  /*d5d0*/  FMNMX.FTZ R137, R17, R137, !PT ;  /* 0x0000008911897209 */ /* 0x000fe20007810000 */
[----:B------:R-:W3:Y:S03]  /*d5e0*/  MUFU.TANH R225, R22 ;  /* 0x0000001600e17308 */ /* 0x000ee60000002400 */
[----:B------:R-:W-:Y:S02]  /*d5f0*/  FMNMX.FTZ R137, R221, R137, !PT ;  /* 0x00000089dd897209 */ /* 0x000fe40007810000 */
[----:B-1----:R-:W-:Y:S02]  /*d600*/  MOV R60, R0 ;  /* 0x00000000003c7202 */ /* 0x002fe40000000f00 */
[----:B------:R-:W-:Y:S02]  /*d610*/  FMNMX.FTZ R0, R217, R138, !PT ;  /* 0x0000008ad9007209 */ /* 0x000fe40007810000 */
[----:B------:R-:W-:Y:S01]  /*d620*/  FMNMX.FTZ R137, R223, R137, !PT ;  /* 0x00000089df897209 */ /* 0x000fe20007810000 */
[----:B------:R-:W1:Y:S01]  /*d630*/  MUFU.TANH R251, R25 ;  /* 0x0000001900fb7308 */ /* 0x000e620000002400 */
[----:B------:R-:W-:Y:S02]  /*d640*/  FMNMX.FTZ R0, R218, R0, !PT ;  /* 0x00000000da007209 */ /* 0x000fe40007810000 */
[----:B---3--:R-:W-:Y:S02]  /*d650*/  FMNMX.FTZ R137, R222, R137, !PT ;  /* 0x00000089de897209 */ /* 0x008fe40007810000 */
[----:B------:R-:W-:Y:S05]  /*d660*/  FMNMX.FTZ R0, R12, R0, !PT ;  /* 0x000000000c007209 */ /* 0x000fea0007810000 */
[----:B------:R-:W3:Y:S01]  /*d670*/  MUFU.TANH R239, R28 ;  /* 0x0000001c00ef7308 */ /* 0x000ee20000002400 */
[----:B------:R-:W-:Y:S02]  /*d680*/  FMNMX.FTZ R0, R13, R0, !PT ;  /* 0x000000000d007209 */ /* 0x000fe40007810000 */
[----:B------:R-:W-:Y:S02]  /*d690*/  FMNMX.FTZ R4, R225, R4, !PT ;  /* 0x00000004e1047209 */ /* 0x000fe40007810000 */
[----:B------:R-:W-:Y:S05]  /*d6a0*/  FMNMX.FTZ R0, R252, R0, !PT ;  /* 0x00000000fc007209 */ /* 0x000fea0007810000 */
[----:B------:R3:W-:Y:S01]  /*d6b0*/  MUFU.TANH R28, R66 ;  /* 0x00000042001c7308 */ /* 0x0007e20000002400 */
[----:B-1----:R-:W-:Y:S09]  /*d6c0*/  FMNMX.FTZ R0, R251, R0, !PT ;  /* 0x00000000fb007209 */ /* 0x002ff20007810000 */
[----:B------:R-:W1:Y:S10]  /*d6d0*/  MUFU.TANH R224, R33 ;  /* 0x0000002100e07308 */ /* 0x000e740000002400 */
[----:B------:R-:W1:Y:S01]  /*d6e0*/  MUFU.TANH R226, R23 ;  /* 0x0000001700e27308 */ /* 0x000e620000002400 */
[----:B---3--:R-:W-:Y:S04]  /*d6f0*/  MOV R66, R239 ;  /* 0x000000ef00427202 */ /* 0x008fe80000000f00 */
[----:B------:R-:W-:Y:S05]  /*d700*/  FMNMX.FTZ R0, R66, R0, !PT ;  /* 0x0000000042007209 */ /* 0x000fea0007810000 */
[----:B------:R-:W3:Y:S01]  /*d710*/  MUFU.TANH R247, R39 ;  /* 0x0000002700f77308 */ /* 0x000ee20000002400 */
[----:B-1----:R-:W-:Y:S09]  /*d720*/  FMNMX.FTZ R137, R224, R137, !PT ;  /* 0x00000089e0897209 */ /* 0x002ff20007810000 */
[----:B------:R3:W-:Y:S01]  /*d730*/  MUFU.TANH R136, R42 ;  /* 0x0000002a00887308 */ /* 0x0007e20000002400 */
[----:B------:R-:W-:Y:S09]  /*d740*/  FMNMX.FTZ R4, R226, R4, !PT ;  /* 0x00000004e2047209 */ /* 0x000ff20007810000 */
[----:B------:R-:W-:Y:S10]  /*d750*/  MUFU.TANH R237, R31 ;  /* 0x0000001f00ed7308 */ /* 0x000ff40000002400 */
[----:B------:R-:W1:Y:S01]  /*d760*/  MUFU.TANH R31, R36 ;  /* 0x00000024001f7308 */ /* 0x000e620000002400 */
[----:B---3--:R-:W-:Y:S09]  /*d770*/  MOV R42, R247 ;  /* 0x000000f7002a7202 */ /* 0x008ff20000000f00 */
[----:B------:R-:W3:Y:S10]  /*d780*/  MUFU.TANH R227, R34 ;  /* 0x0000002200e37308 */ /* 0x000ef40000002400 */
[----:B------:R-:W3:Y:S01]  /*d790*/  MUFU.TANH R245, R48 ;  /* 0x0000003000f57308 */ /* 0x000ee20000002400 */
[----:B-1----:R-:W-:Y:S09]  /*d7a0*/  FMNMX.FTZ R137, R31, R137, !PT ;  /* 0x000000891f897209 */ /* 0x002ff20007810000 */
[----:B------:R1:W-:Y:S01]  /*d7b0*/  MUFU.TANH R8, R51 ;  /* 0x0000003300087308 */ /* 0x0003e20000002400 */
[----:B---3--:R-:W-:Y:S09]  /*d7c0*/  FMNMX.FTZ R4, R227, R4, !PT ;  /* 0x00000004e3047209 */ /* 0x008ff20007810000 */
[----:B------:R-:W-:Y:S10]  /*d7d0*/  MUFU.TANH R244, R27 ;  /* 0x0000001b00f47308 */ /* 0x000ff40000002400 */
[----:B------:R-:W3:Y:S01]  /*d7e0*/  MUFU.TANH R27, R29 ;  /* 0x0000001d001b7308 */ /* 0x000ee20000002400 */
[----:B-1----:R-:W-:Y:S09]  /*d7f0*/  MOV R51, R245 ;  /* 0x000000f500337202 */ /* 0x002ff20000000f00 */
[----:B------:R-:W1:Y:S10]  /*d800*/  MUFU.TANH R24, R37 ;  /* 0x0000002500187308 */ /* 0x000e740000002400 */
[----:B------:R-:W1:Y:S01]  /*d810*/  MUFU.TANH R250, R35 ;  /* 0x0000002300fa7308 */ /* 0x000e620000002400 */
[----:B---3--:R-:W-:Y:S04]  /*d820*/  FMNMX.FTZ R0, R27, R0, !PT ;  /* 0x000000001b007209 */ /* 0x008fe80007810000 */
[----:B------:R-:W-:Y:S05]  /*d830*/  FMNMX.FTZ R0, R49, R0, !PT ;  /* 0x0000000031007209 */ /* 0x000fea0007810000 */
[----:B------:R-:W3:Y:S01]  /*d840*/  MUFU.TANH R235, R38 ;  /* 0x0000002600eb7308 */ /* 0x000ee20000002400 */
[----:B------:R-:W-:Y:S02]  /*d850*/  FMNMX.FTZ R0, R26, R0, !PT ;  /* 0x000000001a007209 */ /* 0x000fe40007810000 */
[----:B-1----:R-:W-:Y:S04]  /*d860*/  FMNMX.FTZ R137, R24, R137, !PT ;  /* 0x0000008918897209 */ /* 0x002fe80007810000 */
[----:B------:R-:W-:Y:S03]  /*d870*/  FMNMX.FTZ R137, R51, R137, !PT ;  /* 0x0000008933897209 */ /* 0x000fe60007810000 */
[----:B------:R-:W1:Y:S01]  /*d880*/  MUFU.TANH R131, R44 ;  /* 0x0000002c00837308 */ /* 0x000e620000002400 */
[----:B------:R-:W-:Y:S02]  /*d890*/  FMNMX.FTZ R137, R45, R137, !PT ;  /* 0x000000892d897209 */ /* 0x000fe40007810000 */
[----:B------:R-:W-:Y:S02]  /*d8a0*/  FMNMX.FTZ R4, R250, R4, !PT ;  /* 0x00000004fa047209 */ /* 0x000fe40007810000 */
[----:B------:R-:W-:Y:S05]  /*d8b0*/  FMNMX.FTZ R137, R60, R137, !PT ;  /* 0x000000893c897209 */ /* 0x000fea0007810000 */
[----:B------:R-:W2:Y:S01]  /*d8c0*/  MUFU.TANH R44, R50 ;  /* 0x00000032002c7308 */ /* 0x000ea20000002400 */
[----:B---3--:R-:W-:Y:S04]  /*d8d0*/  FMNMX.FTZ R4, R235, R4, !PT ;  /* 0x00000004eb047209 */ /* 0x008fe80007810000 */
[----:B------:R-:W-:Y:S05]  /*d8e0*/  FMNMX.FTZ R4, R42, R4, !PT ;  /* 0x000000042a047209 */ /* 0x000fea0007810000 */
[----:B------:R3:W3:Y:S01]  /*d8f0*/  MUFU.TANH R48, R56 ;  /* 0x0000003800307308 */ /* 0x0006e20000002400 */
[----:B-1----:R-:W-:Y:S04]  /*d900*/  FMNMX.FTZ R0, R131, R0, !PT ;  /* 0x0000000083007209 */ /* 0x002fe80007810000 */
[----:B------:R-:W-:Y:S05]  /*d910*/  FMNMX.FTZ R0, R57, R0, !PT ;  /* 0x0000000039007209 */ /* 0x000fea0007810000 */
[----:B------:R-:W1:Y:S01]  /*d920*/  MUFU.TANH R50, R53 ;  /* 0x0000003500327308 */ /* 0x000e620000002400 */
[----:B--2---:R-:W-:Y:S09]  /*d930*/  FMNMX.FTZ R4, R44, R4, !PT ;  /* 0x000000042c047209 */ /* 0x004ff20007810000 */
[----:B------:R-:W2:Y:S01]  /*d940*/  MUFU.TANH R247, R64 ;  /* 0x0000004000f77308 */ /* 0x000ea20000002400 */
[----:B---3--:R-:W-:Y:S02]  /*d950*/  MOV R56, R8 ;  /* 0x0000000800387202 */ /* 0x008fe40000000f00 */
[----:B------:R-:W-:Y:S02]  /*d960*/  FMNMX.FTZ R0, R48, R0, !PT ;  /* 0x0000000030007209 */ /* 0x000fe40007810000 */
[----:B------:R-:W-:Y:S05]  /*d970*/  FMNMX.FTZ R4, R56, R4, !PT ;  /* 0x0000000438047209 */ /* 0x000fea0007810000 */
[----:B------:R-:W3:Y:S01]  /*d980*/  MUFU.TANH R25, R54 ;  /* 0x0000003600197308 */ /* 0x000ee20000002400 */
[----:B------:R-:W-:Y:S02]  /*d990*/  FMNMX.FTZ R0, R41, R0, !PT ;  /* 0x0000000029007209 */ /* 0x000fe40007810000 */
[----:B-1----:R-:W-:Y:S07]  /*d9a0*/  FMNMX.FTZ R137, R50, R137, !PT ;  /* 0x0000008932897209 */ /* 0x002fee0007810000 */
[----:B------:R-:W-:Y:S01]  /*d9b0*/  MUFU.TANH R29, R67 ;  /* 0x00000043001d7308 */ /* 0x000fe20000002400 */
[----:B--2---:R-:W-:Y:S09]  /*d9c0*/  FMNMX.FTZ R137, R247, R137, !PT ;  /* 0x00000089f7897209 */ /* 0x004ff20007810000 */
[----:B------:R1:W2:Y:S01]  /*d9d0*/  MUFU.TANH R67, R61 ;  /* 0x0000003d00437308 */ /* 0x0002a20000002400 */
[----:B---3--:R-:W-:Y:S09]  /*d9e0*/  FMNMX.FTZ R4, R25, R4, !PT ;  /* 0x0000000419047209 */ /* 0x008ff20007810000 */
[----:B------:R-:W3:Y:S10]  /*d9f0*/  MUFU.TANH R245, R65 ;  /* 0x0000004100f57308 */ /* 0x000ef40000002400 */
[----:B------:R-:W4:Y:S01]  /*da00*/  MUFU.TANH R228, R55 ;  /* 0x0000003700e47308 */ /* 0x000f220000002400 */
[----:B-1----:R-:W-:Y:S02]  /*da10*/  MOV R61, R5 ;  /* 0x00000005003d7202 */ /* 0x002fe40000000f00 */
[----:B------:R-:W-:Y:S02]  /*da20*/  FMNMX.FTZ R5, R219, R139, !PT ;  /* 0x0000008bdb057209 */ /* 0x000fe40007810000 */
[----:B------:R-:W-:Y:S05]  /*da30*/  FMNMX.FTZ R0, R61, R0, !PT ;  /* 0x000000003d007209 */ /* 0x000fea0007810000 */
[----:B------:R-:W1:Y:S01]  /*da40*/  MUFU.TANH R14, R14 ;  /* 0x0000000e000e7308 */ /* 0x000e620000002400 */
[----:B------:R-:W-:Y:S02]  /*da50*/  FMNMX.FTZ R5, R220, R5, !PT ;  /* 0x00000005dc057209 */ /* 0x000fe40007810000 */
[----:B--2---:R-:W-:Y:S02]  /*da60*/  FMNMX.FTZ R0, R67, R0, !PT ;  /* 0x0000000043007209 */ /* 0x004fe40007810000 */
[----:B---3--:R-:W-:Y:S02]  /*da70*/  FMNMX.FTZ R137, R245, R137, !PT ;  /* 0x00000089f5897209 */ /* 0x008fe40007810000 */
[----:B------:R-:W-:Y:S01]  /*da80*/  MOV R65, R237 ;  /* 0x000000ed00417202 */ /* 0x000fe20000000f00 */
[----:B------:R-:W2:Y:S02]  /*da90*/  SHFL.BFLY PT, R135, R0, 0x2, 0x1f ;  /* 0x0c401f0000877f89 */ /* 0x000ea400000e0000 */
[----:B------:R-:W3:Y:S01]  /*daa0*/  MUFU.TANH R15, R15 ;  /* 0x0000000f000f7308 */ /* 0x000ee20000002400 */
[----:B----4-:R-:W-:Y:S05]  /*dab0*/  FMNMX.FTZ R4, R228, R4, !PT ;  /* 0x00000004e4047209 */ /* 0x010fea0007810000 */
[----:B------:R-:W4:Y:S01]  /*dac0*/  SHFL.BFLY PT, R7, R137, 0x2, 0x1f ;  /* 0x0c401f0089077f89 */ /* 0x000f2200000e0000 */
[----:B------:R-:W-:Y:S03]  /*dad0*/  FMNMX.FTZ R4, R28, R4, !PT ;  /* 0x000000041c047209 */ /* 0x000fe60007810000 */
[----:B------:R-:W4:Y:S01]  /*dae0*/  MUFU.TANH R30, R30 ;  /* 0x0000001e001e7308 */ /* 0x000f220000002400 */
[----:B------:R-:W-:Y:S02]  /*daf0*/  FMNMX.FTZ R4, R29, R4, !PT ;  /* 0x000000041d047209 */ /* 0x000fe40007810000 */
[----:B-1----:R-:W-:Y:S03]  /*db00*/  FMNMX.FTZ R5, R14, R5, !PT ;  /* 0x000000050e057209 */ /* 0x002fe60007810000 */
[----:B------:R-:W1:Y:S04]  /*db10*/  SHFL.BFLY PT, R6, R4, 0x2, 0x1f ;  /* 0x0c401f0004067f89 */ /* 0x000e6800000e0000 */
[----:B------:R1:W-:Y:S01]  /*db20*/  MUFU.TANH R239, R59 ;  /* 0x0000003b00ef7308 */ /* 0x0003e20000002400 */
[----:B--2---:R-:W-:Y:S02]  /*db30*/  FMNMX.FTZ R135, R0, R135, !PT ;  /* 0x0000008700877209 */ /* 0x004fe40007810000 */
[----:B---3--:R-:W-:Y:S04]  /*db40*/  FMNMX.FTZ R5, R15, R5, !PT ;  /* 0x000000050f057209 */ /* 0x008fe80007810000 */
[----:B------:R-:W-:Y:S02]  /*db50*/  FMNMX.FTZ R5, R246, R5, !PT ;  /* 0x00000005f6057209 */ /* 0x000fe40007810000 */
[----:B----4-:R-:W-:Y:S01]  /*db60*/  FMNMX.FTZ R137, R137, R7, !PT ;  /* 0x0000000789897209 */ /* 0x010fe20007810000 */
[----:B------:R-:W2:Y:S01]  /*db70*/  MUFU.TANH R43, R43 ;  /* 0x0000002b002b7308 */ /* 0x000ea20000002400 */
[----:B------:R-:W-:Y:S03]  /*db80*/  FMNMX.FTZ R0, R244, R5, !PT ;  /* 0x00000005f4007209 */ /* 0x000fe60007810000 */
[----:B------:R-:W3:Y:S01]  /*db90*/  SHFL.BFLY PT, R7, R137, 0x1, 0x1f ;  /* 0x0c201f0089077f89 */ /* 0x000ee200000e0000 */
[----:B------:R-:W-:Y:S01]  /*dba0*/  FMNMX.FTZ R5, R30, R0, !PT ;  /* 0x000000001e057209 */ /* 0x000fe20007810000 */
[----:B------:R-:W-:Y:S01]  /*dbb0*/  FMUL.FTZ R0, R63, c[0x0][0x320] ;  /* 0x0000c8003f007a20 */ /* 0x000fe20000410000 */
[----:B------:R-:W-:Y:S02]  /*dbc0*/  MOV R63, R28 ;  /* 0x0000001c003f7202 */ /* 0x000fe40000000f00 */
[----:B------:R-:W-:Y:S01]  /*dbd0*/  FMNMX.FTZ R5, R65, R5, !PT ;  /* 0x0000000541057209 */ /* 0x000fe20007810000 */
[----:B------:R4:W-:Y:S01]  /*dbe0*/  MUFU.TANH R204, R0 ;  /* 0x0000000000cc7308 */ /* 0x0009e20000002400 */
[----:B-1----:R-:W-:Y:S02]  /*dbf0*/  FMNMX.FTZ R4, R4, R6, !PT ;  /* 0x0000000604047209 */ /* 0x002fe40007810000 */
[----:B------:R-:W-:Y:S01]  /*dc00*/  MOV R59, R136 ;  /* 0x00000088003b7202 */ /* 0x000fe20000000f00 */
[----:B------:R-:W1:Y:S03]  /*dc10*/  SHFL.BFLY PT, R6, R135, 0x1, 0x1f ;  /* 0x0c201f0087067f89 */ /* 0x000e6600000e0000 */
[----:B------:R-:W-:Y:S03]  /*dc20*/  FMNMX.FTZ R5, R59, R5, !PT ;  /* 0x000000053b057209 */ /* 0x000fe60007810000 */
[----:B------:R-:W1:Y:S02]  /*dc30*/  MUFU.TANH R64, R46 ;  /* 0x0000002e00407308 */ /* 0x000e640000002400 */
[----:B------:R-:W1:Y:S01]  /*dc40*/  SHFL.BFLY PT, R136, R4, 0x1, 0x1f ;  /* 0x0c201f0004887f89 */ /* 0x000e6200000e0000 */
[----:B---3--:R-:W-:Y:S07]  /*dc50*/  FMNMX.FTZ R137, R137, R7, !PT ;  /* 0x0000000789897209 */ /* 0x008fee0007810000 */
[----:B------:R-:W3:Y:S01]  /*dc60*/  MUFU.TANH R237, R47 ;  /* 0x0000002f00ed7308 */ /* 0x000ee20000002400 */
[C---:B------:R-:W-:Y:S02]  /*dc70*/  FMUL.FTZ R206, R137.reuse, c[0x0][0x2d0] ;  /* 0x0000b40089ce7a20 */ /* 0x040fe40000410000 */
[----:B----4-:R-:W-:Y:S01]  /*dc80*/  FADD.FTZ R0, -R137, R2 ;  /* 0x0000000289007221 */ /* 0x010fe20000010100 */
[----:B--2---:R-:W-:Y:S02]  /*dc90*/  FMNMX.FTZ R2, R43, R5, !PT ;  /* 0x000000052b027209 */ /* 0x004fe40007810000 */
[----:B-1----:R-:W-:Y:S01]  /*dca0*/  FMNMX.FTZ R135, R135, R6, !PT ;  /* 0x0000000687877209 */ /* 0x002fe20007810000 */
[----:B------:R-:W-:Y:S03]  /*dcb0*/  FMUL.FTZ R0, R0, c[0x0][0x2d0] ;  /* 0x0000b40000007a20 */ /* 0x000fe60000410000 */
[----:B------:R-:W1:Y:S01]  /*dcc0*/  MUFU.TANH R243, R58 ;  /* 0x0000003a00f37308 */ /* 0x000e620000002400 */
[----:B------:R-:W-:Y:S01]  /*dcd0*/  FMUL.FTZ R208, R135, c[0x0][0x2d0] ;  /* 0x0000b40087d07a20 */ /* 0x000fe20000410000 */
[----:B------:R-:W-:Y:S02]  /*dce0*/  FMNMX.FTZ R2, R64, R2, !PT ;  /* 0x0000000240027209 */ /* 0x000fe40007810000 */
[----:B------:R-:W-:Y:S01]  /*dcf0*/  FMNMX.FTZ R136, R4, R136, !PT ;  /* 0x0000008804887209 */ /* 0x000fe20007810000 */
[----:B------:R-:W-:Y:S01]  /*dd00*/  FFMA.FTZ R4, R212, c[0x0][0x2d0], -R206 ;  /* 0x0000b400d4047a23 */ /* 0x000fe200000108ce */
[----:B------:R-:W-:Y:S01]  /*dd10*/  MOV R46, R27 ;  /* 0x0000001b002e7202 */ /* 0x000fe20000000f00 */
[----:B------:R-:W-:Y:S03]  /*dd20*/  FFMA.FTZ R8, R217, c[0x0][0x2d0], -R208 ;  /* 0x0000b400d9087a23 */ /* 0x000fe600000108d0 */
[----:B------:R2:W4:Y:S01]  /*dd30*/  MUFU.EX2 R132, R0 ;  /* 0x0000000000847308 */ /* 0x0005220000000800 */
[C---:B------:R-:W-:Y:S01]  /*dd40*/  FMUL.FTZ R207, R136.reuse, c[0x0][0x2d0] ;  /* 0x0000b40088cf7a20 */ /* 0x040fe20000410000 */
[----:B---3--:R-:W-:Y:S03]  /*dd50*/  FMNMX.FTZ R2, R237, R2, !PT ;  /* 0x00000002ed027209 */ /* 0x008fe60007810000 */
[----:B------:R-:W-:Y:S01]  /*dd60*/  FFMA.FTZ R5, R19, c[0x0][0x2d0], -R207 ;  /* 0x0000b40013057a23 */ /* 0x000fe200000108cf */
[----:B------:R-:W-:Y:S04]  /*dd70*/  MOV R47, R26 ;  /* 0x0000001a002f7202 */ /* 0x000fe80000000f00 */
[----:B------:R3:W-:Y:S01]  /*dd80*/  MUFU.EX2 R214, R4 ;  /* 0x0000000400d67308 */ /* 0x0007e20000000800 */
[----:B-1----:R-:W-:Y:S02]  /*dd90*/  FMNMX.FTZ R2, R243, R2, !PT ;  /* 0x00000002f3027209 */ /* 0x002fe40007810000 */
[----:B------:R-:W-:Y:S07]  /*dda0*/  MOV R58, R25 ;  /* 0x00000019003a7202 */ /* 0x000fee0000000f00 */
[----:B------:R1:W-:Y:S01]  /*ddb0*/  MUFU.TANH R205, R62 ;  /* 0x0000003e00cd7308 */ /* 0x0003e20000002400 */
[----:B--2---:R-:W-:Y:S02]  /*ddc0*/  FADD.FTZ R0, -R136, R3 ;  /* 0x0000000388007221 */ /* 0x004fe40000010100 */
[----:B----4-:R-:W-:Y:S01]  /*ddd0*/  FMUL.FTZ R32, R132, R168 ;  /* 0x000000a884207220 */ /* 0x010fe20000410000 */
[----:B------:R-:W-:Y:S01]  /*dde0*/  MOV R168, R59 ;  /* 0x0000003b00a87202 */ /* 0x000fe20000000f00 */
[----:B------:R-:W-:Y:S05]  /*ddf0*/  FMUL.FTZ R0, R0, c[0x0][0x2d0] ;  /* 0x0000b40000007a20 */ /* 0x000fea0000410000 */
[----:B------:R-:W-:Y:S01]  /*de00*/  MUFU.EX2 R236, R5 ;  /* 0x0000000500ec7308 */ /* 0x000fe20000000800 */
[----:B------:R-:W-:Y:S02]  /*de10*/  FMUL.FTZ R33, R132, R169 ;  /* 0x000000a984217220 */ /* 0x000fe40000410000 */
[----:B------:R-:W-:Y:S02]  /*de20*/  IMAD.MOV.U32 R169, RZ, RZ, R48 ;  /* 0x000000ffffa97224 */ /* 0x000fe400078e0030 */
[--C-:B---3--:R-:W-:Y:S02]  /*de30*/  FFMA.FTZ R4, R134, c[0x0][0x2d0], -R206.reuse ;  /* 0x0000b40086047a23 */ /* 0x108fe400000108ce */
[C---:B------:R-:W-:Y:S01]  /*de40*/  FMUL.FTZ R48, R132.reuse, R184 ;  /* 0x000000b884307220 */ /* 0x040fe20000410000 */
[----:B------:R-:W-:Y:S01]  /*de50*/  MOV R184, R246 ;  /* 0x000000f600b87202 */ /* 0x000fe20000000f00 */
[C---:B------:R-:W-:Y:S01]  /*de60*/  FMUL.FTZ R68, R132.reuse, R68 ;  /* 0x0000004484447220 */ /* 0x040fe20000410000 */
[----:B------:R2:W-:Y:S01]  /*de70*/  MUFU.EX2 R231, R4 ;  /* 0x0000000400e77308 */ /* 0x0005e20000000800 */
[C---:B------:R-:W-:Y:S02]  /*de80*/  FMUL.FTZ R69, R132.reuse, R69 ;  /* 0x0000004584457220 */ /* 0x040fe40000410000 */
[C---:B------:R-:W-:Y:S01]  /*de90*/  FMUL.FTZ R80, R132.reuse, R80 ;  /* 0x0000005084507220 */ /* 0x040fe20000410000 */
[----:B-1----:R-:W-:Y:S01]  /*dea0*/  MOV R62, R24 ;  /* 0x00000018003e7202 */ /* 0x002fe20000000f00 */
[C---:B------:R-:W-:Y:S02]  /*deb0*/  FMUL.FTZ R81, R132.reuse, R81 ;  /* 0x0000005184517220 */ /* 0x040fe40000410000 */
[C---:B------:R-:W-:Y:S02]  /*dec0*/  FMUL.FTZ R84, R132.reuse, R84 ;  /* 0x0000005484547220 */ /* 0x040fe40000410000 */
[C---:B------:R-:W-:Y:S01]  /*ded0*/  FMUL.FTZ R85, R132.reuse, R85 ;  /* 0x0000005584557220 */ /* 0x040fe20000410000 */
[----:B------:R1:W3:Y:S01]  /*dee0*/  MUFU.EX2 R133, R0 ;  /* 0x0000000000857308 */ /* 0x0002e20000000800 */
        /* <DEDUP_REMOVED lines=8> */
[----:B--2---:R-:W-:Y:S02]  /*df70*/  FFMA.FTZ R4, R16, c[0x0][0x2d0], -R206 ;  /* 0x0000b40010047a23 */ /* 0x004fe400000108ce */
[C---:B------:R-:W-:Y:S02]  /*df80*/  FMUL.FTZ R16, R132.reuse, R152 ;  /* 0x0000009884107220 */ /* 0x040fe40000410000 */
[C---:B------:R-:W-:Y:S01]  /*df90*/  FMUL.FTZ R117, R132.reuse, R117 ;  /* 0x0000007584757220 */ /* 0x040fe20000410000 */
[----:B------:R2:W-:Y:S01]  /*dfa0*/  MUFU.EX2 R238, R4 ;  /* 0x0000000400ee7308 */ /* 0x0005e20000000800 */
[C---:B------:R-:W-:Y:S02]  /*dfb0*/  FMUL.FTZ R128, R132.reuse, R128 ;  /* 0x0000008084807220 */ /* 0x040fe40000410000 */
[----:B------:R-:W-:Y:S01]  /*dfc0*/  FMUL.FTZ R129, R132, R129 ;  /* 0x0000008184817220 */ /* 0x000fe20000410000 */
[----:B-1----:R-:W-:Y:S01]  /*dfd0*/  FMNMX.FTZ R0, R239, R2, !PT ;  /* 0x00000002ef007209 */ /* 0x002fe20007810000 */
[----:B------:R-:W-:Y:S01]  /*dfe0*/  FADD.FTZ R2, -R135, R138 ;  /* 0x0000008a87027221 */ /* 0x000fe20000010100 */
[----:B------:R-:W-:Y:S01]  /*dff0*/  MOV R138, R29 ;  /* 0x0000001d008a7202 */ /* 0x000fe20000000f00 */
[----:B---3--:R-:W-:Y:S01]  /*e000*/  FMUL.FTZ R19, R133, R155 ;  /* 0x0000009b85137220 */ /* 0x008fe20000410000 */
[----:B------:R-:W-:Y:S01]  /*e010*/  FMNMX.FTZ R0, R205, R0, !PT ;  /* 0x00000000cd007209 */ /* 0x000fe20007810000 */
[----:B------:R-:W-:Y:S02]  /*e020*/  FMUL.FTZ R2, R2, c[0x0][0x2d0] ;  /* 0x0000b40002027a20 */ /* 0x000fe40000410000 */
[----:B------:R-:W-:Y:S01]  /*e030*/  FMUL.FTZ R34, R133, R170 ;  /* 0x000000aa85227220 */ /* 0x000fe20000410000 */
[----:B------:R-:W-:Y:S01]  /*e040*/  FMNMX.FTZ R0, R204, R0, !PT ;  /* 0x00000000cc007209 */ /* 0x000fe20007810000 */
[----:B------:R1:W3:Y:S01]  /*e050*/  MUFU.EX2 R3, R2 ;  /* 0x0000000200037308 */ /* 0x0002e20000000800 */
[----:B----4-:R-:W-:Y:S01]  /*e060*/  @P1 SHF.L.U32 R8, R9, 0x5, RZ ;  /* 0x0000000509081819 */ /* 0x010fe200000006ff */
[----:B------:R-:W-:Y:S01]  /*e070*/  FMUL.FTZ R35, R133, R171 ;  /* 0x000000ab85237220 */ /* 0x000fe20000410000 */
[----:B------:R-:W-:Y:S01]  /*e080*/  @P1 SHF.L.U64.HI R9, R9, R242, c[0x0][0x1e4] ;  /* 0x0000790009091619 */ /* 0x000fe200000102f2 */
[C---:B------:R-:W-:Y:S01]  /*e090*/  FMUL.FTZ R70, R133.reuse, R70 ;  /* 0x0000004685467220 */ /* 0x040fe20000410000 */
[----:B------:R-:W-:Y:S01]  /*e0a0*/  MOV R170, R51 ;  /* 0x0000003300aa7202 */ /* 0x000fe20000000f00 */
[C---:B------:R-:W-:Y:S01]  /*e0b0*/  FMUL.FTZ R51, R133.reuse, R187 ;  /* 0x000000bb85337220 */ /* 0x040fe20000410000 */
[----:B------:R-:W-:Y:S01]  /*e0c0*/  MOV R171, R56 ;  /* 0x0000003800ab7202 */ /* 0x000fe20000000f00 */
[C---:B------:R-:W-:Y:S02]  /*e0d0*/  FMUL.FTZ R71, R133.reuse, R71 ;  /* 0x0000004785477220 */ /* 0x040fe40000410000 */
[----:B------:R-:W-:Y:S02]  /*e0e0*/  FMUL.FTZ R82, R133, R82 ;  /* 0x0000005285527220 */ /* 0x000fe40000410000 */
[--C-:B--2---:R-:W-:Y:S02]  /*e0f0*/  FFMA.FTZ R4, R17, c[0x0][0x2d0], -R206.reuse ;  /* 0x0000b40011047a23 */ /* 0x104fe400000108ce */
[----:B------:R-:W-:Y:S02]  /*e100*/  FMUL.FTZ R17, R132, R153 ;  /* 0x0000009984117220 */ /* 0x000fe40000410000 */
[----:B------:R-:W2:Y:S01]  /*e110*/  MUFU.EX2 R20, R4 ;  /* 0x0000000400147308 */ /* 0x000ea20000000800 */
[C---:B------:R-:W-:Y:S02]  /*e120*/  FMUL.FTZ R83, R133.reuse, R83 ;  /* 0x0000005385537220 */ /* 0x040fe40000410000 */
[C---:B------:R-:W-:Y:S02]  /*e130*/  FMUL.FTZ R86, R133.reuse, R86 ;  /* 0x0000005685567220 */ /* 0x040fe40000410000 */
[C---:B------:R-:W-:Y:S02]  /*e140*/  FMUL.FTZ R87, R133.reuse, R87 ;  /* 0x0000005785577220 */ /* 0x040fe40000410000 */
[----:B------:R-:W-:Y:S01]  /*e150*/  FMUL.FTZ R98, R133, R98 ;  /* 0x0000006285627220 */ /* 0x000fe20000410000 */
[----:B-1----:R-:W1:Y:S01]  /*e160*/  SHFL.BFLY PT, R2, R0, 0x2, 0x1f ;  /* 0x0c401f0000027f89 */ /* 0x002e6200000e0000 */
[C---:B---3--:R-:W-:Y:S01]  /*e170*/  FMUL.FTZ R28, R3.reuse, R164 ;  /* 0x000000a4031c7220 */ /* 0x048fe20000410000 */
[----:B------:R-:W-:Y:S01]  /*e180*/  MOV R164, R235 ;  /* 0x000000eb00a47202 */ /* 0x000fe20000000f00 */
[C---:B------:R-:W-:Y:S01]  /*e190*/  FMUL.FTZ R24, R3.reuse, R160 ;  /* 0x000000a003187220 */ /* 0x040fe20000410000 */
[----:B------:R-:W-:Y:S01]  /*e1a0*/  MOV R160, R60 ;  /* 0x0000003c00a07202 */ /* 0x000fe20000000f00 */
[C---:B------:R-:W-:Y:S01]  /*e1b0*/  FMUL.FTZ R25, R3.reuse, R161 ;  /* 0x000000a103197220 */ /* 0x040fe20000410000 */
[----:B------:R-:W-:Y:S01]  /*e1c0*/  MOV R161, R50 ;  /* 0x0000003200a17202 */ /* 0x000fe20000000f00 */
[C---:B------:R-:W-:Y:S01]  /*e1d0*/  FMUL.FTZ R29, R3.reuse, R165 ;  /* 0x000000a5031d7220 */ /* 0x040fe20000410000 */
[----:B------:R-:W-:Y:S01]  /*e1e0*/  MOV R165, R67 ;  /* 0x0000004300a57202 */ /* 0x000fe20000000f00 */
[C---:B------:R-:W-:Y:S02]  /*e1f0*/  FMUL.FTZ R40, R3.reuse, R176 ;  /* 0x000000b003287220 */ /* 0x040fe40000410000 */
[C---:B------:R-:W-:Y:S02]  /*e200*/  FMUL.FTZ R56, R3.reuse, R192 ;  /* 0x000000c003387220 */ /* 0x040fe40000410000 */
[----:B------:R-:W-:Y:S02]  /*e210*/  FMUL.FTZ R60, R3, R196 ;  /* 0x000000c4033c7220 */ /* 0x000fe40000410000 */
[----:B------:R-:W-:Y:S01]  /*e220*/  FMUL.FTZ R50, R133, R186 ;  /* 0x000000ba85327220 */ /* 0x000fe20000410000 */
[----:B--2---:R-:W-:Y:S01]  /*e230*/  MOV R217, R20 ;  /* 0x0000001400d97202 */ /* 0x004fe20000000f00 */
[--C-:B------:R-:W-:Y:S02]  /*e240*/  FFMA.FTZ R4, R213, c[0x0][0x2d0], -R207.reuse ;  /* 0x0000b400d5047a23 */ /* 0x100fe400000108cf */
[----:B------:R-:W-:Y:S02]  /*e250*/  FMUL.FTZ R67, R133, R203 ;  /* 0x000000cb85437220 */ /* 0x000fe40000410000 */
[----:B------:R2:W-:Y:S01]  /*e260*/  MUFU.EX2 R240, R4 ;  /* 0x0000000400f07308 */ /* 0x0005e20000000800 */
[C---:B------:R-:W-:Y:S01]  /*e270*/  FMUL.FTZ R72, R3.reuse, R72 ;  /* 0x0000004803487220 */ /* 0x040fe20000410000 */
[----:B-1----:R-:W-:Y:S01]  /*e280*/  FMNMX.FTZ R0, R0, R2, !PT ;  /* 0x0000000200007209 */ /* 0x002fe20007810000 */
[--C-:B------:R-:W-:Y:S02]  /*e290*/  FFMA.FTZ R2, R216, c[0x0][0x2d0], -R207.reuse ;  /* 0x0000b400d8027a23 */ /* 0x100fe400000108cf */
[C---:B------:R-:W-:Y:S02]  /*e2a0*/  FMUL.FTZ R73, R3.reuse, R73 ;  /* 0x0000004903497220 */ /* 0x040fe40000410000 */
[C---:B------:R-:W-:Y:S03]  /*e2b0*/  FMUL.FTZ R76, R3.reuse, R76 ;  /* 0x0000004c034c7220 */ /* 0x040fe60000410000 */
[----:B------:R1:W-:Y:S01]  /*e2c0*/  MUFU.EX2 R215, R2 ;  /* 0x0000000200d77308 */ /* 0x0003e20000000800 */
[C---:B------:R-:W-:Y:S02]  /*e2d0*/  FMUL.FTZ R77, R3.reuse, R77 ;  /* 0x0000004d034d7220 */ /* 0x040fe40000410000 */
[C---:B------:R-:W-:Y:S02]  /*e2e0*/  FMUL.FTZ R88, R3.reuse, R88 ;  /* 0x0000005803587220 */ /* 0x040fe40000410000 */
[----:B------:R-:W-:Y:S02]  /*e2f0*/  FMUL.FTZ R89, R3, R89 ;  /* 0x0000005903597220 */ /* 0x000fe40000410000 */
[--C-:B------:R-:W-:Y:S02]  /*e300*/  FFMA.FTZ R160, R160, c[0x0][0x2d0], -R206.reuse ;  /* 0x0000b400a0a07a23 */ /* 0x100fe400000108ce */
[----:B------:R-:W-:Y:S02]  /*e310*/  FFMA.FTZ R161, R161, c[0x0][0x2d0], -R206 ;  /* 0x0000b400a1a17a23 */ /* 0x000fe400000108ce */
[C---:B------:R-:W-:Y:S02]  /*e320*/  FMUL.FTZ R92, R3.reuse, R92 ;  /* 0x0000005c035c7220 */ /* 0x040fe40000410000 */
[----:B------:R-:W-:Y:S02]  /*e330*/  FMUL.FTZ R93, R3, R93 ;  /* 0x0000005d035d7220 */ /* 0x000fe40000410000 */
[----:B--2---:R-:W-:Y:S02]  /*e340*/  FFMA.FTZ R4, R18, c[0x0][0x2d0], -R207 ;  /* 0x0000b40012047a23 */ /* 0x004fe400000108cf */
[C---:B------:R-:W-:Y:S02]  /*e350*/  FMUL.FTZ R18, R133.reuse, R154 ;  /* 0x0000009a85127220 */ /* 0x040fe40000410000 */
[----:B------:R2:W-:Y:S01]  /*e360*/  MUFU.EX2 R234, R4 ;  /* 0x0000000400ea7308 */ /* 0x0005e20000000800 */
[C---:B------:R-:W-:Y:S02]  /*e370*/  FMUL.FTZ R99, R133.reuse, R99 ;  /* 0x0000006385637220 */ /* 0x040fe40000410000 */
[C---:B------:R-:W-:Y:S01]  /*e380*/  FMUL.FTZ R102, R133.reuse, R102 ;  /* 0x0000006685667220 */ /* 0x040fe20000410000 */
[----:B-1----:R-:W1:Y:S01]  /*e390*/  SHFL.BFLY PT, R2, R0, 0x1, 0x1f ;  /* 0x0c201f0000027f89 */ /* 0x002e6200000e0000 */
[----:B------:R-:W-:Y:S02]  /*e3a0*/  FMUL.FTZ R103, R133, R103 ;  /* 0x0000006785677220 */ /* 0x000fe40000410000 */
[C---:B------:R-:W-:Y:S02]  /*e3b0*/  FMUL.FTZ R104, R3.reuse, R104 ;  /* 0x0000006803687220 */ /* 0x040fe40000410000 */
[C---:B------:R-:W-:Y:S02]  /*e3c0*/  FMUL.FTZ R105, R3.reuse, R105 ;  /* 0x0000006903697220 */ /* 0x040fe40000410000 */
[C---:B------:R-:W-:Y:S02]  /*e3d0*/  FMUL.FTZ R108, R3.reuse, R108 ;  /* 0x0000006c036c7220 */ /* 0x040fe40000410000 */
[----:B------:R-:W-:Y:S02]  /*e3e0*/  FMUL.FTZ R109, R3, R109 ;  /* 0x0000006d036d7220 */ /* 0x000fe40000410000 */
[C---:B------:R-:W-:Y:S02]  /*e3f0*/  FMUL.FTZ R114, R133.reuse, R114 ;  /* 0x0000007285727220 */ /* 0x040fe40000410000 */
[C---:B------:R-:W-:Y:S02]  /*e400*/  FMUL.FTZ R115, R133.reuse, R115 ;  /* 0x0000007385737220 */ /* 0x040fe40000410000 */
[C---:B------:R-:W-:Y:S02]  /*e410*/  FMUL.FTZ R118, R133.reuse, R118 ;  /* 0x0000007685767220 */ /* 0x040fe40000410000 */
[----:B------:R-:W-:Y:S01]  /*e420*/  FMUL.FTZ R119, R133, R119 ;  /* 0x0000007785777220 */ /* 0x000fe20000410000 */
[----:B--2---:R-:W-:Y:S01]  /*e430*/  @P1 SHF.R.S32.HI R4, RZ, 0x1f, R249 ;  /* 0x0000001fff041819 */ /* 0x004fe200000114f9 */
[C---:B------:R-:W-:Y:S02]  /*e440*/  FMUL.FTZ R120, R3.reuse, R120 ;  /* 0x0000007803787220 */ /* 0x040fe40000410000 */
[----:B------:R-:W-:Y:S01]  /*e450*/  FMUL.FTZ R121, R3, R121 ;  /* 0x0000007903797220 */ /* 0x000fe20000410000 */
[----:B-1----:R-:W-:Y:S01]  /*e460*/  FMNMX.FTZ R134, R0, R2, !PT ;  /* 0x0000000200867209 */ /* 0x002fe20007810000 */
[----:B------:R-:W-:Y:S02]  /*e470*/  @P1 IMAD R2, R4, c[0x0][0x1e0], RZ ;  /* 0x0000780004021a24 */ /* 0x000fe400078e02ff */
[C---:B------:R-:W-:Y:S04]  /*e480*/  @P1 IMAD.WIDE.U32 R4, R249.reuse, c[0x0][0x1e0], RZ ;  /* 0x00007800f9041a25 */ /* 0x040fe800078e00ff */
[----:B------:R-:W-:Y:S01]  /*e490*/  @P1 IMAD R2, R249, c[0x0][0x1e4], R2 ;  /* 0x00007900f9021a24 */ /* 0x000fe200078e0202 */
[----:B------:R-:W-:Y:S01]  /*e4a0*/  @P1 SHF.L.U32 R6, R4, 0x6, RZ ;  /* 0x0000000604061819 */ /* 0x000fe200000006ff */
[----:B------:R-:W-:Y:S01]  /*e4b0*/  FADD.FTZ R0, -R134, R139 ;  /* 0x0000008b86007221 */ /* 0x000fe20000010100 */
[----:B------:R-:W-:Y:S01]  /*e4c0*/  MOV R139, R30 ;  /* 0x0000001e008b7202 */ /* 0x000fe20000000f00 */
[----:B------:R-:W-:Y:S01]  /*e4d0*/  FMUL.FTZ R124, R3, R124 ;  /* 0x0000007c037c7220 */ /* 0x000fe20000410000 */
[----:B------:R-:W-:Y:S01]  /*e4e0*/  @P1 IADD3 R2, R5, R2, RZ ;  /* 0x0000000205021210 */ /* 0x000fe20007ffe0ff */
[----:B------:R-:W-:Y:S01]  /*e4f0*/  FMUL.FTZ R0, R0, c[0x0][0x2d0] ;  /* 0x0000b40000007a20 */ /* 0x000fe20000410000 */
[----:B------:R-:W-:Y:S01]  /*e500*/  @P1 IADD3 R5, P3, R6, R10, RZ ;  /* 0x0000000a06051210 */ /* 0x000fe20007f7e0ff */
[----:B------:R-:W-:Y:S01]  /*e510*/  FMUL.FTZ R125, R3, R125 ;  /* 0x0000007d037d7220 */ /* 0x000fe20000410000 */
[----:B------:R-:W-:Y:S01]  /*e520*/  @P1 SHF.L.U64.HI R2, R4, 0x6, R2 ;  /* 0x0000000604021819 */ /* 0x000fe20000010202 */
[----:B------:R-:W-:Y:S01]  /*e530*/  FMUL.FTZ R130, R133, R130 ;  /* 0x0000008285827220 */ /* 0x000fe20000410000 */
[----:B------:R-:W-:Y:S01]  /*e540*/  @P1 LEA R4, P2, R5, c[0x0][0x1c8], 0x1 ;  /* 0x0000720005041a11 */ /* 0x000fe200078408ff */
[----:B------:R-:W1:Y:S01]  /*e550*/  MUFU.EX2 R0, R0 ;  /* 0x0000000000007308 */ /* 0x000e620000000800 */
[----:B------:R-:W-:Y:S01]  /*e560*/  MOV R176, R139 ;  /* 0x0000008b00b07202 */ /* 0x000fe20000000f00 */
[----:B------:R-:W-:Y:S01]  /*e570*/  @P1 IMAD.X R7, R2, 0x1, R21, P3 ;  /* 0x0000000102071824 */ /* 0x000fe200018e0615 */
[----:B------:R-:W-:Y:S02]  /*e580*/  @P1 IADD3 R6, P4, P3, R6, 0x40, R10 ;  /* 0x0000004006061810 */ /* 0x000fe40007b9e00a */
[----:B------:R-:W-:Y:S01]  /*e590*/  MOV R139, R45 ;  /* 0x0000002d008b7202 */ /* 0x000fe20000000f00 */
[----:B------:R-:W-:Y:S01]  /*e5a0*/  FMUL.FTZ R45, R3, R181 ;  /* 0x000000b5032d7220 */ /* 0x000fe20000410000 */
[----:B------:R-:W-:Y:S01]  /*e5b0*/  @P1 LEA.HI.X R5, R5, c[0x0][0x1cc], R7, 0x1, P2 ;  /* 0x0000730005051a11 */ /* 0x000fe200010f0c07 */
[----:B------:R-:W-:Y:S01]  /*e5c0*/  FFMA.FTZ R7, R218, c[0x0][0x2d0], -R208 ;  /* 0x0000b400da077a23 */ /* 0x000fe200000108d0 */
[----:B------:R-:W-:Y:S01]  /*e5d0*/  @P1 IADD3.X R2, R2, RZ, R21, P4, P3 ;  /* 0x000000ff02021210 */ /* 0x000fe200027e6415 */
[----:B------:R-:W-:Y:S01]  /*e5e0*/  FFMA.FTZ R139, R139, c[0x0][0x2d0], -R206 ;  /* 0x0000b4008b8b7a23 */ /* 0x000fe200000108ce */
[C---:B------:R-:W-:Y:S01]  /*e5f0*/  @P1 LEA R10, P2, R6.reuse, c[0x0][0x1c8], 0x1 ;  /* 0x00007200060a1a11 */ /* 0x040fe200078408ff */
[----:B------:R2:W-:Y:S01]  /*e600*/  MUFU.EX2 R216, R7 ;  /* 0x0000000700d87308 */ /* 0x0005e20000000800 */
[----:B------:R3:W-:Y:S01]  /*e610*/  @P1 LDGSTS.E.BYPASS.LTC128B.128 [R248+0x4100], [R4.64], !P0 ;  /* 0x0410000004f81fae */ /* 0x0007e2000c101d46 */
[----:B------:R-:W-:Y:S02]  /*e620*/  MOV R181, R46 ;  /* 0x0000002e00b57202 */ /* 0x000fe40000000f00 */
[----:B------:R-:W-:Y:S01]  /*e630*/  @P1 LEA.HI.X R11, R6, c[0x0][0x1cc], R2, 0x1, P2 ;  /* 0x00007300060b1a11 */ /* 0x000fe200010f0c02 */
[--C-:B------:R-:W-:Y:S01]  /*e640*/  FFMA.FTZ R2, R12, c[0x0][0x2d0], -R208.reuse ;  /* 0x0000b4000c027a23 */ /* 0x100fe200000108d0 */
[----:B------:R-:W-:Y:S01]  /*e650*/  @P1 IADD3 R6, P2, R4, R8, RZ ;  /* 0x0000000804061210 */ /* 0x000fe20007f5e0ff */
[C---:B------:R-:W-:Y:S01]  /*e660*/  FMUL.FTZ R12, R3.reuse, R148 ;  /* 0x00000094030c7220 */ /* 0x040fe20000410000 */
[----:B------:R-:W-:Y:S01]  /*e670*/  MOV R218, R49 ;  /* 0x0000003100da7202 */ /* 0x000fe20000000f00 */
[----:B------:R4:W-:Y:S01]  /*e680*/  @P1 LDGSTS.E.BYPASS.LTC128B.128 [R248+0x6100], [R10.64], !P6 ;  /* 0x061000000af81fae */ /* 0x0009e2000f101d46 */
[----:B------:R4:W-:Y:S01]  /*e690*/  MUFU.EX2 R213, R2 ;  /* 0x0000000200d57308 */ /* 0x0009e20000000800 */
[----:B------:R-:W-:Y:S02]  /*e6a0*/  FMUL.FTZ R49, R132, R185 ;  /* 0x000000b984317220 */ /* 0x000fe40000410000 */
[C---:B-1----:R-:W-:Y:S01]  /*e6b0*/  FMUL.FTZ R26, R0.reuse, R162 ;  /* 0x000000a2001a7220 */ /* 0x042fe20000410000 */
[----:B------:R-:W-:Y:S01]  /*e6c0*/  MOV R162, R64 ;  /* 0x0000004000a27202 */ /* 0x000fe20000000f00 */
[C---:B------:R-:W-:Y:S01]  /*e6d0*/  FMUL.FTZ R27, R0.reuse, R163 ;  /* 0x000000a3001b7220 */ /* 0x040fe20000410000 */
[----:B------:R-:W-:Y:S01]  /*e6e0*/  MOV R163, R57 ;  /* 0x0000003900a37202 */ /* 0x000fe20000000f00 */
[C---:B------:R-:W-:Y:S02]  /*e6f0*/  FMUL.FTZ R59, R0.reuse, R195 ;  /* 0x000000c3003b7220 */ /* 0x040fe40000410000 */
[C---:B------:R-:W-:Y:S01]  /*e700*/  FMUL.FTZ R30, R0.reuse, R166 ;  /* 0x000000a6001e7220 */ /* 0x040fe20000410000 */
[----:B------:R-:W-:Y:S01]  /*e710*/  MOV R166, R61 ;  /* 0x0000003d00a67202 */ /* 0x000fe20000000f00 */
[----:B------:R-:W-:Y:S01]  /*e720*/  FMUL.FTZ R46, R0, R182 ;  /* 0x000000b6002e7220 */ /* 0x000fe20000410000 */
[----:B------:R-:W-:Y:S01]  /*e730*/  MOV R182, R66 ;  /* 0x0000004200b67202 */ /* 0x000fe20000000f00 */
[----:B------:R-:W-:Y:S01]  /*e740*/  FMUL.FTZ R61, R3, R197 ;  /* 0x000000c5033d7220 */ /* 0x000fe20000410000 */
[----:B--2---:R-:W-:Y:S01]  /*e750*/  @P1 IADD3.X R7, R5, R9, RZ, P2, !PT ;  /* 0x0000000905071210 */ /* 0x004fe200017fe4ff */
[----:B------:R-:W-:Y:S02]  /*e760*/  FMUL.FTZ R57, R3, R193 ;  /* 0x000000c103397220 */ /* 0x000fe40000410000 */
[----:B------:R-:W-:Y:S01]  /*e770*/  FMUL.FTZ R64, R132, R200 ;  /* 0x000000c884407220 */ /* 0x000fe20000410000 */
[----:B---3--:R-:W-:Y:S01]  /*e780*/  @P1 IADD3 R4, P3, R6, R8, RZ ;  /* 0x0000000806041210 */ /* 0x008fe20007f7e0ff */
[----:B------:R1:W-:Y:S01]  /*e790*/  @P1 LDGSTS.E.BYPASS.LTC128B.128 [R248+0x4900], [R6.64], !P0 ;  /* 0x0490000006f81fae */ /* 0x0003e2000c101d46 */
[----:B------:R-:W-:Y:S02]  /*e7a0*/  FMUL.FTZ R66, R133, R202 ;  /* 0x000000ca85427220 */ /* 0x000fe40000410000 */
[-C--:B------:R-:W-:Y:S01]  /*e7b0*/  @P1 IADD3.X R5, R7, R9.reuse, RZ, P3, !PT ;  /* 0x0000000907051210 */ /* 0x080fe20001ffe4ff */
[----:B------:R-:W-:Y:S01]  /*e7c0*/  FMUL.FTZ R74, R0, R74 ;  /* 0x0000004a004a7220 */ /* 0x000fe20000410000 */
[----:B------:R-:W-:Y:S01]  /*e7d0*/  @P1 IADD3 R8, P2, R4, R8, RZ ;  /* 0x0000000804081210 */ /* 0x000fe20007f5e0ff */
[----:B----4-:R-:W-:Y:S02]  /*e7e0*/  FFMA.FTZ R2, R13, c[0x0][0x2d0], -R208 ;  /* 0x0000b4000d027a23 */ /* 0x010fe400000108d0 */
[----:B------:R1:W-:Y:S01]  /*e7f0*/  @P1 LDGSTS.E.BYPASS.LTC128B.128 [R248+0x6900], [R6.64+0x80], !P6 ;  /* 0x0690008006f81fae */ /* 0x0003e2000f101d46 */
[----:B------:R-:W-:Y:S01]  /*e800*/  @P1 IADD3.X R9, R5, R9, RZ, P2, !PT ;  /* 0x0000000905091210 */ /* 0x000fe200017fe4ff */
[----:B------:R-:W2:Y:S01]  /*e810*/  MUFU.EX2 R241, R2 ;  /* 0x0000000200f17308 */ /* 0x000ea20000000800 */
[C---:B------:R-:W-:Y:S02]  /*e820*/  FMUL.FTZ R10, R0.reuse, R142 ;  /* 0x0000008e000a7220 */ /* 0x040fe40000410000 */
[C---:B------:R-:W-:Y:S02]  /*e830*/  FMUL.FTZ R11, R0.reuse, R143 ;  /* 0x0000008f000b7220 */ /* 0x040fe40000410000 */
[----:B------:R-:W-:Y:S01]  /*e840*/  FMUL.FTZ R13, R3, R149 ;  /* 0x00000095030d7220 */ /* 0x000fe20000410000 */
[----:B------:R3:W-:Y:S01]  /*e850*/  @P1 LDGSTS.E.BYPASS.LTC128B.128 [R248+0x5100], [R4.64], !P0 ;  /* 0x0510000004f81fae */ /* 0x0007e2000c101d46 */
[C---:B------:R-:W-:Y:S02]  /*e860*/  FMUL.FTZ R75, R0.reuse, R75 ;  /* 0x0000004b004b7220 */ /* 0x040fe40000410000 */
[C---:B------:R-:W-:Y:S02]  /*e870*/  FMUL.FTZ R78, R0.reuse, R78 ;  /* 0x0000004e004e7220 */ /* 0x040fe40000410000 */
[C---:B------:R-:W-:Y:S02]  /*e880*/  FMUL.FTZ R79, R0.reuse, R79 ;  /* 0x0000004f004f7220 */ /* 0x040fe40000410000 */
[C---:B------:R-:W-:Y:S01]  /*e890*/  FMUL.FTZ R90, R0.reuse, R90 ;  /* 0x0000005a005a7220 */ /* 0x040fe20000410000 */
[----:B------:R3:W-:Y:S01]  /*e8a0*/  @P1 LDGSTS.E.BYPASS.LTC128B.128 [R248+0x7100], [R4.64+0x80], !P6 ;  /* 0x0710008004f81fae */ /* 0x0007e2000f101d46 */
[C---:B------:R-:W-:Y:S02]  /*e8b0*/  FMUL.FTZ R91, R0.reuse, R91 ;  /* 0x0000005b005b7220 */ /* 0x040fe40000410000 */
[C---:B------:R-:W-:Y:S02]  /*e8c0*/  FMUL.FTZ R94, R0.reuse, R94 ;  /* 0x0000005e005e7220 */ /* 0x040fe40000410000 */
[C---:B------:R-:W-:Y:S02]  /*e8d0*/  FMUL.FTZ R95, R0.reuse, R95 ;  /* 0x0000005f005f7220 */ /* 0x040fe40000410000 */
[C---:B------:R-:W-:Y:S01]  /*e8e0*/  FMUL.FTZ R106, R0.reuse, R106 ;  /* 0x0000006a006a7220 */ /* 0x040fe20000410000 */
[----:B------:R4:W-:Y:S01]  /*e8f0*/  @P1 LDGSTS.E.BYPASS.LTC128B.128 [R248+0x5900], [R8.64], !P0 ;  /* 0x0590000008f81fae */ /* 0x0009e2000c101d46 */
[----:B------:R-:W-:Y:S01]  /*e900*/  FMUL.FTZ R107, R0, R107 ;  /* 0x0000006b006b7220 */ /* 0x000fe20000410000 */
[----:B--2---:R-:W-:Y:S01]  /*e910*/  F2FP.BF16.PACK_AB R142, R241, R213 ;  /* 0x000000d5f18e723e */ /* 0x004fe200000010ff */
[----:B------:R-:W-:Y:S02]  /*e920*/  FMUL.FTZ R2, R134, c[0x0][0x2d0] ;  /* 0x0000b40086027a20 */ /* 0x000fe40000410000 */
[----:B-1----:R-:W-:Y:S01]  /*e930*/  FMUL.FTZ R7, R133, R147 ;  /* 0x0000009385077220 */ /* 0x002fe20000410000 */
[----:B------:R-:W-:Y:S01]  /*e940*/  F2FP.BF16.PACK_AB R147, R236, R234 ;  /* 0x000000eaec93723e */ /* 0x000fe200000010ff */
[--C-:B------:R-:W-:Y:S01]  /*e950*/  FFMA.FTZ R6, R219, c[0x0][0x2d0], -R2.reuse ;  /* 0x0000b400db067a23 */ /* 0x100fe20000010802 */
[----:B------:R4:W-:Y:S01]  /*e960*/  @P1 LDGSTS.E.BYPASS.LTC128B.128 [R248+0x7900], [R8.64+0x80], !P6 ;  /* 0x0790008008f81fae */ /* 0x0009e2000f101d46 */
[----:B------:R-:W-:Y:S01]  /*e970*/  MOV R219, R41 ;  /* 0x0000002900db7202 */ /* 0x000fe20000000f00 */
[----:B------:R-:W-:Y:S01]  /*e980*/  FMUL.FTZ R41, R3, R177 ;  /* 0x000000b103297220 */ /* 0x000fe20000410000 */
[----:B------:R1:W-:Y:S01]  /*e990*/  MUFU.EX2 R209, R6 ;  /* 0x0000000600d17308 */ /* 0x0003e20000000800 */
[----:B------:R-:W-:Y:S01]  /*e9a0*/  MOV R177, R42 ;  /* 0x0000002a00b17202 */ /* 0x000fe20000000f00 */
[C---:B------:R-:W-:Y:S02]  /*e9b0*/  FMUL.FTZ R42, R0.reuse, R178 ;  /* 0x000000b2002a7220 */ /* 0x040fe40000410000 */
[C---:B------:R-:W-:Y:S01]  /*e9c0*/  FMUL.FTZ R110, R0.reuse, R110 ;  /* 0x0000006e006e7220 */ /* 0x040fe20000410000 */
[----:B------:R-:W2:Y:S01]  /*e9d0*/  LDSM.16.MT88.4 R20, [R229] ;  /* 0x00000000e514783b */ /* 0x000ea20000004200 */
[----:B------:R-:W-:Y:S02]  /*e9e0*/  FMUL.FTZ R111, R0, R111 ;  /* 0x0000006f006f7220 */ /* 0x000fe40000410000 */
[--C-:B---3--:R-:W-:Y:S01]  /*e9f0*/  FFMA.FTZ R4, R220, c[0x0][0x2d0], -R2.reuse ;  /* 0x0000b400dc047a23 */ /* 0x108fe20000010802 */
[----:B------:R-:W-:Y:S01]  /*ea00*/  MOV R220, R245 ;  /* 0x000000f500dc7202 */ /* 0x000fe20000000f00 */
[----:B------:R-:W-:Y:S01]  /*ea10*/  FMUL.FTZ R5, R132, R145 ;  /* 0x0000009184057220 */ /* 0x000fe20000410000 */
[----:B------:R-:W-:Y:S01]  /*ea20*/  F2FP.BF16.PACK_AB R145, R240, R215 ;  /* 0x000000d7f091723e */ /* 0x000fe200000010ff */
[----:B------:R3:W3:Y:S01]  /*ea30*/  MUFU.EX2 R210, R4 ;  /* 0x0000000400d27308 */ /* 0x0006e20000000800 */
[----:B------:R-:W2:Y:S01]  /*ea40*/  LDSM.16.MT88.4 R36, [R230] ;  /* 0x00000000e624783b */ /* 0x000ea20000004200 */
[C---:B------:R-:W-:Y:S02]  /*ea50*/  FMUL.FTZ R122, R0.reuse, R122 ;  /* 0x0000007a007a7220 */ /* 0x040fe40000410000 */
[C---:B------:R-:W-:Y:S02]  /*ea60*/  FMUL.FTZ R123, R0.reuse, R123 ;  /* 0x0000007b007b7220 */ /* 0x040fe40000410000 */
[C---:B------:R-:W-:Y:S02]  /*ea70*/  FMUL.FTZ R126, R0.reuse, R126 ;  /* 0x0000007e007e7220 */ /* 0x040fe40000410000 */
[----:B------:R-:W-:Y:S01]  /*ea80*/  FMUL.FTZ R127, R0, R127 ;  /* 0x0000007f007f7220 */ /* 0x000fe20000410000 */
[----:B------:R-:W2:Y:S01]  /*ea90*/  LDSM.16.MT88.4 R52, [R233] ;  /* 0x00000000e934783b */ /* 0x000ea20000004200 */
[----:B-1----:R-:W-:Y:S01]  /*eaa0*/  FMUL.FTZ R6, R133, R146 ;  /* 0x0000009285067220 */ /* 0x002fe20000410000 */
[----:B------:R-:W-:Y:S01]  /*eab0*/  F2FP.BF16.PACK_AB R146, R217, R238 ;  /* 0x000000eed992723e */ /* 0x000fe200000010ff */
[C---:B----4-:R-:W-:Y:S01]  /*eac0*/  FMUL.FTZ R8, R3.reuse, R140 ;  /* 0x0000008c03087220 */ /* 0x050fe20000410000 */
[----:B------:R-:W-:Y:S01]  /*ead0*/  F2FP.BF16.PACK_AB R140, R216, R212 ;  /* 0x000000d4d88c723e */ /* 0x000fe200000010ff */
[----:B------:R-:W-:Y:S03]  /*eae0*/  FMUL.FTZ R9, R3, R141 ;  /* 0x0000008d03097220 */ /* 0x000fe60000410000 */
[----:B------:R-:W-:Y:S01]  /*eaf0*/  LDSM.16.MT88.4 R152, [R229+0x2000] ;  /* 0x00200000e598783b */ /* 0x000fe20000004200 */
[--C-:B---3--:R-:W-:Y:S01]  /*eb00*/  FFMA.FTZ R4, R14, c[0x0][0x2d0], -R2.reuse ;  /* 0x0000b4000e047a23 */ /* 0x108fe20000010802 */
[----:B------:R-:W-:Y:S01]  /*eb10*/  F2FP.BF16.PACK_AB R141, R210, R209 ;  /* 0x000000d1d28d723e */ /* 0x000fe200000010ff */
[C---:B------:R-:W-:Y:S05]  /*eb20*/  FMUL.FTZ R14, R0.reuse, R150 ;  /* 0x00000096000e7220 */ /* 0x040fea0000410000 */
[----:B------:R-:W0:Y:S01]  /*eb30*/  LDGDEPBAR ;  /* 0x00000000000079af */ /* 0x000e220000000000 */
[----:B------:R1:W-:Y:S02]  /*eb40*/  MUFU.EX2 R211, R4 ;  /* 0x0000000400d37308 */ /* 0x0003e40000000800 */
[----:B-1----:R-:W-:Y:S02]  /*eb50*/  FFMA.FTZ R4, R15, c[0x0][0x2d0], -R2 ;  /* 0x0000b4000f047a23 */ /* 0x002fe40000010802 */
[----:B------:R-:W-:Y:S06]  /*eb60*/  FMUL.FTZ R15, R0, R151 ;  /* 0x00000097000f7220 */ /* 0x000fec0000410000 */
[----:B------:R1:W3:Y:S01]  /*eb70*/  MUFU.EX2 R242, R4 ;  /* 0x0000000400f27308 */ /* 0x0002e20000000800 */
[----:B------:R-:W4:Y:S01]  /*eb80*/  LDSM.16.MT88.4 R148, [R232] ;  /* 0x00000000e894783b */ /* 0x000f220000004200 */
[----:B-1----:R-:W-:Y:S01]  /*eb90*/  FMUL.FTZ R4, R132, R144 ;  /* 0x0000009084047220 */ /* 0x002fe20000410000 */
[----:B------:R-:W-:Y:S02]  /*eba0*/  F2FP.BF16.PACK_AB R144, R231, R214 ;  /* 0x000000d6e790723e */ /* 0x000fe400000010ff */
[----:B---3--:R-:W-:Y:S05]  /*ebb0*/  F2FP.BF16.PACK_AB R143, R242, R211 ;  /* 0x000000d3f28f723e */ /* 0x008fea00000010ff */
[-C--:B--2---:R-:W-:Y:S08]  /*ebc0*/  HMMA.16816.F32.BF16 R4, R144, R20.reuse, R4 ;  /* 0x000000149004723c */ /* 0x084ff00000041804 */
[C---:B------:R-:W-:Y:S07]  /*ebd0*/  HMMA.16816.F32.BF16 R8, R140.reuse, R20, R8 ;  /* 0x000000148c08723c */ /* 0x040fee0000041808 */
[C---:B------:R-:W-:Y:S01]  /*ebe0*/  FMUL.FTZ R20, R132.reuse, R156 ;  /* 0x0000009c84147220 */ /* 0x040fe20000410000 */
[-C--:B------:R-:W-:Y:S04]  /*ebf0*/  HMMA.16816.F32.BF16 R12, R140, R22.reuse, R12 ;  /* 0x000000168c0c723c */ /* 0x080fe8000004180c */
[----:B------:R-:W-:Y:S01]  /*ec00*/  MOV R156, R138 ;  /* 0x0000008a009c7202 */ /* 0x000fe20000000f00 */
[--C-:B------:R-:W-:Y:S02]  /*ec10*/  FFMA.FTZ R138, R221, c[0x0][0x2d0], -R206.reuse ;  /* 0x0000b400dd8a7a23 */ /* 0x100fe400000108ce */
[----:B------:R-:W-:Y:S01]  /*ec20*/  FMUL.FTZ R21, R132, R157 ;  /* 0x0000009d84157220 */ /* 0x000fe20000410000 */
[C---:B------:R-:W-:Y:S04]  /*ec30*/  HMMA.16816.F32.BF16 R16, R144.reuse, R22, R16 ;  /* 0x000000169010723c */ /* 0x040fe80000041810 */
[----:B------:R-:W-:Y:S01]  /*ec40*/  MOV R157, R63 ;  /* 0x0000003f009d7202 */ /* 0x000fe20000000f00 */
[C---:B------:R-:W-:Y:S02]  /*ec50*/  FMUL.FTZ R63, R0.reuse, R199 ;  /* 0x000000c7003f7220 */ /* 0x040fe40000410000 */
[C---:B------:R-:W-:Y:S01]  /*ec60*/  FMUL.FTZ R22, R133.reuse, R158 ;  /* 0x0000009e85167220 */ /* 0x040fe20000410000 */
[----:B------:R-:W-:Y:S01]  /*ec70*/  MOV R158, R31 ;  /* 0x0000001f009e7202 */ /* 0x000fe20000000f00 */
[C---:B------:R-:W-:Y:S03]  /*ec80*/  FMUL.FTZ R31, R0.reuse, R167 ;  /* 0x000000a7001f7220 */ /* 0x040fe60000410000 */
[----:B------:R-:W-:Y:S01]  /*ec90*/  MOV R167, R243 ;  /* 0x000000f300a77202 */ /* 0x000fe20000000f00 */
[----:B------:R-:W-:Y:S01]  /*eca0*/  FMUL.FTZ R23, R133, R159 ;  /* 0x0000009f85177220 */ /* 0x000fe20000410000 */
[----:B------:R1:W-:Y:S01]  /*ecb0*/  MUFU.EX2 R243, R138 ;  /* 0x0000008a00f37308 */ /* 0x0003e20000000800 */
[----:B------:R-:W-:Y:S01]  /*ecc0*/  MOV R159, R58 ;  /* 0x0000003a009f7202 */ /* 0x000fe20000000f00 */
[----:B------:R-:W-:Y:S04]  /*ecd0*/  FMUL.FTZ R58, R0, R194 ;  /* 0x000000c2003a7220 */ /* 0x000fe80000410000 */
[-C--:B------:R-:W-:Y:S08]  /*ece0*/  HMMA.16816.F32.BF16 R20, R144, R36.reuse, R20 ;  /* 0x000000249014723c */ /* 0x080ff00000041814 */
[C---:B------:R-:W-:Y:S07]  /*ecf0*/  HMMA.16816.F32.BF16 R24, R140.reuse, R36, R24 ;  /* 0x000000248c18723c */ /* 0x040fee0000041818 */
[----:B------:R-:W-:Y:S01]  /*ed00*/  FMUL.FTZ R36, R132, R172 ;  /* 0x000000ac84247220 */ /* 0x000fe20000410000 */
[-C--:B------:R-:W-:Y:S04]  /*ed10*/  HMMA.16816.F32.BF16 R28, R140, R38.reuse, R28 ;  /* 0x000000268c1c723c */ /* 0x080fe8000004181c */
[----:B-1----:R-:W-:Y:S01]  /*ed20*/  FFMA.FTZ R138, R223, c[0x0][0x2d0], -R206 ;  /* 0x0000b400df8a7a23 */ /* 0x002fe200000108ce */
[----:B------:R-:W-:Y:S01]  /*ed30*/  MOV R172, R43 ;  /* 0x0000002b00ac7202 */ /* 0x000fe20000000f00 */
[----:B------:R-:W-:Y:S02]  /*ed40*/  FMUL.FTZ R43, R0, R179 ;  /* 0x000000b3002b7220 */ /* 0x000fe40000410000 */
[C---:B------:R-:W-:Y:S01]  /*ed50*/  HMMA.16816.F32.BF16 R32, R144.reuse, R38, R32 ;  /* 0x000000269020723c */ /* 0x040fe20000041820 */
[----:B------:R1:W2:Y:S03]  /*ed60*/  MUFU.EX2 R235, R138 ;  /* 0x0000008a00eb7308 */ /* 0x0002a60000000800 */
[----:B------:R-:W-:Y:S02]  /*ed70*/  FMUL.FTZ R37, R132, R173 ;  /* 0x000000ad84257220 */ /* 0x000fe40000410000 */
[----:B------:R-:W-:Y:S02]  /*ed80*/  IMAD.MOV.U32 R173, RZ, RZ, R44 ;  /* 0x000000ffffad7224 */ /* 0x000fe400078e002c */
[----:B------:R-:W-:Y:S01]  /*ed90*/  FMUL.FTZ R38, R133, R174 ;  /* 0x000000ae85267220 */ /* 0x000fe20000410000 */
[----:B------:R-:W-:Y:S03]  /*eda0*/  MOV R174, R47 ;  /* 0x0000002f00ae7202 */ /* 0x000fe60000000f00 */
[C---:B------:R-:W-:Y:S01]  /*edb0*/  FMUL.FTZ R47, R0.reuse, R183 ;  /* 0x000000b7002f7220 */ /* 0x040fe20000410000 */
[----:B------:R-:W-:Y:S01]  /*edc0*/  MOV R183, R244 ;  /* 0x000000f400b77202 */ /* 0x000fe20000000f00 */
[----:B------:R-:W-:Y:S01]  /*edd0*/  FMUL.FTZ R44, R3, R180 ;  /* 0x000000b4032c7220 */ /* 0x000fe20000410000 */
[----:B------:R-:W-:Y:S01]  /*ede0*/  MOV R180, R62 ;  /* 0x0000003e00b47202 */ /* 0x000fe20000000f00 */
[----:B------:R-:W-:Y:S02]  /*edf0*/  FMUL.FTZ R62, R0, R198 ;  /* 0x000000c6003e7220 */ /* 0x000fe40000410000 */
[----:B------:R-:W-:Y:S01]  /*ee00*/  FMUL.FTZ R39, R133, R175 ;  /* 0x000000af85277220 */ /* 0x000fe20000410000 */
[----:B------:R-:W-:Y:S01]  /*ee10*/  MOV R175, R65 ;  /* 0x0000004100af7202 */ /* 0x000fe20000000f00 */
[C---:B------:R-:W-:Y:S02]  /*ee20*/  FMUL.FTZ R65, R132.reuse, R201 ;  /* 0x000000c984417220 */ /* 0x040fe40000410000 */
[----:B------:R-:W-:Y:S03]  /*ee30*/  LDSM.16.MT88.4 R200, [R232+0x1800] ;  /* 0x00180000e8c8783b */ /* 0x000fe60000004200 */
[-C--:B------:R-:W-:Y:S03]  /*ee40*/  HMMA.16816.F32.BF16 R36, R144, R52.reuse, R36 ;  /* 0x000000349024723c */ /* 0x080fe60000041824 */
[--C-:B-1----:R-:W-:Y:S04]  /*ee50*/  FFMA.FTZ R138, R225, c[0x0][0x2d0], -R207.reuse ;  /* 0x0000b400e18a7a23 */ /* 0x102fe800000108cf */
[----:B------:R1:W-:Y:S01]  /*ee60*/  MUFU.EX2 R179, R138 ;  /* 0x0000008a00b37308 */ /* 0x0003e20000000800 */
[C---:B------:R-:W-:Y:S07]  /*ee70*/  HMMA.16816.F32.BF16 R40, R140.reuse, R52, R40 ;  /* 0x000000348c28723c */ /* 0x040fee0000041828 */
[C---:B------:R-:W-:Y:S01]  /*ee80*/  FMUL.FTZ R53, R132.reuse, R189 ;  /* 0x000000bd84357220 */ /* 0x040fe20000410000 */
[-C--:B------:R-:W-:Y:S04]  /*ee90*/  HMMA.16816.F32.BF16 R44, R140, R54.reuse, R44 ;  /* 0x000000368c2c723c */ /* 0x080fe8000004182c */
[----:B------:R-:W-:Y:S04]  /*eea0*/  FMUL.FTZ R52, R132, R188 ;  /* 0x000000bc84347220 */ /* 0x000fe80000410000 */
[C---:B------:R-:W-:Y:S04]  /*eeb0*/  HMMA.16816.F32.BF16 R48, R144.reuse, R54, R48 ;  /* 0x000000369030723c */ /* 0x040fe80000041830 */
[--C-:B-1----:R-:W-:Y:S03]  /*eec0*/  FFMA.FTZ R138, R226, c[0x0][0x2d0], -R207.reuse ;  /* 0x0000b400e28a7a23 */ /* 0x102fe600000108cf */
[C---:B------:R-:W-:Y:S01]  /*eed0*/  FMUL.FTZ R54, R133.reuse, R190 ;  /* 0x000000be85367220 */ /* 0x040fe20000410000 */
[----:B------:R1:W3:Y:S01]  /*eee0*/  MUFU.EX2 R245, R138 ;  /* 0x0000008a00f57308 */ /* 0x0002e20000000800 */
[----:B------:R-:W-:Y:S07]  /*eef0*/  FMUL.FTZ R55, R133, R191 ;  /* 0x000000bf85377220 */ /* 0x000fee0000410000 */
[-C--:B----4-:R-:W-:Y:S02]  /*ef00*/  HMMA.16816.F32.BF16 R52, R144, R148.reuse, R52 ;  /* 0x000000949034723c */ /* 0x090fe40000041834 */
[----:B------:R-:W-:Y:S06]  /*ef10*/  MUFU.EX2 R191, R160 ;  /* 0x000000a000bf7308 */ /* 0x000fec0000000800 */
[C---:B------:R-:W-:Y:S08]  /*ef20*/  HMMA.16816.F32.BF16 R56, R140.reuse, R148, R56 ;  /* 0x000000948c38723c */ /* 0x040ff00000041838 */
[-C--:B------:R-:W-:Y:S04]  /*ef30*/  HMMA.16816.F32.BF16 R60, R140, R150.reuse, R60 ;  /* 0x000000968c3c723c */ /* 0x080fe8000004183c */
[--C-:B-1----:R-:W-:Y:S04]  /*ef40*/  FFMA.FTZ R138, R222, c[0x0][0x2d0], -R206.reuse ;  /* 0x0000b400de8a7a23 */ /* 0x102fe800000108ce */
[C---:B------:R-:W-:Y:S01]  /*ef50*/  HMMA.16816.F32.BF16 R64, R144.reuse, R150, R64 ;  /* 0x000000969040723c */ /* 0x040fe20000041840 */
[----:B------:R1:W-:Y:S01]  /*ef60*/  MUFU.EX2 R178, R138 ;  /* 0x0000008a00b27308 */ /* 0x0003e20000000800 */
[----:B------:R-:W4:Y:S06]  /*ef70*/  LDSM.16.MT88.4 R148, [R230+0x2000] ;  /* 0x00200000e694783b */ /* 0x000f2c0000004200 */
[-C--:B------:R-:W-:Y:S08]  /*ef80*/  HMMA.16816.F32.BF16 R68, R144, R152.reuse, R68 ;  /* 0x000000989044723c */ /* 0x080ff00000041844 */
[C---:B------:R-:W-:Y:S08]  /*ef90*/  HMMA.16816.F32.BF16 R72, R140.reuse, R152, R72 ;  /* 0x000000988c48723c */ /* 0x040ff00000041848 */
[-C--:B------:R-:W-:Y:S04]  /*efa0*/  HMMA.16816.F32.BF16 R76, R140, R154.reuse, R76 ;  /* 0x0000009a8c4c723c */ /* 0x080fe8000004184c */
[----:B-1----:R-:W-:Y:S02]  /*efb0*/  FFMA.FTZ R138, R224, c[0x0][0x2d0], -R206 ;  /* 0x0000b400e08a7a23 */ /* 0x002fe400000108ce */
[----:B------:R-:W-:Y:S02]  /*efc0*/  FFMA.FTZ R224, R167, c[0x0][0x2d0], -R2 ;  /* 0x0000b400a7e07a23 */ /* 0x000fe40000010802 */
[C---:B------:R-:W-:Y:S01]  /*efd0*/  HMMA.16816.F32.BF16 R80, R144.reuse, R154, R80 ;  /* 0x0000009a9050723c */ /* 0x040fe20000041850 */
[----:B------:R1:W1:Y:S01]  /*efe0*/  MUFU.EX2 R221, R138 ;  /* 0x0000008a00dd7308 */ /* 0x0002620000000800 */
[----:B------:R-:W2:Y:S06]  /*eff0*/  LDSM.16.MT88.4 R152, [R233+0x2000] ;  /* 0x00200000e998783b */ /* 0x000eac0000004200 */
[-C--:B----4-:R-:W-:Y:S03]  /*f000*/  HMMA.16816.F32.BF16 R84, R144, R148.reuse, R84 ;  /* 0x000000949054723c */ /* 0x090fe60000041854 */
[----:B------:R-:W-:Y:S05]  /*f010*/  MUFU.EX2 R224, R224 ;  /* 0x000000e000e07308 */ /* 0x000fea0000000800 */
        /* <DEDUP_REMOVED lines=8> */
[--C-:B-1----:R-:W-:Y:S04]  /*f0a0*/  FFMA.FTZ R138, R250, c[0x0][0x2d0], -R207.reuse ;  /* 0x0000b400fa8a7a23 */ /* 0x102fe800000108cf */
        /* <DEDUP_REMOVED lines=8> */
[----:B------:R1:W-:Y:S06]  /*f130*/  MUFU.EX2 R244, R138 ;  /* 0x0000008a00f47308 */ /* 0x0003ec0000000800 */
[----:B------:R-:W-:Y:S02]  /*f140*/  F2FP.BF16.PACK_AB R140, R235, R243 ;  /* 0x000000f3eb8c723e */ /* 0x000fe400000010ff */
[----:B---3--:R-:W-:Y:S03]  /*f150*/  F2FP.BF16.PACK_AB R141, R245, R179 ;  /* 0x000000b3f58d723e */ /* 0x008fe600000010ff */
[----:B------:R-:W-:Y:S02]  /*f160*/  F2FP.BF16.PACK_AB R142, R221, R178 ;  /* 0x000000b2dd8e723e */ /* 0x000fe400000010ff */
[----:B--2---:R-:W-:Y:S01]  /*f170*/  F2FP.BF16.PACK_AB R143, R223, R195 ;  /* 0x000000c3df8f723e */ /* 0x004fe200000010ff */
[----:B-1----:R-:W-:Y:S04]  /*f180*/  FFMA.FTZ R138, R251, c[0x0][0x2d0], -R208 ;  /* 0x0000b400fb8a7a23 */ /* 0x002fe800000108d0 */
[----:B------:R1:W2:Y:S02]  /*f190*/  MUFU.EX2 R246, R138 ;  /* 0x0000008a00f67308 */ /* 0x0002a40000000800 */
        /* <DEDUP_REMOVED lines=9> */
[----:B-1----:R-:W-:Y:S01]  /*f230*/  FFMA.FTZ R138, R184, c[0x0][0x2d0], -R2 ;  /* 0x0000b400b88a7a23 */ /* 0x002fe20000010802 */
[----:B------:R-:W-:Y:S02]  /*f240*/  MOV R184, R183 ;  /* 0x000000b700b87202 */ /* 0x000fe40000000f00 */
[----:B------:R-:W-:Y:S02]  /*f250*/  MOV R183, R182 ;  /* 0x000000b600b77202 */ /* 0x000fe40000000f00 */
[----:B------:R-:W-:Y:S02]  /*f260*/  MOV R182, R180 ;  /* 0x000000b400b67202 */ /* 0x000fe40000000f00 */
[----:B------:R-:W-:Y:S02]  /*f270*/  MOV R180, R176 ;  /* 0x000000b000b47202 */ /* 0x000fe40000000f00 */
[----:B------:R-:W-:Y:S02]  /*f280*/  MOV R176, R164 ;  /* 0x000000a400b07202 */ /* 0x000fe40000000f00 */
[----:B------:R-:W-:Y:S02]  /*f290*/  MOV R164, R247 ;  /* 0x000000f700a47202 */ /* 0x000fe40000000f00 */
[----:B------:R1:W3:Y:S02]  /*f2a0*/  MUFU.EX2 R247, R138 ;  /* 0x0000008a00f77308 */ /* 0x0002e40000000800 */
[----:B-1----:R-:W-:Y:S01]  /*f2b0*/  FFMA.FTZ R138, R184, c[0x0][0x2d0], -R208 ;  /* 0x0000b400b88a7a23 */ /* 0x002fe200000108d0 */
[----:B------:R-:W-:Y:S01]  /*f2c0*/  MOV R184, R183 ;  /* 0x000000b700b87202 */ /* 0x000fe20000000f00 */
[----:B------:R-:W-:Y:S01]  /*f2d0*/  IMAD.MOV.U32 R183, RZ, RZ, R182 ;  /* 0x000000ffffb77224 */ /* 0x000fe200078e00b6 */
[----:B------:R-:W-:Y:S05]  /*f2e0*/  MOV R182, R180 ;  /* 0x000000b400b67202 */ /* 0x000fea0000000f00 */
[----:B------:R1:W-:Y:S01]  /*f2f0*/  MUFU.EX2 R198, R138 ;  /* 0x0000008a00c67308 */ /* 0x0003e20000000800 */
[----:B------:R-:W-:Y:S02]  /*f300*/  MOV R180, R176 ;  /* 0x000000b000b47202 */ /* 0x000fe40000000f00 */
[----:B------:R-:W-:Y:S02]  /*f310*/  MOV R176, R175 ;  /* 0x000000af00b07202 */ /* 0x000fe40000000f00 */
[----:B------:R-:W-:Y:S02]  /*f320*/  MOV R175, R171 ;  /* 0x000000ab00af7202 */ /* 0x000fe40000000f00 */
[----:B------:R-:W-:Y:S02]  /*f330*/  MOV R171, R170 ;  /* 0x000000aa00ab7202 */ /* 0x000fe40000000f00 */
[----:B------:R-:W-:Y:S02]  /*f340*/  MOV R170, R131 ;  /* 0x0000008300aa7202 */ /* 0x000fe40000000f00 */
[----:B------:R-:W4:Y:S01]  /*f350*/  LDL.LU R131, [R1+0xd0] ;  /* 0x0000d00001837983 */ /* 0x000f220000300800 */
[----:B-1----:R-:W-:Y:S01]  /*f360*/  FFMA.FTZ R138, R184, c[0x0][0x2d0], -R208 ;  /* 0x0000b400b88a7a23 */ /* 0x002fe200000108d0 */
[----:B------:R-:W-:Y:S02]  /*f370*/  MOV R184, R183 ;  /* 0x000000b700b87202 */ /* 0x000fe40000000f00 */
[----:B------:R-:W-:Y:S02]  /*f380*/  MOV R183, R176 ;  /* 0x000000b000b77202 */ /* 0x000fe40000000f00 */
[----:B------:R-:W-:Y:S02]  /*f390*/  MOV R176, R171 ;  /* 0x000000ab00b07202 */ /* 0x000fe40000000f00 */
[----:B------:R-:W-:Y:S02]  /*f3a0*/  MOV R171, R237 ;  /* 0x000000ed00ab7202 */ /* 0x000fe40000000f00 */
[----:B------:R1:W1:Y:S02]  /*f3b0*/  MUFU.EX2 R237, R138 ;  /* 0x0000008a00ed7308 */ /* 0x0002640000000800 */
[--C-:B-1----:R-:W-:Y:S02]  /*f3c0*/  FFMA.FTZ R138, R184, c[0x0][0x2d0], -R2.reuse ;  /* 0x0000b400b88a7a23 */ /* 0x102fe40000010802 */
[----:B------:R-:W-:Y:S06]  /*f3d0*/  LDSM.16.MT88.4 R184, [R233+0x1800] ;  /* 0x00180000e9b8783b */ /* 0x000fec0000004200 */
[----:B------:R1:W-:Y:S02]  /*f3e0*/  MUFU.EX2 R192, R138 ;  /* 0x0000008a00c07308 */ /* 0x0003e40000000800 */
[----:B-1----:R-:W-:Y:S08]  /*f3f0*/  FFMA.FTZ R138, R183, c[0x0][0x2d0], -R2 ;  /* 0x0000b400b78a7a23 */ /* 0x002ff00000010802 */
[----:B------:R-:W-:Y:S10]  /*f400*/  MUFU.EX2 R183, R161 ;  /* 0x000000a100b77308 */ /* 0x000ff40000000800 */
[----:B------:R1:W1:Y:S02]  /*f410*/  MUFU.EX2 R189, R138 ;  /* 0x0000008a00bd7308 */ /* 0x0002640000000800 */
[--C-:B-1----:R-:W-:Y:S08]  /*f420*/  FFMA.FTZ R138, R182, c[0x0][0x2d0], -R206.reuse ;  /* 0x0000b400b68a7a23 */ /* 0x102ff000000108ce */
[----:B------:R1:W-:Y:S02]  /*f430*/  MUFU.EX2 R188, R138 ;  /* 0x0000008a00bc7308 */ /* 0x0003e40000000800 */
[--C-:B-1----:R-:W-:Y:S08]  /*f440*/  FFMA.FTZ R138, R181, c[0x0][0x2d0], -R206.reuse ;  /* 0x0000b400b58a7a23 */ /* 0x102ff000000108ce */
[----:B------:R1:W-:Y:S02]  /*f450*/  MUFU.EX2 R196, R138 ;  /* 0x0000008a00c47308 */ /* 0x0003e40000000800 */
[--C-:B-1----:R-:W-:Y:S08]  /*f460*/  FFMA.FTZ R138, R180, c[0x0][0x2d0], -R207.reuse ;  /* 0x0000b400b48a7a23 */ /* 0x102ff000000108cf */
[----:B------:R1:W-:Y:S02]  /*f470*/  MUFU.EX2 R181, R138 ;  /* 0x0000008a00b57308 */ /* 0x0003e40000000800 */
[--C-:B-1----:R-:W-:Y:S01]  /*f480*/  FFMA.FTZ R138, R177, c[0x0][0x2d0], -R207.reuse ;  /* 0x0000b400b18a7a23 */ /* 0x102fe200000108cf */
[----:B------:R-:W-:Y:S02]  /*f490*/  MOV R177, R175 ;  /* 0x000000af00b17202 */ /* 0x000fe40000000f00 */
[----:B------:R-:W-:Y:S05]  /*f4a0*/  MOV R175, R174 ;  /* 0x000000ae00af7202 */ /* 0x000fea0000000f00 */
[----:B------:R1:W-:Y:S01]  /*f4b0*/  MUFU.EX2 R197, R138 ;  /* 0x0000008a00c57308 */ /* 0x0003e20000000800 */
[----:B------:R-:W-:Y:S02]  /*f4c0*/  MOV R174, R168 ;  /* 0x000000a800ae7202 */ /* 0x000fe40000000f00 */
[----:B------:R-:W-:Y:S02]  /*f4d0*/  MOV R168, R164 ;  /* 0x000000a400a87202 */ /* 0x000fe40000000f00 */
[----:B------:R-:W-:Y:S05]  /*f4e0*/  MOV R164, R220 ;  /* 0x000000dc00a47202 */ /* 0x000fea0000000f00 */
[----:B------:R2:W-:Y:S01]  /*f4f0*/  MUFU.EX2 R220, R139 ;  /* 0x0000008b00dc7308 */ /* 0x0005e20000000800 */
[----:B-1----:R-:W-:Y:S01]  /*f500*/  FFMA.FTZ R138, R176, c[0x0][0x2d0], -R206 ;  /* 0x0000b400b08a7a23 */ /* 0x002fe200000108ce */
[----:B------:R-:W-:Y:S08]  /*f510*/  MOV R176, R218 ;  /* 0x000000da00b07202 */ /* 0x000ff00000000f00 */
[----:B------:R1:W-:Y:S01]  /*f520*/  MUFU.EX2 R218, R138 ;  /* 0x0000008a00da7308 */ /* 0x0003e20000000800 */
[--C-:B--2---:R-:W-:Y:S02]  /*f530*/  FFMA.FTZ R139, R175, c[0x0][0x2d0], -R208.reuse ;  /* 0x0000b400af8b7a23 */ /* 0x104fe400000108d0 */
[--C-:B------:R-:W-:Y:S07]  /*f540*/  FFMA.FTZ R175, R156, c[0x0][0x2d0], -R207.reuse ;  /* 0x0000b4009caf7a23 */ /* 0x100fee00000108cf */
[----:B------:R-:W-:Y:S10]  /*f550*/  MUFU.EX2 R199, R139 ;  /* 0x0000008b00c77308 */ /* 0x000ff40000000800 */
[----:B------:R-:W-:Y:S01]  /*f560*/  MUFU.EX2 R175, R175 ;  /* 0x000000af00af7308 */ /* 0x000fe20000000800 */
[----:B-1----:R-:W-:Y:S01]  /*f570*/  FFMA.FTZ R138, R173, c[0x0][0x2d0], -R207 ;  /* 0x0000b400ad8a7a23 */ /* 0x002fe200000108cf */
[----:B------:R-:W-:Y:S02]  /*f580*/  MOV R173, R172 ;  /* 0x000000ac00ad7202 */ /* 0x000fe40000000f00 */
[----:B------:R-:W-:Y:S02]  /*f590*/  MOV R172, R171 ;  /* 0x000000ab00ac7202 */ /* 0x000fe40000000f00 */
[----:B------:R-:W-:Y:S01]  /*f5a0*/  MOV R171, R170 ;  /* 0x000000aa00ab7202 */ /* 0x000fe20000000f00 */
[----:B------:R-:W-:Y:S01]  /*f5b0*/  IMAD.MOV.U32 R170, RZ, RZ, R169 ;  /* 0x000000ffffaa7224 */ /* 0x000fe200078e00a9 */
[----:B------:R-:W-:Y:S02]  /*f5c0*/  MOV R169, R219 ;  /* 0x000000db00a97202 */ /* 0x000fe40000000f00 */
[----:B------:R1:W-:Y:S02]  /*f5d0*/  MUFU.EX2 R219, R138 ;  /* 0x0000008a00db7308 */ /* 0x0003e40000000800 */
[--C-:B-1----:R-:W-:Y:S01]  /*f5e0*/  FFMA.FTZ R138, R177, c[0x0][0x2d0], -R207.reuse ;  /* 0x0000b400b18a7a23 */ /* 0x102fe200000108cf */
[----:B------:R-:W-:Y:S02]  /*f5f0*/  MOV R177, R172 ;  /* 0x000000ac00b17202 */ /* 0x000fe40000000f00 */
[----:B------:R-:W-:Y:S05]  /*f600*/  MOV R172, R165 ;  /* 0x000000a500ac7202 */ /* 0x000fea0000000f00 */
[----:B------:R1:W-:Y:S01]  /*f610*/  MUFU.EX2 R225, R138 ;  /* 0x0000008a00e17308 */ /* 0x0003e20000000800 */
[----:B----4-:R-:W-:Y:S07]  /*f620*/  FMUL.FTZ R131, R133, R131 ;  /* 0x0000008385837220 */ /* 0x010fee0000410000 */
[----:B------:R-:W-:Y:S01]  /*f630*/  HMMA.16816.F32.BF16 R128, R144, R150, R128 ;  /* 0x000000969080723c */ /* 0x000fe20000041880 */
[----:B------:R-:W2:Y:S03]  /*f640*/  LDSM.16.MT88.4 R148, [R230+0x800] ;  /* 0x00080000e694783b */ /* 0x000ea60000004200 */
[----:B-1----:R-:W-:Y:S01]  /*f650*/  FFMA.FTZ R138, R176, c[0x0][0x2d0], -R208 ;  /* 0x0000b400b08a7a23 */ /* 0x002fe200000108d0 */
[----:B------:R-:W-:Y:S01]  /*f660*/  MOV R176, R169 ;  /* 0x000000a900b07202 */ /* 0x000fe20000000f00 */
[----:B------:R-:W-:Y:S01]  /*f670*/  FFMA.FTZ R169, R168, c[0x0][0x2d0], -R206 ;  /* 0x0000b400a8a97a23 */ /* 0x000fe200000108ce */
[----:B------:R-:W-:Y:S01]  /*f680*/  F2FP.BF16.PACK_AB R144, R246, R244 ;  /* 0x000000f4f690723e */ /* 0x000fe200000010ff */
[-C--:B------:R-:W-:Y:S01]  /*f690*/  HMMA.16816.F32.BF16 R4, R140, R152.reuse, R4 ;  /* 0x000000988c04723c */ /* 0x080fe20000041804 */
[----:B------:R1:W-:Y:S04]  /*f6a0*/  MUFU.EX2 R194, R138 ;  /* 0x0000008a00c27308 */ /* 0x0003e80000000800 */
[----:B---3--:R-:W-:Y:S01]  /*f6b0*/  F2FP.BF16.PACK_AB R145, R247, R228 ;  /* 0x000000e4f791723e */ /* 0x008fe200000010ff */
[--C-:B------:R-:W-:Y:S01]  /*f6c0*/  FFMA.FTZ R168, R158, c[0x0][0x2d0], -R207.reuse ;  /* 0x0000b4009ea87a23 */ /* 0x100fe200000108cf */
[----:B------:R-:W-:Y:S01]  /*f6d0*/  F2FP.BF16.PACK_AB R146, R237, R198 ;  /* 0x000000c6ed92723e */ /* 0x000fe200000010ff */
[----:B------:R-:W-:Y:S01]  /*f6e0*/  FFMA.FTZ R176, R176, c[0x0][0x2d0], -R208 ;  /* 0x0000b400b0b07a23 */ /* 0x000fe200000108d0 */
[----:B------:R-:W-:Y:S02]  /*f6f0*/  F2FP.BF16.PACK_AB R147, R189, R192 ;  /* 0x000000c0bd93723e */ /* 0x000fe400000010ff */
[----:B------:R-:W-:Y:S05]  /*f700*/  MUFU.EX2 R182, R168 ;  /* 0x000000a800b67308 */ /* 0x000fea0000000800 */
[C---:B------:R-:W-:Y:S05]  /*f710*/  HMMA.16816.F32.BF16 R8, R144.reuse, R152, R8 ;  /* 0x000000989008723c */ /* 0x040fea0000041808 */
[----:B------:R-:W-:Y:S03]  /*f720*/  MUFU.EX2 R180, R169 ;  /* 0x000000a900b47308 */ /* 0x000fe60000000800 */
[-C--:B------:R-:W-:Y:S04]  /*f730*/  HMMA.16816.F32.BF16 R12, R144, R154.reuse, R12 ;  /* 0x0000009a900c723c */ /* 0x080fe8000004180c */
[----:B-1----:R-:W-:Y:S02]  /*f740*/  FFMA.FTZ R138, R174, c[0x0][0x2d0], -R2 ;  /* 0x0000b400ae8a7a23 */ /* 0x002fe40000010802 */
[----:B------:R-:W-:Y:S01]  /*f750*/  FFMA.FTZ R174, R164, c[0x0][0x2d0], -R206 ;  /* 0x0000b400a4ae7a23 */ /* 0x000fe200000108ce */
[----:B------:R-:W-:Y:S01]  /*f760*/  MUFU.EX2 R176, R176 ;  /* 0x000000b000b07308 */ /* 0x000fe20000000800 */
[C---:B------:R-:W-:Y:S01]  /*f770*/  HMMA.16816.F32.BF16 R16, R140.reuse, R154, R16 ;  /* 0x0000009a8c10723c */ /* 0x040fe20000041810 */
[----:B------:R-:W1:Y:S03]  /*f780*/  LDSM.16.MT88.4 R152, [R233+0x800] ;  /* 0x00080000e998783b */ /* 0x000e660000004200 */
[--C-:B------:R-:W-:Y:S04]  /*f790*/  FFMA.FTZ R164, R159, c[0x0][0x2d0], -R207.reuse ;  /* 0x0000b4009fa47a23 */ /* 0x100fe800000108cf */
[-C--:B--2---:R-:W-:Y:S01]  /*f7a0*/  HMMA.16816.F32.BF16 R20, R140, R148.reuse, R20 ;  /* 0x000000948c14723c */ /* 0x084fe20000041814 */
[----:B------:R2:W-:Y:S07]  /*f7b0*/  MUFU.EX2 R250, R138 ;  /* 0x0000008a00fa7308 */ /* 0x0005ee0000000800 */
[C---:B------:R-:W-:Y:S03]  /*f7c0*/  HMMA.16816.F32.BF16 R24, R144.reuse, R148, R24 ;  /* 0x000000949018723c */ /* 0x040fe60000041818 */
[----:B------:R-:W-:Y:S05]  /*f7d0*/  MUFU.EX2 R174, R174 ;  /* 0x000000ae00ae7308 */ /* 0x000fea0000000800 */
[-C--:B------:R-:W-:Y:S08]  /*f7e0*/  HMMA.16816.F32.BF16 R28, R144, R150.reuse, R28 ;  /* 0x00000096901c723c */ /* 0x080ff0000004181c */
[C---:B------:R-:W-:Y:S01]  /*f7f0*/  HMMA.16816.F32.BF16 R32, R140.reuse, R150, R32 ;  /* 0x000000968c20723c */ /* 0x040fe20000041820 */
[----:B------:R-:W3:Y:S03]  /*f800*/  LDSM.16.MT88.4 R148, [R232+0x800] ;  /* 0x00080000e894783b */ /* 0x000ee60000004200 */
[----:B--2---:R-:W-:Y:S01]  /*f810*/  FFMA.FTZ R138, R173, c[0x0][0x2d0], -R2 ;  /* 0x0000b400ad8a7a23 */ /* 0x004fe20000010802 */
[----:B------:R-:W-:Y:S03]  /*f820*/  MOV R173, R166 ;  /* 0x000000a600ad7202 */ /* 0x000fe60000000f00 */
[----:B------:R2:W-:Y:S01]  /*f830*/  MUFU.EX2 R251, R138 ;  /* 0x0000008a00fb7308 */ /* 0x0005e20000000800 */
[-C--:B-1----:R-:W-:Y:S01]  /*f840*/  HMMA.16816.F32.BF16 R36, R140, R152.reuse, R36 ;  /* 0x000000988c24723c */ /* 0x082fe20000041824 */
[----:B------:R-:W4:Y:S04]  /*f850*/  LDL.LU R166, [R1+0x18] ;  /* 0x0000180001a67983 */ /* 0x000f280000300800 */
[----:B------:R-:W4:Y:S03]  /*f860*/  LDL.LU R165, [R1+0x1c] ;  /* 0x00001c0001a57983 */ /* 0x000f260000300800 */
[C---:B------:R-:W-:Y:S08]  /*f870*/  HMMA.16816.F32.BF16 R40, R144.reuse, R152, R40 ;  /* 0x000000989028723c */ /* 0x040ff00000041828 */
[-C--:B------:R-:W-:Y:S04]  /*f880*/  HMMA.16816.F32.BF16 R44, R144, R154.reuse, R44 ;  /* 0x0000009a902c723c */ /* 0x080fe8000004182c */
[--C-:B--2---:R-:W-:Y:S04]  /*f890*/  FFMA.FTZ R138, R171, c[0x0][0x2d0], -R208.reuse ;  /* 0x0000b400ab8a7a23 */ /* 0x104fe800000108d0 */
[C---:B------:R-:W-:Y:S01]  /*f8a0*/  HMMA.16816.F32.BF16 R48, R140.reuse, R154, R48 ;  /* 0x0000009a8c30723c */ /* 0x040fe20000041830 */
[----:B------:R-:W1:Y:S01]  /*f8b0*/  LDSM.16.MT88.4 R152, [R229+0x2800] ;  /* 0x00280000e598783b */ /* 0x000e620000004200 */
[----:B------:R2:W-:Y:S02]  /*f8c0*/  MUFU.EX2 R222, R138 ;  /* 0x0000008a00de7308 */ /* 0x0005e40000000800 */
[----:B------:R-:W-:Y:S01]  /*f8d0*/  MOV R171, R170 ;  /* 0x000000aa00ab7202 */ /* 0x000fe20000000f00 */
[----:B------:R-:W-:Y:S03]  /*f8e0*/  FFMA.FTZ R170, R157, c[0x0][0x2d0], -R207 ;  /* 0x0000b4009daa7a23 */ /* 0x000fe600000108cf */
[-C--:B---3--:R-:W-:Y:S01]  /*f8f0*/  HMMA.16816.F32.BF16 R52, R140, R148.reuse, R52 ;  /* 0x000000948c34723c */ /* 0x088fe20000041834 */
[----:B------:R-:W-:Y:S03]  /*f900*/  LDSM.16.MT88.4 R156, [R230+0x1000] ;  /* 0x00100000e69c783b */ /* 0x000fe60000004200 */
[--C-:B------:R-:W-:Y:S01]  /*f910*/  FFMA.FTZ R171, R171, c[0x0][0x2d0], -R208.reuse ;  /* 0x0000b400abab7a23 */ /* 0x100fe200000108d0 */
[----:B------:R-:W3:Y:S03]  /*f920*/  MUFU.EX2 R193, R170 ;  /* 0x000000aa00c17308 */ /* 0x000ee60000000800 */
[C---:B------:R-:W-:Y:S07]  /*f930*/  HMMA.16816.F32.BF16 R56, R144.reuse, R148, R56 ;  /* 0x000000949038723c */ /* 0x040fee0000041838 */
[----:B------:R1:W-:Y:S01]  /*f940*/  MUFU.EX2 R190, R171 ;  /* 0x000000ab00be7308 */ /* 0x0003e20000000800 */
[-C--:B------:R-:W-:Y:S04]  /*f950*/  HMMA.16816.F32.BF16 R60, R144, R150.reuse, R60 ;  /* 0x00000096903c723c */ /* 0x080fe8000004183c */
[----:B--2---:R-:W-:Y:S02]  /*f960*/  FFMA.FTZ R138, R163, c[0x0][0x2d0], -R208 ;  /* 0x0000b400a38a7a23 */ /* 0x004fe400000108d0 */
[----:B------:R-:W2:Y:S02]  /*f970*/  LDL.LU R163, [R1+0x20] ;  /* 0x0000200001a37983 */ /* 0x000ea40000300800 */
[C---:B------:R-:W-:Y:S01]  /*f980*/  HMMA.16816.F32.BF16 R64, R140.reuse, R150, R64 ;  /* 0x000000968c40723c */ /* 0x040fe20000041840 */
[----:B------:R1:W1:Y:S01]  /*f990*/  MUFU.EX2 R139, R138 ;  /* 0x0000008a008b7308 */ /* 0x0002620000000800 */
[----:B------:R-:W1:Y:S02]  /*f9a0*/  LDSM.16.MT88.4 R148, [R230+0x2800] ;  /* 0x00280000e694783b */ /* 0x000e640000004200 */
[----:B---3--:R-:W-:Y:S04]  /*f9b0*/  F2FP.BF16.PACK_AB R207, R175, R193 ;  /* 0x000000c1afcf723e */ /* 0x008fe800000010ff */
[-C--:B-1----:R-:W-:Y:S02]  /*f9c0*/  HMMA.16816.F32.BF16 R68, R140, R152.reuse, R68 ;  /* 0x000000988c44723c */ /* 0x082fe40000041844 */
[----:B------:R-:W-:Y:S06]  /*f9d0*/  LDSM.16.MT88.4 R168, [R230+0x1800] ;  /* 0x00180000e6a8783b */ /* 0x000fec0000004200 */
[C---:B------:R-:W-:Y:S08]  /*f9e0*/  HMMA.16816.F32.BF16 R72, R144.reuse, R152, R72 ;  /* 0x000000989048723c */ /* 0x040ff00000041848 */
[-C--:B------:R-:W-:Y:S04]  /*f9f0*/  HMMA.16816.F32.BF16 R76, R144, R154.reuse, R76 ;  /* 0x0000009a904c723c */ /* 0x080fe8000004184c */
[--C-:B------:R-:W-:Y:S01]  /*fa00*/  FFMA.FTZ R138, R162, c[0x0][0x2d0], -R2.reuse ;  /* 0x0000b400a28a7a23 */ /* 0x100fe20000010802 */
[----:B------:R-:W-:Y:S01]  /*fa10*/  MOV R206, R139 ;  /* 0x0000008b00ce7202 */ /* 0x000fe20000000f00 */
[----:B------:R-:W3:Y:S01]  /*fa20*/  LDL.LU R162, [R1+0x24] ;  /* 0x0000240001a27983 */ /* 0x000ee20000300800 */
[--C-:B------:R-:W-:Y:S01]  /*fa30*/  FFMA.FTZ R139, R239, c[0x0][0x2d0], -R2.reuse ;  /* 0x0000b400ef8b7a23 */ /* 0x100fe20000010802 */
[C---:B------:R-:W-:Y:S01]  /*fa40*/  HMMA.16816.F32.BF16 R80, R140.reuse, R154, R80 ;  /* 0x0000009a8c50723c */ /* 0x040fe20000041850 */
[----:B------:R-:W1:Y:S01]  /*fa50*/  MUFU.EX2 R239, R164 ;  /* 0x000000a400ef7308 */ /* 0x000e620000000800 */
[----:B------:R-:W1:Y:S06]  /*fa60*/  LDSM.16.MT88.4 R152, [R233+0x2800] ;  /* 0x00280000e998783b */ /* 0x000e6c0000004200 */
[-C--:B------:R-:W-:Y:S03]  /*fa70*/  HMMA.16816.F32.BF16 R84, R140, R148.reuse, R84 ;  /* 0x000000948c54723c */ /* 0x080fe60000041854 */
[----:B------:R1:W-:Y:S05]  /*fa80*/  MUFU.EX2 R226, R138 ;  /* 0x0000008a00e27308 */ /* 0x0003ea0000000800 */
[C---:B------:R-:W-:Y:S05]  /*fa90*/  HMMA.16816.F32.BF16 R88, R144.reuse, R148, R88 ;  /* 0x000000949058723c */ /* 0x040fea0000041858 */
[----:B------:R-:W-:Y:S03]  /*faa0*/  MUFU.EX2 R139, R139 ;  /* 0x0000008b008b7308 */ /* 0x000fe60000000800 */
[-C--:B------:R-:W-:Y:S08]  /*fab0*/  HMMA.16816.F32.BF16 R92, R144, R150.reuse, R92 ;  /* 0x00000096905c723c */ /* 0x080ff0000004185c */
[C---:B------:R-:W-:Y:S01]  /*fac0*/  HMMA.16816.F32.BF16 R96, R140.reuse, R150, R96 ;  /* 0x000000968c60723c */ /* 0x040fe20000041860 */
[----:B------:R-:W1:Y:S03]  /*fad0*/  LDSM.16.MT88.4 R148, [R232+0x2800] ;  /* 0x00280000e894783b */ /* 0x000e660000004200 */
[----:B-1----:R-:W-:Y:S02]  /*fae0*/  FFMA.FTZ R138, R177, c[0x0][0x2d0], -R2 ;  /* 0x0000b400b18a7a23 */ /* 0x002fe40000010802 */
[--C-:B------:R-:W-:Y:S02]  /*faf0*/  FFMA.FTZ R177, R173, c[0x0][0x2d0], -R208.reuse ;  /* 0x0000b400adb17a23 */ /* 0x100fe400000108d0 */
[----:B------:R-:W-:Y:S01]  /*fb00*/  FFMA.FTZ R208, R172, c[0x0][0x2d0], -R208 ;  /* 0x0000b400acd07a23 */ /* 0x000fe200000108d0 */
[-C--:B------:R-:W-:Y:S01]  /*fb10*/  HMMA.16816.F32.BF16 R100, R140, R152.reuse, R100 ;  /* 0x000000988c64723c */ /* 0x080fe20000041864 */
[----:B------:R1:W1:Y:S07]  /*fb20*/  MUFU.EX2 R227, R138 ;  /* 0x0000008a00e37308 */ /* 0x00026e0000000800 */
[C---:B------:R-:W-:Y:S03]  /*fb30*/  HMMA.16816.F32.BF16 R104, R144.reuse, R152, R104 ;  /* 0x000000989068723c */ /* 0x040fe60000041868 */
[----:B------:R1:W-:Y:S05]  /*fb40*/  MUFU.EX2 R252, R208 ;  /* 0x000000d000fc7308 */ /* 0x0003ea0000000800 */
[-C--:B------:R-:W-:Y:S05]  /*fb50*/  HMMA.16816.F32.BF16 R108, R144, R154.reuse, R108 ;  /* 0x0000009a906c723c */ /* 0x080fea000004186c */
[----:B------:R-:W2:Y:S03]  /*fb60*/  MUFU.EX2 R177, R177 ;  /* 0x000000b100b17308 */ /* 0x000ea60000000800 */
[C---:B------:R-:W-:Y:S01]  /*fb70*/  HMMA.16816.F32.BF16 R112, R140.reuse, R154, R112 ;  /* 0x0000009a8c70723c */ /* 0x040fe20000041870 */
[----:B------:R-:W1:Y:S03]  /*fb80*/  LDSM.16.MT88.4 R152, [R229+0x1000] ;  /* 0x00100000e598783b */ /* 0x000e660000004200 */
[--C-:B-1----:R-:W-:Y:S01]  /*fb90*/  FFMA.FTZ R138, R205, c[0x0][0x2d0], -R2.reuse ;  /* 0x0000b400cd8a7a23 */ /* 0x102fe20000010802 */
[----:B------:R-:W-:Y:S01]  /*fba0*/  F2FP.BF16.PACK_AB R205, R182, R239 ;  /* 0x000000efb6cd723e */ /* 0x000fe200000010ff */
[----:B------:R-:W-:Y:S01]  /*fbb0*/  FFMA.FTZ R2, R204, c[0x0][0x2d0], -R2 ;  /* 0x0000b400cc027a23 */ /* 0x000fe20000010802 */
[----:B------:R-:W-:Y:S01]  /*fbc0*/  F2FP.BF16.PACK_AB R204, R183, R191 ;  /* 0x000000bfb7cc723e */ /* 0x000fe200000010ff */
[-C--:B------:R-:W-:Y:S02]  /*fbd0*/  HMMA.16816.F32.BF16 R116, R140, R148.reuse, R116 ;  /* 0x000000948c74723c */ /* 0x080fe40000041874 */
[----:B------:R-:W-:Y:S02]  /*fbe0*/  MUFU.EX2 R138, R138 ;  /* 0x0000008a008a7308 */ /* 0x000fe40000000800 */
[----:B------:R-:W-:Y:S04]  /*fbf0*/  F2FP.BF16.PACK_AB R208, R176, R190 ;  /* 0x000000beb0d0723e */ /* 0x000fe800000010ff */
[C---:B------:R-:W-:Y:S08]  /*fc00*/  HMMA.16816.F32.BF16 R120, R144.reuse, R148, R120 ;  /* 0x000000949078723c */ /* 0x040ff00000041878 */
[-C--:B------:R-:W-:Y:S07]  /*fc10*/  HMMA.16816.F32.BF16 R124, R144, R150.reuse, R124 ;  /* 0x00000096907c723c */ /* 0x080fee000004187c */
[----:B------:R-:W-:Y:S01]  /*fc20*/  F2FP.BF16.PACK_AB R146, R206, R222 ;  /* 0x000000dece92723e */ /* 0x000fe200000010ff */
[----:B------:R-:W-:Y:S01]  /*fc30*/  HMMA.16816.F32.BF16 R128, R140, R150, R128 ;  /* 0x000000968c80723c */ /* 0x000fe20000041880 */
[----:B------:R-:W1:Y:S03]  /*fc40*/  LDSM.16.MT88.4 R148, [R233+0x1000] ;  /* 0x00100000e994783b */ /* 0x000e660000004200 */
[----:B------:R-:W-:Y:S02]  /*fc50*/  F2FP.BF16.PACK_AB R144, R199, R194 ;  /* 0x000000c2c790723e */ /* 0x000fe400000010ff */
[----:B------:R-:W-:Y:S02]  /*fc60*/  F2FP.BF16.PACK_AB R145, R251, R250 ;  /* 0x000000fafb91723e */ /* 0x000fe400000010ff */
[----:B------:R-:W-:Y:S04]  /*fc70*/  F2FP.BF16.PACK_AB R142, R220, R218 ;  /* 0x000000dadc8e723e */ /* 0x000fe800000010ff */
[----:B------:R-:W-:Y:S02]  /*fc80*/  F2FP.BF16.PACK_AB R143, R225, R219 ;  /* 0x000000dbe18f723e */ /* 0x000fe400000010ff */
[----:B------:R-:W-:Y:S02]  /*fc90*/  F2FP.BF16.PACK_AB R140, R196, R188 ;  /* 0x000000bcc48c723e */ /* 0x000fe400000010ff */
[----:B------:R-:W-:Y:S02]  /*fca0*/  F2FP.BF16.PACK_AB R141, R197, R181 ;  /* 0x000000b5c58d723e */ /* 0x000fe400000010ff */
[----:B------:R-:W-:Y:S05]  /*fcb0*/  F2FP.BF16.PACK_AB R147, R227, R226 ;  /* 0x000000e2e393723e */ /* 0x000fea00000010ff */
        /* <DEDUP_REMOVED lines=9> */
[----:B------:R-:W-:Y:S07]  /*fd50*/  LDSM.16.MT88.4 R156, [R230+0x3000] ;  /* 0x00300000e69c783b */ /* 0x000fee0000004200 */
[-C--:B-1----:R-:W-:Y:S08]  /*fd60*/  HMMA.16816.F32.BF16 R36, R140, R148.reuse, R36 ;  /* 0x000000948c24723c */ /* 0x082ff00000041824 */
[C---:B------:R-:W-:Y:S08]  /*fd70*/  HMMA.16816.F32.BF16 R40, R144.reuse, R148, R40 ;  /* 0x000000949028723c */ /* 0x040ff00000041828 */
[-C--:B------:R-:W-:Y:S08]  /*fd80*/  HMMA.16816.F32.BF16 R44, R144, R150.reuse, R44 ;  /* 0x00000096902c723c */ /* 0x080ff0000004182c */
[C---:B------:R-:W-:Y:S01]  /*fd90*/  HMMA.16816.F32.BF16 R48, R140.reuse, R150, R48 ;  /* 0x000000968c30723c */ /* 0x040fe20000041830 */
[----:B------:R-:W-:Y:S03]  /*fda0*/  LDSM.16.MT88.4 R148, [R232+0x3000] ;  /* 0x00300000e894783b */ /* 0x000fe60000004200 */
[----:B----4-:R-:W-:Y:S02]  /*fdb0*/  FFMA.FTZ R132, R132, R166, R214 ;  /* 0x000000a684847223 */ /* 0x010fe400000100d6 */
[----:B------:R-:W-:Y:S02]  /*fdc0*/  FFMA.FTZ R173, R133, R165, R215 ;  /* 0x000000a585ad7223 */ /* 0x000fe400000100d7 */
[-C--:B------:R-:W-:Y:S01]  /*fdd0*/  HMMA.16816.F32.BF16 R52, R140, R152.reuse, R52 ;  /* 0x000000988c34723c */ /* 0x080fe20000041834 */
[----:B------:R-:W-:Y:S01]  /*fde0*/  LDSM.16.MT88.4 R164, [R233+0x3000] ;  /* 0x00300000e9a4783b */ /* 0x000fe20000004200 */
[----:B------:R1:W4:Y:S02]  /*fdf0*/  MUFU.EX2 R133, R2 ;  /* 0x0000000200857308 */ /* 0x0003240000000800 */
[----:B------:R-:W-:Y:S04]  /*fe00*/  FADD.FTZ R132, R231, R132 ;  /* 0x00000084e7847221 */ /* 0x000fe80000010000 */
[C---:B------:R-:W-:Y:S01]  /*fe10*/  HMMA.16816.F32.BF16 R56, R144.reuse, R152, R56 ;  /* 0x000000989038723c */ /* 0x040fe20000041838 */
[----:B------:R1:W5:Y:S07]  /*fe20*/  LDL.LU R231, [R1+0xcc] ;  /* 0x0000cc0001e77983 */ /* 0x00036e0000300800 */
[-C--:B------:R-:W-:Y:S08]  /*fe30*/  HMMA.16816.F32.BF16 R60, R144, R154.reuse, R60 ;  /* 0x0000009a903c723c */ /* 0x080ff0000004183c */
[C---:B------:R-:W-:Y:S01]  /*fe40*/  HMMA.16816.F32.BF16 R64, R140.reuse, R154, R64 ;  /* 0x0000009a8c40723c */ /* 0x040fe20000041840 */
[----:B------:R-:W-:Y:S03]  /*fe50*/  LDSM.16.MT88.4 R152, [R229+0x1800] ;  /* 0x00180000e598783b */ /* 0x000fe60000004200 */
[----:B--2---:R-:W-:Y:S02]  /*fe60*/  FFMA.FTZ R172, R3, R163, R212 ;  /* 0x000000a303ac7223 */ /* 0x004fe400000100d4 */
[----:B------:R-:W-:Y:S03]  /*fe70*/  FADD.FTZ R3, R240, R173 ;  /* 0x000000adf0037221 */ /* 0x000fe60000010000 */
[----:B------:R2:W5:Y:S03]  /*fe80*/  LDL.LU R240, [R1+0xc8] ;  /* 0x0000c80001f07983 */ /* 0x0005660000300800 */
[----:B-1----:R-:W-:Y:S02]  /*fe90*/  FADD.FTZ R2, R216, R172 ;  /* 0x000000acd8027221 */ /* 0x002fe40000010000 */
[----:B------:R-:W-:Y:S02]  /*fea0*/  FADD.FTZ R3, R234, R3 ;  /* 0x00000003ea037221 */ /* 0x000fe40000010000 */
[----:B------:R-:W-:Y:S02]  /*feb0*/  FADD.FTZ R2, R213, R2 ;  /* 0x00000002d5027221 */ /* 0x000fe40000010000 */
[----:B------:R-:W-:Y:S01]  /*fec0*/  LDSM.16.MT88.4 R212, [R229+0x3800] ;  /* 0x00380000e5d4783b */ /* 0x000fe20000004200 */
[----:B------:R-:W-:Y:S02]  /*fed0*/  FADD.FTZ R3, R236, R3 ;  /* 0x00000003ec037221 */ /* 0x000fe40000010000 */
[----:B------:R-:W-:Y:S04]  /*fee0*/  FADD.FTZ R2, R241, R2 ;  /* 0x00000002f1027221 */ /* 0x000fe80000010000 */
[----:B------:R-:W-:Y:S02]  /*fef0*/  FADD.FTZ R2, R244, R2 ;  /* 0x00000002f4027221 */ /* 0x000fe40000010000 */
[----:B---3--:R-:W-:Y:S01]  /*ff00*/  FFMA.FTZ R0, R0, R162, R209 ;  /* 0x000000a200007223 */ /* 0x008fe200000100d1 */
[----:B------:R-:W-:Y:S01]  /*ff10*/  F2FP.BF16.PACK_AB R209, R139, R224 ;  /* 0x000000e08bd1723e */ /* 0x000fe200000010ff */
[----:B------:R-:W1:Y:S02]  /*ff20*/  LDSM.16.MT88.4 R160, [R229+0x3000] ;  /* 0x00300000e5a0783b */ /* 0x000e640000004200 */
[----:B------:R-:W-:Y:S01]  /*ff30*/  FADD.FTZ R0, R210, R0 ;  /* 0x00000000d2007221 */ /* 0x000fe20000010000 */
[----:B------:R-:W-:Y:S01]  /*ff40*/  F2FP.BF16.PACK_AB R210, R252, R177 ;  /* 0x000000b1fcd2723e */ /* 0x000fe200000010ff */
[-C--:B-1----:R-:W-:Y:S08]  /*ff50*/  HMMA.16816.F32.BF16 R68, R140, R160.reuse, R68 ;  /* 0x000000a08c44723c */ /* 0x082ff00000041844 */
[C---:B------:R-:W-:Y:S07]  /*ff60*/  HMMA.16816.F32.BF16 R72, R144.reuse, R160, R72 ;  /* 0x000000a09048723c */ /* 0x040fee0000041848 */
[----:B------:R-:W-:Y:S01]  /*ff70*/  MOV R161, R222 ;  /* 0x000000de00a17202 */ /* 0x000fe20000000f00 */
[-C--:B------:R-:W-:Y:S04]  /*ff80*/  HMMA.16816.F32.BF16 R76, R144, R162.reuse, R76 ;  /* 0x000000a2904c723c */ /* 0x080fe8000004184c */
[----:B------:R-:W-:Y:S04]  /*ff90*/  MOV R160, R221 ;  /* 0x000000dd00a07202 */ /* 0x000fe80000000f00 */
[C---:B------:R-:W-:Y:S07]  /*ffa0*/  HMMA.16816.F32.BF16 R80, R140.reuse, R162, R80 ;  /* 0x000000a28c50723c */ /* 0x040fee0000041850 */
[----:B------:R-:W-:Y:S01]  /*ffb0*/  MOV R162, R223 ;  /* 0x000000df00a27202 */ /* 0x000fe20000000f00 */
[-C--:B------:R-:W-:Y:S04]  /*ffc0*/  HMMA.16816.F32.BF16 R84, R140, R156.reuse, R84 ;  /* 0x0000009c8c54723c */ /* 0x080fe80000041854 */
[----:B------:R-:W-:Y:S02]  /*ffd0*/  MOV R163, R220 ;  /* 0x000000dc00a37202 */ /* 0x000fe40000000f00 */
[----:B------:R-:W-:Y:S02]  /*ffe0*/  LDSM.16.MT88.4 R220, [R233+0x3800] ;  /* 0x00380000e9dc783b */ /* 0x000fe40000004200 */
[C---:B------:R-:W-:Y:S07]  /*fff0*/  HMMA.16816.F32.BF16 R88, R144.reuse, R156, R88 ;  /* 0x0000009c9058723c */ /* 0x040fee0000041858 */
[----:B------:R-:W-:Y:S01]  /*10000*/  MOV R157, R225 ;  /* 0x000000e1009d7202 */ /* 0x000fe20000000f00 */
[-C--:B------:R-:W-:Y:S04]  /*10010*/  HMMA.16816.F32.BF16 R92, R144, R158.reuse, R92 ;  /* 0x0000009e905c723c */ /* 0x080fe8000004185c */
[----:B------:R-:W-:Y:S01]  /*10020*/  FADD.FTZ R225, R238, R132 ;  /* 0x00000084eee17221 */ /* 0x000fe20000010000 */
[----:B------:R-:W-:Y:S01]  /*10030*/  MOV R156, R206 ;  /* 0x000000ce009c7202 */ /* 0x000fe20000000f00 */
[----:B------:R2:W5:Y:S01]  /*10040*/  LDL.LU R238, [R1+0xc4] ;  /* 0x0000c40001ee7983 */ /* 0x0005620000300800 */
[----:B------:R-:W-:Y:S01]  /*10050*/  F2FP.BF16.PACK_AB R206, R174, R180 ;  /* 0x000000b4aece723e */ /* 0x000fe200000010ff */
[C---:B------:R-:W-:Y:S02]  /*10060*/  HMMA.16816.F32.BF16 R96, R140.reuse, R158, R96 ;  /* 0x0000009e8c60723c */ /* 0x040fe40000041860 */
[----:B------:R2:W5:Y:S02]  /*10070*/  LDL.LU R234, [R1+0xc0] ;  /* 0x0000c00001ea7983 */ /* 0x0005640000300800 */
[----:B------:R-:W-:Y:S01]  /*10080*/  FADD.FTZ R132, R211, R0 ;  /* 0x00000000d3847221 */ /* 0x000fe20000010000 */
[----:B----4-:R-:W-:Y:S01]  /*10090*/  F2FP.BF16.PACK_AB R211, R133, R138 ;  /* 0x0000008a85d3723e */ /* 0x010fe200000010ff */
[----:B------:R2:W5:Y:S02]  /*100a0*/  LDL.LU R236, [R1+0xbc] ;  /* 0x0000bc0001ec7983 */ /* 0x0005640000300800 */
[-C--:B------:R-:W-:Y:S02]  /*100b0*/  HMMA.16816.F32.BF16 R100, R140, R164.reuse, R100 ;  /* 0x000000a48c64723c */ /* 0x080fe40000041864 */
[----:B------:R2:W5:Y:S06]  /*100c0*/  LDL.LU R241, [R1+0xb8] ;  /* 0x0000b80001f17983 */ /* 0x00056c0000300800 */
[C---:B------:R-:W-:Y:S07]  /*100d0*/  HMMA.16816.F32.BF16 R104, R144.reuse, R164, R104 ;  /* 0x000000a49068723c */ /* 0x040fee0000041868 */
[----:B------:R-:W-:Y:S01]  /*100e0*/  MOV R164, R218 ;  /* 0x000000da00a47202 */ /* 0x000fe20000000f00 */
[-C--:B------:R-:W-:Y:S04]  /*100f0*/  HMMA.16816.F32.BF16 R108, R144, R166.reuse, R108 ;  /* 0x000000a6906c723c */ /* 0x080fe8000004186c */
[----:B------:R-:W-:Y:S02]  /*10100*/  MOV R165, R192 ;  /* 0x000000c000a57202 */ /* 0x000fe40000000f00 */
[----:B------:R-:W-:Y:S02]  /*10110*/  MOV R192, R217 ;  /* 0x000000d900c07202 */ /* 0x000fe40000000f00 */
[C---:B------:R-:W-:Y:S04]  /*10120*/  HMMA.16816.F32.BF16 R112, R140.reuse, R166, R112 ;  /* 0x000000a68c70723c */ /* 0x040fe80000041870 */
[----:B------:R-:W-:Y:S03]  /*10130*/  MOV R0, R192 ;  /* 0x000000c000007202 */ /* 0x000fe60000000f00 */
[----:B------:R-:W-:Y:S01]  /*10140*/  MOV R167, R219 ;  /* 0x000000db00a77202 */ /* 0x000fe20000000f00 */
[-C--:B------:R-:W-:Y:S01]  /*10150*/  HMMA.16816.F32.BF16 R116, R140, R148.reuse, R116 ;  /* 0x000000948c74723c */ /* 0x080fe20000041874 */
[----:B------:R-:W1:Y:S03]  /*10160*/  LDSM.16.MT88.4 R216, [R230+0x3800] ;  /* 0x00380000e6d8783b */ /* 0x000e660000004200 */
[----:B------:R-:W-:Y:S04]  /*10170*/  FADD.FTZ R0, R0, R225 ;  /* 0x000000e100007221 */ /* 0x000fe80000010000 */
[C---:B------:R-:W-:Y:S08]  /*10180*/  HMMA.16816.F32.BF16 R120, R144.reuse, R148, R120 ;  /* 0x000000949078723c */ /* 0x040ff00000041878 */
[-C--:B------:R-:W-:Y:S08]  /*10190*/  HMMA.16816.F32.BF16 R124, R144, R150.reuse, R124 ;  /* 0x00000096907c723c */ /* 0x080ff0000004187c */
[----:B------:R-:W-:Y:S08]  /*101a0*/  HMMA.16816.F32.BF16 R128, R140, R150, R128 ;  /* 0x000000968c80723c */ /* 0x000ff00000041880 */
[-C--:B------:R-:W-:Y:S01]  /*101b0*/  HMMA.16816.F32.BF16 R144, R204, R152.reuse, R4 ;  /* 0x00000098cc90723c */ /* 0x080fe20000041804 */
[----:B------:R-:W3:Y:S07]  /*101c0*/  LDSM.16.MT88.4 R4, [R232+0x3800] ;  /* 0x00380000e804783b */ /* 0x000eee0000004200 */
[C---:B------:R-:W-:Y:S07]  /*101d0*/  HMMA.16816.F32.BF16 R140, R208.reuse, R152, R8 ;  /* 0x00000098d08c723c */ /* 0x040fee0000041808 */
[----:B------:R-:W-:Y:S01]  /*101e0*/  MOV R10, R156 ;  /* 0x0000009c000a7202 */ /* 0x000fe20000000f00 */
[-C--:B------:R-:W-:Y:S04]  /*101f0*/  HMMA.16816.F32.BF16 R148, R208, R154.reuse, R12 ;  /* 0x0000009ad094723c */ /* 0x080fe8000004180c */
[----:B------:R-:W-:Y:S01]  /*10200*/  MOV R9, R157 ;  /* 0x0000009d00097202 */ /* 0x000fe20000000f00 */
[----:B------:R-:W-:Y:S01]  /*10210*/  IMAD.MOV.U32 R8, RZ, RZ, R162 ;  /* 0x000000ffff087224 */ /* 0x000fe200078e00a2 */
[----:B------:R-:W-:Y:S02]  /*10220*/  MOV R11, R191 ;  /* 0x000000bf000b7202 */ /* 0x000fe40000000f00 */
[C---:B------:R-:W-:Y:S04]  /*10230*/  HMMA.16816.F32.BF16 R152, R204.reuse, R154, R16 ;  /* 0x0000009acc98723c */ /* 0x040fe80000041810 */
[----:B------:R-:W-:Y:S02]  /*10240*/  MOV R15, R175 ;  /* 0x000000af000f7202 */ /* 0x000fe40000000f00 */
[----:B------:R-:W-:Y:S02]  /*10250*/  MOV R14, R174 ;  /* 0x000000ae000e7202 */ /* 0x000fe40000000f00 */
[-C--:B------:R-:W-:Y:S04]  /*10260*/  HMMA.16816.F32.BF16 R156, R204, R168.reuse, R20 ;  /* 0x000000a8cc9c723c */ /* 0x080fe80000041814 */
[----:B------:R-:W-:Y:S02]  /*10270*/  MOV R13, R177 ;  /* 0x000000b1000d7202 */ /* 0x000fe40000000f00 */
[----:B------:R-:W-:Y:S02]  /*10280*/  MOV R18, R176 ;  /* 0x000000b000127202 */ /* 0x000fe40000000f00 */
[----:B------:R-:W-:Y:S04]  /*10290*/  MOV R22, R163 ;  /* 0x000000a300167202 */ /* 0x000fe80000000f00 */
        /* <DEDUP_REMOVED lines=14> */
[----:B------:R-:W-:Y:S01]  /*10380*/  MOV R31, R198 ;  /* 0x000000c6001f7202 */ /* 0x000fe20000000f00 */
[----:B------:R-:W-:Y:S01]  /*10390*/  IMAD.MOV.U32 R33, RZ, RZ, R188 ;  /* 0x000000ffff217224 */ /* 0x000fe200078e00bc */
[-C--:B------:R-:W-:Y:S04]  /*103a0*/  HMMA.16816.F32.BF16 R172, R204, R184.reuse, R36 ;  /* 0x000000b8ccac723c */ /* 0x080fe80000041824 */
[----:B------:R-:W-:Y:S02]  /*103b0*/  MOV R30, R197 ;  /* 0x000000c5001e7202 */ /* 0x000fe40000000f00 */
[----:B------:R-:W-:Y:S02]  /*103c0*/  MOV R29, R196 ;  /* 0x000000c4001d7202 */ /* 0x000fe40000000f00 */
[----:B------:R-:W-:Y:S04]  /*103d0*/  MOV R38, R179 ;  /* 0x000000b300267202 */ /* 0x000fe80000000f00 */
        /* <DEDUP_REMOVED lines=16> */
[----:B------:R-:W-:Y:S01]  /*104e0*/  IMAD.MOV.U32 R22, RZ, RZ, R8 ;  /* 0x000000ffff167224 */ /* 0x000fe200078e0008 */
        /* <DEDUP_REMOVED lines=23> */
[----:B------:R-:W-:Y:S01]  /*10660*/  MOV R38, R39 ;  /* 0x0000002700267202 */ /* 0x000fe20000000f00 */
[----:B------:R-:W-:Y:S01]  /*10670*/  FADD.FTZ R9, R246, R2 ;  /* 0x00000002f6097221 */ /* 0x000fe20000010000 */
[----:B------:R-:W-:Y:S02]  /*10680*/  MOV R39, R31 ;  /* 0x0000001f00277202 */ /* 0x000fe40000000f00 */
        /* <DEDUP_REMOVED lines=9> */
[----:B------:R2:W5:Y:S01]  /*10720*/  LDL.LU R237, [R1+0xac] ;  /* 0x0000ac0001ed7983 */ /* 0x0005620000300800 */
[----:B------:R-:W-:Y:S02]  /*10730*/  MOV R43, R36 ;  /* 0x00000024002b7202 */ /* 0x000fe40000000f00 */
[----:B------:R-:W-:Y:S01]  /*10740*/  MOV R36, R37 ;  /* 0x0000002500247202 */ /* 0x000fe20000000f00 */
[----:B------:R2:W5:Y:S01]  /*10750*/  LDL.LU R244, [R1+0xa8] ;  /* 0x0000a80001f47983 */ /* 0x0005620000300800 */
[----:B------:R-:W-:Y:S02]  /*10760*/  MOV R37, R38 ;  /* 0x0000002600257202 */ /* 0x000fe40000000f00 */
        /* <DEDUP_REMOVED lines=13> */
[----:B------:R-:W-:Y:S01]  /*10840*/  IMAD.MOV.U32 R36, RZ, RZ, R37 ;  /* 0x000000ffff247224 */ /* 0x000fe200078e0025 */
        /* <DEDUP_REMOVED lines=13> */
[----:B------:R2:W5:Y:S01]  /*10920*/  LDL.LU R246, [R1+0x98] ;  /* 0x0000980001f67983 */ /* 0x0005620000300800 */
        /* <DEDUP_REMOVED lines=10> */
[----:B------:R-:W-:Y:S01]  /*109d0*/  MOV R22, R239 ;  /* 0x000000ef00167202 */ /* 0x000fe20000000f00 */
[----:B------:R-:W-:Y:S01]  /*109e0*/  FADD.FTZ R11, R36, R8 ;  /* 0x00000008240b7221 */ /* 0x000fe20000010000 */
[----:B------:R2:W5:Y:S01]  /*109f0*/  LDL.LU R239, [R1+0x90] ;  /* 0x0000900001ef7983 */ /* 0x0005620000300800 */
[----:B------:R-:W-:Y:S01]  /*10a00*/  MOV R34, R181 ;  /* 0x000000b500227202 */ /* 0x000fe20000000f00 */
[----:B------:R-:W-:Y:S01]  /*10a10*/  FADD.FTZ R9, R38, R2 ;  /* 0x0000000226097221 */ /* 0x000fe20000010000 */
[-C--:B------:R-:W-:Y:S03]  /*10a20*/  HMMA.16816.F32.BF16 R180, R208, R186.reuse, R44 ;  /* 0x000000bad0b4723c */ /* 0x080fe6000004182c */
[----:B------:R-:W-:Y:S01]  /*10a30*/  FADD.FTZ R2, R33, R10 ;  /* 0x0000000a21027221 */ /* 0x000fe20000010000 */
        /* <DEDUP_REMOVED lines=52> */
[----:B------:R-:W-:Y:S01]  /*10d80*/  FADD.FTZ R3, R12, R0 ;  /* 0x000000000c037221 */ /* 0x000fe20000010000 */
[----:B------:R-:W-:Y:S01]  /*10d90*/  STL [R1+0x18], R4 ;  /* 0x0000180401007387 */ /* 0x000fe20000100800 */
[----:B------:R-:W-:Y:S02]  /*10da0*/  FADD.FTZ R2, R252, R2 ;  /* 0x00000002fc027221 */ /* 0x000fe40000010000 */
[----:B------:R-:W-:Y:S02]  /*10db0*/  FADD.FTZ R3, R15, R3 ;  /* 0x000000030f037221 */ /* 0x000fe40000010000 */
[----:B------:R-:W-:Y:S01]  /*10dc0*/  FADD.FTZ R0, R138, R6 ;  /* 0x000000068a007221 */ /* 0x000fe20000010000 */
[----:B------:R-:W-:Y:S02]  /*10dd0*/  MOV R138, R135 ;  /* 0x00000087008a7202 */ /* 0x000fe40000000f00 */
[----:B------:R1:W-:Y:S01]  /*10de0*/  STL [R1+0x1c], R3 ;  /* 0x00001c0301007387 */ /* 0x0003e20000100800 */
[----:B------:R-:W-:Y:S03]  /*10df0*/  FADD.FTZ R0, R133, R0 ;  /* 0x0000000085007221 */ /* 0x000fe60000010000 */
[----:B------:R3:W-:Y:S04]  /*10e00*/  STL [R1+0x20], R2 ;  /* 0x0000200201007387 */ /* 0x0007e80000100800 */
[----:B------:R2:W-:Y:S01]  /*10e10*/  STL [R1+0x24], R0 ;  /* 0x0000240001007387 */ /* 0x0005e20000100800 */
[----:B-1----:R-:W-:Y:S02]  /*10e20*/  MOV R3, R136 ;  /* 0x0000008800037202 */ /* 0x002fe40000000f00 */
[----:B---3--:R-:W-:Y:S01]  /*10e30*/  MOV R2, R137 ;  /* 0x0000008900027202 */ /* 0x008fe20000000f00 */
[----:B------:R-:W-:-:S05]  /*10e40*/  @P1 BRA `(.L_x_1491) ;  /* 0xffffb21000001947 */ /* 0x000fca000383ffff */
.L_x_1490:
[----:B------:R-:W-:Y:S02]  /*10e50*/  MOV R10, 0x1f ;  /* 0x0000001f000a7802 */ /* 0x000fe40000000f00 */
[----:B------:R-:W-:Y:S01]  /*10e60*/  MOV R9, 0xffffffff ;  /* 0xffffffff00097802 */ /* 0x000fe20000000f00 */
[----:B------:R-:W-:Y:S05]  /*10e70*/  BRA.DIV ~URZ, `(.L_x_1492) ;  /* 0x00003b027f007947 */ /* 0x000fea000b800000 */
[----:B--2---:R-:W2:Y:S04]  /*10e80*/  LDL R0, [R1+0x18] ;  /* 0x0000180001007983 */ /* 0x004ea80000100800 */
[----:B--2---:R1:W2:Y:S02]  /*10e90*/  SHFL.BFLY PT, R4, R0, 0x2, 0x1f ;  /* 0x0c401f0000047f89 */ /* 0x0042a400000e0000 */
.L_x_1558:
[----:B-1----:R-:W3:Y:S02]  /*10ea0*/  LDL.LU R0, [R1+0x18] ;  /* 0x0000180001007983 */ /* 0x002ee40000300800 */
[----:B--23--:R-:W-:Y:S01]  /*10eb0*/  FADD.FTZ R4, R4, R0 ;  /* 0x0000000004047221 */ /* 0x00cfe20000010000 */
[----:B------:R-:W-:Y:S05]  /*10ec0*/  BRA.DIV ~URZ, `(.L_x_1493) ;  /* 0x00003b127f007947 */ /* 0x000fea000b800000 */
[----:B------:R-:W2:Y:S04]  /*10ed0*/  LDL.LU R2, [R1+0x1c] ;  /* 0x00001c0001027983 */ /* 0x000ea80000300800 */
[----:B------:R-:W3:Y:S04]  /*10ee0*/  LDL.LU R0, [R1+0x20] ;  /* 0x0000200001007983 */ /* 0x000ee80000300800 */
[----:B------:R-:W4:Y:S04]  /*10ef0*/  LDL.LU R9, [R1+0x24] ;  /* 0x0000240001097983 */ /* 0x000f280000300800 */
[----:B--2---:R-:W1:Y:S04]  /*10f00*/  SHFL.BFLY PT, R5, R2, 0x2, 0x1f ;  /* 0x0c401f0002057f89 */ /* 0x004e6800000e0000 */
[----:B---3--:R-:W2:Y:S04]  /*10f10*/  SHFL.BFLY PT, R6, R0, 0x2, 0x1f ;  /* 0x0c401f0000067f89 */ /* 0x008ea800000e0000 */
[----:B----4-:R-:W3:Y:S01]  /*10f20*/  SHFL.BFLY PT, R7, R9, 0x2, 0x1f ;  /* 0x0c401f0009077f89 */ /* 0x010ee200000e0000 */
[----:B-1----:R-:W-:-:S02]  /*10f30*/  FADD.FTZ R5, R5, R2 ;  /* 0x0000000205057221 */ /* 0x002fc40000010000 */
[----:B--2---:R-:W-:-:S03]  /*10f40*/  FADD.FTZ R6, R6, R0 ;  /* 0x0000000006067221 */ /* 0x004fc60000010000 */
[----:B------:R-:W1:Y:S01]  /*10f50*/  SHFL.BFLY PT, R2, R5, 0x1, 0x1f ;  /* 0x0c201f0005027f89 */ /* 0x000e6200000e0000 */
[----:B---3--:R-:W-:-:S03]  /*10f60*/  FADD.FTZ R7, R7, R9 ;  /* 0x0000000907077221 */ /* 0x008fc60000010000 */
[----:B------:R-:W2:Y:S04]  /*10f70*/  SHFL.BFLY PT, R0, R4, 0x1, 0x1f ;  /* 0x0c201f0004007f89 */ /* 0x000ea800000e0000 */
[----:B------:R-:W3:Y:S04]  /*10f80*/  SHFL.BFLY PT, R3, R6, 0x1, 0x1f ;  /* 0x0c201f0006037f89 */ /* 0x000ee800000e0000 */
[----:B------:R4:W4:Y:S01]  /*10f90*/  SHFL.BFLY PT, R8, R7, 0x1, 0x1f ;  /* 0x0c201f0007087f89 */ /* 0x00092200000e0000 */
[----:B-1----:R-:W-:Y:S02]  /*10fa0*/  FADD.FTZ R5, R5, R2 ;  /* 0x0000000205057221 */ /* 0x002fe40000010000 */
[----:B--2---:R-:W-:-:S02]  /*10fb0*/  FADD.FTZ R4, R4, R0 ;  /* 0x0000000004047221 */ /* 0x004fc40000010000 */
[----:B---3--:R-:W-:-:S03]  /*10fc0*/  FADD.FTZ R6, R6, R3 ;  /* 0x0000000306067221 */ /* 0x008fc60000010000 */
.L_x_1559:
[----:B------:R-:W-:Y:S01]  /*10fd0*/  FSETP.NE.FTZ.AND P3, PT, R4, RZ, PT ;  /* 0x000000ff0400720b */ /* 0x000fe20003f75000 */
[----:B------:R-:W-:Y:S01]  /*10fe0*/  CS2R R2, SRZ ;  /* 0x0000000000027805 */ /* 0x000fe2000001ff00 */
[----:B------:R-:W-:Y:S01]  /*10ff0*/  FSETP.NE.FTZ.AND P2, PT, R5, RZ, PT ;  /* 0x000000ff0500720b */ /* 0x000fe20003f55000 */
[----:B----4-:R-:W-:Y:S01]  /*11000*/  FADD.FTZ R7, R8, R7 ;  /* 0x0000000708077221 */ /* 0x010fe20000010000 */
[----:B------:R-:W-:Y:S02]  /*11010*/  FSETP.NE.FTZ.AND P1, PT, R6, RZ, PT ;  /* 0x000000ff0600720b */ /* 0x000fe40003f35000 */
[----:B------:R-:W-:Y:S02]  /*11020*/  MOV R0, RZ ;  /* 0x000000ff00007202 */ /* 0x000fe40000000f00 */
[----:B------:R-:W-:Y:S02]  /*11030*/  FSETP.NE.FTZ.AND P0, PT, R7, RZ, PT ;  /* 0x000000ff0700720b */ /* 0x000fe40003f15000 */
[----:B------:R-:W-:-:S02]  /*11040*/  MOV R60, 0xff800000 ;  /* 0xff800000003c7802 */ /* 0x000fc40000000f00 */
[----:B------:R-:W-:Y:S01]  /*11050*/  MOV R59, 0xff800000 ;  /* 0xff800000003b7802 */ /* 0x000fe20000000f00 */
[----:B------:R-:W1:Y:S01]  /*11060*/  @P3 MUFU.RCP R0, R4 ;  /* 0x0000000400003308 */ /* 0x000e620000001000 */
[----:B------:R-:W-:Y:S02]  /*11070*/  MOV R58, 0xff800000 ;  /* 0xff800000003a7802 */ /* 0x000fe40000000f00 */
[----:B------:R-:W-:Y:S02]  /*11080*/  MOV R57, 0xff800000 ;  /* 0xff80000000397802 */ /* 0x000fe40000000f00 */
[----:B------:R-:W-:-:S03]  /*11090*/  @P1 MOV R13, 0x3f317218 ;  /* 0x3f317218000d1802 */ /* 0x000fc60000000f00 */
[----:B------:R-:W2:Y:S08]  /*110a0*/  @P2 MUFU.RCP R3, R5 ;  /* 0x0000000500032308 */ /* 0x000eb00000001000 */
[----:B------:R-:W3:Y:S01]  /*110b0*/  @P1 MUFU.RCP R2, R6 ;  /* 0x0000000600021308 */ /* 0x000ee20000001000 */
[C---:B-1----:R-:W-:Y:S02]  /*110c0*/  FMUL.FTZ R144, R0.reuse, R144 ;  /* 0x0000009000907220 */ /* 0x042fe40000410000 */
[----:B------:R-:W-:-:S02]  /*110d0*/  FMUL.FTZ R56, R0, R145 ;  /* 0x0000009100387220 */ /* 0x000fc40000410000 */
[C---:B------:R-:W-:Y:S02]  /*110e0*/  FMUL.FTZ R152, R0.reuse, R152 ;  /* 0x0000009800987220 */ /* 0x040fe40000410000 */
[C---:B------:R-:W-:Y:S01]  /*110f0*/  FMUL.FTZ R53, R0.reuse, R153 ;  /* 0x0000009900357220 */ /* 0x040fe20000410000 */
[----:B------:R-:W1:Y:S01]  /*11100*/  @P3 MUFU.LG2 R8, R4 ;  /* 0x0000000400083308 */ /* 0x000e620000000c00 */
        /* <DEDUP_REMOVED lines=14> */
[----:B----4-:R-:W-:Y:S01]  /*111f0*/  @P3 MOV R5, 0x3f317218 ;  /* 0x3f31721800053802 */ /* 0x010fe20000000f00 */
        /* <DEDUP_REMOVED lines=20> */
[----:B------:R-:W-:Y:S01]  /*11340*/  @P0 MUFU.RCP R0, R7 ;  /* 0x0000000700000308 */ /* 0x000fe20000001000 */
        /* <DEDUP_REMOVED lines=30> */
[C---:B---3--:R-:W-:Y:S02]  /*11530*/  FMUL.FTZ R140, R2.reuse, R140 ;  /* 0x0000008c028c7220 */ /* 0x048fe40000410000 */
        /* <DEDUP_REMOVED lines=31> */
[----:B------:R-:W2:Y:S01]  /*11730*/  @P0 MUFU.LG2 R2, R7 ;  /* 0x0000000700020308 */ /* 0x000ea20000000c00 */
[----:B-1----:R-:W-:Y:S02]  /*11740*/  @P3 FMUL.FTZ R9, R8, 0.69314718246459960938 ;  /* 0x3f31721808093820 */ /* 0x002fe40000410000 */
[----:B------:R-:W-:Y:S02]  /*11750*/  @P2 FMUL.FTZ R8, R4, 0.69314718246459960938 ;  /* 0x3f31721804082820 */ /* 0x000fe40000410000 */
[----:B------:R-:W-:-:S02]  /*11760*/  @P2 FMUL.FTZ R4, R3, c[0x0][0x2d0] ;  /* 0x0000b40003042a20 */ /* 0x000fc40000410000 */
[----:B------:R-:W-:Y:S02]  /*11770*/  @P1 FMUL.FTZ R6, R6, 0.69314718246459960938 ;  /* 0x3f31721806061820 */ /* 0x000fe40000410000 */
[----:B------:R-:W-:Y:S02]  /*11780*/  @P1 FMUL.FTZ R3, R13, c[0x0][0x2d0] ;  /* 0x0000b4000d031a20 */ /* 0x000fe40000410000 */
[----:B------:R-:W-:Y:S02]  /*11790*/  @P3 FMUL.FTZ R5, R5, c[0x0][0x2d0] ;  /* 0x0000b40005053a20 */ /* 0x000fe40000410000 */
[----:B------:R-:W-:Y:S01]  /*117a0*/  @P1 FFMA.FTZ R60, R3, R135, R6 ;  /* 0x00000087033c1223 */ /* 0x000fe20000010006 */
[----:B------:R-:W-:Y:S01]  /*117b0*/  @P0 MOV R3, 0x3f317218 ;  /* 0x3f31721800030802 */ /* 0x000fe20000000f00 */
[----:B------:R-:W-:Y:S01]  /*117c0*/  @P2 FFMA.FTZ R59, R4, R136, R8 ;  /* 0x00000088043b2223 */ /* 0x000fe20000010008 */
[----:B------:R-:W-:Y:S01]  /*117d0*/  MOV R4, 0x1 ;  /* 0x0000000100047802 */ /* 0x000fe20000000f00 */
[----:B--2---:R-:W-:-:S02]  /*117e0*/  @P0 FMUL.FTZ R2, R2, 0.69314718246459960938 ;  /* 0x3f31721802020820 */ /* 0x004fc40000410000 */
[----:B------:R-:W-:Y:S02]  /*117f0*/  @P0 FMUL.FTZ R3, R3, c[0x0][0x2d0] ;  /* 0x0000b40003030a20 */ /* 0x000fe40000410000 */
[----:B------:R-:W-:Y:S02]  /*11800*/  @P3 FFMA.FTZ R58, R5, R137, R9 ;  /* 0x00000089053a3223 */ /* 0x000fe40000010009 */
        /* <DEDUP_REMOVED lines=32> */
[----:B------:R-:W-:Y:S01]  /*11a10*/  PRMT R0, R4, 0x7610, R0 ;  /* 0x0000761004007816 */ /* 0x000fe20000000000 */
[----:B------:R-:W-:Y:S02]  /*11a20*/  @P0 FFMA.FTZ R57, R3, R134, R2 ;  /* 0x0000008603390223 */ /* 0x000fe40000010002 */
.L_x_1459:
        /* <DEDUP_REMOVED lines=19> */
.L_x_1495:
[----:B-1----:R-:W-:Y:S05]  /*11b60*/  BSYNC B0 ;  /* 0x0000000000007941 */ /* 0x002fea0003800000 */
.L_x_1494:
[----:B------:R-:W-:Y:S01]  /*11b70*/  PRMT R0, R0, 0x9910, RZ ;  /* 0x0000991000007816 */ /* 0x000fe200000000ff */
[----:B------:R-:W-:Y:S01]  /*11b80*/  BSSY B1, `(.L_x_1496) ;  /* 0x0000266000017945 */ /* 0x000fe20003800000 */
[----:B-----5:R-:W-:Y:S02]  /*11b90*/  IMAD.MOV.U32 R73, RZ, RZ, R8 ;  /* 0x000000ffff497224 */ /* 0x020fe400078e0008 */
[----:B------:R-:W-:-:S13]  /*11ba0*/  ISETP.NE.AND P0, PT, R0, RZ, PT ;  /* 0x000000ff0000720c */ /* 0x000fda0003f05270 */
[----:B------:R-:W-:Y:S05]  /*11bb0*/  @!P0 BRA `(.L_x_1497) ;  /* 0x000017d000008947 */ /* 0x000fea0003800000 */
[----:B------:R-:W2:Y:S04]  /*11bc0*/  LDL R71, [R1+0x64] ;  /* 0x0000640001477983 */ /* 0x000ea80000100800 */
[----:B------:R-:W3:Y:S04]  /*11bd0*/  LDL R69, [R1+0x68] ;  /* 0x0000680001457983 */ /* 0x000ee80000100800 */
[----:B------:R-:W4:Y:S04]  /*11be0*/  LDL R67, [R1+0x70] ;  /* 0x0000700001437983 */ /* 0x000f280000100800 */
[----:B------:R-:W5:Y:S04]  /*11bf0*/  LDL R66, [R1+0x6c] ;  /* 0x00006c0001427983 */ /* 0x000f680000100800 */
[----:B------:R-:W4:Y:S04]  /*11c00*/  LDL R65, [R1+0x80] ;  /* 0x0000800001417983 */ /* 0x000f280000100800 */
[----:B------:R-:W4:Y:S04]  /*11c10*/  LDL R64, [R1+0x78] ;  /* 0x0000780001407983 */ /* 0x000f280000100800 */
[----:B------:R-:W4:Y:S04]  /*11c20*/  LDL R63, [R1+0x7c] ;  /* 0x00007c00013f7983 */ /* 0x000f280000100800 */
[----:B------:R-:W4:Y:S01]  /*11c30*/  LDL R62, [R1+0x74] ;  /* 0x00007400013e7983 */ /* 0x000f220000100800 */
        /* <DEDUP_REMOVED lines=65> */
[----:B------:R-:W-:Y:S01]  /*12050*/  F2FP.BF16.PACK_AB R0, R127, R126 ;  /* 0x0000007e7f00723e */ /* 0x000fe200000010ff */
[----:B--2---:R1:W-:Y:S04]  /*12060*/  STS [R71], R56 ;  /* 0x0000003847007388 */ /* 0x0043e80000000800 */
[----:B------:R1:W-:Y:S04]  /*12070*/  STS [R71+0x400], R55 ;  /* 0x0004003747007388 */ /* 0x0003e80000000800 */
[----:B---3--:R1:W-:Y:S04]  /*12080*/  STS [R69], R53 ;  /* 0x0000003545007388 */ /* 0x0083e80000000800 */
[----:B------:R1:W-:Y:S04]  /*12090*/  STS [R69+0x400], R52 ;  /* 0x0004003445007388 */ /* 0x0003e80000000800 */
[----:B------:R1:W-:Y:S04]  /*120a0*/  STS [R71+0x2000], R54 ;  /* 0x0020003647007388 */ /* 0x0003e80000000800 */
[----:B------:R1:W-:Y:S04]  /*120b0*/  STS [R71+0x2400], R142 ;  /* 0x0024008e47007388 */ /* 0x0003e80000000800 */
[----:B------:R1:W-:Y:S04]  /*120c0*/  STS [R69+0x2000], R51 ;  /* 0x0020003345007388 */ /* 0x0003e80000000800 */
[----:B------:R1:W-:Y:S04]  /*120d0*/  STS [R69+0x2400], R150 ;  /* 0x0024009645007388 */ /* 0x0003e80000000800 */
[----:B----4-:R1:W-:Y:S04]  /*120e0*/  STS [R67], R50 ;  /* 0x0000003243007388 */ /* 0x0103e80000000800 */
[----:B------:R1:W-:Y:S04]  /*120f0*/  STS [R67+0x400], R49 ;  /* 0x0004003143007388 */ /* 0x0003e80000000800 */
[----:B-----5:R1:W-:Y:S04]  /*12100*/  STS [R66], R47 ;  /* 0x0000002f42007388 */ /* 0x0203e80000000800 */
[----:B------:R1:W-:Y:S04]  /*12110*/  STS [R66+0x400], R46 ;  /* 0x0004002e42007388 */ /* 0x0003e80000000800 */
[----:B------:R1:W-:Y:S04]  /*12120*/  STS [R67+0x2000], R48 ;  /* 0x0020003043007388 */ /* 0x0003e80000000800 */
[----:B------:R1:W-:Y:S04]  /*12130*/  STS [R67+0x2400], R162 ;  /* 0x002400a243007388 */ /* 0x0003e80000000800 */
[----:B------:R1:W-:Y:S04]  /*12140*/  STS [R66+0x2000], R45 ;  /* 0x0020002d42007388 */ /* 0x0003e80000000800 */
        /* <DEDUP_REMOVED lines=57> */
[----:B------:R-:W-:Y:S05]  /*124e0*/  CALL.REL.NOINC `($__internal_5_$__cuda_sm70_shflsync_idx_p) ;  /* 0x00002e5000007944 */ /* 0x000fea0003c00000 */
.L_x_1498:
[----:B-1----:R-:W2:Y:S04]  /*124f0*/  LDL R2, [R1+0x5c] ;  /* 0x00005c0001027983 */ /* 0x002ea80000100800 */
[----:B------:R-:W3:Y:S04]  /*12500*/  LDL.LU R8, [R1+0x50] ;  /* 0x0000500001087983 */ /* 0x000ee80000300800 */
[----:B------:R-:W4:Y:S04]  /*12510*/  LDL.LU R15, [R1+0x54] ;  /* 0x00005400010f7983 */ /* 0x000f280000300800 */
[----:B------:R-:W2:Y:S04]  /*12520*/  LDL R13, [R1+0x84] ;  /* 0x00008400010d7983 */ /* 0x000ea80000100800 */
[----:B------:R-:W2:Y:S01]  /*12530*/  LDL.LU R78, [R1+0x48] ;  /* 0x00004800014e7983 */ /* 0x000ea20000300800 */
[----:B------:R-:W-:-:S03]  /*12540*/  IMAD.MOV.U32 R0, RZ, RZ, 0x1 ;  /* 0x00000001ff007424 */ /* 0x000fc600078e00ff */
[----:B------:R-:W4:Y:S02]  /*12550*/  LDL R14, [R1+0x8c] ;  /* 0x00008c00010e7983 */ /* 0x000f240000100800 */
[----:B------:R-:W-:Y:S02]  /*12560*/  ISETP.NE.AND P1, PT, R0, c[0x0][0x4e8], PT ;  /* 0x00013a0000007a0c */ /* 0x000fe40003f25270 */
[----:B------:R1:W5:Y:S04]  /*12570*/  LDL.64 R76, [R1+0x10] ;  /* 0x00001000014c7983 */ /* 0x0003680000100a00 */
[----:B------:R1:W5:Y:S04]  /*12580*/  LDL R74, [R1+0x4c] ;  /* 0x00004c00014a7983 */ /* 0x0003680000100800 */
[----:B------:R1:W5:Y:S01]  /*12590*/  LDL R72, [R1+0x44] ;  /* 0x0000440001487983 */ /* 0x0003620000100800 */
[----:B------:R-:W-:-:S02]  /*125a0*/  ULDC UR5, c[0x0][0x4e8] ;  /* 0x00013a0000057ab9 */ /* 0x000fc40000000800 */
[----:B------:R-:W-:Y:S02]  /*125b0*/  ULDC UR4, c[0x0][0x388] ;  /* 0x0000e20000047ab9 */ /* 0x000fe40000000800 */
[----:B------:R-:W-:Y:S01]  /*125c0*/  UIMAD UR4, UR5, UR4, URZ ;  /* 0x00000004050472a4 */ /* 0x000fe2000f8e023f */
[----:B------:R-:W1:Y:S02]  /*125d0*/  S2R R79, SR_TID.X ;  /* 0x00000000004f7919 */ /* 0x000e640000002100 */
[----:B-1----:R-:W-:-:S04]  /*125e0*/  SHF.R.S32.HI R75, RZ, 0x1f, R79 ;  /* 0x0000001fff4b7819 */ /* 0x002fc8000001144f */
[----:B------:R-:W-:-:S04]  /*125f0*/  LEA.HI R75, R75, R79, RZ, 0x3 ;  /* 0x0000004f4b4b7211 */ /* 0x000fc800078f18ff */
[----:B------:R-:W-:Y:S01]  /*12600*/  SHF.R.S32.HI R75, RZ, 0x3, R75 ;  /* 0x00000003ff4b7819 */ /* 0x000fe2000001144b */
[----:B------:R-:W-:Y:S01]  /*12610*/  BSSY B0, `(.L_x_1499) ;  /* 0x000006e000007945 */ /* 0x000fe20003800000 */
[----:B---3--:R-:W-:-:S05]  /*12620*/  SHF.R.S32.HI R5, RZ, 0x1f, R8 ;  /* 0x0000001fff057819 */ /* 0x008fca0000011408 */
[----:B------:R-:W-:-:S04]  /*12630*/  IMAD R6, R5, c[0x0][0x490], RZ ;  /* 0x0001240005067a24 */ /* 0x000fc800078e02ff */
[----:B------:R-:W-:Y:S02]  /*12640*/  IMAD R6, R8, c[0x0][0x494], R6 ;  /* 0x0001250008067a24 */ /* 0x000fe400078e0206 */
[----:B--2---:R-:W-:Y:S02]  /*12650*/  IMAD.IADD R4, R2, 0x1, R78 ;  /* 0x0000000102047824 */ /* 0x004fe400078e024e */
[----:B------:R-:W-:-:S03]  /*12660*/  IMAD.WIDE.U32 R2, R8, c[0x0][0x490], RZ ;  /* 0x0001240008027a25 */ /* 0x000fc600078e00ff */
[----:B------:R-:W-:Y:S01]  /*12670*/  MOV R0, R4 ;  /* 0x0000000400007202 */ /* 0x000fe20000000f00 */
[----:B------:R-:W-:-:S04]  /*12680*/  @P1 IMAD.HI.U32 R7, R4, c[0x0][0x4ec], RZ ;  /* 0x00013b0004071a27 */ /* 0x000fc800078e00ff */
[----:B------:R-:W-:Y:S01]  /*12690*/  IMAD.IADD R3, R3, 0x1, R6 ;  /* 0x0000000103037824 */ /* 0x000fe200078e0206 */
[----:B------:R-:W-:Y:S01]  /*126a0*/  @P1 SHF.R.U32.HI R0, RZ, c[0x0][0x4f0], R7 ;  /* 0x00013c00ff001a19 */ /* 0x000fe20000011607 */
[----:B------:R-:W-:Y:S01]  /*126b0*/  IMAD R6, R5, c[0x0][0x3e8], RZ ;  /* 0x0000fa0005067a24 */ /* 0x000fe200078e02ff */
[----:B----4-:R-:W-:-:S03]  /*126c0*/  SHF.R.S32.HI R5, RZ, 0x1f, R15 ;  /* 0x0000001fff057819 */ /* 0x010fc6000001140f */
[----:B------:R-:W-:Y:S02]  /*126d0*/  IMAD.MOV R7, RZ, RZ, -R0 ;  /* 0x000000ffff077224 */ /* 0x000fe400078e0a00 */
[C---:B------:R-:W-:Y:S02]  /*126e0*/  IMAD R10, R8.reuse, c[0x0][0x3ec], R6 ;  /* 0x0000fb00080a7a24 */ /* 0x040fe400078e0206 */
[----:B------:R-:W-:Y:S02]  /*126f0*/  IMAD R4, R7, c[0x0][0x4e8], R4 ;  /* 0x00013a0007047a24 */ /* 0x000fe400078e0204 */
[----:B------:R-:W-:-:S04]  /*12700*/  IMAD.WIDE.U32 R8, R8, c[0x0][0x3e8], RZ ;  /* 0x0000fa0008087a25 */ /* 0x000fc800078e00ff */
[----:B------:R-:W-:Y:S02]  /*12710*/  IMAD R11, R5, c[0x0][0x498], RZ ;  /* 0x00012600050b7a24 */ /* 0x000fe400078e02ff */
[----:B------:R-:W-:Y:S01]  /*12720*/  IMAD.WIDE.U32 R6, R15, c[0x0][0x498], R2 ;  /* 0x000126000f067a25 */ /* 0x000fe200078e0002 */
[----:B------:R-:W-:-:S03]  /*12730*/  IADD3 R3, R9, R10, RZ ;  /* 0x0000000a09037210 */ /* 0x000fc60007ffe0ff */
[----:B------:R-:W-:Y:S01]  /*12740*/  IMAD R12, R5, c[0x0][0x3f0], RZ ;  /* 0x0000fc00050c7a24 */ /* 0x000fe200078e02ff */
[----:B------:R-:W-:Y:S01]  /*12750*/  SHF.R.S32.HI R5, RZ, 0x1f, R0 ;  /* 0x0000001fff057819 */ /* 0x000fe20000011400 */
[----:B------:R-:W-:Y:S01]  /*12760*/  IMAD R11, R15, c[0x0][0x49c], R11 ;  /* 0x000127000f0b7a24 */ /* 0x000fe200078e020b */
[----:B------:R-:W-:Y:S01]  /*12770*/  IADD3 R6, P0, R0, R6, RZ ;  /* 0x0000000600067210 */ /* 0x000fe20007f1e0ff */
[----:B------:R-:W-:-:S03]  /*12780*/  IMAD.MOV.U32 R2, RZ, RZ, R8 ;  /* 0x000000ffff027224 */ /* 0x000fc600078e0008 */
[----:B------:R-:W-:Y:S01]  /*12790*/  IADD3.X R7, R5, R7, R11, P0, !PT ;  /* 0x0000000705077210 */ /* 0x000fe200007fe40b */
[C---:B------:R-:W-:Y:S02]  /*127a0*/  IMAD R11, R15.reuse, c[0x0][0x3f4], R12 ;  /* 0x0000fd000f0b7a24 */ /* 0x040fe400078e020c */
[----:B------:R-:W-:Y:S02]  /*127b0*/  IMAD.WIDE.U32 R8, R15, c[0x0][0x3f0], R2 ;  /* 0x0000fc000f087a25 */ /* 0x000fe400078e0002 */
[----:B------:R-:W1:Y:S01]  /*127c0*/  S2R R15, SR_TID.X ;  /* 0x00000000000f7919 */ /* 0x000e620000002100 */
[----:B------:R-:W-:Y:S01]  /*127d0*/  SHF.R.S32.HI R0, RZ, 0x1f, R4 ;  /* 0x0000001fff007819 */ /* 0x000fe20000011404 */
[----:B------:R-:W-:-:S04]  /*127e0*/  IMAD.IADD R5, R13, 0x1, R78 ;  /* 0x000000010d057824 */ /* 0x000fc800078e024e */
[----:B------:R-:W-:Y:S02]  /*127f0*/  IMAD R0, R0, c[0x0][0x488], RZ ;  /* 0x0001220000007a24 */ /* 0x000fe400078e02ff */
[----:B------:R-:W-:-:S04]  /*12800*/  IMAD.WIDE.U32 R2, R4, c[0x0][0x488], R6 ;  /* 0x0001220004027a25 */ /* 0x000fc800078e0006 */
[----:B------:R-:W-:Y:S02]  /*12810*/  IMAD R10, R4, c[0x0][0x48c], R0 ;  /* 0x00012300040a7a24 */ /* 0x000fe400078e0200 */
[----:B------:R-:W-:Y:S01]  /*12820*/  @P1 IMAD.HI.U32 R6, R5, c[0x0][0x4ec], RZ ;  /* 0x00013b0005061a27 */ /* 0x000fe200078e00ff */
[----:B------:R-:W-:Y:S02]  /*12830*/  LEA R4, P0, R2, c[0x0][0x450], 0x2 ;  /* 0x0001140002047a11 */ /* 0x000fe400078010ff */
[----:B-1----:R-:W-:-:S04]  /*12840*/  SHF.R.S32.HI R13, RZ, 0x1f, R15 ;  /* 0x0000001fff0d7819 */ /* 0x002fc8000001140f */
[----:B------:R-:W-:Y:S02]  /*12850*/  LEA.HI R13, R13, R15, RZ, 0x5 ;  /* 0x0000000f0d0d7211 */ /* 0x000fe400078f28ff */
[----:B------:R-:W-:Y:S02]  /*12860*/  IADD3 R3, R3, R10, RZ ;  /* 0x0000000a03037210 */ /* 0x000fe40007ffe0ff */
[----:B------:R-:W-:Y:S02]  /*12870*/  LOP3.LUT R13, R13, 0xffffffe0, RZ, 0xc0, !PT ;  /* 0xffffffe00d0d7812 */ /* 0x000fe400078ec0ff */
[----:B------:R-:W-:Y:S02]  /*12880*/  MOV R0, R5 ;  /* 0x0000000500007202 */ /* 0x000fe40000000f00 */
[----:B------:R-:W-:Y:S01]  /*12890*/  @P1 SHF.R.U32.HI R0, RZ, c[0x0][0x4f0], R6 ;  /* 0x00013c00ff001a19 */ /* 0x000fe20000011606 */
[----:B------:R-:W-:Y:S01]  /*128a0*/  IMAD.MOV.U32 R6, RZ, RZ, R8 ;  /* 0x000000ffff067224 */ /* 0x000fe200078e0008 */
[----:B------:R-:W-:-:S02]  /*128b0*/  LEA.HI.X R3, R2, c[0x0][0x454], R3, 0x2, P0 ;  /* 0x0001150002037a11 */ /* 0x000fc400000f1403 */
[----:B------:R-:W-:Y:S02]  /*128c0*/  IADD3 R13, -R13, R15, RZ ;  /* 0x0000000f0d0d7210 */ /* 0x000fe40007ffe1ff */
[----:B------:R-:W-:Y:S01]  /*128d0*/  SHF.R.S32.HI R8, RZ, 0x1f, R0 ;  /* 0x0000001fff087819 */ /* 0x000fe20000011400 */
[----:B------:R-:W-:Y:S01]  /*128e0*/  IMAD.IADD R2, R14, 0x1, R78 ;  /* 0x000000010e027824 */ /* 0x000fe200078e024e */
[----:B------:R-:W-:Y:S01]  /*128f0*/  LOP3.LUT P0, RZ, R13, 0x3, RZ, 0xc0, !PT ;  /* 0x000000030dff7812 */ /* 0x000fe2000780c0ff */
[----:B------:R-:W-:Y:S01]  /*12900*/  SHFL.IDX PT, R14, R4, RZ, 0x1c1f ;  /* 0x001c1fff040e7589 */ /* 0x000fe200000e0000 */
[----:B------:R-:W-:-:S03]  /*12910*/  IMAD.IADD R7, R9, 0x1, R11 ;  /* 0x0000000109077824 */ /* 0x000fc600078e020b */
[----:B------:R-:W1:Y:S01]  /*12920*/  SHFL.IDX PT, R15, R3, RZ, 0x1c1f ;  /* 0x001c1fff030f7589 */ /* 0x000e6200000e0000 */
[----:B------:R-:W-:-:S03]  /*12930*/  IMAD R16, R8, c[0x0][0x3e0], RZ ;  /* 0x0000f80008107a24 */ /* 0x000fc600078e02ff */
[----:B------:R-:W-:Y:S04]  /*12940*/  SHFL.IDX PT, R12, R4, 0x1, 0x1c1f ;  /* 0x003c1f00040c7f89 */ /* 0x000fe800000e0000 */
[----:B------:R-:W2:Y:S04]  /*12950*/  SHFL.IDX PT, R13, R3, 0x1, 0x1c1f ;  /* 0x003c1f00030d7f89 */ /* 0x000ea800000e0000 */
[----:B------:R-:W-:Y:S04]  /*12960*/  SHFL.IDX PT, R10, R4, 0x2, 0x1c1f ;  /* 0x005c1f00040a7f89 */ /* 0x000fe800000e0000 */
[----:B------:R-:W3:Y:S04]  /*12970*/  SHFL.IDX PT, R11, R3, 0x2, 0x1c1f ;  /* 0x005c1f00030b7f89 */ /* 0x000ee800000e0000 */
[----:B------:R-:W-:Y:S04]  /*12980*/  SHFL.IDX PT, R8, R4, 0x3, 0x1c1f ;  /* 0x007c1f0004087f89 */ /* 0x000fe800000e0000 */
[----:B------:R4:W1:Y:S01]  /*12990*/  SHFL.IDX PT, R9, R3, 0x3, 0x1c1f ;  /* 0x007c1f0003097f89 */ /* 0x00086200000e0000 */
[----:B------:R-:W-:-:S02]  /*129a0*/  IADD3 R17, R2, 0x8, RZ ;  /* 0x0000000802117810 */ /* 0x000fc40007ffe0ff */
[----:B------:R-:W-:Y:S02]  /*129b0*/  ISETP.GE.OR P3, PT, R2, UR4, P0 ;  /* 0x0000000402007c0c */ /* 0x000fe40008766670 */
[----:B------:R-:W-:Y:S01]  /*129c0*/  ISETP.GE.OR P2, PT, R17, UR4, P0 ;  /* 0x0000000411007c0c */ /* 0x000fe20008746670 */
[C---:B------:R-:W-:Y:S02]  /*129d0*/  IMAD R16, R0.reuse, c[0x0][0x3e4], R16 ;  /* 0x0000f90000107a24 */ /* 0x040fe400078e0210 */
[----:B------:R-:W-:Y:S01]  /*129e0*/  IMAD.WIDE.U32 R6, R0, c[0x0][0x3e0], R6 ;  /* 0x0000f80000067a25 */ /* 0x000fe200078e0006 */
[C---:B----4-:R-:W-:Y:S02]  /*129f0*/  IADD3 R3, R2.reuse, 0x40, RZ ;  /* 0x0000004002037810 */ /* 0x050fe40007ffe0ff */
[----:B------:R-:W-:Y:S02]  /*12a00*/  IADD3 R2, R2, 0x48, RZ ;  /* 0x0000004802027810 */ /* 0x000fe40007ffe0ff */
[----:B------:R-:W-:-:S02]  /*12a10*/  ISETP.GE.OR P1, PT, R3, UR4, P0 ;  /* 0x0000000403007c0c */ /* 0x000fc40008726670 */
[----:B------:R-:W-:Y:S02]  /*12a20*/  ISETP.GE.OR P0, PT, R2, UR4, P0 ;  /* 0x0000000402007c0c */ /* 0x000fe40008706670 */
[----:B------:R-:W-:Y:S01]  /*12a30*/  IADD3 R4, -R0, RZ, RZ ;  /* 0x000000ff00047210 */ /* 0x000fe20007ffe1ff */
[----:B-1----:R1:W-:Y:S04]  /*12a40*/  @!P3 ST.E [R14.64], R58 ;  /* 0x0000003a0e00b985 */ /* 0x0023e8000c101906 */
[----:B------:R-:W-:Y:S01]  /*12a50*/  IMAD R0, R4, c[0x0][0x4e8], R5 ;  /* 0x00013a0004007a24 */ /* 0x000fe200078e0205 */
[----:B--2---:R1:W-:Y:S01]  /*12a60*/  @!P2 ST.E [R12.64], R59 ;  /* 0x0000003b0c00a985 */ /* 0x0043e2000c101906 */
[----:B------:R-:W-:-:S03]  /*12a70*/  IMAD.IADD R3, R7, 0x1, R16 ;  /* 0x0000000107037824 */ /* 0x000fc600078e0210 */
[----:B------:R-:W-:Y:S01]  /*12a80*/  SHF.R.S32.HI R4, RZ, 0x1f, R0 ;  /* 0x0000001fff047819 */ /* 0x000fe20000011400 */
[----:B---3--:R1:W-:Y:S01]  /*12a90*/  @!P1 ST.E [R10.64], R60 ;  /* 0x0000003c0a009985 */ /* 0x0083e2000c101906 */
[----:B------:R-:W-:-:S03]  /*12aa0*/  MOV R2, R6 ;  /* 0x0000000600027202 */ /* 0x000fc60000000f00 */
[----:B------:R1:W-:Y:S01]  /*12ab0*/  @!P0 ST.E [R8.64], R57 ;  /* 0x0000003908008985 */ /* 0x0003e2000c101906 */
[----:B------:R-:W-:-:S03]  /*12ac0*/  IMAD R4, R4, c[0x0][0x3d8], RZ ;  /* 0x0000f60004047a24 */ /* 0x000fc600078e02ff */
[----:B------:R1:W2:Y:S04]  /*12ad0*/  LDS.128 R20, [R248+0x880] ;  /* 0x00088000f8147984 */ /* 0x0002a80000000c00 */
[----:B------:R1:W3:Y:S04]  /*12ae0*/  LDS.128 R28, [R248+0x1080] ;  /* 0x00108000f81c7984 */ /* 0x0002e80000000c00 */
[----:B------:R1:W4:Y:S04]  /*12af0*/  LDS.128 R36, [R248+0x1880] ;  /* 0x00188000f8247984 */ /* 0x0003280000000c00 */
        /* <DEDUP_REMOVED lines=10> */
[----:B------:R1:W1:Y:S01]  /*12ba0*/  LDS.128 R68, [R248+0x7880] ;  /* 0x00788000f8447984 */ /* 0x0002620000000c00 */
[----:B------:R-:W-:-:S02]  /*12bb0*/  IMAD R4, R0, c[0x0][0x3dc], R4 ;  /* 0x0000f70000047a24 */ /* 0x000fc400078e0204 */
[----:B------:R-:W-:-:S04]  /*12bc0*/  IMAD.WIDE.U32 R2, R0, c[0x0][0x3d8], R2 ;  /* 0x0000f60000027a25 */ /* 0x000fc800078e0002 */
[----:B------:R-:W-:Y:S01]  /*12bd0*/  IMAD.IADD R0, R3, 0x1, R4 ;  /* 0x0000000103007824 */ /* 0x000fe200078e0204 */
[----:B------:R-:W-:-:S04]  /*12be0*/  LEA R3, P0, R2, c[0x0][0x380], 0x1 ;  /* 0x0000e00002037a11 */ /* 0x000fc800078008ff */
[----:B------:R-:W-:Y:S02]  /*12bf0*/  LEA.HI.X R2, R2, c[0x0][0x384], R0, 0x1, P0 ;  /* 0x0000e10002027a11 */ /* 0x000fe400000f0c00 */
[----:B------:R-:W-:-:S04]  /*12c00*/  IADD3 R0, R75, R78, RZ ;  /* 0x0000004e4b007210 */ /* 0x000fc80007ffe0ff */
[----:B------:R-:W-:Y:S01]  /*12c10*/  ISETP.GE.AND P0, PT, R0, UR4, PT ;  /* 0x0000000400007c0c */ /* 0x000fe2000bf06270 */
[----:B------:R1:W1:Y:S04]  /*12c20*/  SHFL.IDX PT, R4, R3, RZ, 0x181f ;  /* 0x00181fff03047589 */ /* 0x00026800000e0000 */
[----:B------:R1:W1:Y:S08]  /*12c30*/  SHFL.IDX PT, R5, R2, RZ, 0x181f ;  /* 0x00181fff02057589 */ /* 0x00027000000e0000 */
[----:B------:R-:W-:Y:S05]  /*12c40*/  @P0 BRA `(.L_x_1500) ;  /* 0x000000a000000947 */ /* 0x000fea0003800000 */
[----:B-1234-:R-:W1:Y:S01]  /*12c50*/  LDS.128 R12, [R248+0x80] ;  /* 0x00008000f80c7984 */ /* 0x01ee620000000c00 */
[----:B-----5:R-:W-:-:S02]  /*12c60*/  ISETP.GE.AND P3, PT, R76, c[0x0][0x3c8], PT ;  /* 0x0000f2004c007a0c */ /* 0x020fc40003f66270 */
[----:B------:R-:W-:Y:S01]  /*12c70*/  ISETP.GE.AND P2, PT, R72, c[0x0][0x3c8], PT ;  /* 0x0000f20048007a0c */ /* 0x000fe20003f46270 */
[----:B------:R-:W2:Y:S10]  /*12c80*/  LDS.128 R8, [R248+0x4080] ;  /* 0x00408000f8087984 */ /* 0x000eb40000000c00 */
[----:B------:R-:W-:-:S02]  /*12c90*/  @!P3 LEA R6, P1, R76, R4, 0x1 ;  /* 0x000000044c06b211 */ /* 0x000fc400078208ff */
[----:B------:R-:W-:Y:S02]  /*12ca0*/  @!P2 LEA R4, P0, R72, R4, 0x1 ;  /* 0x000000044804a211 */ /* 0x000fe400078008ff */
[-C--:B------:R-:W-:Y:S02]  /*12cb0*/  @!P3 LEA.HI.X R7, R76, R5.reuse, R77, 0x1, P1 ;  /* 0x000000054c07b211 */ /* 0x080fe400008f0c4d */
[----:B------:R-:W-:-:S03]  /*12cc0*/  @!P2 LEA.HI.X R5, R72, R5, R74, 0x1, P0 ;  /* 0x000000054805a211 */ /* 0x000fc600000f0c4a */
[----:B-1----:R1:W-:Y:S04]  /*12cd0*/  @!P3 ST.E.128 [R6.64], R12 ;  /* 0x0000000c0600b985 */ /* 0x0023e8000c101d06 */
[----:B--2---:R1:W-:Y:S02]  /*12ce0*/  @!P2 ST.E.128 [R4.64], R8 ;  /* 0x000000080400a985 */ /* 0x0043e4000c101d06 */
.L_x_1500:
[----:B--234-:R-:W-:Y:S05]  /*12cf0*/  BSYNC B0 ;  /* 0x0000000000007941 */ /* 0x01cfea0003800000 */
.L_x_1499:
[----:B-1----:R-:W-:Y:S01]  /*12d00*/  IADD3 R6, R0, 0x10, RZ ;  /* 0x0000001000067810 */ /* 0x002fe20007ffe0ff */
[----:B------:R1:W2:Y:S01]  /*12d10*/  SHFL.IDX PT, R5, R2, 0x1, 0x181f ;  /* 0x00381f0002057f89 */ /* 0x0002a200000e0000 */
        /* <DEDUP_REMOVED lines=12> */
.L_x_1502:
[----:B------:R-:W-:Y:S05]  /*12de0*/  BSYNC B0 ;  /* 0x0000000000007941 */ /* 0x000fea0003800000 */
.L_x_1501:
        /* <DEDUP_REMOVED lines=14> */
.L_x_1504:
[----:B------:R-:W-:Y:S05]  /*12ed0*/  BSYNC B0 ;  /* 0x0000000000007941 */ /* 0x000fea0003800000 */
.L_x_1503:
[----:B---3--:R-:W-:Y:S01]  /*12ee0*/  IADD3 R6, R0, 0x30, RZ ;  /* 0x0000003000067810 */ /* 0x008fe20007ffe0ff */
[----:B----4-:R3:W4:Y:S01]  /*12ef0*/  SHFL.IDX PT, R5, R2, 0x3, 0x181f ;  /* 0x00781f0002057f89 */ /* 0x01072200000e0000 */
[----:B------:R-:W-:Y:S02]  /*12f00*/  BSSY B0, `(.L_x_1505) ;  /* 0x000000c000007945 */ /* 0x000fe40003800000 */
[----:B------:R-:W-:Y:S01]  /*12f10*/  ISETP.GE.AND P0, PT, R6, UR4, PT ;  /* 0x0000000406007c0c */ /* 0x000fe2000bf06270 */
[----:B------:R3:W1:-:S12]  /*12f20*/  SHFL.IDX PT, R4, R3, 0x3, 0x181f ;  /* 0x00781f0003047f89 */ /* 0x00065800000e0000 */
[----:B------:R-:W-:Y:S05]  /*12f30*/  @P0 BRA `(.L_x_1506) ;  /* 0x0000008000000947 */ /* 0x000fea0003800000 */
[----:B-----5:R-:W-:Y:S02]  /*12f40*/  ISETP.GE.AND P1, PT, R76, c[0x0][0x3c8], PT ;  /* 0x0000f2004c007a0c */ /* 0x020fe40003f26270 */
[----:B------:R-:W-:-:S11]  /*12f50*/  ISETP.GE.AND P0, PT, R72, c[0x0][0x3c8], PT ;  /* 0x0000f20048007a0c */ /* 0x000fd60003f06270 */
[-C--:B-1----:R-:W-:Y:S02]  /*12f60*/  @!P1 LEA R6, P3, R76, R4.reuse, 0x1 ;  /* 0x000000044c069211 */ /* 0x082fe400078608ff */
[----:B------:R-:W-:Y:S02]  /*12f70*/  @!P0 LEA R4, P2, R72, R4, 0x1 ;  /* 0x0000000448048211 */ /* 0x000fe400078408ff */
[-C--:B----4-:R-:W-:Y:S02]  /*12f80*/  @!P1 LEA.HI.X R7, R76, R5.reuse, R77, 0x1, P3 ;  /* 0x000000054c079211 */ /* 0x090fe400018f0c4d */
[----:B------:R-:W-:-:S03]  /*12f90*/  @!P0 LEA.HI.X R5, R72, R5, R74, 0x1, P2 ;  /* 0x0000000548058211 */ /* 0x000fc600010f0c4a */
[----:B------:R1:W-:Y:S04]  /*12fa0*/  @!P1 ST.E.128 [R6.64], R36 ;  /* 0x0000002406009985 */ /* 0x0003e8000c101d06 */
[----:B------:R1:W-:Y:S02]  /*12fb0*/  @!P0 ST.E.128 [R4.64], R32 ;  /* 0x0000002004008985 */ /* 0x0003e4000c101d06 */
.L_x_1506:
[----:B------:R-:W-:Y:S05]  /*12fc0*/  BSYNC B0 ;  /* 0x0000000000007941 */ /* 0x000fea0003800000 */
.L_x_1505:
[----:B-1----:R-:W-:Y:S01]  /*12fd0*/  IADD3 R6, R0, 0x40, RZ ;  /* 0x0000004000067810 */ /* 0x002fe20007ffe0ff */
[----:B----4-:R1:W4:Y:S01]  /*12fe0*/  SHFL.IDX PT, R5, R2, 0x4, 0x181f ;  /* 0x00981f0002057f89 */ /* 0x01032200000e0000 */
[----:B------:R-:W-:Y:S02]  /*12ff0*/  BSSY B0, `(.L_x_1507) ;  /* 0x000000c000007945 */ /* 0x000fe40003800000 */
[----:B------:R-:W-:Y:S01]  /*13000*/  ISETP.GE.AND P0, PT, R6, UR4, PT ;  /* 0x0000000406007c0c */ /* 0x000fe2000bf06270 */
[----:B------:R1:W2:-:S12]  /*13010*/  SHFL.IDX PT, R4, R3, 0x4, 0x181f ;  /* 0x00981f0003047f89 */ /* 0x00029800000e0000 */
[----:B------:R-:W-:Y:S05]  /*13020*/  @P0 BRA `(.L_x_1508) ;  /* 0x0000008000000947 */ /* 0x000fea0003800000 */
[----:B-----5:R-:W-:Y:S02]  /*13030*/  ISETP.GE.AND P1, PT, R76, c[0x0][0x3c8], PT ;  /* 0x0000f2004c007a0c */ /* 0x020fe40003f26270 */
[----:B------:R-:W-:-:S11]  /*13040*/  ISETP.GE.AND P0, PT, R72, c[0x0][0x3c8], PT ;  /* 0x0000f20048007a0c */ /* 0x000fd60003f06270 */
[-C--:B--2---:R-:W-:Y:S02]  /*13050*/  @!P1 LEA R6, P3, R76, R4.reuse, 0x1 ;  /* 0x000000044c069211 */ /* 0x084fe400078608ff */
[----:B------:R-:W-:Y:S02]  /*13060*/  @!P0 LEA R4, P2, R72, R4, 0x1 ;  /* 0x0000000448048211 */ /* 0x000fe400078408ff */
[-C--:B----4-:R-:W-:Y:S02]  /*13070*/  @!P1 LEA.HI.X R7, R76, R5.reuse, R77, 0x1, P3 ;  /* 0x000000054c079211 */ /* 0x090fe400018f0c4d */
[----:B------:R-:W-:-:S03]  /*13080*/  @!P0 LEA.HI.X R5, R72, R5, R74, 0x1, P2 ;  /* 0x0000000548058211 */ /* 0x000fc600010f0c4a */
[----:B------:R2:W-:Y:S04]  /*13090*/  @!P1 ST.E.128 [R6.64], R44 ;  /* 0x0000002c06009985 */ /* 0x0005e8000c101d06 */
[----:B------:R2:W-:Y:S02]  /*130a0*/  @!P0 ST.E.128 [R4.64], R40 ;  /* 0x0000002804008985 */ /* 0x0005e4000c101d06 */
.L_x_1508:
[----:B------:R-:W-:Y:S05]  /*130b0*/  BSYNC B0 ;  /* 0x0000000000007941 */ /* 0x000fea0003800000 */
.L_x_1507:
[----:B--2---:R-:W-:Y:S01]  /*130c0*/  IADD3 R6, R0, 0x50, RZ ;  /* 0x0000005000067810 */ /* 0x004fe20007ffe0ff */
        /* <DEDUP_REMOVED lines=13> */
.L_x_1510:
[----:B------:R-:W-:Y:S05]  /*131a0*/  BSYNC B0 ;  /* 0x0000000000007941 */ /* 0x000fea0003800000 */
.L_x_1509:
        /* <DEDUP_REMOVED lines=14> */
.L_x_1512:
[----:B------:R-:W-:Y:S05]  /*13290*/  BSYNC B0 ;  /* 0x0000000000007941 */ /* 0x000fea0003800000 */
.L_x_1511:
[----:B------:R-:W-:Y:S01]  /*132a0*/  IADD3 R0, R0, 0x70, RZ ;  /* 0x0000007000007810 */ /* 0x000fe20007ffe0ff */
[----:B--2-4-:R2:W4:Y:S03]  /*132b0*/  SHFL.IDX PT, R5, R2, 0x7, 0x181f ;  /* 0x00f81f0002057f89 */ /* 0x01452600000e0000 */
        /* <DEDUP_REMOVED lines=13> */
.L_x_1497:
        /* <DEDUP_REMOVED lines=40> */
.L_x_1515:
[----:B------:R-:W-:Y:S05]  /*13610*/  BSYNC B0 ;  /* 0x0000000000007941 */ /* 0x000fea0003800000 */
.L_x_1514:
[----:B------:R-:W2:Y:S01]  /*13620*/  LDL R2, [R1+0x84] ;  /* 0x0000840001027983 */ /* 0x000ea20000100800 */
[----:B-1----:R-:W-:Y:S01]  /*13630*/  MOV R0, c[0x0][0x4e8] ;  /* 0x00013a0000007a02 */ /* 0x002fe20000000f00 */
[----:B------:R-:W-:Y:S01]  /*13640*/  IMAD R6, R10, c[0x0][0x3f0], RZ ;  /* 0x0000fc000a067a24 */ /* 0x000fe200078e02ff */
[----:B------:R-:W-:Y:S02]  /*13650*/  SHF.R.S32.HI R9, RZ, 0x1f, R12 ;  /* 0x0000001fff097819 */ /* 0x000fe4000001140c */
[----:B------:R-:W-:Y:S01]  /*13660*/  ISETP.NE.AND P0, PT, R0, 0x1, PT ;  /* 0x000000010000780c */ /* 0x000fe20003f05270 */
[----:B------:R-:W-:Y:S01]  /*13670*/  IMAD R0, R7, c[0x0][0x3e8], RZ ;  /* 0x0000fa0007007a24 */ /* 0x000fe200078e02ff */
[----:B------:R-:W-:Y:S01]  /*13680*/  LEA.HI R9, R9, R12, RZ, 0x3 ;  /* 0x0000000c09097211 */ /* 0x000fe200078f18ff */
[----:B------:R-:W-:Y:S02]  /*13690*/  IMAD R8, R13, c[0x0][0x3f4], R6 ;  /* 0x0000fd000d087a24 */ /* 0x000fe400078e0206 */
[----:B------:R-:W-:Y:S01]  /*136a0*/  IMAD R5, R14, c[0x0][0x3ec], R0 ;  /* 0x0000fb000e057a24 */ /* 0x000fe200078e0200 */
[----:B------:R-:W-:-:S02]  /*136b0*/  SHF.R.S32.HI R9, RZ, 0x3, R9 ;  /* 0x00000003ff097819 */ /* 0x000fc40000011409 */
[----:B--2---:R-:W-:Y:S01]  /*136c0*/  IADD3 R4, R2, R11, RZ ;  /* 0x0000000b02047210 */ /* 0x004fe20007ffe0ff */
[----:B------:R-:W-:-:S03]  /*136d0*/  IMAD.WIDE.U32 R2, R14, c[0x0][0x3e8], RZ ;  /* 0x0000fa000e027a25 */ /* 0x000fc600078e00ff */
[----:B------:R-:W-:Y:S01]  /*136e0*/  MOV R0, R4 ;  /* 0x0000000400007202 */ /* 0x000fe20000000f00 */
[----:B------:R-:W-:-:S04]  /*136f0*/  @P0 IMAD.HI.U32 R7, R4, c[0x0][0x4ec], RZ ;  /* 0x00013b0004070a27 */ /* 0x000fc800078e00ff */
[----:B------:R-:W-:Y:S01]  /*13700*/  IMAD.IADD R3, R3, 0x1, R5 ;  /* 0x0000000103037824 */ /* 0x000fe200078e0205 */
[----:B------:R-:W-:-:S03]  /*13710*/  @P0 SHF.R.U32.HI R0, RZ, c[0x0][0x4f0], R7 ;  /* 0x00013c00ff000a19 */ /* 0x000fc60000011607 */
[----:B------:R-:W-:Y:S01]  /*13720*/  IMAD.WIDE.U32 R2, R13, c[0x0][0x3f0], R2 ;  /* 0x0000fc000d027a25 */ /* 0x000fe200078e0002 */
[----:B------:R-:W-:Y:S02]  /*13730*/  SHF.R.S32.HI R5, RZ, 0x1f, R0 ;  /* 0x0000001fff057819 */ /* 0x000fe40000011400 */
[----:B------:R-:W-:Y:S02]  /*13740*/  IADD3 R6, -R0, RZ, RZ ;  /* 0x000000ff00067210 */ /* 0x000fe40007ffe1ff */
[----:B------:R-:W-:Y:S01]  /*13750*/  IADD3 R3, R3, R8, RZ ;  /* 0x0000000803037210 */ /* 0x000fe20007ffe0ff */
        /* <DEDUP_REMOVED lines=15> */
.L_x_1560:
[----:B------:R-:W-:Y:S05]  /*13850*/  BRA.DIV ~URZ, `(.L_x_1517) ;  /* 0x000014527f007947 */ /* 0x000fea000b800000 */
[----:B------:R3:W4:Y:S02]  /*13860*/  SHFL.IDX PT, R4, R3, RZ, 0x181f ;  /* 0x00181fff03047589 */ /* 0x00072400000e0000 */
.L_x_1561:
        /* <DEDUP_REMOVED lines=16> */
.L_x_1519:
[----:B------:R-:W-:Y:S05]  /*13970*/  BSYNC B0 ;  /* 0x0000000000007941 */ /* 0x000fea0003800000 */
.L_x_1518:
[----:B------:R-:W-:Y:S05]  /*13980*/  BRA.DIV ~URZ, `(.L_x_1520) ;  /* 0x000013827f007947 */ /* 0x000fea000b800000 */
[----:B--2---:R2:W1:Y:S04]  /*13990*/  SHFL.IDX PT, R5, R2, 0x1, 0x181f ;  /* 0x00381f0002057f89 */ /* 0x00446800000e0000 */
[----:B----4-:R2:W4:Y:S02]  /*139a0*/  SHFL.IDX PT, R4, R3, 0x1, 0x181f ;  /* 0x00381f0003047f89 */ /* 0x01052400000e0000 */
.L_x_1562:
        /* <DEDUP_REMOVED lines=15> */
.L_x_1522:
[----:B------:R-:W-:Y:S05]  /*13aa0*/  BSYNC B0 ;  /* 0x0000000000007941 */ /* 0x000fea0003800000 */
.L_x_1521:
[----:B------:R-:W-:Y:S05]  /*13ab0*/  BRA.DIV ~URZ, `(.L_x_1523) ;  /* 0x000013127f007947 */ /* 0x000fea000b800000 */
[----:B-1----:R1:W2:Y:S02]  /*13ac0*/  SHFL.IDX PT, R5, R2, 0x2, 0x181f ;  /* 0x00581f0002057f89 */ /* 0x0022a400000e0000 */
.L_x_1563:
[----:B------:R-:W-:Y:S05]  /*13ad0*/  BRA.DIV ~URZ, `(.L_x_1524) ;  /* 0x000013627f007947 */ /* 0x000fea000b800000 */
[----:B----4-:R4:W1:Y:S02]  /*13ae0*/  SHFL.IDX PT, R4, R3, 0x2, 0x181f ;  /* 0x00581f0003047f89 */ /* 0x01086400000e0000 */
.L_x_1564:
        /* <DEDUP_REMOVED lines=15> */
.L_x_1526:
[----:B------:R-:W-:Y:S05]  /*13be0*/  BSYNC B0 ;  /* 0x0000000000007941 */ /* 0x000fea0003800000 */
.L_x_1525:
[----:B------:R-:W-:Y:S05]  /*13bf0*/  BRA.DIV ~URZ, `(.L_x_1527) ;  /* 0x000012a27f007947 */ /* 0x000fea000b800000 */
[----:B-12---:R1:W2:Y:S04]  /*13c00*/  SHFL.IDX PT, R5, R2, 0x3, 0x181f ;  /* 0x00781f0002057f89 */ /* 0x0062a800000e0000 */
[----:B------:R1:W3:Y:S02]  /*13c10*/  SHFL.IDX PT, R4, R3, 0x3, 0x181f ;  /* 0x00781f0003047f89 */ /* 0x0002e400000e0000 */
.L_x_1565:
[----:B------:R-:W-:Y:S01]  /*13c20*/  IADD3 R6, R0, 0x30, RZ ;  /* 0x0000003000067810 */ /* 0x000fe20007ffe0ff */
[----:B------:R-:W-:Y:S03]  /*13c30*/  BSSY B0, `(.L_x_1528) ;  /* 0x000000e000007945 */ /* 0x000fe60003800000 */
[----:B------:R-:W-:-:S13]  /*13c40*/  ISETP.GE.AND P0, PT, R6, R11, PT ;  /* 0x0000000b0600720c */ /* 0x000fda0003f06270 */
[----:B------:R-:W-:Y:S05]  /*13c50*/  @P0 BRA `(.L_x_1529) ;  /* 0x000000b000000947 */ /* 0x000fea0003800000 */
[----:B------:R-:W5:Y:S04]  /*13c60*/  LDL.64 R12, [R1+0x10] ;  /* 0x00001000010c7983 */ /* 0x000f680000100a00 */
[----:B----4-:R-:W4:Y:S04]  /*13c70*/  LDL R8, [R1+0x44] ;  /* 0x0000440001087983 */ /* 0x010f280000100800 */
[----:B---3--:R-:W3:Y:S01]  /*13c80*/  LDL R9, [R1+0x4c] ;  /* 0x00004c0001097983 */ /* 0x008ee20000100800 */
[----:B-----5:R-:W-:Y:S02]  /*13c90*/  ISETP.GE.AND P1, PT, R12, c[0x0][0x3c8], PT ;  /* 0x0000f2000c007a0c */ /* 0x020fe40003f26270 */
[----:B----4-:R-:W-:-:S11]  /*13ca0*/  ISETP.GE.AND P0, PT, R8, c[0x0][0x3c8], PT ;  /* 0x0000f20008007a0c */ /* 0x010fd60003f06270 */
[-C--:B------:R-:W-:Y:S02]  /*13cb0*/  @!P1 LEA R6, P3, R12, R4.reuse, 0x1 ;  /* 0x000000040c069211 */ /* 0x080fe400078608ff */
[----:B------:R-:W-:Y:S02]  /*13cc0*/  @!P0 LEA R4, P2, R8, R4, 0x1 ;  /* 0x0000000408048211 */ /* 0x000fe400078408ff */
[-C--:B--2---:R-:W-:Y:S02]  /*13cd0*/  @!P1 LEA.HI.X R7, R12, R5.reuse, R13, 0x1, P3 ;  /* 0x000000050c079211 */ /* 0x084fe400018f0c0d */
[----:B---3--:R-:W-:-:S03]  /*13ce0*/  @!P0 LEA.HI.X R5, R8, R5, R9, 0x1, P2 ;  /* 0x0000000508058211 */ /* 0x008fc600010f0c09 */
[----:B------:R2:W-:Y:S04]  /*13cf0*/  @!P1 ST.E.128 [R6.64], RZ ;  /* 0x000000ff06009985 */ /* 0x0005e8000c101d06 */
[----:B------:R2:W-:Y:S02]  /*13d00*/  @!P0 ST.E.128 [R4.64], RZ ;  /* 0x000000ff04008985 */ /* 0x0005e4000c101d06 */
.L_x_1529:
[----:B------:R-:W-:Y:S05]  /*13d10*/  BSYNC B0 ;  /* 0x0000000000007941 */ /* 0x000fea0003800000 */
.L_x_1528:
[----:B------:R-:W-:Y:S05]  /*13d20*/  BRA.DIV ~URZ, `(.L_x_1530) ;  /* 0x000012327f007947 */ /* 0x000fea000b800000 */
[----:B--2---:R2:W1:Y:S02]  /*13d30*/  SHFL.IDX PT, R5, R2, 0x4, 0x181f ;  /* 0x00981f0002057f89 */ /* 0x00446400000e0000 */
.L_x_1566:
[----:B------:R-:W-:Y:S05]  /*13d40*/  BRA.DIV ~URZ, `(.L_x_1531) ;  /* 0x000012827f007947 */ /* 0x000fea000b800000 */
[----:B---3--:R3:W2:Y:S02]  /*13d50*/  SHFL.IDX PT, R4, R3, 0x4, 0x181f ;  /* 0x00981f0003047f89 */ /* 0x0086a400000e0000 */
.L_x_1567:
        /* <DEDUP_REMOVED lines=9> */
[-C--:B--2---:R-:W-:Y:S02]  /*13df0*/  @!P1 LEA R6, P3, R12, R4.reuse, 0x1 ;  /* 0x000000040c069211 */ /* 0x084fe400078608ff */
[----:B------:R-:W-:Y:S02]  /*13e00*/  @!P0 LEA R4, P2, R8, R4, 0x1 ;  /* 0x0000000408048211 */ /* 0x000fe400078408ff */
[-C--:B-1----:R-:W-:Y:S02]  /*13e10*/  @!P1 LEA.HI.X R7, R12, R5.reuse, R13, 0x1, P3 ;  /* 0x000000050c079211 */ /* 0x082fe400018f0c0d */
[----:B----4-:R-:W-:-:S03]  /*13e20*/  @!P0 LEA.HI.X R5, R8, R5, R9, 0x1, P2 ;  /* 0x0000000508058211 */ /* 0x010fc600010f0c09 */
[----:B------:R1:W-:Y:S04]  /*13e30*/  @!P1 ST.E.128 [R6.64], RZ ;  /* 0x000000ff06009985 */ /* 0x0003e8000c101d06 */
[----:B------:R1:W-:Y:S02]  /*13e40*/  @!P0 ST.E.128 [R4.64], RZ ;  /* 0x000000ff04008985 */ /* 0x0003e4000c101d06 */
.L_x_1533:
[----:B------:R-:W-:Y:S05]  /*13e50*/  BSYNC B0 ;  /* 0x0000000000007941 */ /* 0x000fea0003800000 */
.L_x_1532:
[----:B------:R-:W-:Y:S05]  /*13e60*/  BRA.DIV ~URZ, `(.L_x_1534) ;  /* 0x000011c27f007947 */ /* 0x000fea000b800000 */
[----:B-1----:R1:W3:Y:S04]  /*13e70*/  SHFL.IDX PT, R5, R2, 0x5, 0x181f ;  /* 0x00b81f0002057f89 */ /* 0x0022e800000e0000 */
[----:B--2---:R1:W2:Y:S02]  /*13e80*/  SHFL.IDX PT, R4, R3, 0x5, 0x181f ;  /* 0x00b81f0003047f89 */ /* 0x0042a400000e0000 */
.L_x_1568:
        /* <DEDUP_REMOVED lines=9> */
[-C--:B--2---:R-:W-:Y:S02]  /*13f20*/  @!P1 LEA R6, P3, R12, R4.reuse, 0x1 ;  /* 0x000000040c069211 */ /* 0x084fe400078608ff */
[----:B------:R-:W-:Y:S02]  /*13f30*/  @!P0 LEA R4, P2, R8, R4, 0x1 ;  /* 0x0000000408048211 */ /* 0x000fe400078408ff */
[-C--:B------:R-:W-:Y:S02]  /*13f40*/  @!P1 LEA.HI.X R7, R12, R5.reuse, R13, 0x1, P3 ;  /* 0x000000050c079211 */ /* 0x080fe400018f0c0d */
[----:B---3--:R-:W-:-:S03]  /*13f50*/  @!P0 LEA.HI.X R5, R8, R5, R9, 0x1, P2 ;  /* 0x0000000508058211 */ /* 0x008fc600010f0c09 */
[----:B------:R2:W-:Y:S04]  /*13f60*/  @!P1 ST.E.128 [R6.64], RZ ;  /* 0x000000ff06009985 */ /* 0x0005e8000c101d06 */
[----:B------:R2:W-:Y:S02]  /*13f70*/  @!P0 ST.E.128 [R4.64], RZ ;  /* 0x000000ff04008985 */ /* 0x0005e4000c101d06 */
.L_x_1536:
[----:B------:R-:W-:Y:S05]  /*13f80*/  BSYNC B0 ;  /* 0x0000000000007941 */ /* 0x000fea0003800000 */
.L_x_1535:
[----:B------:R-:W-:Y:S05]  /*13f90*/  BRA.DIV ~URZ, `(.L_x_1537) ;  /* 0x000011527f007947 */ /* 0x000fea000b800000 */
[----:B--23--:R2:W3:Y:S02]  /*13fa0*/  SHFL.IDX PT, R5, R2, 0x6, 0x181f ;  /* 0x00d81f0002057f89 */ /* 0x00c4e400000e0000 */
.L_x_1569:
[----:B------:R-:W-:Y:S05]  /*13fb0*/  BRA.DIV ~URZ, `(.L_x_1538) ;  /* 0x000011a27f007947 */ /* 0x000fea000b800000 */
[----:B------:R1:W2:Y:S02]  /*13fc0*/  SHFL.IDX PT, R4, R3, 0x6, 0x181f ;  /* 0x00d81f0003047f89 */ /* 0x0002a400000e0000 */
.L_x_1570:
        /* <DEDUP_REMOVED lines=15> */
.L_x_1540:
[----:B------:R-:W-:Y:S05]  /*140c0*/  BSYNC B0 ;  /* 0x0000000000007941 */ /* 0x000fea0003800000 */
.L_x_1539:
[----:B------:R-:W-:Y:S05]  /*140d0*/  BRA.DIV ~URZ, `(.L_x_1541) ;  /* 0x000010e27f007947 */ /* 0x000fea000b800000 */
[----:B--2---:R2:W1:Y:S04]  /*140e0*/  SHFL.IDX PT, R6, R2, 0x7, 0x181f ;  /* 0x00f81f0002067f89 */ /* 0x00446800000e0000 */
[----:B-1--4-:R-:W1:Y:S02]  /*140f0*/  SHFL.IDX PT, R3, R3, 0x7, 0x181f ;  /* 0x00f81f0003037f89 */ /* 0x012e6400000e0000 */
.L_x_1571:
[----:B------:R-:W-:-:S04]  /*14100*/  IADD3 R0, R0, 0x70, RZ ;  /* 0x0000007000007810 */ /* 0x000fc80007ffe0ff */
[----:B------:R-:W-:-:S13]  /*14110*/  ISETP.GE.AND P0, PT, R0, R11, PT ;  /* 0x0000000b0000720c */ /* 0x000fda0003f06270 */
[----:B------:R-:W-:Y:S05]  /*14120*/  @P0 BRA `(.L_x_1513) ;  /* 0x000000b000000947 */ /* 0x000fea0003800000 */
[----:B------:R-:W4:Y:S04]  /*14130*/  LDL.64 R12, [R1+0x10] ;  /* 0x00001000010c7983 */ /* 0x000f280000100a00 */
[----:B------:R-:W5:Y:S04]  /*14140*/  LDL R7, [R1+0x44] ;  /* 0x0000440001077983 */ /* 0x000f680000100800 */
[----:B--2---:R-:W2:Y:S01]  /*14150*/  LDL R8, [R1+0x4c] ;  /* 0x00004c0001087983 */ /* 0x004ea20000100800 */
[----:B----4-:R-:W-:Y:S02]  /*14160*/  ISETP.GE.AND P1, PT, R12, c[0x0][0x3c8], PT ;  /* 0x0000f2000c007a0c */ /* 0x010fe40003f26270 */
[----:B-----5:R-:W-:-:S11]  /*14170*/  ISETP.GE.AND P0, PT, R7, c[0x0][0x3c8], PT ;  /* 0x0000f20007007a0c */ /* 0x020fd60003f06270 */
[CC--:B-1----:R-:W-:Y:S02]  /*14180*/  @!P1 LEA R4, P3, R12.reuse, R3.reuse, 0x1 ;  /* 0x000000030c049211 */ /* 0x0c2fe400078608ff */
[C---:B------:R-:W-:Y:S02]  /*14190*/  @!P0 LEA R2, P2, R7.reuse, R3, 0x1 ;  /* 0x0000000307028211 */ /* 0x040fe400078408ff */
[-C--:B---3--:R-:W-:Y:S02]  /*141a0*/  @!P1 LEA.HI.X R5, R12, R6.reuse, R13, 0x1, P3 ;  /* 0x000000060c059211 */ /* 0x088fe400018f0c0d */
[----:B--2---:R-:W-:-:S03]  /*141b0*/  @!P0 LEA.HI.X R3, R7, R6, R8, 0x1, P2 ;  /* 0x0000000607038211 */ /* 0x004fc600010f0c08 */
[----:B------:R1:W-:Y:S04]  /*141c0*/  @!P1 ST.E.128 [R4.64], RZ ;  /* 0x000000ff04009985 */ /* 0x0003e8000c101d06 */
[----:B------:R1:W-:Y:S02]  /*141d0*/  @!P0 ST.E.128 [R2.64], RZ ;  /* 0x000000ff02008985 */ /* 0x0003e4000c101d06 */
.L_x_1513:
[----:B------:R-:W-:Y:S05]  /*141e0*/  BSYNC B1 ;  /* 0x0000000000017941 */ /* 0x000fea0003800000 */
.L_x_1496:
[----:B--2---:R-:W2:Y:S02]  /*141f0*/  LDL R0, [R1+0x88] ;  /* 0x0000880001007983 */ /* 0x004ea40000100800 */
[----:B--2---:R-:W-:-:S13]  /*14200*/  ISETP.NE.AND P0, PT, R0, RZ, PT ;  /* 0x000000ff0000720c */ /* 0x004fda0003f05270 */
[----:B------:R-:W-:Y:S01]  /*14210*/  @P0 WARPSYNC 0xffffffff ;  /* 0xffffffff00000948 */ /* 0x000fe20003800000 */
[----:B------:R-:W-:Y:S06]  /*14220*/  @P0 BAR.SYNC.DEFER_BLOCKING 0x5, 0x80 ;  /* 0x0142000000000b1d */ /* 0x000fec0000010000 */
[----:B------:R-:W2:Y:S04]  /*14230*/  @P0 LDS R0, [0x10100] ;  /* 0x01010000ff000984 */ /* 0x000ea80000000800 */
[----:B--2---:R2:W-:Y:S04]  /*14240*/  @P0 STL [R1+0x60], R0 ;  /* 0x0000600001000387 */ /* 0x0045e80000100800 */
[----:B------:R-:W-:Y:S06]  /*14250*/  @P0 BAR.ARV 0x4, 0x80 ;  /* 0x0102000000000b1d */ /* 0x000fec0000002000 */
[----:B------:R-:W-:Y:S05]  /*14260*/  @P0 BRA `(.L_x_1542) ;  /* 0x0000007000000947 */ /* 0x000fea0003800000 */
[----:B------:R-:W-:Y:S05]  /*14270*/  BRA.DIV ~URZ, `(.L_x_1543) ;  /* 0x000010127f007947 */ /* 0x000fea000b800000 */
[----:B--2---:R2:W4:Y:S02]  /*14280*/  SHFL.IDX PT, R0, R73, RZ, 0x1f ;  /* 0x00001fff49007589 */ /* 0x00452400000e0000 */
.L_x_1572:
[----:B------:R-:W-:Y:S01]  /*14290*/  WARPSYNC 0xffffffff ;  /* 0xffffffff00007948 */ /* 0x000fe20003800000 */
[----:B------:R-:W-:Y:S06]  /*142a0*/  BAR.SYNC.DEFER_BLOCKING 0x4, 0x80 ;  /* 0x0102000000007b1d */ /* 0x000fec0000010000 */
[----:B----4-:R4:W-:Y:S04]  /*142b0*/  STL [R1+0x60], R0 ;  /* 0x0000600001007387 */ /* 0x0109e80000100800 */
[----:B------:R4:W-:Y:S04]  /*142c0*/  @!P4 STS [0x10100], R73 ;  /* 0x01010049ff00c388 */ /* 0x0009e80000000800 */
[----:B------:R-:W-:Y:S06]  /*142d0*/  BAR.ARV 0x5, 0x80 ;  /* 0x0142000000007b1d */ /* 0x000fec0000002000 */
.L_x_1542:
[----:B--2-4-:R-:W2:Y:S02]  /*142e0*/  LDL R0, [R1+0x60] ;  /* 0x0000600001007983 */ /* 0x014ea40000100800 */
[----:B--2---:R-:W-:-:S13]  /*142f0*/  ISETP.GE.AND P0, PT, R0, c[0x0][0x538], PT ;  /* 0x00014e0000007a0c */ /* 0x004fda0003f06270 */
[----:B-1-3-5:R-:W-:Y:S01]  /*14300*/  @P0 CALL.REL.NOINC `(.L_x_1544) ;  /* 0x0000001000000944 */ /* 0x02afe20003c00000 */
[----:B------:R-:W-:Y:S05]  /*14310*/  BRA `(.L_x_1545) ;  /* 0xfffec68000007947 */ /* 0x000fea000383ffff */
.L_x_1544:
[----:B------:R-:W-:Y:S05]  /*14320*/  EXIT ;  /* 0x000000000000794d */ /* 0x000fea0003800000 */
.L_x_1460:
[----:B------:R-:W-:Y:S01]  /*14330*/  IMAD.MOV.U32 R10, RZ, RZ, R2 ;  /* 0x000000ffff0a7224 */ /* 0x000fe200078e0002 */
[----:B------:R-:W-:Y:S01]  /*14340*/  MOV R7, RZ ;  /* 0x000000ff00077202 */ /* 0x000fe20000000f00 */
[----:B-1----:R-:W-:Y:S01]  /*14350*/  IMAD.MOV.U32 R4, RZ, RZ, 0x181f ;  /* 0x0000181fff047424 */ /* 0x002fe200078e00ff */
[----:B------:R-:W-:Y:S02]  /*14360*/  MOV R8, 0x14380 ;  /* 0x0001438000087802 */ /* 0x000fe40000000f00 */
[----:B------:R-:W-:Y:S05]  /*14370*/  CALL.REL.NOINC `($__internal_5_$__cuda_sm70_shflsync_idx_p) ;  /* 0x00000fc000007944 */ /* 0x000fea0003c00000 */
[----:B------:R-:W-:Y:S01]  /*14380*/  MOV R5, R4 ;  /* 0x0000000400057202 */ /* 0x000fe20000000f00 */
[----:B------:R-:W-:Y:S05]  /*14390*/  BRA `(.L_x_1546) ;  /* 0xfffed4b000007947 */ /* 0x000fea000383ffff */
.L_x_1461:
[----:B------:R-:W-:Y:S01]  /*143a0*/  IMAD.MOV.U32 R10, RZ, RZ, R3 ;  /* 0x000000ffff0a7224 */ /* 0x000fe200078e0003 */
[----:B------:R-:W-:Y:S01]  /*143b0*/  MOV R7, RZ ;  /* 0x000000ff00077202 */ /* 0x000fe20000000f00 */
[----:B-1----:R-:W-:Y:S01]  /*143c0*/  IMAD.MOV.U32 R4, RZ, RZ, 0x181f ;  /* 0x0000181fff047424 */ /* 0x002fe200078e00ff */
[----:B------:R-:W-:Y:S02]  /*143d0*/  MOV R8, 0x143f0 ;  /* 0x000143f000087802 */ /* 0x000fe40000000f00 */
[----:B--23--:R-:W-:Y:S05]  /*143e0*/  CALL.REL.NOINC `($__internal_5_$__cuda_sm70_shflsync_idx_p) ;  /* 0x00000f5000007944 */ /* 0x00cfea0003c00000 */
[----:B------:R-:W-:Y:S05]  /*143f0*/  BRA `(.L_x_1547) ;  /* 0xfffed47000007947 */ /* 0x000fea000383ffff */
.L_x_1464:
[----:B------:R-:W-:Y:S01]  /*14400*/  IMAD.MOV.U32 R10, RZ, RZ, R2 ;  /* 0x000000ffff0a7224 */ /* 0x000fe200078e0002 */
[----:B--2---:R-:W-:Y:S01]  /*14410*/  MOV R7, 0x1 ;  /* 0x0000000100077802 */ /* 0x004fe20000000f00 */
[----:B----4-:R-:W-:Y:S01]  /*14420*/  IMAD.MOV.U32 R4, RZ, RZ, 0x181f ;  /* 0x0000181fff047424 */ /* 0x010fe200078e00ff */
[----:B------:R-:W-:-:S02]  /*14430*/  MOV R8, 0x14450 ;  /* 0x0001445000087802 */ /* 0x000fc40000000f00 */
[----:B-1-3--:R-:W-:Y:S05]  /*14440*/  CALL.REL.NOINC `($__internal_5_$__cuda_sm70_shflsync_idx_p) ;  /* 0x00000ef000007944 */ /* 0x00afea0003c00000 */
[----:B------:R-:W-:Y:S01]  /*14450*/  IMAD.MOV.U32 R5, RZ, RZ, R4 ;  /* 0x000000ffff057224 */ /* 0x000fe200078e0004 */
[----:B------:R-:W-:Y:S01]  /*14460*/  MOV R7, 0x1 ;  /* 0x0000000100077802 */ /* 0x000fe20000000f00 */
[----:B------:R-:W-:Y:S01]  /*14470*/  IMAD.MOV.U32 R10, RZ, RZ, R3 ;  /* 0x000000ffff0a7224 */ /* 0x000fe200078e0003 */
[----:B------:R-:W-:-:S02]  /*14480*/  MOV R4, 0x181f ;  /* 0x0000181f00047802 */ /* 0x000fc40000000f00 */
[----:B------:R-:W-:Y:S02]  /*14490*/  MOV R8, 0x144b0 ;  /* 0x000144b000087802 */ /* 0x000fe40000000f00 */
[----:B------:R-:W-:Y:S05]  /*144a0*/  CALL.REL.NOINC `($__internal_5_$__cuda_sm70_shflsync_idx_p) ;  /* 0x00000e9000007944 */ /* 0x000fea0003c00000 */
[----:B------:R-:W-:Y:S05]  /*144b0*/  BRA `(.L_x_1548) ;  /* 0xfffed50000007947 */ /* 0x000fea000383ffff */
.L_x_1467:
[----:B------:R-:W-:Y:S01]  /*144c0*/  IMAD.MOV.U32 R10, RZ, RZ, R2 ;  /* 0x000000ffff0a7224 */ /* 0x000fe200078e0002 */
[----:B--2---:R-:W-:Y:S01]  /*144d0*/  MOV R7, 0x2 ;  /* 0x0000000200077802 */ /* 0x004fe20000000f00 */
[----:B----4-:R-:W-:Y:S01]  /*144e0*/  IMAD.MOV.U32 R4, RZ, RZ, 0x181f ;  /* 0x0000181fff047424 */ /* 0x010fe200078e00ff */
[----:B------:R-:W-:Y:S02]  /*144f0*/  MOV R8, 0x14510 ;  /* 0x0001451000087802 */ /* 0x000fe40000000f00 */
[----:B-1-3--:R-:W-:Y:S05]  /*14500*/  CALL.REL.NOINC `($__internal_5_$__cuda_sm70_shflsync_idx_p) ;  /* 0x00000e3000007944 */ /* 0x00afea0003c00000 */
[----:B------:R-:W-:Y:S01]  /*14510*/  MOV R5, R4 ;  /* 0x0000000400057202 */ /* 0x000fe20000000f00 */
[----:B------:R-:W-:Y:S05]  /*14520*/  BRA `(.L_x_1549) ;  /* 0xfffed5c000007947 */ /* 0x000fea000383ffff */
.L_x_1468:
[----:B------:R-:W-:Y:S01]  /*14530*/  IMAD.MOV.U32 R10, RZ, RZ, R3 ;  /* 0x000000ffff0a7224 */ /* 0x000fe200078e0003 */
[----:B------:R-:W-:Y:S01]  /*14540*/  MOV R7, 0x2 ;  /* 0x0000000200077802 */ /* 0x000fe20000000f00 */
[----:B----4-:R-:W-:Y:S01]  /*14550*/  IMAD.MOV.U32 R4, RZ, RZ, 0x181f ;  /* 0x0000181fff047424 */ /* 0x010fe200078e00ff */
[----:B------:R-:W-:Y:S02]  /*14560*/  MOV R8, 0x14580 ;  /* 0x0001458000087802 */ /* 0x000fe40000000f00 */
[----:B-123--:R-:W-:Y:S05]  /*14570*/  CALL.REL.NOINC `($__internal_5_$__cuda_sm70_shflsync_idx_p) ;  /* 0x00000dc000007944 */ /* 0x00efea0003c00000 */
[----:B------:R-:W-:Y:S05]  /*14580*/  BRA `(.L_x_1550) ;  /* 0xfffed58000007947 */ /* 0x000fea000383ffff */
.L_x_1471:
[----:B------:R-:W-:Y:S01]  /*14590*/  IMAD.MOV.U32 R10, RZ, RZ, R2 ;  /* 0x000000ffff0a7224 */ /* 0x000fe200078e0002 */
[----:B-1----:R-:W-:Y:S01]  /*145a0*/  MOV R7, 0x3 ;  /* 0x0000000300077802 */ /* 0x002fe20000000f00 */
[----:B------:R-:W-:Y:S01]  /*145b0*/  IMAD.MOV.U32 R4, RZ, RZ, 0x181f ;  /* 0x0000181fff047424 */ /* 0x000fe200078e00ff */
[----:B------:R-:W-:-:S02]  /*145c0*/  MOV R8, 0x145e0 ;  /* 0x000145e000087802 */ /* 0x000fc40000000f00 */
[----:B--234-:R-:W-:Y:S05]  /*145d0*/  CALL.REL.NOINC `($__internal_5_$__cuda_sm70_shflsync_idx_p) ;  /* 0x00000d6000007944 */ /* 0x01cfea0003c00000 */
[----:B------:R-:W-:Y:S01]  /*145e0*/  IMAD.MOV.U32 R5, RZ, RZ, R4 ;  /* 0x000000ffff057224 */ /* 0x000fe200078e0004 */
[----:B------:R-:W-:Y:S01]  /*145f0*/  MOV R7, 0x3 ;  /* 0x0000000300077802 */ /* 0x000fe20000000f00 */
[----:B------:R-:W-:Y:S01]  /*14600*/  IMAD.MOV.U32 R10, RZ, RZ, R3 ;  /* 0x000000ffff0a7224 */ /* 0x000fe200078e0003 */
[----:B------:R-:W-:-:S02]  /*14610*/  MOV R4, 0x181f ;  /* 0x0000181f00047802 */ /* 0x000fc40000000f00 */
[----:B------:R-:W-:Y:S02]  /*14620*/  MOV R8, 0x14640 ;  /* 0x0001464000087802 */ /* 0x000fe40000000f00 */
[----:B------:R-:W-:Y:S05]  /*14630*/  CALL.REL.NOINC `($__internal_5_$__cuda_sm70_shflsync_idx_p) ;  /* 0x00000d0000007944 */ /* 0x000fea0003c00000 */
[----:B------:R-:W-:Y:S05]  /*14640*/  BRA `(.L_x_1551) ;  /* 0xfffed60000007947 */ /* 0x000fea000383ffff */
.L_x_1474:
[----:B------:R-:W-:Y:S01]  /*14650*/  IMAD.MOV.U32 R10, RZ, RZ, R2 ;  /* 0x000000ffff0a7224 */ /* 0x000fe200078e0002 */
[----:B--2---:R-:W-:Y:S01]  /*14660*/  MOV R7, 0x4 ;  /* 0x0000000400077802 */ /* 0x004fe20000000f00 */
[----:B------:R-:W-:Y:S01]  /*14670*/  IMAD.MOV.U32 R4, RZ, RZ, 0x181f ;  /* 0x0000181fff047424 */ /* 0x000fe200078e00ff */
[----:B------:R-:W-:Y:S02]  /*14680*/  MOV R8, 0x146a0 ;  /* 0x000146a000087802 */ /* 0x000fe40000000f00 */
[----:B-1-34-:R-:W-:Y:S05]  /*14690*/  CALL.REL.NOINC `($__internal_5_$__cuda_sm70_shflsync_idx_p) ;  /* 0x00000ca000007944 */ /* 0x01afea0003c00000 */
[----:B------:R-:W-:Y:S01]  /*146a0*/  MOV R5, R4 ;  /* 0x0000000400057202 */ /* 0x000fe20000000f00 */
[----:B------:R-:W-:Y:S05]  /*146b0*/  BRA `(.L_x_1552) ;  /* 0xfffed6c000007947 */ /* 0x000fea000383ffff */
.L_x_1475:
[----:B------:R-:W-:Y:S01]  /*146c0*/  IMAD.MOV.U32 R10, RZ, RZ, R3 ;  /* 0x000000ffff0a7224 */ /* 0x000fe200078e0003 */
[----:B------:R-:W-:Y:S01]  /*146d0*/  MOV R7, 0x4 ;  /* 0x0000000400077802 */ /* 0x000fe20000000f00 */
[----:B------:R-:W-:Y:S01]  /*146e0*/  IMAD.MOV.U32 R4, RZ, RZ, 0x181f ;  /* 0x0000181fff047424 */ /* 0x000fe200078e00ff */
[----:B------:R-:W-:Y:S02]  /*146f0*/  MOV R8, 0x14710 ;  /* 0x0001471000087802 */ /* 0x000fe40000000f00 */
[----:B-1234-:R-:W-:Y:S05]  /*14700*/  CALL.REL.NOINC `($__internal_5_$__cuda_sm70_shflsync_idx_p) ;  /* 0x00000c3000007944 */ /* 0x01efea0003c00000 */
[----:B------:R-:W-:Y:S05]  /*14710*/  BRA `(.L_x_1553) ;  /* 0xfffed68000007947 */ /* 0x000fea000383ffff */
.L_x_1478:
[----:B------:R-:W-:Y:S01]  /*14720*/  IMAD.MOV.U32 R10, RZ, RZ, R2 ;  /* 0x000000ffff0a7224 */ /* 0x000fe200078e0002 */
[----:B--2---:R-:W-:Y:S01]  /*14730*/  MOV R7, 0x5 ;  /* 0x0000000500077802 */ /* 0x004fe20000000f00 */
[----:B------:R-:W-:Y:S01]  /*14740*/  IMAD.MOV.U32 R4, RZ, RZ, 0x181f ;  /* 0x0000181fff047424 */ /* 0x000fe200078e00ff */
[----:B------:R-:W-:-:S02]  /*14750*/  MOV R8, 0x14770 ;  /* 0x0001477000087802 */ /* 0x000fc40000000f00 */
[----:B-1-34-:R-:W-:Y:S05]  /*14760*/  CALL.REL.NOINC `($__internal_5_$__cuda_sm70_shflsync_idx_p) ;  /* 0x00000bd000007944 */ /* 0x01afea0003c00000 */
[----:B------:R-:W-:Y:S01]  /*14770*/  IMAD.MOV.U32 R5, RZ, RZ, R4 ;  /* 0x000000ffff057224 */ /* 0x000fe200078e0004 */
[----:B------:R-:W-:Y:S01]  /*14780*/  MOV R7, 0x5 ;  /* 0x0000000500077802 */ /* 0x000fe20000000f00 */
[----:B------:R-:W-:Y:S01]  /*14790*/  IMAD.MOV.U32 R10, RZ, RZ, R3 ;  /* 0x000000ffff0a7224 */ /* 0x000fe200078e0003 */
[----:B------:R-:W-:-:S02]  /*147a0*/  MOV R4, 0x181f ;  /* 0x0000181f00047802 */ /* 0x000fc40000000f00 */
[----:B------:R-:W-:Y:S02]  /*147b0*/  MOV R8, 0x147d0 ;  /* 0x000147d000087802 */ /* 0x000fe40000000f00 */
[----:B------:R-:W-:Y:S05]  /*147c0*/  CALL.REL.NOINC `($__internal_5_$__cuda_sm70_shflsync_idx_p) ;  /* 0x00000b7000007944 */ /* 0x000fea0003c00000 */
[----:B------:R-:W-:Y:S05]  /*147d0*/  BRA `(.L_x_1554) ;  /* 0xfffed70000007947 */ /* 0x000fea000383ffff */
.L_x_1481:
[----:B------:R-:W-:Y:S01]  /*147e0*/  IMAD.MOV.U32 R10, RZ, RZ, R2 ;  /* 0x000000ffff0a7224 */ /* 0x000fe200078e0002 */
[----:B-1----:R-:W-:Y:S01]  /*147f0*/  MOV R7, 0x6 ;  /* 0x0000000600077802 */ /* 0x002fe20000000f00 */
[----:B------:R-:W-:Y:S01]  /*14800*/  IMAD.MOV.U32 R4, RZ, RZ, 0x181f ;  /* 0x0000181fff047424 */ /* 0x000fe200078e00ff */
[----:B------:R-:W-:Y:S02]  /*14810*/  MOV R8, 0x14830 ;  /* 0x0001483000087802 */ /* 0x000fe40000000f00 */
[----:B--234-:R-:W-:Y:S05]  /*14820*/  CALL.REL.NOINC `($__internal_5_$__cuda_sm70_shflsync_idx_p) ;  /* 0x00000b1000007944 */ /* 0x01cfea0003c00000 */
[----:B------:R-:W-:Y:S01]  /*14830*/  MOV R5, R4 ;  /* 0x0000000400057202 */ /* 0x000fe20000000f00 */
[----:B------:R-:W-:Y:S05]  /*14840*/  BRA `(.L_x_1555) ;  /* 0xfffed7c000007947 */ /* 0x000fea000383ffff */
.L_x_1482:
[----:B------:R-:W-:Y:S01]  /*14850*/  IMAD.MOV.U32 R10, RZ, RZ, R3 ;  /* 0x000000ffff0a7224 */ /* 0x000fe200078e0003 */
[----:B------:R-:W-:Y:S01]  /*14860*/  MOV R7, 0x6 ;  /* 0x0000000600077802 */ /* 0x000fe20000000f00 */
[----:B------:R-:W-:Y:S01]  /*14870*/  IMAD.MOV.U32 R4, RZ, RZ, 0x181f ;  /* 0x0000181fff047424 */ /* 0x000fe200078e00ff */
[----:B------:R-:W-:Y:S02]  /*14880*/  MOV R8, 0x148a0 ;  /* 0x000148a000087802 */ /* 0x000fe40000000f00 */
[----:B-1234-:R-:W-:Y:S05]  /*14890*/  CALL.REL.NOINC `($__internal_5_$__cuda_sm70_shflsync_idx_p) ;  /* 0x00000aa000007944 */ /* 0x01efea0003c00000 */
[----:B------:R-:W-:Y:S05]  /*148a0*/  BRA `(.L_x_1556) ;  /* 0xfffed78000007947 */ /* 0x000fea000383ffff */
.L_x_1485:
        /* <DEDUP_REMOVED lines=11> */
[----:B------:R-:W-:Y:S01]  /*14960*/  MOV R3, R4 ;  /* 0x0000000400037202 */ /* 0x000fe20000000f00 */
[----:B------:R-:W-:Y:S05]  /*14970*/  BRA `(.L_x_1557) ;  /* 0xfffed7f000007947 */ /* 0x000fea000383ffff */
.L_x_1492:
[----:B--2---:R1:W5:Y:S01]  /*14980*/  LDL R0, [R1+0x18] ;  /* 0x0000180001007983 */ /* 0x0043620000100800 */
[----:B------:R-:W-:Y:S02]  /*14990*/  MOV R3, 0x2 ;  /* 0x0000000200037802 */ /* 0x000fe40000000f00 */
[----:B------:R-:W-:Y:S02]  /*149a0*/  MOV R2, 0x149c0 ;  /* 0x000149c000027802 */ /* 0x000fe40000000f00 */
[----:B-1---5:R-:W-:Y:S05]  /*149b0*/  CALL.REL.NOINC `($__internal_4_$__cuda_sm70_shflsync_bfly_p) ;  /* 0x0000094000007944 */ /* 0x022fea0003c00000 */
[----:B------:R-:W-:Y:S01]  /*149c0*/  MOV R4, R8 ;  /* 0x0000000800047202 */ /* 0x000fe20000000f00 */
[----:B------:R-:W-:Y:S05]  /*149d0*/  BRA `(.L_x_1558) ;  /* 0xffffc4c000007947 */ /* 0x000fea000383ffff */
.L_x_1493:
[----:B------:R-:W-:Y:S01]  /*149e0*/  IMAD.MOV.U32 R0, RZ, RZ, R4 ;  /* 0x000000ffff007224 */ /* 0x000fe200078e0004 */
[----:B------:R-:W-:Y:S02]  /*149f0*/  MOV R3, 0x1 ;  /* 0x0000000100037802 */ /* 0x000fe40000000f00 */
[----:B------:R-:W-:Y:S02]  /*14a00*/  MOV R2, 0x14a20 ;  /* 0x00014a2000027802 */ /* 0x000fe40000000f00 */
[----:B-----5:R-:W-:Y:S05]  /*14a10*/  CALL.REL.NOINC `($__internal_4_$__cuda_sm70_shflsync_bfly_p) ;  /* 0x000008e000007944 */ /* 0x020fea0003c00000 */
[----:B------:R1:W5:Y:S01]  /*14a20*/  LDL R0, [R1+0x1c] ;  /* 0x00001c0001007983 */ /* 0x0003620000100800 */
[----:B------:R-:W-:Y:S01]  /*14a30*/  FADD.FTZ R4, R4, R8 ;  /* 0x0000000804047221 */ /* 0x000fe20000010000 */
[----:B------:R-:W-:-:S02]  /*14a40*/  MOV R3, 0x2 ;  /* 0x0000000200037802 */ /* 0x000fc40000000f00 */
[----:B------:R-:W-:Y:S02]  /*14a50*/  MOV R2, 0x14a70 ;  /* 0x00014a7000027802 */ /* 0x000fe40000000f00 */
[----:B-1---5:R-:W-:Y:S05]  /*14a60*/  CALL.REL.NOINC `($__internal_4_$__cuda_sm70_shflsync_bfly_p) ;  /* 0x0000089000007944 */ /* 0x022fea0003c00000 */
[----:B------:R-:W2:Y:S01]  /*14a70*/  LDL.LU R0, [R1+0x1c] ;  /* 0x00001c0001007983 */ /* 0x000ea20000300800 */
[----:B------:R-:W-:Y:S02]  /*14a80*/  MOV R3, 0x1 ;  /* 0x0000000100037802 */ /* 0x000fe40000000f00 */
[----:B------:R-:W-:Y:S01]  /*14a90*/  MOV R2, 0x14ad0 ;  /* 0x00014ad000027802 */ /* 0x000fe20000000f00 */
[----:B--2---:R-:W-:-:S05]  /*14aa0*/  FADD.FTZ R5, R0, R8 ;  /* 0x0000000800057221 */ /* 0x004fca0000010000 */
[----:B------:R-:W-:Y:S02]  /*14ab0*/  MOV R0, R5 ;  /* 0x0000000500007202 */ /* 0x000fe40000000f00 */
[----:B------:R-:W-:Y:S05]  /*14ac0*/  CALL.REL.NOINC `($__internal_4_$__cuda_sm70_shflsync_bfly_p) ;  /* 0x0000083000007944 */ /* 0x000fea0003c00000 */
[----:B------:R1:W5:Y:S01]  /*14ad0*/  LDL R0, [R1+0x20] ;  /* 0x0000200001007983 */ /* 0x0003620000100800 */
[----:B------:R-:W-:Y:S01]  /*14ae0*/  FADD.FTZ R5, R5, R8 ;  /* 0x0000000805057221 */ /* 0x000fe20000010000 */
[----:B------:R-:W-:Y:S02]  /*14af0*/  MOV R3, 0x2 ;  /* 0x0000000200037802 */ /* 0x000fe40000000f00 */
        /* <DEDUP_REMOVED lines=19> */
[----:B------:R-:W-:Y:S05]  /*14c30*/  BRA `(.L_x_1559) ;  /* 0xffffc39000007947 */ /* 0x000fea000383ffff */
.L_x_1516:
[----:B------:R-:W-:Y:S01]  /*14c40*/  IMAD.MOV.U32 R10, RZ, RZ, R2 ;  /* 0x000000ffff0a7224 */ /* 0x000fe200078e0002 */
[----:B------:R-:W-:Y:S01]  /*14c50*/  MOV R7, RZ ;  /* 0x000000ff00077202 */ /* 0x000fe20000000f00 */
[----:B------:R-:W-:Y:S01]  /*14c60*/  IMAD.MOV.U32 R4, RZ, RZ, 0x181f ;  /* 0x0000181fff047424 */ /* 0x000fe200078e00ff */
[----:B------:R-:W-:Y:S02]  /*14c70*/  MOV R8, 0x14c90 ;  /* 0x00014c9000087802 */ /* 0x000fe40000000f00 */
[----:B------:R-:W-:Y:S05]  /*14c80*/  CALL.REL.NOINC `($__internal_5_$__cuda_sm70_shflsync_idx_p) ;  /* 0x000006b000007944 */ /* 0x000fea0003c00000 */
[----:B------:R-:W-:Y:S01]  /*14c90*/  MOV R5, R4 ;  /* 0x0000000400057202 */ /* 0x000fe20000000f00 */
[----:B------:R-:W-:Y:S05]  /*14ca0*/  BRA `(.L_x_1560) ;  /* 0xffffeba000007947 */ /* 0x000fea000383ffff */
.L_x_1517:
[----:B------:R-:W-:Y:S01]  /*14cb0*/  IMAD.MOV.U32 R10, RZ, RZ, R3 ;  /* 0x000000ffff0a7224 */ /* 0x000fe200078e0003 */
[----:B------:R-:W-:Y:S01]  /*14cc0*/  MOV R7, RZ ;  /* 0x000000ff00077202 */ /* 0x000fe20000000f00 */
[----:B------:R-:W-:Y:S01]  /*14cd0*/  IMAD.MOV.U32 R4, RZ, RZ, 0x181f ;  /* 0x0000181fff047424 */ /* 0x000fe200078e00ff */
[----:B------:R-:W-:Y:S02]  /*14ce0*/  MOV R8, 0x14d00 ;  /* 0x00014d0000087802 */ /* 0x000fe40000000f00 */
[----:B-12---:R-:W-:Y:S05]  /*14cf0*/  CALL.REL.NOINC `($__internal_5_$__cuda_sm70_shflsync_idx_p) ;  /* 0x0000064000007944 */ /* 0x006fea0003c00000 */
[----:B------:R-:W-:Y:S05]  /*14d00*/  BRA `(.L_x_1561) ;  /* 0xffffeb6000007947 */ /* 0x000fea000383ffff */
.L_x_1520:
        /* <DEDUP_REMOVED lines=12> */
.L_x_1523:
[----:B------:R-:W-:Y:S01]  /*14dd0*/  IMAD.MOV.U32 R10, RZ, RZ, R2 ;  /* 0x000000ffff0a7224 */ /* 0x000fe200078e0002 */
[----:B-1----:R-:W-:Y:S01]  /*14de0*/  MOV R7, 0x2 ;  /* 0x0000000200077802 */ /* 0x002fe20000000f00 */
[----:B----4-:R-:W-:Y:S01]  /*14df0*/  IMAD.MOV.U32 R4, RZ, RZ, 0x181f ;  /* 0x0000181fff047424 */ /* 0x010fe200078e00ff */
[----:B------:R-:W-:Y:S02]  /*14e00*/  MOV R8, 0x14e20 ;  /* 0x00014e2000087802 */ /* 0x000fe40000000f00 */
[----:B--23--:R-:W-:Y:S05]  /*14e10*/  CALL.REL.NOINC `($__internal_5_$__cuda_sm70_shflsync_idx_p) ;  /* 0x0000052000007944 */ /* 0x00cfea0003c00000 */
[----:B------:R-:W-:Y:S01]  /*14e20*/  MOV R5, R4 ;  /* 0x0000000400057202 */ /* 0x000fe20000000f00 */
[----:B------:R-:W-:Y:S05]  /*14e30*/  BRA `(.L_x_1563) ;  /* 0xffffec9000007947 */ /* 0x000fea000383ffff */
.L_x_1524:
[----:B------:R-:W-:Y:S01]  /*14e40*/  IMAD.MOV.U32 R10, RZ, RZ, R3 ;  /* 0x000000ffff0a7224 */ /* 0x000fe200078e0003 */
[----:B------:R-:W-:Y:S01]  /*14e50*/  MOV R7, 0x2 ;  /* 0x0000000200077802 */ /* 0x000fe20000000f00 */
[----:B----4-:R-:W-:Y:S01]  /*14e60*/  IMAD.MOV.U32 R4, RZ, RZ, 0x181f ;  /* 0x0000181fff047424 */ /* 0x010fe200078e00ff */
[----:B------:R-:W-:Y:S02]  /*14e70*/  MOV R8, 0x14e90 ;  /* 0x00014e9000087802 */ /* 0x000fe40000000f00 */
[----:B-123--:R-:W-:Y:S05]  /*14e80*/  CALL.REL.NOINC `($__internal_5_$__cuda_sm70_shflsync_idx_p) ;  /* 0x000004b000007944 */ /* 0x00efea0003c00000 */
[----:B------:R-:W-:Y:S05]  /*14e90*/  BRA `(.L_x_1564) ;  /* 0xffffec5000007947 */ /* 0x000fea000383ffff */
.L_x_1527:
        /* <DEDUP_REMOVED lines=12> */
.L_x_1530:
[----:B------:R-:W-:Y:S01]  /*14f60*/  IMAD.MOV.U32 R10, RZ, RZ, R2 ;  /* 0x000000ffff0a7224 */ /* 0x000fe200078e0002 */
[----:B--2---:R-:W-:Y:S01]  /*14f70*/  MOV R7, 0x4 ;  /* 0x0000000400077802 */ /* 0x004fe20000000f00 */
[----:B---3--:R-:W-:Y:S01]  /*14f80*/  IMAD.MOV.U32 R4, RZ, RZ, 0x181f ;  /* 0x0000181fff047424 */ /* 0x008fe200078e00ff */
[----:B------:R-:W-:Y:S02]  /*14f90*/  MOV R8, 0x14fb0 ;  /* 0x00014fb000087802 */ /* 0x000fe40000000f00 */
[----:B-1--4-:R-:W-:Y:S05]  /*14fa0*/  CALL.REL.NOINC `($__internal_5_$__cuda_sm70_shflsync_idx_p) ;  /* 0x0000039000007944 */ /* 0x012fea0003c00000 */
[----:B------:R-:W-:Y:S01]  /*14fb0*/  MOV R5, R4 ;  /* 0x0000000400057202 */ /* 0x000fe20000000f00 */
[----:B------:R-:W-:Y:S05]  /*14fc0*/  BRA `(.L_x_1566) ;  /* 0xffffed7000007947 */ /* 0x000fea000383ffff */
.L_x_1531:
[----:B------:R-:W-:Y:S01]  /*14fd0*/  IMAD.MOV.U32 R10, RZ, RZ, R3 ;  /* 0x000000ffff0a7224 */ /* 0x000fe200078e0003 */
[----:B------:R-:W-:Y:S01]  /*14fe0*/  MOV R7, 0x4 ;  /* 0x0000000400077802 */ /* 0x000fe20000000f00 */
[----:B---3--:R-:W-:Y:S01]  /*14ff0*/  IMAD.MOV.U32 R4, RZ, RZ, 0x181f ;  /* 0x0000181fff047424 */ /* 0x008fe200078e00ff */
[----:B------:R-:W-:Y:S02]  /*15000*/  MOV R8, 0x15020 ;  /* 0x0001502000087802 */ /* 0x000fe40000000f00 */
[----:B-12-4-:R-:W-:Y:S05]  /*15010*/  CALL.REL.NOINC `($__internal_5_$__cuda_sm70_shflsync_idx_p) ;  /* 0x0000032000007944 */ /* 0x016fea0003c00000 */
[----:B------:R-:W-:Y:S05]  /*15020*/  BRA `(.L_x_1567) ;  /* 0xffffed3000007947 */ /* 0x000fea000383ffff */
.L_x_1534:
[----:B------:R-:W-:Y:S01]  /*15030*/  IMAD.MOV.U32 R10, RZ, RZ, R2 ;  /* 0x000000ffff0a7224 */ /* 0x000fe200078e0002 */
[----:B-1----:R-:W-:Y:S01]  /*15040*/  MOV R7, 0x5 ;  /* 0x0000000500077802 */ /* 0x002fe20000000f00 */
[----:B--2---:R-:W-:Y:S01]  /*15050*/  IMAD.MOV.U32 R4, RZ, RZ, 0x181f ;  /* 0x0000181fff047424 */ /* 0x004fe200078e00ff */
[----:B------:R-:W-:-:S02]  /*15060*/  MOV R8, 0x15080 ;  /* 0x0001508000087802 */ /* 0x000fc40000000f00 */
[----:B---34-:R-:W-:Y:S05]  /*15070*/  CALL.REL.NOINC `($__internal_5_$__cuda_sm70_shflsync_idx_p) ;  /* 0x000002c000007944 */ /* 0x018fea0003c00000 */
[----:B------:R-:W-:Y:S01]  /*15080*/  IMAD.MOV.U32 R5, RZ, RZ, R4 ;  /* 0x000000ffff057224 */ /* 0x000fe200078e0004 */
[----:B------:R-:W-:Y:S01]  /*15090*/  MOV R7, 0x5 ;  /* 0x0000000500077802 */ /* 0x000fe20000000f00 */
[----:B------:R-:W-:Y:S01]  /*150a0*/  IMAD.MOV.U32 R10, RZ, RZ, R3 ;  /* 0x000000ffff0a7224 */ /* 0x000fe200078e0003 */
[----:B------:R-:W-:-:S02]  /*150b0*/  MOV R4, 0x181f ;  /* 0x0000181f00047802 */ /* 0x000fc40000000f00 */
[----:B------:R-:W-:Y:S02]  /*150c0*/  MOV R8, 0x150e0 ;  /* 0x000150e000087802 */ /* 0x000fe40000000f00 */
[----:B------:R-:W-:Y:S05]  /*150d0*/  CALL.REL.NOINC `($__internal_5_$__cuda_sm70_shflsync_idx_p) ;  /* 0x0000026000007944 */ /* 0x000fea0003c00000 */
[----:B------:R-:W-:Y:S05]  /*150e0*/  BRA `(.L_x_1568) ;  /* 0xffffeda000007947 */ /* 0x000fea000383ffff */
.L_x_1537:
[----:B------:R-:W-:Y:S01]  /*150f0*/  IMAD.MOV.U32 R10, RZ, RZ, R2 ;  /* 0x000000ffff0a7224 */ /* 0x000fe200078e0002 */
[----:B--2---:R-:W-:Y:S01]  /*15100*/  MOV R7, 0x6 ;  /* 0x0000000600077802 */ /* 0x004fe20000000f00 */
[----:B------:R-:W-:Y:S01]  /*15110*/  IMAD.MOV.U32 R4, RZ, RZ, 0x181f ;  /* 0x0000181fff047424 */ /* 0x000fe200078e00ff */
[----:B------:R-:W-:Y:S02]  /*15120*/  MOV R8, 0x15140 ;  /* 0x0001514000087802 */ /* 0x000fe40000000f00 */
[----:B-1-34-:R-:W-:Y:S05]  /*15130*/  CALL.REL.NOINC `($__internal_5_$__cuda_sm70_shflsync_idx_p) ;  /* 0x0000020000007944 */ /* 0x01afea0003c00000 */
[----:B------:R-:W-:Y:S01]  /*15140*/  MOV R5, R4 ;  /* 0x0000000400057202 */ /* 0x000fe20000000f00 */
[----:B------:R-:W-:Y:S05]  /*15150*/  BRA `(.L_x_1569) ;  /* 0xffffee5000007947 */ /* 0x000fea000383ffff */
.L_x_1538:
[----:B------:R-:W-:Y:S01]  /*15160*/  IMAD.MOV.U32 R10, RZ, RZ, R3 ;  /* 0x000000ffff0a7224 */ /* 0x000fe200078e0003 */
[----:B------:R-:W-:Y:S01]  /*15170*/  MOV R7, 0x6 ;  /* 0x0000000600077802 */ /* 0x000fe20000000f00 */
[----:B------:R-:W-:Y:S01]  /*15180*/  IMAD.MOV.U32 R4, RZ, RZ, 0x181f ;  /* 0x0000181fff047424 */ /* 0x000fe200078e00ff */
[----:B------:R-:W-:Y:S02]  /*15190*/  MOV R8, 0x151b0 ;  /* 0x000151b000087802 */ /* 0x000fe40000000f00 */
[----:B-1234-:R-:W-:Y:S05]  /*151a0*/  CALL.REL.NOINC `($__internal_5_$__cuda_sm70_shflsync_idx_p) ;  /* 0x0000019000007944 */ /* 0x01efea0003c00000 */
[----:B------:R-:W-:Y:S05]  /*151b0*/  BRA `(.L_x_1570) ;  /* 0xffffee1000007947 */ /* 0x000fea000383ffff */
.L_x_1541:
        /* <DEDUP_REMOVED lines=13> */
.L_x_1543:
[----:B------:R-:W-:Y:S01]  /*15290*/  IMAD.MOV.U32 R10, RZ, RZ, R73 ;  /* 0x000000ffff0a7224 */ /* 0x000fe200078e0049 */
[----:B------:R-:W-:Y:S01]  /*152a0*/  MOV R7, RZ ;  /* 0x000000ff00077202 */ /* 0x000fe20000000f00 */
[----:B-1----:R-:W-:Y:S01]  /*152b0*/  IMAD.MOV.U32 R4, RZ, RZ, 0x1f ;  /* 0x0000001fff047424 */ /* 0x002fe200078e00ff */
[----:B------:R-:W-:Y:S02]  /*152c0*/  MOV R8, 0x152e0 ;  /* 0x000152e000087802 */ /* 0x000fe40000000f00 */
[----:B--2345:R-:W-:Y:S05]  /*152d0*/  CALL.REL.NOINC `($__internal_5_$__cuda_sm70_shflsync_idx_p) ;  /* 0x0000006000007944 */ /* 0x03cfea0003c00000 */
[----:B------:R-:W-:Y:S01]  /*152e0*/  MOV R0, R4 ;  /* 0x0000000400007202 */ /* 0x000fe20000000f00 */
[----:B------:R-:W-:Y:S05]  /*152f0*/  BRA `(.L_x_1572) ;  /* 0xffffef9000007947 */ /* 0x000fea000383ffff */
        .weak           $__internal_4_$__cuda_sm70_shflsync_bfly_p
        .type           $__internal_4_$__cuda_sm70_shflsync_bfly_p,@function
        .size           $__internal_4_$__cuda_sm70_shflsync_bfly_p,($__internal_5_$__cuda_sm70_shflsync_idx_p - $__internal_4_$__cuda_sm70_shflsync_bfly_p)
$__internal_4_$__cuda_sm70_shflsync_bfly_p:
[----:B------:R-:W-:Y:S04]  /*15300*/  WARPSYNC R9 ;  /* 0x0000000900007348 */ /* 0x000fe80003800000 */
[----:B------:R1:W2:Y:S02]  /*15310*/  SHFL.BFLY PT, R8, R0, R3, R10 ;  /* 0x0c00000300087389 */ /* 0x0002a400000e000a */
[----:B-1----:R-:W-:-:S04]  /*15320*/  MOV R3, 0x0 ;  /* 0x0000000000037802 */ /* 0x002fc80000000f00 */
[----:B--2---:R-:W-:Y:S05]  /*15330*/  RET.REL.NODEC R2 `(_ZN7cutlass13device_kernelIN5flash19enable_sm80_to_sm89INS1_16FlashAttnFwdSm80INS1_25CollectiveMainloopFwdSm80ILi4ELi1ELb0EN4cute5tupleIJNS5_1CILi128EEENS7_ILi64EEES8_EEELi128ENS_10bfloat16_tEfNS_4arch4Sm80ELb1ELb0ELb1ELb0ELb0ELb0ELb1ELb0EEENS1_21CollectiveEpilogueFwdINS6_IJS8_S8_S9_EEENS6_IJNS7_ILi1EEESH_SH_EEESB_SD_Li128ELb0ELb1ELb0ELb0EEENS1_30DynamicPersistentTileSchedulerILi128ELi128ELb0ELb1ELb0EEEEEEEEEvNT_6ParamsE) ;  /* 0xfffeacc002007950 */ /* 0x004fea0003c3ffff */
        .weak           $__internal_5_$__cuda_sm70_shflsync_idx_p
        .type           $__internal_5_$__cuda_sm70_shflsync_idx_p,@function
        .size           $__internal_5_$__cuda_sm70_shflsync_idx_p,(.L_x_1844 - $__internal_5_$__cuda_sm70_shflsync_idx_p)
$__internal_5_$__cuda_sm70_shflsync_idx_p:
[----:B------:R-:W-:-:S04]  /*15340*/  MOV R9, 0xffffffff ;  /* 0xffffffff00097802 */ /* 0x000fc80000000f00 */
[----:B------:R-:W-:Y:S04]  /*15350*/  WARPSYNC R9 ;  /* 0x0000000900007348 */ /* 0x000fe80003800000 */
[----:B------:R1:W2:Y:S02]  /*15360*/  SHFL.IDX PT, R4, R10, R7, R4 ;  /* 0x000000070a047389 */ /* 0x0002a400000e0004 */
[----:B-1----:R-:W-:-:S04]  /*15370*/  MOV R9, 0x0 ;  /* 0x0000000000097802 */ /* 0x002fc80000000f00 */
[----:B--2---:R-:W-:Y:S05]  /*15380*/  RET.REL.NODEC R8 `(_ZN7cutlass13device_kernelIN5flash19enable_sm80_to_sm89INS1_16FlashAttnFwdSm80INS1_25CollectiveMainloopFwdSm80ILi4ELi1ELb0EN4cute5tupleIJNS5_1CILi128EEENS7_ILi64EEES8_EEELi128ENS_10bfloat16_tEfNS_4arch4Sm80ELb1ELb0ELb1ELb0ELb0ELb0ELb1ELb0EEENS1_21CollectiveEpilogueFwdINS6_IJS8_S8_S9_EEENS6_IJNS7_ILi1EEESH_SH_EEESB_SD_Li128ELb0ELb1ELb0ELb0EEENS1_30DynamicPersistentTileSchedulerILi128ELi128ELb0ELb1ELb0EEEEEEEEEvNT_6ParamsE) ;  /* 0xfffeac7008007950 */ /* 0x004fea0003c3ffff */
.L_x_1573:
        /* <DEDUP_REMOVED lines=15> */
.L_x_1844:


//--------------------- .text._ZN7cutlass13device_kernelIN5flash19enable_sm80_to_sm89INS1_16FlashAttnFwdSm80INS1_25CollectiveMainloopFwdSm80ILi4ELi1ELb0EN4cute5tupleIJNS5_1CILi128EEENS7_ILi64EEES8_EEELi128ENS_10bfloat16_tEfNS_4arch4Sm80ELb1ELb0ELb1ELb1ELb0ELb0ELb1ELb0EEENS1_21CollectiveEpilogueFwdINS6_IJS8_S8_S9_EEENS6_IJNS7_ILi1EEESH_SH_EEESB_SD_Li128ELb1ELb1ELb0ELb0EEENS1_19SingleTileSchedulerILb1ELb0ELb1ELi128EEEEEEEEEvNT_6ParamsE --------------------------
	.section	.text._ZN7cutlass13device_kernelIN5flash19enable_sm80_to_sm89INS1_16FlashAttnFwdSm80INS1_25CollectiveMainloopFwdSm80ILi4ELi1ELb0EN4cute5tupleIJNS5_1CILi128EEENS7_ILi64EEES8_EEELi128ENS_10bfloat16_tEfNS_4arch4Sm80ELb1ELb0ELb1ELb1ELb0ELb0ELb1ELb0EEENS1_21CollectiveEpilogueFwdINS6_IJS8_S8_S9_EEENS6_IJNS7_ILi1EEESH_SH_EEESB_SD_Li128ELb1ELb1ELb0ELb0EEENS1_19SingleTileSchedulerILb1ELb0ELb1ELi128EEEEEEEEEvNT_6ParamsE,"ax",@progbits
	.sectioninfo	@"SHI_REGISTERS=255"
	.align	128
.text._ZN7cutlass13device_kernelIN5flash19enable_sm80_to_sm89INS1_16FlashAttnFwdSm80INS1_25CollectiveMainloopFwdSm80ILi4ELi1ELb0EN4cute5tupleIJNS5_1CILi128EEENS7_ILi64EEES8_EEELi128ENS_10bfloat16_tEfNS_4arch4Sm80ELb1ELb0ELb1ELb1ELb0ELb0ELb1ELb0EEENS1_21CollectiveEpilogueFwdINS6_IJS8_S8_S9_EEENS6_IJNS7_ILi1EEESH_SH_EEESB_SD_Li128ELb1ELb1ELb0ELb0EEENS1_19SingleTileSchedulerILb1ELb0ELb1ELi128EEEEEEEEEvNT_6ParamsE:
        .type           _ZN7cutlass13device_kernelIN5flash19enable_sm80_to_sm89INS1_16FlashAttnFwdSm80INS1_25CollectiveMainloopFwdSm80ILi4ELi1ELb0EN4cute5tupleIJNS5_1CILi128EEENS7_ILi64EEES8_EEELi128ENS_10bfloat16_tEfNS_4arch4Sm80ELb1ELb0ELb1ELb1ELb0ELb0ELb1ELb0EEENS1_21CollectiveEpilogueFwdINS6_IJS8_S8_S9_EEENS6_IJNS7_ILi1EEESH_SH_EEESB_SD_Li128ELb1ELb1ELb0ELb0EEENS1_19SingleTileSchedulerILb1ELb0ELb1ELi128EEEEEEEEEvNT_6ParamsE,@function
        .size           _ZN7cutlass13device_kernelIN5flash19enable_sm80_to_sm89INS1_16FlashAttnFwdSm80INS1_25CollectiveMainloopFwdSm80ILi4ELi1ELb0EN4cute5tupleIJNS5_1CILi128EEENS7_ILi64EEES8_EEELi128ENS_10bfloat16_tEfNS_4arch4Sm80ELb1ELb0ELb1ELb1ELb0ELb0ELb1ELb0EEENS1_21CollectiveEpilogueFwdINS6_IJS8_S8_S9_EEENS6_IJNS7_ILi1EEESH_SH_EEESB_SD_Li128ELb1ELb1ELb0ELb0EEENS1_19SingleTileSchedulerILb1ELb0ELb1ELi128EEEEEEEEEvNT_6ParamsE,(.L_x_1847 - _ZN7cutlass13device_kernelIN5flash19enable_sm80_to_sm89INS1_16FlashAttnFwdSm80INS1_25CollectiveMainloopFwdSm80ILi4ELi1ELb0EN4cute5tupleIJNS5_1CILi128EEENS7_ILi64EEES8_EEELi128ENS_10bfloat16_tEfNS_4arch4Sm80ELb1ELb0ELb1ELb1ELb0ELb0ELb1ELb0EEENS1_21CollectiveEpilogueFwdINS6_IJS8_S8_S9_EEENS6_IJNS7_ILi1EEESH_SH_EEESB_SD_Li128ELb1ELb1ELb0ELb0EEENS1_19SingleTileSchedulerILb1ELb0ELb1ELi128EEEEEEEEEvNT_6ParamsE)
        .other          _ZN7cutlass13device_kernelIN5flash19enable_sm80_to_sm89INS1_16FlashAttnFwdSm80INS1_25CollectiveMainloopFwdSm80ILi4ELi1ELb0EN4cute5tupleIJNS5_1CILi128EEENS7_ILi64EEES8_EEELi128ENS_10bfloat16_tEfNS_4arch4Sm80ELb1ELb0ELb1ELb1ELb0ELb0ELb1ELb0EEENS1_21CollectiveEpilogueFwdINS6_IJS8_S8_S9_EEENS6_IJNS7_ILi1EEESH_SH_EEESB_SD_Li128ELb1ELb1ELb0ELb0EEENS1_19SingleTileSchedulerILb1ELb0ELb1ELi128EEEEEEEEEvNT_6ParamsE,@"STO_CUDA_ENTRY STV_DEFAULT"
_ZN7cutlass13device_kernelIN5flash19enable_sm80_to_sm89INS1_16FlashAttnFwdSm80INS1_25CollectiveMainloopFwdSm80ILi4ELi1ELb0EN4cute5tupleIJNS5_1CILi128EEENS7_ILi64EEES8_EEELi128ENS_10bfloat16_tEfNS_4arch4Sm80ELb1ELb0ELb1ELb1ELb0ELb0ELb1ELb0EEENS1_21CollectiveEpilogueFwdINS6_IJS8_S8_S9_EEENS6_IJNS7_ILi1EEESH_SH_EEESB_SD_Li128ELb1ELb1ELb0ELb0EEENS1_19SingleTileSchedulerILb1ELb0ELb1ELi128EEEEEEEEEvNT_6ParamsE:
        /* <DEDUP_REMOVED lines=17> */
.L_x_1575:
        /* <DEDUP_REMOVED lines=8> */
.L_x_1577:
[----:B------:R-:W-:-:S04]  /*0190*/  MOV R0, c[0x0][0x54c] ;  /* 0x0001530000007a02 */ /* 0x000fc80000000f00 */
.L_x_1576:
[----:B------:R-:W-:Y:S01]  /*01a0*/  USHF.L.U32 UR17, UR17, 0x7, URZ ;  /* 0x0000000711117899 */ /* 0x000fe2000800063f */
[----:B-----5:R-:W-:-:S05]  /*01b0*/  IMAD R0, R0, c[0x0][0x548], RZ ;  /* 0x0001520000007a24 */ /* 0x020fca00078e02ff */
[----:B------:R-:W-:-:S04]  /*01c0*/  ISETP.LE.AND P0, PT, R0, UR17, PT ;  /* 0x0000001100007c0c */ /* 0x000fc8000bf03270 */
[----:B------:R-:W-:-:S05]  /*01d0*/  SEL R0, R5, 0xffffffff, !P0 ;  /* 0xffffffff05007807 */ /* 0x000fca0004000000 */
[----:B------:R2:W-:Y:S01]  /*01e0*/  STL [R1+0x58], R0 ;  /* 0x0000580001007387 */ /* 0x0005e20000100800 */
[----:B------:R-:W-:Y:S05]  /*01f0*/  BRA `(.L_x_1578) ;  /* 0x0000013000007947 */ /* 0x000fea0003800000 */
.L_x_1574:
[----:B------:R-:W-:-:S04]  /*0200*/  ISETP.NE.U32.AND P0, PT, RZ, c[0x0][0x568], PT ;  /* 0x00015a00ff007a0c */ /* 0x000fc80003f05070 */
[----:B------:R-:W-:-:S13]  /*0210*/  ISETP.NE.AND.EX P0, PT, RZ, c[0x0][0x56c], PT, P0 ;  /* 0x00015b00ff007a0c */ /* 0x000fda0003f05300 */
[----:B------:R-:W-:Y:S05]  /*0220*/  @!P0 BRA `(.L_x_1579) ;  /* 0x0000002000008947 */ /* 0x000fea0003800000 */
[----:B------:R1:W5:Y:S01]  /*0230*/  LDG.E R0, [R2.64] ;  /* 0x0000001202007981 */ /* 0x000362000c1e1900 */
[----:B------:R-:W-:Y:S05]  /*0240*/  BRA `(.L_x_1580) ;  /* 0x0000009000007947 */ /* 0x000fea0003800000 */
.L_x_1579:
        /* <DEDUP_REMOVED lines=8> */
.L_x_1581:
[----:B------:R-:W-:-:S04]  /*02d0*/  MOV R0, c[0x0][0x54c] ;  /* 0x0001530000007a02 */ /* 0x000fc80000000f00 */
.L_x_1580:
[----:B------:R-:W-:Y:S01]  /*02e0*/  USHF.L.U32 UR17, UR17, 0x7, URZ ;  /* 0x0000000711117899 */ /* 0x000fe2000800063f */
[----:B-----5:R-:W-:-:S05]  /*02f0*/  IMAD R0, R0, c[0x0][0x548], RZ ;  /* 0x0001520000007a24 */ /* 0x020fca00078e02ff */
[----:B------:R-:W-:-:S04]  /*0300*/  ISETP.LE.AND P0, PT, R0, UR17, PT ;  /* 0x0000001100007c0c */ /* 0x000fc8000bf03270 */
[----:B------:R-:W-:-:S05]  /*0310*/  SEL R0, R5, 0xffffffff, !P0 ;  /* 0xffffffff05007807 */ /* 0x000fca0004000000 */
[----:B------:R2:W-:Y:S04]  /*0320*/  STL [R1+0x58], R0 ;  /* 0x0000580001007387 */ /* 0x0005e80000100800 */
.L_x_1578:
        /* <DEDUP_REMOVED lines=32> */
.L_x_1582:
[----:B------:R-:W-:-:S04]  /*0530*/  ISETP.NE.U32.AND P1, PT, RZ, c[0x0][0x368], PT ;  /* 0x0000da00ff007a0c */ /* 0x000fc80003f25070 */
[----:B------:R-:W-:-:S13]  /*0540*/  ISETP.NE.AND.EX P1, PT, RZ, c[0x0][0x36c], PT, P1 ;  /* 0x0000db00ff007a0c */ /* 0x000fda0003f25310 */
[----:B------:R-:W-:Y:S05]  /*0550*/  @!P1 BRA `(.L_x_1583) ;  /* 0x0000004000009947 */ /* 0x000fea0003800000 */
[----:B------:R-:W-:-:S05]  /*0560*/  IMAD.WIDE R2, R60, R9, c[0x0][0x368] ;  /* 0x0000da003c027625 */ /* 0x000fca00078e0209 */
[----:B------:R-:W2:Y:S02]  /*0570*/  LDG.E R0, [R2.64] ;  /* 0x0000001202007981 */ /* 0x000ea4000c1e1900 */
[----:B--2---:R1:W2:Y:S02]  /*0580*/  R2UR UR8, R0 ;  /* 0x00000000000873c2 */ /* 0x0042a400000e0000 */
[----:B-12---:R-:W-:Y:S05]  /*0590*/  BRA `(.L_x_1584) ;  /* 0x0000006000007947 */ /* 0x006fea0003800000 */
.L_x_1583:
[----:B------:R-:W-:Y:S05]  /*05a0*/  @!P2 BRA `(.L_x_1584) ;  /* 0x000000500000a947 */ /* 0x000fea0003800000 */
[----:B------:R1:W2:Y:S04]  /*05b0*/  LDG.E R0, [R2.64] ;  /* 0x0000001202007981 */ /* 0x0002a8000c1e1900 */
[----:B-1----:R-:W4:Y:S01]  /*05c0*/  LDG.E R2, [R2.64+0x4] ;  /* 0x0000041202027981 */ /* 0x002f22000c1e1900 */
[----:B--2---:R-:W1:Y:S08]  /*05d0*/  R2UR UR8, R0 ;  /* 0x00000000000873c2 */ /* 0x004e7000000e0000 */
[----:B----4-:R-:W1:Y:S02]  /*05e0*/  R2UR UR4, R2 ;  /* 0x00000000020473c2 */ /* 0x010e6400000e0000 */
[----:B-1----:R-:W-:-:S06]  /*05f0*/  UIADD3 UR8, -UR8, UR4, URZ ;  /* 0x0000000408087290 */ /* 0x002fcc000fffe13f */
.L_x_1584:
[----:B------:R-:W-:Y:S01]  /*0600*/  ULDC UR4, c[0x0][0x2c4] ;  /* 0x0000b10000047ab9 */ /* 0x000fe20000000800 */
[----:B-----5:R-:W-:Y:S01]  /*0610*/  IADD3 R7, R7, UR6, RZ ;  /* 0x0000000607077c10 */ /* 0x020fe2000fffe0ff */
[----:B------:R-:W-:Y:S01]  /*0620*/  UISETP.NE.AND UP1, UPT, UR4, 0x1, UPT ;  /* 0x000000010400788c */ /* 0x000fe2000bf25270 */
[----:B------:R-:W-:Y:S01]  /*0630*/  PLOP3.LUT P1, PT, PT, PT, PT, 0x80, 0x0 ;  /* 0x000000000000781c */ /* 0x000fe20003f2f070 */
[----:B------:R-:W-:Y:S01]  /*0640*/  UIADD3 UR8, -UR6, UR8, URZ ;  /* 0x0000000806087290 */ /* 0x000fe2000fffe13f */
[----:B------:R-:W-:Y:S01]  /*0650*/  CS2R R14, SRZ ;  /* 0x00000000000e7805 */ /* 0x000fe2000001ff00 */
[----:B------:R-:W-:Y:S01]  /*0660*/  ULDC.64 UR4, c[0x0][0x2c8] ;  /* 0x0000b20000047ab9 */ /* 0x000fe20000000a00 */
[----:B------:R-:W-:Y:S01]  /*0670*/  IMAD.MOV.U32 R126, RZ, RZ, RZ ;  /* 0x000000ffff7e7224 */ /* 0x000fe200078e00ff */
[----:B---3--:R-:W-:Y:S01]  /*0680*/  UIADD3 UR6, UR8, 0x40, -UR11 ;  /* 0x0000004008067890 */ /* 0x008fe2000fffe80b */
[----:B------:R-:W-:Y:S01]  /*0690*/  IMAD.MOV.U32 R124, RZ, RZ, RZ ;  /* 0x000000ffff7c7224 */ /* 0x000fe200078e00ff */
[----:B------:R-:W-:Y:S01]  /*06a0*/  CS2R R130, SRZ ;  /* 0x0000000000827805 */ /* 0x000fe2000001ff00 */
[----:B------:R-:W-:Y:S01]  /*06b0*/  CS2R R128, SRZ ;  /* 0x0000000000807805 */ /* 0x000fe2000001ff00 */
[----:B------:R-:W-:Y:S01]  /*06c0*/  CS2R R16, SRZ ;  /* 0x0000000000107805 */ /* 0x000fe2000001ff00 */
[----:B------:R-:W-:Y:S01]  /*06d0*/  @UP1 UIADD3 UR12, UR17, 0x7f, URZ ;  /* 0x0000007f110c1890 */ /* 0x000fe2000fffe03f */
[----:B------:R-:W-:Y:S01]  /*06e0*/  MOV R122, RZ ;  /* 0x000000ff007a7202 */ /* 0x000fe20000000f00 */
[----:B------:R-:W-:Y:S01]  /*06f0*/  IMAD.MOV.U32 R11, RZ, RZ, RZ ;  /* 0x000000ffff0b7224 */ /* 0x000fe200078e00ff */
[----:B------:R-:W-:Y:S01]  /*0700*/  MOV R120, RZ ;  /* 0x000000ff00787202 */ /* 0x000fe20000000f00 */
[----:B------:R-:W-:Y:S01]  /*0710*/  UIMAD.WIDE.U32 UR12, UR12, UR4, URZ ;  /* 0x000000040c0c72a5 */ /* 0x000fe2000f8e003f */
[----:B------:R-:W-:Y:S01]  /*0720*/  CS2R R12, SRZ ;  /* 0x00000000000c7805 */ /* 0x000fe2000001ff00 */
[----:B------:R-:W-:Y:S01]  /*0730*/  UIADD3 UR4, UR17, 0x7f, URZ ;  /* 0x0000007f11047890 */ /* 0x000fe2000fffe03f */
[----:B------:R-:W-:Y:S01]  /*0740*/  IMAD.MOV.U32 R118, RZ, RZ, RZ ;  /* 0x000000ffff767224 */ /* 0x000fe200078e00ff */
[----:B------:R-:W-:Y:S01]  /*0750*/  @UP1 USHF.R.U32.HI UR4, URZ, UR5, UR13 ;  /* 0x000000053f041299 */ /* 0x000fe2000801160d */
[----:B------:R-:W-:Y:S01]  /*0760*/  MOV R116, RZ ;  /* 0x000000ff00747202 */ /* 0x000fe20000000f00 */
[----:B------:R-:W-:Y:S01]  /*0770*/  UIADD3 UR5, UR8, 0x3f, URZ ;  /* 0x0000003f08057890 */ /* 0x000fe2000fffe03f */
[----:B------:R-:W-:Y:S01]  /*0780*/  IMAD.MOV.U32 R110, RZ, RZ, RZ ;  /* 0x000000ffff6e7224 */ /* 0x000fe200078e00ff */
[----:B------:R-:W-:Y:S01]  /*0790*/  UIADD3 UR6, UR6, UR4, URZ ;  /* 0x0000000406067290 */ /* 0x000fe2000fffe03f */
[----:B------:R-:W-:Y:S01]  /*07a0*/  CS2R R18, SRZ ;  /* 0x0000000000127805 */ /* 0x000fe2000001ff00 */
[----:B------:R-:W-:Y:S01]  /*07b0*/  USHF.R.S32.HI UR7, URZ, 0x1f, UR5 ;  /* 0x0000001f3f077899 */ /* 0x000fe20008011405 */
[----:B------:R-:W-:Y:S01]  /*07c0*/  MOV R108, RZ ;  /* 0x000000ff006c7202 */ /* 0x000fe20000000f00 */
[----:B------:R-:W-:Y:S01]  /*07d0*/  USHF.R.S32.HI UR4, URZ, 0x1f, UR6 ;  /* 0x0000001f3f047899 */ /* 0x000fe20008011406 */
[----:B------:R-:W-:Y:S01]  /*07e0*/  IMAD.MOV.U32 R114, RZ, RZ, RZ ;  /* 0x000000ffff727224 */ /* 0x000fe200078e00ff */
[----:B------:R-:W-:Y:S01]  /*07f0*/  ULEA.HI UR7, UR7, UR5, URZ, 0x6 ;  /* 0x0000000507077291 */ /* 0x000fe2000f8f303f */
[----:B------:R-:W-:Y:S01]  /*0800*/  CS2R R20, SRZ ;  /* 0x0000000000147805 */ /* 0x000fe2000001ff00 */
[----:B------:R-:W-:Y:S01]  /*0810*/  ULEA.HI UR4, UR4, UR6, URZ, 0x6 ;  /* 0x0000000604047291 */ /* 0x000fe2000f8f303f */
[----:B------:R-:W-:Y:S01]  /*0820*/  MOV R112, RZ ;  /* 0x000000ff00707202 */ /* 0x000fe20000000f00 */
[----:B------:R-:W-:Y:S01]  /*0830*/  USHF.R.S32.HI UR7, URZ, 0x6, UR7 ;  /* 0x000000063f077899 */ /* 0x000fe20008011407 */
[----:B------:R-:W-:Y:S01]  /*0840*/  IMAD.MOV.U32 R106, RZ, RZ, RZ ;  /* 0x000000ffff6a7224 */ /* 0x000fe200078e00ff */
[----:B------:R-:W-:Y:S01]  /*0850*/  USHF.R.S32.HI UR4, URZ, 0x6, UR4 ;  /* 0x000000063f047899 */ /* 0x000fe20008011404 */
[----:B------:R-:W-:Y:S01]  /*0860*/  CS2R R22, SRZ ;  /* 0x0000000000167805 */ /* 0x000fe2000001ff00 */
[----:B------:R-:W-:Y:S01]  /*0870*/  MOV R104, RZ ;  /* 0x000000ff00687202 */ /* 0x000fe20000000f00 */
[----:B------:R-:W-:Y:S01]  /*0880*/  IMAD.MOV.U32 R102, RZ, RZ, RZ ;  /* 0x000000ffff667224 */ /* 0x000fe200078e00ff */
[----:B------:R-:W-:Y:S01]  /*0890*/  UISETP.LT.AND UP0, UPT, UR7, UR4, UPT ;  /* 0x000000040700728c */ /* 0x000fe2000bf01270 */
[----:B------:R-:W-:Y:S01]  /*08a0*/  CS2R R24, SRZ ;  /* 0x0000000000187805 */ /* 0x000fe2000001ff00 */
[----:B------:R-:W-:Y:S01]  /*08b0*/  MOV R100, RZ ;  /* 0x000000ff00647202 */ /* 0x000fe20000000f00 */
[----:B------:R-:W-:Y:S01]  /*08c0*/  IMAD.MOV.U32 R94, RZ, RZ, RZ ;  /* 0x000000ffff5e7224 */ /* 0x000fe200078e00ff */
[----:B------:R-:W-:Y:S01]  /*08d0*/  USEL UR25, UR7, UR4, UP0 ;  /* 0x0000000407197287 */ /* 0x000fe20008000000 */
[----:B------:R-:W-:Y:S01]  /*08e0*/  CS2R R26, SRZ ;  /* 0x00000000001a7805 */ /* 0x000fe2000001ff00 */
[----:B------:R-:W-:Y:S01]  /*08f0*/  MOV R92, RZ ;  /* 0x000000ff005c7202 */ /* 0x000fe20000000f00 */
[----:B------:R-:W-:Y:S01]  /*0900*/  IMAD.MOV.U32 R98, RZ, RZ, RZ ;  /* 0x000000ffff627224 */ /* 0x000fe200078e00ff */
[----:B------:R-:W-:Y:S01]  /*0910*/  UISETP.GE.AND UP0, UPT, UR25, 0x1, UPT ;  /* 0x000000011900788c */ /* 0x000fe2000bf06270 */
[----:B------:R-:W-:Y:S01]  /*0920*/  CS2R R28, SRZ ;  /* 0x00000000001c7805 */ /* 0x000fe2000001ff00 */
[----:B------:R-:W-:Y:S01]  /*0930*/  MOV R96, RZ ;  /* 0x000000ff00607202 */ /* 0x000fe20000000f00 */
[----:B------:R-:W-:Y:S01]  /*0940*/  IMAD.MOV.U32 R90, RZ, RZ, RZ ;  /* 0x000000ffff5a7224 */ /* 0x000fe200078e00ff */
[----:B------:R-:W-:Y:S01]  /*0950*/  CS2R R30, SRZ ;  /* 0x00000000001e7805 */ /* 0x000fe2000001ff00 */
[----:B------:R-:W-:Y:S01]  /*0960*/  MOV R88, RZ ;  /* 0x000000ff00587202 */ /* 0x000fe20000000f00 */
[----:B------:R-:W-:Y:S01]  /*0970*/  IMAD.MOV.U32 R86, RZ, RZ, RZ ;  /* 0x000000ffff567224 */ /* 0x000fe200078e00ff */
[----:B------:R-:W-:Y:S01]  /*0980*/  PLOP3.LUT P3, PT, PT, PT, UP0, 0x80, 0x0 ;  /* 0x000000000000781c */ /* 0x000fe20003f6f008 */
[----:B------:R-:W-:Y:S01]  /*0990*/  IMAD.MOV.U32 R84, RZ, RZ, RZ ;  /* 0x000000ffff547224 */ /* 0x000fe200078e00ff */
[----:B------:R-:W-:Y:S01]  /*09a0*/  MOV R33, RZ ;  /* 0x000000ff00217202 */ /* 0x000fe20000000f00 */
        /* <DEDUP_REMOVED lines=61> */
[----:B------:R-:W-:Y:S01]  /*0d80*/  ULDC UR4, c[0x0][0x2c4] ;  /* 0x0000b10000047ab9 */ /* 0x000fe20000000800 */
[----:B------:R-:W-:Y:S01]  /*0d90*/  SHF.R.S32.HI R0, RZ, 0x1f, R6 ;  /* 0x0000001fff007819 */ /* 0x000fe20000011406 */
[----:B------:R-:W3:Y:S01]  /*0da0*/  S2R R17, SR_CTAID.Y ;  /* 0x0000000000117919 */ /* 0x000ee20000002600 */
[-C--:B------:R-:W-:Y:S01]  /*0db0*/  LEA.HI R4, R157, R159.reuse, RZ, 0x3 ;  /* 0x0000009f9d047211 */ /* 0x080fe200078f18ff */
[----:B------:R-:W-:Y:S01]  /*0dc0*/  UIMAD UR4, UR11, UR4, URZ ;  /* 0x000000040b0472a4 */ /* 0x000fe2000f8e023f */
[----:B------:R-:W-:Y:S01]  /*0dd0*/  SHF.R.S32.HI R8, RZ, 0x1f, R7 ;  /* 0x0000001fff087819 */ /* 0x000fe20000011407 */
[----:B------:R-:W-:Y:S01]  /*0de0*/  IMAD R0, R0, c[0x0][0x178], RZ ;  /* 0x00005e0000007a24 */ /* 0x000fe200078e02ff */
[----:B------:R-:W-:Y:S01]  /*0df0*/  SHF.R.S32.HI R19, RZ, 0x3, R4 ;  /* 0x00000003ff137819 */ /* 0x000fe20000011404 */
[----:B------:R-:W-:Y:S01]  /*0e00*/  BSSY B0, `(.L_x_1586) ;  /* 0x0000076000007945 */ /* 0x000fe20003800000 */
[----:B------:R-:W-:Y:S01]  /*0e10*/  LOP3.LUT R4, R4, 0xfffffff8, RZ, 0xc0, !PT ;  /* 0xfffffff804047812 */ /* 0x000fe200078ec0ff */
[----:B------:R-:W-:Y:S01]  /*0e20*/  IMAD R0, R6, c[0x0][0x17c], R0 ;  /* 0x00005f0006007a24 */ /* 0x000fe200078e0200 */
[----:B------:R-:W-:Y:S01]  /*0e30*/  SHF.R.S32.HI R18, RZ, 0x1f, R60 ;  /* 0x0000001fff127819 */ /* 0x000fe2000001143c */
[----:B------:R-:W-:Y:S01]  /*0e40*/  IMAD.SHL.U32 R5, R19, 0x40, RZ ;  /* 0x0000004013057824 */ /* 0x000fe200078e00ff */
[----:B------:R-:W-:Y:S01]  /*0e50*/  LEA.HI R24, R157, R159, RZ, 0x4 ;  /* 0x0000009f9d187211 */ /* 0x000fe200078f20ff */
[----:B------:R-:W-:Y:S01]  /*0e60*/  IMAD.IADD R44, R159, 0x1, -R4 ;  /* 0x000000019f2c7824 */ /* 0x000fe200078e0a04 */
[----:B------:R-:W-:-:S03]  /*0e70*/  SEL R10, R18, RZ, !P0 ;  /* 0x000000ff120a7207 */ /* 0x000fc60004000000 */
[C---:B------:R-:W-:Y:S02]  /*0e80*/  IMAD.SHL.U32 R12, R44.reuse, 0x8, RZ ;  /* 0x000000082c0c7824 */ /* 0x040fe400078e00ff */
[----:B------:R-:W-:Y:S02]  /*0e90*/  IMAD R9, R44, 0x10, R19 ;  /* 0x000000102c097824 */ /* 0x000fe400078e0213 */
[----:B------:R-:W-:Y:S01]  /*0ea0*/  IMAD R10, R10, c[0x0][0x1c0], RZ ;  /* 0x000070000a0a7a24 */ /* 0x000fe200078e02ff */
[----:B------:R-:W-:Y:S01]  /*0eb0*/  IADD3 R4, R12, 0x40, RZ ;  /* 0x000000400c047810 */ /* 0x000fe20007ffe0ff */
[----:B-1----:R-:W-:Y:S01]  /*0ec0*/  IMAD.WIDE.U32 R2, R6, c[0x0][0x178], RZ ;  /* 0x00005e0006027a25 */ /* 0x002fe200078e00ff */
[----:B------:R-:W-:Y:S02]  /*0ed0*/  IADD3 R9, R9, UR17, RZ ;  /* 0x0000001109097c10 */ /* 0x000fe4000fffe0ff */
[----:B------:R-:W-:Y:S02]  /*0ee0*/  ISETP.GE.AND P4, PT, R4, c[0x0][0x1d4], PT ;  /* 0x0000750004007a0c */ /* 0x000fe40003f86270 */
[----:B------:R-:W-:-:S02]  /*0ef0*/  IADD3 R3, R3, R0, RZ ;  /* 0x0000000003037210 */ /* 0x000fc40007ffe0ff */
[----:B------:R-:W-:Y:S02]  /*0f00*/  LOP3.LUT R0, R5, 0x1c0, RZ, 0xc0, !PT ;  /* 0x000001c005007812 */ /* 0x000fe400078ec0ff */
[----:B---3--:R-:W-:Y:S01]  /*0f10*/  SHF.R.S32.HI R16, RZ, 0x1f, R17 ;  /* 0x0000001fff107819 */ /* 0x008fe20000011411 */
[----:B------:R-:W-:Y:S01]  /*0f20*/  IMAD.WIDE.U32 R2, R17, c[0x0][0x1b8], R2 ;  /* 0x00006e0011027a25 */ /* 0x000fe200078e0002 */
[----:B------:R-:W-:Y:S02]  /*0f30*/  LOP3.LUT R6, R0, 0x38, R12, 0xf8, !PT ;  /* 0x0000003800067812 */ /* 0x000fe400078ef80c */
[----:B------:R-:W-:Y:S02]  /*0f40*/  SHF.R.U32.HI R5, RZ, 0x3, R0 ;  /* 0x00000003ff057819 */ /* 0x000fe40000011600 */
[----:B------:R-:W-:Y:S02]  /*0f50*/  IADD3 R0, P3, R7, R19, RZ ;  /* 0x0000001307007210 */ /* 0x000fe40007f7e0ff */
[----:B------:R-:W-:Y:S01]  /*0f60*/  LOP3.LUT R21, R6, R5, RZ, 0x3c, !PT ;  /* 0x0000000506157212 */ /* 0x000fe200078e3cff */
[----:B------:R-:W-:Y:S01]  /*0f70*/  IMAD R5, R16, c[0x0][0x1b8], RZ ;  /* 0x00006e0010057a24 */ /* 0x000fe200078e02ff */
[----:B------:R-:W-:-:S02]  /*0f80*/  LEA.HI.X.SX32 R4, R19, R8, 0x1, P3 ;  /* 0x0000000813047211 */ /* 0x000fc400018f0eff */
[----:B------:R-:W-:Y:S01]  /*0f90*/  PLOP3.LUT P3, PT, PT, PT, UP1, 0x80, 0x0 ;  /* 0x000000000000781c */ /* 0x000fe20003f6f018 */
[----:B------:R-:W-:Y:S01]  /*0fa0*/  IMAD R8, R17, c[0x0][0x1bc], R5 ;  /* 0x00006f0011087a24 */ /* 0x000fe200078e0205 */
[----:B------:R-:W-:Y:S01]  /*0fb0*/  SHF.R.S32.HI R13, RZ, 0x1f, R12 ;  /* 0x0000001fff0d7819 */ /* 0x000fe2000001140c */
[----:B------:R-:W-:Y:S01]  /*0fc0*/  IMAD R5, R4, c[0x0][0x1e0], RZ ;  /* 0x0000780004057a24 */ /* 0x000fe200078e02ff */
[----:B------:R-:W-:Y:S01]  /*0fd0*/  ISETP.GE.AND P5, PT, R12, c[0x0][0x1d4], PT ;  /* 0x000075000c007a0c */ /* 0x000fe20003fa6270 */
[----:B------:R-:W-:Y:S01]  /*0fe0*/  IMAD R4, R4, c[0x0][0x208], RZ ;  /* 0x0000820004047a24 */ /* 0x000fe200078e02ff */
[----:B------:R-:W-:Y:S01]  /*0ff0*/  IADD3 R3, R3, R8, RZ ;  /* 0x0000000803037210 */ /* 0x000fe20007ffe0ff */
[----:B------:R-:W-:Y:S01]  /*1000*/  IMAD R14, R0, c[0x0][0x1e4], R5 ;  /* 0x00007900000e7a24 */ /* 0x000fe200078e0205 */
[----:B------:R-:W-:Y:S01]  /*1010*/  SEL R8, R60, RZ, !P0 ;  /* 0x000000ff3c087207 */ /* 0x000fe20004000000 */
[C---:B------:R-:W-:Y:S02]  /*1020*/  IMAD R15, R0.reuse, c[0x0][0x20c], R4 ;  /* 0x00008300000f7a24 */ /* 0x040fe400078e0204 */
[----:B------:R-:W-:-:S04]  /*1030*/  IMAD.WIDE.U32 R6, R0, c[0x0][0x1e0], R12 ;  /* 0x0000780000067a25 */ /* 0x000fc800078e000c */
[----:B------:R-:W-:-:S04]  /*1040*/  @P3 IMAD.HI.U32 R11, R9, c[0x0][0x2c8], RZ ;  /* 0x0000b200090b3a27 */ /* 0x000fc800078e00ff */
[----:B------:R-:W-:-:S04]  /*1050*/  IMAD.WIDE.U32 R4, R0, c[0x0][0x208], R12 ;  /* 0x0000820000047a25 */ /* 0x000fc800078e000c */
[----:B------:R-:W-:Y:S01]  /*1060*/  IMAD.MOV.U32 R0, RZ, RZ, R9 ;  /* 0x000000ffff007224 */ /* 0x000fe200078e0009 */
[----:B------:R-:W-:Y:S01]  /*1070*/  @P3 SHF.R.U32.HI R0, RZ, c[0x0][0x2cc], R11 ;  /* 0x0000b300ff003a19 */ /* 0x000fe2000001160b */
[C---:B------:R-:W-:Y:S01]  /*1080*/  IMAD R11, R8.reuse, c[0x0][0x1c4], R10 ;  /* 0x00007100080b7a24 */ /* 0x040fe200078e020a */
[----:B------:R-:W-:Y:S01]  /*1090*/  IADD3 R5, R5, R15, RZ ;  /* 0x0000000f05057210 */ /* 0x000fe20007ffe0ff */
[----:B------:R-:W-:Y:S01]  /*10a0*/  IMAD.WIDE.U32 R2, R8, c[0x0][0x1c0], R2 ;  /* 0x0000700008027a25 */ /* 0x000fe200078e0002 */
[----:B------:R-:W-:-:S03]  /*10b0*/  SHF.R.S32.HI R8, RZ, 0x1f, R0 ;  /* 0x0000001fff087819 */ /* 0x000fc60000011400 */
[----:B------:R-:W-:Y:S02]  /*10c0*/  IMAD.MOV R10, RZ, RZ, -R0 ;  /* 0x000000ffff0a7224 */ /* 0x000fe400078e0a00 */
[----:B------:R-:W-:Y:S02]  /*10d0*/  IMAD.IADD R3, R3, 0x1, R11 ;  /* 0x0000000103037824 */ /* 0x000fe400078e020b */
[----:B------:R-:W-:Y:S01]  /*10e0*/  IMAD R10, R10, c[0x0][0x2c4], R9 ;  /* 0x0000b1000a0a7a24 */ /* 0x000fe200078e0209 */
[----:B------:R-:W-:Y:S01]  /*10f0*/  LOP3.LUT R9, R24, 0xfffffff0, RZ, 0xc0, !PT ;  /* 0xfffffff018097812 */ /* 0x000fe200078ec0ff */
[----:B------:R-:W-:Y:S02]  /*1100*/  IMAD R8, R8, c[0x0][0x1b0], RZ ;  /* 0x00006c0008087a24 */ /* 0x000fe400078e02ff */
[----:B------:R-:W-:Y:S01]  /*1110*/  IMAD.WIDE.U32 R2, R0, c[0x0][0x1b0], R2 ;  /* 0x00006c0000027a25 */ /* 0x000fe200078e0002 */
[----:B------:R-:W-:-:S03]  /*1120*/  SHF.R.S32.HI R11, RZ, 0x1f, R10 ;  /* 0x0000001fff0b7819 */ /* 0x000fc6000001140a */
[----:B------:R-:W-:Y:S01]  /*1130*/  IMAD R8, R0, c[0x0][0x1b4], R8 ;  /* 0x00006d0000087a24 */ /* 0x000fe200078e0208 */
[----:B------:R-:W-:Y:S01]  /*1140*/  IADD3 R0, -R9, R159, RZ ;  /* 0x0000009f09007210 */ /* 0x000fe20007ffe1ff */
[----:B------:R-:W-:Y:S02]  /*1150*/  IMAD.IADD R7, R7, 0x1, R14 ;  /* 0x0000000107077824 */ /* 0x000fe400078e020e */
[----:B------:R-:W-:Y:S02]  /*1160*/  IMAD.IADD R3, R3, 0x1, R8 ;  /* 0x0000000103037824 */ /* 0x000fe400078e0208 */
        /* <DEDUP_REMOVED lines=14> */
[----:B------:R-:W-:Y:S01]  /*1250*/  LEA.HI R11, R157, R159, RZ, 0x6 ;  /* 0x0000009f9d0b7211 */ /* 0x000fe200078f30ff */
[----:B------:R-:W-:Y:S01]  /*1260*/  IMAD.IADD R22, R0, 0x1, -R10 ;  /* 0x0000000100167824 */ /* 0x000fe200078e0a0a */
[----:B------:R-:W-:Y:S01]  /*1270*/  IADD3 R7, R7, R15, RZ ;  /* 0x0000000f07077210 */ /* 0x000fe20007ffe0ff */
[----:B------:R-:W-:Y:S01]  /*1280*/  IMAD.IADD R9, R9, 0x1, R14 ;  /* 0x0000000109097824 */ /* 0x000fe200078e020e */
[----:B------:R-:W-:Y:S01]  /*1290*/  LEA.HI.X R16, R4, c[0x0][0x164], R2, 0x1, P0 ;  /* 0x0000590004107a11 */ /* 0x000fe200000f0c02 */
[----:B------:R-:W-:Y:S01]  /*12a0*/  IMAD.SHL.U32 R11, R11, 0x8, RZ ;  /* 0x000000080b0b7824 */ /* 0x000fe200078e00ff */
[----:B------:R-:W-:Y:S01]  /*12b0*/  IADD3 R15, R19, UR17, RZ ;  /* 0x00000011130f7c10 */ /* 0x000fe2000fffe0ff */
[----:B------:R1:W3:Y:S01]  /*12c0*/  SHFL.IDX PT, R4, R17, RZ, 0x181f ;  /* 0x00181fff11047589 */ /* 0x0002e200000e0000 */
[----:B------:R-:W-:-:S02]  /*12d0*/  SHF.L.U32 R14, R44, 0x3, RZ ;  /* 0x000000032c0e7819 */ /* 0x000fc400000006ff */
[----:B------:R-:W-:Y:S01]  /*12e0*/  ISETP.GE.AND P0, PT, R15, UR4, PT ;  /* 0x000000040f007c0c */ /* 0x000fe2000bf06270 */
[----:B------:R1:W4:Y:S01]  /*12f0*/  SHFL.IDX PT, R5, R16, RZ, 0x181f ;  /* 0x00181fff10057589 */ /* 0x00032200000e0000 */
[----:B------:R-:W-:Y:S02]  /*1300*/  LOP3.LUT R11, R21, 0xfffffe00, R11, 0xf8, !PT ;  /* 0xfffffe00150b7812 */ /* 0x000fe400078ef80b */
[----:B--2---:R-:W-:Y:S01]  /*1310*/  @P1 MOV R2, R20 ;  /* 0x0000001400021202 */ /* 0x004fe20000000f00 */
[----:B------:R-:W-:Y:S01]  /*1320*/  @!P1 IMAD.MOV.U32 R2, RZ, RZ, R60 ;  /* 0x000000ffff029224 */ /* 0x000fe200078e003c */
[----:B------:R-:W-:Y:S01]  /*1330*/  @P1 SHF.R.S32.HI R3, RZ, 0x1f, R20 ;  /* 0x0000001fff031819 */ /* 0x000fe20000011414 */
[----:B------:R-:W-:Y:S01]  /*1340*/  @!P1 IMAD.MOV.U32 R3, RZ, RZ, R18 ;  /* 0x000000ffff039224 */ /* 0x000fe200078e0012 */
[----:B------:R-:W-:Y:S01]  /*1350*/  IADD3 R18, R14, 0x40, RZ ;  /* 0x000000400e127810 */ /* 0x000fe20007ffe0ff */
[----:B------:R-:W-:Y:S01]  /*1360*/  IMAD.MOV.U32 R20, RZ, RZ, 0x20 ;  /* 0x00000020ff147424 */ /* 0x000fe200078e00ff */
[----:B------:R-:W-:-:S02]  /*1370*/  SEL R0, R2, RZ, !P2 ;  /* 0x000000ff02007207 */ /* 0x000fc40005000000 */
[----:B------:R-:W-:Y:S02]  /*1380*/  SEL R2, R3, RZ, !P2 ;  /* 0x000000ff03027207 */ /* 0x000fe40005000000 */
[----:B------:R-:W-:Y:S01]  /*1390*/  R2P PR, R22, 0x6 ;  /* 0x0000000616007804 */ /* 0x000fe20000000000 */
[----:B------:R-:W-:Y:S01]  /*13a0*/  IMAD.WIDE.U32 R30, R0, c[0x0][0x218], R6 ;  /* 0x00008600001e7a25 */ /* 0x000fe200078e0006 */
[----:B------:R-:W-:Y:S02]  /*13b0*/  MOV R3, 0x10 ;  /* 0x0000001000037802 */ /* 0x000fe40000000f00 */
[----:B------:R-:W-:Y:S01]  /*13c0*/  ISETP.GE.AND P6, PT, R14, c[0x0][0x198], PT ;  /* 0x000066000e007a0c */ /* 0x000fe20003fc6270 */
[C---:B------:R-:W-:Y:S01]  /*13d0*/  IMAD R10, R2.reuse, c[0x0][0x1f0], RZ ;  /* 0x00007c00020a7a24 */ /* 0x040fe200078e02ff */
[----:B------:R-:W-:Y:S01]  /*13e0*/  SEL R3, R3, 0xfffffff0, !P1 ;  /* 0xfffffff003037807 */ /* 0x000fe20004800000 */
[----:B------:R-:W-:Y:S01]  /*13f0*/  IMAD R2, R2, c[0x0][0x218], RZ ;  /* 0x0000860002027a24 */ /* 0x000fe200078e02ff */
[----:B------:R-:W-:Y:S01]  /*1400*/  ISETP.GE.AND P1, PT, R18, c[0x0][0x198], PT ;  /* 0x0000660012007a0c */ /* 0x000fe20003f26270 */
[----:B------:R-:W-:-:S02]  /*1410*/  IMAD R10, R0, c[0x0][0x1f4], R10 ;  /* 0x00007d00000a7a24 */ /* 0x000fc400078e020a */
[C---:B------:R-:W-:Y:S02]  /*1420*/  IMAD R2, R0.reuse, c[0x0][0x21c], R2 ;  /* 0x0000870000027a24 */ /* 0x040fe400078e0202 */
[----:B------:R-:W-:Y:S01]  /*1430*/  IMAD.WIDE.U32 R26, R0, c[0x0][0x1f0], R8 ;  /* 0x00007c00001a7a25 */ /* 0x000fe200078e0008 */
[----:B------:R-:W-:Y:S02]  /*1440*/  SEL R0, R20, 0xffffffe0, !P2 ;  /* 0xffffffe014007807 */ /* 0x000fe40005000000 */
[----:B------:R-:W-:Y:S01]  /*1450*/  IADD3 R29, R31, R2, RZ ;  /* 0x000000021f1d7210 */ /* 0x000fe20007ffe0ff */
[----:B------:R-:W-:Y:S01]  /*1460*/  IMAD.IADD R33, R27, 0x1, R10 ;  /* 0x000000011b217824 */ /* 0x000fe200078e020a */
[----:B------:R1:W-:Y:S04]  /*1470*/  STL.64 [R1+0x48], R26 ;  /* 0x0000481a01007387 */ /* 0x0003e80000100a00 */
        /* <DEDUP_REMOVED lines=14> */
.L_x_1587:
[----:B---34-:R-:W-:Y:S05]  /*1560*/  BSYNC B0 ;  /* 0x0000000000007941 */ /* 0x018fea0003800000 */
.L_x_1586:
[----:B--2---:R-:W-:Y:S01]  /*1570*/  IADD3 R2, R15, 0x10, RZ ;  /* 0x000000100f027810 */ /* 0x004fe20007ffe0ff */
[----:B------:R2:W3:Y:S01]  /*1580*/  SHFL.IDX PT, R5, R16, 0x1, 0x181f ;  /* 0x00381f0010057f89 */ /* 0x0004e200000e0000 */
[----:B------:R-:W-:Y:S02]  /*1590*/  BSSY B0, `(.L_x_1588) ;  /* 0x000000e000007945 */ /* 0x000fe40003800000 */
[----:B------:R-:W-:Y:S01]  /*15a0*/  ISETP.GE.AND P0, PT, R2, UR4, PT ;  /* 0x0000000402007c0c */ /* 0x000fe2000bf06270 */
        /* <DEDUP_REMOVED lines=12> */
.L_x_1589:
[----:B------:R-:W-:Y:S05]  /*1670*/  BSYNC B0 ;  /* 0x0000000000007941 */ /* 0x000fea0003800000 */
.L_x_1588:
[----:B---3--:R-:W-:Y:S01]  /*1680*/  IADD3 R2, R15, 0x20, RZ ;  /* 0x000000200f027810 */ /* 0x008fe20007ffe0ff */
[----:B------:R3:W1:Y:S01]  /*1690*/  SHFL.IDX PT, R5, R16, 0x2, 0x181f ;  /* 0x00581f0010057f89 */ /* 0x00066200000e0000 */
[----:B------:R-:W-:Y:S02]  /*16a0*/  BSSY B0, `(.L_x_1590) ;  /* 0x000000e000007945 */ /* 0x000fe40003800000 */
[----:B------:R-:W-:Y:S01]  /*16b0*/  ISETP.GE.AND P0, PT, R2, UR4, PT ;  /* 0x0000000402007c0c */ /* 0x000fe2000bf06270 */
        /* <DEDUP_REMOVED lines=12> */
.L_x_1591:
[----:B------:R-:W-:Y:S05]  /*1780*/  BSYNC B0 ;  /* 0x0000000000007941 */ /* 0x000fea0003800000 */
.L_x_1590:
[----:B-1----:R-:W-:Y:S01]  /*1790*/  IADD3 R2, R15, 0x30, RZ ;  /* 0x000000300f027810 */ /* 0x002fe20007ffe0ff */
[----:B------:R1:W2:Y:S01]  /*17a0*/  SHFL.IDX PT, R5, R16, 0x3, 0x181f ;  /* 0x00781f0010057f89 */ /* 0x0002a200000e0000 */
[----:B------:R-:W-:Y:S02]  /*17b0*/  BSSY B0, `(.L_x_1592) ;  /* 0x000000e000007945 */ /* 0x000fe40003800000 */
[----:B------:R-:W-:Y:S01]  /*17c0*/  ISETP.GE.AND P0, PT, R2, UR4, PT ;  /* 0x0000000402007c0c */ /* 0x000fe2000bf06270 */
        /* <DEDUP_REMOVED lines=12> */
.L_x_1593:
[----:B------:R-:W-:Y:S05]  /*1890*/  BSYNC B0 ;  /* 0x0000000000007941 */ /* 0x000fea0003800000 */
.L_x_1592:
[----:B--2---:R-:W-:Y:S01]  /*18a0*/  IADD3 R2, R15, 0x40, RZ ;  /* 0x000000400f027810 */ /* 0x004fe20007ffe0ff */
        /* <DEDUP_REMOVED lines=15> */
.L_x_1595:
[----:B------:R-:W-:Y:S05]  /*19a0*/  BSYNC B0 ;  /* 0x0000000000007941 */ /* 0x000fea0003800000 */
.L_x_1594:
        /* <DEDUP_REMOVED lines=16> */
.L_x_1597:
[----:B------:R-:W-:Y:S05]  /*1ab0*/  BSYNC B0 ;  /* 0x0000000000007941 */ /* 0x000fea0003800000 */
.L_x_1596:
        /* <DEDUP_REMOVED lines=16> */
.L_x_1599:
[----:B------:R-:W-:Y:S05]  /*1bc0*/  BSYNC B0 ;  /* 0x0000000000007941 */ /* 0x000fea0003800000 */
.L_x_1598:
[----:B-1----:R-:W-:Y:S01]  /*1bd0*/  IADD3 R2, R15, 0x70, RZ ;  /* 0x000000700f027810 */ /* 0x002fe20007ffe0ff */
[----:B------:R-:W1:Y:S01]  /*1be0*/  SHFL.IDX PT, R6, R17, 0x7, 0x181f ;  /* 0x00f81f0011067f89 */ /* 0x000e6200000e0000 */
[----:B------:R-:W-:Y:S01]  /*1bf0*/  UIADD3 UR21, UR25, -0x1, URZ ;  /* 0xffffffff19157890 */ /* 0x000fe2000fffe03f */
[----:B----4-:R-:W-:Y:S01]  /*1c00*/  IADD3 R4, -R19, UR8, RZ ;  /* 0x0000000813047c10 */ /* 0x010fe2000fffe1ff */
[----:B------:R-:W-:Y:S01]  /*1c10*/  ULDC.64 UR6, c[0x0][0x1e0] ;  /* 0x0000780000067ab9 */ /* 0x000fe20000000a00 */
[----:B------:R-:W-:Y:S01]  /*1c20*/  ISETP.GE.AND P2, PT, R2, UR4, PT ;  /* 0x0000000402007c0c */ /* 0x000fe2000bf46270 */
[----:B------:R-:W4:Y:S01]  /*1c30*/  SHFL.IDX PT, R7, R16, 0x7, 0x181f ;  /* 0x00f81f0010077f89 */ /* 0x000f2200000e0000 */
[----:B------:R-:W-:Y:S01]  /*1c40*/  UMOV UR22, 0x6 ;  /* 0x0000000600167882 */ /* 0x000fe20000000000 */
[----:B------:R-:W-:Y:S01]  /*1c50*/  IMAD.U32 R2, RZ, RZ, UR21 ;  /* 0x00000015ff027e24 */ /* 0x000fe2000f8e00ff */
[----:B------:R-:W-:Y:S01]  /*1c60*/  USHF.L.U32 UR23, UR6, 0x6, URZ ;  /* 0x0000000606177899 */ /* 0x000fe2000800063f */
[----:B------:R-:W-:Y:S01]  /*1c70*/  IMAD.SHL.U32 R245, R11, 0x2, RZ ;  /* 0x000000020bf57824 */ /* 0x000fe200078e00ff */
[----:B------:R-:W-:Y:S01]  /*1c80*/  USHF.L.U64.HI UR22, UR6, UR22, UR7 ;  /* 0x0000001606167299 */ /* 0x000fe20008010207 */
[----:B------:R-:W-:Y:S01]  /*1c90*/  IMAD R2, R2, -0x40, R4 ;  /* 0xffffffc002027824 */ /* 0x000fe200078e0204 */
[----:B------:R-:W-:Y:S01]  /*1ca0*/  USHF.R.S32.HI UR10, URZ, 0x1f, UR21 ;  /* 0x0000001f3f0a7899 */ /* 0x000fe20008011415 */
[----:B------:R-:W-:Y:S01]  /*1cb0*/  IMAD.MOV.U32 R160, RZ, RZ, R32 ;  /* 0x000000ffffa07224 */ /* 0x000fe200078e0020 */
[----:B------:R-:W-:Y:S01]  /*1cc0*/  UIMAD UR4, UR22, UR21, URZ ;  /* 0x00000015160472a4 */ /* 0x000fe2000f8e023f */
[----:B------:R-:W-:Y:S01]  /*1cd0*/  IMAD.MOV.U32 R161, RZ, RZ, R33 ;  /* 0x000000ffffa17224 */ /* 0x000fe200078e0021 */
[----:B------:R-:W-:Y:S01]  /*1ce0*/  UIMAD.WIDE.U32 UR12, UR6, 0x20, URZ ;  /* 0x00000020060c78a5 */ /* 0x000fe2000f8e003f */
[----:B------:R-:W-:Y:S01]  /*1cf0*/  @!P2 SHF.R.S32.HI R4, RZ, 0x1f, R18 ;  /* 0x0000001fff04a819 */ /* 0x000fe20000011412 */
[----:B------:R-:W-:Y:S01]  /*1d00*/  IMAD.U32 R155, RZ, RZ, UR23 ;  /* 0x00000017ff9b7e24 */ /* 0x000fe2000f8e00ff */
[----:B------:R-:W-:Y:S01]  /*1d10*/  UIMAD UR4, UR10, UR23, UR4 ;  /* 0x000000170a0472a4 */ /* 0x000fe2000f8e0204 */
[----:B------:R-:W-:Y:S01]  /*1d20*/  IMAD.MOV.U32 R160, RZ, RZ, R26 ;  /* 0x000000ffffa07224 */ /* 0x000fe200078e001a */
[----:B------:R-:W-:Y:S01]  /*1d30*/  @!P2 LEA.HI R10, R4, R18, RZ, 0x3 ;  /* 0x00000012040aa211 */ /* 0x000fe200078f18ff */
[----:B------:R-:W-:Y:S01]  /*1d40*/  USHF.L.U32 UR9, UR7, 0x5, URZ ;  /* 0x0000000507097899 */ /* 0x000fe2000800063f */
[----:B------:R-:W-:Y:S01]  /*1d50*/  SHF.R.S32.HI R12, RZ, 0x4, R24 ;  /* 0x00000004ff0c7819 */ /* 0x000fe20000011418 */
[----:B------:R-:W-:Y:S01]  /*1d60*/  IMAD.WIDE.U32 R4, R155, UR21, R160 ;  /* 0x000000159b047c25 */ /* 0x000fe2000f8e00a0 */
[----:B-1----:R-:W-:Y:S01]  /*1d70*/  @!P2 LEA R8, P0, R14, R6, 0x1 ;  /* 0x000000060e08a211 */ /* 0x002fe200078008ff */
[----:B------:R-:W-:Y:S01]  /*1d80*/  UIADD3 UR9, UR13, UR9, URZ ;  /* 0x000000090d097290 */ /* 0x000fe2000fffe03f */
[----:B------:R-:W-:Y:S01]  /*1d90*/  @!P2 LOP3.LUT R10, R10, 0xfffffff8, RZ, 0xc0, !PT ;  /* 0xfffffff80a0aa812 */ /* 0x000fe200078ec0ff */
[----:B------:R-:W-:Y:S01]  /*1da0*/  UIMAD UR20, UR21, -0x40, UR8 ;  /* 0xffffffc0151478a4 */ /* 0x000fe2000f8e0208 */
[----:B----4-:R-:W-:Y:S01]  /*1db0*/  @!P2 LEA.HI.X R9, R14, R7, R13, 0x1, P0 ;  /* 0x000000070e09a211 */ /* 0x010fe200000f0c0d */
[----:B------:R-:W-:Y:S01]  /*1dc0*/  STL.64 [R1+0x38], R160 ;  /* 0x000038a001007387 */ /* 0x000fe20000100a00 */
[----:B------:R-:W-:Y:S01]  /*1dd0*/  ISETP.GE.AND P0, PT, R2, 0x1, PT ;  /* 0x000000010200780c */ /* 0x000fe20003f06270 */
[----:B------:R-:W-:Y:S01]  /*1de0*/  @!P2 IMAD.WIDE R6, R10, 0x2, R6 ;  /* 0x000000020a06a825 */ /* 0x000fe200078e0206 */
[----:B------:R-:W-:Y:S01]  /*1df0*/  IADD3 R5, R5, UR4, RZ ;  /* 0x0000000405057c10 */ /* 0x000fe2000fffe0ff */
[----:B------:R-:W-:Y:S01]  /*1e00*/  @!PT LDS RZ, [RZ] ;  /* 0x00000000fffff984 */ /* 0x000fe20000000800 */
[----:B------:R1:W-:Y:S01]  /*1e10*/  @!P2 LDGSTS.E.BYPASS.LTC128B.128 [R245+0xb900], [R8.64], !P6 ;  /* 0x0b90000008f5afae */ /* 0x0003e2000f101d52 */
[----:B------:R-:W-:-:S03]  /*1e20*/  LEA.HI R156, R157, R159, RZ, 0x5 ;  /* 0x0000009f9d9c7211 */ /* 0x000fc600078f28ff */
[----:B------:R4:W-:Y:S01]  /*1e30*/  @!P2 LDGSTS.E.BYPASS.LTC128B.128 [R245+0xf900], [R6.64], !P1 ;  /* 0x0f90000006f5afae */ /* 0x0009e2000c901d52 */
[C---:B------:R-:W-:Y:S02]  /*1e40*/  ISETP.GE.AND P2, PT, R2.reuse, 0x21, PT ;  /* 0x000000210200780c */ /* 0x040fe40003f46270 */
[----:B------:R-:W-:Y:S01]  /*1e50*/  ISETP.GE.AND P1, PT, R2, 0x31, PT ;  /* 0x000000310200780c */ /* 0x000fe20003f26270 */
[----:B------:R-:W0:Y:S01]  /*1e60*/  LDGDEPBAR ;  /* 0x00000000000079af */ /* 0x000e220000000000 */
[----:B------:R-:W-:-:S11]  /*1e70*/  SHF.R.S32.HI R154, RZ, 0x5, R156 ;  /* 0x00000005ff9a7819 */ /* 0x000fd6000001149c */
[----:B------:R-:W-:-:S05]  /*1e80*/  VOTEU.ANY UP0, P1 ;  /* 0x00000000003f7886 */ /* 0x000fca0000800100 */
[----:B------:R-:W-:Y:S01]  /*1e90*/  @UP0 UIMAD UR4, UR7, 0x30, URZ ;  /* 0x00000030070408a4 */ /* 0x000fe2000f8e023f */
[----:B------:R-:W-:Y:S01]  /*1ea0*/  BAR.SYNC.DEFER_BLOCKING 0x0 ;  /* 0x0000000000007b1d */ /* 0x000fe20000010000 */
[----:B-1----:R-:W-:-:S04]  /*1eb0*/  @P0 LEA R8, P6, R4, c[0x0][0x1c8], 0x1 ;  /* 0x0000720004080a11 */ /* 0x002fc800078c08ff */
[----:B------:R-:W-:Y:S01]  /*1ec0*/  @P0 LEA.HI.X R9, R4, c[0x0][0x1cc], R5, 0x1, P6 ;  /* 0x0000730004090a11 */ /* 0x000fe200030f0c05 */
[----:B----4-:R-:W-:Y:S01]  /*1ed0*/  IMAD.MOV.U32 R7, RZ, RZ, c[0x0][0x1e0] ;  /* 0x00007800ff077624 */ /* 0x010fe200078e00ff */
[----:B------:R-:W-:Y:S01]  /*1ee0*/  ISETP.GE.AND P6, PT, R2, 0x11, PT ;  /* 0x000000110200780c */ /* 0x000fe20003fc6270 */
[----:B------:R-:W-:Y:S02]  /*1ef0*/  IMAD.U32 R6, RZ, RZ, UR7 ;  /* 0x00000007ff067e24 */ /* 0x000fe4000f8e00ff */
[----:B------:R-:W-:Y:S01]  /*1f00*/  @!PT LDS RZ, [RZ] ;  /* 0x00000000fffff984 */ /* 0x000fe20000000800 */
[----:B------:R-:W-:Y:S01]  /*1f10*/  @!PT LDS RZ, [RZ] ;  /* 0x00000000fffff984 */ /* 0x000fe20000000800 */
[----:B------:R-:W-:Y:S01]  /*1f20*/  @!PT LDS RZ, [RZ] ;  /* 0x00000000fffff984 */ /* 0x000fe20000000800 */
[----:B------:R1:W-:Y:S04]  /*1f30*/  @P0 LDGSTS.E.BYPASS.LTC128B.128 [R245+0x4100], [R8.64], !P5 ;  /* 0x0410000008f50fae */ /* 0x0003e8000e901d52 */
[----:B------:R1:W-:Y:S06]  /*1f40*/  @P0 LDGSTS.E.BYPASS.LTC128B.128 [R245+0x6100], [R8.64+0x80], !P4 ;  /* 0x0610008008f50fae */ /* 0x0003ec000e101d52 */
[----:B------:R-:W-:-:S04]  /*1f50*/  @P6 LEA R2, P0, R7, R4, 0x4 ;  /* 0x0000000407026211 */ /* 0x000fc800078020ff */
[----:B------:R-:W-:Y:S02]  /*1f60*/  @P6 LEA.HI.X R6, R7, R5, R6, 0x4, P0 ;  /* 0x0000000507066211 */ /* 0x000fe400000f2406 */
[----:B------:R-:W-:-:S04]  /*1f70*/  @P6 LEA R10, P0, R2, c[0x0][0x1c8], 0x1 ;  /* 0x00007200020a6a11 */ /* 0x000fc800078008ff */
[----:B------:R-:W-:Y:S02]  /*1f80*/  @P6 LEA.HI.X R11, R2, c[0x0][0x1cc], R6, 0x1, P0 ;  /* 0x00007300020b6a11 */ /* 0x000fe400000f0c06 */
[----:B------:R-:W-:-:S03]  /*1f90*/  @P2 IADD3 R2, P0, R4, UR12, RZ ;  /* 0x0000000c04022c10 */ /* 0x000fc6000ff1e0ff */
[----:B------:R4:W-:Y:S04]  /*1fa0*/  @P6 LDGSTS.E.BYPASS.LTC128B.128 [R245+0x4900], [R10.64], !P5 ;  /* 0x049000000af56fae */ /* 0x0009e8000e901d52 */
[----:B------:R4:W-:Y:S01]  /*1fb0*/  @P6 LDGSTS.E.BYPASS.LTC128B.128 [R245+0x6900], [R10.64+0x80], !P4 ;  /* 0x069000800af56fae */ /* 0x0009e2000e101d52 */
[----:B-1----:R-:W-:Y:S01]  /*1fc0*/  @P1 IMAD.WIDE.U32 R8, R7, 0x30, R4 ;  /* 0x0000003007081825 */ /* 0x002fe200078e0004 */
[----:B------:R-:W-:Y:S02]  /*1fd0*/  @P2 IADD3.X R4, R5, UR9, RZ, P0, !PT ;  /* 0x0000000905042c10 */ /* 0x000fe400087fe4ff */
[----:B------:R-:W-:Y:S02]  /*1fe0*/  LEA.HI R5, R24, R12, RZ, 0x1 ;  /* 0x0000000c18057211 */ /* 0x000fe400078f08ff */
[----:B------:R-:W-:-:S02]  /*1ff0*/  @P2 LEA R6, P0, R2, c[0x0][0x1c8], 0x1 ;  /* 0x0000720002062a11 */ /* 0x000fc400078008ff */
[----:B------:R-:W-:Y:S02]  /*2000*/  LOP3.LUT R5, R5, 0xfffffffe, RZ, 0xc0, !PT ;  /* 0xfffffffe05057812 */ /* 0x000fe400078ec0ff */
[----:B------:R-:W-:Y:S02]  /*2010*/  @P2 LEA.HI.X R7, R2, c[0x0][0x1cc], R4, 0x1, P0 ;  /* 0x0000730002072a11 */ /* 0x000fe400000f0c04 */
[----:B------:R-:W-:Y:S01]  /*2020*/  @P1 IADD3 R2, R9, UR4, RZ ;  /* 0x0000000409021c10 */ /* 0x000fe2000fffe0ff */
[----:B------:R-:W-:Y:S01]  /*2030*/  IMAD.IADD R9, R12, 0x1, -R5 ;  /* 0x000000010c097824 */ /* 0x000fe200078e0a05 */
[C---:B------:R-:W-:Y:S01]  /*2040*/  @P1 LEA R4, P0, R8.reuse, c[0x0][0x1c8], 0x1 ;  /* 0x0000720008041a11 */ /* 0x040fe200078008ff */
[----:B------:R1:W-:Y:S01]  /*2050*/  @P2 LDGSTS.E.BYPASS.LTC128B.128 [R245+0x5100], [R6.64], !P5 ;  /* 0x0510000006f52fae */ /* 0x0003e2000e901d52 */
[----:B------:R-:W-:Y:S02]  /*2060*/  ULDC.64 UR4, c[0x0][0x208] ;  /* 0x0000820000047ab9 */ /* 0x000fe40000000a00 */
[----:B------:R-:W-:Y:S01]  /*2070*/  @P1 LEA.HI.X R5, R8, c[0x0][0x1cc], R2, 0x1, P0 ;  /* 0x0000730008051a11 */ /* 0x000fe200000f0c02 */
[----:B------:R1:W-:Y:S01]  /*2080*/  @P2 LDGSTS.E.BYPASS.LTC128B.128 [R245+0x7100], [R6.64+0x80], !P4 ;  /* 0x0710008006f52fae */ /* 0x0003e2000e101d52 */
[----:B------:R-:W-:Y:S01]  /*2090*/  IMAD.SHL.U32 R2, R44, 0x40, RZ ;  /* 0x000000402c027824 */ /* 0x000fe200078e00ff */
[----:B------:R-:W-:-:S02]  /*20a0*/  UIMAD UR10, UR10, UR4, URZ ;  /* 0x000000040a0a72a4 */ /* 0x000fc4000f8e023f */
[----:B------:R5:W-:Y:S01]  /*20b0*/  @P1 LDGSTS.E.BYPASS.LTC128B.128 [R245+0x5900], [R4.64], !P5 ;  /* 0x0590000004f51fae */ /* 0x000be2000e901d52 */
[----:B------:R-:W-:Y:S01]  /*20c0*/  UIMAD.WIDE.U32 UR14, UR21, UR4, URZ ;  /* 0x00000004150e72a5 */ /* 0x000fe2000f8e003f */
[----:B------:R-:W-:Y:S01]  /*20d0*/  LOP3.LUT R2, R2, 0x1c0, RZ, 0xc0, !PT ;  /* 0x000001c002027812 */ /* 0x000fe200078ec0ff */
[----:B------:R-:W-:Y:S01]  /*20e0*/  UIMAD UR10, UR21, UR5, UR10 ;  /* 0x00000005150a72a4 */ /* 0x000fe2000f8e020a */
[----:B------:R5:W-:Y:S01]  /*20f0*/  @P1 LDGSTS.E.BYPASS.LTC128B.128 [R245+0x7900], [R4.64+0x80], !P4 ;  /* 0x0790008004f51fae */ /* 0x000be2000e101d52 */
[----:B------:R-:W-:Y:S02]  /*2100*/  LOP3.LUT P1, RZ, R44, 0x2, RZ, 0xc0, !PT ;  /* 0x000000022cff7812 */ /* 0x000fe4000782c0ff */
[----:B------:R-:W-:Y:S01]  /*2110*/  UIADD3 UR10, UR15, UR10, URZ ;  /* 0x0000000a0f0a7290 */ /* 0x000fe2000fffe03f */
[----:B------:R-:W0:Y:S01]  /*2120*/  LDGDEPBAR ;  /* 0x00000000000079af */ /* 0x000e220000000000 */
[----:B-1----:R-:W-:Y:S02]  /*2130*/  IMAD.SHL.U32 R6, R22, 0x40, RZ ;  /* 0x0000004016067824 */ /* 0x002fe400078e00ff */
        /* <DEDUP_REMOVED lines=19> */
[----:B------:R-:W-:Y:S01]  /*2270*/  IADD3 R235, R224, 0x4120, RZ ;  /* 0x00004120e0eb7810 */ /* 0x000fe20007ffe0ff */
[C-C-:B------:R-:W-:Y:S02]  /*2280*/  IMAD R233, R3.reuse, 0x2, R231.reuse ;  /* 0x0000000203e97824 */ /* 0x140fe400078e02e7 */
[C---:B------:R-:W-:Y:S02]  /*2290*/  IMAD R232, R0.reuse, 0x2, R231 ;  /* 0x0000000200e87824 */ /* 0x040fe400078e02e7 */
[----:B------:R-:W-:Y:S02]  /*22a0*/  IMAD R234, R0, 0x2, R233 ;  /* 0x0000000200ea7824 */ /* 0x000fe400078e02e9 */
[----:B------:R-:W-:Y:S01]  /*22b0*/  IMAD R236, R3, 0x2, R232 ;  /* 0x0000000203ec7824 */ /* 0x000fe200078e02e8 */
[----:B------:R-:W-:Y:S04]  /*22c0*/  LDSM.16.M88.4 R4, [R231+0xa100] ;  /* 0x00a10000e704783b */ /* 0x000fe80000000200 */
[----:B----4-:R-:W1:Y:S04]  /*22d0*/  LDSM.16.M88.4 R8, [R224+0x4100] ;  /* 0x00410000e008783b */ /* 0x010e680000000200 */
[----:B------:R-:W4:Y:S04]  /*22e0*/  LDSM.16.M88.4 R12, [R224+0x4900] ;  /* 0x00490000e00c783b */ /* 0x000f280000000200 */
[----:B------:R-:W5:Y:S04]  /*22f0*/  LDSM.16.M88.4 R24, [R224+0x5100] ;  /* 0x00510000e018783b */ /* 0x000f680000000200 */
[----:B------:R-:W2:Y:S04]  /*2300*/  LDSM.16.M88.4 R48, [R224+0x5900] ;  /* 0x00590000e030783b */ /* 0x000ea80000000200 */
[----:B------:R-:W3:Y:S01]  /*2310*/  LDSM.16.M88.4 R20, [R231+0x8100] ;  /* 0x00810000e714783b */ /* 0x000ee20000000200 */
[C---:B-1----:R-:W-:Y:S08]  /*2320*/  HMMA.16816.F32.BF16 R52, R4.reuse, R8, RZ ;  /* 0x000000080434723c */ /* 0x042ff000000418ff */
[C---:B----4-:R-:W-:Y:S08]  /*2330*/  HMMA.16816.F32.BF16 R60, R4.reuse, R12, RZ ;  /* 0x0000000c043c723c */ /* 0x050ff000000418ff */
[C---:B-----5:R-:W-:Y:S08]  /*2340*/  HMMA.16816.F32.BF16 R64, R4.reuse, R24, RZ ;  /* 0x000000180440723c */ /* 0x060ff000000418ff */
[C---:B--2---:R-:W-:Y:S08]  /*2350*/  HMMA.16816.F32.BF16 R72, R4.reuse, R48, RZ ;  /* 0x000000300448723c */ /* 0x044ff000000418ff */
[C---:B------:R-:W-:Y:S08]  /*2360*/  HMMA.16816.F32.BF16 R96, R4.reuse, R10, RZ ;  /* 0x0000000a0460723c */ /* 0x040ff000000418ff */
[C---:B------:R-:W-:Y:S08]  /*2370*/  HMMA.16816.F32.BF16 R112, R4.reuse, R14, RZ ;  /* 0x0000000e0470723c */ /* 0x040ff000000418ff */
[C---:B------:R-:W-:Y:S08]  /*2380*/  HMMA.16816.F32.BF16 R120, R4.reuse, R26, RZ ;  /* 0x0000001a0478723c */ /* 0x040ff000000418ff */
[----:B------:R-:W-:Y:S07]  /*2390*/  HMMA.16816.F32.BF16 R100, R4, R50, RZ ;  /* 0x000000320464723c */ /* 0x000fee00000418ff */
[----:B------:R-:W-:Y:S01]  /*23a0*/  IMAD.U32 R4, RZ, RZ, UR14 ;  /* 0x0000000eff047e24 */ /* 0x000fe2000f8e00ff */
[----:B------:R-:W-:Y:S01]  /*23b0*/  IADD3 R6, R224, 0x4100, RZ ;  /* 0x00004100e0067810 */ /* 0x000fe20007ffe0ff */
[----:B------:R-:W-:Y:S01]  /*23c0*/  IMAD.U32 R5, RZ, RZ, UR15 ;  /* 0x0000000fff057e24 */ /* 0x000fe2000f8e00ff */
[----:B------:R-:W-:Y:S01]  /*23d0*/  UMOV UR14, 0x5 ;  /* 0x00000005000e7882 */ /* 0x000fe20000000000 */
[----:B------:R-:W-:Y:S01]  /*23e0*/  IMAD.U32 R5, RZ, RZ, UR10 ;  /* 0x0000000aff057e24 */ /* 0x000fe2000f8e00ff */
[----:B------:R-:W-:Y:S01]  /*23f0*/  LEA R2, P0, R4, R30, 0x6 ;  /* 0x0000001e04027211 */ /* 0x000fe200078030ff */
[----:B------:R-:W-:Y:S01]  /*2400*/  USHF.L.U32 UR10, UR4, 0x5, URZ ;  /* 0x00000005040a7899 */ /* 0x000fe2000800063f */
[----:B------:R-:W-:Y:S01]  /*2410*/  @P1 IADD3 R235, R6, -0x20, RZ ;  /* 0xffffffe006eb1810 */ /* 0x000fe20007ffe0ff */
[----:B------:R-:W-:Y:S01]  /*2420*/  USHF.L.U64.HI UR14, UR4, UR14, UR5 ;  /* 0x0000000e040e7299 */ /* 0x000fe20008010205 */
[----:B------:R-:W-:Y:S01]  /*2430*/  LEA.HI.X R5, R4, R29, R5, 0x6, P0 ;  /* 0x0000001d04057211 */ /* 0x000fe200000f3405 */
[----:B---3--:R-:W-:Y:S01]  /*2440*/  HMMA.16816.F32.BF16 R80, R20, R24, RZ ;  /* 0x000000181450723c */ /* 0x008fe200000418ff */
[C---:B------:R-:W-:Y:S01]  /*2450*/  LEA R4, P0, R2.reuse, c[0x0][0x1f8], 0x1 ;  /* 0x00007e0002047a11 */ /* 0x040fe200078008ff */
[----:B------:R-:W-:Y:S01]  /*2460*/  IMAD.U32 R7, RZ, RZ, UR10 ;  /* 0x0000000aff077e24 */ /* 0x000fe2000f8e00ff */
[----:B------:R-:W-:Y:S01]  /*2470*/  UIADD3 UR16, UP0, UR10, 0x80, URZ ;  /* 0x000000800a107890 */ /* 0x000fe2000ff1e03f */
[----:B------:R-:W-:Y:S01]  /*2480*/  LDSM.16.M88.4 R40, [R235] ;  /* 0x00000000eb28783b */ /* 0x000fe20000000200 */
[----:B------:R-:W-:-:S02]  /*2490*/  LEA.HI.X R5, R2, c[0x0][0x1fc], R5, 0x1, P0 ;  /* 0x00007f0002057a11 */ /* 0x000fc400000f0c05 */
[----:B------:R-:W-:Y:S01]  /*24a0*/  IADD3 R2, -R19, UR20, RZ ;  /* 0x0000001413027c10 */ /* 0x000fe2000fffe1ff */
[----:B------:R-:W-:Y:S01]  /*24b0*/  UIADD3.X UR15, URZ, UR14, URZ, UP0, !UPT ;  /* 0x0000000e3f0f7290 */ /* 0x000fe200087fe43f */
[----:B------:R-:W-:Y:S01]  /*24c0*/  IADD3 R6, P6, R4, UR10, RZ ;  /* 0x0000000a04067c10 */ /* 0x000fe2000ffde0ff */
[C---:B------:R-:W-:Y:S01]  /*24d0*/  HMMA.16816.F32.BF16 R84, R20.reuse, R26, RZ ;  /* 0x0000001a1454723c */ /* 0x040fe200000418ff */
[----:B------:R-:W-:Y:S01]  /*24e0*/  ISETP.LT.OR P2, PT, R2, 0x1, P5 ;  /* 0x000000010200780c */ /* 0x000fe20002f41670 */
[----:B------:R-:W-:Y:S01]  /*24f0*/  LDSM.16.M88.4 R36, [R235+0x800] ;  /* 0x00080000eb24783b */ /* 0x000fe20000000200 */
[----:B------:R-:W-:Y:S01]  /*2500*/  IADD3 R24, P1, P0, R7, 0x80, R4 ;  /* 0x0000008007187810 */ /* 0x000fe2000783e004 */
[----:B------:R-:W-:Y:S01]  /*2510*/  UISETP.GE.AND UP0, UPT, UR25, 0x2, UPT ;  /* 0x000000021900788c */ /* 0x000fe2000bf06270 */
[----:B------:R-:W-:Y:S01]  /*2520*/  IADD3.X R7, R5, UR14, RZ, P6, !PT ;  /* 0x0000000e05077c10 */ /* 0x000fe2000b7fe4ff */
[----:B------:R-:W-:Y:S01]  /*2530*/  LDSM.16.M88.4 R32, [R235+0x1000] ;  /* 0x00100000eb20783b */ /* 0x000fe20000000200 */
[----:B------:R-:W-:Y:S01]  /*2540*/  IADD3 R16, P6, R6, UR10, RZ ;  /* 0x0000000a06107c10 */ /* 0x000fe2000ffde0ff */
[----:B------:R-:W-:Y:S01]  /*2550*/  HMMA.16816.F32.BF16 R124, R20, R8, RZ ;  /* 0x00000008147c723c */ /* 0x000fe200000418ff */
[----:B------:R-:W-:Y:S01]  /*2560*/  IADD3.X R25, RZ, UR14, R5, P1, P0 ;  /* 0x0000000eff197c10 */ /* 0x000fe20008fe0405 */
[----:B------:R-:W-:Y:S01]  /*2570*/  LDSM.16.M88.4 R28, [R235+0x1800] ;  /* 0x00180000eb1c783b */ /* 0x000fe20000000200 */
[----:B------:R-:W-:-:S02]  /*2580*/  ISETP.LT.OR P0, PT, R2, 0x1, P4 ;  /* 0x000000010200780c */ /* 0x000fc40002701670 */
[----:B------:R-:W-:Y:S02]  /*2590*/  IADD3 R18, P1, R6, UR16, RZ ;  /* 0x0000001006127c10 */ /* 0x000fe4000ff3e0ff */
[C---:B------:R-:W-:Y:S01]  /*25a0*/  IADD3.X R17, R7.reuse, UR14, RZ, P6, !PT ;  /* 0x0000000e07117c10 */ /* 0x040fe2000b7fe4ff */
[C---:B------:R-:W-:Y:S01]  /*25b0*/  HMMA.16816.F32.BF16 R104, R20.reuse, R10, RZ ;  /* 0x0000000a1468723c */ /* 0x040fe200000418ff */
[----:B------:R-:W-:Y:S01]  /*25c0*/  IADD3 R26, P6, R16, UR10, RZ ;  /* 0x0000000a101a7c10 */ /* 0x000fe2000ffde0ff */
[----:B------:R-:W1:Y:S01]  /*25d0*/  LDSM.16.M88.4 R8, [R233+0xa100] ;  /* 0x00a10000e908783b */ /* 0x000e620000000200 */
[----:B------:R-:W-:Y:S02]  /*25e0*/  IADD3.X R19, R7, UR15, RZ, P1, !PT ;  /* 0x0000000f07137c10 */ /* 0x000fe40008ffe4ff */
[C---:B------:R-:W-:Y:S02]  /*25f0*/  ISETP.LT.OR P1, PT, R2.reuse, 0x11, P5 ;  /* 0x000000110200780c */ /* 0x040fe40002f21670 */
[----:B------:R-:W-:Y:S01]  /*2600*/  IADD3.X R27, R17, UR14, RZ, P6, !PT ;  /* 0x0000000e111b7c10 */ /* 0x000fe2000b7fe4ff */
[----:B------:R-:W-:Y:S01]  /*2610*/  HMMA.16816.F32.BF16 R92, R20, R12, RZ ;  /* 0x0000000c145c723c */ /* 0x000fe200000418ff */
[----:B------:R-:W-:-:S02]  /*2620*/  ISETP.LT.OR P6, PT, R2, 0x11, P4 ;  /* 0x000000110200780c */ /* 0x000fc400027c1670 */
[C---:B------:R-:W-:Y:S02]  /*2630*/  IADD3 R243, R235.reuse, 0x800, RZ ;  /* 0x00000800ebf37810 */ /* 0x040fe40007ffe0ff */
[C---:B------:R-:W-:Y:S02]  /*2640*/  IADD3 R242, R235.reuse, 0x1000, RZ ;  /* 0x00001000ebf27810 */ /* 0x040fe40007ffe0ff */
[C---:B------:R-:W-:Y:S01]  /*2650*/  IADD3 R241, R235.reuse, 0x1800, RZ ;  /* 0x00001800ebf17810 */ /* 0x040fe20007ffe0ff */
[----:B------:R-:W-:Y:S01]  /*2660*/  HMMA.16816.F32.BF16 R88, R20, R14, RZ ;  /* 0x0000000e1458723c */ /* 0x000fe200000418ff */
[----:B------:R-:W2:Y:S01]  /*2670*/  LDSM.16.M88.4 R12, [R233+0x8100] ;  /* 0x00810000e90c783b */ /* 0x000ea20000000200 */
[C---:B------:R-:W-:Y:S02]  /*2680*/  IADD3 R240, R235.reuse, 0x2000, RZ ;  /* 0x00002000ebf07810 */ /* 0x040fe40007ffe0ff */
[----:B------:R-:W-:Y:S01]  /*2690*/  IADD3 R239, R235, 0x2800, RZ ;  /* 0x00002800ebef7810 */ /* 0x000fe20007ffe0ff */
[----:B------:R-:W-:Y:S01]  /*26a0*/  @!PT LDS RZ, [RZ] ;  /* 0x00000000fffff984 */ /* 0x000fe20000000800 */
[----:B------:R-:W-:Y:S01]  /*26b0*/  @!PT LDS RZ, [RZ] ;  /* 0x00000000fffff984 */ /* 0x000fe20000000800 */
[----:B------:R-:W-:Y:S01]  /*26c0*/  @!PT LDS RZ, [RZ] ;  /* 0x00000000fffff984 */ /* 0x000fe20000000800 */
[----:B------:R3:W-:Y:S01]  /*26d0*/  LDGSTS.E.BYPASS.LTC128B.128 [R245+0x100], [R4.64], !P2 ;  /* 0x0010000004f57fae */ /* 0x0007e2000d101d52 */
[----:B------:R-:W-:-:S02]  /*26e0*/  ISETP.LT.OR P2, PT, R2, 0x21, P5 ;  /* 0x000000210200780c */ /* 0x000fc40002f41670 */
[C---:B------:R-:W-:Y:S01]  /*26f0*/  HMMA.16816.F32.BF16 R76, R20.reuse, R48, RZ ;  /* 0x00000030144c723c */ /* 0x040fe200000418ff */
[----:B------:R3:W-:Y:S01]  /*2700*/  LDGSTS.E.BYPASS.LTC128B.128 [R245+0x2100], [R4.64+0x80], !P0 ;  /* 0x0210008004f57fae */ /* 0x0007e2000c101d52 */
[----:B------:R-:W-:Y:S02]  /*2710*/  ISETP.LT.OR P0, PT, R2, 0x21, P4 ;  /* 0x000000210200780c */ /* 0x000fe40002701670 */
[----:B------:R-:W-:Y:S01]  /*2720*/  IADD3 R238, R235, 0x3000, RZ ;  /* 0x00003000ebee7810 */ /* 0x000fe20007ffe0ff */
[----:B------:R4:W-:Y:S01]  /*2730*/  LDGSTS.E.BYPASS.LTC128B.128 [R245+0x900], [R6.64], !P1 ;  /* 0x0090000006f57fae */ /* 0x0009e2000c901d52 */
[----:B------:R-:W-:Y:S02]  /*2740*/  LOP3.LUT P1, RZ, R44, 0x4, RZ, 0xc0, !PT ;  /* 0x000000042cff7812 */ /* 0x000fe4000782c0ff */
[----:B------:R-:W-:Y:S01]  /*2750*/  HMMA.16816.F32.BF16 R68, R20, R50, RZ ;  /* 0x000000321444723c */ /* 0x000fe200000418ff */
[----:B------:R5:W-:Y:S01]  /*2760*/  LDGSTS.E.BYPASS.LTC128B.128 [R245+0x2900], [R24.64], !P6 ;  /* 0x0290000018f57fae */ /* 0x000be2000f101d52 */
[----:B------:R-:W-:-:S02]  /*2770*/  ISETP.LT.OR P6, PT, R2, 0x31, P5 ;  /* 0x000000310200780c */ /* 0x000fc40002fc1670 */
[----:B------:R-:W-:Y:S01]  /*2780*/  IADD3 R237, R235, 0x3800, RZ ;  /* 0x00003800ebed7810 */ /* 0x000fe20007ffe0ff */
[----:B------:R2:W-:Y:S01]  /*2790*/  LDGSTS.E.BYPASS.LTC128B.128 [R245+0x1100], [R16.64], !P2 ;  /* 0x0110000010f57fae */ /* 0x0005e2000d101d52 */
[----:B------:R-:W-:Y:S01]  /*27a0*/  ISETP.LT.OR P2, PT, R2, 0x31, P4 ;  /* 0x000000310200780c */ /* 0x000fe20002741670 */
[----:B------:R-:W-:Y:S02]  /*27b0*/  IMAD.MOV.U32 R2, RZ, RZ, 0x40 ;  /* 0x00000040ff027424 */ /* 0x000fe400078e00ff */
[----:B------:R2:W-:Y:S01]  /*27c0*/  LDGSTS.E.BYPASS.LTC128B.128 [R245+0x3100], [R18.64], !P0 ;  /* 0x0310000012f57fae */ /* 0x0005e2000c101d52 */
[----:B-1----:R-:W-:Y:S02]  /*27d0*/  HMMA.16816.F32.BF16 R20, R8, R40, R52 ;  /* 0x000000280814723c */ /* 0x002fe40000041834 */
[----:B------:R-:W-:-:S03]  /*27e0*/  SEL R2, R2, 0xffffffc0, !P1 ;  /* 0xffffffc002027807 */ /* 0x000fc60004800000 */
[----:B------:R5:W-:Y:S02]  /*27f0*/  LDGSTS.E.BYPASS.LTC128B.128 [R245+0x1900], [R26.64], !P6 ;  /* 0x019000001af57fae */ /* 0x000be4000f101d52 */
[----:B------:R-:W-:Y:S01]  /*2800*/  IMAD.IADD R230, R224, 0x1, R2 ;  /* 0x00000001e0e67824 */ /* 0x000fe200078e0202 */
[C---:B------:R-:W-:Y:S01]  /*2810*/  HMMA.16816.F32.BF16 R60, R8.reuse, R36, R60 ;  /* 0x00000024083c723c */ /* 0x040fe2000004183c */
[----:B------:R-:W-:Y:S01]  /*2820*/  IMAD.IADD R229, R2, 0x1, R235 ;  /* 0x0000000102e57824 */ /* 0x000fe200078e02eb */
[----:B---3--:R-:W-:Y:S02]  /*2830*/  IADD3 R4, P0, R16, UR16, RZ ;  /* 0x0000001010047c10 */ /* 0x008fe4000ff1e0ff */
[----:B------:R-:W-:Y:S02]  /*2840*/  LOP3.LUT R2, R152, R153, RZ, 0xfc, !PT ;  /* 0x0000009998027212 */ /* 0x000fe400078efcff */
[----:B------:R-:W-:Y:S02]  /*2850*/  IADD3.X R5, R17, UR15, RZ, P0, !PT ;  /* 0x0000000f11057c10 */ /* 0x000fe400087fe4ff */
[----:B------:R-:W-:Y:S01]  /*2860*/  HMMA.16816.F32.BF16 R64, R8, R32, R64 ;  /* 0x000000200840723c */ /* 0x000fe20000041840 */
[----:B------:R-:W-:-:S02]  /*2870*/  PLOP3.LUT P0, PT, PT, PT, UP0, 0x80, 0x0 ;  /* 0x000000000000781c */ /* 0x000fc40003f0f008 */
[----:B------:R4:W-:Y:S04]  /*2880*/  LDGSTS.E.BYPASS.LTC128B.128 [R245+0x3900], [R4.64], !P2 ;  /* 0x0390000004f57fae */ /* 0x0009e8000d101d52 */
[----:B------:R-:W-:Y:S01]  /*2890*/  LDSM.16.M88.4 R56, [R230+0x4100] ;  /* 0x00410000e638783b */ /* 0x000fe20000000200 */
[C---:B------:R-:W-:Y:S03]  /*28a0*/  HMMA.16816.F32.BF16 R72, R8.reuse, R28, R72 ;  /* 0x0000001c0848723c */ /* 0x040fe60000041848 */
[----:B--2---:R-:W1:Y:S04]  /*28b0*/  LDSM.16.M88.4 R16, [R232+0xa100] ;  /* 0x00a10000e810783b */ /* 0x004e680000000200 */
[----:B------:R-:W2:Y:S01]  /*28c0*/  LDSM.16.M88.4 R48, [R230+0x5100] ;  /* 0x00510000e630783b */ /* 0x000ea20000000200 */
[C---:B------:R-:W-:Y:S03]  /*28d0*/  HMMA.16816.F32.BF16 R132, R8.reuse, R42, R96 ;  /* 0x0000002a0884723c */ /* 0x040fe60000041860 */
[----:B------:R-:W3:Y:S04]  /*28e0*/  LDSM.16.M88.4 R52, [R230+0x4900] ;  /* 0x00490000e634783b */ /* 0x000ee80000000200 */
[----:B------:R-:W1:Y:S01]  /*28f0*/  LDSM.16.M88.4 R44, [R230+0x5900] ;  /* 0x00590000e62c783b */ /* 0x000e620000000200 */
[C---:B------:R-:W-:Y:S03]  /*2900*/  HMMA.16816.F32.BF16 R112, R8.reuse, R38, R112 ;  /* 0x000000260870723c */ /* 0x040fe60000041870 */
[----:B-----5:R-:W-:Y:S04]  /*2910*/  LDSM.16.M88.4 R24, [R229+0x800] ;  /* 0x00080000e518783b */ /* 0x020fe80000000200 */
[----:B----4-:R-:W-:Y:S01]  /*2920*/  LDSM.16.M88.4 R4, [R234+0xa100] ;  /* 0x00a10000ea04783b */ /* 0x010fe20000000200 */
[C---:B------:R-:W-:Y:S03]  /*2930*/  HMMA.16816.F32.BF16 R120, R8.reuse, R34, R120 ;  /* 0x000000220878723c */ /* 0x040fe60000041878 */
[----:B------:R-:W0:Y:S05]  /*2940*/  LDGDEPBAR ;  /* 0x00000000000079af */ /* 0x000e2a0000000000 */
[----:B------:R-:W-:Y:S01]  /*2950*/  HMMA.16816.F32.BF16 R116, R8, R30, R100 ;  /* 0x0000001e0874723c */ /* 0x000fe20000041864 */
[----:B------:R-:W4:Y:S07]  /*2960*/  LDSM.16.M88.4 R8, [R232+0x8100] ;  /* 0x00810000e808783b */ /* 0x000f2e0000000200 */
[C---:B------:R-:W-:Y:S08]  /*2970*/  HMMA.16816.F32.BF16 R124, R12.reuse, R40, R124 ;  /* 0x000000280c7c723c */ /* 0x040ff0000004187c */
[C---:B------:R-:W-:Y:S08]  /*2980*/  HMMA.16816.F32.BF16 R136, R12.reuse, R32, R80 ;  /* 0x000000200c88723c */ /* 0x040ff00000041850 */
[C---:B------:R-:W-:Y:S08]  /*2990*/  HMMA.16816.F32.BF16 R40, R12.reuse, R42, R104 ;  /* 0x0000002a0c28723c */ /* 0x040ff00000041868 */
[C---:B------:R-:W-:Y:S08]  /*29a0*/  HMMA.16816.F32.BF16 R32, R12.reuse, R34, R84 ;  /* 0x000000220c20723c */ /* 0x040ff00000041854 */
[C---:B------:R-:W-:Y:S08]  /*29b0*/  HMMA.16816.F32.BF16 R128, R12.reuse, R36, R92 ;  /* 0x000000240c80723c */ /* 0x040ff0000004185c */
[C---:B------:R-:W-:Y:S08]  /*29c0*/  HMMA.16816.F32.BF16 R140, R12.reuse, R28, R76 ;  /* 0x0000001c0c8c723c */ /* 0x040ff0000004184c */
[C---:B------:R-:W-:Y:S01]  /*29d0*/  HMMA.16816.F32.BF16 R108, R12.reuse, R38, R88 ;  /* 0x000000260c6c723c */ /* 0x040fe20000041858 */
[----:B------:R-:W-:Y:S07]  /*29e0*/  LDSM.16.M88.4 R36, [R229+0x1800] ;  /* 0x00180000e524783b */ /* 0x000fee0000000200 */
[----:B------:R-:W-:Y:S01]  /*29f0*/  HMMA.16816.F32.BF16 R104, R12, R30, R68 ;  /* 0x0000001e0c68723c */ /* 0x000fe20000041844 */
[----:B------:R-:W5:Y:S04]  /*2a00*/  LDSM.16.M88.4 R28, [R229] ;  /* 0x00000000e51c783b */ /* 0x000f680000000200 */
[----:B------:R-:W-:Y:S03]  /*2a10*/  LDSM.16.M88.4 R12, [R234+0x8100] ;  /* 0x00810000ea0c783b */ /* 0x000fe60000000200 */
[C---:B-1----:R-:W-:Y:S01]  /*2a20*/  HMMA.16816.F32.BF16 R100, R16.reuse, R56, R20 ;  /* 0x000000381064723c */ /* 0x042fe20000041814 */
[----:B------:R-:W1:Y:S07]  /*2a30*/  LDSM.16.M88.4 R20, [R229+0x1000] ;  /* 0x00100000e514783b */ /* 0x000e6e0000000200 */
[C---:B--2---:R-:W-:Y:S08]  /*2a40*/  HMMA.16816.F32.BF16 R92, R16.reuse, R48, R64 ;  /* 0x00000030105c723c */ /* 0x044ff00000041840 */
[C---:B---3--:R-:W-:Y:S08]  /*2a50*/  HMMA.16816.F32.BF16 R96, R16.reuse, R52, R60 ;  /* 0x000000341060723c */ /* 0x048ff0000004183c */
[C---:B------:R-:W-:Y:S08]  /*2a60*/  HMMA.16816.F32.BF16 R72, R16.reuse, R44, R72 ;  /* 0x0000002c1048723c */ /* 0x040ff00000041848 */
[C---:B------:R-:W-:Y:S08]  /*2a70*/  HMMA.16816.F32.BF16 R84, R16.reuse, R58, R132 ;  /* 0x0000003a1054723c */ /* 0x040ff00000041884 */
[C---:B------:R-:W-:Y:S08]  /*2a80*/  HMMA.16816.F32.BF16 R80, R16.reuse, R54, R112 ;  /* 0x000000361050723c */ /* 0x040ff00000041870 */
[C---:B------:R-:W-:Y:S08]  /*2a90*/  HMMA.16816.F32.BF16 R76, R16.reuse, R50, R120 ;  /* 0x00000032104c723c */ /* 0x040ff00000041878 */
[----:B------:R-:W-:Y:S08]  /*2aa0*/  HMMA.16816.F32.BF16 R64, R16, R46, R116 ;  /* 0x0000002e1040723c */ /* 0x000ff00000041874 */
[C---:B----4-:R-:W-:Y:S08]  /*2ab0*/  HMMA.16816.F32.BF16 R88, R8.reuse, R56, R124 ;  /* 0x000000380858723c */ /* 0x050ff0000004187c */
        /* <DEDUP_REMOVED lines=8> */
[----:B------:R-:W2:Y:S07]  /*2b40*/  LDSM.16.M88.4 R8, [R231+0xe100] ;  /* 0x00e10000e708783b */ /* 0x000eae0000000200 */
[C---:B-----5:R-:W-:Y:S08]  /*2b50*/  HMMA.16816.F32.BF16 R60, R4.reuse, R28, R100 ;  /* 0x0000001c043c723c */ /* 0x060ff00000041864 */
[C---:B------:R-:W-:Y:S08]  /*2b60*/  HMMA.16816.F32.BF16 R100, R4.reuse, R30, R84 ;  /* 0x0000001e0464723c */ /* 0x040ff00000041854 */
[C---:B------:R-:W-:Y:S08]  /*2b70*/  HMMA.16816.F32.BF16 R104, R4.reuse, R24, R96 ;  /* 0x000000180468723c */ /* 0x040ff00000041860 */
[C---:B-1----:R-:W-:Y:S08]  /*2b80*/  HMMA.16816.F32.BF16 R132, R4.reuse, R20, R92 ;  /* 0x000000140484723c */ /* 0x042ff0000004185c */
[C---:B------:R-:W-:Y:S08]  /*2b90*/  HMMA.16816.F32.BF16 R128, R4.reuse, R22, R76 ;  /* 0x000000160480723c */ /* 0x040ff0000004184c */
[----:B------:R-:W-:Y:S08]  /*2ba0*/  HMMA.16816.F32.BF16 R120, R4, R38, R64 ;  /* 0x000000260478723c */ /* 0x000ff00000041840 */
[C---:B------:R-:W-:Y:S08]  /*2bb0*/  HMMA.16816.F32.BF16 R76, R12.reuse, R28, R88 ;  /* 0x0000001c0c4c723c */ /* 0x040ff00000041858 */
[C---:B------:R-:W-:Y:S01]  /*2bc0*/  HMMA.16816.F32.BF16 R64, R12.reuse, R30, R68 ;  /* 0x0000001e0c40723c */ /* 0x040fe20000041844 */
[----:B------:R-:W-:Y:S07]  /*2bd0*/  LDSM.16.M88.4 R28, [R235+0x2000] ;  /* 0x00200000eb1c783b */ /* 0x000fee0000000200 */
[C---:B------:R-:W-:Y:S08]  /*2be0*/  HMMA.16816.F32.BF16 R116, R12.reuse, R24, R56 ;  /* 0x000000180c74723c */ /* 0x040ff00000041838 */
[C---:B------:R-:W-:Y:S01]  /*2bf0*/  HMMA.16816.F32.BF16 R112, R12.reuse, R26, R52 ;  /* 0x0000001a0c70723c */ /* 0x040fe20000041834 */
[----:B------:R-:W-:Y:S07]  /*2c00*/  LDSM.16.M88.4 R52, [R235+0x3800] ;  /* 0x00380000eb34783b */ /* 0x000fee0000000200 */
[C---:B------:R-:W-:Y:S01]  /*2c10*/  HMMA.16816.F32.BF16 R108, R12.reuse, R20, R40 ;  /* 0x000000140c6c723c */ /* 0x040fe20000041828 */
[----:B------:R-:W1:Y:S07]  /*2c20*/  LDSM.16.M88.4 R40, [R224+0x6900] ;  /* 0x00690000e028783b */ /* 0x000e6e0000000200 */
[C---:B------:R-:W-:Y:S01]  /*2c30*/  HMMA.16816.F32.BF16 R84, R12.reuse, R22, R16 ;  /* 0x000000160c54723c */ /* 0x040fe20000041810 */
[----:B------:R-:W-:Y:S04]  /*2c40*/  LDSM.16.M88.4 R16, [R224+0x7900] ;  /* 0x00790000e010783b */ /* 0x000fe80000000200 */
[----:B------:R-:W-:Y:S03]  /*2c50*/  LDSM.16.M88.4 R20, [R233+0xc100] ;  /* 0x00c10000e914783b */ /* 0x000fe60000000200 */
[C---:B------:R-:W-:Y:S01]  /*2c60*/  HMMA.16816.F32.BF16 R96, R12.reuse, R36, R32 ;  /* 0x000000240c60723c */ /* 0x040fe20000041820 */
[----:B------:R-:W-:Y:S07]  /*2c70*/  LDSM.16.M88.4 R32, [R224+0x7100] ;  /* 0x00710000e020783b */ /* 0x000fee0000000200 */
[----:B------:R-:W-:Y:S01]  /*2c80*/  HMMA.16816.F32.BF16 R92, R12, R38, R44 ;  /* 0x000000260c5c723c */ /* 0x000fe2000004182c */
[----:B------:R-:W3:Y:S04]  /*2c90*/  LDSM.16.M88.4 R12, [R231+0xc100] ;  /* 0x00c10000e70c783b */ /* 0x000ee80000000200 */
[----:B------:R-:W-:Y:S03]  /*2ca0*/  LDSM.16.M88.4 R44, [R235+0x3000] ;  /* 0x00300000eb2c783b */ /* 0x000fe60000000200 */
[C---:B------:R-:W-:Y:S01]  /*2cb0*/  HMMA.16816.F32.BF16 R80, R4.reuse, R26, R80 ;  /* 0x0000001a0450723c */ /* 0x040fe20000041850 */
[----:B------:R-:W4:Y:S07]  /*2cc0*/  LDSM.16.M88.4 R24, [R235+0x2800] ;  /* 0x00280000eb18783b */ /* 0x000f2e0000000200 */
[----:B------:R-:W-:Y:S01]  /*2cd0*/  HMMA.16816.F32.BF16 R124, R4, R36, R72 ;  /* 0x00000024047c723c */ /* 0x000fe20000041848 */
[----:B------:R-:W5:Y:S07]  /*2ce0*/  LDSM.16.M88.4 R4, [R233+0xe100] ;  /* 0x00e10000e904783b */ /* 0x000f6e0000000200 */
[C---:B--2---:R-:W-:Y:S08]  /*2cf0*/  HMMA.16816.F32.BF16 R72, R8.reuse, R48, R60 ;  /* 0x000000300848723c */ /* 0x044ff0000004183c */
[C---:B-1----:R-:W-:Y:S08]  /*2d00*/  HMMA.16816.F32.BF16 R60, R8.reuse, R40, R104 ;  /* 0x00000028083c723c */ /* 0x042ff00000041868 */
[----:B------:R-:W-:Y:S08]  /*2d10*/  HMMA.16816.F32.BF16 R56, R8, R42, R80 ;  /* 0x0000002a0838723c */ /* 0x000ff00000041850 */
[C---:B---3--:R-:W-:Y:S08]  /*2d20*/  HMMA.16816.F32.BF16 R36, R12.reuse, R40, R116 ;  /* 0x000000280c24723c */ /* 0x048ff00000041874 */
[----:B------:R-:W-:Y:S08]  /*2d30*/  HMMA.16816.F32.BF16 R40, R12, R42, R112 ;  /* 0x0000002a0c28723c */ /* 0x000ff00000041870 */
[----:B------:R-:W-:Y:S08]  /*2d40*/  HMMA.16816.F32.BF16 R68, R8, R50, R100 ;  /* 0x000000320844723c */ /* 0x000ff00000041864 */
[C---:B------:R-:W-:Y:S08]  /*2d50*/  HMMA.16816.F32.BF16 R76, R12.reuse, R48, R76 ;  /* 0x000000300c4c723c */ /* 0x040ff0000004184c */
[----:B------:R-:W-:Y:S01]  /*2d60*/  HMMA.16816.F32.BF16 R64, R12, R50, R64 ;  /* 0x000000320c40723c */ /* 0x000fe20000041840 */
[----:B------:R-:W-:Y:S07]  /*2d70*/  LDSM.16.M88.4 R48, [R230+0x6100] ;  /* 0x00610000e630783b */ /* 0x000fee0000000200 */
[C---:B------:R-:W-:Y:S08]  /*2d80*/  HMMA.16816.F32.BF16 R88, R8.reuse, R32, R132 ;  /* 0x000000200858723c */ /* 0x040ff00000041884 */
[C---:B------:R-:W-:Y:S08]  /*2d90*/  HMMA.16816.F32.BF16 R104, R8.reuse, R34, R128 ;  /* 0x000000220868723c */ /* 0x040ff00000041880 */
[C---:B------:R-:W-:Y:S08]  /*2da0*/  HMMA.16816.F32.BF16 R100, R8.reuse, R16, R124 ;  /* 0x000000100864723c */ /* 0x040ff0000004187c */
[----:B------:R-:W-:Y:S08]  /*2db0*/  HMMA.16816.F32.BF16 R80, R8, R18, R120 ;  /* 0x000000120850723c */ /* 0x000ff00000041878 */
[C---:B------:R-:W-:Y:S08]  /*2dc0*/  HMMA.16816.F32.BF16 R8, R12.reuse, R32, R108 ;  /* 0x000000200c08723c */ /* 0x040ff0000004186c */
[C---:B------:R-:W-:Y:S01]  /*2dd0*/  HMMA.16816.F32.BF16 R84, R12.reuse, R34, R84 ;  /* 0x000000220c54723c */ /* 0x040fe20000041854 */
[----:B------:R-:W-:Y:S07]  /*2de0*/  LDSM.16.M88.4 R32, [R230+0x7900] ;  /* 0x00790000e620783b */ /* 0x000fee0000000200 */
[C---:B------:R-:W-:Y:S08]  /*2df0*/  HMMA.16816.F32.BF16 R96, R12.reuse, R16, R96 ;  /* 0x000000100c60723c */ /* 0x040ff00000041860 */
[----:B------:R-:W-:Y:S01]  /*2e00*/  HMMA.16816.F32.BF16 R92, R12, R18, R92 ;  /* 0x000000120c5c723c */ /* 0x000fe2000004185c */
[----:B------:R-:W1:Y:S04]  /*2e10*/  LDSM.16.M88.4 R16, [R232+0xe100] ;  /* 0x00e10000e810783b */ /* 0x000e680000000200 */
[----:B------:R-:W2:Y:S03]  /*2e20*/  LDSM.16.M88.4 R12, [R232+0xc100] ;  /* 0x00c10000e80c783b */ /* 0x000ea60000000200 */
[C---:B----4-:R-:W-:Y:S01]  /*2e30*/  HMMA.16816.F32.BF16 R112, R20.reuse, R26, R40 ;  /* 0x0000001a1470723c */ /* 0x050fe20000041828 */
[----:B------:R-:W3:Y:S07]  /*2e40*/  LDSM.16.M88.4 R40, [R230+0x6900] ;  /* 0x00690000e628783b */ /* 0x000eee0000000200 */
[-C--:B------:R-:W-:Y:S01]  /*2e50*/  HMMA.16816.F32.BF16 R120, R20, R24.reuse, R36 ;  /* 0x000000181478723c */ /* 0x080fe20000041824 */
[----:B------:R-:W4:Y:S07]  /*2e60*/  LDSM.16.M88.4 R36, [R230+0x7100] ;  /* 0x00710000e624783b */ /* 0x000f2e0000000200 */
[C---:B-----5:R-:W-:Y:S08]  /*2e70*/  HMMA.16816.F32.BF16 R144, R4.reuse, R24, R60 ;  /* 0x000000180490723c */ /* 0x060ff0000004183c */
[C---:B------:R-:W-:Y:S01]  /*2e80*/  HMMA.16816.F32.BF16 R140, R4.reuse, R26, R56 ;  /* 0x0000001a048c723c */ /* 0x040fe20000041838 */
[----:B------:R-:W-:Y:S07]  /*2e90*/  LDSM.16.M88.4 R24, [R229+0x3000] ;  /* 0x00300000e518783b */ /* 0x000fee0000000200 */
[C---:B------:R-:W-:Y:S08]  /*2ea0*/  HMMA.16816.F32.BF16 R116, R4.reuse, R28, R72 ;  /* 0x0000001c0474723c */ /* 0x040ff00000041848 */
[----:B------:R-:W-:Y:S08]  /*2eb0*/  HMMA.16816.F32.BF16 R148, R4, R30, R68 ;  /* 0x0000001e0494723c */ /* 0x000ff00000041844 */
[C---:B------:R-:W-:Y:S08]  /*2ec0*/  HMMA.16816.F32.BF16 R60, R20.reuse, R28, R76 ;  /* 0x0000001c143c723c */ /* 0x040ff0000004184c */
[----:B------:R-:W-:Y:S01]  /*2ed0*/  HMMA.16816.F32.BF16 R56, R20, R30, R64 ;  /* 0x0000001e1438723c */ /* 0x000fe20000041840 */
[----:B------:R-:W-:Y:S07]  /*2ee0*/  LDSM.16.M88.4 R28, [R229+0x2800] ;  /* 0x00280000e51c783b */ /* 0x000fee0000000200 */
[C---:B------:R-:W-:Y:S08]  /*2ef0*/  HMMA.16816.F32.BF16 R136, R4.reuse, R44, R88 ;  /* 0x0000002c0488723c */ /* 0x040ff00000041858 */
[----:B------:R-:W-:Y:S08]  /*2f00*/  HMMA.16816.F32.BF16 R132, R4, R46, R104 ;  /* 0x0000002e0484723c */ /* 0x000ff00000041868 */
[----:B------:R-:W-:Y:S01]  /*2f10*/  HMMA.16816.F32.BF16 R108, R20, R44, R8 ;  /* 0x0000002c146c723c */ /* 0x000fe20000041808 */
[----:B------:R-:W-:Y:S07]  /*2f20*/  LDSM.16.M88.4 R8, [R234+0xc100] ;  /* 0x00c10000ea08783b */ /* 0x000fee0000000200 */
[C---:B------:R-:W-:Y:S08]  /*2f30*/  HMMA.16816.F32.BF16 R128, R4.reuse, R52, R100 ;  /* 0x000000340480723c */ /* 0x040ff00000041864 */
[----:B------:R-:W-:Y:S01]  /*2f40*/  HMMA.16816.F32.BF16 R124, R4, R54, R80 ;  /* 0x00000036047c723c */ /* 0x000fe20000041850 */
[----:B------:R-:W-:Y:S07]  /*2f50*/  LDSM.16.M88.4 R4, [R236+0xe100] ;  /* 0x00e10000ec04783b */ /* 0x000fee0000000200 */
[C---:B------:R-:W-:Y:S01]  /*2f60*/  HMMA.16816.F32.BF16 R104, R20.reuse, R46, R84 ;  /* 0x0000002e1468723c */ /* 0x040fe20000041854 */
[----:B------:R-:W5:Y:S07]  /*2f70*/  LDSM.16.M88.4 R44, [R229+0x2000] ;  /* 0x00200000e52c783b */ /* 0x000f6e0000000200 */
[C---:B------:R-:W-:Y:S08]  /*2f80*/  HMMA.16816.F32.BF16 R72, R20.reuse, R52, R96 ;  /* 0x000000341448723c */ /* 0x040ff00000041860 */
[----:B------:R-:W-:Y:S01]  /*2f90*/  HMMA.16816.F32.BF16 R68, R20, R54, R92 ;  /* 0x000000361444723c */ /* 0x000fe2000004185c */
[----:B------:R-:W4:Y:S01]  /*2fa0*/  LDSM.16.M88.4 R20, [R229+0x3800] ;  /* 0x00380000e514783b */ /* 0x000f220000000200 */
[----:B------:R-:W-:-:S06]  /*2fb0*/  DEPBAR.LE SB0, 0x0 ;  /* 0x000080000000791a */ /* 0x000fcc0000000000 */
[C---:B-1----:R-:W-:Y:S08]  /*2fc0*/  HMMA.16816.F32.BF16 R100, R16.reuse, R48, R116 ;  /* 0x000000301064723c */ /* 0x042ff00000041874 */
[----:B------:R-:W-:Y:S08]  /*2fd0*/  HMMA.16816.F32.BF16 R96, R16, R50, R148 ;  /* 0x000000321060723c */ /* 0x000ff00000041894 */
[C---:B--2---:R-:W-:Y:S08]  /*2fe0*/  HMMA.16816.F32.BF16 R60, R12.reuse, R48, R60 ;  /* 0x000000300c3c723c */ /* 0x044ff0000004183c */
[----:B------:R-:W-:Y:S08]  /*2ff0*/  HMMA.16816.F32.BF16 R56, R12, R50, R56 ;  /* 0x000000320c38723c */ /* 0x000ff00000041838 */
[C---:B---3--:R-:W-:Y:S08]  /*3000*/  HMMA.16816.F32.BF16 R92, R16.reuse, R40, R144 ;  /* 0x00000028105c723c */ /* 0x048ff00000041890 */
[----:B------:R-:W-:Y:S08]  /*3010*/  HMMA.16816.F32.BF16 R88, R16, R42, R140 ;  /* 0x0000002a1058723c */ /* 0x000ff0000004188c */
[C---:B------:R-:W-:Y:S08]  /*3020*/  HMMA.16816.F32.BF16 R52, R12.reuse, R40, R120 ;  /* 0x000000280c34723c */ /* 0x040ff00000041878 */
[----:B------:R-:W-:Y:S08]  /*3030*/  HMMA.16816.F32.BF16 R48, R12, R42, R112 ;  /* 0x0000002a0c30723c */ /* 0x000ff00000041870 */
[C---:B----4-:R-:W-:Y:S08]  /*3040*/  HMMA.16816.F32.BF16 R84, R16.reuse, R36, R136 ;  /* 0x000000241054723c */ /* 0x050ff00000041888 */
[----:B------:R-:W-:Y:S08]  /*3050*/  HMMA.16816.F32.BF16 R80, R16, R38, R132 ;  /* 0x000000261050723c */ /* 0x000ff00000041884 */
[----:B------:R-:W-:Y:S08]  /*3060*/  HMMA.16816.F32.BF16 R40, R12, R36, R108 ;  /* 0x000000240c28723c */ /* 0x000ff0000004186c */
[C---:B------:R-:W-:Y:S08]  /*3070*/  HMMA.16816.F32.BF16 R76, R16.reuse, R32, R128 ;  /* 0x00000020104c723c */ /* 0x040ff00000041880 */
[----:B------:R-:W-:Y:S08]  /*3080*/  HMMA.16816.F32.BF16 R64, R16, R34, R124 ;  /* 0x000000221040723c */ /* 0x000ff0000004187c */
[C---:B------:R-:W-:Y:S08]  /*3090*/  HMMA.16816.F32.BF16 R36, R12.reuse, R38, R104 ;  /* 0x000000260c24723c */ /* 0x040ff00000041868 */
[C---:B------:R-:W-:Y:S08]  /*30a0*/  HMMA.16816.F32.BF16 R16, R12.reuse, R32, R72 ;  /* 0x000000200c10723c */ /* 0x040ff00000041848 */
[----:B------:R-:W-:Y:S08]  /*30b0*/  HMMA.16816.F32.BF16 R12, R12, R34, R68 ;  /* 0x000000220c0c723c */ /* 0x000ff00000041844 */
[C---:B-----5:R-:W-:Y:S08]  /*30c0*/  HMMA.16816.F32.BF16 R100, R4.reuse, R44, R100 ;  /* 0x0000002c0464723c */ /* 0x060ff00000041864 */
[----:B------:R-:W-:Y:S08]  /*30d0*/  HMMA.16816.F32.BF16 R96, R4, R46, R96 ;  /* 0x0000002e0460723c */ /* 0x000ff00000041860 */
[C---:B------:R-:W-:Y:S08]  /*30e0*/  HMMA.16816.F32.BF16 R60, R8.reuse, R44, R60 ;  /* 0x0000002c083c723c */ /* 0x040ff0000004183c */
[----:B------:R-:W-:Y:S08]  /*30f0*/  HMMA.16816.F32.BF16 R56, R8, R46, R56 ;  /* 0x0000002e0838723c */ /* 0x000ff00000041838 */
[C---:B------:R-:W-:Y:S08]  /*3100*/  HMMA.16816.F32.BF16 R84, R4.reuse, R24, R84 ;  /* 0x000000180454723c */ /* 0x040ff00000041854 */
[----:B------:R-:W-:Y:S08]  /*3110*/  HMMA.16816.F32.BF16 R80, R4, R26, R80 ;  /* 0x0000001a0450723c */ /* 0x000ff00000041850 */
[C---:B------:R-:W-:Y:S08]  /*3120*/  HMMA.16816.F32.BF16 R40, R8.reuse, R24, R40 ;  /* 0x000000180828723c */ /* 0x040ff00000041828 */
[----:B------:R-:W-:Y:S08]  /*3130*/  HMMA.16816.F32.BF16 R44, R8, R26, R36 ;  /* 0x0000001a082c723c */ /* 0x000ff00000041824 */
[C---:B------:R-:W-:Y:S08]  /*3140*/  HMMA.16816.F32.BF16 R76, R4.reuse, R20, R76 ;  /* 0x00000014044c723c */ /* 0x040ff0000004184c */
[----:B------:R-:W-:Y:S08]  /*3150*/  HMMA.16816.F32.BF16 R64, R4, R22, R64 ;  /* 0x000000160440723c */ /* 0x000ff00000041840 */
[----:B------:R-:W-:Y:S08]  /*3160*/  HMMA.16816.F32.BF16 R24, R8, R20, R16 ;  /* 0x000000140818723c */ /* 0x000ff00000041810 */
[C---:B------:R-:W-:Y:S08]  /*3170*/  HMMA.16816.F32.BF16 R92, R4.reuse, R28, R92 ;  /* 0x0000001c045c723c */ /* 0x040ff0000004185c */
[----:B------:R-:W-:Y:S08]  /*3180*/  HMMA.16816.F32.BF16 R88, R4, R30, R88 ;  /* 0x0000001e0458723c */ /* 0x000ff00000041858 */
        /* <DEDUP_REMOVED lines=12> */
[----:B------:R-:W-:Y:S02]  /*3250*/  USHF.L.U64.HI UR6, UR6, 0x5, UR7 ;  /* 0x0000000506067899 */ /* 0x000fe40008010207 */
[----:B------:R-:W-:Y:S01]  /*3260*/  UIADD3 UR7, UP0, UR12, 0x80, URZ ;  /* 0x000000800c077890 */ /* 0x000fe2000ff1e03f */
[----:B------:R-:W-:Y:S01]  /*3270*/  IADD3 R5, R7, UR4, RZ ;  /* 0x0000000407057c10 */ /* 0x000fe2000fffe0ff */
[----:B------:R-:W-:-:S02]  /*3280*/  IMAD.U32 R7, RZ, RZ, UR5 ;  /* 0x00000005ff077e24 */ /* 0x000fc4000f8e00ff */
        /* <DEDUP_REMOVED lines=25> */
.L_x_1600:
[----:B---3--:R-:W-:Y:S01]  /*3420*/  FMUL.FTZ R4, R60, c[0x0][0x320] ;  /* 0x0000c8003c047a20 */ /* 0x008fe20000410000 */
[----:B------:R-:W-:Y:S01]  /*3430*/  LEA.HI R6, R157, R159, RZ, 0x2 ;  /* 0x0000009f9d067211 */ /* 0x000fe200078f10ff */
[----:B------:R-:W-:Y:S01]  /*3440*/  FMUL.FTZ R5, R77, c[0x0][0x320] ;  /* 0x0000c8004d057a20 */ /* 0x000fe20000410000 */
[----:B------:R-:W-:Y:S01]  /*3450*/  SHF.R.S32.HI R7, RZ, 0x1f, R154 ;  /* 0x0000001fff077819 */ /* 0x000fe2000001149a */
[----:B------:R1:W-:Y:S01]  /*3460*/  MUFU.TANH R71, R4 ;  /* 0x0000000400477308 */ /* 0x0003e20000002400 */
[----:B------:R-:W-:Y:S01]  /*3470*/  LOP3.LUT R6, R6, 0xfffffffc, RZ, 0xc0, !PT ;  /* 0xfffffffc06067812 */ /* 0x000fe200078ec0ff */
[----:B------:R-:W-:Y:S01]  /*3480*/  FMUL.FTZ R8, R78, c[0x0][0x320] ;  /* 0x0000c8004e087a20 */ /* 0x000fe20000410000 */
[-C--:B------:R-:W-:Y:S01]  /*3490*/  LEA.HI R7, R7, R154.reuse, RZ, 0x2 ;  /* 0x0000009a07077211 */ /* 0x080fe200078f10ff */
[----:B------:R-:W-:Y:S01]  /*34a0*/  STL [R1+0x9c], R245 ;  /* 0x00009cf501007387 */ /* 0x000fe20000100800 */
[----:B------:R-:W-:Y:S01]  /*34b0*/  UMOV UR4, 0xffffffc0 ;  /* 0xffffffc000047882 */ /* 0x000fe20000000000 */
[----:B------:R-:W-:Y:S01]  /*34c0*/  IMAD.IADD R6, R159, 0x1, -R6 ;  /* 0x000000019f067824 */ /* 0x000fe200078e0a06 */
[----:B------:R-:W-:Y:S01]  /*34d0*/  LOP3.LUT R9, R7, 0xffffffc, RZ, 0xc0, !PT ;  /* 0x0ffffffc07097812 */ /* 0x000fe200078ec0ff */
[----:B------:R-:W-:Y:S01]  /*34e0*/  MUFU.TANH R17, R5 ;  /* 0x0000000500117308 */ /* 0x000fe20000002400 */
[----:B------:R-:W-:Y:S01]  /*34f0*/  STL [R1+0x98], R243 ;  /* 0x000098f301007387 */ /* 0x000fe20000100800 */
[----:B------:R-:W-:Y:S01]  /*3500*/  UIMAD UR4, UR21, UR4, 0x1 ;  /* 0x00000001150474a4 */ /* 0x000fe2000f8e0204 */
[----:B------:R-:W-:Y:S01]  /*3510*/  IADD3 R11, -R9, R154, RZ ;  /* 0x0000009a090b7210 */ /* 0x000fe20007ffe1ff */
[----:B------:R-:W-:Y:S01]  /*3520*/  FMUL.FTZ R12, R79, c[0x0][0x320] ;  /* 0x0000c8004f0c7a20 */ /* 0x000fe20000410000 */
[----:B------:R-:W-:Y:S01]  /*3530*/  STL [R1+0x94], R242 ;  /* 0x000094f201007387 */ /* 0x000fe20000100800 */
[----:B------:R-:W-:-:S02]  /*3540*/  IMAD.SHL.U32 R225, R2, 0x2, RZ ;  /* 0x0000000202e17824 */ /* 0x000fc400078e00ff */
[----:B-1----:R-:W-:Y:S01]  /*3550*/  FMUL.FTZ R4, R61, c[0x0][0x320] ;  /* 0x0000c8003d047a20 */ /* 0x002fe20000410000 */
[----:B------:R-:W-:Y:S01]  /*3560*/  STL [R1+0x90], R241 ;  /* 0x000090f101007387 */ /* 0x000fe20000100800 */
[----:B------:R-:W-:Y:S01]  /*3570*/  MUFU.TANH R36, R12 ;  /* 0x0000000c00247308 */ /* 0x000fe20000002400 */
[----:B------:R-:W-:Y:S01]  /*3580*/  LEA R226, R3, R225, 0x1 ;  /* 0x000000e103e27211 */ /* 0x000fe200078e08ff */
[C---:B------:R-:W-:Y:S01]  /*3590*/  IMAD R228, R0.reuse, 0x2, R225 ;  /* 0x0000000200e47824 */ /* 0x040fe200078e02e1 */
[----:B------:R-:W-:Y:S03]  /*35a0*/  STL [R1+0x8c], R240 ;  /* 0x00008cf001007387 */ /* 0x000fe60000100800 */
[----:B------:R-:W-:Y:S01]  /*35b0*/  IMAD R227, R0, 0x2, R226 ;  /* 0x0000000200e37824 */ /* 0x000fe200078e02e2 */
[----:B------:R-:W-:Y:S01]  /*35c0*/  STL [R1+0x88], R239 ;  /* 0x000088ef01007387 */ /* 0x000fe20000100800 */
[----:B------:R1:W-:Y:S03]  /*35d0*/  MUFU.TANH R70, R4 ;  /* 0x0000000400467308 */ /* 0x0003e60000002400 */
[----:B------:R-:W-:Y:S04]  /*35e0*/  STL [R1+0x84], R238 ;  /* 0x000084ee01007387 */ /* 0x000fe80000100800 */
[----:B------:R-:W-:Y:S04]  /*35f0*/  STL [R1+0x80], R237 ;  /* 0x000080ed01007387 */ /* 0x000fe80000100800 */
[----:B------:R-:W-:Y:S04]  /*3600*/  STL [R1+0x7c], R236 ;  /* 0x00007cec01007387 */ /* 0x000fe80000100800 */
[----:B------:R-:W-:Y:S01]  /*3610*/  STL [R1+0x78], R235 ;  /* 0x000078eb01007387 */ /* 0x000fe20000100800 */
[----:B-1----:R-:W-:-:S03]  /*3620*/  FMUL.FTZ R4, R56, c[0x0][0x320] ;  /* 0x0000c80038047a20 */ /* 0x002fc60000410000 */
        /* <DEDUP_REMOVED lines=10> */
[----:B------:R-:W-:Y:S04]  /*36d0*/  LDSM.16.MT88.4 R112, [R225+0x2100] ;  /* 0x00210000e170783b */ /* 0x000fe80000004200 */
[----:B------:R-:W-:Y:S04]  /*36e0*/  LDSM.16.MT88.4 R120, [R226+0x2100] ;  /* 0x00210000e278783b */ /* 0x000fe80000004200 */
[----:B------:R-:W-:Y:S01]  /*36f0*/  LDSM.16.MT88.4 R108, [R228+0x2100] ;  /* 0x00210000e46c783b */ /* 0x000fe20000004200 */
[----:B-1----:R-:W-:-:S03]  /*3700*/  FMUL.FTZ R4, R52, c[0x0][0x320] ;  /* 0x0000c80034047a20 */ /* 0x002fc60000410000 */
[----:B------:R-:W-:Y:S01]  /*3710*/  LDSM.16.MT88.4 R116, [R227+0x2100] ;  /* 0x00210000e374783b */ /* 0x000fe20000004200 */
[----:B------:R1:W-:Y:S01]  /*3720*/  MUFU.TANH R61, R4 ;  /* 0x00000004003d7308 */ /* 0x0003e20000002400 */
[----:B------:R-:W-:Y:S02]  /*3730*/  UIADD3 UR25, UR25, -0x2, URZ ;  /* 0xfffffffe19197890 */ /* 0x000fe4000fffe03f */
[----:B------:R-:W0:Y:S01]  /*3740*/  LDGDEPBAR ;  /* 0x00000000000079af */ /* 0x000e220000000000 */
[----:B-1----:R-:W-:-:S04]  /*3750*/  FMUL.FTZ R4, R53, c[0x0][0x320] ;  /* 0x0000c80035047a20 */ /* 0x002fc80000410000 */
        /* <DEDUP_REMOVED lines=36> */
[----:B-1----:R-:W-:Y:S02]  /*39a0*/  FMUL.FTZ R4, R95, c[0x0][0x320] ;  /* 0x0000c8005f047a20 */ /* 0x002fe40000410000 */
[----:B------:R-:W-:Y:S04]  /*39b0*/  LDSM.16.MT88.4 R92, [R226+0x100] ;  /* 0x00010000e25c783b */ /* 0x000fe80000004200 */
        /* <DEDUP_REMOVED lines=37> */
[----:B------:R1:W3:Y:S02]  /*3c10*/  MUFU.TANH R15, R4 ;  /* 0x00000004000f7308 */ /* 0x0002e40000002400 */
[----:B-1----:R-:W-:Y:S02]  /*3c20*/  FMUL.FTZ R4, R76, c[0x0][0x320] ;  /* 0x0000c8004c047a20 */ /* 0x002fe40000410000 */
[----:B------:R-:W-:Y:S04]  /*3c30*/  LDSM.16.MT88.4 R76, [R225+0x2900] ;  /* 0x00290000e14c783b */ /* 0x000fe80000004200 */
[----:B------:R1:W-:Y:S02]  /*3c40*/  MUFU.TANH R21, R4 ;  /* 0x0000000400157308 */ /* 0x0003e40000002400 */
[----:B-1----:R-:W-:-:S05]  /*3c50*/  LOP3.LUT R4, R156, 0xffffffe0, RZ, 0xc0, !PT ;  /* 0xffffffe09c047812 */ /* 0x002fca00078ec0ff */
[----:B------:R-:W-:-:S05]  /*3c60*/  IMAD.IADD R4, R159, 0x1, -R4 ;  /* 0x000000019f047824 */ /* 0x000fca00078e0a04 */
[----:B------:R-:W-:-:S04]  /*3c70*/  SHF.R.S32.HI R5, RZ, 0x1f, R4 ;  /* 0x0000001fff057819 */ /* 0x000fc80000011404 */
[----:B------:R-:W-:Y:S02]  /*3c80*/  LEA.HI R7, R5, R4, RZ, 0x2 ;  /* 0x0000000405077211 */ /* 0x000fe400078f10ff */
[----:B------:R-:W-:Y:S02]  /*3c90*/  LEA.HI R5, R6, R6, RZ, 0x1 ;  /* 0x0000000606057211 */ /* 0x000fe400078f08ff */
[----:B------:R-:W-:Y:S02]  /*3ca0*/  LEA.HI.SX32 R8, R7, UR17, 0x1e ;  /* 0x0000001107087c11 */ /* 0x000fe4000f8ff2ff */
[C---:B------:R-:W-:Y:S01]  /*3cb0*/  LOP3.LUT R10, R5.reuse, 0x1ffffffe, RZ, 0xc0, !PT ;  /* 0x1ffffffe050a7812 */ /* 0x040fe200078ec0ff */
[----:B------:R-:W-:Y:S02]  /*3cc0*/  IMAD.SHL.U32 R9, R5, 0x20, RZ ;  /* 0x0000002005097824 */ /* 0x000fe400078e00ff */
[----:B------:R-:W-:-:S03]  /*3cd0*/  IMAD R5, R11, 0x10, R8 ;  /* 0x000000100b057824 */ /* 0x000fc600078e0208 */
[----:B------:R-:W-:Y:S02]  /*3ce0*/  LOP3.LUT R8, R9, 0xffffffc0, RZ, 0xc0, !PT ;  /* 0xffffffc009087812 */ /* 0x000fe400078ec0ff */
[----:B------:R-:W-:-:S03]  /*3cf0*/  IADD3 R9, R6, -R10, RZ ;  /* 0x8000000a06097210 */ /* 0x000fc60007ffe0ff */
[----:B------:R-:W-:Y:S02]  /*3d00*/  IMAD.IADD R6, R8, 0x1, R5 ;  /* 0x0000000108067824 */ /* 0x000fe400078e0205 */
[----:B------:R-:W-:Y:S02]  /*3d10*/  FMUL.FTZ R5, R97, c[0x0][0x320] ;  /* 0x0000c80061057a20 */ /* 0x000fe40000410000 */
[----:B------:R-:W-:Y:S02]  /*3d20*/  IMAD R14, R9, 0x8, R6 ;  /* 0x00000008090e7824 */ /* 0x000fe400078e0206 */
[----:B------:R1:W4:Y:S02]  /*3d30*/  MUFU.TANH R13, R5 ;  /* 0x00000005000d7308 */ /* 0x0003240000002400 */
[----:B------:R-:W-:Y:S01]  /*3d40*/  @P3 IMAD.HI.U32 R6, R14, c[0x0][0x2c8], RZ ;  /* 0x0000b2000e063a27 */ /* 0x000fe200078e00ff */
[----:B------:R-:W-:Y:S01]  /*3d50*/  MOV R8, R14 ;  /* 0x0000000e00087202 */ /* 0x000fe20000000f00 */
[----:B------:R2:W-:Y:S03]  /*3d60*/  STL [R1+0x30], R14 ;  /* 0x0000300e01007387 */ /* 0x0005e60000100800 */
[----:B------:R-:W-:Y:S01]  /*3d70*/  @P3 SHF.R.U32.HI R8, RZ, c[0x0][0x2cc], R6 ;  /* 0x0000b300ff083a19 */ /* 0x000fe20000011606 */
[----:B------:R-:W-:-:S04]  /*3d80*/  FMUL.FTZ R6, R65, c[0x0][0x320] ;  /* 0x0000c80041067a20 */ /* 0x000fc80000410000 */
[----:B------:R-:W-:Y:S01]  /*3d90*/  SHFL.IDX PT, R9, R8, 0x2, 0x1c1f ;  /* 0x005c1f0008097f89 */ /* 0x000fe200000e0000 */
[----:B------:R2:W-:Y:S01]  /*3da0*/  MUFU.TANH R20, R6 ;  /* 0x0000000600147308 */ /* 0x0005e20000002400 */
[----:B-1----:R-:W-:-:S07]  /*3db0*/  FMUL.FTZ R5, R98, c[0x0][0x320] ;  /* 0x0000c80062057a20 */ /* 0x002fce0000410000 */
[----:B------:R1:W-:Y:S01]  /*3dc0*/  MUFU.TANH R18, R5 ;  /* 0x0000000500127308 */ /* 0x0003e20000002400 */
[----:B--2---:R-:W2:Y:S01]  /*3dd0*/  SHFL.IDX PT, R6, R8, 0x3, 0x1c1f ;  /* 0x007c1f0008067f89 */ /* 0x004ea200000e0000 */
[----:B-1----:R-:W-:-:S06]  /*3de0*/  FMUL.FTZ R5, R64, c[0x0][0x320] ;  /* 0x0000c80040057a20 */ /* 0x002fcc0000410000 */
[----:B------:R1:W1:Y:S02]  /*3df0*/  MUFU.TANH R14, R5 ;  /* 0x00000005000e7308 */ /* 0x0002640000002400 */
[----:B-1----:R-:W-:Y:S01]  /*3e00*/  LOP3.LUT R5, R7, 0x7ffffffc, RZ, 0xc0, !PT ;  /* 0x7ffffffc07057812 */ /* 0x002fe200078ec0ff */
[----:B------:R-:W-:Y:S01]  /*3e10*/  IMAD.U32 R7, RZ, RZ, UR4 ;  /* 0x00000004ff077e24 */ /* 0x000fe2000f8e00ff */
[----:B------:R-:W-:-:S03]  /*3e20*/  ULDC.64 UR4, c[0x0][0x2c8] ;  /* 0x0000b20000047ab9 */ /* 0x000fc60000000a00 */
[----:B------:R-:W-:Y:S02]  /*3e30*/  IMAD.IADD R5, R4, 0x1, -R5 ;  /* 0x0000000104057824 */ /* 0x000fe400078e0a05 */
[----:B------:R-:W-:-:S03]  /*3e40*/  FMUL.FTZ R4, R66, c[0x0][0x320] ;  /* 0x0000c80042047a20 */ /* 0x000fc60000410000 */
[----:B------:R-:W-:Y:S01]  /*3e50*/  SHF.L.U32 R11, R5, 0x1, RZ ;  /* 0x00000001050b7819 */ /* 0x000fe200000006ff */
[----:B------:R1:W-:Y:S03]  /*3e60*/  MUFU.TANH R29, R4 ;  /* 0x00000004001d7308 */ /* 0x0003e60000002400 */
[----:B------:R-:W-:Y:S01]  /*3e70*/  IADD3 R5, -R11, UR8, R7 ;  /* 0x000000080b057c10 */ /* 0x000fe2000fffe107 */
[----:B------:R3:W-:Y:S01]  /*3e80*/  STL [R1+0x34], R11 ;  /* 0x0000340b01007387 */ /* 0x0007e20000100800 */
[----:B------:R-:W-:Y:S02]  /*3e90*/  FMUL.FTZ R7, R90, c[0x0][0x320] ;  /* 0x0000c8005a077a20 */ /* 0x000fe40000410000 */
[----:B------:R-:W-:Y:S01]  /*3ea0*/  IADD3 R10, R5, -UR11, RZ ;  /* 0x8000000b050a7c10 */ /* 0x000fe2000fffe0ff */
[----:B------:R-:W-:Y:S01]  /*3eb0*/  FMUL.FTZ R5, R99, c[0x0][0x320] ;  /* 0x0000c80063057a20 */ /* 0x000fe20000410000 */
[----:B------:R-:W-:Y:S02]  /*3ec0*/  LDSM.16.MT88.4 R88, [R225+0x100] ;  /* 0x00010000e158783b */ /* 0x000fe40000004200 */
[----:B------:R-:W-:Y:S01]  /*3ed0*/  MUFU.TANH R7, R7 ;  /* 0x0000000700077308 */ /* 0x000fe20000002400 */
[----:B--2---:R-:W-:Y:S01]  /*3ee0*/  IMAD.IADD R6, R10, 0x1, R6 ;  /* 0x000000010a067824 */ /* 0x004fe200078e0206 */
[----:B------:R-:W-:Y:S01]  /*3ef0*/  LDSM.16.MT88.4 R96, [R228+0x100] ;  /* 0x00010000e460783b */ /* 0x000fe20000004200 */
[----:B-1----:R-:W-:-:S03]  /*3f00*/  FMUL.FTZ R4, R67, c[0x0][0x320] ;  /* 0x0000c80043047a20 */ /* 0x002fc60000410000 */
[----:B------:R-:W-:Y:S02]  /*3f10*/  LDSM.16.MT88.4 R64, [R228+0x2900] ;  /* 0x00290000e440783b */ /* 0x000fe40000004200 */
[----:B------:R-:W1:Y:S08]  /*3f20*/  MUFU.TANH R19, R5 ;  /* 0x0000000500137308 */ /* 0x000e700000002400 */
[----:B------:R2:W1:Y:S01]  /*3f30*/  MUFU.TANH R28, R4 ;  /* 0x00000004001c7308 */ /* 0x0004620000002400 */
[----:B---3--:R-:W-:Y:S01]  /*3f40*/  IADD3 R11, -R11, UR20, RZ ;  /* 0x000000140b0b7c10 */ /* 0x008fe2000fffe1ff */
[----:B--2---:R-:W-:-:S05]  /*3f50*/  IMAD.IADD R4, R10, 0x1, R9 ;  /* 0x000000010a047824 */ /* 0x004fca00078e0209 */
[----:B------:R-:W-:-:S04]  /*3f60*/  IMNMX R4, R11, R4, PT ;  /* 0x000000040b047217 */ /* 0x000fc80003800200 */
[C---:B------:R-:W-:Y:S02]  /*3f70*/  ISETP.GT.AND P2, PT, R4.reuse, 0x1, PT ;  /* 0x000000010400780c */ /* 0x040fe40003f44270 */
[C---:B------:R-:W-:Y:S02]  /*3f80*/  ISETP.GT.AND P0, PT, R4.reuse, RZ, PT ;  /* 0x000000ff0400720c */ /* 0x040fe40003f04270 */
[C---:B------:R-:W-:Y:S02]  /*3f90*/  ISETP.GT.AND P1, PT, R4.reuse, 0x8, PT ;  /* 0x000000080400780c */ /* 0x040fe40003f24270 */
[----:B------:R-:W-:Y:S02]  /*3fa0*/  ISETP.GT.AND P6, PT, R4, 0x9, PT ;  /* 0x000000090400780c */ /* 0x000fe40003fc4270 */
[----:B------:R-:W-:Y:S02]  /*3fb0*/  FSEL R12, R16, -INF , P2 ;  /* 0xff800000100c7808 */ /* 0x000fe40001000000 */
[----:B------:R-:W-:-:S02]  /*3fc0*/  FSEL R9, R37, -INF , P0 ;  /* 0xff80000025097808 */ /* 0x000fc40000000000 */
[----:B------:R-:W-:Y:S02]  /*3fd0*/  FSEL R15, R15, -INF , P1 ;  /* 0xff8000000f0f7808 */ /* 0x000fe40000800000 */
[----:B----4-:R-:W-:Y:S02]  /*3fe0*/  FSEL R16, R13, -INF , P6 ;  /* 0xff8000000d107808 */ /* 0x010fe40003000000 */
[C---:B------:R-:W-:Y:S02]  /*3ff0*/  ISETP.GT.AND P0, PT, R4.reuse, 0x10, PT ;  /* 0x000000100400780c */ /* 0x040fe40003f04270 */
[C---:B------:R-:W-:Y:S02]  /*4000*/  ISETP.GT.AND P2, PT, R4.reuse, 0x11, PT ;  /* 0x000000110400780c */ /* 0x040fe40003f44270 */
[C---:B------:R-:W-:Y:S02]  /*4010*/  ISETP.GT.AND P1, PT, R4.reuse, 0x18, PT ;  /* 0x000000180400780c */ /* 0x040fe40003f24270 */
[----:B------:R-:W-:-:S02]  /*4020*/  ISETP.GT.AND P6, PT, R4, 0x19, PT ;  /* 0x000000190400780c */ /* 0x000fc40003fc4270 */
[----:B------:R-:W-:Y:S02]  /*4030*/  FSEL R31, R31, -INF , P0 ;  /* 0xff8000001f1f7808 */ /* 0x000fe40000000000 */
[----:B------:R-:W-:Y:S02]  /*4040*/  FSEL R33, R33, -INF , P2 ;  /* 0xff80000021217808 */ /* 0x000fe40001000000 */
[----:B------:R-:W-:Y:S02]  /*4050*/  FSEL R37, R35, -INF , P1 ;  /* 0xff80000023257808 */ /* 0x000fe40000800000 */
[----:B------:R-:W-:Y:S02]  /*4060*/  FSEL R38, R34, -INF , P6 ;  /* 0xff80000022267808 */ /* 0x000fe40003000000 */
[C---:B------:R-:W-:Y:S02]  /*4070*/  ISETP.GT.AND P0, PT, R4.reuse, 0x20, PT ;  /* 0x000000200400780c */ /* 0x040fe40003f04270 */
[----:B------:R-:W-:-:S02]  /*4080*/  ISETP.GT.AND P2, PT, R4, 0x21, PT ;  /* 0x000000210400780c */ /* 0x000fc40003f44270 */
[C---:B------:R-:W-:Y:S02]  /*4090*/  ISETP.GT.AND P1, PT, R4.reuse, 0x28, PT ;  /* 0x000000280400780c */ /* 0x040fe40003f24270 */
[----:B------:R-:W-:Y:S02]  /*40a0*/  ISETP.GT.AND P6, PT, R4, 0x29, PT ;  /* 0x000000290400780c */ /* 0x000fe40003fc4270 */
[----:B------:R-:W-:Y:S02]  /*40b0*/  FMNMX.FTZ R5, R9, R12, !PT ;  /* 0x0000000c09057209 */ /* 0x000fe40007810000 */
[----:B------:R-:W-:Y:S02]  /*40c0*/  FSEL R180, R32, -INF , P0 ;  /* 0xff80000020b47808 */ /* 0x000fe40000000000 */
[----:B------:R-:W-:Y:S02]  /*40d0*/  FSEL R182, R30, -INF , P2 ;  /* 0xff8000001eb67808 */ /* 0x000fe40001000000 */
[----:B------:R-:W-:-:S02]  /*40e0*/  FSEL R181, R25, -INF , P1 ;  /* 0xff80000019b57808 */ /* 0x000fc40000800000 */
[----:B------:R-:W-:Y:S02]  /*40f0*/  FSEL R183, R24, -INF , P6 ;  /* 0xff80000018b77808 */ /* 0x000fe40003000000 */
[C---:B------:R-:W-:Y:S02]  /*4100*/  ISETP.GT.AND P0, PT, R4.reuse, 0x30, PT ;  /* 0x000000300400780c */ /* 0x040fe40003f04270 */
[C---:B------:R-:W-:Y:S02]  /*4110*/  ISETP.GT.AND P2, PT, R4.reuse, 0x31, PT ;  /* 0x000000310400780c */ /* 0x040fe40003f44270 */
[C---:B------:R-:W-:Y:S02]  /*4120*/  ISETP.GT.AND P1, PT, R4.reuse, 0x38, PT ;  /* 0x000000380400780c */ /* 0x040fe40003f24270 */
[----:B------:R-:W-:Y:S02]  /*4130*/  ISETP.GT.AND P6, PT, R4, 0x39, PT ;  /* 0x000000390400780c */ /* 0x000fe40003fc4270 */
[----:B------:R-:W-:-:S02]  /*4140*/  FMNMX.FTZ R5, R15, R5, !PT ;  /* 0x000000050f057209 */ /* 0x000fc40007810000 */
[----:B------:R-:W-:Y:S01]  /*4150*/  IMNMX R4, R11, R6, PT ;  /* 0x000000060b047217 */ /* 0x000fe20003800200 */
[----:B------:R-:W-:Y:S01]  /*4160*/  FMUL.FTZ R6, R43, c[0x0][0x320] ;  /* 0x0000c8002b067a20 */ /* 0x000fe20000410000 */
[----:B------:R-:W-:Y:S02]  /*4170*/  FSEL R209, R21, -INF , P0 ;  /* 0xff80000015d17808 */ /* 0x000fe40000000000 */
[----:B------:R-:W-:Y:S01]  /*4180*/  FSEL R207, R17, -INF , P2 ;  /* 0xff80000011cf7808 */ /* 0x000fe20001000000 */
[----:B------:R2:W-:Y:S01]  /*4190*/  MUFU.TANH R138, R6 ;  /* 0x00000006008a7308 */ /* 0x0005e20000002400 */
[----:B------:R-:W-:Y:S02]  /*41a0*/  FMNMX.FTZ R5, R16, R5, !PT ;  /* 0x0000000510057209 */ /* 0x000fe40007810000 */
[C---:B------:R-:W-:Y:S02]  /*41b0*/  ISETP.GT.AND P0, PT, R4.reuse, RZ, PT ;  /* 0x000000ff0400720c */ /* 0x040fe40003f04270 */
[----:B------:R-:W-:-:S02]  /*41c0*/  ISETP.GT.AND P2, PT, R4, 0x1, PT ;  /* 0x000000010400780c */ /* 0x000fc40003f44270 */
[----:B------:R-:W-:Y:S02]  /*41d0*/  FSEL R62, R14, -INF , P1 ;  /* 0xff8000000e3e7808 */ /* 0x000fe40000800000 */
[----:B------:R-:W-:Y:S02]  /*41e0*/  FMNMX.FTZ R135, R31, R5, !PT ;  /* 0x000000051f877209 */ /* 0x000fe40007810000 */
[----:B------:R-:W-:Y:S01]  /*41f0*/  ISETP.GT.AND P1, PT, R4, 0x8, PT ;  /* 0x000000080400780c */ /* 0x000fe20003f24270 */
[----:B------:R-:W-:Y:S01]  /*4200*/  STL [R1+0x8], R62 ;  /* 0x0000083e01007387 */ /* 0x000fe20000100800 */
[----:B------:R-:W-:Y:S02]  /*4210*/  FSEL R14, R48, -INF , P0 ;  /* 0xff800000300e7808 */ /* 0x000fe40000000000 */
[----:B------:R-:W-:Y:S01]  /*4220*/  FSEL R17, R39, -INF , P2 ;  /* 0xff80000027117808 */ /* 0x000fe20001000000 */
[----:B--2---:R-:W-:Y:S01]  /*4230*/  FMUL.FTZ R6, R63, c[0x0][0x320] ;  /* 0x0000c8003f067a20 */ /* 0x004fe20000410000 */
[----:B------:R-:W-:-:S02]  /*4240*/  FMNMX.FTZ R135, R33, R135, !PT ;  /* 0x0000008721877209 */ /* 0x000fc40007810000 */
[----:B------:R-:W-:Y:S02]  /*4250*/  ISETP.GT.AND P0, PT, R4, 0x9, PT ;  /* 0x000000090400780c */ /* 0x000fe40003f04270 */
[----:B------:R-:W-:Y:S02]  /*4260*/  FSEL R18, R18, -INF , P1 ;  /* 0xff80000012127808 */ /* 0x000fe40000800000 */
[----:B------:R-:W-:Y:S02]  /*4270*/  FMNMX.FTZ R5, R14, R17, !PT ;  /* 0x000000110e057209 */ /* 0x000fe40007810000 */
[----:B------:R-:W-:Y:S02]  /*4280*/  FMNMX.FTZ R135, R37, R135, !PT ;  /* 0x0000008725877209 */ /* 0x000fe40007810000 */
[----:B------:R-:W-:Y:S02]  /*4290*/  ISETP.GT.AND P2, PT, R4, 0x10, PT ;  /* 0x000000100400780c */ /* 0x000fe40003f44270 */
[----:B-1----:R-:W-:-:S02]  /*42a0*/  FSEL R19, R19, -INF , P0 ;  /* 0xff80000013137808 */ /* 0x002fc40000000000 */
        /* <DEDUP_REMOVED lines=29> */
[----:B------:R-:W-:-:S02]  /*4480*/  FSEL R20, R20, -INF , P6 ;  /* 0xff80000014147808 */ /* 0x000fc40003000000 */
[----:B------:R-:W-:Y:S02]  /*4490*/  FMNMX.FTZ R135, R62, R135, !PT ;  /* 0x000000873e877209 */ /* 0x000fe40007810000 */
[----:B------:R-:W-:Y:S01]  /*44a0*/  ISETP.GT.AND P1, PT, R4, 0x30, PT ;  /* 0x000000300400780c */ /* 0x000fe20003f24270 */
[----:B------:R-:W-:Y:S01]  /*44b0*/  STL [R1+0x4], R20 ;  /* 0x0000041401007387 */ /* 0x000fe20000100800 */
[----:B------:R-:W-:Y:S02]  /*44c0*/  FSEL R176, R41, -INF , P0 ;  /* 0xff80000029b07808 */ /* 0x000fe40000000000 */
[----:B------:R-:W-:Y:S02]  /*44d0*/  FMNMX.FTZ R5, R177, R5, !PT ;  /* 0x00000005b1057209 */ /* 0x000fe40007810000 */
[----:B------:R-:W-:Y:S02]  /*44e0*/  FMNMX.FTZ R135, R20, R135, !PT ;  /* 0x0000008714877209 */ /* 0x000fe40007810000 */
[----:B------:R-:W-:-:S02]  /*44f0*/  ISETP.GT.AND P0, PT, R4, 0x31, PT ;  /* 0x000000310400780c */ /* 0x000fc40003f04270 */
[----:B------:R-:W-:Y:S01]  /*4500*/  FSEL R208, R40, -INF , P1 ;  /* 0xff80000028d07808 */ /* 0x000fe20000800000 */
[----:B------:R-:W1:Y:S01]  /*4510*/  SHFL.BFLY PT, R7, R135, 0x2, 0x1f ;  /* 0x0c401f0087077f89 */ /* 0x000e6200000e0000 */
[----:B------:R-:W-:Y:S02]  /*4520*/  FMNMX.FTZ R5, R176, R5, !PT ;  /* 0x00000005b0057209 */ /* 0x000fe40007810000 */
[----:B------:R-:W-:Y:S02]  /*4530*/  ISETP.GT.AND P1, PT, R4, 0x38, PT ;  /* 0x000000380400780c */ /* 0x000fe40003f24270 */
[----:B------:R-:W-:Y:S02]  /*4540*/  FSEL R172, R36, -INF , P0 ;  /* 0xff80000024ac7808 */ /* 0x000fe40000000000 */
[----:B------:R-:W-:Y:S01]  /*4550*/  FMNMX.FTZ R5, R208, R5, !PT ;  /* 0x00000005d0057209 */ /* 0x000fe20007810000 */
[----:B------:R2:W-:Y:S01]  /*4560*/  MUFU.TANH R36, R6 ;  /* 0x0000000600247308 */ /* 0x0005e20000002400 */
[----:B------:R-:W-:-:S02]  /*4570*/  ISETP.GT.AND P0, PT, R4, 0x39, PT ;  /* 0x000000390400780c */ /* 0x000fc40003f04270 */
[----:B------:R-:W-:Y:S02]  /*4580*/  FSEL R13, R29, -INF , P1 ;  /* 0xff8000001d0d7808 */ /* 0x000fe40000800000 */
[----:B------:R-:W-:Y:S01]  /*4590*/  FMNMX.FTZ R4, R172, R5, !PT ;  /* 0x00000005ac047209 */ /* 0x000fe20007810000 */
[----:B------:R-:W-:Y:S01]  /*45a0*/  FMUL.FTZ R5, R58, c[0x0][0x320] ;  /* 0x0000c8003a057a20 */ /* 0x000fe20000410000 */
[----:B------:R-:W-:Y:S01]  /*45b0*/  FSEL R245, R28, -INF , P0 ;  /* 0xff8000001cf57808 */ /* 0x000fe20000000000 */
[----:B------:R-:W-:Y:S01]  /*45c0*/  STL [R1], R13 ;  /* 0x0000000d01007387 */ /* 0x000fe20000100800 */
[----:B------:R-:W-:Y:S01]  /*45d0*/  FMNMX.FTZ R4, R13, R4, !PT ;  /* 0x000000040d047209 */ /* 0x000fe20007810000 */
[----:B------:R3:W-:Y:S02]  /*45e0*/  MUFU.TANH R24, R5 ;  /* 0x0000000500187308 */ /* 0x0007e40000002400 */
[----:B------:R-:W-:Y:S01]  /*45f0*/  STL [R1+0xa0], R245 ;  /* 0x0000a0f501007387 */ /* 0x000fe20000100800 */
[----:B------:R-:W-:-:S02]  /*4600*/  FMNMX.FTZ R4, R245, R4, !PT ;  /* 0x00000004f5047209 */ /* 0x000fc40007810000 */
[----:B-1----:R-:W-:-:S03]  /*4610*/  FMNMX.FTZ R135, R135, R7, !PT ;  /* 0x0000000787877209 */ /* 0x002fc60007810000 */
[----:B--2---:R-:W1:Y:S04]  /*4620*/  SHFL.BFLY PT, R6, R4, 0x2, 0x1f ;  /* 0x0c401f0004067f89 */ /* 0x004e6800000e0000 */
[----:B------:R-:W2:Y:S01]  /*4630*/  SHFL.BFLY PT, R7, R135, 0x1, 0x1f ;  /* 0x0c201f0087077f89 */ /* 0x000ea200000e0000 */
[----:B---3--:R-:W-:-:S04]  /*4640*/  FMUL.FTZ R5, R46, c[0x0][0x320] ;  /* 0x0000c8002e057a20 */ /* 0x008fc80000410000 */
[----:B------:R3:W-:Y:S01]  /*4650*/  MUFU.TANH R133, R5 ;  /* 0x0000000500857308 */ /* 0x0007e20000002400 */
[----:B-1----:R-:W-:Y:S02]  /*4660*/  FMNMX.FTZ R4, R4, R6, !PT ;  /* 0x0000000604047209 */ /* 0x002fe40007810000 */
[----:B------:R-:W-:Y:S01]  /*4670*/  SHFL.IDX PT, R6, R8, 0x1, 0x1c1f ;  /* 0x003c1f0008067f89 */ /* 0x000fe200000e0000 */
[----:B---3--:R-:W-:Y:S01]  /*4680*/  FMUL.FTZ R5, R47, c[0x0][0x320] ;  /* 0x0000c8002f057a20 */ /* 0x008fe20000410000 */
[----:B--2---:R-:W-:Y:S02]  /*4690*/  FMNMX.FTZ R135, R135, R7, !PT ;  /* 0x0000000787877209 */ /* 0x004fe40007810000 */
[----:B------:R-:W1:Y:S01]  /*46a0*/  SHFL.BFLY PT, R134, R4, 0x1, 0x1f ;  /* 0x0c201f0004867f89 */ /* 0x000e6200000e0000 */
[----:B------:R2:W-:Y:S01]  /*46b0*/  MUFU.TANH R132, R5 ;  /* 0x0000000500847308 */ /* 0x0005e20000002400 */
[C---:B------:R-:W-:Y:S02]  /*46c0*/  FSETP.NEU.FTZ.AND P0, PT, R135.reuse, -INF , PT ;  /* 0xff8000008700780b */ /* 0x040fe40003f1d000 */
[----:B------:R-:W3:Y:S01]  /*46d0*/  SHFL.IDX PT, R7, R8, RZ, 0x1c1f ;  /* 0x001c1fff08077589 */ /* 0x000ee200000e0000 */
[----:B------:R-:W-:-:S03]  /*46e0*/  FMUL.FTZ R13, R135, c[0x0][0x2d0] ;  /* 0x0000b400870d7a20 */ /* 0x000fc60000410000 */
[----:B------:R-:W-:Y:S02]  /*46f0*/  LDSM.16.MT88.4 R44, [R225+0x900] ;  /* 0x00090000e12c783b */ /* 0x000fe40000004200 */
[----:B------:R-:W-:Y:S02]  /*4700*/  FSEL R13, R13, RZ, P0 ;  /* 0x000000ff0d0d7208 */ /* 0x000fe40000000000 */
[----:B------:R-:W-:Y:S01]  /*4710*/  STL [R1+0xa4], R135 ;  /* 0x0000a48701007387 */ /* 0x000fe20000100800 */
[----:B--2---:R-:W-:-:S04]  /*4720*/  FMUL.FTZ R5, R59, c[0x0][0x320] ;  /* 0x0000c8003b057a20 */ /* 0x004fc80000410000 */
[----:B------:R2:W-:Y:S01]  /*4730*/  MUFU.TANH R21, R5 ;  /* 0x0000000500157308 */ /* 0x0005e20000002400 */
[----:B-1----:R-:W-:Y:S01]  /*4740*/  FMNMX.FTZ R134, R4, R134, !PT ;  /* 0x0000008604867209 */ /* 0x002fe20007810000 */
[----:B------:R-:W-:-:S03]  /*4750*/  FFMA.FTZ R4, R15, c[0x0][0x2d0], -R13 ;  /* 0x0000b4000f047a23 */ /* 0x000fc6000001080d */
[----:B------:R-:W-:Y:S01]  /*4760*/  FSETP.NEU.FTZ.AND P0, PT, R134, -INF , PT ;  /* 0xff8000008600780b */ /* 0x000fe20003f1d000 */
[----:B------:R-:W-:Y:S01]  /*4770*/  STL [R1+0xa8], R134 ;  /* 0x0000a88601007387 */ /* 0x000fe20000100800 */
[----:B---3--:R-:W-:Y:S01]  /*4780*/  IADD3 R8, R10, R7, RZ ;  /* 0x000000070a087210 */ /* 0x008fe20007ffe0ff */
[----:B------:R1:W-:Y:S03]  /*4790*/  MUFU.EX2 R233, R4 ;  /* 0x0000000400e97308 */ /* 0x0003e60000000800 */
[----:B------:R-:W-:Y:S01]  /*47a0*/  IMNMX R8, R11, R8, PT ;  /* 0x000000080b087217 */ /* 0x000fe20003800200 */
[----:B--2---:R-:W-:-:S03]  /*47b0*/  FMUL.FTZ R5, R26, c[0x0][0x320] ;  /* 0x0000c8001a057a20 */ /* 0x004fc60000410000 */
[C---:B------:R-:W-:Y:S02]  /*47c0*/  ISETP.GT.AND P6, PT, R8.reuse, RZ, PT ;  /* 0x000000ff0800720c */ /* 0x040fe40003fc4270 */
[C---:B------:R-:W-:Y:S01]  /*47d0*/  ISETP.GT.AND P2, PT, R8.reuse, 0x1, PT ;  /* 0x000000010800780c */ /* 0x040fe20003f44270 */
[----:B------:R2:W-:Y:S01]  /*47e0*/  MUFU.TANH R186, R5 ;  /* 0x0000000500ba7308 */ /* 0x0005e20000002400 */
[----:B------:R-:W-:Y:S02]  /*47f0*/  ISETP.GT.AND P1, PT, R8, 0x8, PT ;  /* 0x000000080800780c */ /* 0x000fe40003f24270 */
[----:B------:R-:W-:Y:S01]  /*4800*/  FSEL R20, R70, -INF , P2 ;  /* 0xff80000046147808 */ /* 0x000fe20001000000 */
[----:B-1----:R-:W-:Y:S01]  /*4810*/  FFMA.FTZ R4, R16, c[0x0][0x2d0], -R13 ;  /* 0x0000b40010047a23 */ /* 0x002fe2000001080d */
[----:B------:R-:W-:Y:S02]  /*4820*/  FSEL R16, R71, -INF , P6 ;  /* 0xff80000047107808 */ /* 0x000fe40003000000 */
[C---:B------:R-:W-:Y:S01]  /*4830*/  ISETP.GT.AND P6, PT, R8.reuse, 0x10, PT ;  /* 0x000000100800780c */ /* 0x040fe20003fc4270 */
[----:B------:R-:W1:Y:S01]  /*4840*/  MUFU.EX2 R238, R4 ;  /* 0x0000000400ee7308 */ /* 0x000e620000000800 */
[----:B------:R-:W-:-:S02]  /*4850*/  ISETP.GT.AND P2, PT, R8, 0x11, PT ;  /* 0x000000110800780c */ /* 0x000fc40003f44270 */
[----:B------:R-:W-:Y:S02]  /*4860*/  FSEL R26, R61, -INF , P6 ;  /* 0xff8000003d1a7808 */ /* 0x000fe40003000000 */
[----:B------:R-:W-:Y:S01]  /*4870*/  ISETP.GT.AND P6, PT, R8, 0x20, PT ;  /* 0x000000200800780c */ /* 0x000fe20003fc4270 */
[----:B--2---:R-:W-:Y:S01]  /*4880*/  FMUL.FTZ R5, R27, c[0x0][0x320] ;  /* 0x0000c8001b057a20 */ /* 0x004fe20000410000 */
[----:B------:R-:W-:Y:S02]  /*4890*/  FSEL R27, R60, -INF , P2 ;  /* 0xff8000003c1b7808 */ /* 0x000fe40001000000 */
[----:B------:R-:W-:Y:S01]  /*48a0*/  ISETP.GT.AND P2, PT, R8, 0x21, PT ;  /* 0x000000210800780c */ /* 0x000fe20003f44270 */
[----:B------:R2:W3:Y:S01]  /*48b0*/  MUFU.TANH R187, R5 ;  /* 0x0000000500bb7308 */ /* 0x0004e20000002400 */
[----:B------:R-:W-:Y:S02]  /*48c0*/  FSEL R168, R168, -INF , P6 ;  /* 0xff800000a8a87808 */ /* 0x000fe40003000000 */
[----:B------:R-:W-:-:S02]  /*48d0*/  FSEL R171, R171, -INF , P2 ;  /* 0xff800000abab7808 */ /* 0x000fc40001000000 */
[C---:B------:R-:W-:Y:S01]  /*48e0*/  ISETP.GT.AND P6, PT, R8.reuse, 0x30, PT ;  /* 0x000000300800780c */ /* 0x040fe20003fc4270 */
[----:B-1----:R-:W-:Y:S01]  /*48f0*/  STL [R1+0xac], R238 ;  /* 0x0000acee01007387 */ /* 0x002fe20000100800 */
[----:B------:R-:W-:Y:S02]  /*4900*/  ISETP.GT.AND P2, PT, R8, 0x31, PT ;  /* 0x000000310800780c */ /* 0x000fe40003f44270 */
[----:B------:R-:W-:Y:S02]  /*4910*/  FSEL R191, R191, -INF , P6 ;  /* 0xff800000bfbf7808 */ /* 0x000fe40003000000 */
[----:B------:R-:W-:Y:S01]  /*4920*/  FSEL R200, R200, -INF , P2 ;  /* 0xff800000c8c87808 */ /* 0x000fe20001000000 */
[----:B--2---:R-:W-:-:S04]  /*4930*/  FMUL.FTZ R5, R22, c[0x0][0x320] ;  /* 0x0000c80016057a20 */ /* 0x004fc80000410000 */
[----:B------:R1:W2:Y:S02]  /*4940*/  MUFU.TANH R188, R5 ;  /* 0x0000000500bc7308 */ /* 0x0002a40000002400 */
[----:B-1----:R-:W-:Y:S02]  /*4950*/  FFMA.FTZ R5, R9, c[0x0][0x2d0], -R13 ;  /* 0x0000b40009057a23 */ /* 0x002fe4000001080d */
[----:B------:R-:W-:-:S04]  /*4960*/  FMUL.FTZ R9, R23, c[0x0][0x320] ;  /* 0x0000c80017097a20 */ /* 0x000fc80000410000 */
[----:B------:R1:W-:Y:S08]  /*4970*/  MUFU.EX2 R205, R5 ;  /* 0x0000000500cd7308 */ /* 0x0003f00000000800 */
[----:B------:R-:W4:Y:S01]  /*4980*/  MUFU.TANH R185, R9 ;  /* 0x0000000900b97308 */ /* 0x000f220000002400 */
[----:B-1----:R-:W-:Y:S02]  /*4990*/  FFMA.FTZ R5, R12, c[0x0][0x2d0], -R13 ;  /* 0x0000b4000c057a23 */ /* 0x002fe4000001080d */
[----:B------:R-:W-:-:S05]  /*49a0*/  FMUL.FTZ R12, R134, c[0x0][0x2d0] ;  /* 0x0000b400860c7a20 */ /* 0x000fca0000410000 */
[----:B------:R1:W1:Y:S01]  /*49b0*/  MUFU.EX2 R206, R5 ;  /* 0x0000000500ce7308 */ /* 0x0002620000000800 */
[----:B------:R-:W-:Y:S02]  /*49c0*/  FSEL R12, R12, RZ, P0 ;  /* 0x000000ff0c0c7208 */ /* 0x000fe40000000000 */
[----:B------:R-:W-:-:S03]  /*49d0*/  ISETP.GT.AND P0, PT, R8, 0x9, PT ;  /* 0x000000090800780c */ /* 0x000fc60003f04270 */
[--C-:B------:R-:W-:Y:S01]  /*49e0*/  FFMA.FTZ R0, R18, c[0x0][0x2d0], -R12.reuse ;  /* 0x0000b40012007a23 */ /* 0x100fe2000001080c */
[----:B------:R-:W-:Y:S01]  /*49f0*/  FSEL R25, R68, -INF , P0 ;  /* 0xff80000044197808 */ /* 0x000fe20000000000 */
[--C-:B------:R-:W-:Y:S01]  /*4a00*/  FFMA.FTZ R3, R17, c[0x0][0x2d0], -R12.reuse ;  /* 0x0000b40011037a23 */ /* 0x100fe2000001080c */
[----:B------:R-:W-:Y:S01]  /*4a10*/  ISETP.GT.AND P0, PT, R8, 0x19, PT ;  /* 0x000000190800780c */ /* 0x000fe20003f04270 */
[----:B------:R2:W-:Y:S01]  /*4a20*/  MUFU.EX2 R234, R0 ;  /* 0x0000000000ea7308 */ /* 0x0005e20000000800 */
[----:B------:R-:W-:Y:S02]  /*4a30*/  FFMA.FTZ R4, R14, c[0x0][0x2d0], -R12 ;  /* 0x0000b4000e047a23 */ /* 0x000fe4000001080c */
[----:B------:R-:W-:Y:S01]  /*4a40*/  FSEL R30, R56, -INF , P0 ;  /* 0xff800000381e7808 */ /* 0x000fe20000000000 */
[----:B-1----:R-:W-:Y:S01]  /*4a50*/  IMAD.IADD R5, R10, 0x1, R6 ;  /* 0x000000010a057824 */ /* 0x002fe200078e0206 */
[----:B------:R-:W-:Y:S02]  /*4a60*/  ISETP.GT.AND P0, PT, R8, 0x29, PT ;  /* 0x000000290800780c */ /* 0x000fe40003f04270 */
[----:B------:R-:W-:Y:S01]  /*4a70*/  F2FP.BF16.PACK_AB R6, R238, R233 ;  /* 0x000000e9ee06723e */ /* 0x000fe200000010ff */
[----:B------:R1:W-:Y:S01]  /*4a80*/  MUFU.EX2 R203, R3 ;  /* 0x0000000300cb7308 */ /* 0x0003e20000000800 */
[----:B------:R-:W-:-:S02]  /*4a90*/  IMNMX R2, R11, R5, PT ;  /* 0x000000050b027217 */ /* 0x000fc40003800200 */
[----:B------:R-:W-:Y:S02]  /*4aa0*/  FSEL R169, R169, -INF , P0 ;  /* 0xff800000a9a97808 */ /* 0x000fe40000000000 */
[C---:B------:R-:W-:Y:S02]  /*4ab0*/  ISETP.GT.AND P6, PT, R2.reuse, RZ, PT ;  /* 0x000000ff0200720c */ /* 0x040fe40003fc4270 */
[----:B------:R-:W-:Y:S01]  /*4ac0*/  ISETP.GT.AND P2, PT, R2, 0x1, PT ;  /* 0x000000010200780c */ /* 0x000fe20003f44270 */
[----:B--2---:R-:W-:Y:S01]  /*4ad0*/  FFMA.FTZ R0, R19, c[0x0][0x2d0], -R12 ;  /* 0x0000b40013007a23 */ /* 0x004fe2000001080c */
[----:B------:R-:W-:Y:S01]  /*4ae0*/  FSEL R19, R69, -INF , P1 ;  /* 0xff80000045137808 */ /* 0x000fe20000800000 */
[----:B------:R-:W2:Y:S01]  /*4af0*/  MUFU.EX2 R173, R4 ;  /* 0x0000000400ad7308 */ /* 0x000ea20000000800 */
[C---:B------:R-:W-:Y:S01]  /*4b00*/  ISETP.GT.AND P1, PT, R8.reuse, 0x18, PT ;  /* 0x000000180800780c */ /* 0x040fe20003f24270 */
[----:B------:R-:W-:Y:S01]  /*4b10*/  LDSM.16.MT88.4 R68, [R226+0x900] ;  /* 0x00090000e244783b */ /* 0x000fe20000004200 */
[----:B------:R-:W-:-:S02]  /*4b20*/  ISETP.GT.AND P0, PT, R8, 0x39, PT ;  /* 0x000000390800780c */ /* 0x000fc40003f04270 */
[----:B------:R-:W-:Y:S01]  /*4b30*/  FSEL R29, R57, -INF , P1 ;  /* 0xff800000391d7808 */ /* 0x000fe20000800000 */
[----:B-1----:R-:W-:Y:S01]  /*4b40*/  FFMA.FTZ R3, R31, c[0x0][0x2d0], -R13 ;  /* 0x0000b4001f037a23 */ /* 0x002fe2000001080d */
[----:B------:R-:W-:Y:S01]  /*4b50*/  ISETP.GT.AND P1, PT, R8, 0x28, PT ;  /* 0x000000280800780c */ /* 0x000fe20003f24270 */
[----:B------:R1:W1:Y:S01]  /*4b60*/  MUFU.EX2 R174, R0 ;  /* 0x0000000000ae7308 */ /* 0x0002620000000800 */
[----:B------:R-:W-:Y:S01]  /*4b70*/  FSEL R18, R50, -INF , P6 ;  /* 0xff80000032127808 */ /* 0x000fe20003000000 */
[----:B------:R-:W-:Y:S01]  /*4b80*/  LDSM.16.MT88.4 R56, [R228+0x900] ;  /* 0x00090000e438783b */ /* 0x000fe20000004200 */
[----:B------:R-:W-:Y:S02]  /*4b90*/  FSEL R170, R170, -INF , P1 ;  /* 0xff800000aaaa7808 */ /* 0x000fe40000800000 */
[----:B------:R-:W-:Y:S02]  /*4ba0*/  ISETP.GT.AND P1, PT, R8, 0x38, PT ;  /* 0x000000380800780c */ /* 0x000fe40003f24270 */
[----:B------:R-:W-:Y:S01]  /*4bb0*/  FSEL R17, R36, -INF , P2 ;  /* 0xff80000024117808 */ /* 0x000fe20001000000 */
[----:B------:R2:W-:Y:S01]  /*4bc0*/  MUFU.EX2 R210, R3 ;  /* 0x0000000300d27308 */ /* 0x0005e20000000800 */
[----:B------:R-:W-:-:S02]  /*4bd0*/  FSEL R201, R201, -INF , P1 ;  /* 0xff800000c9c97808 */ /* 0x000fc40000800000 */
[----:B------:R-:W-:Y:S02]  /*4be0*/  ISETP.GT.AND P1, PT, R2, 0x8, PT ;  /* 0x000000080200780c */ /* 0x000fe40003f24270 */
[----:B------:R-:W-:Y:S02]  /*4bf0*/  FSEL R202, R202, -INF , P0 ;  /* 0xff800000caca7808 */ /* 0x000fe40000000000 */
[----:B------:R-:W-:Y:S02]  /*4c00*/  ISETP.GT.AND P0, PT, R2, 0x9, PT ;  /* 0x000000090200780c */ /* 0x000fe40003f04270 */
[----:B-1----:R-:W-:Y:S02]  /*4c10*/  FMNMX.FTZ R0, R16, R20, !PT ;  /* 0x0000001410007209 */ /* 0x002fe40007810000 */
[----:B------:R-:W-:Y:S02]  /*4c20*/  FSEL R24, R24, -INF , P1 ;  /* 0xff80000018187808 */ /* 0x000fe40000800000 */
[----:B------:R-:W-:-:S02]  /*4c30*/  FMNMX.FTZ R0, R19, R0, !PT ;  /* 0x0000000013007209 */ /* 0x000fc40007810000 */
[----:B------:R-:W-:Y:S01]  /*4c40*/  FMNMX.FTZ R8, R18, R17, !PT ;  /* 0x0000001112087209 */ /* 0x000fe20007810000 */
[----:B--2---:R-:W-:Y:S01]  /*4c50*/  FFMA.FTZ R3, R33, c[0x0][0x2d0], -R13 ;  /* 0x0000b40021037a23 */ /* 0x004fe2000001080d */
[----:B------:R-:W-:Y:S02]  /*4c60*/  FMNMX.FTZ R0, R25, R0, !PT ;  /* 0x0000000019007209 */ /* 0x000fe40007810000 */
[----:B------:R-:W-:Y:S01]  /*4c70*/  ISETP.GT.AND P6, PT, R2, 0x10, PT ;  /* 0x000000100200780c */ /* 0x000fe20003fc4270 */
[----:B------:R1:W2:Y:S01]  /*4c80*/  MUFU.EX2 R229, R3 ;  /* 0x0000000300e57308 */ /* 0x0002a20000000800 */
[----:B------:R-:W-:Y:S02]  /*4c90*/  FMNMX.FTZ R0, R26, R0, !PT ;  /* 0x000000001a007209 */ /* 0x000fe40007810000 */
[----:B------:R-:W-:Y:S02]  /*4ca0*/  FSEL R23, R21, -INF , P0 ;  /* 0xff80000015177808 */ /* 0x000fe40000000000 */
[----:B------:R-:W-:-:S02]  /*4cb0*/  FMNMX.FTZ R0, R27, R0, !PT ;  /* 0x000000001b007209 */ /* 0x000fc40007810000 */
[----:B------:R-:W-:Y:S02]  /*4cc0*/  FMNMX.FTZ R8, R24, R8, !PT ;  /* 0x0000000818087209 */ /* 0x000fe40007810000 */
[----:B------:R-:W-:Y:S02]  /*4cd0*/  FMNMX.FTZ R0, R29, R0, !PT ;  /* 0x000000001d007209 */ /* 0x000fe40007810000 */
[----:B------:R-:W-:Y:S02]  /*4ce0*/  ISETP.GT.AND P2, PT, R2, 0x11, PT ;  /* 0x000000110200780c */ /* 0x000fe40003f44270 */
[----:B------:R-:W-:Y:S02]  /*4cf0*/  FMNMX.FTZ R0, R30, R0, !PT ;  /* 0x000000001e007209 */ /* 0x000fe40007810000 */
[----:B------:R-:W-:Y:S02]  /*4d00*/  FSEL R22, R72, -INF , P6 ;  /* 0xff80000048167808 */ /* 0x000fe40003000000 */
[----:B------:R-:W-:Y:S01]  /*4d10*/  FMNMX.FTZ R0, R168, R0, !PT ;  /* 0x00000000a8007209 */ /* 0x000fe20007810000 */
[----:B------:R-:W-:Y:S01]  /*4d20*/  LDSM.16.MT88.4 R72, [R226+0x2900] ;  /* 0x00290000e248783b */ /* 0x000fe20000004200 */
[----:B-1----:R-:W-:Y:S01]  /*4d30*/  FMNMX.FTZ R3, R23, R8, !PT ;  /* 0x0000000817037209 */ /* 0x002fe20007810000 */
[----:B------:R-:W-:Y:S01]  /*4d40*/  FFMA.FTZ R8, R37, c[0x0][0x2d0], -R13 ;  /* 0x0000b40025087a23 */ /* 0x000fe2000001080d */
[----:B------:R-:W-:-:S02]  /*4d50*/  FMNMX.FTZ R0, R171, R0, !PT ;  /* 0x00000000ab007209 */ /* 0x000fc40007810000 */
[----:B------:R-:W-:Y:S01]  /*4d60*/  ISETP.GT.AND P1, PT, R2, 0x18, PT ;  /* 0x000000180200780c */ /* 0x000fe20003f24270 */
[----:B------:R1:W-:Y:S01]  /*4d70*/  MUFU.EX2 R204, R8 ;  /* 0x0000000800cc7308 */ /* 0x0003e20000000800 */
[----:B------:R-:W-:Y:S02]  /*4d80*/  FMNMX.FTZ R0, R170, R0, !PT ;  /* 0x00000000aa007209 */ /* 0x000fe40007810000 */
[----:B------:R-:W-:Y:S02]  /*4d90*/  FSEL R21, R55, -INF , P2 ;  /* 0xff80000037157808 */ /* 0x000fe40001000000 */
[----:B------:R-:W-:Y:S02]  /*4da0*/  FMNMX.FTZ R0, R169, R0, !PT ;  /* 0x00000000a9007209 */ /* 0x000fe40007810000 */
[----:B------:R-:W-:Y:S02]  /*4db0*/  FMNMX.FTZ R3, R22, R3, !PT ;  /* 0x0000000316037209 */ /* 0x000fe40007810000 */
[----:B------:R-:W-:-:S02]  /*4dc0*/  FMNMX.FTZ R0, R191, R0, !PT ;  /* 0x00000000bf007209 */ /* 0x000fc40007810000 */
[----:B------:R-:W-:Y:S02]  /*4dd0*/  ISETP.GT.AND P0, PT, R2, 0x19, PT ;  /* 0x000000190200780c */ /* 0x000fe40003f04270 */
[----:B------:R-:W-:Y:S02]  /*4de0*/  FMNMX.FTZ R0, R200, R0, !PT ;  /* 0x00000000c8007209 */ /* 0x000fe40007810000 */
[----:B------:R-:W-:Y:S01]  /*4df0*/  FSEL R28, R54, -INF , P1 ;  /* 0xff800000361c7808 */ /* 0x000fe20000800000 */
[----:B-1----:R-:W-:Y:S01]  /*4e00*/  FFMA.FTZ R8, R38, c[0x0][0x2d0], -R13 ;  /* 0x0000b40026087a23 */ /* 0x002fe2000001080d */
[----:B------:R-:W-:Y:S01]  /*4e10*/  FMNMX.FTZ R0, R201, R0, !PT ;  /* 0x00000000c9007209 */ /* 0x000fe20007810000 */
[----:B------:R-:W-:Y:S01]  /*4e20*/  LDSM.16.MT88.4 R52, [R227+0x900] ;  /* 0x00090000e334783b */ /* 0x000fe20000004200 */
[----:B------:R-:W-:Y:S01]  /*4e30*/  FMNMX.FTZ R3, R21, R3, !PT ;  /* 0x0000000315037209 */ /* 0x000fe20007810000 */
[----:B------:R1:W1:Y:S01]  /*4e40*/  MUFU.EX2 R232, R8 ;  /* 0x0000000800e87308 */ /* 0x0002620000000800 */
[----:B------:R-:W-:-:S02]  /*4e50*/  FMNMX.FTZ R0, R202, R0, !PT ;  /* 0x00000000ca007209 */ /* 0x000fc40007810000 */
[----:B------:R-:W-:Y:S02]  /*4e60*/  ISETP.GT.AND P6, PT, R2, 0x20, PT ;  /* 0x000000200200780c */ /* 0x000fe40003fc4270 */
[----:B------:R-:W-:Y:S01]  /*4e70*/  FSEL R36, R51, -INF , P0 ;  /* 0xff80000033247808 */ /* 0x000fe20000000000 */
[----:B------:R-:W2:Y:S01]  /*4e80*/  SHFL.BFLY PT, R9, R0, 0x2, 0x1f ;  /* 0x0c401f0000097f89 */ /* 0x000ea200000e0000 */
[----:B------:R-:W-:Y:S02]  /*4e90*/  FMNMX.FTZ R3, R28, R3, !PT ;  /* 0x000000031c037209 */ /* 0x000fe40007810000 */
[----:B------:R-:W-:Y:S02]  /*4ea0*/  ISETP.GT.AND P2, PT, R2, 0x21, PT ;  /* 0x000000210200780c */ /* 0x000fe40003f44270 */
[----:B------:R-:W-:Y:S02]  /*4eb0*/  FSEL R139, R139, -INF , P6 ;  /* 0xff8000008b8b7808 */ /* 0x000fe40003000000 */
[----:B------:R-:W-:-:S02]  /*4ec0*/  FMNMX.FTZ R3, R36, R3, !PT ;  /* 0x0000000324037209 */ /* 0x000fc40007810000 */
[----:B------:R-:W-:Y:S01]  /*4ed0*/  ISETP.GT.AND P1, PT, R2, 0x28, PT ;  /* 0x000000280200780c */ /* 0x000fe20003f24270 */
[----:B-1----:R-:W-:Y:S01]  /*4ee0*/  FFMA.FTZ R8, R32, c[0x0][0x2d0], -R12 ;  /* 0x0000b40020087a23 */ /* 0x002fe2000001080c */
[----:B------:R-:W-:Y:S02]  /*4ef0*/  FSEL R138, R138, -INF , P2 ;  /* 0xff8000008a8a7808 */ /* 0x000fe40001000000 */
[----:B------:R-:W-:Y:S01]  /*4f00*/  FMNMX.FTZ R3, R139, R3, !PT ;  /* 0x000000038b037209 */ /* 0x000fe20007810000 */
[----:B------:R1:W-:Y:S01]  /*4f10*/  MUFU.EX2 R231, R8 ;  /* 0x0000000800e77308 */ /* 0x0003e20000000800 */
[----:B------:R-:W-:Y:S02]  /*4f20*/  ISETP.GT.AND P0, PT, R2, 0x29, PT ;  /* 0x000000290200780c */ /* 0x000fe40003f04270 */
[----:B------:R-:W-:Y:S02]  /*4f30*/  FSEL R133, R133, -INF , P1 ;  /* 0xff80000085857808 */ /* 0x000fe40000800000 */
[----:B------:R-:W-:-:S02]  /*4f40*/  FMNMX.FTZ R3, R138, R3, !PT ;  /* 0x000000038a037209 */ /* 0x000fc40007810000 */
[----:B------:R-:W-:Y:S02]  /*4f50*/  ISETP.GT.AND P6, PT, R2, 0x30, PT ;  /* 0x000000300200780c */ /* 0x000fe40003fc4270 */
[----:B------:R-:W-:Y:S02]  /*4f60*/  FSEL R132, R132, -INF , P0 ;  /* 0xff80000084847808 */ /* 0x000fe40000000000 */
[----:B------:R-:W-:Y:S02]  /*4f70*/  FMNMX.FTZ R3, R133, R3, !PT ;  /* 0x0000000385037209 */ /* 0x000fe40007810000 */
[----:B------:R-:W-:Y:S02]  /*4f80*/  ISETP.GT.AND P2, PT, R2, 0x31, PT ;  /* 0x000000310200780c */ /* 0x000fe40003f44270 */
[----:B------:R-:W-:Y:S02]  /*4f90*/  FSEL R186, R186, -INF , P6 ;  /* 0xff800000baba7808 */ /* 0x000fe40003000000 */
[----:B------:R-:W-:-:S02]  /*4fa0*/  FMNMX.FTZ R3, R132, R3, !PT ;  /* 0x0000000384037209 */ /* 0x000fc40007810000 */
[----:B--2---:R-:W-:Y:S02]  /*4fb0*/  FMNMX.FTZ R0, R0, R9, !PT ;  /* 0x0000000900007209 */ /* 0x004fe40007810000 */
[----:B------:R-:W-:Y:S02]  /*4fc0*/  ISETP.GT.AND P1, PT, R2, 0x38, PT ;  /* 0x000000380200780c */ /* 0x000fe40003f24270 */
[----:B---3--:R-:W-:Y:S01]  /*4fd0*/  FSEL R187, R187, -INF , P2 ;  /* 0xff800000bbbb7808 */ /* 0x008fe20001000000 */
[----:B------:R-:W2:Y:S01]  /*4fe0*/  SHFL.BFLY PT, R15, R0, 0x1, 0x1f ;  /* 0x0c201f00000f7f89 */ /* 0x000ea200000e0000 */
[----:B------:R-:W-:Y:S02]  /*4ff0*/  FMNMX.FTZ R3, R186, R3, !PT ;  /* 0x00000003ba037209 */ /* 0x000fe40007810000 */
[----:B------:R-:W-:Y:S01]  /*5000*/  ISETP.GT.AND P0, PT, R2, 0x39, PT ;  /* 0x000000390200780c */ /* 0x000fe20003f04270 */
[----:B------:R-:W-:Y:S01]  /*5010*/  FFMA.FTZ R2, R35, c[0x0][0x2d0], -R12 ;  /* 0x0000b40023027a23 */ /* 0x000fe2000001080c */
[----:B------:R-:W-:-:S02]  /*5020*/  FSEL R188, R188, -INF , P1 ;  /* 0xff800000bcbc7808 */ /* 0x000fc40000800000 */
[----:B------:R-:W-:Y:S01]  /*5030*/  FMNMX.FTZ R3, R187, R3, !PT ;  /* 0x00000003bb037209 */ /* 0x000fe20007810000 */
[----:B------:R3:W2:Y:S01]  /*5040*/  MUFU.EX2 R224, R2 ;  /* 0x0000000200e07308 */ /* 0x0006a20000000800 */
[----:B----4-:R-:W-:Y:S02]  /*5050*/  FSEL R185, R185, -INF , P0 ;  /* 0xff800000b9b97808 */ /* 0x010fe40000000000 */
[----:B------:R-:W-:Y:S02]  /*5060*/  FMNMX.FTZ R3, R188, R3, !PT ;  /* 0x00000003bc037209 */ /* 0x000fe40007810000 */
[----:B------:R-:W-:Y:S02]  /*5070*/  F2FP.BF16.PACK_AB R4, R206, R205 ;  /* 0x000000cdce04723e */ /* 0x000fe400000010ff */
[----:B------:R-:W-:Y:S02]  /*5080*/  FMNMX.FTZ R3, R185, R3, !PT ;  /* 0x00000003b9037209 */ /* 0x000fe40007810000 */
[----:B------:R-:W-:-:S02]  /*5090*/  F2FP.BF16.PACK_AB R5, R203, R173 ;  /* 0x000000adcb05723e */ /* 0x000fc400000010ff */
[----:B------:R-:W-:Y:S01]  /*50a0*/  F2FP.BF16.PACK_AB R7, R174, R234 ;  /* 0x000000eaae07723e */ /* 0x000fe200000010ff */
[----:B------:R-:W4:Y:S01]  /*50b0*/  SHFL.BFLY PT, R14, R3, 0x2, 0x1f ;  /* 0x0c401f00030e7f89 */ /* 0x000f2200000e0000 */
[----:B-1----:R-:W-:Y:S02]  /*50c0*/  F2FP.BF16.PACK_AB R8, R229, R210 ;  /* 0x000000d2e508723e */ /* 0x002fe400000010ff */
[----:B------:R-:W-:Y:S01]  /*50d0*/  F2FP.BF16.PACK_AB R10, R232, R204 ;  /* 0x000000cce80a723e */ /* 0x000fe200000010ff */
[----:B---3--:R-:W-:Y:S01]  /*50e0*/  FFMA.FTZ R2, R34, c[0x0][0x2d0], -R12 ;  /* 0x0000b40022027a23 */ /* 0x008fe2000001080c */
[----:B--2---:R-:W-:Y:S01]  /*50f0*/  FMNMX.FTZ R137, R0, R15, !PT ;  /* 0x0000000f00897209 */ /* 0x004fe20007810000 */
[----:B------:R-:W-:Y:S01]  /*5100*/  HMMA.16816.F32.BF16 R152, R4, R112, RZ ;  /* 0x000000700498723c */ /* 0x000fe200000418ff */
[----:B------:R-:W-:Y:S01]  /*5110*/  F2FP.BF16.PACK_AB R9, R224, R231 ;  /* 0x000000e7e009723e */ /* 0x000fe200000010ff */
[----:B------:R1:W-:Y:S01]  /*5120*/  MUFU.EX2 R236, R2 ;  /* 0x0000000200ec7308 */ /* 0x0003e20000000800 */
[----:B------:R-:W-:-:S05]  /*5130*/  FSETP.NEU.FTZ.AND P0, PT, R137, -INF , PT ;  /* 0xff8000008900780b */ /* 0x000fca0003f1d000 */
[C---:B------:R-:W-:Y:S08]  /*5140*/  HMMA.16816.F32.BF16 R60, R4.reuse, R88, RZ ;  /* 0x00000058043c723c */ /* 0x040ff000000418ff */
[----:B------:R-:W-:Y:S01]  /*5150*/  HMMA.16816.F32.BF16 R164, R4, R92, RZ ;  /* 0x0000005c04a4723c */ /* 0x000fe200000418ff */
[----:B-1----:R-:W-:Y:S01]  /*5160*/  FFMA.FTZ R2, R39, c[0x0][0x2d0], -R12 ;  /* 0x0000b40027027a23 */ /* 0x002fe2000001080c */
[----:B----4-:R-:W-:-:S03]  /*5170*/  FMNMX.FTZ R0, R3, R14, !PT ;  /* 0x0000000e03007209 */ /* 0x010fc60007810000 */
[----:B------:R1:W2:Y:S03]  /*5180*/  MUFU.EX2 R235, R2 ;  /* 0x0000000200eb7308 */ /* 0x0002a60000000800 */
[C---:B------:R-:W-:Y:S08]  /*5190*/  HMMA.16816.F32.BF16 R160, R4.reuse, R96, RZ ;  /* 0x0000006004a0723c */ /* 0x040ff000000418ff */
[----:B------:R-:W-:Y:S01]  /*51a0*/  HMMA.16816.F32.BF16 R156, R4, R100, RZ ;  /* 0x00000064049c723c */ /* 0x000fe200000418ff */
[----:B-1----:R-:W-:Y:S01]  /*51b0*/  FMUL.FTZ R2, R137, c[0x0][0x2d0] ;  /* 0x0000b40089027a20 */ /* 0x002fe20000410000 */
[----:B--2---:R-:W-:-:S06]  /*51c0*/  F2FP.BF16.PACK_AB R11, R235, R236 ;  /* 0x000000eceb0b723e */ /* 0x004fcc00000010ff */
[----:B------:R-:W-:Y:S01]  /*51d0*/  HMMA.16816.F32.BF16 R148, R4, R120, RZ ;  /* 0x000000780494723c */ /* 0x000fe200000418ff */
[----:B------:R-:W-:-:S05]  /*51e0*/  FSEL R2, R2, RZ, P0 ;  /* 0x000000ff02027208 */ /* 0x000fca0000000000 */
[--C-:B------:R-:W-:Y:S02]  /*51f0*/  FFMA.FTZ R3, R16, c[0x0][0x2d0], -R2.reuse ;  /* 0x0000b40010037a23 */ /* 0x100fe40000010802 */
[C---:B------:R-:W-:Y:S02]  /*5200*/  HMMA.16816.F32.BF16 R144, R4.reuse, R108, RZ ;  /* 0x0000006c0490723c */ /* 0x040fe400000418ff */
[----:B------:R1:W-:Y:S06]  /*5210*/  MUFU.EX2 R189, R3 ;  /* 0x0000000300bd7308 */ /* 0x0003ec0000000800 */
        /* <DEDUP_REMOVED lines=12> */
[----:B------:R1:W2:Y:S03]  /*52e0*/  MUFU.EX2 R19, R3 ;  /* 0x0000000300137308 */ /* 0x0002a60000000800 */
[C---:B------:R-:W-:Y:S08]  /*52f0*/  HMMA.16816.F32.BF16 R40, R4.reuse, R110, RZ ;  /* 0x0000006e0428723c */ /* 0x040ff000000418ff */
[----:B------:R-:W-:Y:S01]  /*5300*/  HMMA.16816.F32.BF16 R32, R4, R118, RZ ;  /* 0x000000760420723c */ /* 0x000fe200000418ff */
[----:B------:R-:W3:Y:S01]  /*5310*/  SHFL.BFLY PT, R4, R0, 0x1, 0x1f ;  /* 0x0c201f0000047f89 */ /* 0x000ee200000e0000 */
[----:B-1----:R-:W-:-:S06]  /*5320*/  FFMA.FTZ R3, R26, c[0x0][0x2d0], -R2 ;  /* 0x0000b4001a037a23 */ /* 0x002fcc0000010802 */
[C---:B------:R-:W-:Y:S01]  /*5330*/  HMMA.16816.F32.BF16 R192, R8.reuse, R76, R152 ;  /* 0x0000004c08c0723c */ /* 0x040fe20000041898 */
[----:B------:R1:W-:Y:S06]  /*5340*/  MUFU.EX2 R7, R3 ;  /* 0x0000000300077308 */ /* 0x0003ec0000000800 */
[----:B------:R-:W-:Y:S01]  /*5350*/  MOV R155, R174 ;  /* 0x000000ae009b7202 */ /* 0x000fe20000000f00 */
[----:B------:R-:W-:Y:S01]  /*5360*/  HMMA.16816.F32.BF16 R220, R8, R56, R160 ;  /* 0x0000003808dc723c */ /* 0x000fe200000418a0 */
[----:B------:R-:W-:Y:S02]  /*5370*/  IMAD.MOV.U32 R154, RZ, RZ, R173 ;  /* 0x000000ffff9a7224 */ /* 0x000fe400078e00ad */
[----:B------:R-:W-:-:S05]  /*5380*/  IMAD.MOV.U32 R153, RZ, RZ, R172 ;  /* 0x000000ffff997224 */ /* 0x000fca00078e00ac */
[----:B------:R-:W-:Y:S01]  /*5390*/  HMMA.16816.F32.BF16 R196, R8, R54, R84 ;  /* 0x0000003608c4723c */ /* 0x000fe20000041854 */
[----:B---3--:R-:W-:Y:S01]  /*53a0*/  FMNMX.FTZ R136, R0, R4, !PT ;  /* 0x0000000400887209 */ /* 0x008fe20007810000 */
[----:B-1----:R-:W-:-:S03]  /*53b0*/  FFMA.FTZ R3, R27, c[0x0][0x2d0], -R2 ;  /* 0x0000b4001b037a23 */ /* 0x002fc60000010802 */
[C---:B------:R-:W-:Y:S01]  /*53c0*/  FSETP.NEU.FTZ.AND P0, PT, R136.reuse, -INF , PT ;  /* 0xff8000008800780b */ /* 0x040fe20003f1d000 */
[----:B------:R-:W-:Y:S01]  /*53d0*/  FMUL.FTZ R0, R136, c[0x0][0x2d0] ;  /* 0x0000b40088007a20 */ /* 0x000fe20000410000 */
[----:B------:R1:W-:Y:S01]  /*53e0*/  MUFU.EX2 R230, R3 ;  /* 0x0000000300e67308 */ /* 0x0003e20000000800 */
[----:B------:R-:W-:Y:S01]  /*53f0*/  MOV R162, R193 ;  /* 0x000000c100a27202 */ /* 0x000fe20000000f00 */
[----:B------:R-:W-:Y:S01]  /*5400*/  IMAD.MOV.U32 R161, RZ, RZ, R194 ;  /* 0x000000ffffa17224 */ /* 0x000fe200078e00c2 */
[----:B------:R-:W-:Y:S01]  /*5410*/  MOV R15, R192 ;  /* 0x000000c0000f7202 */ /* 0x000fe20000000f00 */
[----:B------:R-:W-:Y:S01]  /*5420*/  IMAD.MOV.U32 R160, RZ, RZ, R195 ;  /* 0x000000ffffa07224 */ /* 0x000fe200078e00c3 */
[----:B------:R-:W-:Y:S01]  /*5430*/  FSEL R0, R0, RZ, P0 ;  /* 0x000000ff00007208 */ /* 0x000fe20000000000 */
[C---:B------:R-:W-:Y:S07]  /*5440*/  HMMA.16816.F32.BF16 R192, R8.reuse, R58, R104 ;  /* 0x0000003a08c0723c */ /* 0x040fee0000041868 */
[----:B--2---:R-:W-:Y:S01]  /*5450*/  IMAD.MOV.U32 R107, RZ, RZ, R19 ;  /* 0x000000ffff6b7224 */ /* 0x004fe200078e0013 */
[----:B------:R-:W-:Y:S01]  /*5460*/  HMMA.16816.F32.BF16 R148, R8, R72, R148 ;  /* 0x000000480894723c */ /* 0x000fe20000041894 */
[----:B-1----:R-:W-:-:S04]  /*5470*/  FFMA.FTZ R3, R29, c[0x0][0x2d0], -R2 ;  /* 0x0000b4001d037a23 */ /* 0x002fc80000010802 */
[----:B------:R1:W-:Y:S03]  /*5480*/  MUFU.EX2 R4, R3 ;  /* 0x0000000300047308 */ /* 0x0003e60000000800 */
[C---:B------:R-:W-:Y:S01]  /*5490*/  HMMA.16816.F32.BF16 R212, R8.reuse, R44, R60 ;  /* 0x0000002c08d4723c */ /* 0x040fe2000004183c */
[----:B------:R-:W2:Y:S07]  /*54a0*/  LDSM.16.MT88.4 R60, [R227+0x2900] ;  /* 0x00290000e33c783b */ /* 0x000eae0000004200 */
[----:B------:R-:W-:Y:S01]  /*54b0*/  HMMA.16816.F32.BF16 R216, R8, R68, R164 ;  /* 0x0000004408d8723c */ /* 0x000fe200000418a4 */
[----:B-1----:R-:W-:-:S07]  /*54c0*/  FFMA.FTZ R3, R30, c[0x0][0x2d0], -R2 ;  /* 0x0000b4001e037a23 */ /* 0x002fce0000010802 */
[----:B------:R-:W-:Y:S01]  /*54d0*/  IMAD.MOV.U32 R6, RZ, RZ, R149 ;  /* 0x000000ffff067224 */ /* 0x000fe200078e0095 */
[----:B------:R-:W-:Y:S01]  /*54e0*/  MOV R163, R151 ;  /* 0x0000009700a37202 */ /* 0x000fe20000000f00 */
[----:B------:R1:W3:Y:S01]  /*54f0*/  MUFU.EX2 R16, R3 ;  /* 0x0000000300107308 */ /* 0x0002e20000000800 */
[----:B------:R-:W-:Y:S01]  /*5500*/  IMAD.MOV.U32 R211, RZ, RZ, R150 ;  /* 0x000000ffffd37224 */ /* 0x000fe200078e0096 */
[----:B------:R-:W-:Y:S01]  /*5510*/  HMMA.16816.F32.BF16 R248, R8, R52, R156 ;  /* 0x0000003408f8723c */ /* 0x000fe2000004189c */
[----:B------:R-:W-:-:S07]  /*5520*/  IMAD.MOV.U32 R14, RZ, RZ, R148 ;  /* 0x000000ffff0e7224 */ /* 0x000fce00078e0094 */
[----:B------:R-:W-:Y:S01]  /*5530*/  HMMA.16816.F32.BF16 R148, R8, R64, R144 ;  /* 0x000000400894723c */ /* 0x000fe20000041890 */
[----:B-1----:R-:W-:-:S06]  /*5540*/  FFMA.FTZ R3, R18, c[0x0][0x2d0], -R0 ;  /* 0x0000b40012037a23 */ /* 0x002fcc0000010800 */
[----:B------:R-:W-:Y:S01]  /*5550*/  MOV R147, R6 ;  /* 0x0000000600937202 */ /* 0x000fe20000000f00 */
[----:B---3--:R-:W-:Y:S01]  /*5560*/  IMAD.MOV.U32 R86, RZ, RZ, R16 ;  /* 0x000000ffff567224 */ /* 0x008fe200078e0010 */
[C---:B------:R-:W-:Y:S01]  /*5570*/  HMMA.16816.F32.BF16 R164, R8.reuse, R70, R124 ;  /* 0x0000004608a4723c */ /* 0x040fe2000004187c */
[----:B------:R1:W-:Y:S07]  /*5580*/  MUFU.EX2 R104, R3 ;  /* 0x0000000300687308 */ /* 0x0003ee0000000800 */
[----:B--2---:R-:W-:Y:S07]  /*5590*/  HMMA.16816.F32.BF16 R140, R8, R60, R140 ;  /* 0x0000003c088c723c */ /* 0x004fee000004188c */
[----:B------:R-:W-:Y:S01]  /*55a0*/  IMAD.MOV.U32 R5, RZ, RZ, R150 ;  /* 0x000000ffff057224 */ /* 0x000fe200078e0096 */
[----:B------:R-:W-:Y:S01]  /*55b0*/  MOV R146, R151 ;  /* 0x0000009700927202 */ /* 0x000fe20000000f00 */
[----:B-1----:R-:W-:-:S02]  /*55c0*/  FFMA.FTZ R3, R17, c[0x0][0x2d0], -R0 ;  /* 0x0000b40011037a23 */ /* 0x002fc40000010800 */
[----:B------:R-:W-:Y:S01]  /*55d0*/  HMMA.16816.F32.BF16 R16, R8, R78, R80 ;  /* 0x0000004e0810723c */ /* 0x000fe20000041850 */
[----:B------:R-:W-:Y:S01]  /*55e0*/  IMAD.MOV.U32 R145, RZ, RZ, R149 ;  /* 0x000000ffff917224 */ /* 0x000fe200078e0095 */
[----:B------:R1:W2:Y:S01]  /*55f0*/  MUFU.EX2 R84, R3 ;  /* 0x0000000300547308 */ /* 0x0002a20000000800 */
[----:B------:R-:W-:-:S05]  /*5600*/  IMAD.MOV.U32 R144, RZ, RZ, R148 ;  /* 0x000000ffff907224 */ /* 0x000fca00078e0094 */
[----:B------:R-:W-:Y:S05]  /*5610*/  HMMA.16816.F32.BF16 R148, R8, R46, R128 ;  /* 0x0000002e0894723c */ /* 0x000fea0000041880 */
[----:B------:R-:W-:Y:S01]  /*5620*/  MOV R238, R140 ;  /* 0x0000008c00ee7202 */ /* 0x000fe20000000f00 */
[----:B------:R-:W-:Y:S01]  /*5630*/  IMAD.MOV.U32 R134, RZ, RZ, R141 ;  /* 0x000000ffff867224 */ /* 0x000fe200078e008d */
[----:B------:R-:W-:Y:S01]  /*5640*/  MOV R245, R143 ;  /* 0x0000008f00f57202 */ /* 0x000fe20000000f00 */
[----:B------:R-:W-:Y:S02]  /*5650*/  IMAD.MOV.U32 R135, RZ, RZ, R142 ;  /* 0x000000ffff877224 */ /* 0x000fe400078e008e */
[----:B-1----:R-:W-:-:S04]  /*5660*/  FFMA.FTZ R3, R24, c[0x0][0x2d0], -R0 ;  /* 0x0000b40018037a23 */ /* 0x002fc80000010800 */
[----:B------:R1:W-:Y:S02]  /*5670*/  MUFU.EX2 R239, R3 ;  /* 0x0000000300ef7308 */ /* 0x0003e40000000800 */
[----:B------:R-:W-:Y:S01]  /*5680*/  MOV R243, R16 ;  /* 0x0000001000f37202 */ /* 0x000fe20000000f00 */
[----:B------:R-:W-:Y:S01]  /*5690*/  IMAD.MOV.U32 R242, RZ, RZ, R17 ;  /* 0x000000fffff27224 */ /* 0x000fe200078e0011 */
[----:B------:R-:W-:Y:S01]  /*56a0*/  MOV R240, R19 ;  /* 0x0000001300f07202 */ /* 0x000fe20000000f00 */
[----:B------:R-:W-:Y:S02]  /*56b0*/  IMAD.MOV.U32 R241, RZ, RZ, R18 ;  /* 0x000000fffff17224 */ /* 0x000fe400078e0012 */
[----:B------:R-:W-:Y:S01]  /*56c0*/  HMMA.16816.F32.BF16 R16, R8, R74, R48 ;  /* 0x0000004a0810723c */ /* 0x000fe20000041830 */
[----:B-1----:R-:W-:-:S04]  /*56d0*/  FFMA.FTZ R3, R23, c[0x0][0x2d0], -R0 ;  /* 0x0000b40017037a23 */ /* 0x002fc80000010800 */
[----:B------:R1:W3:Y:S11]  /*56e0*/  MUFU.EX2 R105, R3 ;  /* 0x0000000300697308 */ /* 0x0002f60000000800 */
[----:B------:R-:W-:Y:S08]  /*56f0*/  @!UPT UIADD3 URZ, URZ, URZ, URZ ;  /* 0x0000003f3f3ff290 */ /* 0x000ff0000fffe03f */
[----:B------:R-:W-:Y:S01]  /*5700*/  IMAD.MOV.U32 R51, RZ, RZ, R17 ;  /* 0x000000ffff337224 */ /* 0x000fe200078e0011 */
[----:B------:R-:W-:Y:S01]  /*5710*/  MOV R49, R18 ;  /* 0x0000001200317202 */ /* 0x000fe20000000f00 */
[----:B------:R-:W-:Y:S02]  /*5720*/  IMAD.MOV.U32 R50, RZ, RZ, R19 ;  /* 0x000000ffff327224 */ /* 0x000fe400078e0013 */
[----:B------:R-:W-:Y:S02]  /*5730*/  IMAD.MOV.U32 R48, RZ, RZ, R16 ;  /* 0x000000ffff307224 */ /* 0x000fe400078e0010 */
[----:B------:R-:W-:Y:S01]  /*5740*/  HMMA.16816.F32.BF16 R16, R8, R66, R40 ;  /* 0x000000420810723c */ /* 0x000fe20000041828 */
[----:B-1----:R-:W-:-:S04]  /*5750*/  FFMA.FTZ R3, R22, c[0x0][0x2d0], -R0 ;  /* 0x0000b40016037a23 */ /* 0x002fc80000010800 */
[----:B------:R1:W-:Y:S03]  /*5760*/  MUFU.EX2 R252, R3 ;  /* 0x0000000300fc7308 */ /* 0x0003e60000000800 */
[----:B------:R-:W-:Y:S01]  /*5770*/  HMMA.16816.F32.BF16 R8, R8, R62, R32 ;  /* 0x0000003e0808723c */ /* 0x000fe20000041820 */
[----:B-1----:R-:W-:Y:S11]  /*5780*/  FFMA.FTZ R3, R21, c[0x0][0x2d0], -R0 ;  /* 0x0000b40015037a23 */ /* 0x002ff60000010800 */
[----:B------:R-:W-:Y:S04]  /*5790*/  @!UPT UIADD3 URZ, URZ, URZ, URZ ;  /* 0x0000003f3f3ff290 */ /* 0x000fe8000fffe03f */
[----:B------:R-:W-:Y:S01]  /*57a0*/  IMAD.MOV.U32 R40, RZ, RZ, R17 ;  /* 0x000000ffff287224 */ /* 0x000fe200078e0011 */
[----:B------:R1:W4:Y:S01]  /*57b0*/  MUFU.EX2 R247, R3 ;  /* 0x0000000300f77308 */ /* 0x0003220000000800 */
[----:B------:R-:W-:Y:S01]  /*57c0*/  MOV R39, R18 ;  /* 0x0000001200277202 */ /* 0x000fe20000000f00 */
[----:B------:R-:W-:Y:S02]  /*57d0*/  IMAD.MOV.U32 R38, RZ, RZ, R19 ;  /* 0x000000ffff267224 */ /* 0x000fe400078e0013 */
[----:B------:R-:W-:-:S03]  /*57e0*/  IMAD.MOV.U32 R37, RZ, RZ, R16 ;  /* 0x000000ffff257224 */ /* 0x000fc600078e0010 */
[----:B------:R-:W-:Y:S01]  /*57f0*/  MOV R237, R8 ;  /* 0x0000000800ed7202 */ /* 0x000fe20000000f00 */
[----:B------:R-:W-:Y:S01]  /*5800*/  IMAD.MOV.U32 R106, RZ, RZ, R9 ;  /* 0x000000ffff6a7224 */ /* 0x000fe200078e0009 */
[----:B------:R-:W-:Y:S01]  /*5810*/  MOV R85, R11 ;  /* 0x0000000b00557202 */ /* 0x000fe20000000f00 */
[----:B------:R-:W-:Y:S01]  /*5820*/  IMAD.MOV.U32 R87, RZ, RZ, R10 ;  /* 0x000000ffff577224 */ /* 0x000fe200078e000a */
[----:B------:R-:W-:Y:S02]  /*5830*/  F2FP.BF16.PACK_AB R8, R184, R189 ;  /* 0x000000bdb808723e */ /* 0x000fe400000010ff */
[----:B------:R-:W-:Y:S02]  /*5840*/  F2FP.BF16.PACK_AB R10, R107, R190 ;  /* 0x000000be6b0a723e */ /* 0x000fe400000010ff */
[----:B--2---:R-:W-:Y:S01]  /*5850*/  F2FP.BF16.PACK_AB R9, R84, R104 ;  /* 0x000000685409723e */ /* 0x004fe200000010ff */
[----:B-1----:R-:W-:Y:S01]  /*5860*/  FFMA.FTZ R3, R28, c[0x0][0x2d0], -R0 ;  /* 0x0000b4001c037a23 */ /* 0x002fe20000010800 */
[----:B---3--:R-:W-:-:S03]  /*5870*/  F2FP.BF16.PACK_AB R11, R105, R239 ;  /* 0x000000ef690b723e */ /* 0x008fc600000010ff */
[----:B------:R1:W-:Y:S04]  /*5880*/  MUFU.EX2 R246, R3 ;  /* 0x0000000300f67308 */ /* 0x0003e80000000800 */
[C---:B------:R-:W-:Y:S07]  /*5890*/  HMMA.16816.F32.BF16 R20, R8.reuse, R96, RZ ;  /* 0x000000600814723c */ /* 0x040fee00000418ff */
[----:B------:R-:W-:Y:S01]  /*58a0*/  IMAD.MOV.U32 R97, RZ, RZ, R7 ;  /* 0x000000ffff617224 */ /* 0x000fe200078e0007 */
[----:B------:R-:W-:Y:S01]  /*58b0*/  HMMA.16816.F32.BF16 R16, R8, R100, RZ ;  /* 0x000000640810723c */ /* 0x000fe200000418ff */
[----:B------:R-:W-:-:S02]  /*58c0*/  IMAD.MOV.U32 R96, RZ, RZ, R209 ;  /* 0x000000ffff607224 */ /* 0x000fc400078e00d1 */
[----:B-1----:R-:W-:-:S04]  /*58d0*/  FFMA.FTZ R3, R36, c[0x0][0x2d0], -R0 ;  /* 0x0000b40024037a23 */ /* 0x002fc80000010800 */
[----:B------:R-:W-:Y:S01]  /*58e0*/  IMAD.MOV.U32 R100, RZ, RZ, R4 ;  /* 0x000000ffff647224 */ /* 0x000fe200078e0004 */
[----:B------:R-:W1:Y:S01]  /*58f0*/  MUFU.EX2 R244, R3 ;  /* 0x0000000300f47308 */ /* 0x000e620000000800 */
[----:B------:R-:W-:Y:S01]  /*5900*/  HMMA.16816.F32.BF16 R28, R8, R88, RZ ;  /* 0x00000058081c723c */ /* 0x000fe200000418ff */
[----:B------:R-:W-:Y:S01]  /*5910*/  F2FP.BF16.PACK_AB R4, R230, R97 ;  /* 0x00000061e604723e */ /* 0x000fe200000010ff */
[----:B------:R-:W-:Y:S01]  /*5920*/  IMAD.MOV.U32 R101, RZ, RZ, R155 ;  /* 0x000000ffff657224 */ /* 0x000fe200078e009b */
[----:B------:R-:W-:-:S04]  /*5930*/  F2FP.BF16.PACK_AB R6, R86, R100 ;  /* 0x000000645606723e */ /* 0x000fc800000010ff */
[----:B------:R-:W-:Y:S01]  /*5940*/  IMAD.MOV.U32 R89, RZ, RZ, R5 ;  /* 0x000000ffff597224 */ /* 0x000fe200078e0005 */
[----:B----4-:R-:W-:Y:S01]  /*5950*/  F2FP.BF16.PACK_AB R5, R247, R252 ;  /* 0x000000fcf705723e */ /* 0x010fe200000010ff */
[----:B------:R-:W-:Y:S01]  /*5960*/  HMMA.16816.F32.BF16 R32, R8, R90, RZ ;  /* 0x0000005a0820723c */ /* 0x000fe200000418ff */
[----:B------:R-:W-:Y:S02]  /*5970*/  IMAD.MOV.U32 R88, RZ, RZ, R14 ;  /* 0x000000ffff587224 */ /* 0x000fe400078e000e */
[----:B------:R-:W-:Y:S01]  /*5980*/  IMAD.MOV.U32 R14, RZ, RZ, R208 ;  /* 0x000000ffff0e7224 */ /* 0x000fe200078e00d0 */
[----:B-1----:R-:W-:Y:S01]  /*5990*/  F2FP.BF16.PACK_AB R7, R244, R246 ;  /* 0x000000f6f407723e */ /* 0x002fe200000010ff */
[----:B------:R-:W-:-:S03]  /*59a0*/  FFMA.FTZ R3, R168, c[0x0][0x2d0], -R2 ;  /* 0x0000b400a8037a23 */ /* 0x000fc60000010802 */
[----:B------:R-:W-:Y:S01]  /*59b0*/  HMMA.16816.F32.BF16 R24, R8, R92, RZ ;  /* 0x0000005c0818723c */ /* 0x000fe200000418ff */
[----:B------:R-:W-:Y:S01]  /*59c0*/  MOV R90, R211 ;  /* 0x000000d3005a7202 */ /* 0x000fe20000000f00 */
[----:B------:R-:W-:Y:S01]  /*59d0*/  IMAD.MOV.U32 R91, RZ, RZ, R163 ;  /* 0x000000ffff5b7224 */ /* 0x000fe200078e00a3 */
[----:B------:R1:W-:Y:S04]  /*59e0*/  MUFU.EX2 R208, R3 ;  /* 0x0000000300d07308 */ /* 0x0003e80000000800 */
[----:B------:R-:W-:Y:S01]  /*59f0*/  IMAD.MOV.U32 R93, RZ, RZ, R51 ;  /* 0x000000ffff5d7224 */ /* 0x000fe200078e0033 */
[----:B------:R-:W-:Y:S01]  /*5a00*/  HMMA.16816.F32.BF16 R172, R4, R56, R20 ;  /* 0x0000003804ac723c */ /* 0x000fe20000041814 */
[----:B------:R-:W-:-:S07]  /*5a10*/  IMAD.MOV.U32 R92, RZ, RZ, R48 ;  /* 0x000000ffff5c7224 */ /* 0x000fce00078e0030 */
[----:B------:R-:W-:Y:S01]  /*5a20*/  HMMA.16816.F32.BF16 R20, R8, R108, RZ ;  /* 0x0000006c0814723c */ /* 0x000fe200000418ff */
[----:B-1----:R-:W-:-:S06]  /*5a30*/  FFMA.FTZ R3, R171, c[0x0][0x2d0], -R2 ;  /* 0x0000b400ab037a23 */ /* 0x002fcc0000010802 */
[----:B------:R-:W-:Y:S01]  /*5a40*/  MOV R109, R40 ;  /* 0x00000028006d7202 */ /* 0x000fe20000000f00 */
[----:B------:R-:W-:Y:S01]  /*5a50*/  HMMA.16816.F32.BF16 R140, R4, R44, R28 ;  /* 0x0000002c048c723c */ /* 0x000fe2000004181c */
[----:B------:R-:W-:Y:S01]  /*5a60*/  MOV R108, R37 ;  /* 0x00000025006c7202 */ /* 0x000fe20000000f00 */
[----:B------:R1:W2:Y:S05]  /*5a70*/  MUFU.EX2 R209, R3 ;  /* 0x0000000300d17308 */ /* 0x0002aa0000000800 */
[----:B------:R-:W-:Y:S01]  /*5a80*/  MOV R45, R210 ;  /* 0x000000d2002d7202 */ /* 0x000fe20000000f00 */
[----:B------:R-:W-:Y:S01]  /*5a90*/  HMMA.16816.F32.BF16 R28, R8, R112, RZ ;  /* 0x00000070081c723c */ /* 0x000fe200000418ff */
[----:B------:R-:W-:-:S06]  /*5aa0*/  MOV R44, R205 ;  /* 0x000000cd002c7202 */ /* 0x000fcc0000000f00 */
[----:B------:R-:W-:Y:S01]  /*5ab0*/  MOV R113, R154 ;  /* 0x0000009a00717202 */ /* 0x000fe20000000f00 */
[----:B------:R-:W-:Y:S01]  /*5ac0*/  HMMA.16816.F32.BF16 R40, R4, R46, R32 ;  /* 0x0000002e0428723c */ /* 0x000fe20000041820 */
[----:B------:R-:W-:Y:S02]  /*5ad0*/  IMAD.MOV.U32 R112, RZ, RZ, R206 ;  /* 0x000000ffff707224 */ /* 0x000fe400078e00ce */
[----:B-1----:R-:W-:-:S04]  /*5ae0*/  FFMA.FTZ R3, R170, c[0x0][0x2d0], -R2 ;  /* 0x0000b400aa037a23 */ /* 0x002fc80000010802 */
[----:B------:R-:W-:Y:S01]  /*5af0*/  IMAD.MOV.U32 R46, RZ, RZ, R39 ;  /* 0x000000ffff2e7224 */ /* 0x000fe200078e0027 */
[C---:B------:R-:W-:Y:S01]  /*5b00*/  HMMA.16816.F32.BF16 R156, R4.reuse, R68, R24 ;  /* 0x00000044049c723c */ /* 0x040fe20000041818 */
[----:B------:R-:W-:Y:S01]  /*5b10*/  IMAD.MOV.U32 R47, RZ, RZ, R38 ;  /* 0x000000ffff2f7224 */ /* 0x000fe200078e0026 */
[----:B------:R1:W-:Y:S06]  /*5b20*/  MUFU.EX2 R210, R3 ;  /* 0x0000000300d27308 */ /* 0x0003ec0000000800 */
[----:B------:R-:W-:Y:S08]  /*5b30*/  HMMA.16816.F32.BF16 R124, R4, R64, R20 ;  /* 0x00000040047c723c */ /* 0x000ff00000041814 */
[----:B------:R-:W-:Y:S01]  /*5b40*/  HMMA.16816.F32.BF16 R36, R8, R94, RZ ;  /* 0x0000005e0824723c */ /* 0x000fe200000418ff */
[----:B-1----:R-:W-:-:S04]  /*5b50*/  FFMA.FTZ R3, R169, c[0x0][0x2d0], -R2 ;  /* 0x0000b400a9037a23 */ /* 0x002fc80000010802 */
[----:B------:R1:W-:Y:S02]  /*5b60*/  MUFU.EX2 R211, R3 ;  /* 0x0000000300d37308 */ /* 0x0003e40000000800 */
[----:B------:R-:W-:Y:S01]  /*5b70*/  IMAD.MOV.U32 R94, RZ, RZ, R89 ;  /* 0x000000ffff5e7224 */ /* 0x000fe200078e0059 */
[----:B------:R-:W-:Y:S01]  /*5b80*/  HMMA.16816.F32.BF16 R24, R8, R120, RZ ;  /* 0x000000780818723c */ /* 0x000fe200000418ff */
[----:B------:R-:W-:Y:S02]  /*5b90*/  IMAD.MOV.U32 R95, RZ, RZ, R146 ;  /* 0x000000ffff5f7224 */ /* 0x000fe400078e0092 */
[----:B------:R-:W-:-:S04]  /*5ba0*/  IMAD.MOV.U32 R89, RZ, RZ, R147 ;  /* 0x000000ffff597224 */ /* 0x000fc800078e0093 */
[----:B------:R-:W-:Y:S01]  /*5bb0*/  MOV R120, R50 ;  /* 0x0000003200787202 */ /* 0x000fe20000000f00 */
[----:B------:R-:W-:Y:S01]  /*5bc0*/  HMMA.16816.F32.BF16 R20, R8, R122, RZ ;  /* 0x0000007a0814723c */ /* 0x000fe200000418ff */
[----:B------:R-:W-:Y:S02]  /*5bd0*/  IMAD.MOV.U32 R121, RZ, RZ, R153 ;  /* 0x000000ffff797224 */ /* 0x000fe400078e0099 */
[----:B-1----:R-:W-:-:S05]  /*5be0*/  FFMA.FTZ R3, R139, c[0x0][0x2d0], -R0 ;  /* 0x0000b4008b037a23 */ /* 0x002fca0000010800 */
[----:B------:R-:W-:Y:S01]  /*5bf0*/  HMMA.16816.F32.BF16 R80, R4, R52, R16 ;  /* 0x000000340450723c */ /* 0x000fe20000041810 */
[----:B------:R1:W-:Y:S07]  /*5c00*/  MUFU.EX2 R139, R3 ;  /* 0x00000003008b7308 */ /* 0x0003ee0000000800 */
[C---:B------:R-:W-:Y:S07]  /*5c10*/  HMMA.16816.F32.BF16 R16, R8.reuse, R116, RZ ;  /* 0x000000740810723c */ /* 0x040fee00000418ff */
[----:B------:R-:W-:Y:S01]  /*5c20*/  IMAD.MOV.U32 R117, RZ, RZ, R49 ;  /* 0x000000ffff757224 */ /* 0x000fe200078e0031 */
[----:B------:R-:W-:Y:S01]  /*5c30*/  HMMA.16816.F32.BF16 R32, R8, R98, RZ ;  /* 0x000000620820723c */ /* 0x000fe200000418ff */
[----:B------:R-:W-:-:S02]  /*5c40*/  IMAD.MOV.U32 R116, RZ, RZ, R207 ;  /* 0x000000ffff747224 */ /* 0x000fc400078e00cf */
[----:B-1----:R-:W-:-:S04]  /*5c50*/  FFMA.FTZ R3, R138, c[0x0][0x2d0], -R0 ;  /* 0x0000b4008a037a23 */ /* 0x002fc80000010800 */
[----:B------:R-:W-:Y:S01]  /*5c60*/  MOV R99, R145 ;  /* 0x0000009100637202 */ /* 0x000fe20000000f00 */
[----:B------:R-:W-:Y:S01]  /*5c70*/  HMMA.16816.F32.BF16 R48, R4, R76, R28 ;  /* 0x0000004c0430723c */ /* 0x000fe2000004181c */
[----:B------:R-:W-:-:S07]  /*5c80*/  IMAD.MOV.U32 R98, RZ, RZ, R144 ;  /* 0x000000ffff627224 */ /* 0x000fce00078e0090 */
[----:B------:R-:W-:Y:S07]  /*5c90*/  HMMA.16816.F32.BF16 R28, R8, R102, RZ ;  /* 0x00000066081c723c */ /* 0x000fee00000418ff */
[----:B------:R-:W-:Y:S01]  /*5ca0*/  IMAD.MOV.U32 R102, RZ, RZ, R161 ;  /* 0x000000ffff667224 */ /* 0x000fe200078e00a1 */
[----:B------:R-:W-:Y:S01]  /*5cb0*/  HMMA.16816.F32.BF16 R68, R4, R70, R36 ;  /* 0x000000460444723c */ /* 0x000fe20000041824 */
[----:B------:R-:W-:-:S07]  /*5cc0*/  IMAD.MOV.U32 R103, RZ, RZ, R160 ;  /* 0x000000ffff677224 */ /* 0x000fce00078e00a0 */
[C---:B------:R-:W-:Y:S07]  /*5cd0*/  HMMA.16816.F32.BF16 R128, R4.reuse, R72, R24 ;  /* 0x000000480480723c */ /* 0x040fee0000041818 */
[----:B------:R-:W-:Y:S01]  /*5ce0*/  MOV R72, R15 ;  /* 0x0000000f00487202 */ /* 0x000fe20000000f00 */
[----:B------:R-:W-:Y:S01]  /*5cf0*/  HMMA.16816.F32.BF16 R36, R4, R74, R20 ;  /* 0x0000004a0424723c */ /* 0x000fe20000041814 */
[----:B------:R-:W-:Y:S01]  /*5d00*/  IMAD.MOV.U32 R15, RZ, RZ, R204 ;  /* 0x000000ffff0f7224 */ /* 0x000fe200078e00cc */
[----:B------:R-:W-:Y:S01]  /*5d10*/  MOV R73, R162 ;  /* 0x000000a200497202 */ /* 0x000fe20000000f00 */
[----:B------:R1:W3:Y:S01]  /*5d20*/  MUFU.EX2 R204, R3 ;  /* 0x0000000300cc7308 */ /* 0x0002e20000000800 */
[----:B------:R-:W2:Y:S03]  /*5d30*/  LDSM.16.MT88.4 R20, [R225+0x1100] ;  /* 0x00110000e114783b */ /* 0x000ea60000004200 */
[----:B------:R-:W-:Y:S01]  /*5d40*/  MOV R74, R102 ;  /* 0x00000066004a7202 */ /* 0x000fe20000000f00 */
[----:B------:R-:W-:Y:S01]  /*5d50*/  HMMA.16816.F32.BF16 R24, R8, R114, RZ ;  /* 0x000000720818723c */ /* 0x000fe200000418ff */
[----:B------:R-:W-:-:S02]  /*5d60*/  IMAD.MOV.U32 R75, RZ, RZ, R103 ;  /* 0x000000ffff4b7224 */ /* 0x000fc400078e0067 */
        /* <DEDUP_REMOVED lines=11> */
[----:B------:R-:W-:-:S02]  /*5e20*/  IMAD.MOV.U32 R120, RZ, RZ, R238 ;  /* 0x000000ffff787224 */ /* 0x000fc400078e00ee */
[----:B------:R-:W-:Y:S01]  /*5e30*/  IMAD.MOV.U32 R47, RZ, RZ, R245 ;  /* 0x000000ffff2f7224 */ /* 0x000fe200078e00f5 */
[----:B------:R-:W4:Y:S01]  /*5e40*/  LDL.LU R238, [R1+0xac] ;  /* 0x0000ac0001ee7983 */ /* 0x000f220000300800 */
[----:B------:R-:W-:Y:S01]  /*5e50*/  IMAD.MOV.U32 R46, RZ, RZ, R135 ;  /* 0x000000ffff2e7224 */ /* 0x000fe200078e0087 */
[C---:B------:R-:W-:Y:S01]  /*5e60*/  HMMA.16816.F32.BF16 R16, R8.reuse, R110, RZ ;  /* 0x0000006e0810723c */ /* 0x040fe200000418ff */
[----:B-1----:R-:W-:Y:S01]  /*5e70*/  FFMA.FTZ R3, R133, c[0x0][0x2d0], -R0 ;  /* 0x0000b40085037a23 */ /* 0x002fe20000010800 */
[----:B------:R1:W5:Y:S01]  /*5e80*/  LDL.LU R134, [R1+0xa8] ;  /* 0x0000a80001867983 */ /* 0x0003620000300800 */
[----:B------:R-:W-:Y:S01]  /*5e90*/  MOV R123, R103 ;  /* 0x00000067007b7202 */ /* 0x000fe20000000f00 */
[----:B------:R-:W-:Y:S01]  /*5ea0*/  IMAD.MOV.U32 R103, RZ, RZ, R47 ;  /* 0x000000ffff677224 */ /* 0x000fe200078e002f */
[----:B------:R2:W-:Y:S01]  /*5eb0*/  MUFU.EX2 R206, R3 ;  /* 0x0000000300ce7308 */ /* 0x0005e20000000800 */
[----:B------:R1:W5:Y:S01]  /*5ec0*/  LDL.LU R135, [R1+0xa4] ;  /* 0x0000a40001877983 */ /* 0x0003620000300800 */
[----:B------:R-:W-:Y:S01]  /*5ed0*/  MOV R110, R114 ;  /* 0x00000072006e7202 */ /* 0x000fe20000000f00 */
[----:B------:R-:W-:Y:S01]  /*5ee0*/  IMAD.MOV.U32 R114, RZ, RZ, R98 ;  /* 0x000000ffff727224 */ /* 0x000fe200078e0062 */
[----:B------:R-:W-:Y:S01]  /*5ef0*/  HMMA.16816.F32.BF16 R8, R8, R118, RZ ;  /* 0x000000760808723c */ /* 0x000fe200000418ff */
[----:B------:R-:W4:Y:S01]  /*5f00*/  LDL.LU R245, [R1+0xa0] ;  /* 0x0000a00001f57983 */ /* 0x000f220000300800 */
[----:B------:R-:W-:-:S03]  /*5f10*/  IMAD.MOV.U32 R98, RZ, RZ, R112 ;  /* 0x000000ffff627224 */ /* 0x000fc600078e0070 */
[----:B------:R-:W4:Y:S03]  /*5f20*/  LDL.LU R47, [R1+0x4] ;  /* 0x00000400012f7983 */ /* 0x000f260000300800 */
[C---:B------:R-:W-:Y:S01]  /*5f30*/  HMMA.16816.F32.BF16 R56, R4.reuse, R58, R32 ;  /* 0x0000003a0438723c */ /* 0x040fe20000041820 */
[----:B------:R-:W4:Y:S01]  /*5f40*/  LDL.LU R112, [R1+0x8] ;  /* 0x0000080001707983 */ /* 0x000f220000300800 */
[----:B------:R-:W-:Y:S01]  /*5f50*/  IMAD.MOV.U32 R122, RZ, RZ, R102 ;  /* 0x000000ffff7a7224 */ /* 0x000fe200078e0066 */
[----:B------:R-:W-:Y:S01]  /*5f60*/  MOV R102, R46 ;  /* 0x0000002e00667202 */ /* 0x000fe20000000f00 */
[----:B------:R-:W-:Y:S02]  /*5f70*/  IMAD.MOV.U32 R46, RZ, RZ, R15 ;  /* 0x000000ffff2e7224 */ /* 0x000fe400078e000f */
[----:B------:R-:W4:Y:S01]  /*5f80*/  LDL.LU R15, [R1] ;  /* 0x00000000010f7983 */ /* 0x000f220000300800 */
[----:B--2---:R-:W-:Y:S01]  /*5f90*/  FFMA.FTZ R3, R132, c[0x0][0x2d0], -R0 ;  /* 0x0000b40084037a23 */ /* 0x004fe20000010800 */
[C---:B------:R-:W-:Y:S02]  /*5fa0*/  HMMA.16816.F32.BF16 R64, R4.reuse, R66, R16 ;  /* 0x000000420440723c */ /* 0x040fe40000041810 */
[----:B------:R-:W2:Y:S01]  /*5fb0*/  LDSM.16.MT88.4 R16, [R226+0x1100] ;  /* 0x00110000e210783b */ /* 0x000ea20000004200 */
[----:B------:R1:W1:Y:S05]  /*5fc0*/  MUFU.EX2 R207, R3 ;  /* 0x0000000300cf7308 */ /* 0x00026a0000000800 */
[C---:B------:R-:W-:Y:S07]  /*5fd0*/  HMMA.16816.F32.BF16 R32, R4.reuse, R62, R8 ;  /* 0x0000003e0420723c */ /* 0x040fee0000041808 */
[----:B------:R-:W-:Y:S01]  /*5fe0*/  F2FP.BF16.PACK_AB R8, R209, R208 ;  /* 0x000000d0d108723e */ /* 0x000fe200000010ff */
[----:B------:R-:W-:Y:S01]  /*5ff0*/  HMMA.16816.F32.BF16 R52, R4, R54, R28 ;  /* 0x000000360434723c */ /* 0x000fe2000004181c */
[----:B---3--:R-:W-:Y:S01]  /*6000*/  F2FP.BF16.PACK_AB R9, R204, R139 ;  /* 0x0000008bcc09723e */ /* 0x008fe200000010ff */
[----:B------:R-:W3:Y:S01]  /*6010*/  LDSM.16.MT88.4 R28, [R228+0x1100] ;  /* 0x00110000e41c783b */ /* 0x000ee20000004200 */
[----:B-1----:R-:W-:Y:S01]  /*6020*/  FFMA.FTZ R3, R180, c[0x0][0x2d0], -R13 ;  /* 0x0000b400b4037a23 */ /* 0x002fe2000001080d */
[----:B------:R-:W-:-:S02]  /*6030*/  F2FP.BF16.PACK_AB R10, R211, R210 ;  /* 0x000000d2d30a723e */ /* 0x000fc400000010ff */
[----:B------:R-:W-:Y:S01]  /*6040*/  F2FP.BF16.PACK_AB R11, R207, R206 ;  /* 0x000000cecf0b723e */ /* 0x000fe200000010ff */
[----:B------:R1:W-:Y:S01]  /*6050*/  MUFU.EX2 R62, R3 ;  /* 0x00000003003e7308 */ /* 0x0003e20000000800 */
[----:B------:R-:W-:Y:S01]  /*6060*/  HMMA.16816.F32.BF16 R76, R4, R78, R24 ;  /* 0x0000004e044c723c */ /* 0x000fe20000041818 */
[----:B------:R-:W-:Y:S07]  /*6070*/  LDSM.16.MT88.4 R24, [R225+0x3100] ;  /* 0x00310000e118783b */ /* 0x000fee0000004200 */
[----:B------:R-:W-:Y:S01]  /*6080*/  HMMA.16816.F32.BF16 R140, R8, R20, R140 ;  /* 0x00000014088c723c */ /* 0x000fe2000004188c */
[----:B-1----:R-:W-:-:S07]  /*6090*/  FFMA.FTZ R3, R182, c[0x0][0x2d0], -R13 ;  /* 0x0000b400b6037a23 */ /* 0x002fce000001080d */
[C---:B------:R-:W-:Y:S01]  /*60a0*/  HMMA.16816.F32.BF16 R40, R8.reuse, R22, R40 ;  /* 0x000000160828723c */ /* 0x040fe20000041828 */
[----:B------:R1:W1:Y:S07]  /*60b0*/  MUFU.EX2 R132, R3 ;  /* 0x0000000300847308 */ /* 0x00026e0000000800 */
[C---:B--2---:R-:W-:Y:S08]  /*60c0*/  HMMA.16816.F32.BF16 R156, R8.reuse, R16, R156 ;  /* 0x00000010089c723c */ /* 0x044ff0000004189c */
[----:B------:R-:W-:Y:S01]  /*60d0*/  HMMA.16816.F32.BF16 R68, R8, R18, R68 ;  /* 0x000000120844723c */ /* 0x000fe20000041844 */
[----:B-1----:R-:W-:Y:S01]  /*60e0*/  FFMA.FTZ R3, R181, c[0x0][0x2d0], -R13 ;  /* 0x0000b400b5037a23 */ /* 0x002fe2000001080d */
[----:B------:R-:W-:-:S03]  /*60f0*/  F2FP.BF16.PACK_AB R4, R132, R62 ;  /* 0x0000003e8404723e */ /* 0x000fc600000010ff */
[----:B------:R1:W-:Y:S03]  /*6100*/  MUFU.EX2 R138, R3 ;  /* 0x00000003008a7308 */ /* 0x0003e60000000800 */
[C---:B---3--:R-:W-:Y:S08]  /*6110*/  HMMA.16816.F32.BF16 R172, R8.reuse, R28, R172 ;  /* 0x0000001c08ac723c */ /* 0x048ff000000418ac */
[----:B------:R-:W-:Y:S01]  /*6120*/  HMMA.16816.F32.BF16 R56, R8, R30, R56 ;  /* 0x0000001e0838723c */ /* 0x000fe20000041838 */
[----:B-1----:R-:W-:-:S04]  /*6130*/  FFMA.FTZ R3, R183, c[0x0][0x2d0], -R13 ;  /* 0x0000b400b7037a23 */ /* 0x002fc8000001080d */
[----:B------:R1:W2:Y:S02]  /*6140*/  MUFU.EX2 R205, R3 ;  /* 0x0000000300cd7308 */ /* 0x0002a40000000800 */
[----:B-1----:R-:W-:Y:S01]  /*6150*/  FFMA.FTZ R3, R179, c[0x0][0x2d0], -R12 ;  /* 0x0000b400b3037a23 */ /* 0x002fe2000001080c */
[----:B--2---:R-:W-:-:S05]  /*6160*/  F2FP.BF16.PACK_AB R6, R205, R138 ;  /* 0x0000008acd06723e */ /* 0x004fca00000010ff */
[----:B------:R1:W-:Y:S02]  /*6170*/  MUFU.EX2 R60, R3 ;  /* 0x00000003003c7308 */ /* 0x0003e40000000800 */
[----:B-1----:R-:W-:-:S06]  /*6180*/  FFMA.FTZ R3, R178, c[0x0][0x2d0], -R12 ;  /* 0x0000b400b2037a23 */ /* 0x002fcc000001080c */
[----:B------:R1:W2:Y:S02]  /*6190*/  MUFU.EX2 R61, R3 ;  /* 0x00000003003d7308 */ /* 0x0002a40000000800 */
[----:B-1----:R-:W-:Y:S01]  /*61a0*/  FFMA.FTZ R3, R177, c[0x0][0x2d0], -R12 ;  /* 0x0000b400b1037a23 */ /* 0x002fe2000001080c */
[----:B--2---:R-:W-:-:S05]  /*61b0*/  F2FP.BF16.PACK_AB R5, R61, R60 ;  /* 0x0000003c3d05723e */ /* 0x004fca00000010ff */
[----:B------:R1:W-:Y:S02]  /*61c0*/  MUFU.EX2 R63, R3 ;  /* 0x00000003003f7308 */ /* 0x0003e40000000800 */
[----:B-1----:R-:W-:-:S06]  /*61d0*/  FFMA.FTZ R3, R176, c[0x0][0x2d0], -R12 ;  /* 0x0000b400b0037a23 */ /* 0x002fcc000001080c */
[----:B------:R-:W1:Y:S02]  /*61e0*/  MUFU.EX2 R133, R3 ;  /* 0x0000000300857308 */ /* 0x000e640000000800 */
[----:B-1----:R-:W-:-:S07]  /*61f0*/  F2FP.BF16.PACK_AB R7, R133, R63 ;  /* 0x0000003f8507723e */ /* 0x002fce00000010ff */
[C---:B------:R-:W-:Y:S08]  /*6200*/  HMMA.16816.F32.BF16 R160, R4.reuse, R16, R216 ;  /* 0x0000001004a0723c */ /* 0x040ff000000418d8 */
[C---:B------:R-:W-:Y:S01]  /*6210*/  HMMA.16816.F32.BF16 R164, R4.reuse, R18, R164 ;  /* 0x0000001204a4723c */ /* 0x040fe200000418a4 */
[----:B------:R-:W1:Y:S07]  /*6220*/  LDSM.16.MT88.4 R16, [R227+0x1100] ;  /* 0x00110000e310783b */ /* 0x000e6e0000004200 */
[C---:B------:R-:W-:Y:S08]  /*6230*/  HMMA.16816.F32.BF16 R180, R4.reuse, R30, R192 ;  /* 0x0000001e04b4723c */ /* 0x040ff000000418c0 */
[C---:B------:R-:W-:Y:S08]  /*6240*/  HMMA.16816.F32.BF16 R144, R4.reuse, R20, R212 ;  /* 0x000000140490723c */ /* 0x040ff000000418d4 */
[C---:B------:R-:W-:Y:S01]  /*6250*/  HMMA.16816.F32.BF16 R148, R4.reuse, R22, R148 ;  /* 0x000000160494723c */ /* 0x040fe20000041894 */
[----:B------:R-:W-:Y:S07]  /*6260*/  LDSM.16.MT88.4 R20, [R226+0x3100] ;  /* 0x00310000e214783b */ /* 0x000fee0000004200 */
[C---:B------:R-:W-:Y:S01]  /*6270*/  HMMA.16816.F32.BF16 R176, R4.reuse, R28, R220 ;  /* 0x0000001c04b0723c */ /* 0x040fe200000418dc */
[----:B------:R-:W-:Y:S07]  /*6280*/  LDSM.16.MT88.4 R28, [R227+0x3100] ;  /* 0x00310000e31c783b */ /* 0x000fee0000004200 */
[-C--:B-1----:R-:W-:Y:S08]  /*6290*/  HMMA.16816.F32.BF16 R192, R4, R16.reuse, R248 ;  /* 0x0000001004c0723c */ /* 0x082ff000000418f8 */
[----:B------:R-:W-:Y:S08]  /*62a0*/  HMMA.16816.F32.BF16 R168, R8, R16, R80 ;  /* 0x0000001008a8723c */ /* 0x000ff00000041850 */
[-C--:B------:R-:W-:Y:S08]  /*62b0*/  HMMA.16816.F32.BF16 R196, R4, R18.reuse, R196 ;  /* 0x0000001204c4723c */ /* 0x080ff000000418c4 */
[----:B------:R-:W-:Y:S01]  /*62c0*/  HMMA.16816.F32.BF16 R248, R8, R18, R52 ;  /* 0x0000001208f8723c */ /* 0x000fe20000041834 */
[----:B------:R-:W1:Y:S01]  /*62d0*/  LDSM.16.MT88.4 R16, [R228+0x3100] ;  /* 0x00310000e410783b */ /* 0x000e620000004200 */
[----:B------:R-:W-:-:S02]  /*62e0*/  IMAD.MOV.U32 R111, RZ, RZ, R115 ;  /* 0x000000ffff6f7224 */ /* 0x000fc400078e0073 */
[----:B------:R-:W-:Y:S01]  /*62f0*/  IMAD.MOV.U32 R115, RZ, RZ, R99 ;  /* 0x000000ffff737224 */ /* 0x000fe200078e0063 */
[----:B------:R-:W-:-:S03]  /*6300*/  MOV R99, R44 ;  /* 0x0000002c00637202 */ /* 0x000fc60000000f00 */
        /* <DEDUP_REMOVED lines=13> */
[----:B----4-:R-:W-:Y:S02]  /*63e0*/  IMAD.MOV.U32 R44, RZ, RZ, R245 ;  /* 0x000000ffff2c7224 */ /* 0x010fe400078e00f5 */
[----:B------:R-:W-:Y:S01]  /*63f0*/  IMAD.MOV.U32 R115, RZ, RZ, R98 ;  /* 0x000000ffff737224 */ /* 0x000fe200078e0062 */
[----:B------:R-:W-:Y:S01]  /*6400*/  HMMA.16816.F32.BF16 R220, R8, R24, R48 ;  /* 0x0000001808dc723c */ /* 0x000fe20000041830 */
        /* <DEDUP_REMOVED lines=11> */
[----:B-1----:R-:W-:Y:S01]  /*64c0*/  HMMA.16816.F32.BF16 R48, R4, R16, R168 ;  /* 0x000000100430723c */ /* 0x002fe200000418a8 */
[----:B------:R-:W-:Y:S01]  /*64d0*/  IMAD.MOV.U32 R97, RZ, RZ, R241 ;  /* 0x000000ffff617224 */ /* 0x000fe200078e00f1 */
[----:B------:R-:W-:Y:S01]  /*64e0*/  UIMAD.WIDE.U32 UR6, UR17, UR4, URZ ;  /* 0x00000004110672a5 */ /* 0x000fe2000f8e003f */
        /* <DEDUP_REMOVED lines=10> */
[----:B------:R-:W-:Y:S01]  /*6590*/  HMMA.16816.F32.BF16 R72, R4, R24, R72 ;  /* 0x000000180448723c */ /* 0x000fe20000041848 */
[----:B------:R-:W-:Y:S01]  /*65a0*/  IMAD.MOV.U32 R122, RZ, RZ, R123 ;  /* 0x000000ffff7a7224 */ /* 0x000fe200078e007b */
[----:B------:R1:W5:Y:S01]  /*65b0*/  LDL.LU R245, [R1+0x9c] ;  /* 0x00009c0001f57983 */ /* 0x0003620000300800 */
[----:B------:R-:W-:Y:S02]  /*65c0*/  IMAD.MOV.U32 R102, RZ, RZ, R46 ;  /* 0x000000ffff667224 */ /* 0x000fe400078e002e */
[----:B------:R-:W-:-:S02]  /*65d0*/  IMAD.MOV.U32 R99, RZ, RZ, R47 ;  /* 0x000000ffff637224 */ /* 0x000fc400078e002f */
[----:B------:R-:W-:Y:S02]  /*65e0*/  IMAD.MOV.U32 R215, RZ, RZ, R231 ;  /* 0x000000ffffd77224 */ /* 0x000fe400078e00e7 */
[----:B------:R-:W-:Y:S01]  /*65f0*/  IMAD.MOV.U32 R44, RZ, RZ, R45 ;  /* 0x000000ffff2c7224 */ /* 0x000fe200078e002d */
[----:B------:R-:W-:Y:S01]  /*6600*/  MOV R45, R96 ;  /* 0x00000060002d7202 */ /* 0x000fe20000000f00 */
[----:B------:R-:W-:Y:S01]  /*6610*/  IMAD.MOV.U32 R123, RZ, RZ, R114 ;  /* 0x000000ffff7b7224 */ /* 0x000fe200078e0072 */
[----:B------:R-:W-:Y:S01]  /*6620*/  HMMA.16816.F32.BF16 R88, R4, R20, R88 ;  /* 0x000000140458723c */ /* 0x000fe20000041858 */
[----:B------:R-:W-:-:S07]  /*6630*/  IMAD.MOV.U32 R46, RZ, RZ, R97 ;  /* 0x000000ffff2e7224 */ /* 0x000fce00078e0061 */
[----:B------:R-:W-:Y:S01]  /*6640*/  HMMA.16816.F32.BF16 R92, R4, R22, R92 ;  /* 0x00000016045c723c */ /* 0x000fe2000004185c */
[----:B------:R-:W-:Y:S01]  /*6650*/  IMAD.MOV.U32 R47, RZ, RZ, R240 ;  /* 0x000000ffff2f7224 */ /* 0x000fe200078e00f0 */
[----:B------:R-:W-:-:S06]  /*6660*/  MOV R171, R115 ;  /* 0x0000007300ab7202 */ /* 0x000fcc0000000f00 */
[C---:B------:R-:W-:Y:S08]  /*6670*/  HMMA.16816.F32.BF16 R108, R4.reuse, R18, R108 ;  /* 0x00000012046c723c */ /* 0x040ff0000004186c */
[----:B------:R-:W-:Y:S01]  /*6680*/  HMMA.16816.F32.BF16 R52, R4, R30, R216 ;  /* 0x0000001e0434723c */ /* 0x000fe200000418d8 */
[----:B------:R-:W-:-:S07]  /*6690*/  IMAD.MOV.U32 R170, RZ, RZ, R224 ;  /* 0x000000ffffaa7224 */ /* 0x000fce00078e00e0 */
[----:B------:R-:W-:Y:S01]  /*66a0*/  HMMA.16816.F32.BF16 R36, R8, R22, R36 ;  /* 0x000000160824723c */ /* 0x000fe20000041824 */
[----:B------:R-:W-:Y:S02]  /*66b0*/  IMAD.MOV.U32 R25, RZ, RZ, R168 ;  /* 0x000000ffff197224 */ /* 0x000fe400078e00a8 */
[----:B------:R-:W-:-:S05]  /*66c0*/  IMAD.MOV.U32 R169, RZ, RZ, R229 ;  /* 0x000000ffffa97224 */ /* 0x000fca00078e00e5 */
[C---:B------:R-:W-:Y:S08]  /*66d0*/  HMMA.16816.F32.BF16 R64, R8.reuse, R18, R64 ;  /* 0x000000120840723c */ /* 0x040ff00000041840 */
[----:B------:R-:W-:Y:S01]  /*66e0*/  HMMA.16816.F32.BF16 R32, R8, R30, R32 ;  /* 0x0000001e0820723c */ /* 0x000fe20000041820 */
[----:B------:R-:W-:Y:S01]  /*66f0*/  IMAD.MOV.U32 R106, RZ, RZ, R234 ;  /* 0x000000ffff6a7224 */ /* 0x000fe200078e00ea */
[----:B------:R-:W-:Y:S01]  /*6700*/  @UP1 USHF.R.U32.HI UR17, URZ, UR5, UR7 ;  /* 0x000000053f111299 */ /* 0x000fe20008011607 */
[----:B------:R-:W-:Y:S01]  /*6710*/  IMAD.MOV.U32 R85, RZ, RZ, R235 ;  /* 0x000000ffff557224 */ /* 0x000fe200078e00eb */
[----:B------:R1:W5:Y:S04]  /*6720*/  LDL.LU R243, [R1+0x98] ;  /* 0x0000980001f37983 */ /* 0x0003680000300800 */
[C---:B------:R-:W-:Y:S08]  /*6730*/  HMMA.16816.F32.BF16 R120, R4.reuse, R28, R120 ;  /* 0x0000001c0478723c */ /* 0x040ff00000041878 */
[----:B------:R-:W-:Y:S01]  /*6740*/  HMMA.16816.F32.BF16 R44, R4, R26, R44 ;  /* 0x0000001a042c723c */ /* 0x000fe2000004182c */
[----:B------:R-:W-:-:S07]  /*6750*/  IMAD.MOV.U32 R168, RZ, RZ, R102 ;  /* 0x000000ffffa87224 */ /* 0x000fce00078e0066 */
[C---:B------:R-:W-:Y:S01]  /*6760*/  HMMA.16816.F32.BF16 R216, R8.reuse, R26, R76 ;  /* 0x0000001a08d8723c */ /* 0x040fe2000004184c */
[----:B------:R-:W-:Y:S01]  /*6770*/  IMAD.MOV.U32 R6, RZ, RZ, R3 ;  /* 0x000000ffff067224 */ /* 0x000fe200078e0003 */
[----:B------:R-:W-:Y:S01]  /*6780*/  MOV R114, R233 ;  /* 0x000000e900727202 */ /* 0x000fe20000000f00 */
[----:B------:R-:W-:Y:S01]  /*6790*/  FFMA.FTZ R3, R191, c[0x0][0x2d0], -R2 ;  /* 0x0000b400bf037a23 */ /* 0x000fe20000010802 */
[----:B------:R-:W-:Y:S02]  /*67a0*/  MOV R7, R215 ;  /* 0x000000d700077202 */ /* 0x000fe40000000f00 */
[----:B------:R-:W-:Y:S01]  /*67b0*/  MOV R97, R239 ;  /* 0x000000ef00617202 */ /* 0x000fe20000000f00 */
[----:B------:R-:W-:Y:S01]  /*67c0*/  IMAD.MOV.U32 R96, RZ, RZ, R238 ;  /* 0x000000ffff607224 */ /* 0x000fe200078e00ee */
[----:B------:R-:W-:Y:S01]  /*67d0*/  HMMA.16816.F32.BF16 R212, R8, R20, R128 ;  /* 0x0000001408d4723c */ /* 0x000fe20000041880 */
[----:B------:R2:W-:Y:S01]  /*67e0*/  MUFU.EX2 R21, R3 ;  /* 0x0000000300157308 */ /* 0x0005e20000000800 */
[----:B------:R-:W-:Y:S01]  /*67f0*/  MOV R4, R170 ;  /* 0x000000aa00047202 */ /* 0x000fe20000000f00 */
[----:B------:R-:W-:Y:S01]  /*6800*/  IMAD.MOV.U32 R77, RZ, RZ, R171 ;  /* 0x000000ffff4d7224 */ /* 0x000fe200078e00ab */
[----:B------:R-:W-:-:S02]  /*6810*/  MOV R170, R113 ;  /* 0x0000007100aa7202 */ /* 0x000fc40000000f00 */
[----:B------:R-:W-:Y:S01]  /*6820*/  MOV R115, R236 ;  /* 0x000000ec00737202 */ /* 0x000fe20000000f00 */
[----:B------:R-:W-:Y:S01]  /*6830*/  IMAD.MOV.U32 R87, RZ, RZ, R232 ;  /* 0x000000ffff577224 */ /* 0x000fe200078e00e8 */
[----:B------:R-:W-:Y:S01]  /*6840*/  UIADD3 UR17, UR17, UR8, -UR11 ;  /* 0x0000000811117290 */ /* 0x000fe2000fffe80b */
[----:B------:R1:W5:Y:S01]  /*6850*/  LDL.LU R242, [R1+0x94] ;  /* 0x0000940001f27983 */ /* 0x0003620000300800 */
[----:B--2---:R-:W-:Y:S01]  /*6860*/  FFMA.FTZ R3, R200, c[0x0][0x2d0], -R2 ;  /* 0x0000b400c8037a23 */ /* 0x004fe20000010802 */
[----:B------:R-:W-:Y:S01]  /*6870*/  MOV R78, R103 ;  /* 0x00000067004e7202 */ /* 0x000fe20000000f00 */
[----:B------:R-:W-:Y:S02]  /*6880*/  IMAD.MOV.U32 R171, RZ, RZ, R100 ;  /* 0x000000ffffab7224 */ /* 0x000fe400078e0064 */
[----:B------:R-:W-:Y:S01]  /*6890*/  IMAD.MOV.U32 R5, RZ, RZ, R169 ;  /* 0x000000ffff057224 */ /* 0x000fe200078e00a9 */
[----:B------:R2:W3:Y:S01]  /*68a0*/  MUFU.EX2 R23, R3 ;  /* 0x0000000300177308 */ /* 0x0004e20000000800 */
[----:B------:R-:W-:-:S02]  /*68b0*/  IMAD.MOV.U32 R113, RZ, RZ, R101 ;  /* 0x000000ffff717224 */ /* 0x000fc400078e0065 */
[----:B------:R-:W-:Y:S01]  /*68c0*/  IMAD.MOV.U32 R79, RZ, RZ, R116 ;  /* 0x000000ffff4f7224 */ /* 0x000fe200078e0074 */
[C---:B------:R-:W-:Y:S01]  /*68d0*/  HMMA.16816.F32.BF16 R100, R8.reuse, R16, R124 ;  /* 0x000000100864723c */ /* 0x040fe2000004187c */
[----:B------:R-:W-:Y:S01]  /*68e0*/  IMAD.MOV.U32 R27, RZ, RZ, R119 ;  /* 0x000000ffff1b7224 */ /* 0x000fe200078e0077 */
[----:B------:R-:W-:Y:S02]  /*68f0*/  MOV R76, R118 ;  /* 0x00000076004c7202 */ /* 0x000fe40000000f00 */
[----:B------:R-:W-:Y:S01]  /*6900*/  MOV R191, R80 ;  /* 0x0000005000bf7202 */ /* 0x000fe20000000f00 */
[----:B------:R-:W-:Y:S01]  /*6910*/  FADD.FTZ R25, R25, R77 ;  /* 0x0000004d19197221 */ /* 0x000fe20000010000 */
[----:B------:R-:W-:Y:S01]  /*6920*/  MOV R26, R98 ;  /* 0x00000062001a7202 */ /* 0x000fe20000000f00 */
[----:B------:R1:W5:Y:S01]  /*6930*/  LDL.LU R241, [R1+0x90] ;  /* 0x0000900001f17983 */ /* 0x0003620000300800 */
[--C-:B--2---:R-:W-:Y:S02]  /*6940*/  FFMA.FTZ R3, R201, c[0x0][0x2d0], -R2.reuse ;  /* 0x0000b400c9037a23 */ /* 0x104fe40000010802 */
[----:B------:R-:W-:Y:S01]  /*6950*/  IMAD.MOV.U32 R169, RZ, RZ, R117 ;  /* 0x000000ffffa97224 */ /* 0x000fe200078e0075 */
[----:B---3--:R-:W-:Y:S01]  /*6960*/  F2FP.BF16.PACK_AB R128, R23, R21 ;  /* 0x000000151780723e */ /* 0x008fe200000010ff */
[----:B------:R-:W-:Y:S01]  /*6970*/  FFMA.FTZ R2, R202, c[0x0][0x2d0], -R2 ;  /* 0x0000b400ca027a23 */ /* 0x000fe20000010802 */
[----:B------:R-:W-:Y:S01]  /*6980*/  MOV R31, R26 ;  /* 0x0000001a001f7202 */ /* 0x000fe20000000f00 */
[----:B------:R-:W-:Y:S01]  /*6990*/  USHF.R.S32.HI UR4, URZ, 0x1f, UR17 ;  /* 0x0000001f3f047899 */ /* 0x000fe20008011411 */
[----:B------:R1:W5:Y:S01]  /*69a0*/  LDL.LU R240, [R1+0x8c] ;  /* 0x00008c0001f07983 */ /* 0x0003620000300800 */
[----:B------:R2:W-:Y:S01]  /*69b0*/  MUFU.EX2 R22, R2 ;  /* 0x0000000200167308 */ /* 0x0005e20000000800 */
[----:B------:R-:W-:Y:S02]  /*69c0*/  HMMA.16816.F32.BF16 R116, R8, R28, R152 ;  /* 0x0000001c0874723c */ /* 0x000fe40000041898 */
[----:B------:R-:W3:Y:S05]  /*69d0*/  LDSM.16.MT88.4 R152, [R225+0x1900] ;  /* 0x00190000e198783b */ /* 0x000eea0000004200 */
[----:B------:R4:W1:Y:S01]  /*69e0*/  MUFU.EX2 R24, R3 ;  /* 0x0000000300187308 */ /* 0x0008620000000800 */
[----:B------:R-:W-:Y:S01]  /*69f0*/  MOV R26, R87 ;  /* 0x00000057001a7202 */ /* 0x000fe20000000f00 */
[----:B------:R1:W5:Y:S01]  /*6a00*/  LDL.LU R239, [R1+0x88] ;  /* 0x0000880001ef7983 */ /* 0x0003620000300800 */
[----:B--2---:R-:W-:Y:S01]  /*6a10*/  FFMA.FTZ R2, R186, c[0x0][0x2d0], -R0 ;  /* 0x0000b400ba027a23 */ /* 0x004fe20000010800 */
[----:B------:R-:W-:-:S02]  /*6a20*/  MOV R29, R114 ;  /* 0x00000072001d7202 */ /* 0x000fc40000000f00 */
[----:B------:R2:W5:Y:S02]  /*6a30*/  LDL.LU R238, [R1+0x84] ;  /* 0x0000840001ee7983 */ /* 0x0005640000300800 */
[----:B------:R1:W-:Y:S01]  /*6a40*/  MUFU.EX2 R17, R2 ;  /* 0x0000000200117308 */ /* 0x0003e20000000800 */
[----:B------:R-:W-:Y:S01]  /*6a50*/  ULEA.HI UR4, UR4, UR17, URZ, 0x6 ;  /* 0x0000001104047291 */ /* 0x000fe2000f8f303f */
[----:B------:R2:W5:Y:S01]  /*6a60*/  LDL.LU R237, [R1+0x80] ;  /* 0x0000800001ed7983 */ /* 0x0005620000300800 */
[----:B----4-:R-:W-:Y:S02]  /*6a70*/  FADD.FTZ R3, R189, R184 ;  /* 0x000000b8bd037221 */ /* 0x010fe40000010000 */
[--C-:B-1----:R-:W-:Y:S01]  /*6a80*/  FFMA.FTZ R2, R187, c[0x0][0x2d0], -R0.reuse ;  /* 0x0000b400bb027a23 */ /* 0x102fe20000010800 */
[----:B------:R-:W-:Y:S01]  /*6a90*/  F2FP.BF16.PACK_AB R130, R22, R24 ;  /* 0x000000181682723e */ /* 0x000fe200000010ff */
[----:B------:R2:W5:Y:S02]  /*6aa0*/  LDL.LU R236, [R1+0x7c] ;  /* 0x00007c0001ec7983 */ /* 0x0005640000300800 */
[----:B------:R1:W4:Y:S01]  /*6ab0*/  MUFU.EX2 R18, R2 ;  /* 0x0000000200127308 */ /* 0x0003220000000800 */
[----:B------:R-:W-:Y:S01]  /*6ac0*/  FADD.FTZ R8, R190, R3 ;  /* 0x00000003be087221 */ /* 0x000fe20000010000 */
[----:B------:R-:W-:Y:S01]  /*6ad0*/  MOV R189, R82 ;  /* 0x0000005200bd7202 */ /* 0x000fe20000000f00 */
[----:B------:R2:W5:Y:S01]  /*6ae0*/  LDL.LU R235, [R1+0x78] ;  /* 0x0000780001eb7983 */ /* 0x0005620000300800 */
[--C-:B-1----:R-:W-:Y:S01]  /*6af0*/  FFMA.FTZ R2, R188, c[0x0][0x2d0], -R0.reuse ;  /* 0x0000b400bc027a23 */ /* 0x102fe20000010800 */
[----:B----4-:R-:W-:Y:S01]  /*6b00*/  F2FP.BF16.PACK_AB R129, R18, R17 ;  /* 0x000000111281723e */ /* 0x010fe200000010ff */
[----:B------:R-:W-:Y:S01]  /*6b10*/  FFMA.FTZ R0, R185, c[0x0][0x2d0], -R0 ;  /* 0x0000b400b9007a23 */ /* 0x000fe20000010800 */
[----:B------:R2:W5:Y:S03]  /*6b20*/  LDL.LU R234, [R1+0x74] ;  /* 0x0000740001ea7983 */ /* 0x0005660000300800 */
[----:B------:R1:W-:Y:S01]  /*6b30*/  MUFU.EX2 R19, R0 ;  /* 0x0000000000137308 */ /* 0x0003e20000000800 */
[----:B------:R-:W-:Y:S01]  /*6b40*/  IMAD.MOV.U32 R188, RZ, RZ, R83 ;  /* 0x000000ffffbc7224 */ /* 0x000fe200078e0053 */
[----:B------:R-:W4:Y:S01]  /*6b50*/  LDSM.16.MT88.4 R184, [R228+0x1900] ;  /* 0x00190000e4b8783b */ /* 0x000f220000004200 */
[----:B------:R-:W-:-:S03]  /*6b60*/  IMAD.MOV.U32 R190, RZ, RZ, R81 ;  /* 0x000000ffffbe7224 */ /* 0x000fc600078e0051 */
[----:B------:R-:W2:Y:S02]  /*6b70*/  LDSM.16.MT88.4 R80, [R225+0x3900] ;  /* 0x00390000e150783b */ /* 0x000ea40000004200 */
[----:B------:R-:W3:Y:S01]  /*6b80*/  MUFU.EX2 R20, R2 ;  /* 0x0000000200147308 */ /* 0x000ee20000000800 */
[----:B------:R-:W-:Y:S01]  /*6b90*/  IMAD.MOV.U32 R3, RZ, RZ, R97 ;  /* 0x000000ffff037224 */ /* 0x000fe200078e0061 */
[----:B------:R2:W5:Y:S01]  /*6ba0*/  LDL.LU R233, [R1+0x70] ;  /* 0x0000700001e97983 */ /* 0x0005620000300800 */
[----:B------:R-:W-:-:S03]  /*6bb0*/  USHF.R.S32.HI UR24, URZ, 0x6, UR4 ;  /* 0x000000063f187899 */ /* 0x000fc60008011404 */
[----:B------:R2:W5:Y:S01]  /*6bc0*/  LDL.LU R232, [R1+0x6c] ;  /* 0x00006c0001e87983 */ /* 0x0005620000300800 */
[----:B-1----:R-:W-:Y:S01]  /*6bd0*/  FFMA.FTZ R0, R78, c[0x0][0x2d0], -R13 ;  /* 0x0000b4004e007a23 */ /* 0x002fe2000001080d */
[----:B------:R-:W-:Y:S02]  /*6be0*/  MOV R78, R14 ;  /* 0x0000000e004e7202 */ /* 0x000fe40000000f00 */
[----:B------:R1:W5:Y:S01]  /*6bf0*/  LDL.LU R231, [R1+0x68] ;  /* 0x0000680001e77983 */ /* 0x0003620000300800 */
[----:B------:R1:W-:Y:S01]  /*6c00*/  MUFU.EX2 R14, R0 ;  /* 0x00000000000e7308 */ /* 0x0003e20000000800 */
[----:B---3--:R-:W-:Y:S02]  /*6c10*/  F2FP.BF16.PACK_AB R131, R19, R20 ;  /* 0x000000141383723e */ /* 0x008fe400000010ff */
[----:B------:R3:W5:Y:S01]  /*6c20*/  LDL.LU R230, [R1+0x64] ;  /* 0x0000640001e67983 */ /* 0x0007620000300800 */
[----:B------:R-:W-:-:S03]  /*6c30*/  UISETP.LT.AND UP0, UPT, URZ, UR24, UPT ;  /* 0x000000183f00728c */ /* 0x000fc6000bf01270 */
[----:B------:R3:W5:Y:S01]  /*6c40*/  LDL.LU R229, [R1+0x60] ;  /* 0x0000600001e57983 */ /* 0x0007620000300800 */
[----:B-1----:R-:W-:Y:S01]  /*6c50*/  FFMA.FTZ R0, R79, c[0x0][0x2d0], -R13 ;  /* 0x0000b4004f007a23 */ /* 0x002fe2000001080d */
[----:B------:R-:W-:Y:S01]  /*6c60*/  HMMA.16816.F32.BF16 R140, R128, R152, R140 ;  /* 0x00000098808c723c */ /* 0x000fe2000004188c */
[----:B------:R-:W-:Y:S01]  /*6c70*/  IMAD.MOV.U32 R79, RZ, RZ, R169 ;  /* 0x000000ffff4f7224 */ /* 0x000fe200078e00a9 */
[----:B------:R-:W-:Y:S01]  /*6c80*/  MOV R169, R170 ;  /* 0x000000aa00a97202 */ /* 0x000fe20000000f00 */
[----:B------:R-:W-:Y:S01]  /*6c90*/  IMAD.MOV.U32 R170, RZ, RZ, R171 ;  /* 0x000000ffffaa7224 */ /* 0x000fe200078e00ab */
[----:B------:R-:W-:Y:S01]  /*6ca0*/  MOV R171, R15 ;  /* 0x0000000f00ab7202 */ /* 0x000fe20000000f00 */
[----:B------:R3:W5:Y:S01]  /*6cb0*/  LDL.LU R224, [R1+0x5c] ;  /* 0x00005c0001e07983 */ /* 0x0007620000300800 */
[----:B------:R1:W1:Y:S02]  /*6cc0*/  MUFU.EX2 R15, R0 ;  /* 0x00000000000f7308 */ /* 0x0002640000000800 */
[----:B-1----:R-:W-:-:S06]  /*6cd0*/  FFMA.FTZ R0, R27, c[0x0][0x2d0], -R13 ;  /* 0x0000b4001b007a23 */ /* 0x002fcc000001080d */
[----:B------:R1:W-:Y:S01]  /*6ce0*/  MUFU.EX2 R16, R0 ;  /* 0x0000000000107308 */ /* 0x0003e20000000800 */
[----:B------:R-:W-:Y:S02]  /*6cf0*/  FFMA.FTZ R2, R171, c[0x0][0x2d0], -R12 ;  /* 0x0000b400ab027a23 */ /* 0x000fe4000001080c */
[----:B-1----:R-:W-:-:S05]  /*6d00*/  FFMA.FTZ R0, R76, c[0x0][0x2d0], -R13 ;  /* 0x0000b4004c007a23 */ /* 0x002fca000001080d */
[----:B------:R1:W-:Y:S02]  /*6d10*/  MUFU.EX2 R13, R0 ;  /* 0x00000000000d7308 */ /* 0x0003e40000000800 */
[----:B-1----:R-:W-:-:S06]  /*6d20*/  FFMA.FTZ R0, R78, c[0x0][0x2d0], -R12 ;  /* 0x0000b4004e007a23 */ /* 0x002fcc000001080c */
[----:B------:R1:W-:Y:S02]  /*6d30*/  MUFU.EX2 R9, R0 ;  /* 0x0000000000097308 */ /* 0x0003e40000000800 */
[----:B-1----:R-:W-:-:S06]  /*6d40*/  FFMA.FTZ R0, R79, c[0x0][0x2d0], -R12 ;  /* 0x0000b4004f007a23 */ /* 0x002fcc000001080c */
[----:B------:R1:W1:Y:S08]  /*6d50*/  MUFU.EX2 R10, R0 ;  /* 0x00000000000a7308 */ /* 0x0002700000000800 */
[----:B------:R-:W-:Y:S01]  /*6d60*/  MUFU.EX2 R11, R2 ;  /* 0x00000002000b7308 */ /* 0x000fe20000000800 */
[----:B-1----:R-:W-:-:S07]  /*6d70*/  FFMA.FTZ R0, R168, c[0x0][0x2d0], -R12 ;  /* 0x0000b400a8007a23 */ /* 0x002fce000001080c */
[----:B------:R-:W1:Y:S01]  /*6d80*/  MUFU.EX2 R12, R0 ;  /* 0x00000000000c7308 */ /* 0x000e620000000800 */
[----:B------:R-:W-:Y:S02]  /*6d90*/  F2FP.BF16.PACK_AB R124, R15, R14 ;  /* 0x0000000e0f7c723e */ /* 0x000fe400000010ff */
[----:B------:R-:W-:Y:S02]  /*6da0*/  F2FP.BF16.PACK_AB R125, R10, R9 ;  /* 0x000000090a7d723e */ /* 0x000fe400000010ff */
[----:B------:R-:W-:Y:S02]  /*6db0*/  F2FP.BF16.PACK_AB R126, R13, R16 ;  /* 0x000000100d7e723e */ /* 0x000fe400000010ff */
[----:B-1----:R-:W-:-:S07]  /*6dc0*/  F2FP.BF16.PACK_AB R127, R12, R11 ;  /* 0x0000000b0c7f723e */ /* 0x002fce00000010ff */
[C---:B------:R-:W-:Y:S08]  /*6dd0*/  HMMA.16816.F32.BF16 R144, R124.reuse, R152, R144 ;  /* 0x000000987c90723c */ /* 0x040ff00000041890 */
[-C--:B------:R-:W-:Y:S08]  /*6de0*/  HMMA.16816.F32.BF16 R148, R124, R154.reuse, R148 ;  /* 0x0000009a7c94723c */ /* 0x080ff00000041894 */
[----:B------:R-:W-:Y:S07]  /*6df0*/  HMMA.16816.F32.BF16 R152, R128, R154, R40 ;  /* 0x0000009a8098723c */ /* 0x000fee0000041828 */
[----:B------:R-:W-:Y:S01]  /*6e00*/  MOV R43, R4 ;  /* 0x00000004002b7202 */ /* 0x000fe20000000f00 */
[----:B------:R-:W-:Y:S01]  /*6e10*/  IMAD.MOV.U32 R42, RZ, RZ, R5 ;  /* 0x000000ffff2a7224 */ /* 0x000fe200078e0005 */
[----:B------:R-:W-:Y:S01]  /*6e20*/  MOV R41, R6 ;  /* 0x0000000600297202 */ /* 0x000fe20000000f00 */
[----:B------:R-:W-:-:S02]  /*6e30*/  IMAD.MOV.U32 R40, RZ, RZ, R7 ;  /* 0x000000ffff287224 */ /* 0x000fc400078e0007 */
[----:B------:R-:W1:Y:S01]  /*6e40*/  LDSM.16.MT88.4 R4, [R227+0x3900] ;  /* 0x00390000e304783b */ /* 0x000e620000004200 */
[----:B------:R-:W-:Y:S01]  /*6e50*/  MOV R79, R170 ;  /* 0x000000aa004f7202 */ /* 0x000fe20000000f00 */
[----:B------:R-:W-:Y:S01]  /*6e60*/  IMAD.MOV.U32 R78, RZ, RZ, R169 ;  /* 0x000000ffff4e7224 */ /* 0x000fe200078e00a9 */
[----:B----4-:R-:W-:Y:S01]  /*6e70*/  HMMA.16816.F32.BF16 R172, R128, R184, R172 ;  /* 0x000000b880ac723c */ /* 0x010fe200000418ac */
[----:B------:R-:W-:Y:S01]  /*6e80*/  FADD.FTZ R2, R104, R84 ;  /* 0x0000005468027221 */ /* 0x000fe20000010000 */
[----:B------:R-:W4:Y:S01]  /*6e90*/  LDSM.16.MT88.4 R168, [R226+0x1900] ;  /* 0x00190000e2a8783b */ /* 0x000f220000004200 */
[----:B------:R-:W-:Y:S02]  /*6ea0*/  FADD.FTZ R0, R78, R203 ;  /* 0x000000cb4e007221 */ /* 0x000fe40000010000 */
[----:B------:R-:W-:Y:S01]  /*6eb0*/  IMAD.MOV.U32 R30, RZ, RZ, R79 ;  /* 0x000000ffff1e7224 */ /* 0x000fe200078e004f */
[----:B------:R-:W1:Y:S02]  /*6ec0*/  LDSM.16.MT88.4 R200, [R227+0x1900] ;  /* 0x00190000e3c8783b */ /* 0x000e640000004200 */
[----:B--2---:R-:W-:Y:S01]  /*6ed0*/  HMMA.16816.F32.BF16 R76, R124, R82, R44 ;  /* 0x000000527c4c723c */ /* 0x004fe2000004182c */
[----:B------:R-:W-:-:S06]  /*6ee0*/  FADD.FTZ R3, R3, R2 ;  /* 0x0000000203037221 */ /* 0x000fcc0000010000 */
[----:B------:R-:W-:Y:S01]  /*6ef0*/  IMAD.MOV.U32 R45, RZ, RZ, R106 ;  /* 0x000000ffff2d7224 */ /* 0x000fe200078e006a */
[----:B------:R-:W-:Y:S01]  /*6f00*/  MOV R46, R107 ;  /* 0x0000006b002e7202 */ /* 0x000fe20000000f00 */
[----:B------:R-:W-:Y:S01]  /*6f10*/  HMMA.16816.F32.BF16 R176, R124, R184, R176 ;  /* 0x000000b87cb0723c */ /* 0x000fe200000418b0 */
[----:B------:R-:W-:Y:S01]  /*6f20*/  MOV R44, R29 ;  /* 0x0000001d002c7202 */ /* 0x000fe20000000f00 */
[----:B------:R-:W-:Y:S02]  /*6f30*/  FADD.FTZ R0, R45, R0 ;  /* 0x000000002d007221 */ /* 0x000fe40000010000 */
[----:B------:R-:W-:-:S04]  /*6f40*/  FADD.FTZ R8, R46, R8 ;  /* 0x000000082e087221 */ /* 0x000fc80000010000 */
[----:B------:R-:W-:Y:S01]  /*6f50*/  HMMA.16816.F32.BF16 R180, R124, R186, R180 ;  /* 0x000000ba7cb4723c */ /* 0x000fe200000418b4 */
[----:B------:R-:W-:Y:S02]  /*6f60*/  IMAD.MOV.U32 R47, RZ, RZ, R105 ;  /* 0x000000ffff2f7224 */ /* 0x000fe400078e0069 */
[----:B------:R-:W-:-:S05]  /*6f70*/  FADD.FTZ R2, R44, R25 ;  /* 0x000000192c027221 */ /* 0x000fca0000010000 */
[----:B------:R-:W-:Y:S01]  /*6f80*/  HMMA.16816.F32.BF16 R184, R128, R186, R56 ;  /* 0x000000ba80b8723c */ /* 0x000fe20000041838 */
[----:B------:R-:W-:-:S06]  /*6f90*/  FADD.FTZ R3, R47, R3 ;  /* 0x000000032f037221 */ /* 0x000fcc0000010000 */
[----:B------:R-:W-:Y:S01]  /*6fa0*/  MOV R58, R112 ;  /* 0x00000070003a7202 */ /* 0x000fe20000000f00 */
[----:B------:R-:W-:Y:S01]  /*6fb0*/  IMAD.MOV.U32 R57, RZ, RZ, R113 ;  /* 0x000000ffff397224 */ /* 0x000fe200078e0071 */
[----:B------:R-:W-:-:S03]  /*6fc0*/  MOV R56, R96 ;  /* 0x0000006000387202 */ /* 0x000fc60000000f00 */
[----:B------:R-:W-:Y:S02]  /*6fd0*/  FADD.FTZ R0, R57, R0 ;  /* 0x0000000039007221 */ /* 0x000fe40000010000 */
[----:B------:R-:W-:Y:S01]  /*6fe0*/  FADD.FTZ R8, R58, R8 ;  /* 0x000000083a087221 */ /* 0x000fe20000010000 */
[-C--:B-1----:R-:W-:Y:S01]  /*6ff0*/  HMMA.16816.F32.BF16 R120, R124, R4.reuse, R120 ;  /* 0x000000047c78723c */ /* 0x082fe20000041878 */
[----:B------:R-:W-:Y:S02]  /*7000*/  IMAD.MOV.U32 R59, RZ, RZ, R99 ;  /* 0x000000ffff3b7224 */ /* 0x000fe400078e0063 */
[----:B------:R-:W-:Y:S01]  /*7010*/  FADD.FTZ R2, R56, R2 ;  /* 0x0000000238027221 */ /* 0x000fe20000010000 */
[----:B------:R-:W1:Y:S04]  /*7020*/  LDSM.16.MT88.4 R96, [R226+0x3900] ;  /* 0x00390000e260783b */ /* 0x000e680000004200 */
[----:B------:R-:W-:Y:S01]  /*7030*/  HMMA.16816.F32.BF16 R116, R128, R4, R116 ;  /* 0x000000048074723c */ /* 0x000fe20000041874 */
[----:B------:R-:W-:-:S02]  /*7040*/  IMAD.MOV.U32 R27, RZ, RZ, R115 ;  /* 0x000000ffff1b7224 */ /* 0x000fc400078e0073 */
[----:B------:R-:W-:Y:S01]  /*7050*/  IMAD.MOV.U32 R29, RZ, RZ, R86 ;  /* 0x000000ffff1d7224 */ /* 0x000fe200078e0056 */
[----:B------:R-:W2:Y:S03]  /*7060*/  LDSM.16.MT88.4 R112, [R228+0x3900] ;  /* 0x00390000e470783b */ /* 0x000ea60000004200 */
[----:B------:R-:W-:Y:S02]  /*7070*/  FADD.FTZ R4, R40, R0 ;  /* 0x0000000028047221 */ /* 0x000fe40000010000 */
[----:B------:R-:W-:Y:S02]  /*7080*/  FADD.FTZ R0, R41, R8 ;  /* 0x0000000829007221 */ /* 0x000fe40000010000 */
[----:B------:R-:W-:Y:S02]  /*7090*/  FADD.FTZ R5, R252, R3 ;  /* 0x00000003fc057221 */ /* 0x000fe40000010000 */
[----:B------:R-:W-:-:S02]  /*70a0*/  FADD.FTZ R3, R59, R2 ;  /* 0x000000023b037221 */ /* 0x000fc40000010000 */
[----:B------:R-:W-:Y:S02]  /*70b0*/  FADD.FTZ R0, R30, R0 ;  /* 0x000000001e007221 */ /* 0x000fe40000010000 */
[----:B------:R-:W-:Y:S02]  /*70c0*/  FADD.FTZ R2, R247, R5 ;  /* 0x00000005f7027221 */ /* 0x000fe40000010000 */
[----:B------:R-:W-:Y:S02]  /*70d0*/  IMAD.MOV.U32 R28, RZ, RZ, R27 ;  /* 0x000000ffff1c7224 */ /* 0x000fe400078e001b */
[----:B------:R-:W-:Y:S02]  /*70e0*/  FADD.FTZ R4, R43, R4 ;  /* 0x000000042b047221 */ /* 0x000fe40000010000 */
[----:B------:R-:W-:Y:S01]  /*70f0*/  FADD.FTZ R3, R42, R3 ;  /* 0x000000032a037221 */ /* 0x000fe20000010000 */
[----:B------:R-:W-:Y:S01]  /*7100*/  MOV R27, R85 ;  /* 0x00000055001b7202 */ /* 0x000fe20000000f00 */
        /* <DEDUP_REMOVED lines=35> */
[----:B------:R-:W-:Y:S01]  /*7340*/  FADD.FTZ R3, R16, R3 ;  /* 0x0000000310037221 */ /* 0x000fe20000010000 */
[----:B------:R1:W-:Y:S01]  /*7350*/  STL [R1+0x10], R0 ;  /* 0x0000100001007387 */ /* 0x0003e20000100800 */
[----:B------:R-:W-:Y:S01]  /*7360*/  FADD.FTZ R5, R19, R2 ;  /* 0x0000000213057221 */ /* 0x000fe20000010000 */
[----:B------:R-:W-:Y:S01]  /*7370*/  USEL UR24, URZ, UR24, !UP0 ;  /* 0x000000183f187287 */ /* 0x000fe2000c000000 */
[----:B------:R-:W-:-:S03]  /*7380*/  FADD.FTZ R2, R13, R3 ;  /* 0x000000030d027221 */ /* 0x000fc60000010000 */
[----:B------:R3:W-:Y:S01]  /*7390*/  STL [R1+0x18], R5 ;  /* 0x0000180501007387 */ /* 0x0007e20000100800 */
[----:B------:R-:W-:-:S06]  /*73a0*/  UISETP.GE.AND UP0, UPT, UR25, UR24, UPT ;  /* 0x000000181900728c */ /* 0x000fcc000bf06270 */
[----:B------:R-:W-:Y:S01]  /*73b0*/  PLOP3.LUT P0, PT, PT, PT, UP0, 0x80, 0x0 ;  /* 0x000000000000781c */ /* 0x000fe20003f0f008 */
[----:B-1----:R-:W-:-:S05]  /*73c0*/  FADD.FTZ R0, R12, R4 ;  /* 0x000000040c007221 */ /* 0x002fca0000010000 */
[----:B------:R3:W-:Y:S04]  /*73d0*/  STL [R1+0x1c], R0 ;  /* 0x00001c0001007387 */ /* 0x0007e80000100800 */
[----:B------:R3:W-:Y:S01]  /*73e0*/  STL [R1+0x14], R2 ;  /* 0x0000140201007387 */ /* 0x0007e20000100800 */
[-C--:B----4-:R-:W-:Y:S08]  /*73f0*/  HMMA.16816.F32.BF16 R156, R128, R168.reuse, R156 ;  /* 0x000000a8809c723c */ /* 0x090ff0000004189c */
[C---:B------:R-:W-:Y:S08]  /*7400*/  HMMA.16816.F32.BF16 R160, R124.reuse, R168, R160 ;  /* 0x000000a87ca0723c */ /* 0x040ff000000418a0 */
[-C--:B------:R-:W-:Y:S08]  /*7410*/  HMMA.16816.F32.BF16 R164, R124, R170.reuse, R164 ;  /* 0x000000aa7ca4723c */ /* 0x080ff000000418a4 */
[----:B------:R-:W-:Y:S08]  /*7420*/  HMMA.16816.F32.BF16 R168, R128, R170, R68 ;  /* 0x000000aa80a8723c */ /* 0x000ff00000041844 */
        /* <DEDUP_REMOVED lines=17> */
[----:B------:R-:W-:Y:S07]  /*7540*/  @!P0 BRA `(.L_x_1601) ;  /* 0x0000554000008947 */ /* 0x000fee0003800000 */
[----:B---3--:R-:W2:Y:S04]  /*7550*/  LDL.64 R42, [R1+0x50] ;  /* 0x00005000012a7983 */ /* 0x008ea80000100a00 */
[----:B------:R-:W3:Y:S04]  /*7560*/  LDL.64 R30, [R1+0x48] ;  /* 0x00004800011e7983 */ /* 0x000ee80000100a00 */
[----:B------:R-:W4:Y:S04]  /*7570*/  LDL R41, [R1+0x30] ;  /* 0x0000300001297983 */ /* 0x000f280000100800 */
[----:B------:R-:W4:Y:S04]  /*7580*/  LDL.64 R28, [R1+0x40] ;  /* 0x00004000011c7983 */ /* 0x000f280000100a00 */
[----:B------:R-:W4:Y:S01]  /*7590*/  LDL.64 R26, [R1+0x38] ;  /* 0x00003800011a7983 */ /* 0x000f220000100a00 */
[----:B------:R-:W-:Y:S01]  /*75a0*/  IMAD.MOV.U32 R133, RZ, RZ, R136 ;  /* 0x000000ffff857224 */ /* 0x000fe200078e0088 */
[----:B-----5:R-:W-:Y:S01]  /*75b0*/  MOV R139, R134 ;  /* 0x00000086008b7202 */ /* 0x020fe20000000f00 */
[----:B------:R-:W-:Y:S01]  /*75c0*/  IMAD.MOV.U32 R132, RZ, RZ, R137 ;  /* 0x000000ffff847224 */ /* 0x000fe200078e0089 */
[----:B------:R-:W-:Y:S01]  /*75d0*/  UMOV UR26, UR25 ;  /* 0x00000019001a7c82 */ /* 0x000fe20008000000 */
[----:B------:R-:W-:Y:S01]  /*75e0*/  IMAD.MOV.U32 R138, RZ, RZ, R135 ;  /* 0x000000ffff8a7224 */ /* 0x000fe200078e0087 */
[----:B------:R-:W-:-:S02]  /*75f0*/  UMOV UR17, 0xffffffc0 ;  /* 0xffffffc000117882 */ /* 0x000fc40000000000 */
[----:B------:R-:W-:Y:S02]  /*7600*/  ULDC.64 UR6, c[0x0][0x208] ;  /* 0x0000820000067ab9 */ /* 0x000fe40000000a00 */
[----:B------:R-:W-:Y:S01]  /*7610*/  ULDC.64 UR4, c[0x0][0x1e0] ;  /* 0x0000780000047ab9 */ /* 0x000fe20000000a00 */
[----:B--2---:R-:W-:Y:S02]  /*7620*/  IADD3 R3, P1, R42, 0x40, RZ ;  /* 0x000000402a037810 */ /* 0x004fe40007f3e0ff */
[----:B---3--:R-:W-:Y:S01]  /*7630*/  IADD3 R2, P0, R30, 0x40, RZ ;  /* 0x000000401e027810 */ /* 0x008fe20007f1e0ff */
[----:B----4-:R-:W-:Y:S02]  /*7640*/  @P3 IMAD.HI.U32 R0, R41, c[0x0][0x2c8], RZ ;  /* 0x0000b20029003a27 */ /* 0x010fe400078e00ff */
[----:B------:R1:W-:Y:S04]  /*7650*/  STL [R1+0x2c], R3 ;  /* 0x00002c0301007387 */ /* 0x0003e80000100800 */
[----:B------:R2:W-:Y:S01]  /*7660*/  STL [R1+0x28], R2 ;  /* 0x0000280201007387 */ /* 0x0005e20000100800 */
[----:B-1----:R-:W-:Y:S01]  /*7670*/  @P3 SHF.R.U32.HI R3, RZ, c[0x0][0x2cc], R0 ;  /* 0x0000b300ff033a19 */ /* 0x002fe20000011600 */
[----:B------:R-:W-:Y:S01]  /*7680*/  IMAD.X R0, RZ, RZ, R27, P0 ;  /* 0x000000ffff007224 */ /* 0x000fe200000e061b */
[----:B--2---:R-:W-:-:S03]  /*7690*/  IADD3.X R2, RZ, R29, RZ, P1, !PT ;  /* 0x0000001dff027210 */ /* 0x004fc60000ffe4ff */
[----:B------:R1:W-:Y:S04]  /*76a0*/  @P3 STL [R1+0xc], R3 ;  /* 0x00000c0301003387 */ /* 0x0003e80000100800 */
[----:B------:R1:W-:Y:S04]  /*76b0*/  STL [R1+0x24], R2 ;  /* 0x0000240201007387 */ /* 0x0003e80000100800 */
[----:B------:R1:W-:Y:S02]  /*76c0*/  STL [R1+0x20], R0 ;  /* 0x0000200001007387 */ /* 0x0003e40000100800 */
.L_x_1602:
[----:B------:R-:W2:Y:S01]  /*76d0*/  LDL.64 R134, [R1+0x50] ;  /* 0x0000500001867983 */ /* 0x000ea20000100a00 */
[----:B------:R-:W-:Y:S04]  /*76e0*/  DEPBAR.LE SB0, 0x0 ;  /* 0x000080000000791a */ /* 0x000fe80000000000 */
[----:B------:R-:W-:Y:S01]  /*76f0*/  UISETP.GE.AND UP0, UPT, UR26, URZ, UPT ;  /* 0x0000003f1a00728c */ /* 0x000fe2000bf06270 */
[----:B------:R-:W3:Y:S01]  /*7700*/  LDL.64 R136, [R1+0x40] ;  /* 0x0000400001887983 */ /* 0x000ee20000100a00 */
        /* <DEDUP_REMOVED lines=12> */
[----:B-----5:R-:W-:Y:S08]  /*77d0*/  LDSM.16.M88.4 R64, [R231+0x8100] ;  /* 0x00810000e740783b */ /* 0x020ff00000000200 */
[----:B-1----:R-:W4:Y:S04]  /*77e0*/  LDL R3, [R1+0x2c] ;  /* 0x00002c0001037983 */ /* 0x002f280000100800 */
[----:B------:R-:W4:Y:S04]  /*77f0*/  LDL R220, [R1+0x24] ;  /* 0x0000240001dc7983 */ /* 0x000f280000100800 */
        /* <DEDUP_REMOVED lines=12> */
[----:B------:R1:W-:Y:S04]  /*78c0*/  STL [R1+0x80], R131 ;  /* 0x0000808301007387 */ /* 0x0003e80000100800 */
[----:B------:R1:W-:Y:S01]  /*78d0*/  STL [R1+0x5c], R235 ;  /* 0x00005ceb01007387 */ /* 0x0003e20000100800 */
[-C--:B------:R-:W-:Y:S03]  /*78e0*/  HMMA.16816.F32.BF16 R20, R64, R32.reuse, RZ ;  /* 0x000000204014723c */ /* 0x080fe600000418ff */
[----:B------:R-:W-:Y:S04]  /*78f0*/  STL [R1+0x60], R243 ;  /* 0x000060f301007387 */ /* 0x000fe80000100800 */
[----:B------:R-:W-:Y:S01]  /*7900*/  STL [R1+0x64], R242 ;  /* 0x000064f201007387 */ /* 0x000fe20000100800 */
[C---:B------:R-:W-:Y:S03]  /*7910*/  HMMA.16816.F32.BF16 R24, R60.reuse, R32, RZ ;  /* 0x000000203c18723c */ /* 0x040fe600000418ff */
[----:B------:R-:W-:Y:S05]  /*7920*/  STL [R1+0x68], R241 ;  /* 0x000068f101007387 */ /* 0x000fea0000100800 */
[-C--:B------:R-:W-:Y:S01]  /*7930*/  HMMA.16816.F32.BF16 R28, R60, R34.reuse, RZ ;  /* 0x000000223c1c723c */ /* 0x080fe200000418ff */
[----:B-1----:R-:W4:Y:S04]  /*7940*/  LDL R131, [R1+0x34] ;  /* 0x0000340001837983 */ /* 0x002f280000100800 */
[----:B------:R-:W4:Y:S03]  /*7950*/  LDL R235, [R1+0xc] ;  /* 0x00000c0001eb7983 */ /* 0x000f260000100800 */
[C---:B------:R-:W-:Y:S01]  /*7960*/  HMMA.16816.F32.BF16 R32, R64.reuse, R34, RZ ;  /* 0x000000224020723c */ /* 0x040fe200000418ff */
[----:B------:R-:W-:Y:S04]  /*7970*/  STL [R1+0x6c], R231 ;  /* 0x00006ce701007387 */ /* 0x000fe80000100800 */
[----:B------:R-:W-:Y:S03]  /*7980*/  STL [R1+0x70], R224 ;  /* 0x000070e001007387 */ /* 0x000fe60000100800 */
[-C--:B------:R-:W-:Y:S01]  /*7990*/  HMMA.16816.F32.BF16 R36, R64, R48.reuse, RZ ;  /* 0x000000304024723c */ /* 0x080fe200000418ff */
[----:B------:R-:W-:Y:S04]  /*79a0*/  STL [R1+0x74], R240 ;  /* 0x000074f001007387 */ /* 0x000fe80000100800 */
[----:B------:R-:W-:Y:S03]  /*79b0*/  STL [R1+0x78], R233 ;  /* 0x000078e901007387 */ /* 0x000fe60000100800 */
[C---:B------:R-:W-:Y:S01]  /*79c0*/  HMMA.16816.F32.BF16 R40, R60.reuse, R48, RZ ;  /* 0x000000303c28723c */ /* 0x040fe200000418ff */
[----:B------:R-:W-:Y:S07]  /*79d0*/  STL [R1+0x7c], R239 ;  /* 0x00007cef01007387 */ /* 0x000fee0000100800 */
[-C--:B------:R-:W-:Y:S08]  /*79e0*/  HMMA.16816.F32.BF16 R44, R60, R50.reuse, RZ ;  /* 0x000000323c2c723c */ /* 0x080ff000000418ff */
[C---:B------:R-:W-:Y:S08]  /*79f0*/  HMMA.16816.F32.BF16 R48, R64.reuse, R50, RZ ;  /* 0x000000324030723c */ /* 0x040ff000000418ff */
[-C--:B------:R-:W-:Y:S08]  /*7a00*/  HMMA.16816.F32.BF16 R52, R64, R204.reuse, RZ ;  /* 0x000000cc4034723c */ /* 0x080ff000000418ff */
[C---:B------:R-:W-:Y:S08]  /*7a10*/  HMMA.16816.F32.BF16 R56, R60.reuse, R204, RZ ;  /* 0x000000cc3c38723c */ /* 0x040ff000000418ff */
[-C--:B------:R-:W-:Y:S08]  /*7a20*/  HMMA.16816.F32.BF16 R60, R60, R206.reuse, RZ ;  /* 0x000000ce3c3c723c */ /* 0x080ff000000418ff */
[----:B------:R-:W-:Y:S01]  /*7a30*/  HMMA.16816.F32.BF16 R64, R64, R206, RZ ;  /* 0x000000ce4040723c */ /* 0x000fe200000418ff */
[----:B------:R-:W1:Y:S07]  /*7a40*/  LDSM.16.M88.4 R204, [R243] ;  /* 0x00000000f3cc783b */ /* 0x000e6e0000000200 */
[-C--:B------:R-:W-:Y:S08]  /*7a50*/  HMMA.16816.F32.BF16 R4, R208, R212.reuse, R4 ;  /* 0x000000d4d004723c */ /* 0x080ff00000041804 */
        /* <DEDUP_REMOVED lines=9> */
[-C--:B--2---:R-:W-:Y:S08]  /*7af0*/  HMMA.16816.F32.BF16 R36, R208, R212.reuse, R36 ;  /* 0x000000d4d024723c */ /* 0x084ff00000041824 */
[C---:B------:R-:W-:Y:S04]  /*7b00*/  HMMA.16816.F32.BF16 R40, R216.reuse, R212, R40 ;  /* 0x000000d4d828723c */ /* 0x040fe80000041828 */
[----:B------:R-:W-:Y:S04]  /*7b10*/  @P0 IADD3 R0, P1, R134, UR21, RZ ;  /* 0x0000001586000c10 */ /* 0x000fe8000ff3e0ff */
[-C--:B------:R-:W-:Y:S04]  /*7b20*/  HMMA.16816.F32.BF16 R44, R216, R214.reuse, R44 ;  /* 0x000000d6d82c723c */ /* 0x080fe8000004182c */
[C---:B------:R-:W-:Y:S02]  /*7b30*/  @P0 LEA R134, P2, R0.reuse, c[0x0][0x1f8], 0x1 ;  /* 0x00007e0000860a11 */ /* 0x040fe400078408ff */
[----:B---3--:R-:W-:Y:S02]  /*7b40*/  @P0 IADD3.X R2, R137, UR20, RZ, P1, !PT ;  /* 0x0000001489020c10 */ /* 0x008fe40008ffe4ff */
[C---:B------:R-:W-:Y:S04]  /*7b50*/  HMMA.16816.F32.BF16 R48, R208.reuse, R214, R48 ;  /* 0x000000d6d030723c */ /* 0x040fe80000041830 */
[----:B------:R-:W-:Y:S04]  /*7b60*/  @P0 LEA.HI.X R135, R0, c[0x0][0x1fc], R2, 0x1, P2 ;  /* 0x00007f0000870a11 */ /* 0x000fe800010f0c02 */
[-C--:B-1----:R-:W-:Y:S01]  /*7b70*/  HMMA.16816.F32.BF16 R52, R208, R204.reuse, R52 ;  /* 0x000000ccd034723c */ /* 0x082fe20000041834 */
[----:B------:R-:W-:Y:S01]  /*7b80*/  @!PT LDS RZ, [RZ] ;  /* 0x00000000fffff984 */ /* 0x000fe20000000800 */
[----:B------:R-:W-:Y:S01]  /*7b90*/  @!PT LDS RZ, [RZ] ;  /* 0x00000000fffff984 */ /* 0x000fe20000000800 */
[----:B------:R-:W-:Y:S01]  /*7ba0*/  @!PT LDS RZ, [RZ] ;  /* 0x00000000fffff984 */ /* 0x000fe20000000800 */
[----:B------:R1:W-:Y:S07]  /*7bb0*/  @P0 LDGSTS.E.BYPASS.LTC128B.128 [R245+0x100], [R134.64], !P5 ;  /* 0x0010000086f50fae */ /* 0x0003ee000e901d52 */
[C---:B------:R-:W-:Y:S08]  /*7bc0*/  HMMA.16816.F32.BF16 R56, R216.reuse, R204, R56 ;  /* 0x000000ccd838723c */ /* 0x040ff00000041838 */
[-C--:B------:R-:W-:Y:S08]  /*7bd0*/  HMMA.16816.F32.BF16 R60, R216, R206.reuse, R60 ;  /* 0x000000ced83c723c */ /* 0x080ff0000004183c */
[----:B------:R-:W-:Y:S04]  /*7be0*/  HMMA.16816.F32.BF16 R64, R208, R206, R64 ;  /* 0x000000ced040723c */ /* 0x000fe80000041840 */
[----:B----4-:R-:W-:Y:S01]  /*7bf0*/  @P0 IADD3 R3, P1, R3, UR21, RZ ;  /* 0x0000001503030c10 */ /* 0x010fe2000ff3e0ff */
[----:B------:R-:W-:Y:S03]  /*7c00*/  UIMAD UR21, UR26, UR17, 0x1 ;  /* 0x000000011a1574a4 */ /* 0x000fe6000f8e0211 */
[C---:B------:R-:W-:Y:S04]  /*7c10*/  @P0 LEA R136, P2, R3.reuse, c[0x0][0x1f8], 0x1 ;  /* 0x00007e0003880a11 */ /* 0x040fe800078408ff */
[----:B------:R-:W-:Y:S01]  /*7c20*/  @P0 IADD3.X R0, R220, UR20, RZ, P1, !PT ;  /* 0x00000014dc000c10 */ /* 0x000fe20008ffe4ff */
[----:B------:R-:W-:Y:S01]  /*7c30*/  @UP1 USHF.R.S32.HI UR20, URZ, 0x1f, UR25 ;  /* 0x0000001f3f141899 */ /* 0x000fe20008011419 */
[----:B------:R-:W-:Y:S02]  /*7c40*/  @P0 IADD3 R2, P1, R134, UR10, RZ ;  /* 0x0000000a86020c10 */ /* 0x000fe4000ff3e0ff */
[----:B------:R-:W-:Y:S01]  /*7c50*/  @P0 LEA.HI.X R137, R3, c[0x0][0x1fc], R0, 0x1, P2 ;  /* 0x00007f0003890a11 */ /* 0x000fe200010f0c00 */
[----:B------:R-:W-:Y:S01]  /*7c60*/  @UP1 UIMAD UR20, UR20, UR4, URZ ;  /* 0x00000004141412a4 */ /* 0x000fe2000f8e023f */
[----:B------:R-:W-:Y:S01]  /*7c70*/  @P0 IADD3.X R3, R135, UR14, RZ, P1, !PT ;  /* 0x0000000e87030c10 */ /* 0x000fe20008ffe4ff */
[----:B------:R2:W3:Y:S01]  /*7c80*/  LDL R0, [R1+0x30] ;  /* 0x0000300001007983 */ /* 0x0004e20000100800 */
[C---:B-1----:R-:W-:Y:S01]  /*7c90*/  @P0 IADD3 R134, P1, R2.reuse, UR10, RZ ;  /* 0x0000000a02860c10 */ /* 0x042fe2000ff3e0ff */
[----:B------:R-:W-:Y:S01]  /*7ca0*/  @UP1 UIMAD UR20, UR25, UR5, UR20 ;  /* 0x00000005191412a4 */ /* 0x000fe2000f8e0214 */
[----:B------:R-:W-:Y:S01]  /*7cb0*/  @P0 IADD3 R204, P6, R2, UR16, RZ ;  /* 0x0000001002cc0c10 */ /* 0x000fe2000ffde0ff */
[----:B------:R1:W-:Y:S01]  /*7cc0*/  @P0 LDGSTS.E.BYPASS.LTC128B.128 [R245+0x2100], [R136.64], !P4 ;  /* 0x0210000088f50fae */ /* 0x0003e2000e101d52 */
[C---:B------:R-:W-:Y:S01]  /*7cd0*/  @P0 IADD3.X R135, R3.reuse, UR14, RZ, P1, !PT ;  /* 0x0000000e03870c10 */ /* 0x040fe20008ffe4ff */
[----:B------:R-:W-:Y:S01]  /*7ce0*/  @UP1 UIADD3 UR20, UR23, UR20, URZ ;  /* 0x0000001417141290 */ /* 0x000fe2000fffe03f */
[----:B------:R-:W-:Y:S01]  /*7cf0*/  @P0 IADD3.X R205, R3, UR15, RZ, P6, !PT ;  /* 0x0000000f03cd0c10 */ /* 0x000fe2000b7fe4ff */
[----:B------:R-:W-:Y:S01]  /*7d00*/  @UP1 USHF.L.U64.HI UR23, UR4, 0x5, UR5 ;  /* 0x0000000504171899 */ /* 0x000fe20008010205 */
[----:B------:R-:W-:Y:S01]  /*7d10*/  PLOP3.LUT P6, PT, PT, PT, UP1, 0x80, 0x0 ;  /* 0x000000000000781c */ /* 0x000fe20003fcf018 */
[----:B------:R-:W-:Y:S02]  /*7d20*/  @UP1 USHF.L.U64.HI UR20, UR22, 0x6, UR20 ;  /* 0x0000000616141899 */ /* 0x000fe40008010214 */
[----:B------:R4:W-:Y:S08]  /*7d30*/  @P0 LDGSTS.E.BYPASS.LTC128B.128 [R245+0x900], [R2.64], !P5 ;  /* 0x0090000002f50fae */ /* 0x0009f0000e901d52 */
[----:B------:R4:W-:Y:S08]  /*7d40*/  @P0 LDGSTS.E.BYPASS.LTC128B.128 [R245+0x2900], [R2.64+0x80], !P4 ;  /* 0x0290008002f50fae */ /* 0x0009f0000e101d52 */
[----:B------:R2:W-:Y:S01]  /*7d50*/  @P0 LDGSTS.E.BYPASS.LTC128B.128 [R245+0x1100], [R134.64], !P5 ;  /* 0x0110000086f50fae */ /* 0x0005e2000e901d52 */
[C---:B-1----:R-:W-:Y:S04]  /*7d60*/  @P0 IADD3 R136, P2, R134.reuse, UR10, RZ ;  /* 0x0000000a86880c10 */ /* 0x042fe8000ff5e0ff */
[C---:B------:R-:W-:Y:S03]  /*7d70*/  @P0 IADD3.X R137, R135.reuse, UR14, RZ, P2, !PT ;  /* 0x0000000e87890c10 */ /* 0x040fe600097fe4ff */
[----:B------:R1:W-:Y:S08]  /*7d80*/  @P0 LDGSTS.E.BYPASS.LTC128B.128 [R245+0x3100], [R204.64], !P4 ;  /* 0x03100000ccf50fae */ /* 0x0003f0000e101d52 */
[----:B------:R1:W-:Y:S01]  /*7d90*/  @P0 LDGSTS.E.BYPASS.LTC128B.128 [R245+0x1900], [R136.64], !P5 ;  /* 0x0190000088f50fae */ /* 0x0003e2000e901d52 */
[----:B----4-:R-:W-:Y:S04]  /*7da0*/  @P0 IADD3 R2, P1, R134, UR16, RZ ;  /* 0x0000001086020c10 */ /* 0x010fe8000ff3e0ff */
[----:B------:R-:W-:Y:S05]  /*7db0*/  @P0 IADD3.X R3, R135, UR15, RZ, P1, !PT ;  /* 0x0000000f87030c10 */ /* 0x000fea0008ffe4ff */
[----:B------:R4:W-:Y:S08]  /*7dc0*/  @P0 LDGSTS.E.BYPASS.LTC128B.128 [R245+0x3900], [R2.64], !P4 ;  /* 0x0390000002f50fae */ /* 0x0009f0000e101d52 */
[----:B------:R-:W-:Y:S08]  /*7dd0*/  LDSM.16.M88.4 R212, [R232+0x8100] ;  /* 0x00810000e8d4783b */ /* 0x000ff00000000200 */
[----:B------:R-:W2:Y:S08]  /*7de0*/  LDSM.16.M88.4 R216, [R230+0x4100] ;  /* 0x00410000e6d8783b */ /* 0x000eb00000000200 */
[----:B-1----:R-:W1:Y:S08]  /*7df0*/  LDSM.16.M88.4 R204, [R232+0xa100] ;  /* 0x00a10000e8cc783b */ /* 0x002e700000000200 */
[----:B------:R-:W4:Y:S08]  /*7e00*/  LDSM.16.M88.4 R208, [R230+0x4900] ;  /* 0x00490000e6d0783b */ /* 0x000f300000000200 */
[----:B------:R-:W0:Y:S01]  /*7e10*/  LDGDEPBAR ;  /* 0x00000000000079af */ /* 0x000e220000000000 */
[-C--:B--2---:R-:W-:Y:S08]  /*7e20*/  HMMA.16816.F32.BF16 R4, R212, R216.reuse, R4 ;  /* 0x000000d8d404723c */ /* 0x084ff00000041804 */
        /* <DEDUP_REMOVED lines=14> */
[-C--:B--2---:R-:W-:Y:S08]  /*7f10*/  HMMA.16816.F32.BF16 R52, R212, R208.reuse, R52 ;  /* 0x000000d0d434723c */ /* 0x084ff00000041834 */
[C---:B------:R-:W-:Y:S08]  /*7f20*/  HMMA.16816.F32.BF16 R56, R204.reuse, R208, R56 ;  /* 0x000000d0cc38723c */ /* 0x040ff00000041838 */
[-C--:B------:R-:W-:Y:S01]  /*7f30*/  HMMA.16816.F32.BF16 R60, R204, R210.reuse, R60 ;  /* 0x000000d2cc3c723c */ /* 0x080fe2000004183c */
[----:B------:R-:W1:Y:S07]  /*7f40*/  LDSM.16.M88.4 R204, [R234+0x8100] ;  /* 0x00810000eacc783b */ /* 0x000e6e0000000200 */
[----:B------:R-:W-:Y:S01]  /*7f50*/  HMMA.16816.F32.BF16 R64, R212, R210, R64 ;  /* 0x000000d2d440723c */ /* 0x000fe20000041840 */
[----:B------:R-:W2:Y:S08]  /*7f60*/  LDSM.16.M88.4 R208, [R234+0xa100] ;  /* 0x00a10000ead0783b */ /* 0x000eb00000000200 */
[----:B------:R-:W4:Y:S01]  /*7f70*/  LDSM.16.M88.4 R212, [R229+0x800] ;  /* 0x00080000e5d4783b */ /* 0x000f220000000200 */
[-C--:B-1----:R-:W-:Y:S08]  /*7f80*/  HMMA.16816.F32.BF16 R4, R204, R216.reuse, R4 ;  /* 0x000000d8cc04723c */ /* 0x082ff00000041804 */
[C---:B--2---:R-:W-:Y:S08]  /*7f90*/  HMMA.16816.F32.BF16 R8, R208.reuse, R216, R8 ;  /* 0x000000d8d008723c */ /* 0x044ff00000041808 */
[-C--:B------:R-:W-:Y:S08]  /*7fa0*/  HMMA.16816.F32.BF16 R12, R208, R218.reuse, R12 ;  /* 0x000000dad00c723c */ /* 0x080ff0000004180c */
[C---:B------:R-:W-:Y:S01]  /*7fb0*/  HMMA.16816.F32.BF16 R16, R204.reuse, R218, R16 ;  /* 0x000000dacc10723c */ /* 0x040fe20000041810 */
[----:B------:R-:W1:Y:S07]  /*7fc0*/  LDSM.16.M88.4 R216, [R229+0x1000] ;  /* 0x00100000e5d8783b */ /* 0x000e6e0000000200 */
[-C--:B----4-:R-:W-:Y:S04]  /*7fd0*/  HMMA.16816.F32.BF16 R20, R204, R212.reuse, R20 ;  /* 0x000000d4cc14723c */ /* 0x090fe80000041814 */
[----:B---3--:R-:W-:Y:S04]  /*7fe0*/  @P3 MOV R0, R235 ;  /* 0x000000eb00003202 */ /* 0x008fe80000000f00 */
[C---:B------:R-:W-:Y:S01]  /*7ff0*/  HMMA.16816.F32.BF16 R24, R208.reuse, R212, R24 ;  /* 0x000000d4d018723c */ /* 0x040fe20000041818 */
[----:B------:R-:W-:Y:S07]  /*8000*/  SHFL.IDX PT, R2, R0, 0x1, 0x1c1f ;  /* 0x003c1f0000027f89 */ /* 0x000fee00000e0000 */
[-C--:B------:R-:W-:Y:S01]  /*8010*/  HMMA.16816.F32.BF16 R28, R208, R214.reuse, R28 ;  /* 0x000000d6d01c723c */ /* 0x080fe2000004181c */
[----:B------:R-:W-:Y:S07]  /*8020*/  SHFL.IDX PT, R3, R0, RZ, 0x1c1f ;  /* 0x001c1fff00037589 */ /* 0x000fee00000e0000 */
[C---:B------:R-:W-:Y:S01]  /*8030*/  HMMA.16816.F32.BF16 R32, R204.reuse, R214, R32 ;  /* 0x000000d6cc20723c */ /* 0x040fe20000041820 */
[----:B------:R-:W2:Y:S07]  /*8040*/  LDSM.16.M88.4 R212, [R229+0x1800] ;  /* 0x00180000e5d4783b */ /* 0x000eae0000000200 */
[-C--:B-1----:R-:W-:Y:S08]  /*8050*/  HMMA.16816.F32.BF16 R36, R204, R216.reuse, R36 ;  /* 0x000000d8cc24723c */ /* 0x082ff00000041824 */
[C---:B------:R-:W-:Y:S08]  /*8060*/  HMMA.16816.F32.BF16 R40, R208.reuse, R216, R40 ;  /* 0x000000d8d028723c */ /* 0x040ff00000041828 */
[-C--:B------:R-:W-:Y:S08]  /*8070*/  HMMA.16816.F32.BF16 R44, R208, R218.reuse, R44 ;  /* 0x000000dad02c723c */ /* 0x080ff0000004182c */
[C---:B------:R-:W-:Y:S01]  /*8080*/  HMMA.16816.F32.BF16 R48, R204.reuse, R218, R48 ;  /* 0x000000dacc30723c */ /* 0x040fe20000041830 */
[----:B------:R-:W-:Y:S07]  /*8090*/  LDSM.16.M88.4 R216, [R224+0x6100] ;  /* 0x00610000e0d8783b */ /* 0x000fee0000000200 */
[-C--:B--2---:R-:W-:Y:S08]  /*80a0*/  HMMA.16816.F32.BF16 R52, R204, R212.reuse, R52 ;  /* 0x000000d4cc34723c */ /* 0x084ff00000041834 */
[C---:B------:R-:W-:Y:S08]  /*80b0*/  HMMA.16816.F32.BF16 R56, R208.reuse, R212, R56 ;  /* 0x000000d4d038723c */ /* 0x040ff00000041838 */
[-C--:B------:R-:W-:Y:S01]  /*80c0*/  HMMA.16816.F32.BF16 R60, R208, R214.reuse, R60 ;  /* 0x000000d6d03c723c */ /* 0x080fe2000004183c */
[----:B------:R-:W1:Y:S07]  /*80d0*/  LDSM.16.M88.4 R208, [R231+0xc100] ;  /* 0x00c10000e7d0783b */ /* 0x000e6e0000000200 */
[----:B------:R-:W-:Y:S01]  /*80e0*/  HMMA.16816.F32.BF16 R64, R204, R214, R64 ;  /* 0x000000d6cc40723c */ /* 0x000fe20000041840 */
[----:B------:R-:W2:Y:S08]  /*80f0*/  LDSM.16.M88.4 R204, [R231+0xe100] ;  /* 0x00e10000e7cc783b */ /* 0x000eb00000000200 */
[----:B------:R-:W3:Y:S01]  /*8100*/  LDSM.16.M88.4 R212, [R224+0x6900] ;  /* 0x00690000e0d4783b */ /* 0x000ee20000000200 */
[-C--:B-1----:R-:W-:Y:S08]  /*8110*/  HMMA.16816.F32.BF16 R4, R208, R216.reuse, R4 ;  /* 0x000000d8d004723c */ /* 0x082ff00000041804 */
        /* <DEDUP_REMOVED lines=20> */
[----:B------:R-:W3:Y:S01]  /*8260*/  LDSM.16.M88.4 R212, [R239] ;  /* 0x00000000efd4783b */ /* 0x000ee20000000200 */
[-C--:B-1----:R-:W-:Y:S08]  /*8270*/  HMMA.16816.F32.BF16 R4, R204, R216.reuse, R4 ;  /* 0x000000d8cc04723c */ /* 0x082ff00000041804 */
[C---:B--2---:R-:W-:Y:S08]  /*8280*/  HMMA.16816.F32.BF16 R8, R208.reuse, R216, R8 ;  /* 0x000000d8d008723c */ /* 0x044ff00000041808 */
[-C--:B------:R-:W-:Y:S08]  /*8290*/  HMMA.16816.F32.BF16 R12, R208, R218.reuse, R12 ;  /* 0x000000dad00c723c */ /* 0x080ff0000004180c */
[C---:B------:R-:W-:Y:S01]  /*82a0*/  HMMA.16816.F32.BF16 R16, R204.reuse, R218, R16 ;  /* 0x000000dacc10723c */ /* 0x040fe20000041810 */
[----:B------:R-:W1:Y:S07]  /*82b0*/  LDSM.16.M88.4 R216, [R238] ;  /* 0x00000000eed8783b */ /* 0x000e6e0000000200 */
[-C--:B---3--:R-:W-:Y:S08]  /*82c0*/  HMMA.16816.F32.BF16 R20, R204, R212.reuse, R20 ;  /* 0x000000d4cc14723c */ /* 0x088ff00000041814 */
        /* <DEDUP_REMOVED lines=36> */
[----:B------:R-:W2:Y:S07]  /*8510*/  LDSM.16.M88.4 R208, [R236+0xe100] ;  /* 0x00e10000ecd0783b */ /* 0x000eae0000000200 */
        /* <DEDUP_REMOVED lines=24> */
[----:B------:R4:W1:Y:S10]  /*86a0*/  MUFU.TANH R223, R7 ;  /* 0x0000000700df7308 */ /* 0x0008740000002400 */
[----:B------:R-:W-:Y:S01]  /*86b0*/  MUFU.TANH R135, R17 ;  /* 0x0000001100877308 */ /* 0x000fe20000002400 */
[----:B---3--:R-:W3:Y:S09]  /*86c0*/  LDL R13, [R1+0x28] ;  /* 0x00002800010d7983 */ /* 0x008ef20000100800 */
[----:B------:R-:W-:Y:S01]  /*86d0*/  MUFU.TANH R222, R8 ;  /* 0x0000000800de7308 */ /* 0x000fe20000002400 */
[----:B----4-:R-:W4:Y:S09]  /*86e0*/  LDSM.16.M88.4 R4, [R229+0x2800] ;  /* 0x00280000e504783b */ /* 0x010f320000000200 */
[----:B------:R-:W-:Y:S10]  /*86f0*/  MUFU.TANH R17, R18 ;  /* 0x0000001200117308 */ /* 0x000ff40000002400 */
[----:B------:R-:W1:Y:S10]  /*8700*/  MUFU.TANH R221, R9 ;  /* 0x0000000900dd7308 */ /* 0x000e740000002400 */
[----:B------:R-:W1:Y:S10]  /*8710*/  MUFU.TANH R220, R10 ;  /* 0x0000000a00dc7308 */ /* 0x000e740000002400 */
[----:B------:R1:W-:Y:S01]  /*8720*/  MUFU.TANH R215, R11 ;  /* 0x0000000b00d77308 */ /* 0x0003e20000002400 */
[-C--:B----4-:R-:W-:Y:S09]  /*8730*/  HMMA.16816.F32.BF16 R20, R216, R4.reuse, R20 ;  /* 0x00000004d814723c */ /* 0x090ff20000041814 */
[----:B------:R-:W-:Y:S01]  /*8740*/  MUFU.TANH R212, R14 ;  /* 0x0000000e00d47308 */ /* 0x000fe20000002400 */
[C---:B------:R-:W-:Y:S09]  /*8750*/  HMMA.16816.F32.BF16 R24, R208.reuse, R4, R24 ;  /* 0x00000004d018723c */ /* 0x040ff20000041818 */
[----:B------:R4:W-:Y:S01]  /*8760*/  MUFU.TANH R213, R15 ;  /* 0x0000000f00d57308 */ /* 0x0009e20000002400 */
[-C--:B------:R-:W-:Y:S01]  /*8770*/  HMMA.16816.F32.BF16 R28, R208, R6.reuse, R28 ;  /* 0x00000006d01c723c */ /* 0x080fe2000004181c */
[----:B-1----:R-:W1:Y:S03]  /*8780*/  LDSM.16.M88.4 R8, [R229+0x3000] ;  /* 0x00300000e508783b */ /* 0x002e660000000200 */
[----:B------:R-:W-:Y:S04]  /*8790*/  FMUL.FTZ R20, R20, c[0x0][0x320] ;  /* 0x0000c80014147a20 */ /* 0x000fe80000410000 */
[C---:B------:R-:W-:Y:S01]  /*87a0*/  HMMA.16816.F32.BF16 R32, R216.reuse, R6, R32 ;  /* 0x00000006d820723c */ /* 0x040fe20000041820 */
[----:B------:R2:W1:Y:S01]  /*87b0*/  MUFU.TANH R214, R12 ;  /* 0x0000000c00d67308 */ /* 0x0004620000002400 */
[----:B------:R-:W1:Y:S02]  /*87c0*/  LDSM.16.M88.4 R4, [R229+0x3800] ;  /* 0x00380000e504783b */ /* 0x000e640000000200 */
[----:B------:R-:W-:Y:S02]  /*87d0*/  FMUL.FTZ R21, R21, c[0x0][0x320] ;  /* 0x0000c80015157a20 */ /* 0x000fe40000410000 */
[----:B------:R-:W-:Y:S02]  /*87e0*/  FMUL.FTZ R22, R22, c[0x0][0x320] ;  /* 0x0000c80016167a20 */ /* 0x000fe40000410000 */
[----:B------:R-:W-:Y:S04]  /*87f0*/  DEPBAR.LE SB0, 0x0 ;  /* 0x000080000000791a */ /* 0x000fe80000000000 */
[----:B------:R-:W1:Y:S01]  /*8800*/  MUFU.TANH R136, R16 ;  /* 0x0000001000887308 */ /* 0x000e620000002400 */
[----:B------:R-:W-:Y:S01]  /*8810*/  FMUL.FTZ R24, R24, c[0x0][0x320] ;  /* 0x0000c80018187a20 */ /* 0x000fe20000410000 */
[----:B------:R-:W-:Y:S01]  /*8820*/  BAR.SYNC.DEFER_BLOCKING 0x0 ;  /* 0x0000000000007b1d */ /* 0x000fe20000010000 */
[----:B------:R-:W-:Y:S02]  /*8830*/  FMUL.FTZ R23, R23, c[0x0][0x320] ;  /* 0x0000c80017177a20 */ /* 0x000fe40000410000 */
[----:B------:R-:W-:Y:S02]  /*8840*/  FMUL.FTZ R31, R31, c[0x0][0x320] ;  /* 0x0000c8001f1f7a20 */ /* 0x000fe40000410000 */
[----:B------:R-:W-:Y:S02]  /*8850*/  FMUL.FTZ R28, R28, c[0x0][0x320] ;  /* 0x0000c8001c1c7a20 */ /* 0x000fe40000410000 */
[----:B------:R-:W-:Y:S01]  /*8860*/  FMUL.FTZ R25, R25, c[0x0][0x320] ;  /* 0x0000c80019197a20 */ /* 0x000fe20000410000 */
[----:B------:R-:W3:Y:S01]  /*8870*/  MUFU.TANH R134, R19 ;  /* 0x0000001300867308 */ /* 0x000ee20000002400 */
[----:B----4-:R-:W4:Y:S01]  /*8880*/  LDL.64 R14, [R1+0x38] ;  /* 0x00003800010e7983 */ /* 0x010f220000100a00 */
[----:B------:R-:W-:Y:S02]  /*8890*/  FMUL.FTZ R34, R34, c[0x0][0x320] ;  /* 0x0000c80022227a20 */ /* 0x000fe40000410000 */
[----:B------:R-:W-:Y:S02]  /*88a0*/  FMUL.FTZ R27, R27, c[0x0][0x320] ;  /* 0x0000c8001b1b7a20 */ /* 0x000fe40000410000 */
[----:B------:R-:W-:Y:S01]  /*88b0*/  FMUL.FTZ R26, R26, c[0x0][0x320] ;  /* 0x0000c8001a1a7a20 */ /* 0x000fe20000410000 */
[----:B--2---:R-:W2:Y:S01]  /*88c0*/  LDL R12, [R1+0x20] ;  /* 0x00002000010c7983 */ /* 0x004ea20000100800 */
[----:B------:R-:W-:Y:S02]  /*88d0*/  FMUL.FTZ R32, R32, c[0x0][0x320] ;  /* 0x0000c80020207a20 */ /* 0x000fe40000410000 */
[----:B------:R-:W-:Y:S01]  /*88e0*/  MUFU.TANH R28, R28 ;  /* 0x0000001c001c7308 */ /* 0x000fe20000002400 */
[----:B------:R-:W-:Y:S01]  /*88f0*/  FMUL.FTZ R29, R29, c[0x0][0x320] ;  /* 0x0000c8001d1d7a20 */ /* 0x000fe20000410000 */
[-C--:B-1----:R-:W-:Y:S05]  /*8900*/  HMMA.16816.F32.BF16 R36, R216, R8.reuse, R36 ;  /* 0x00000008d824723c */ /* 0x082fea0000041824 */
[----:B------:R-:W-:Y:S03]  /*8910*/  FMUL.FTZ R33, R33, c[0x0][0x320] ;  /* 0x0000c80021217a20 */ /* 0x000fe60000410000 */
[----:B------:R-:W1:Y:S01]  /*8920*/  MUFU.TANH R21, R21 ;  /* 0x0000001500157308 */ /* 0x000e620000002400 */
[C---:B------:R-:W-:Y:S01]  /*8930*/  HMMA.16816.F32.BF16 R40, R208.reuse, R8, R40 ;  /* 0x00000008d028723c */ /* 0x040fe20000041828 */
[----:B------:R-:W1:Y:S03]  /*8940*/  SHFL.IDX PT, R9, R0, 0x2, 0x1c1f ;  /* 0x005c1f0000097f89 */ /* 0x000e6600000e0000 */
[----:B------:R-:W-:Y:S02]  /*8950*/  FMUL.FTZ R30, R30, c[0x0][0x320] ;  /* 0x0000c8001e1e7a20 */ /* 0x000fe40000410000 */
[----:B------:R-:W-:Y:S02]  /*8960*/  FMUL.FTZ R35, R35, c[0x0][0x320] ;  /* 0x0000c80023237a20 */ /* 0x000fe40000410000 */
[-C--:B------:R-:W-:Y:S01]  /*8970*/  HMMA.16816.F32.BF16 R44, R208, R10.reuse, R44 ;  /* 0x0000000ad02c723c */ /* 0x080fe2000004182c */
[----:B------:R-:W-:Y:S07]  /*8980*/  MUFU.TANH R244, R34 ;  /* 0x0000002200f47308 */ /* 0x000fee0000002400 */
[C---:B------:R-:W-:Y:S01]  /*8990*/  HMMA.16816.F32.BF16 R48, R216.reuse, R10, R48 ;  /* 0x0000000ad830723c */ /* 0x040fe20000041830 */
[----:B------:R-:W2:Y:S02]  /*89a0*/  LDL.64 R10, [R1+0x48] ;  /* 0x00004800010a7983 */ /* 0x000ea40000100a00 */
[----:B------:R-:W-:Y:S01]  /*89b0*/  MUFU.TANH R20, R20 ;  /* 0x0000001400147308 */ /* 0x000fe20000002400 */
[----:B------:R-:W-:Y:S02]  /*89c0*/  FMUL.FTZ R36, R36, c[0x0][0x320] ;  /* 0x0000c80024247a20 */ /* 0x000fe40000410000 */
[----:B------:R-:W-:Y:S02]  /*89d0*/  FMUL.FTZ R38, R38, c[0x0][0x320] ;  /* 0x0000c80026267a20 */ /* 0x000fe40000410000 */
[-C--:B------:R-:W-:Y:S04]  /*89e0*/  HMMA.16816.F32.BF16 R52, R216, R4.reuse, R52 ;  /* 0x00000004d834723c */ /* 0x080fe80000041834 */
[----:B------:R-:W-:Y:S01]  /*89f0*/  FMUL.FTZ R42, R42, c[0x0][0x320] ;  /* 0x0000c8002a2a7a20 */ /* 0x000fe20000410000 */
[----:B------:R-:W1:Y:S01]  /*8a00*/  MUFU.TANH R22, R22 ;  /* 0x0000001600167308 */ /* 0x000e620000002400 */
[----:B------:R-:W-:Y:S02]  /*8a10*/  FMUL.FTZ R40, R40, c[0x0][0x320] ;  /* 0x0000c80028287a20 */ /* 0x000fe40000410000 */
[C---:B------:R-:W-:Y:S01]  /*8a20*/  HMMA.16816.F32.BF16 R56, R208.reuse, R4, R56 ;  /* 0x00000004d038723c */ /* 0x040fe20000041838 */
[----:B------:R1:W1:Y:S03]  /*8a30*/  SHFL.IDX PT, R5, R0, 0x3, 0x1c1f ;  /* 0x007c1f0000057f89 */ /* 0x00026600000e0000 */
[----:B------:R-:W-:Y:S02]  /*8a40*/  FMUL.FTZ R45, R45, c[0x0][0x320] ;  /* 0x0000c8002d2d7a20 */ /* 0x000fe40000410000 */
[----:B------:R-:W-:Y:S01]  /*8a50*/  FMUL.FTZ R39, R39, c[0x0][0x320] ;  /* 0x0000c80027277a20 */ /* 0x000fe20000410000 */
[----:B------:R-:W2:Y:S01]  /*8a60*/  MUFU.TANH R24, R24 ;  /* 0x0000001800187308 */ /* 0x000ea20000002400 */
[-C--:B------:R-:W-:Y:S04]  /*8a70*/  HMMA.16816.F32.BF16 R60, R208, R6.reuse, R60 ;  /* 0x00000006d03c723c */ /* 0x080fe8000004183c */
[----:B------:R-:W-:Y:S02]  /*8a80*/  FMUL.FTZ R44, R44, c[0x0][0x320] ;  /* 0x0000c8002c2c7a20 */ /* 0x000fe40000410000 */
[----:B------:R-:W-:Y:S02]  /*8a90*/  FMUL.FTZ R43, R43, c[0x0][0x320] ;  /* 0x0000c8002b2b7a20 */ /* 0x000fe40000410000 */
[----:B------:R-:W-:Y:S01]  /*8aa0*/  HMMA.16816.F32.BF16 R64, R216, R6, R64 ;  /* 0x00000006d840723c */ /* 0x000fe20000041840 */
[----:B------:R-:W-:Y:S03]  /*8ab0*/  MUFU.TANH R34, R45 ;  /* 0x0000002d00227308 */ /* 0x000fe60000002400 */
[----:B------:R-:W-:Y:S02]  /*8ac0*/  FMUL.FTZ R54, R54, c[0x0][0x320] ;  /* 0x0000c80036367a20 */ /* 0x000fe40000410000 */
[----:B------:R-:W-:Y:S02]  /*8ad0*/  FMUL.FTZ R55, R55, c[0x0][0x320] ;  /* 0x0000c80037377a20 */ /* 0x000fe40000410000 */
[----:B-1----:R-:W-:Y:S03]  /*8ae0*/  IMAD.U32 R0, RZ, RZ, UR8 ;  /* 0x00000008ff007e24 */ /* 0x002fe6000f8e00ff */
[----:B------:R-:W-:Y:S01]  /*8af0*/  MUFU.TANH R23, R23 ;  /* 0x0000001700177308 */ /* 0x000fe20000002400 */
[----:B------:R-:W-:Y:S01]  /*8b00*/  FMUL.FTZ R57, R57, c[0x0][0x320] ;  /* 0x0000c80039397a20 */ /* 0x000fe20000410000 */
[----:B------:R-:W-:Y:S01]  /*8b10*/  IADD3 R0, R0, UR21, -R131 ;  /* 0x0000001500007c10 */ /* 0x000fe2000fffe883 */
[----:B------:R-:W-:Y:S01]  /*8b20*/  @UP1 USHF.L.U32 UR21, UR22, 0x6, URZ ;  /* 0x0000000616151899 */ /* 0x000fe2000800063f */
[----:B------:R-:W-:Y:S01]  /*8b30*/  FMUL.FTZ R59, R59, c[0x0][0x320] ;  /* 0x0000c8003b3b7a20 */ /* 0x000fe20000410000 */
[----:B------:R-:W-:Y:S01]  /*8b40*/  @UP1 USHF.L.U32 UR22, UR4, 0x5, URZ ;  /* 0x0000000504161899 */ /* 0x000fe2000800063f */
[----:B------:R-:W-:Y:S01]  /*8b50*/  IADD3 R4, R0, -UR11, RZ ;  /* 0x8000000b00047c10 */ /* 0x000fe2000fffe0ff */
[----:B------:R-:W-:Y:S02]  /*8b60*/  FMUL.FTZ R53, R53, c[0x0][0x320] ;  /* 0x0000c80035357a20 */ /* 0x000fe40000410000 */
[----:B------:R-:W-:Y:S01]  /*8b70*/  FMUL.FTZ R56, R56, c[0x0][0x320] ;  /* 0x0000c80038387a20 */ /* 0x000fe20000410000 */
[----:B------:R-:W1:Y:S01]  /*8b80*/  MUFU.TANH R25, R25 ;  /* 0x0000001900197308 */ /* 0x000e620000002400 */
[C---:B------:R-:W-:Y:S01]  /*8b90*/  IADD3 R0, R4.reuse, R9, RZ ;  /* 0x0000000904007210 */ /* 0x040fe20007ffe0ff */
[C---:B------:R-:W-:Y:S01]  /*8ba0*/  IMAD.IADD R2, R4.reuse, 0x1, R2 ;  /* 0x0000000104027824 */ /* 0x040fe200078e0202 */
[C---:B------:R-:W-:Y:S01]  /*8bb0*/  IADD3 R3, R4.reuse, R3, RZ ;  /* 0x0000000304037210 */ /* 0x040fe20007ffe0ff */
[----:B------:R-:W-:Y:S02]  /*8bc0*/  IMAD.IADD R4, R4, 0x1, R5 ;  /* 0x0000000104047824 */ /* 0x000fe400078e0205 */
[----:B------:R-:W-:Y:S01]  /*8bd0*/  FMUL.FTZ R60, R60, c[0x0][0x320] ;  /* 0x0000c8003c3c7a20 */ /* 0x000fe20000410000 */
[----:B------:R-:W-:Y:S01]  /*8be0*/  ISETP.GT.AND P2, PT, R3, 0x1, PT ;  /* 0x000000010300780c */ /* 0x000fe20003f44270 */
        /* <DEDUP_REMOVED lines=9> */
[----:B------:R-:W-:Y:S07]  /*8c80*/  FMUL.FTZ R58, R58, c[0x0][0x320] ;  /* 0x0000c8003a3a7a20 */ /* 0x000fee0000410000 */
[----:B------:R-:W1:Y:S10]  /*8c90*/  MUFU.TANH R32, R32 ;  /* 0x0000002000207308 */ /* 0x000e740000002400 */
[----:B------:R-:W1:Y:S10]  /*8ca0*/  MUFU.TANH R29, R29 ;  /* 0x0000001d001d7308 */ /* 0x000e740000002400 */
[----:B------:R-:W1:Y:S10]  /*8cb0*/  MUFU.TANH R33, R33 ;  /* 0x0000002100217308 */ /* 0x000e740000002400 */
[----:B------:R-:W1:Y:S10]  /*8cc0*/  MUFU.TANH R36, R36 ;  /* 0x0000002400247308 */ /* 0x000e740000002400 */
[----:B------:R1:W1:Y:S10]  /*8cd0*/  MUFU.TANH R18, R37 ;  /* 0x0000002500127308 */ /* 0x0002740000002400 */
[----:B------:R-:W-:Y:S10]  /*8ce0*/  MUFU.TANH R251, R43 ;  /* 0x0000002b00fb7308 */ /* 0x000ff40000002400 */
[----:B------:R-:W-:Y:S01]  /*8cf0*/  MUFU.TANH R43, R65 ;  /* 0x00000041002b7308 */ /* 0x000fe20000002400 */
[----:B-1----:R-:W-:Y:S09]  /*8d00*/  FMUL.FTZ R37, R51, c[0x0][0x320] ;  /* 0x0000c80033257a20 */ /* 0x002ff20000410000 */
[----:B------:R-:W-:Y:S10]  /*8d10*/  MUFU.TANH R19, R44 ;  /* 0x0000002c00137308 */ /* 0x000ff40000002400 */
        /* <DEDUP_REMOVED lines=10> */
[----:B------:R-:W-:Y:S01]  /*8dc0*/  MUFU.TANH R37, R37 ;  /* 0x0000002500257308 */ /* 0x000fe20000002400 */
[----:B--2---:R-:W-:Y:S04]  /*8dd0*/  @P6 IADD3 R8, P1, R10, UR21, RZ ;  /* 0x000000150a086c10 */ /* 0x004fe8000ff3e0ff */
[----:B------:R-:W-:Y:S02]  /*8de0*/  @P6 LEA R10, P0, R8, c[0x0][0x1c8], 0x1 ;  /* 0x00007200080a6a11 */ /* 0x000fe400078008ff */
[----:B----4-:R-:W-:Y:S01]  /*8df0*/  @P6 IADD3.X R9, R15, UR20, RZ, P1, !PT ;  /* 0x000000140f096c10 */ /* 0x010fe20008ffe4ff */
[----:B------:R-:W-:Y:S01]  /*8e00*/  FMUL.FTZ R15, R50, c[0x0][0x320] ;  /* 0x0000c800320f7a20 */ /* 0x000fe20000410000 */
[----:B---3--:R-:W-:Y:S01]  /*8e10*/  @P6 IADD3 R5, P1, R13, UR21, RZ ;  /* 0x000000150d056c10 */ /* 0x008fe2000ff3e0ff */
[----:B------:R-:W-:Y:S01]  /*8e20*/  @UP1 UIADD3 UR21, UP0, UR12, 0x80, URZ ;  /* 0x000000800c151890 */ /* 0x000fe2000ff1e03f */
[----:B------:R-:W-:Y:S01]  /*8e30*/  @P6 LEA.HI.X R11, R8, c[0x0][0x1cc], R9, 0x1, P0 ;  /* 0x00007300080b6a11 */ /* 0x000fe200000f0c09 */
[----:B------:R-:W-:Y:S01]  /*8e40*/  FMUL.FTZ R9, R48, c[0x0][0x320] ;  /* 0x0000c80030097a20 */ /* 0x000fe20000410000 */
[----:B------:R-:W-:Y:S01]  /*8e50*/  @P6 LEA R204, P0, R5, c[0x0][0x1c8], 0x1 ;  /* 0x0000720005cc6a11 */ /* 0x000fe200078008ff */
[----:B------:R1:W-:Y:S01]  /*8e60*/  MUFU.TANH R38, R15 ;  /* 0x0000000f00267308 */ /* 0x0003e20000002400 */
[----:B------:R-:W-:Y:S01]  /*8e70*/  @P6 IADD3.X R8, R12, UR20, RZ, P1, !PT ;  /* 0x000000140c086c10 */ /* 0x000fe20008ffe4ff */
[----:B------:R-:W-:Y:S01]  /*8e80*/  FMUL.FTZ R12, R49, c[0x0][0x320] ;  /* 0x0000c800310c7a20 */ /* 0x000fe20000410000 */
[----:B------:R-:W-:Y:S01]  /*8e90*/  ISETP.GT.AND P1, PT, R3, RZ, PT ;  /* 0x000000ff0300720c */ /* 0x000fe20003f24270 */
[----:B------:R-:W-:Y:S01]  /*8ea0*/  @!PT LDS RZ, [RZ] ;  /* 0x00000000fffff984 */ /* 0x000fe20000000800 */
[----:B------:R2:W-:Y:S01]  /*8eb0*/  @P6 LDGSTS.E.BYPASS.LTC128B.128 [R245+0x4100], [R10.64], !P5 ;  /* 0x041000000af56fae */ /* 0x0005e2000e901d52 */
[----:B------:R-:W-:Y:S01]  /*8ec0*/  @P6 LEA.HI.X R205, R5, c[0x0][0x1cc], R8, 0x1, P0 ;  /* 0x0000730005cd6a11 */ /* 0x000fe200000f0c08 */
[----:B------:R-:W-:Y:S01]  /*8ed0*/  @UP1 UIADD3.X UR20, URZ, UR9, URZ, UP0, !UPT ;  /* 0x000000093f141290 */ /* 0x000fe200087fe43f */
[----:B------:R-:W-:Y:S01]  /*8ee0*/  ISETP.GT.AND P0, PT, R2, RZ, PT ;  /* 0x000000ff0200720c */ /* 0x000fe20003f04270 */
[----:B------:R-:W-:Y:S01]  /*8ef0*/  UISETP.GT.AND UP0, UPT, UR26, UR24, UPT ;  /* 0x000000181a00728c */ /* 0x000fe2000bf04270 */
[----:B------:R-:W-:Y:S01]  /*8f00*/  FSEL R8, R250, -INF , P1 ;  /* 0xff800000fa087808 */ /* 0x000fe20000800000 */
[----:B------:R-:W3:Y:S01]  /*8f10*/  MUFU.TANH R16, R9 ;  /* 0x0000000900107308 */ /* 0x000ee20000002400 */
[----:B------:R-:W-:Y:S01]  /*8f20*/  ISETP.GT.AND P1, PT, R2, 0x1, PT ;  /* 0x000000010200780c */ /* 0x000fe20003f24270 */
[----:B------:R4:W-:Y:S01]  /*8f30*/  @P6 LDGSTS.E.BYPASS.LTC128B.128 [R245+0x6100], [R204.64], !P4 ;  /* 0x06100000ccf56fae */ /* 0x0009e2000e101d52 */
[----:B------:R-:W-:Y:S01]  /*8f40*/  FSEL R13, R246, -INF , P0 ;  /* 0xff800000f60d7808 */ /* 0x000fe20000000000 */
[----:B------:R-:W-:Y:S01]  /*8f50*/  UMOV UR26, UR25 ;  /* 0x00000019001a7c82 */ /* 0x000fe20008000000 */
[----:B------:R-:W-:Y:S02]  /*8f60*/  ISETP.GT.AND P0, PT, R0, 0x1, PT ;  /* 0x000000010000780c */ /* 0x000fe40003f04270 */
[----:B------:R-:W-:Y:S02]  /*8f70*/  FSEL R14, R223, -INF , P1 ;  /* 0xff800000df0e7808 */ /* 0x000fe40000800000 */
[----:B------:R-:W-:Y:S01]  /*8f80*/  FSEL R49, R221, -INF , P0 ;  /* 0xff800000dd317808 */ /* 0x000fe20000000000 */
[----:B------:R2:W2:Y:S01]  /*8f90*/  MUFU.TANH R9, R12 ;  /* 0x0000000c00097308 */ /* 0x0004a20000002400 */
[----:B------:R-:W-:Y:S02]  /*8fa0*/  ISETP.GT.AND P1, PT, R4, RZ, PT ;  /* 0x000000ff0400720c */ /* 0x000fe40003f24270 */
[C---:B------:R-:W-:Y:S01]  /*8fb0*/  ISETP.GT.AND P0, PT, R0.reuse, 0x8, PT ;  /* 0x000000080000780c */ /* 0x040fe20003f04270 */
[----:B-1----:R-:W-:Y:S01]  /*8fc0*/  FMUL.FTZ R15, R47, c[0x0][0x320] ;  /* 0x0000c8002f0f7a20 */ /* 0x002fe20000410000 */
[----:B------:R-:W-:Y:S02]  /*8fd0*/  FSEL R5, R249, -INF , P2 ;  /* 0xff800000f9057808 */ /* 0x000fe40001000000 */
[----:B------:R-:W-:Y:S02]  /*8fe0*/  ISETP.GT.AND P2, PT, R0, RZ, PT ;  /* 0x000000ff0000720c */ /* 0x000fe40003f44270 */
[----:B------:R-:W-:Y:S01]  /*8ff0*/  FSEL R207, R220, -INF , P1 ;  /* 0xff800000dccf7808 */ /* 0x000fe20000800000 */
[----:B------:R-:W-:Y:S01]  /*9000*/  MUFU.TANH R246, R46 ;  /* 0x0000002e00f67308 */ /* 0x000fe20000002400 */
[----:B------:R-:W-:Y:S02]  /*9010*/  FSEL R48, R222, -INF , P2 ;  /* 0xff800000de307808 */ /* 0x000fe40001000000 */
[----:B------:R-:W-:Y:S02]  /*9020*/  ISETP.GT.AND P2, PT, R4, 0x1, PT ;  /* 0x000000010400780c */ /* 0x000fe40003f44270 */
[----:B------:R-:W-:Y:S02]  /*9030*/  ISETP.GT.AND P1, PT, R0, 0x9, PT ;  /* 0x000000090000780c */ /* 0x000fe40003f24270 */
[----:B------:R-:W-:Y:S02]  /*9040*/  FSEL R50, R214, -INF , P0 ;  /* 0xff800000d6327808 */ /* 0x000fe40000000000 */
[----:B------:R-:W-:Y:S01]  /*9050*/  ISETP.GT.AND P0, PT, R4, 0x9, PT ;  /* 0x000000090400780c */ /* 0x000fe20003f04270 */
[----:B------:R1:W1:Y:S01]  /*9060*/  MUFU.TANH R46, R53 ;  /* 0x00000035002e7308 */ /* 0x0002620000002400 */
[----:B------:R-:W-:Y:S02]  /*9070*/  FSEL R206, R206, -INF , P1 ;  /* 0xff800000cece7808 */ /* 0x000fe40000800000 */
[----:B------:R-:W-:Y:S02]  /*9080*/  FSEL R213, R213, -INF , P0 ;  /* 0xff800000d5d57808 */ /* 0x000fe40000000000 */
[----:B------:R-:W-:Y:S02]  /*9090*/  ISETP.GT.AND P0, PT, R2, 0x8, PT ;  /* 0x000000080200780c */ /* 0x000fe40003f04270 */
[----:B------:R-:W-:Y:S02]  /*90a0*/  FSEL R208, R215, -INF , P2 ;  /* 0xff800000d7d07808 */ /* 0x000fe40001000000 */
[----:B------:R-:W-:Y:S01]  /*90b0*/  ISETP.GT.AND P2, PT, R4, 0x8, PT ;  /* 0x000000080400780c */ /* 0x000fe20003f44270 */
[----:B------:R-:W-:Y:S01]  /*90c0*/  MUFU.TANH R15, R15 ;  /* 0x0000000f000f7308 */ /* 0x000fe20000002400 */
[----:B------:R-:W-:Y:S02]  /*90d0*/  ISETP.GT.AND P1, PT, R3, 0x8, PT ;  /* 0x000000080300780c */ /* 0x000fe40003f24270 */
[----:B------:R-:W-:Y:S02]  /*90e0*/  FMNMX.FTZ R7, R8, R132, !PT ;  /* 0x0000008408077209 */ /* 0x000fe40007810000 */
[----:B------:R-:W-:Y:S02]  /*90f0*/  FSEL R17, R17, -INF , P0 ;  /* 0xff80000011117808 */ /* 0x000fe40000000000 */
[----:B------:R-:W-:Y:S02]  /*9100*/  FSEL R212, R212, -INF , P2 ;  /* 0xff800000d4d47808 */ /* 0x000fe40001000000 */
[----:B------:R-:W-:Y:S02]  /*9110*/  FSEL R6, R136, -INF , P1 ;  /* 0xff80000088067808 */ /* 0x000fe40000800000 */
[----:B------:R-:W-:Y:S02]  /*9120*/  ISETP.GT.AND P1, PT, R2, 0x9, PT ;  /* 0x000000090200780c */ /* 0x000fe40003f24270 */
[C---:B------:R-:W-:Y:S02]  /*9130*/  ISETP.GT.AND P2, PT, R3.reuse, 0x9, PT ;  /* 0x000000090300780c */ /* 0x040fe40003f44270 */
[----:B------:R-:W-:Y:S02]  /*9140*/  ISETP.GT.AND P0, PT, R3, 0x11, PT ;  /* 0x000000110300780c */ /* 0x000fe40003f04270 */
[----:B------:R-:W-:Y:S02]  /*9150*/  FMNMX.FTZ R7, R5, R7, !PT ;  /* 0x0000000705077209 */ /* 0x000fe40007810000 */
[----:B--2---:R-:W-:Y:S02]  /*9160*/  FSEL R12, R135, -INF , P2 ;  /* 0xff800000870c7808 */ /* 0x004fe40001000000 */
[----:B------:R-:W-:Y:S02]  /*9170*/  ISETP.GT.AND P2, PT, R3, 0x10, PT ;  /* 0x000000100300780c */ /* 0x000fe40003f44270 */
[----:B------:R-:W-:Y:S02]  /*9180*/  FMNMX.FTZ R7, R6, R7, !PT ;  /* 0x0000000706077209 */ /* 0x000fe40007810000 */
[----:B------:R-:W-:Y:S02]  /*9190*/  FSEL R45, R134, -INF , P1 ;  /* 0xff800000862d7808 */ /* 0x000fe40000800000 */
[----:B------:R-:W-:Y:S02]  /*91a0*/  ISETP.GT.AND P1, PT, R2, 0x10, PT ;  /* 0x000000100200780c */ /* 0x000fe40003f24270 */
[----:B------:R-:W-:Y:S01]  /*91b0*/  FSEL R216, R21, -INF , P0 ;  /* 0xff80000015d87808 */ /* 0x000fe20000000000 */
[----:B------:R-:W-:Y:S01]  /*91c0*/  FMUL.FTZ R21, R66, c[0x0][0x320] ;  /* 0x0000c80042157a20 */ /* 0x000fe20000410000 */
[----:B------:R-:W-:Y:S02]  /*91d0*/  ISETP.GT.AND P0, PT, R0, 0x10, PT ;  /* 0x000000100000780c */ /* 0x000fe40003f04270 */
[----:B------:R-:W-:Y:S02]  /*91e0*/  FMNMX.FTZ R7, R12, R7, !PT ;  /* 0x000000070c077209 */ /* 0x000fe40007810000 */
[----:B------:R-:W-:Y:S01]  /*91f0*/  FSEL R215, R22, -INF , P1 ;  /* 0xff80000016d77808 */ /* 0x000fe20000800000 */
[----:B------:R-:W-:Y:S01]  /*9200*/  MUFU.TANH R21, R21 ;  /* 0x0000001500157308 */ /* 0x000fe20000002400 */
[----:B------:R-:W-:Y:S02]  /*9210*/  ISETP.GT.AND P1, PT, R0, 0x11, PT ;  /* 0x000000110000780c */ /* 0x000fe40003f24270 */
[----:B------:R-:W-:Y:S02]  /*9220*/  FSEL R223, R24, -INF , P0 ;  /* 0xff80000018df7808 */ /* 0x000fe40000000000 */
[----:B------:R-:W-:Y:S02]  /*9230*/  ISETP.GT.AND P0, PT, R4, 0x11, PT ;  /* 0x000000110400780c */ /* 0x000fe40003f04270 */
[----:B------:R-:W-:Y:S01]  /*9240*/  FSEL R217, R20, -INF , P2 ;  /* 0xff80000014d97808 */ /* 0x000fe20001000000 */
[----:B------:R-:W-:Y:S01]  /*9250*/  FMUL.FTZ R20, R67, c[0x0][0x320] ;  /* 0x0000c80043147a20 */ /* 0x000fe20000410000 */
[----:B------:R-:W-:Y:S01]  /*9260*/  ISETP.GT.AND P2, PT, R2, 0x11, PT ;  /* 0x000000110200780c */ /* 0x000fe20003f44270 */
[----:B------:R-:W-:Y:S01]  /*9270*/  MUFU.TANH R22, R55 ;  /* 0x0000003700167308 */ /* 0x000fe20000002400 */
[----:B------:R-:W-:Y:S02]  /*9280*/  FSEL R220, R25, -INF , P1 ;  /* 0xff80000019dc7808 */ /* 0x000fe40000800000 */
[----:B------:R-:W-:Y:S02]  /*9290*/  ISETP.GT.AND P1, PT, R0, 0x18, PT ;  /* 0x000000180000780c */ /* 0x000fe40003f24270 */
[----:B------:R-:W-:Y:S02]  /*92a0*/  FSEL R221, R27, -INF , P0 ;  /* 0xff8000001bdd7808 */ /* 0x000fe40000000000 */
[----:B------:R-:W-:Y:S02]  /*92b0*/  FSEL R214, R23, -INF , P2 ;  /* 0xff80000017d67808 */ /* 0x000fe40001000000 */
[----:B------:R-:W-:Y:S01]  /*92c0*/  ISETP.GT.AND P2, PT, R4, 0x10, PT ;  /* 0x000000100400780c */ /* 0x000fe20003f44270 */
[----:B------:R-:W2:Y:S01]  /*92d0*/  MUFU.TANH R23, R54 ;  /* 0x0000003600177308 */ /* 0x000ea20000002400 */
[----:B------:R-:W-:Y:S02]  /*92e0*/  ISETP.GT.AND P0, PT, R3, 0x18, PT ;  /* 0x000000180300780c */ /* 0x000fe40003f04270 */
[----:B------:R-:W-:Y:S02]  /*92f0*/  FMNMX.FTZ R7, R217, R7, !PT ;  /* 0x00000007d9077209 */ /* 0x000fe40007810000 */
[----:B------:R-:W-:Y:S02]  /*9300*/  FSEL R222, R26, -INF , P2 ;  /* 0xff8000001ade7808 */ /* 0x000fe40001000000 */
[----:B------:R-:W-:Y:S02]  /*9310*/  ISETP.GT.AND P2, PT, R0, 0x19, PT ;  /* 0x000000190000780c */ /* 0x000fe40003f44270 */
[----:B------:R-:W-:Y:S01]  /*9320*/  FSEL R219, R28, -INF , P1 ;  /* 0xff8000001cdb7808 */ /* 0x000fe20000800000 */
[----:B------:R-:W1:Y:S01]  /*9330*/  MUFU.TANH R20, R20 ;  /* 0x0000001400147308 */ /* 0x000e620000002400 */
[----:B------:R-:W-:Y:S02]  /*9340*/  FSEL R211, R32, -INF , P0 ;  /* 0xff80000020d37808 */ /* 0x000fe40000000000 */
[----:B------:R-:W-:Y:S02]  /*9350*/  ISETP.GT.AND P1, PT, R3, 0x19, PT ;  /* 0x000000190300780c */ /* 0x000fe40003f24270 */
[----:B------:R-:W-:Y:S02]  /*9360*/  FMNMX.FTZ R7, R216, R7, !PT ;  /* 0x00000007d8077209 */ /* 0x000fe40007810000 */
[----:B------:R-:W-:Y:S02]  /*9370*/  FSEL R218, R29, -INF , P2 ;  /* 0xff8000001dda7808 */ /* 0x000fe40001000000 */
[----:B------:R-:W-:Y:S01]  /*9380*/  FSEL R210, R33, -INF , P1 ;  /* 0xff80000021d27808 */ /* 0x000fe20000800000 */
[----:B------:R-:W-:Y:S01]  /*9390*/  MUFU.TANH R26, R57 ;  /* 0x00000039001a7308 */ /* 0x000fe20000002400 */
[----:B------:R-:W-:Y:S02]  /*93a0*/  FMNMX.FTZ R7, R211, R7, !PT ;  /* 0x00000007d3077209 */ /* 0x000fe40007810000 */
[C---:B------:R-:W-:Y:S02]  /*93b0*/  ISETP.GT.AND P2, PT, R3.reuse, 0x20, PT ;  /* 0x000000200300780c */ /* 0x040fe40003f44270 */
[----:B------:R-:W-:Y:S02]  /*93c0*/  FMNMX.FTZ R7, R210, R7, !PT ;  /* 0x00000007d2077209 */ /* 0x000fe40007810000 */
[----:B------:R-:W-:Y:S02]  /*93d0*/  FSEL R209, R36, -INF , P2 ;  /* 0xff80000024d17808 */ /* 0x000fe40001000000 */
[C---:B------:R-:W-:Y:S01]  /*93e0*/  ISETP.GT.AND P0, PT, R3.reuse, 0x21, PT ;  /* 0x000000210300780c */ /* 0x040fe20003f04270 */
[----:B------:R-:W2:Y:S01]  /*93f0*/  MUFU.TANH R33, R56 ;  /* 0x0000003800217308 */ /* 0x000ea20000002400 */
[C---:B------:R-:W-:Y:S02]  /*9400*/  ISETP.GT.AND P2, PT, R3.reuse, 0x29, PT ;  /* 0x000000290300780c */ /* 0x040fe40003f44270 */
[----:B------:R-:W-:Y:S02]  /*9410*/  ISETP.GT.AND P1, PT, R3, 0x28, PT ;  /* 0x000000280300780c */ /* 0x000fe40003f24270 */
[----:B------:R-:W-:Y:S01]  /*9420*/  FSEL R65, R18, -INF , P0 ;  /* 0xff80000012417808 */ /* 0x000fe20000000000 */
[----:B------:R-:W-:Y:S01]  /*9430*/  FMUL.FTZ R18, R62, c[0x0][0x320] ;  /* 0x0000c8003e127a20 */ /* 0x000fe20000410000 */
[----:B------:R-:W-:Y:S02]  /*9440*/  FMNMX.FTZ R7, R209, R7, !PT ;  /* 0x00000007d1077209 */ /* 0x000fe40007810000 */
[----:B------:R-:W-:Y:S01]  /*9450*/  ISETP.GT.AND P0, PT, R3, 0x30, PT ;  /* 0x000000300300780c */ /* 0x000fe20003f04270 */
[----:B------:R-:W2:Y:S01]  /*9460*/  MUFU.TANH R25, R60 ;  /* 0x0000003c00197308 */ /* 0x000ea20000002400 */
[----:B---3--:R-:W-:Y:S02]  /*9470*/  FSEL R64, R16, -INF , P1 ;  /* 0xff80000010407808 */ /* 0x008fe40000800000 */
[----:B-1----:R-:W-:Y:S02]  /*9480*/  FSEL R53, R9, -INF , P2 ;  /* 0xff80000009357808 */ /* 0x002fe40001000000 */
[----:B------:R-:W-:Y:S02]  /*9490*/  FSEL R52, R52, -INF , P0 ;  /* 0xff80000034347808 */ /* 0x000fe40000000000 */
[C---:B------:R-:W-:Y:S02]  /*94a0*/  ISETP.GT.AND P1, PT, R3.reuse, 0x31, PT ;  /* 0x000000310300780c */ /* 0x040fe40003f24270 */
[C---:B------:R-:W-:Y:S01]  /*94b0*/  ISETP.GT.AND P0, PT, R3.reuse, 0x39, PT ;  /* 0x000000390300780c */ /* 0x040fe20003f04270 */
[----:B------:R-:W1:Y:S01]  /*94c0*/  MUFU.TANH R24, R61 ;  /* 0x0000003d00187308 */ /* 0x000e620000002400 */
[----:B------:R-:W-:Y:S02]  /*94d0*/  ISETP.GT.AND P2, PT, R3, 0x38, PT ;  /* 0x000000380300780c */ /* 0x000fe40003f44270 */
[----:B------:R-:W-:Y:S02]  /*94e0*/  FMNMX.FTZ R3, R65, R7, !PT ;  /* 0x0000000741037209 */ /* 0x000fe40007810000 */
[----:B------:R-:W-:Y:S02]  /*94f0*/  FMNMX.FTZ R7, R13, R133, !PT ;  /* 0x000000850d077209 */ /* 0x000fe40007810000 */
[----:B------:R-:W-:Y:S02]  /*9500*/  FSEL R46, R46, -INF , P1 ;  /* 0xff8000002e2e7808 */ /* 0x000fe40000800000 */
[----:B------:R-:W-:Y:S01]  /*9510*/  FMNMX.FTZ R7, R14, R7, !PT ;  /* 0x000000070e077209 */ /* 0x000fe20007810000 */
[----:B------:R-:W3:Y:S01]  /*9520*/  MUFU.TANH R27, R58 ;  /* 0x0000003a001b7308 */ /* 0x000ee20000002400 */
[----:B------:R-:W-:Y:S02]  /*9530*/  ISETP.GT.AND P1, PT, R4, 0x18, PT ;  /* 0x000000180400780c */ /* 0x000fe40003f24270 */
[----:B------:R-:W-:Y:S02]  /*9540*/  FMNMX.FTZ R7, R17, R7, !PT ;  /* 0x0000000711077209 */ /* 0x000fe40007810000 */
[----:B------:R-:W-:Y:S02]  /*9550*/  FSEL R43, R43, -INF , P0 ;  /* 0xff8000002b2b7808 */ /* 0x000fe40000000000 */
[----:B------:R-:W-:Y:S02]  /*9560*/  FMNMX.FTZ R7, R45, R7, !PT ;  /* 0x000000072d077209 */ /* 0x000fe40007810000 */
[----:B------:R-:W-:Y:S01]  /*9570*/  ISETP.GT.AND P0, PT, R2, 0x18, PT ;  /* 0x000000180200780c */ /* 0x000fe20003f04270 */
[----:B------:R-:W-:Y:S01]  /*9580*/  MUFU.TANH R18, R18 ;  /* 0x0000001200127308 */ /* 0x000fe20000002400 */
[----:B------:R-:W-:Y:S02]  /*9590*/  FMNMX.FTZ R7, R215, R7, !PT ;  /* 0x00000007d7077209 */ /* 0x000fe40007810000 */
[----:B------:R-:W-:Y:S02]  /*95a0*/  FMNMX.FTZ R3, R64, R3, !PT ;  /* 0x0000000340037209 */ /* 0x000fe40007810000 */
[----:B------:R-:W-:Y:S02]  /*95b0*/  FSEL R42, R244, -INF , P0 ;  /* 0xff800000f42a7808 */ /* 0x000fe40000000000 */
[----:B------:R-:W-:Y:S02]  /*95c0*/  FSEL R44, R44, -INF , P2 ;  /* 0xff8000002c2c7808 */ /* 0x000fe40001000000 */
[----:B------:R-:W-:Y:S02]  /*95d0*/  ISETP.GT.AND P2, PT, R4, 0x19, PT ;  /* 0x000000190400780c */ /* 0x000fe40003f44270 */
[----:B------:R-:W-:Y:S02]  /*95e0*/  FSEL R51, R248, -INF , P1 ;  /* 0xff800000f8337808 */ /* 0x000fe40000800000 */
[----:B------:R-:W-:Y:S02]  /*95f0*/  ISETP.GT.AND P1, PT, R2, 0x19, PT ;  /* 0x000000190200780c */ /* 0x000fe40003f24270 */
[----:B------:R-:W-:Y:S02]  /*9600*/  FMNMX.FTZ R7, R214, R7, !PT ;  /* 0x00000007d6077209 */ /* 0x000fe40007810000 */
[----:B------:R-:W-:Y:S02]  /*9610*/  FMNMX.FTZ R3, R53, R3, !PT ;  /* 0x0000000335037209 */ /* 0x000fe40007810000 */
[----:B------:R-:W-:Y:S02]  /*9620*/  FSEL R47, R247, -INF , P2 ;  /* 0xff800000f72f7808 */ /* 0x000fe40001000000 */
[----:B------:R-:W-:Y:S02]  /*9630*/  ISETP.GT.AND P2, PT, R2, 0x20, PT ;  /* 0x000000200200780c */ /* 0x000fe40003f44270 */
[----:B------:R-:W-:Y:S02]  /*9640*/  FSEL R41, R137, -INF , P1 ;  /* 0xff80000089297808 */ /* 0x000fe40000800000 */
[----:B------:R-:W-:Y:S02]  /*9650*/  FMNMX.FTZ R7, R42, R7, !PT ;  /* 0x000000072a077209 */ /* 0x000fe40007810000 */
[----:B------:R-:W-:Y:S02]  /*9660*/  FMNMX.FTZ R3, R52, R3, !PT ;  /* 0x0000000334037209 */ /* 0x000fe40007810000 */
[----:B------:R-:W-:Y:S02]  /*9670*/  ISETP.GT.AND P0, PT, R2, 0x21, PT ;  /* 0x000000210200780c */ /* 0x000fe40003f04270 */
[----:B------:R-:W-:Y:S02]  /*9680*/  FSEL R40, R30, -INF , P2 ;  /* 0xff8000001e287808 */ /* 0x000fe40001000000 */
[----:B------:R-:W-:Y:S02]  /*9690*/  FMNMX.FTZ R7, R41, R7, !PT ;  /* 0x0000000729077209 */ /* 0x000fe40007810000 */
[----:B------:R-:W-:Y:S02]  /*96a0*/  FMNMX.FTZ R3, R46, R3, !PT ;  /* 0x000000032e037209 */ /* 0x000fe40007810000 */
[----:B------:R-:W-:Y:S02]  /*96b0*/  FSEL R39, R39, -INF , P0 ;  /* 0xff80000027277808 */ /* 0x000fe40000000000 */
[C---:B------:R-:W-:Y:S02]  /*96c0*/  ISETP.GT.AND P1, PT, R2.reuse, 0x28, PT ;  /* 0x000000280200780c */ /* 0x040fe40003f24270 */
[C---:B------:R-:W-:Y:S02]  /*96d0*/  ISETP.GT.AND P2, PT, R2.reuse, 0x29, PT ;  /* 0x000000290200780c */ /* 0x040fe40003f44270 */
[----:B------:R-:W-:Y:S02]  /*96e0*/  ISETP.GT.AND P0, PT, R2, 0x30, PT ;  /* 0x000000300200780c */ /* 0x000fe40003f04270 */
[----:B------:R-:W-:Y:S02]  /*96f0*/  FMNMX.FTZ R7, R40, R7, !PT ;  /* 0x0000000728077209 */ /* 0x000fe40007810000 */
[----:B------:R-:W-:Y:S02]  /*9700*/  FMNMX.FTZ R3, R44, R3, !PT ;  /* 0x000000032c037209 */ /* 0x000fe40007810000 */
[----:B------:R-:W-:Y:S02]  /*9710*/  FSEL R38, R38, -INF , P1 ;  /* 0xff80000026267808 */ /* 0x000fe40000800000 */
[----:B------:R-:W-:Y:S02]  /*9720*/  FSEL R37, R37, -INF , P2 ;  /* 0xff80000025257808 */ /* 0x000fe40001000000 */
[----:B--2---:R-:W-:Y:S02]  /*9730*/  FSEL R23, R23, -INF , P0 ;  /* 0xff80000017177808 */ /* 0x004fe40000000000 */
[C---:B------:R-:W-:Y:S02]  /*9740*/  ISETP.GT.AND P1, PT, R2.reuse, 0x31, PT ;  /* 0x000000310200780c */ /* 0x040fe40003f24270 */
[C---:B------:R-:W-:Y:S02]  /*9750*/  ISETP.GT.AND P2, PT, R2.reuse, 0x38, PT ;  /* 0x000000380200780c */ /* 0x040fe40003f44270 */
[----:B------:R-:W-:Y:S02]  /*9760*/  ISETP.GT.AND P0, PT, R2, 0x39, PT ;  /* 0x000000390200780c */ /* 0x000fe40003f04270 */
[----:B------:R-:W-:Y:S02]  /*9770*/  FMNMX.FTZ R2, R39, R7, !PT ;  /* 0x0000000727027209 */ /* 0x000fe40007810000 */
[----:B------:R-:W-:Y:S02]  /*9780*/  FMNMX.FTZ R3, R43, R3, !PT ;  /* 0x000000032b037209 */ /* 0x000fe40007810000 */
[----:B------:R-:W-:Y:S02]  /*9790*/  FMNMX.FTZ R2, R38, R2, !PT ;  /* 0x0000000226027209 */ /* 0x000fe40007810000 */
[----:B------:R-:W-:Y:S01]  /*97a0*/  FMNMX.FTZ R7, R48, R138, !PT ;  /* 0x0000008a30077209 */ /* 0x000fe20007810000 */
[----:B------:R-:W2:Y:S01]  /*97b0*/  SHFL.BFLY PT, R9, R3, 0x2, 0x1f ;  /* 0x0c401f0003097f89 */ /* 0x000ea200000e0000 */
[----:B------:R-:W-:Y:S02]  /*97c0*/  FMNMX.FTZ R2, R37, R2, !PT ;  /* 0x0000000225027209 */ /* 0x000fe40007810000 */
[----:B------:R-:W-:Y:S02]  /*97d0*/  FMNMX.FTZ R7, R49, R7, !PT ;  /* 0x0000000731077209 */ /* 0x000fe40007810000 */
[----:B------:R-:W-:Y:S02]  /*97e0*/  FSEL R22, R22, -INF , P1 ;  /* 0xff80000016167808 */ /* 0x000fe40000800000 */
        /* <DEDUP_REMOVED lines=8> */
[----:B------:R-:W-:Y:S02]  /*9870*/  FMNMX.FTZ R136, R20, R2, !PT ;  /* 0x0000000214887209 */ /* 0x000fe40007810000 */
[----:B------:R-:W-:Y:S02]  /*9880*/  FMNMX.FTZ R2, R220, R7, !PT ;  /* 0x00000007dc027209 */ /* 0x000fe40007810000 */
[C---:B------:R-:W-:Y:S01]  /*9890*/  ISETP.GT.AND P1, PT, R0.reuse, 0x20, PT ;  /* 0x000000200000780c */ /* 0x040fe20003f24270 */
[----:B------:R-:W1:Y:S01]  /*98a0*/  SHFL.BFLY PT, R7, R136, 0x2, 0x1f ;  /* 0x0c401f0088077f89 */ /* 0x000e6200000e0000 */
[C---:B------:R-:W-:Y:S02]  /*98b0*/  ISETP.GT.AND P2, PT, R0.reuse, 0x21, PT ;  /* 0x000000210000780c */ /* 0x040fe40003f44270 */
[----:B------:R-:W-:Y:S02]  /*98c0*/  FMNMX.FTZ R2, R219, R2, !PT ;  /* 0x00000002db027209 */ /* 0x000fe40007810000 */
[----:B--2---:R-:W-:Y:S01]  /*98d0*/  FMNMX.FTZ R3, R3, R9, !PT ;  /* 0x0000000903037209 */ /* 0x004fe20007810000 */
[----:B------:R-:W-:Y:S01]  /*98e0*/  FMUL.FTZ R9, R63, c[0x0][0x320] ;  /* 0x0000c8003f097a20 */ /* 0x000fe20000410000 */
[----:B------:R-:W-:Y:S02]  /*98f0*/  FSEL R36, R31, -INF , P1 ;  /* 0xff8000001f247808 */ /* 0x000fe40000800000 */
[C---:B------:R-:W-:Y:S01]  /*9900*/  ISETP.GT.AND P0, PT, R0.reuse, 0x28, PT ;  /* 0x000000280000780c */ /* 0x040fe20003f04270 */
[----:B------:R-:W2:Y:S01]  /*9910*/  SHFL.BFLY PT, R137, R3, 0x1, 0x1f ;  /* 0x0c201f0003897f89 */ /* 0x000ea200000e0000 */
[----:B------:R-:W-:Y:S01]  /*9920*/  ISETP.GT.AND P1, PT, R0, 0x29, PT ;  /* 0x000000290000780c */ /* 0x000fe20003f24270 */
[----:B------:R-:W-:Y:S01]  /*9930*/  MUFU.TANH R9, R9 ;  /* 0x0000000900097308 */ /* 0x000fe20000002400 */
[----:B------:R-:W-:Y:S02]  /*9940*/  FMNMX.FTZ R2, R218, R2, !PT ;  /* 0x00000002da027209 */ /* 0x000fe40007810000 */
[----:B------:R-:W-:Y:S02]  /*9950*/  FSEL R35, R35, -INF , P2 ;  /* 0xff80000023237808 */ /* 0x000fe40001000000 */
[C---:B------:R-:W-:Y:S02]  /*9960*/  ISETP.GT.AND P2, PT, R0.reuse, 0x30, PT ;  /* 0x000000300000780c */ /* 0x040fe40003f44270 */
[----:B------:R-:W-:Y:S02]  /*9970*/  FSEL R32, R19, -INF , P0 ;  /* 0xff80000013207808 */ /* 0x000fe40000000000 */
[----:B------:R-:W-:Y:S01]  /*9980*/  ISETP.GT.AND P0, PT, R0, 0x31, PT ;  /* 0x000000310000780c */ /* 0x000fe20003f04270 */
[----:B------:R-:W1:Y:S01]  /*9990*/  MUFU.TANH R19, R59 ;  /* 0x0000003b00137308 */ /* 0x000e620000002400 */
[----:B------:R-:W-:Y:S02]  /*99a0*/  FSEL R34, R34, -INF , P1 ;  /* 0xff80000022227808 */ /* 0x000fe40000800000 */
[C---:B------:R-:W-:Y:S02]  /*99b0*/  ISETP.GT.AND P1, PT, R0.reuse, 0x38, PT ;  /* 0x000000380000780c */ /* 0x040fe40003f24270 */
[----:B------:R-:W-:Y:S02]  /*99c0*/  FSEL R33, R33, -INF , P2 ;  /* 0xff80000021217808 */ /* 0x000fe40001000000 */
[----:B------:R-:W-:Y:S02]  /*99d0*/  ISETP.GT.AND P2, PT, R0, 0x39, PT ;  /* 0x000000390000780c */ /* 0x000fe40003f44270 */
[----:B------:R-:W-:Y:S02]  /*99e0*/  FMNMX.FTZ R0, R36, R2, !PT ;  /* 0x0000000224007209 */ /* 0x000fe40007810000 */
[----:B------:R-:W-:Y:S02]  /*99f0*/  FMNMX.FTZ R2, R207, R139, !PT ;  /* 0x0000008bcf027209 */ /* 0x000fe40007810000 */
[----:B------:R-:W-:Y:S02]  /*9a00*/  FMNMX.FTZ R0, R35, R0, !PT ;  /* 0x0000000023007209 */ /* 0x000fe40007810000 */
[----:B------:R-:W-:Y:S02]  /*9a10*/  FMNMX.FTZ R2, R208, R2, !PT ;  /* 0x00000002d0027209 */ /* 0x000fe40007810000 */
[----:B------:R-:W-:Y:S02]  /*9a20*/  FMNMX.FTZ R0, R32, R0, !PT ;  /* 0x0000000020007209 */ /* 0x000fe40007810000 */
[----:B------:R-:W-:Y:S02]  /*9a30*/  FMNMX.FTZ R2, R212, R2, !PT ;  /* 0x00000002d4027209 */ /* 0x000fe40007810000 */
[----:B------:R-:W-:Y:S02]  /*9a40*/  FMNMX.FTZ R0, R34, R0, !PT ;  /* 0x0000000022007209 */ /* 0x000fe40007810000 */
[----:B------:R-:W-:Y:S02]  /*9a50*/  FSEL R26, R26, -INF , P0 ;  /* 0xff8000001a1a7808 */ /* 0x000fe40000000000 */
[----:B------:R-:W-:Y:S02]  /*9a60*/  FMNMX.FTZ R0, R33, R0, !PT ;  /* 0x0000000021007209 */ /* 0x000fe40007810000 */
[----:B------:R-:W-:Y:S02]  /*9a70*/  FMNMX.FTZ R2, R213, R2, !PT ;  /* 0x00000002d5027209 */ /* 0x000fe40007810000 */
[----:B------:R-:W-:Y:S02]  /*9a80*/  FSEL R25, R25, -INF , P1 ;  /* 0xff80000019197808 */ /* 0x000fe40000800000 */
[----:B------:R-:W-:Y:S02]  /*9a90*/  FMNMX.FTZ R0, R26, R0, !PT ;  /* 0x000000001a007209 */ /* 0x000fe40007810000 */
[----:B-1----:R-:W-:Y:S02]  /*9aa0*/  FMNMX.FTZ R136, R136, R7, !PT ;  /* 0x0000000788887209 */ /* 0x002fe40007810000 */
[----:B------:R-:W-:Y:S02]  /*9ab0*/  FMNMX.FTZ R2, R222, R2, !PT ;  /* 0x00000002de027209 */ /* 0x000fe40007810000 */
[----:B--2---:R-:W-:Y:S02]  /*9ac0*/  FMNMX.FTZ R137, R3, R137, !PT ;  /* 0x0000008903897209 */ /* 0x004fe40007810000 */
[----:B------:R-:W-:Y:S01]  /*9ad0*/  FSEL R24, R24, -INF , P2 ;  /* 0xff80000018187808 */ /* 0x000fe20001000000 */
[----:B------:R-:W1:Y:S01]  /*9ae0*/  SHFL.BFLY PT, R3, R136, 0x1, 0x1f ;  /* 0x0c201f0088037f89 */ /* 0x000e6200000e0000 */
[----:B------:R-:W-:Y:S01]  /*9af0*/  FMNMX.FTZ R0, R25, R0, !PT ;  /* 0x0000000019007209 */ /* 0x000fe20007810000 */
[----:B------:R-:W-:Y:S01]  /*9b00*/  FMUL.FTZ R7, R137, c[0x0][0x2d0] ;  /* 0x0000b40089077a20 */ /* 0x000fe20000410000 */
[----:B------:R-:W-:Y:S02]  /*9b10*/  FMNMX.FTZ R2, R221, R2, !PT ;  /* 0x00000002dd027209 */ /* 0x000fe40007810000 */
[----:B------:R-:W-:Y:S02]  /*9b20*/  ISETP.GT.AND P0, PT, R4, 0x20, PT ;  /* 0x000000200400780c */ /* 0x000fe40003f04270 */
[----:B------:R-:W-:Y:S02]  /*9b30*/  FMNMX.FTZ R0, R24, R0, !PT ;  /* 0x0000000018007209 */ /* 0x000fe40007810000 */
[----:B------:R-:W-:Y:S02]  /*9b40*/  FMNMX.FTZ R2, R51, R2, !PT ;  /* 0x0000000233027209 */ /* 0x000fe40007810000 */
[----:B------:R-:W-:Y:S01]  /*9b50*/  FSEL R31, R252, -INF , P0 ;  /* 0xff800000fc1f7808 */ /* 0x000fe20000000000 */
[----:B------:R-:W2:Y:S01]  /*9b60*/  SHFL.BFLY PT, R135, R0, 0x2, 0x1f ;  /* 0x0c401f0000877f89 */ /* 0x000ea200000e0000 */
[----:B------:R-:W-:Y:S02]  /*9b70*/  FSETP.NEU.FTZ.AND P0, PT, R137, -INF , PT ;  /* 0xff8000008900780b */ /* 0x000fe40003f1d000 */
[C---:B------:R-:W-:Y:S02]  /*9b80*/  ISETP.GT.AND P1, PT, R4.reuse, 0x21, PT ;  /* 0x000000210400780c */ /* 0x040fe40003f24270 */
[----:B------:R-:W-:Y:S02]  /*9b90*/  FMNMX.FTZ R2, R47, R2, !PT ;  /* 0x000000022f027209 */ /* 0x000fe40007810000 */
[----:B------:R-:W-:Y:S02]  /*9ba0*/  FSEL R7, R7, RZ, P0 ;  /* 0x000000ff07077208 */ /* 0x000fe40000000000 */
[----:B------:R-:W-:Y:S02]  /*9bb0*/  ISETP.GT.AND P2, PT, R4, 0x28, PT ;  /* 0x000000280400780c */ /* 0x000fe40003f44270 */
[----:B------:R-:W-:Y:S01]  /*9bc0*/  FSEL R30, R251, -INF , P1 ;  /* 0xff800000fb1e7808 */ /* 0x000fe20000800000 */
[--C-:B------:R-:W-:Y:S01]  /*9bd0*/  FFMA.FTZ R8, R8, c[0x0][0x2d0], -R7.reuse ;  /* 0x0000b40008087a23 */ /* 0x100fe20000010807 */
[----:B------:R-:W-:Y:S01]  /*9be0*/  FMNMX.FTZ R2, R31, R2, !PT ;  /* 0x000000021f027209 */ /* 0x000fe20007810000 */
[--C-:B------:R-:W-:Y:S01]  /*9bf0*/  FFMA.FTZ R5, R5, c[0x0][0x2d0], -R7.reuse ;  /* 0x0000b40005057a23 */ /* 0x100fe20000010807 */
[----:B------:R-:W-:Y:S01]  /*9c00*/  ISETP.GT.AND P1, PT, R4, 0x29, PT ;  /* 0x000000290400780c */ /* 0x000fe20003f24270 */
[----:B------:R4:W-:Y:S01]  /*9c10*/  MUFU.EX2 R249, R8 ;  /* 0x0000000800f97308 */ /* 0x0009e20000000800 */
[----:B------:R-:W-:Y:S01]  /*9c20*/  FMNMX.FTZ R2, R30, R2, !PT ;  /* 0x000000021e027209 */ /* 0x000fe20007810000 */
[--C-:B------:R-:W-:Y:S01]  /*9c30*/  FFMA.FTZ R53, R53, c[0x0][0x2d0], -R7.reuse ;  /* 0x0000b40035357a23 */ /* 0x100fe20000010807 */
[----:B------:R-:W-:Y:S01]  /*9c40*/  FSEL R29, R246, -INF , P2 ;  /* 0xff800000f61d7808 */ /* 0x000fe20001000000 */
[--C-:B------:R-:W-:Y:S01]  /*9c50*/  FFMA.FTZ R52, R52, c[0x0][0x2d0], -R7.reuse ;  /* 0x0000b40034347a23 */ /* 0x100fe20000010807 */
[----:B------:R-:W-:Y:S01]  /*9c60*/  ISETP.GT.AND P2, PT, R4, 0x30, PT ;  /* 0x000000300400780c */ /* 0x000fe20003f44270 */
[--C-:B------:R-:W-:Y:S01]  /*9c70*/  FFMA.FTZ R54, R46, c[0x0][0x2d0], -R7.reuse ;  /* 0x0000b4002e367a23 */ /* 0x100fe20000010807 */
[----:B------:R-:W-:Y:S01]  /*9c80*/  FSEL R28, R15, -INF , P1 ;  /* 0xff8000000f1c7808 */ /* 0x000fe20000800000 */
[--C-:B------:R-:W-:Y:S01]  /*9c90*/  FFMA.FTZ R217, R217, c[0x0][0x2d0], -R7.reuse ;  /* 0x0000b400d9d97a23 */ /* 0x100fe20000010807 */
[----:B------:R-:W-:Y:S01]  /*9ca0*/  FMNMX.FTZ R2, R29, R2, !PT ;  /* 0x000000021d027209 */ /* 0x000fe20007810000 */
[----:B------:R4:W4:Y:S01]  /*9cb0*/  MUFU.EX2 R250, R5 ;  /* 0x0000000500fa7308 */ /* 0x0009220000000800 */
[----:B------:R-:W-:Y:S01]  /*9cc0*/  ISETP.GT.AND P1, PT, R4, 0x31, PT ;  /* 0x000000310400780c */ /* 0x000fe20003f24270 */
[--C-:B------:R-:W-:Y:S01]  /*9cd0*/  FFMA.FTZ R216, R216, c[0x0][0x2d0], -R7.reuse ;  /* 0x0000b400d8d87a23 */ /* 0x100fe20000010807 */
[----:B---3--:R-:W-:Y:S01]  /*9ce0*/  FSEL R27, R27, -INF , P2 ;  /* 0xff8000001b1b7808 */ /* 0x008fe20001000000 */
[--C-:B------:R-:W-:Y:S01]  /*9cf0*/  FFMA.FTZ R66, R210, c[0x0][0x2d0], -R7.reuse ;  /* 0x0000b400d2427a23 */ /* 0x100fe20000010807 */
[----:B------:R-:W-:Y:S01]  /*9d00*/  FMNMX.FTZ R2, R28, R2, !PT ;  /* 0x000000021c027209 */ /* 0x000fe20007810000 */
[--C-:B------:R-:W-:Y:S01]  /*9d10*/  FFMA.FTZ R61, R209, c[0x0][0x2d0], -R7.reuse ;  /* 0x0000b400d13d7a23 */ /* 0x100fe20000010807 */
[----:B-1----:R-:W-:Y:S01]  /*9d20*/  FMNMX.FTZ R136, R136, R3, !PT ;  /* 0x0000000388887209 */ /* 0x002fe20007810000 */
[--C-:B------:R-:W-:Y:S01]  /*9d30*/  FFMA.FTZ R3, R12, c[0x0][0x2d0], -R7.reuse ;  /* 0x0000b4000c037a23 */ /* 0x100fe20000010807 */
[----:B------:R-:W-:Y:S01]  /*9d40*/  FSEL R19, R19, -INF , P1 ;  /* 0xff80000013137808 */ /* 0x000fe20000800000 */
[--C-:B------:R-:W-:Y:S01]  /*9d50*/  FFMA.FTZ R65, R65, c[0x0][0x2d0], -R7.reuse ;  /* 0x0000b40041417a23 */ /* 0x100fe20000010807 */
[----:B------:R-:W-:Y:S01]  /*9d60*/  FMNMX.FTZ R2, R27, R2, !PT ;  /* 0x000000021b027209 */ /* 0x000fe20007810000 */
[----:B------:R1:W-:Y:S01]  /*9d70*/  MUFU.EX2 R56, R3 ;  /* 0x0000000300387308 */ /* 0x0003e20000000800 */
[----:B--2---:R-:W-:Y:S01]  /*9d80*/  FMNMX.FTZ R135, R0, R135, !PT ;  /* 0x0000008700877209 */ /* 0x004fe20007810000 */
[----:B----4-:R-:W-:Y:S01]  /*9d90*/  FMUL.FTZ R8, R136, c[0x0][0x2d0] ;  /* 0x0000b40088087a20 */ /* 0x010fe20000410000 */
[----:B------:R-:W-:Y:S01]  /*9da0*/  FMNMX.FTZ R0, R19, R2, !PT ;  /* 0x0000000213007209 */ /* 0x000fe20007810000 */
[--C-:B------:R-:W-:Y:S01]  /*9db0*/  FFMA.FTZ R2, R6, c[0x0][0x2d0], -R7.reuse ;  /* 0x0000b40006027a23 */ /* 0x100fe20000010807 */
[----:B------:R-:W-:Y:S01]  /*9dc0*/  ISETP.GT.AND P2, PT, R4, 0x38, PT ;  /* 0x000000380400780c */ /* 0x000fe20003f44270 */
[--C-:B------:R-:W-:Y:S01]  /*9dd0*/  FFMA.FTZ R64, R64, c[0x0][0x2d0], -R7.reuse ;  /* 0x0000b40040407a23 */ /* 0x100fe20000010807 */
[----:B------:R-:W-:Y:S01]  /*9de0*/  ISETP.GT.AND P1, PT, R4, 0x39, PT ;  /* 0x000000390400780c */ /* 0x000fe20003f24270 */
[--C-:B------:R-:W-:Y:S01]  /*9df0*/  FFMA.FTZ R44, R44, c[0x0][0x2d0], -R7.reuse ;  /* 0x0000b4002c2c7a23 */ /* 0x100fe20000010807 */
[----:B------:R-:W-:Y:S01]  /*9e00*/  FSEL R18, R18, -INF , P2 ;  /* 0xff80000012127808 */ /* 0x000fe20001000000 */
[----:B------:R2:W-:Y:S01]  /*9e10*/  MUFU.EX2 R58, R2 ;  /* 0x00000002003a7308 */ /* 0x0005e20000000800 */
[----:B------:R-:W-:Y:S01]  /*9e20*/  FSETP.NEU.FTZ.AND P2, PT, R136, -INF , PT ;  /* 0xff8000008800780b */ /* 0x000fe20003f5d000 */
[----:B------:R-:W-:Y:S01]  /*9e30*/  FFMA.FTZ R43, R43, c[0x0][0x2d0], -R7 ;  /* 0x0000b4002b2b7a23 */ /* 0x000fe20000010807 */
[----:B------:R-:W-:Y:S02]  /*9e40*/  FSEL R6, R9, -INF , P1 ;  /* 0xff80000009067808 */ /* 0x000fe40000800000 */
[----:B------:R-:W-:Y:S01]  /*9e50*/  FSEL R8, R8, RZ, P2 ;  /* 0x000000ff08087208 */ /* 0x000fe20001000000 */
[----:B------:R-:W3:Y:S01]  /*9e60*/  SHFL.BFLY PT, R9, R135, 0x1, 0x1f ;  /* 0x0c201f0087097f89 */ /* 0x000ee200000e0000 */
[----:B------:R-:W-:Y:S02]  /*9e70*/  FMNMX.FTZ R0, R18, R0, !PT ;  /* 0x0000000012007209 */ /* 0x000fe40007810000 */
[----:B------:R-:W-:Y:S01]  /*9e80*/  @P6 IADD3 R4, P1, R10, UR22, RZ ;  /* 0x000000160a046c10 */ /* 0x000fe2000ff3e0ff */
[--C-:B------:R-:W-:Y:S01]  /*9e90*/  FFMA.FTZ R59, R23, c[0x0][0x2d0], -R8.reuse ;  /* 0x0000b400173b7a23 */ /* 0x100fe20000010808 */
[----:B------:R-:W-:Y:S01]  /*9ea0*/  FMNMX.FTZ R0, R6, R0, !PT ;  /* 0x0000000006007209 */ /* 0x000fe20007810000 */
[--C-:B------:R-:W-:Y:S01]  /*9eb0*/  FFMA.FTZ R62, R22, c[0x0][0x2d0], -R8.reuse ;  /* 0x0000b400163e7a23 */ /* 0x100fe20000010808 */
[----:B------:R-:W-:Y:S01]  /*9ec0*/  @P6 IADD3.X R5, R11, UR23, RZ, P1, !PT ;  /* 0x000000170b056c10 */ /* 0x000fe20008ffe4ff */
[--C-:B-1----:R-:W-:Y:S01]  /*9ed0*/  FFMA.FTZ R3, R13, c[0x0][0x2d0], -R8.reuse ;  /* 0x0000b4000d037a23 */ /* 0x102fe20000010808 */
[----:B------:R-:W-:Y:S01]  /*9ee0*/  @P6 IADD3 R10, P1, R4, UR22, RZ ;  /* 0x00000016040a6c10 */ /* 0x000fe2000ff3e0ff */
[--C-:B------:R-:W-:Y:S01]  /*9ef0*/  FFMA.FTZ R67, R21, c[0x0][0x2d0], -R8.reuse ;  /* 0x0000b40015437a23 */ /* 0x100fe20000010808 */
[----:B------:R-:W-:Y:S01]  /*9f00*/  F2FP.BF16.PACK_AB R204, R250, R249 ;  /* 0x000000f9facc723e */ /* 0x000fe200000010ff */
[----:B------:R1:W-:Y:S01]  /*9f10*/  MUFU.EX2 R247, R3 ;  /* 0x0000000300f77308 */ /* 0x0003e20000000800 */
[----:B------:R4:W-:Y:S01]  /*9f20*/  @P6 LDGSTS.E.BYPASS.LTC128B.128 [R245+0x4900], [R4.64], !P5 ;  /* 0x0490000004f56fae */ /* 0x0009e2000e901d52 */
[----:B------:R-:W-:Y:S01]  /*9f30*/  @P6 IADD3.X R11, R5, UR23, RZ, P1, !PT ;  /* 0x00000017050b6c10 */ /* 0x000fe20008ffe4ff */
[--C-:B------:R-:W-:Y:S02]  /*9f40*/  FFMA.FTZ R57, R20, c[0x0][0x2d0], -R8.reuse ;  /* 0x0000b40014397a23 */ /* 0x100fe40000010808 */
[--C-:B------:R-:W-:Y:S02]  /*9f50*/  FFMA.FTZ R215, R215, c[0x0][0x2d0], -R8.reuse ;  /* 0x0000b400d7d77a23 */ /* 0x100fe40000010808 */
[--C-:B------:R-:W-:Y:S02]  /*9f60*/  FFMA.FTZ R214, R214, c[0x0][0x2d0], -R8.reuse ;  /* 0x0000b400d6d67a23 */ /* 0x100fe40000010808 */
[----:B--2---:R-:W2:Y:S01]  /*9f70*/  SHFL.BFLY PT, R2, R0, 0x2, 0x1f ;  /* 0x0c401f0000027f89 */ /* 0x004ea200000e0000 */
[--C-:B------:R-:W-:Y:S01]  /*9f80*/  FFMA.FTZ R40, R40, c[0x0][0x2d0], -R8.reuse ;  /* 0x0000b40028287a23 */ /* 0x100fe20000010808 */
[----:B---3--:R-:W-:Y:S01]  /*9f90*/  FMNMX.FTZ R135, R135, R9, !PT ;  /* 0x0000000987877209 */ /* 0x008fe20007810000 */
[--C-:B------:R-:W-:Y:S05]  /*9fa0*/  FFMA.FTZ R41, R41, c[0x0][0x2d0], -R8.reuse ;  /* 0x0000b40029297a23 */ /* 0x100fea0000010808 */
[----:B------:R4:W-:Y:S01]  /*9fb0*/  @P6 LDGSTS.E.BYPASS.LTC128B.128 [R245+0x6900], [R4.64+0x80], !P4 ;  /* 0x0690008004f56fae */ /* 0x0009e2000e101d52 */
[--C-:B-1----:R-:W-:Y:S07]  /*9fc0*/  FFMA.FTZ R3, R14, c[0x0][0x2d0], -R8.reuse ;  /* 0x0000b4000e037a23 */ /* 0x102fee0000010808 */
[----:B------:R1:W-:Y:S01]  /*9fd0*/  @P6 LDGSTS.E.BYPASS.LTC128B.128 [R245+0x5100], [R10.64], !P5 ;  /* 0x051000000af56fae */ /* 0x0003e2000e901d52 */
[----:B------:R-:W-:Y:S01]  /*9fe0*/  @P6 IADD3 R14, P1, R4, UR21, RZ ;  /* 0x00000015040e6c10 */ /* 0x000fe2000ff3e0ff */
[----:B------:R-:W3:Y:S03]  /*9ff0*/  MUFU.EX2 R248, R3 ;  /* 0x0000000300f87308 */ /* 0x000ee60000000800 */
[----:B------:R-:W-:Y:S02]  /*a000*/  @P6 IADD3.X R15, R5, UR20, RZ, P1, !PT ;  /* 0x00000014050f6c10 */ /* 0x000fe40008ffe4ff */
[----:B------:R-:W-:Y:S02]  /*a010*/  @P6 IADD3 R16, P1, R10, UR22, RZ ;  /* 0x000000160a106c10 */ /* 0x000fe4000ff3e0ff */
[----:B--2---:R-:W-:Y:S01]  /*a020*/  FMNMX.FTZ R0, R0, R2, !PT ;  /* 0x0000000200007209 */ /* 0x004fe20007810000 */
[----:B------:R-:W-:Y:S01]  /*a030*/  FFMA.FTZ R2, R17, c[0x0][0x2d0], -R8 ;  /* 0x0000b40011027a23 */ /* 0x000fe20000010808 */
[C---:B------:R-:W-:Y:S01]  /*a040*/  @P6 IADD3.X R17, R11.reuse, UR23, RZ, P1, !PT ;  /* 0x000000170b116c10 */ /* 0x040fe20008ffe4ff */
[----:B------:R2:W-:Y:S01]  /*a050*/  @P6 LDGSTS.E.BYPASS.LTC128B.128 [R245+0x7100], [R14.64], !P4 ;  /* 0x071000000ef56fae */ /* 0x0005e2000e101d52 */
[----:B------:R-:W-:Y:S01]  /*a060*/  @P6 IADD3 R12, P1, R10, UR21, RZ ;  /* 0x000000150a0c6c10 */ /* 0x000fe2000ff3e0ff */
[----:B------:R2:W-:Y:S03]  /*a070*/  MUFU.EX2 R55, R2 ;  /* 0x0000000200377308 */ /* 0x0005e60000000800 */
[----:B------:R-:W-:Y:S02]  /*a080*/  @P6 IADD3.X R13, R11, UR20, RZ, P1, !PT ;  /* 0x000000140b0d6c10 */ /* 0x000fe40008ffe4ff */
[----:B------:R-:W-:Y:S01]  /*a090*/  FSETP.NEU.FTZ.AND P1, PT, R135, -INF , PT ;  /* 0xff8000008700780b */ /* 0x000fe20003f3d000 */
[----:B------:R2:W-:Y:S01]  /*a0a0*/  @P6 LDGSTS.E.BYPASS.LTC128B.128 [R245+0x5900], [R16.64], !P5 ;  /* 0x0590000010f56fae */ /* 0x0005e2000e901d52 */
[----:B----4-:R-:W-:Y:S05]  /*a0b0*/  FSEL R4, R137, RZ, P0 ;  /* 0x000000ff89047208 */ /* 0x010fea0000000000 */
[----:B------:R-:W-:Y:S01]  /*a0c0*/  FADD.FTZ R5, -R4, R132 ;  /* 0x0000008404057221 */ /* 0x000fe20000010100 */
[----:B---3--:R-:W-:Y:S01]  /*a0d0*/  F2FP.BF16.PACK_AB R205, R248, R247 ;  /* 0x000000f7f8cd723e */ /* 0x008fe200000010ff */
[--C-:B------:R-:W-:Y:S01]  /*a0e0*/  FFMA.FTZ R3, R45, c[0x0][0x2d0], -R8.reuse ;  /* 0x0000b4002d037a23 */ /* 0x100fe20000010808 */
[----:B------:R3:W-:Y:S01]  /*a0f0*/  @P6 LDGSTS.E.BYPASS.LTC128B.128 [R245+0x7900], [R12.64], !P4 ;  /* 0x079000000cf56fae */ /* 0x0007e2000e101d52 */
[----:B-1----:R-:W-:Y:S02]  /*a100*/  FMUL.FTZ R10, R135, c[0x0][0x2d0] ;  /* 0x0000b400870a7a20 */ /* 0x002fe40000410000 */
[----:B------:R1:W4:Y:S03]  /*a110*/  MUFU.EX2 R131, R3 ;  /* 0x0000000300837308 */ /* 0x0003260000000800 */
[----:B------:R-:W-:Y:S02]  /*a120*/  FSEL R10, R10, RZ, P1 ;  /* 0x000000ff0a0a7208 */ /* 0x000fe40000800000 */
[----:B------:R-:W-:Y:S01]  /*a130*/  LDSM.16.MT88.4 R20, [R225+0x100] ;  /* 0x00010000e114783b */ /* 0x000fe20000004200 */
[----:B--2---:R-:W-:Y:S02]  /*a140*/  FFMA.FTZ R14, R39, c[0x0][0x2d0], -R8 ;  /* 0x0000b400270e7a23 */ /* 0x004fe40000010808 */
[--C-:B------:R-:W-:Y:S02]  /*a150*/  FFMA.FTZ R223, R223, c[0x0][0x2d0], -R10.reuse ;  /* 0x0000b400dfdf7a23 */ /* 0x100fe4000001080a */
[--C-:B------:R-:W-:Y:S03]  /*a160*/  FFMA.FTZ R220, R220, c[0x0][0x2d0], -R10.reuse ;  /* 0x0000b400dcdc7a23 */ /* 0x100fe6000001080a */
[----:B------:R-:W2:Y:S01]  /*a170*/  SHFL.BFLY PT, R2, R0, 0x1, 0x1f ;  /* 0x0c201f0000027f89 */ /* 0x000ea200000e0000 */
[--C-:B------:R-:W-:Y:S02]  /*a180*/  FFMA.FTZ R219, R219, c[0x0][0x2d0], -R10.reuse ;  /* 0x0000b400dbdb7a23 */ /* 0x100fe4000001080a */
[--C-:B------:R-:W-:Y:S02]  /*a190*/  FFMA.FTZ R218, R218, c[0x0][0x2d0], -R10.reuse ;  /* 0x0000b400dada7a23 */ /* 0x100fe4000001080a */
[--C-:B------:R-:W-:Y:S02]  /*a1a0*/  FFMA.FTZ R239, R26, c[0x0][0x2d0], -R10.reuse ;  /* 0x0000b4001aef7a23 */ /* 0x100fe4000001080a */
[--C-:B------:R-:W-:Y:S01]  /*a1b0*/  FFMA.FTZ R224, R25, c[0x0][0x2d0], -R10.reuse ;  /* 0x0000b40019e07a23 */ /* 0x100fe2000001080a */
[----:B------:R-:W0:Y:S01]  /*a1c0*/  LDGDEPBAR ;  /* 0x00000000000079af */ /* 0x000e220000000000 */
[--C-:B------:R-:W-:Y:S02]  /*a1d0*/  FFMA.FTZ R231, R24, c[0x0][0x2d0], -R10.reuse ;  /* 0x0000b40018e77a23 */ /* 0x100fe4000001080a */
[--C-:B-1----:R-:W-:Y:S01]  /*a1e0*/  FFMA.FTZ R3, R48, c[0x0][0x2d0], -R10.reuse ;  /* 0x0000b40030037a23 */ /* 0x102fe2000001080a */
[----:B----4-:R-:W-:Y:S01]  /*a1f0*/  MOV R15, R131 ;  /* 0x00000083000f7202 */ /* 0x010fe20000000f00 */
[--C-:B------:R-:W-:Y:S02]  /*a200*/  FFMA.FTZ R48, R36, c[0x0][0x2d0], -R10.reuse ;  /* 0x0000b40024307a23 */ /* 0x100fe4000001080a */
[----:B------:R1:W-:Y:S01]  /*a210*/  MUFU.EX2 R246, R3 ;  /* 0x0000000300f67308 */ /* 0x0003e20000000800 */
[--C-:B------:R-:W-:Y:S02]  /*a220*/  FFMA.FTZ R32, R32, c[0x0][0x2d0], -R10.reuse ;  /* 0x0000b40020207a23 */ /* 0x100fe4000001080a */
[--C-:B------:R-:W-:Y:S02]  /*a230*/  FFMA.FTZ R60, R34, c[0x0][0x2d0], -R10.reuse ;  /* 0x0000b400223c7a23 */ /* 0x100fe4000001080a */
[--C-:B------:R-:W-:Y:S02]  /*a240*/  FFMA.FTZ R35, R35, c[0x0][0x2d0], -R10.reuse ;  /* 0x0000b40023237a23 */ /* 0x100fe4000001080a */
[--C-:B------:R-:W-:Y:S01]  /*a250*/  FFMA.FTZ R33, R33, c[0x0][0x2d0], -R10.reuse ;  /* 0x0000b40021217a23 */ /* 0x100fe2000001080a */
[----:B--2---:R-:W-:Y:S01]  /*a260*/  FMNMX.FTZ R134, R0, R2, !PT ;  /* 0x0000000200867209 */ /* 0x004fe20007810000 */
[--C-:B------:R-:W-:Y:S01]  /*a270*/  FFMA.FTZ R0, R206, c[0x0][0x2d0], -R10.reuse ;  /* 0x0000b400ce007a23 */ /* 0x100fe2000001080a */
[----:B------:R-:W-:Y:S02]  /*a280*/  FSEL R2, R135, RZ, P1 ;  /* 0x000000ff87027208 */ /* 0x000fe40000800000 */
[C---:B------:R-:W-:Y:S01]  /*a290*/  FSETP.NEU.FTZ.AND P0, PT, R134.reuse, -INF , PT ;  /* 0xff8000008600780b */ /* 0x040fe20003f1d000 */
[----:B------:R2:W-:Y:S01]  /*a2a0*/  MUFU.EX2 R242, R0 ;  /* 0x0000000000f27308 */ /* 0x0005e20000000800 */
[----:B------:R-:W-:Y:S01]  /*a2b0*/  FMUL.FTZ R9, R134, c[0x0][0x2d0] ;  /* 0x0000b40086097a20 */ /* 0x000fe20000410000 */
[----:B------:R-:W-:Y:S04]  /*a2c0*/  F2FP.BF16.PACK_AB R206, R56, R58 ;  /* 0x0000003a38ce723e */ /* 0x000fe800000010ff */
[----:B------:R-:W-:Y:S01]  /*a2d0*/  FSEL R9, R9, RZ, P0 ;  /* 0x000000ff09097208 */ /* 0x000fe20000000000 */
[----:B-1----:R-:W-:Y:S04]  /*a2e0*/  FFMA.FTZ R3, R49, c[0x0][0x2d0], -R10 ;  /* 0x0000b40031037a23 */ /* 0x002fe8000001080a */
[--C-:B------:R-:W-:Y:S01]  /*a2f0*/  FFMA.FTZ R11, R212, c[0x0][0x2d0], -R9.reuse ;  /* 0x0000b400d40b7a23 */ /* 0x100fe20000010809 */
[----:B------:R1:W4:Y:S01]  /*a300*/  MUFU.EX2 R63, R3 ;  /* 0x00000003003f7308 */ /* 0x0003220000000800 */
[--C-:B------:R-:W-:Y:S02]  /*a310*/  FFMA.FTZ R235, R6, c[0x0][0x2d0], -R9.reuse ;  /* 0x0000b40006eb7a23 */ /* 0x100fe40000010809 */
[----:B------:R-:W-:Y:S02]  /*a320*/  FFMA.FTZ R49, R37, c[0x0][0x2d0], -R8 ;  /* 0x0000b40025317a23 */ /* 0x000fe40000010808 */
[--C-:B------:R-:W-:Y:S02]  /*a330*/  FFMA.FTZ R222, R222, c[0x0][0x2d0], -R9.reuse ;  /* 0x0000b400dede7a23 */ /* 0x100fe40000010809 */
[--C-:B------:R-:W-:Y:S02]  /*a340*/  FFMA.FTZ R221, R221, c[0x0][0x2d0], -R9.reuse ;  /* 0x0000b400dddd7a23 */ /* 0x100fe40000010809 */
[--C-:B------:R-:W-:Y:S01]  /*a350*/  FFMA.FTZ R131, R30, c[0x0][0x2d0], -R9.reuse ;  /* 0x0000b4001e837a23 */ /* 0x100fe20000010809 */
[----:B------:R-:W-:Y:S01]  /*a360*/  MUFU.EX2 R212, R11 ;  /* 0x0000000b00d47308 */ /* 0x000fe20000000800 */
[--C-:B--2---:R-:W-:Y:S01]  /*a370*/  FFMA.FTZ R0, R207, c[0x0][0x2d0], -R9.reuse ;  /* 0x0000b400cf007a23 */ /* 0x104fe20000010809 */
[----:B------:R-:W-:Y:S01]  /*a380*/  F2FP.BF16.PACK_AB R207, R15, R55 ;  /* 0x000000370fcf723e */ /* 0x000fe200000010ff */
[--C-:B------:R-:W-:Y:S02]  /*a390*/  FFMA.FTZ R233, R27, c[0x0][0x2d0], -R9.reuse ;  /* 0x0000b4001be97a23 */ /* 0x100fe40000010809 */
[--C-:B------:R-:W-:Y:S02]  /*a3a0*/  FFMA.FTZ R240, R19, c[0x0][0x2d0], -R9.reuse ;  /* 0x0000b40013f07a23 */ /* 0x100fe40000010809 */
[--C-:B------:R-:W-:Y:S02]  /*a3b0*/  FFMA.FTZ R241, R18, c[0x0][0x2d0], -R9.reuse ;  /* 0x0000b40012f17a23 */ /* 0x100fe40000010809 */
[--C-:B------:R-:W-:Y:S01]  /*a3c0*/  FFMA.FTZ R29, R29, c[0x0][0x2d0], -R9.reuse ;  /* 0x0000b4001d1d7a23 */ /* 0x100fe20000010809 */
[----:B------:R2:W-:Y:S01]  /*a3d0*/  MUFU.EX2 R244, R0 ;  /* 0x0000000000f47308 */ /* 0x0005e20000000800 */
[--C-:B------:R-:W-:Y:S02]  /*a3e0*/  FFMA.FTZ R31, R31, c[0x0][0x2d0], -R9.reuse ;  /* 0x0000b4001f1f7a23 */ /* 0x100fe40000010809 */
[--C-:B------:R-:W-:Y:S02]  /*a3f0*/  FFMA.FTZ R45, R28, c[0x0][0x2d0], -R9.reuse ;  /* 0x0000b4001c2d7a23 */ /* 0x100fe40000010809 */
[----:B-1----:R-:W-:Y:S02]  /*a400*/  FFMA.FTZ R3, R50, c[0x0][0x2d0], -R10 ;  /* 0x0000b40032037a23 */ /* 0x002fe4000001080a */
[----:B------:R-:W-:Y:S02]  /*a410*/  FFMA.FTZ R50, R38, c[0x0][0x2d0], -R8 ;  /* 0x0000b40026327a23 */ /* 0x000fe40000010808 */
[----:B------:R-:W1:Y:S01]  /*a420*/  LDSM.16.MT88.4 R36, [R226+0x100] ;  /* 0x00010000e224783b */ /* 0x000e620000004200 */
[----:B------:R3:W3:Y:S01]  /*a430*/  MUFU.EX2 R252, R3 ;  /* 0x0000000300fc7308 */ /* 0x0006e20000000800 */
[----:B--2---:R-:W-:Y:S01]  /*a440*/  FFMA.FTZ R0, R208, c[0x0][0x2d0], -R9 ;  /* 0x0000b400d0007a23 */ /* 0x004fe20000010809 */
[----:B----4-:R-:W-:Y:S08]  /*a450*/  F2FP.BF16.PACK_AB R208, R63, R246 ;  /* 0x000000f63fd0723e */ /* 0x010ff000000010ff */
[----:B------:R2:W4:Y:S01]  /*a460*/  MUFU.EX2 R251, R0 ;  /* 0x0000000000fb7308 */ /* 0x0005220000000800 */
[----:B---3--:R-:W-:Y:S02]  /*a470*/  FSEL R3, R136, RZ, P2 ;  /* 0x000000ff88037208 */ /* 0x008fe40001000000 */
[----:B------:R-:W-:Y:S03]  /*a480*/  F2FP.BF16.PACK_AB R210, R242, R252 ;  /* 0x000000fcf2d2723e */ /* 0x000fe600000010ff */
[----:B------:R-:W-:Y:S02]  /*a490*/  FADD.FTZ R4, -R3, R133 ;  /* 0x0000008503047221 */ /* 0x000fe40000010100 */
[----:B------:R-:W-:Y:S02]  /*a4a0*/  FADD.FTZ R3, -R2, R138 ;  /* 0x0000008a02037221 */ /* 0x000fe40000010100 */
[----:B------:R-:W-:Y:S01]  /*a4b0*/  FFMA.FTZ R138, R51, c[0x0][0x2d0], -R9 ;  /* 0x0000b400338a7a23 */ /* 0x000fe20000010809 */
[----:B--2---:R-:W-:Y:S02]  /*a4c0*/  FSEL R0, R134, RZ, P0 ;  /* 0x000000ff86007208 */ /* 0x004fe40000000000 */
[----:B----4-:R-:W-:Y:S02]  /*a4d0*/  F2FP.BF16.PACK_AB R209, R251, R244 ;  /* 0x000000f4fbd1723e */ /* 0x010fe400000010ff */
[----:B------:R-:W-:Y:S01]  /*a4e0*/  PLOP3.LUT P0, PT, PT, PT, UP0, 0x80, 0x0 ;  /* 0x000000000000781c */ /* 0x000fe20003f0f008 */
[----:B------:R-:W-:Y:S02]  /*a4f0*/  FADD.FTZ R2, -R0, R139 ;  /* 0x0000008b00027221 */ /* 0x000fe40000010100 */
[----:B------:R-:W-:Y:S02]  /*a500*/  FFMA.FTZ R0, R213, c[0x0][0x2d0], -R9 ;  /* 0x0000b400d5007a23 */ /* 0x000fe40000010809 */
[----:B------:R-:W-:Y:S02]  /*a510*/  FFMA.FTZ R139, R211, c[0x0][0x2d0], -R7 ;  /* 0x0000b400d38b7a23 */ /* 0x000fe40000010807 */
[----:B------:R2:W3:Y:S01]  /*a520*/  MUFU.EX2 R243, R0 ;  /* 0x0000000000f37308 */ /* 0x0004e20000000800 */
[----:B------:R-:W-:Y:S02]  /*a530*/  FFMA.FTZ R213, R42, c[0x0][0x2d0], -R8 ;  /* 0x0000b4002ad57a23 */ /* 0x000fe40000010808 */
[----:B--2---:R-:W-:Y:S01]  /*a540*/  FMUL.FTZ R0, R5, c[0x0][0x2d0] ;  /* 0x0000b40005007a20 */ /* 0x004fe20000410000 */
[----:B---3--:R-:W-:Y:S06]  /*a550*/  F2FP.BF16.PACK_AB R211, R243, R212 ;  /* 0x000000d4f3d3723e */ /* 0x008fec00000010ff */
[----:B------:R2:W3:Y:S02]  /*a560*/  MUFU.EX2 R133, R0 ;  /* 0x0000000000857308 */ /* 0x0004e40000000800 */
[----:B--2---:R-:W-:Y:S02]  /*a570*/  FMUL.FTZ R0, R4, c[0x0][0x2d0] ;  /* 0x0000b40004007a20 */ /* 0x004fe40000410000 */
[C---:B---3--:R-:W-:Y:S06]  /*a580*/  FMUL.FTZ R4, R133.reuse, R140 ;  /* 0x0000008c85047220 */ /* 0x048fec0000410000 */
[----:B------:R2:W3:Y:S01]  /*a590*/  MUFU.EX2 R132, R0 ;  /* 0x0000000000847308 */ /* 0x0004e20000000800 */
[C---:B------:R-:W-:Y:S02]  /*a5a0*/  FMUL.FTZ R5, R133.reuse, R141 ;  /* 0x0000008d85057220 */ /* 0x040fe40000410000 */
[C---:B------:R-:W-:Y:S01]  /*a5b0*/  FMUL.FTZ R16, R133.reuse, R152 ;  /* 0x0000009885107220 */ /* 0x040fe20000410000 */
[----:B------:R-:W-:Y:S01]  /*a5c0*/  MOV R152, R64 ;  /* 0x0000004000987202 */ /* 0x000fe20000000f00 */
        /* <DEDUP_REMOVED lines=11> */
[----:B--2---:R-:W-:Y:S02]  /*a680*/  FMUL.FTZ R0, R3, c[0x0][0x2d0] ;  /* 0x0000b40003007a20 */ /* 0x004fe40000410000 */
[C---:B---3--:R-:W-:Y:S02]  /*a690*/  FMUL.FTZ R6, R132.reuse, R142 ;  /* 0x0000008e84067220 */ /* 0x048fe40000410000 */
[----:B------:R2:W3:Y:S01]  /*a6a0*/  MUFU.EX2 R3, R0 ;  /* 0x0000000000037308 */ /* 0x0004e20000000800 */
[C---:B------:R-:W-:Y:S02]  /*a6b0*/  FMUL.FTZ R7, R132.reuse, R143 ;  /* 0x0000008f84077220 */ /* 0x040fe40000410000 */
[----:B------:R-:W-:Y:S01]  /*a6c0*/  LDSM.16.MT88.4 R140, [R227+0x100] ;  /* 0x00010000e38c783b */ /* 0x000fe20000004200 */
[C---:B------:R-:W-:Y:S02]  /*a6d0*/  FMUL.FTZ R18, R132.reuse, R154 ;  /* 0x0000009a84127220 */ /* 0x040fe40000410000 */
[----:B------:R-:W-:Y:S02]  /*a6e0*/  IMAD.MOV.U32 R154, RZ, RZ, R57 ;  /* 0x000000ffff9a7224 */ /* 0x000fe400078e0039 */
[-C--:B------:R-:W-:Y:S05]  /*a6f0*/  HMMA.16816.F32.BF16 R4, R204, R20.reuse, R4 ;  /* 0x00000014cc04723c */ /* 0x080fea0000041804 */
[C---:B------:R-:W-:Y:S01]  /*a700*/  FMUL.FTZ R19, R132.reuse, R155 ;  /* 0x0000009b84137220 */ /* 0x040fe20000410000 */
[----:B------:R-:W-:Y:S01]  /*a710*/  MOV R155, R56 ;  /* 0x00000038009b7202 */ /* 0x000fe20000000f00 */
[C---:B------:R-:W-:Y:S01]  /*a720*/  FMUL.FTZ R34, R132.reuse, R170 ;  /* 0x000000aa84227220 */ /* 0x040fe20000410000 */
[----:B------:R-:W-:Y:S01]  /*a730*/  MOV R170, R58 ;  /* 0x0000003a00aa7202 */ /* 0x000fe20000000f00 */
[C---:B------:R-:W-:Y:S03]  /*a740*/  FMUL.FTZ R51, R132.reuse, R187 ;  /* 0x000000bb84337220 */ /* 0x040fe60000410000 */
[C---:B------:R-:W-:Y:S02]  /*a750*/  FMUL.FTZ R70, R132.reuse, R70 ;  /* 0x0000004684467220 */ /* 0x040fe40000410000 */
[----:B------:R-:W-:Y:S02]  /*a760*/  FMUL.FTZ R71, R132, R71 ;  /* 0x0000004784477220 */ /* 0x000fe40000410000 */
[----:B--2---:R-:W-:Y:S02]  /*a770*/  FMUL.FTZ R0, R2, c[0x0][0x2d0] ;  /* 0x0000b40002007a20 */ /* 0x004fe40000410000 */
[----:B------:R-:W-:Y:S02]  /*a780*/  FFMA.FTZ R2, R47, c[0x0][0x2d0], -R9 ;  /* 0x0000b4002f027a23 */ /* 0x000fe40000010809 */
[C---:B---3--:R-:W-:Y:S02]  /*a790*/  FMUL.FTZ R8, R3.reuse, R144 ;  /* 0x0000009003087220 */ /* 0x048fe40000410000 */
[----:B------:R-:W2:Y:S01]  /*a7a0*/  MUFU.EX2 R0, R0 ;  /* 0x0000000000007308 */ /* 0x000ea20000000800 */
[C---:B------:R-:W-:Y:S01]  /*a7b0*/  FMUL.FTZ R9, R3.reuse, R145 ;  /* 0x0000009103097220 */ /* 0x040fe20000410000 */
[----:B------:R-:W-:Y:S01]  /*a7c0*/  MOV R145, R40 ;  /* 0x0000002800917202 */ /* 0x000fe20000000f00 */
[C---:B------:R-:W-:Y:S02]  /*a7d0*/  FMUL.FTZ R12, R3.reuse, R148 ;  /* 0x00000094030c7220 */ /* 0x040fe40000410000 */
[C---:B------:R-:W-:Y:S02]  /*a7e0*/  FMUL.FTZ R13, R3.reuse, R149 ;  /* 0x00000095030d7220 */ /* 0x040fe40000410000 */
[----:B------:R-:W-:Y:S02]  /*a7f0*/  IMAD.MOV.U32 R149, RZ, RZ, R15 ;  /* 0x000000ffff957224 */ /* 0x000fe400078e000f */
[C---:B------:R-:W-:Y:S01]  /*a800*/  FMUL.FTZ R24, R3.reuse, R160 ;  /* 0x000000a003187220 */ /* 0x040fe20000410000 */
[----:B------:R-:W-:Y:S01]  /*a810*/  MOV R160, R29 ;  /* 0x0000001d00a07202 */ /* 0x000fe20000000f00 */
[C---:B------:R-:W-:Y:S02]  /*a820*/  FMUL.FTZ R29, R3.reuse, R165 ;  /* 0x000000a5031d7220 */ /* 0x040fe40000410000 */
[----:B------:R-:W-:Y:S02]  /*a830*/  IMAD.MOV.U32 R165, RZ, RZ, R54 ;  /* 0x000000ffffa57224 */ /* 0x000fe400078e0036 */
[C---:B------:R-:W-:Y:S01]  /*a840*/  FMUL.FTZ R25, R3.reuse, R161 ;  /* 0x000000a103197220 */ /* 0x040fe20000410000 */
[----:B------:R-:W-:Y:S01]  /*a850*/  MOV R161, R48 ;  /* 0x0000003000a17202 */ /* 0x000fe20000000f00 */
[C---:B------:R-:W-:Y:S02]  /*a860*/  FMUL.FTZ R28, R3.reuse, R164 ;  /* 0x000000a4031c7220 */ /* 0x040fe40000410000 */
[----:B------:R-:W-:Y:S02]  /*a870*/  FMUL.FTZ R40, R3, R176 ;  /* 0x000000b003287220 */ /* 0x000fe40000410000 */
[----:B------:R-:W-:Y:S01]  /*a880*/  FMUL.FTZ R48, R133, R184 ;  /* 0x000000b885307220 */ /* 0x000fe20000410000 */
[----:B------:R-:W-:Y:S01]  /*a890*/  MUFU.EX2 R176, R217 ;  /* 0x000000d900b07308 */ /* 0x000fe20000000800 */
[----:B------:R-:W-:Y:S02]  /*a8a0*/  IMAD.MOV.U32 R164, RZ, RZ, R59 ;  /* 0x000000ffffa47224 */ /* 0x000fe400078e003b */
[C---:B--2---:R-:W-:Y:S02]  /*a8b0*/  FMUL.FTZ R10, R0.reuse, R146 ;  /* 0x00000092000a7220 */ /* 0x044fe40000410000 */
[C---:B------:R-:W-:Y:S01]  /*a8c0*/  FMUL.FTZ R11, R0.reuse, R147 ;  /* 0x00000093000b7220 */ /* 0x040fe20000410000 */
[----:B------:R-:W-:Y:S01]  /*a8d0*/  MOV R147, R14 ;  /* 0x0000000e00937202 */ /* 0x000fe20000000f00 */
[----:B------:R-:W-:Y:S02]  /*a8e0*/  IMAD.MOV.U32 R146, RZ, RZ, R32 ;  /* 0x000000ffff927224 */ /* 0x000fe400078e0020 */
[----:B------:R-:W-:Y:S02]  /*a8f0*/  IMAD.MOV.U32 R144, RZ, RZ, R65 ;  /* 0x000000ffff907224 */ /* 0x000fe400078e0041 */
[C---:B------:R-:W-:Y:S01]  /*a900*/  FMUL.FTZ R15, R0.reuse, R151 ;  /* 0x00000097000f7220 */ /* 0x040fe20000410000 */
[C---:B------:R-:W-:Y:S04]  /*a910*/  HMMA.16816.F32.BF16 R8, R208.reuse, R20, R8 ;  /* 0x00000014d008723c */ /* 0x040fe80000041808 */
[C---:B------:R-:W-:Y:S01]  /*a920*/  FMUL.FTZ R14, R0.reuse, R150 ;  /* 0x00000096000e7220 */ /* 0x040fe20000410000 */
[----:B------:R-:W-:Y:S01]  /*a930*/  MOV R150, R33 ;  /* 0x0000002100967202 */ /* 0x000fe20000000f00 */
[----:B------:R-:W-:Y:S02]  /*a940*/  IMAD.MOV.U32 R151, RZ, RZ, R53 ;  /* 0x000000ffff977224 */ /* 0x000fe400078e0035 */
[C---:B------:R-:W-:Y:S01]  /*a950*/  FMUL.FTZ R30, R0.reuse, R166 ;  /* 0x000000a6001e7220 */ /* 0x040fe20000410000 */
[----:B------:R-:W-:Y:S02]  /*a960*/  MOV R166, R52 ;  /* 0x0000003400a67202 */ /* 0x000fe40000000f00 */
[-C--:B------:R-:W-:Y:S03]  /*a970*/  HMMA.16816.F32.BF16 R12, R208, R22.reuse, R12 ;  /* 0x00000016d00c723c */ /* 0x080fe6000004180c */
[----:B------:R-:W-:Y:S02]  /*a980*/  FMUL.FTZ R42, R0, R178 ;  /* 0x000000b2002a7220 */ /* 0x000fe40000410000 */
[----:B------:R-:W-:Y:S01]  /*a990*/  MUFU.EX2 R178, R215 ;  /* 0x000000d700b27308 */ /* 0x000fe20000000800 */
[----:B------:R-:W-:Y:S02]  /*a9a0*/  FMUL.FTZ R56, R3, R192 ;  /* 0x000000c003387220 */ /* 0x000fe40000410000 */
[C---:B------:R-:W-:Y:S04]  /*a9b0*/  HMMA.16816.F32.BF16 R16, R204.reuse, R22, R16 ;  /* 0x00000016cc10723c */ /* 0x040fe80000041810 */
[C---:B------:R-:W-:Y:S01]  /*a9c0*/  FMUL.FTZ R20, R133.reuse, R156 ;  /* 0x0000009c85147220 */ /* 0x040fe20000410000 */
[----:B------:R-:W-:Y:S01]  /*a9d0*/  MOV R156, R50 ;  /* 0x00000032009c7202 */ /* 0x000fe20000000f00 */
[----:B------:R-:W-:Y:S02]  /*a9e0*/  FMUL.FTZ R21, R133, R157 ;  /* 0x0000009d85157220 */ /* 0x000fe40000410000 */
[C---:B------:R-:W-:Y:S01]  /*a9f0*/  FMUL.FTZ R22, R132.reuse, R158 ;  /* 0x0000009e84167220 */ /* 0x040fe20000410000 */
[----:B------:R-:W-:Y:S03]  /*aa00*/  MOV R158, R43 ;  /* 0x0000002b009e7202 */ /* 0x000fe60000000f00 */
[----:B------:R-:W-:Y:S02]  /*aa10*/  FMUL.FTZ R23, R132, R159 ;  /* 0x0000009f84177220 */ /* 0x000fe40000410000 */
[----:B------:R-:W-:Y:S02]  /*aa20*/  FMUL.FTZ R26, R0, R162 ;  /* 0x000000a2001a7220 */ /* 0x000fe40000410000 */
[----:B------:R-:W-:Y:S02]  /*aa30*/  IMAD.MOV.U32 R162, RZ, RZ, R35 ;  /* 0x000000ffffa27224 */ /* 0x000fe400078e0023 */
[----:B------:R-:W-:Y:S01]  /*aa40*/  FMUL.FTZ R35, R132, R171 ;  /* 0x000000ab84237220 */ /* 0x000fe20000410000 */
[-C--:B-1----:R-:W-:Y:S03]  /*aa50*/  HMMA.16816.F32.BF16 R20, R204, R36.reuse, R20 ;  /* 0x00000024cc14723c */ /* 0x082fe60000041814 */
[----:B------:R-:W-:Y:S01]  /*aa60*/  MOV R171, R55 ;  /* 0x0000003700ab7202 */ /* 0x000fe20000000f00 */
[----:B------:R-:W-:Y:S01]  /*aa70*/  FMUL.FTZ R27, R0, R163 ;  /* 0x000000a3001b7220 */ /* 0x000fe20000410000 */
[----:B------:R-:W1:Y:S01]  /*aa80*/  LDSM.16.MT88.4 R52, [R228+0x100] ;  /* 0x00010000e434783b */ /* 0x000e620000004200 */
[----:B------:R-:W-:Y:S01]  /*aa90*/  IMAD.MOV.U32 R157, RZ, RZ, R49 ;  /* 0x000000ffff9d7224 */ /* 0x000fe200078e0031 */
[----:B------:R-:W-:Y:S01]  /*aaa0*/  MOV R163, R31 ;  /* 0x0000001f00a37202 */ /* 0x000fe20000000f00 */
[----:B------:R-:W-:Y:S03]  /*aab0*/  FMUL.FTZ R50, R132, R186 ;  /* 0x000000ba84327220 */ /* 0x000fe60000410000 */
[C---:B------:R-:W-:Y:S04]  /*aac0*/  HMMA.16816.F32.BF16 R24, R208.reuse, R36, R24 ;  /* 0x00000024d018723c */ /* 0x040fe80000041818 */
[C---:B------:R-:W-:Y:S01]  /*aad0*/  FMUL.FTZ R31, R0.reuse, R167 ;  /* 0x000000a7001f7220 */ /* 0x040fe20000410000 */
[----:B------:R-:W-:Y:S01]  /*aae0*/  MOV R167, R45 ;  /* 0x0000002d00a77202 */ /* 0x000fe20000000f00 */
[----:B------:R-:W-:Y:S02]  /*aaf0*/  FMUL.FTZ R57, R3, R193 ;  /* 0x000000c103397220 */ /* 0x000fe40000410000 */
[C---:B------:R-:W-:Y:S03]  /*ab00*/  FMUL.FTZ R58, R0.reuse, R194 ;  /* 0x000000c2003a7220 */ /* 0x040fe60000410000 */
[-C--:B------:R-:W-:Y:S03]  /*ab10*/  HMMA.16816.F32.BF16 R28, R208, R38.reuse, R28 ;  /* 0x00000026d01c723c */ /* 0x080fe6000004181c */
[C---:B------:R-:W-:Y:S01]  /*ab20*/  FMUL.FTZ R32, R133.reuse, R168 ;  /* 0x000000a885207220 */ /* 0x040fe20000410000 */
[----:B------:R-:W-:Y:S01]  /*ab30*/  MOV R168, R63 ;  /* 0x0000003f00a87202 */ /* 0x000fe20000000f00 */
[C---:B------:R-:W-:Y:S02]  /*ab40*/  FMUL.FTZ R33, R133.reuse, R169 ;  /* 0x000000a985217220 */ /* 0x040fe40000410000 */
[----:B------:R-:W-:Y:S02]  /*ab50*/  FMUL.FTZ R59, R0, R195 ;  /* 0x000000c3003b7220 */ /* 0x000fe40000410000 */
[----:B------:R2:W-:Y:S03]  /*ab60*/  MUFU.EX2 R195, R139 ;  /* 0x0000008b00c37308 */ /* 0x0005e60000000800 */
[C---:B------:R-:W-:Y:S04]  /*ab70*/  HMMA.16816.F32.BF16 R32, R204.reuse, R38, R32 ;  /* 0x00000026cc20723c */ /* 0x040fe80000041820 */
[C---:B------:R-:W-:Y:S01]  /*ab80*/  FMUL.FTZ R36, R133.reuse, R172 ;  /* 0x000000ac85247220 */ /* 0x040fe20000410000 */
[----:B------:R-:W-:Y:S01]  /*ab90*/  MOV R172, R44 ;  /* 0x0000002c00ac7202 */ /* 0x000fe20000000f00 */
[----:B------:R-:W-:Y:S01]  /*aba0*/  FMUL.FTZ R37, R133, R173 ;  /* 0x000000ad85257220 */ /* 0x000fe20000410000 */
[----:B------:R-:W-:Y:S01]  /*abb0*/  MOV R173, R41 ;  /* 0x0000002900ad7202 */ /* 0x000fe20000000f00 */
[C---:B------:R-:W-:Y:S01]  /*abc0*/  FMUL.FTZ R38, R132.reuse, R174 ;  /* 0x000000ae84267220 */ /* 0x040fe20000410000 */
[----:B------:R-:W-:Y:S03]  /*abd0*/  MOV R174, R66 ;  /* 0x0000004200ae7202 */ /* 0x000fe60000000f00 */
[----:B------:R-:W-:Y:S01]  /*abe0*/  FMUL.FTZ R39, R132, R175 ;  /* 0x000000af84277220 */ /* 0x000fe20000410000 */
[----:B------:R3:W-:Y:S01]  /*abf0*/  MUFU.EX2 R217, R174 ;  /* 0x000000ae00d97308 */ /* 0x0007e20000000800 */
[----:B------:R-:W-:Y:S01]  /*ac00*/  IMAD.MOV.U32 R148, RZ, RZ, R61 ;  /* 0x000000ffff947224 */ /* 0x000fe200078e003d */
[----:B------:R-:W-:Y:S01]  /*ac10*/  MOV R175, R170 ;  /* 0x000000aa00af7202 */ /* 0x000fe20000000f00 */
[C---:B------:R-:W-:Y:S01]  /*ac20*/  FMUL.FTZ R60, R3.reuse, R196 ;  /* 0x000000c4033c7220 */ /* 0x040fe20000410000 */
[----:B------:R-:W-:Y:S01]  /*ac30*/  MOV R170, R162 ;  /* 0x000000a200aa7202 */ /* 0x000fe20000000f00 */
[C---:B------:R-:W-:Y:S01]  /*ac40*/  FMUL.FTZ R61, R3.reuse, R197 ;  /* 0x000000c5033d7220 */ /* 0x040fe20000410000 */
[-C--:B-1----:R-:W-:Y:S03]  /*ac50*/  HMMA.16816.F32.BF16 R36, R204, R52.reuse, R36 ;  /* 0x00000034cc24723c */ /* 0x082fe60000041824 */
[C---:B------:R-:W-:Y:S01]  /*ac60*/  FMUL.FTZ R41, R3.reuse, R177 ;  /* 0x000000b103297220 */ /* 0x040fe20000410000 */
[----:B------:R-:W-:Y:S01]  /*ac70*/  MOV R162, R149 ;  /* 0x0000009500a27202 */ /* 0x000fe20000000f00 */
[C---:B------:R-:W-:Y:S01]  /*ac80*/  FMUL.FTZ R43, R0.reuse, R179 ;  /* 0x000000b3002b7220 */ /* 0x040fe20000410000 */
[----:B------:R-:W-:Y:S01]  /*ac90*/  MUFU.EX2 R196, R213 ;  /* 0x000000d500c47308 */ /* 0x000fe20000000800 */
[----:B------:R-:W-:Y:S01]  /*aca0*/  IMAD.MOV.U32 R149, RZ, RZ, R131 ;  /* 0x000000ffff957224 */ /* 0x000fe200078e0083 */
[----:B------:R-:W-:Y:S01]  /*acb0*/  MOV R177, R171 ;  /* 0x000000ab00b17202 */ /* 0x000fe20000000f00 */
[----:B------:R-:W4:Y:S03]  /*acc0*/  LDL.LU R131, [R1+0x80] ;  /* 0x0000800001837983 */ /* 0x000f260000300800 */
[C---:B------:R-:W-:Y:S01]  /*acd0*/  HMMA.16816.F32.BF16 R40, R208.reuse, R52, R40 ;  /* 0x00000034d028723c */ /* 0x040fe20000041828 */
[----:B--2---:R-:W2:Y:S03]  /*ace0*/  LDL.LU R139, [R1+0x10] ;  /* 0x00001000018b7983 */ /* 0x004ea60000300800 */
[C---:B------:R-:W-:Y:S01]  /*acf0*/  FMUL.FTZ R44, R3.reuse, R180 ;  /* 0x000000b4032c7220 */ /* 0x040fe20000410000 */
[----:B------:R-:W-:Y:S01]  /*ad00*/  MOV R184, R177 ;  /* 0x000000b100b87202 */ /* 0x000fe20000000f00 */
[----:B------:R-:W-:Y:S01]  /*ad10*/  FMUL.FTZ R45, R3, R181 ;  /* 0x000000b5032d7220 */ /* 0x000fe20000410000 */
[----:B------:R-:W-:Y:S01]  /*ad20*/  MUFU.EX2 R177, R221 ;  /* 0x000000dd00b17308 */ /* 0x000fe20000000800 */
[C---:B------:R-:W-:Y:S01]  /*ad30*/  FMUL.FTZ R46, R0.reuse, R182 ;  /* 0x000000b6002e7220 */ /* 0x040fe20000410000 */
[----:B------:R-:W-:Y:S03]  /*ad40*/  MOV R182, R173 ;  /* 0x000000ad00b67202 */ /* 0x000fe60000000f00 */
[C---:B------:R-:W-:Y:S01]  /*ad50*/  FMUL.FTZ R47, R0.reuse, R183 ;  /* 0x000000b7002f7220 */ /* 0x040fe20000410000 */
[----:B------:R-:W-:Y:S01]  /*ad60*/  MOV R173, R168 ;  /* 0x000000a800ad7202 */ /* 0x000fe20000000f00 */
[C---:B------:R-:W-:Y:S02]  /*ad70*/  FMUL.FTZ R52, R133.reuse, R188 ;  /* 0x000000bc85347220 */ /* 0x040fe40000410000 */
[C---:B------:R-:W-:Y:S01]  /*ad80*/  FMUL.FTZ R53, R133.reuse, R189 ;  /* 0x000000bd85357220 */ /* 0x040fe20000410000 */
[----:B------:R-:W-:Y:S01]  /*ad90*/  MUFU.EX2 R180, R214 ;  /* 0x000000d600b47308 */ /* 0x000fe20000000800 */
[----:B------:R-:W-:Y:S01]  /*ada0*/  FMUL.FTZ R63, R0, R199 ;  /* 0x000000c7003f7220 */ /* 0x000fe20000410000 */
[-C--:B------:R-:W-:Y:S03]  /*adb0*/  HMMA.16816.F32.BF16 R44, R208, R54.reuse, R44 ;  /* 0x00000036d02c723c */ /* 0x080fe6000004182c */
[C---:B------:R-:W-:Y:S01]  /*adc0*/  FMUL.FTZ R49, R133.reuse, R185 ;  /* 0x000000b985317220 */ /* 0x040fe20000410000 */
[----:B------:R-:W-:Y:S01]  /*add0*/  MOV R185, R173 ;  /* 0x000000ad00b97202 */ /* 0x000fe20000000f00 */
[----:B------:R-:W-:Y:S02]  /*ade0*/  IMAD.MOV.U32 R159, RZ, RZ, R67 ;  /* 0x000000ffff9f7224 */ /* 0x000fe400078e0043 */
[----:B------:R-:W-:Y:S01]  /*adf0*/  FMUL.FTZ R65, R133, R201 ;  /* 0x000000c985417220 */ /* 0x000fe20000410000 */
[----:B------:R1:W-:Y:S01]  /*ae00*/  MUFU.EX2 R214, R182 ;  /* 0x000000b600d67308 */ /* 0x0003e20000000800 */
[----:B------:R-:W-:Y:S01]  /*ae10*/  FMUL.FTZ R66, R132, R202 ;  /* 0x000000ca84427220 */ /* 0x000fe20000410000 */
[C---:B------:R-:W-:Y:S04]  /*ae20*/  HMMA.16816.F32.BF16 R48, R204.reuse, R54, R48 ;  /* 0x00000036cc30723c */ /* 0x040fe80000041830 */
[----:B------:R-:W-:Y:S01]  /*ae30*/  IMAD.MOV.U32 R169, RZ, RZ, R62 ;  /* 0x000000ffffa97224 */ /* 0x000fe200078e003e */
[----:B------:R-:W-:Y:S01]  /*ae40*/  MOV R201, R148 ;  /* 0x0000009400c97202 */ /* 0x000fe20000000f00 */
[----:B------:R-:W-:Y:S02]  /*ae50*/  FMUL.FTZ R62, R0, R198 ;  /* 0x000000c6003e7220 */ /* 0x000fe40000410000 */
[C---:B------:R-:W-:Y:S01]  /*ae60*/  FMUL.FTZ R54, R132.reuse, R190 ;  /* 0x000000be84367220 */ /* 0x040fe20000410000 */
[----:B------:R-:W-:Y:S03]  /*ae70*/  MUFU.EX2 R173, R223 ;  /* 0x000000df00ad7308 */ /* 0x000fe60000000800 */
[C---:B------:R-:W-:Y:S01]  /*ae80*/  FMUL.FTZ R55, R132.reuse, R191 ;  /* 0x000000bf84377220 */ /* 0x040fe20000410000 */
[----:B------:R-:W-:Y:S01]  /*ae90*/  MOV R190, R185 ;  /* 0x000000b900be7202 */ /* 0x000fe20000000f00 */
[----:B------:R-:W-:Y:S02]  /*aea0*/  FMUL.FTZ R67, R132, R203 ;  /* 0x000000cb84437220 */ /* 0x000fe40000410000 */
[C---:B------:R-:W-:Y:S02]  /*aeb0*/  FMUL.FTZ R72, R3.reuse, R72 ;  /* 0x0000004803487220 */ /* 0x040fe40000410000 */
[C---:B------:R-:W-:Y:S01]  /*aec0*/  FMUL.FTZ R73, R3.reuse, R73 ;  /* 0x0000004903497220 */ /* 0x040fe20000410000 */
[-C--:B------:R-:W-:Y:S01]  /*aed0*/  HMMA.16816.F32.BF16 R52, R204, R140.reuse, R52 ;  /* 0x0000008ccc34723c */ /* 0x080fe20000041834 */
[----:B------:R-:W-:Y:S02]  /*aee0*/  MUFU.EX2 R202, R201 ;  /* 0x000000c900ca7308 */ /* 0x000fe40000000800 */
[C---:B------:R-:W-:Y:S02]  /*aef0*/  FMUL.FTZ R74, R0.reuse, R74 ;  /* 0x0000004a004a7220 */ /* 0x040fe40000410000 */
[C---:B------:R-:W-:Y:S02]  /*af00*/  FMUL.FTZ R75, R0.reuse, R75 ;  /* 0x0000004b004b7220 */ /* 0x040fe40000410000 */
[C---:B------:R-:W-:Y:S01]  /*af10*/  FMUL.FTZ R76, R3.reuse, R76 ;  /* 0x0000004c034c7220 */ /* 0x040fe20000410000 */
[C---:B------:R-:W-:Y:S03]  /*af20*/  HMMA.16816.F32.BF16 R56, R208.reuse, R140, R56 ;  /* 0x0000008cd038723c */ /* 0x040fe60000041838 */
[----:B------:R-:W-:Y:S01]  /*af30*/  MUFU.EX2 R199, R138 ;  /* 0x0000008a00c77308 */ /* 0x000fe20000000800 */
[C---:B------:R-:W-:Y:S02]  /*af40*/  FMUL.FTZ R77, R3.reuse, R77 ;  /* 0x0000004d034d7220 */ /* 0x040fe40000410000 */
[C---:B------:R-:W-:Y:S02]  /*af50*/  FMUL.FTZ R78, R0.reuse, R78 ;  /* 0x0000004e004e7220 */ /* 0x040fe40000410000 */
[-C--:B------:R-:W-:Y:S04]  /*af60*/  HMMA.16816.F32.BF16 R60, R208, R142.reuse, R60 ;  /* 0x0000008ed03c723c */ /* 0x080fe8000004183c */
[----:B------:R-:W-:Y:S01]  /*af70*/  FMUL.FTZ R79, R0, R79 ;  /* 0x0000004f004f7220 */ /* 0x000fe20000410000 */
[----:B------:R1:W-:Y:S01]  /*af80*/  MUFU.EX2 R179, R216 ;  /* 0x000000d800b37308 */ /* 0x0003e20000000800 */
[C---:B------:R-:W-:Y:S02]  /*af90*/  FMUL.FTZ R82, R132.reuse, R82 ;  /* 0x0000005284527220 */ /* 0x040fe40000410000 */
[C---:B------:R-:W-:Y:S01]  /*afa0*/  HMMA.16816.F32.BF16 R64, R204.reuse, R142, R64 ;  /* 0x0000008ecc40723c */ /* 0x040fe20000041840 */
[----:B------:R-:W1:Y:S03]  /*afb0*/  LDSM.16.MT88.4 R140, [R225+0x2100] ;  /* 0x00210000e18c783b */ /* 0x000e660000004200 */
[C---:B------:R-:W-:Y:S02]  /*afc0*/  FMUL.FTZ R83, R132.reuse, R83 ;  /* 0x0000005384537220 */ /* 0x040fe40000410000 */
[C---:B------:R-:W-:Y:S02]  /*afd0*/  FMUL.FTZ R86, R132.reuse, R86 ;  /* 0x0000005684567220 */ /* 0x040fe40000410000 */
[----:B------:R-:W-:Y:S04]  /*afe0*/  FMUL.FTZ R87, R132, R87 ;  /* 0x0000005784577220 */ /* 0x000fe80000410000 */
        /* <DEDUP_REMOVED lines=9> */
[C---:B------:R-:W-:Y:S02]  /*b080*/  FMUL.FTZ R99, R132.reuse, R99 ;  /* 0x0000006384637220 */ /* 0x040fe40000410000 */
[C---:B------:R-:W-:Y:S02]  /*b090*/  FMUL.FTZ R100, R133.reuse, R100 ;  /* 0x0000006485647220 */ /* 0x040fe40000410000 */
[----:B------:R-:W-:Y:S02]  /*b0a0*/  FMUL.FTZ R101, R133, R101 ;  /* 0x0000006585657220 */ /* 0x000fe40000410000 */
[C---:B------:R-:W-:Y:S02]  /*b0b0*/  FMUL.FTZ R102, R132.reuse, R102 ;  /* 0x0000006684667220 */ /* 0x040fe40000410000 */
[----:B------:R-:W-:Y:S02]  /*b0c0*/  FMUL.FTZ R103, R132, R103 ;  /* 0x0000006784677220 */ /* 0x000fe40000410000 */
[C---:B------:R-:W-:Y:S01]  /*b0d0*/  FMUL.FTZ R104, R3.reuse, R104 ;  /* 0x0000006803687220 */ /* 0x040fe20000410000 */
[-C--:B-1----:R-:W-:Y:S03]  /*b0e0*/  HMMA.16816.F32.BF16 R68, R204, R140.reuse, R68 ;  /* 0x0000008ccc44723c */ /* 0x082fe60000041844 */
[C---:B------:R-:W-:Y:S02]  /*b0f0*/  FMUL.FTZ R105, R3.reuse, R105 ;  /* 0x0000006903697220 */ /* 0x040fe40000410000 */
[C---:B------:R-:W-:Y:S02]  /*b100*/  FMUL.FTZ R106, R0.reuse, R106 ;  /* 0x0000006a006a7220 */ /* 0x040fe40000410000 */
[C---:B------:R-:W-:Y:S01]  /*b110*/  FMUL.FTZ R107, R0.reuse, R107 ;  /* 0x0000006b006b7220 */ /* 0x040fe20000410000 */
[C---:B------:R-:W-:Y:S04]  /*b120*/  HMMA.16816.F32.BF16 R72, R208.reuse, R140, R72 ;  /* 0x0000008cd048723c */ /* 0x040fe80000041848 */
[C---:B------:R-:W-:Y:S02]  /*b130*/  FMUL.FTZ R108, R3.reuse, R108 ;  /* 0x0000006c036c7220 */ /* 0x040fe40000410000 */
[----:B------:R-:W-:Y:S02]  /*b140*/  FMUL.FTZ R109, R3, R109 ;  /* 0x0000006d036d7220 */ /* 0x000fe40000410000 */
[-C--:B------:R-:W-:Y:S04]  /*b150*/  HMMA.16816.F32.BF16 R76, R208, R142.reuse, R76 ;  /* 0x0000008ed04c723c */ /* 0x080fe8000004184c */
[C---:B------:R-:W-:Y:S02]  /*b160*/  FMUL.FTZ R110, R0.reuse, R110 ;  /* 0x0000006e006e7220 */ /* 0x040fe40000410000 */
[----:B------:R-:W-:Y:S02]  /*b170*/  FMUL.FTZ R111, R0, R111 ;  /* 0x0000006f006f7220 */ /* 0x000fe40000410000 */
[C---:B------:R-:W-:Y:S01]  /*b180*/  HMMA.16816.F32.BF16 R80, R204.reuse, R142, R80 ;  /* 0x0000008ecc50723c */ /* 0x040fe20000041850 */
[----:B------:R-:W1:Y:S03]  /*b190*/  LDSM.16.MT88.4 R140, [R226+0x2100] ;  /* 0x00210000e28c783b */ /* 0x000e660000004200 */
[C---:B------:R-:W-:Y:S02]  /*b1a0*/  FMUL.FTZ R112, R133.reuse, R112 ;  /* 0x0000007085707220 */ /* 0x040fe40000410000 */
[C---:B------:R-:W-:Y:S02]  /*b1b0*/  FMUL.FTZ R113, R133.reuse, R113 ;  /* 0x0000007185717220 */ /* 0x040fe40000410000 */
[C---:B------:R-:W-:Y:S04]  /*b1c0*/  FMUL.FTZ R114, R132.reuse, R114 ;  /* 0x0000007284727220 */ /* 0x040fe80000410000 */
[C---:B------:R-:W-:Y:S02]  /*b1d0*/  FMUL.FTZ R115, R132.reuse, R115 ;  /* 0x0000007384737220 */ /* 0x040fe40000410000 */
[C---:B------:R-:W-:Y:S02]  /*b1e0*/  FMUL.FTZ R118, R132.reuse, R118 ;  /* 0x0000007684767220 */ /* 0x040fe40000410000 */
[C---:B------:R-:W-:Y:S02]  /*b1f0*/  FMUL.FTZ R119, R132.reuse, R119 ;  /* 0x0000007784777220 */ /* 0x040fe40000410000 */
[----:B------:R-:W-:Y:S02]  /*b200*/  FMUL.FTZ R130, R132, R130 ;  /* 0x0000008284827220 */ /* 0x000fe40000410000 */
[----:B------:R-:W-:Y:S01]  /*b210*/  IMAD.MOV.U32 R181, RZ, RZ, R172 ;  /* 0x000000ffffb57224 */ /* 0x000fe200078e00ac */
[----:B------:R-:W-:Y:S01]  /*b220*/  MOV R172, R167 ;  /* 0x000000a700ac7202 */ /* 0x000fe20000000f00 */
[----:B---3--:R-:W-:Y:S01]  /*b230*/  IMAD.MOV.U32 R174, RZ, RZ, R169 ;  /* 0x000000ffffae7224 */ /* 0x008fe200078e00a9 */
        /* <DEDUP_REMOVED lines=8> */
[----:B------:R-:W3:Y:S01]  /*b2c0*/  MUFU.EX2 R175, R220 ;  /* 0x000000dc00af7308 */ /* 0x000ee20000000800 */
[----:B------:R-:W-:Y:S01]  /*b2d0*/  MOV R183, R181 ;  /* 0x000000b500b77202 */ /* 0x000fe20000000f00 */
[----:B------:R-:W-:Y:S01]  /*b2e0*/  IMAD.MOV.U32 R192, RZ, RZ, R190 ;  /* 0x000000ffffc07224 */ /* 0x000fe200078e00be */
[----:B------:R-:W-:Y:S01]  /*b2f0*/  MOV R182, R174 ;  /* 0x000000ae00b67202 */ /* 0x000fe20000000f00 */
[C---:B------:R-:W-:Y:S01]  /*b300*/  FMUL.FTZ R116, R133.reuse, R116 ;  /* 0x0000007485747220 */ /* 0x040fe20000410000 */
[----:B------:R-:W-:Y:S01]  /*b310*/  MOV R185, R169 ;  /* 0x000000a900b97202 */ /* 0x000fe20000000f00 */
[----:B------:R-:W-:Y:S01]  /*b320*/  FMUL.FTZ R117, R133, R117 ;  /* 0x0000007585757220 */ /* 0x000fe20000410000 */
[----:B------:R-:W-:Y:S01]  /*b330*/  MOV R169, R155 ;  /* 0x0000009b00a97202 */ /* 0x000fe20000000f00 */
[C---:B------:R-:W-:Y:S01]  /*b340*/  FMUL.FTZ R120, R3.reuse, R120 ;  /* 0x0000007803787220 */ /* 0x040fe20000410000 */
[----:B------:R-:W-:Y:S01]  /*b350*/  MOV R200, R150 ;  /* 0x0000009600c87202 */ /* 0x000fe20000000f00 */
[-C--:B-1----:R-:W-:Y:S01]  /*b360*/  HMMA.16816.F32.BF16 R84, R204, R140.reuse, R84 ;  /* 0x0000008ccc54723c */ /* 0x082fe20000041854 */
[----:B------:R1:W1:Y:S02]  /*b370*/  MUFU.EX2 R174, R222 ;  /* 0x000000de00ae7308 */ /* 0x0002640000000800 */
[----:B------:R-:W-:Y:S01]  /*b380*/  MOV R197, R185 ;  /* 0x000000b900c57202 */ /* 0x000fe20000000f00 */
[----:B------:R-:W-:Y:S01]  /*b390*/  FMUL.FTZ R121, R3, R121 ;  /* 0x0000007903797220 */ /* 0x000fe20000410000 */
[----:B------:R-:W-:Y:S01]  /*b3a0*/  MOV R216, R192 ;  /* 0x000000c000d87202 */ /* 0x000fe20000000f00 */
[C---:B------:R-:W-:Y:S01]  /*b3b0*/  FMUL.FTZ R122, R0.reuse, R122 ;  /* 0x0000007a007a7220 */ /* 0x040fe20000410000 */
[----:B------:R-:W-:Y:S01]  /*b3c0*/  MOV R188, R172 ;  /* 0x000000ac00bc7202 */ /* 0x000fe20000000f00 */
[C---:B------:R-:W-:Y:S03]  /*b3d0*/  HMMA.16816.F32.BF16 R88, R208.reuse, R140, R88 ;  /* 0x0000008cd058723c */ /* 0x040fe60000041858 */
[----:B------:R-:W-:Y:S01]  /*b3e0*/  MUFU.EX2 R181, R219 ;  /* 0x000000db00b57308 */ /* 0x000fe20000000800 */
[C---:B------:R-:W-:Y:S01]  /*b3f0*/  FMUL.FTZ R123, R0.reuse, R123 ;  /* 0x0000007b007b7220 */ /* 0x040fe20000410000 */
[----:B---3--:R-:W-:Y:S01]  /*b400*/  F2FP.BF16.PACK_AB R148, R175, R173 ;  /* 0x000000adaf94723e */ /* 0x008fe200000010ff */
[C---:B------:R-:W-:Y:S02]  /*b410*/  FMUL.FTZ R124, R3.reuse, R124 ;  /* 0x0000007c037c7220 */ /* 0x040fe40000410000 */
[-C--:B------:R-:W-:Y:S04]  /*b420*/  HMMA.16816.F32.BF16 R92, R208, R142.reuse, R92 ;  /* 0x0000008ed05c723c */ /* 0x080fe8000004185c */
[----:B------:R-:W-:Y:S01]  /*b430*/  FMUL.FTZ R125, R3, R125 ;  /* 0x0000007d037d7220 */ /* 0x000fe20000410000 */
[----:B------:R-:W-:Y:S01]  /*b440*/  MUFU.EX2 R203, R200 ;  /* 0x000000c800cb7308 */ /* 0x000fe20000000800 */
[C---:B------:R-:W-:Y:S02]  /*b450*/  FMUL.FTZ R126, R0.reuse, R126 ;  /* 0x0000007e007e7220 */ /* 0x040fe40000410000 */
[C---:B------:R-:W-:Y:S01]  /*b460*/  HMMA.16816.F32.BF16 R96, R204.reuse, R142, R96 ;  /* 0x0000008ecc60723c */ /* 0x040fe20000041860 */
[----:B------:R-:W3:Y:S03]  /*b470*/  LDSM.16.MT88.4 R140, [R228+0x2100] ;  /* 0x00210000e48c783b */ /* 0x000ee60000004200 */
[----:B------:R-:W-:Y:S02]  /*b480*/  FMUL.FTZ R127, R0, R127 ;  /* 0x0000007f007f7220 */ /* 0x000fe40000410000 */
[----:B------:R-:W-:Y:S01]  /*b490*/  IMAD.MOV.U32 R171, RZ, RZ, R163 ;  /* 0x000000ffffab7224 */ /* 0x000fe200078e00a3 */
[----:B------:R-:W-:Y:S01]  /*b4a0*/  MUFU.EX2 R201, R197 ;  /* 0x000000c500c97308 */ /* 0x000fe20000000800 */
[----:B------:R-:W-:Y:S01]  /*b4b0*/  MOV R163, R151 ;  /* 0x0000009700a37202 */ /* 0x000fe20000000f00 */
[----:B-1----:R-:W-:Y:S03]  /*b4c0*/  LDSM.16.MT88.4 R220, [R228+0x3900] ;  /* 0x00390000e4dc783b */ /* 0x002fe60000004200 */
[----:B------:R-:W-:Y:S01]  /*b4d0*/  MOV R151, R145 ;  /* 0x0000009100977202 */ /* 0x000fe20000000f00 */
[----:B------:R-:W-:Y:S01]  /*b4e0*/  IMAD.MOV.U32 R187, RZ, RZ, R171 ;  /* 0x000000ffffbb7224 */ /* 0x000fe200078e00ab */
[----:B------:R-:W-:Y:S01]  /*b4f0*/  MOV R171, R167 ;  /* 0x000000a700ab7202 */ /* 0x000fe20000000f00 */
[----:B------:R-:W-:Y:S01]  /*b500*/  IMAD.MOV.U32 R167, RZ, RZ, R154 ;  /* 0x000000ffffa77224 */ /* 0x000fe200078e009a */
[----:B------:R-:W-:Y:S01]  /*b510*/  MOV R198, R151 ;  /* 0x0000009700c67202 */ /* 0x000fe20000000f00 */
[----:B------:R-:W-:Y:S01]  /*b520*/  LDSM.16.MT88.4 R144, [R225+0x900] ;  /* 0x00090000e190783b */ /* 0x000fe20000004200 */
[----:B------:R-:W-:Y:S01]  /*b530*/  MUFU.EX2 R192, R160 ;  /* 0x000000a000c07308 */ /* 0x000fe20000000800 */
[----:B------:R-:W-:Y:S01]  /*b540*/  MOV R193, R187 ;  /* 0x000000bb00c17202 */ /* 0x000fe20000000f00 */
[C---:B------:R-:W-:Y:S01]  /*b550*/  FMUL.FTZ R128, R133.reuse, R128 ;  /* 0x0000008085807220 */ /* 0x040fe20000410000 */
[----:B------:R-:W-:Y:S01]  /*b560*/  MOV R187, R157 ;  /* 0x0000009d00bb7202 */ /* 0x000fe20000000f00 */
[----:B------:R-:W-:Y:S01]  /*b570*/  FMUL.FTZ R129, R133, R129 ;  /* 0x0000008185817220 */ /* 0x000fe20000410000 */
[----:B------:R-:W-:Y:S01]  /*b580*/  MOV R194, R171 ;  /* 0x000000ab00c27202 */ /* 0x000fe20000000f00 */
[----:B------:R-:W-:Y:S02]  /*b590*/  IMAD.MOV.U32 R171, RZ, RZ, R156 ;  /* 0x000000ffffab7224 */ /* 0x000fe400078e009c */
[----:B------:R-:W-:Y:S01]  /*b5a0*/  IMAD.MOV.U32 R189, RZ, RZ, R186 ;  /* 0x000000ffffbd7224 */ /* 0x000fe200078e00ba */
[----:B------:R-:W-:Y:S01]  /*b5b0*/  MOV R186, R170 ;  /* 0x000000aa00ba7202 */ /* 0x000fe20000000f00 */
[----:B------:R1:W-:Y:S01]  /*b5c0*/  MUFU.EX2 R200, R198 ;  /* 0x000000c600c87308 */ /* 0x0003e20000000800 */
[----:B------:R-:W-:Y:S01]  /*b5d0*/  MOV R170, R163 ;  /* 0x000000a300aa7202 */ /* 0x000fe20000000f00 */
[----:B------:R-:W-:Y:S01]  /*b5e0*/  IMAD.MOV.U32 R163, RZ, RZ, R159 ;  /* 0x000000ffffa37224 */ /* 0x000fe200078e009f */
[----:B------:R-:W-:Y:S01]  /*b5f0*/  MOV R159, R153 ;  /* 0x00000099009f7202 */ /* 0x000fe20000000f00 */
[----:B------:R-:W-:Y:S01]  /*b600*/  IMAD.MOV.U32 R172, RZ, RZ, R168 ;  /* 0x000000ffffac7224 */ /* 0x000fe200078e00a8 */
[----:B------:R-:W-:Y:S02]  /*b610*/  MOV R168, R158 ;  /* 0x0000009e00a87202 */ /* 0x000fe40000000f00 */
[----:B------:R-:W-:Y:S01]  /*b620*/  MOV R158, R152 ;  /* 0x00000098009e7202 */ /* 0x000fe20000000f00 */
[----:B------:R-:W-:Y:S01]  /*b630*/  IMAD.MOV.U32 R190, RZ, RZ, R172 ;  /* 0x000000ffffbe7224 */ /* 0x000fe200078e00ac */
[----:B------:R-:W-:Y:S01]  /*b640*/  LDSM.16.MT88.4 R152, [R226+0x900] ;  /* 0x00090000e298783b */ /* 0x000fe20000004200 */
[----:B------:R-:W-:Y:S01]  /*b650*/  MUFU.EX2 R187, R187 ;  /* 0x000000bb00bb7308 */ /* 0x000fe20000000800 */
[----:B------:R-:W-:Y:S01]  /*b660*/  MOV R185, R158 ;  /* 0x0000009e00b97202 */ /* 0x000fe20000000f00 */
[----:B------:R-:W-:Y:S01]  /*b670*/  IMAD.MOV.U32 R172, RZ, RZ, R149 ;  /* 0x000000ffffac7224 */ /* 0x000fe200078e0095 */
[-C--:B---3--:R-:W-:Y:S03]  /*b680*/  HMMA.16816.F32.BF16 R100, R204, R140.reuse, R100 ;  /* 0x0000008ccc64723c */ /* 0x088fe60000041864 */
[----:B------:R-:W-:Y:S02]  /*b690*/  F2FP.BF16.PACK_AB R149, R177, R174 ;  /* 0x000000aeb195723e */ /* 0x000fe400000010ff */
[----:B------:R-:W-:Y:S01]  /*b6a0*/  MOV R191, R170 ;  /* 0x000000aa00bf7202 */ /* 0x000fe20000000f00 */
[----:B------:R-:W-:Y:S01]  /*b6b0*/  IMAD.MOV.U32 R170, RZ, RZ, R159 ;  /* 0x000000ffffaa7224 */ /* 0x000fe200078e009f */
[----:B------:R-:W-:Y:S01]  /*b6c0*/  MUFU.EX2 R185, R185 ;  /* 0x000000b900b97308 */ /* 0x000fe20000000800 */
[C---:B------:R-:W-:Y:S01]  /*b6d0*/  HMMA.16816.F32.BF16 R104, R208.reuse, R140, R104 ;  /* 0x0000008cd068723c */ /* 0x040fe20000041868 */
[----:B------:R-:W-:Y:S03]  /*b6e0*/  LDSM.16.MT88.4 R156, [R228+0x900] ;  /* 0x00090000e49c783b */ /* 0x000fe60000004200 */
[----:B-1----:R-:W-:Y:S01]  /*b6f0*/  IMAD.MOV.U32 R198, RZ, RZ, R189 ;  /* 0x000000ffffc67224 */ /* 0x002fe200078e00bd */
[----:B------:R-:W-:Y:S03]  /*b700*/  MOV R197, R184 ;  /* 0x000000b800c57202 */ /* 0x000fe60000000f00 */
[-C--:B------:R-:W-:Y:S01]  /*b710*/  HMMA.16816.F32.BF16 R108, R208, R142.reuse, R108 ;  /* 0x0000008ed06c723c */ /* 0x080fe2000004186c */
[----:B------:R1:W-:Y:S07]  /*b720*/  MUFU.EX2 R184, R172 ;  /* 0x000000ac00b87308 */ /* 0x0003ee0000000800 */
[C---:B------:R-:W-:Y:S01]  /*b730*/  HMMA.16816.F32.BF16 R112, R204.reuse, R142, R112 ;  /* 0x0000008ecc70723c */ /* 0x040fe20000041870 */
[----:B------:R-:W3:Y:S02]  /*b740*/  LDSM.16.MT88.4 R140, [R227+0x2100] ;  /* 0x00210000e38c783b */ /* 0x000ee40000004200 */
[----:B------:R-:W-:Y:S10]  /*b750*/  MUFU.EX2 R186, R186 ;  /* 0x000000ba00ba7308 */ /* 0x000ff40000000800 */
[----:B------:R2:W-:Y:S01]  /*b760*/  MUFU.EX2 R189, R170 ;  /* 0x000000aa00bd7308 */ /* 0x0005e20000000800 */
[----:B-1----:R-:W-:Y:S02]  /*b770*/  MOV R172, R169 ;  /* 0x000000a900ac7202 */ /* 0x002fe40000000f00 */
[----:B------:R-:W-:Y:S07]  /*b780*/  MOV R169, R162 ;  /* 0x000000a200a97202 */ /* 0x000fee0000000f00 */
[----:B------:R-:W-:Y:S01]  /*b790*/  MUFU.EX2 R191, R191 ;  /* 0x000000bf00bf7308 */ /* 0x000fe20000000800 */
[----:B----4-:R-:W-:Y:S09]  /*b7a0*/  FMUL.FTZ R131, R132, R131 ;  /* 0x0000008384837220 */ /* 0x010ff20000410000 */
[----:B------:R-:W-:Y:S01]  /*b7b0*/  MUFU.EX2 R194, R194 ;  /* 0x000000c200c27308 */ /* 0x000fe20000000800 */
[----:B--2---:R-:W-:Y:S01]  /*b7c0*/  FFMA.FTZ R133, R133, R139, R249 ;  /* 0x0000008b85857223 */ /* 0x004fe200000100f9 */
[----:B------:R-:W-:Y:S01]  /*b7d0*/  MOV R170, R163 ;  /* 0x000000a300aa7202 */ /* 0x000fe20000000f00 */
[-C--:B---3--:R-:W-:Y:S07]  /*b7e0*/  HMMA.16816.F32.BF16 R116, R204, R140.reuse, R116 ;  /* 0x0000008ccc74723c */ /* 0x088fee0000041874 */
[----:B------:R-:W-:Y:S01]  /*b7f0*/  MUFU.EX2 R190, R190 ;  /* 0x000000be00be7308 */ /* 0x000fe20000000800 */
[C---:B------:R-:W-:Y:S09]  /*b800*/  HMMA.16816.F32.BF16 R120, R208.reuse, R140, R120 ;  /* 0x0000008cd078723c */ /* 0x040ff20000041878 */
[----:B------:R-:W-:Y:S03]  /*b810*/  MUFU.EX2 R188, R188 ;  /* 0x000000bc00bc7308 */ /* 0x000fe60000000800 */
[----:B------:R-:W-:Y:S01]  /*b820*/  F2FP.BF16.PACK_AB R140, R179, R176 ;  /* 0x000000b0b38c723e */ /* 0x000fe200000010ff */
[-C--:B------:R-:W-:Y:S03]  /*b830*/  HMMA.16816.F32.BF16 R124, R208, R142.reuse, R124 ;  /* 0x0000008ed07c723c */ /* 0x080fe6000004187c */
[----:B------:R-:W-:Y:S03]  /*b840*/  F2FP.BF16.PACK_AB R141, R180, R178 ;  /* 0x000000b2b48d723e */ /* 0x000fe600000010ff */
[----:B------:R1:W2:Y:S02]  /*b850*/  MUFU.EX2 R210, R2 ;  /* 0x0000000200d27308 */ /* 0x0002a40000000800 */
[----:B------:R-:W-:Y:S07]  /*b860*/  HMMA.16816.F32.BF16 R128, R204, R142, R128 ;  /* 0x0000008ecc80723c */ /* 0x000fee0000041880 */
[----:B------:R-:W-:Y:S01]  /*b870*/  F2FP.BF16.PACK_AB R142, R217, R195 ;  /* 0x000000c3d98e723e */ /* 0x000fe200000010ff */
[----:B------:R-:W3:Y:S01]  /*b880*/  MUFU.EX2 R211, R218 ;  /* 0x000000da00d37308 */ /* 0x000ee20000000800 */
[----:B------:R-:W-:Y:S07]  /*b890*/  F2FP.BF16.PACK_AB R143, R214, R196 ;  /* 0x000000c4d68f723e */ /* 0x000fee00000010ff */
[-C--:B------:R-:W-:Y:S02]  /*b8a0*/  HMMA.16816.F32.BF16 R4, R140, R144.reuse, R4 ;  /* 0x000000908c04723c */ /* 0x080fe40000041804 */
[----:B------:R-:W4:Y:S01]  /*b8b0*/  MUFU.EX2 R209, R193 ;  /* 0x000000c100d17308 */ /* 0x000f220000000800 */
[----:B-1----:R-:W4:Y:S02]  /*b8c0*/  LDL.LU R2, [R1+0x18] ;  /* 0x0000180001027983 */ /* 0x002f240000300800 */
[----:B--2---:R-:W-:Y:S07]  /*b8d0*/  F2FP.BF16.PACK_AB R151, R210, R199 ;  /* 0x000000c7d297723e */ /* 0x004fee00000010ff */
[----:B------:R1:W2:Y:S01]  /*b8e0*/  MUFU.EX2 R193, R171 ;  /* 0x000000ab00c17308 */ /* 0x0002a20000000800 */
[----:B---3--:R-:W-:Y:S07]  /*b8f0*/  F2FP.BF16.PACK_AB R150, R211, R181 ;  /* 0x000000b5d396723e */ /* 0x008fee00000010ff */
[C---:B------:R-:W-:Y:S08]  /*b900*/  HMMA.16816.F32.BF16 R8, R148.reuse, R144, R8 ;  /* 0x000000909408723c */ /* 0x040ff00000041808 */
[-C--:B------:R-:W-:Y:S04]  /*b910*/  HMMA.16816.F32.BF16 R12, R148, R146.reuse, R12 ;  /* 0x00000092940c723c */ /* 0x080fe8000004180c */
[----:B-1----:R-:W-:Y:S02]  /*b920*/  IMAD.MOV.U32 R171, RZ, RZ, R168 ;  /* 0x000000ffffab7224 */ /* 0x002fe400078e00a8 */
[----:B------:R-:W-:Y:S02]  /*b930*/  IMAD.MOV.U32 R168, RZ, RZ, R161 ;  /* 0x000000ffffa87224 */ /* 0x000fe400078e00a1 */
[C---:B------:R-:W-:Y:S01]  /*b940*/  HMMA.16816.F32.BF16 R16, R140.reuse, R146, R16 ;  /* 0x000000928c10723c */ /* 0x040fe20000041810 */
[----:B------:R-:W1:Y:S01]  /*b950*/  LDSM.16.MT88.4 R144, [R227+0x900] ;  /* 0x00090000e390783b */ /* 0x000e620000004200 */
[----:B------:R-:W-:Y:S06]  /*b960*/  MUFU.EX2 R208, R171 ;  /* 0x000000ab00d07308 */ /* 0x000fec0000000800 */
[-C--:B------:R-:W-:Y:S01]  /*b970*/  HMMA.16816.F32.BF16 R20, R140, R152.reuse, R20 ;  /* 0x000000988c14723c */ /* 0x080fe20000041814 */
[----:B------:R-:W-:Y:S03]  /*b980*/  LDSM.16.MT88.4 R160, [R226+0x1100] ;  /* 0x00110000e2a0783b */ /* 0x000fe60000004200 */
[----:B------:R-:W-:Y:S04]  /*b990*/  MUFU.EX2 R249, R168 ;  /* 0x000000a800f97308 */ /* 0x000fe80000000800 */
        /* <DEDUP_REMOVED lines=8> */
[----:B------:R-:W2:Y:S07]  /*ba20*/  LDSM.16.MT88.4 R156, [R226+0x2900] ;  /* 0x00290000e29c783b */ /* 0x000eae0000004200 */
[-C--:B-1----:R-:W-:Y:S08]  /*ba30*/  HMMA.16816.F32.BF16 R52, R140, R144.reuse, R52 ;  /* 0x000000908c34723c */ /* 0x082ff00000041834 */
[C---:B------:R-:W-:Y:S08]  /*ba40*/  HMMA.16816.F32.BF16 R56, R148.reuse, R144, R56 ;  /* 0x000000909438723c */ /* 0x040ff00000041838 */
[-C--:B------:R-:W-:Y:S08]  /*ba50*/  HMMA.16816.F32.BF16 R60, R148, R146.reuse, R60 ;  /* 0x00000092943c723c */ /* 0x080ff0000004183c */
[C---:B------:R-:W-:Y:S01]  /*ba60*/  HMMA.16816.F32.BF16 R64, R140.reuse, R146, R64 ;  /* 0x000000928c40723c */ /* 0x040fe20000041840 */
[----:B------:R-:W1:Y:S07]  /*ba70*/  LDSM.16.MT88.4 R144, [R228+0x2900] ;  /* 0x00290000e490783b */ /* 0x000e6e0000004200 */
[-C--:B---3--:R-:W-:Y:S08]  /*ba80*/  HMMA.16816.F32.BF16 R68, R140, R152.reuse, R68 ;  /* 0x000000988c44723c */ /* 0x088ff00000041844 */
[C---:B------:R-:W-:Y:S08]  /*ba90*/  HMMA.16816.F32.BF16 R72, R148.reuse, R152, R72 ;  /* 0x000000989448723c */ /* 0x040ff00000041848 */
[-C--:B------:R-:W-:Y:S08]  /*baa0*/  HMMA.16816.F32.BF16 R76, R148, R154.reuse, R76 ;  /* 0x0000009a944c723c */ /* 0x080ff0000004184c */
[C---:B------:R-:W-:Y:S01]  /*bab0*/  HMMA.16816.F32.BF16 R80, R140.reuse, R154, R80 ;  /* 0x0000009a8c50723c */ /* 0x040fe20000041850 */
[----:B------:R-:W3:Y:S07]  /*bac0*/  LDSM.16.MT88.4 R152, [R227+0x2900] ;  /* 0x00290000e398783b */ /* 0x000eee0000004200 */
[-C--:B--2---:R-:W-:Y:S08]  /*bad0*/  HMMA.16816.F32.BF16 R84, R140, R156.reuse, R84 ;  /* 0x0000009c8c54723c */ /* 0x084ff00000041854 */
[C---:B------:R-:W-:Y:S08]  /*bae0*/  HMMA.16816.F32.BF16 R88, R148.reuse, R156, R88 ;  /* 0x0000009c9458723c */ /* 0x040ff00000041858 */
[-C--:B------:R-:W-:Y:S08]  /*baf0*/  HMMA.16816.F32.BF16 R92, R148, R158.reuse, R92 ;  /* 0x0000009e945c723c */ /* 0x080ff0000004185c */
[C---:B------:R-:W-:Y:S01]  /*bb00*/  HMMA.16816.F32.BF16 R96, R140.reuse, R158, R96 ;  /* 0x0000009e8c60723c */ /* 0x040fe20000041860 */
[----:B------:R-:W2:Y:S07]  /*bb10*/  LDSM.16.MT88.4 R156, [R225+0x1100] ;  /* 0x00110000e19c783b */ /* 0x000eae0000004200 */
[-C--:B-1----:R-:W-:Y:S08]  /*bb20*/  HMMA.16816.F32.BF16 R100, R140, R144.reuse, R100 ;  /* 0x000000908c64723c */ /* 0x082ff00000041864 */
[C---:B------:R-:W-:Y:S07]  /*bb30*/  HMMA.16816.F32.BF16 R104, R148.reuse, R144, R104 ;  /* 0x000000909468723c */ /* 0x040fee0000041868 */
[----:B------:R-:W-:Y:S01]  /*bb40*/  F2FP.BF16.PACK_AB R144, R186, R201 ;  /* 0x000000c9ba90723e */ /* 0x000fe200000010ff */
[-C--:B------:R-:W-:Y:S04]  /*bb50*/  HMMA.16816.F32.BF16 R108, R148, R146.reuse, R108 ;  /* 0x00000092946c723c */ /* 0x080fe8000004186c */
[----:B----4-:R-:W-:Y:S04]  /*bb60*/  F2FP.BF16.PACK_AB R145, R184, R209 ;  /* 0x000000d1b891723e */ /* 0x010fe800000010ff */
[C---:B------:R-:W-:Y:S07]  /*bb70*/  HMMA.16816.F32.BF16 R112, R140.reuse, R146, R112 ;  /* 0x000000928c70723c */ /* 0x040fee0000041870 */
[----:B------:R-:W-:Y:S01]  /*bb80*/  F2FP.BF16.PACK_AB R146, R189, R193 ;  /* 0x000000c1bd92723e */ /* 0x000fe200000010ff */
[-C--:B---3--:R-:W-:Y:S04]  /*bb90*/  HMMA.16816.F32.BF16 R116, R140, R152.reuse, R116 ;  /* 0x000000988c74723c */ /* 0x088fe80000041874 */
[----:B------:R-:W-:Y:S04]  /*bba0*/  F2FP.BF16.PACK_AB R147, R188, R192 ;  /* 0x000000c0bc93723e */ /* 0x000fe800000010ff */
[C---:B------:R-:W-:Y:S08]  /*bbb0*/  HMMA.16816.F32.BF16 R120, R148.reuse, R152, R120 ;  /* 0x000000989478723c */ /* 0x040ff00000041878 */
[-C--:B------:R-:W-:Y:S01]  /*bbc0*/  HMMA.16816.F32.BF16 R124, R148, R154.reuse, R124 ;  /* 0x0000009a947c723c */ /* 0x080fe2000004187c */
[----:B------:R-:W1:Y:S07]  /*bbd0*/  LDSM.16.MT88.4 R148, [R228+0x1100] ;  /* 0x00110000e494783b */ /* 0x000e6e0000004200 */
[----:B------:R-:W-:Y:S01]  /*bbe0*/  HMMA.16816.F32.BF16 R128, R140, R154, R128 ;  /* 0x0000009a8c80723c */ /* 0x000fe20000041880 */
[----:B------:R-:W3:Y:S06]  /*bbf0*/  LDSM.16.MT88.4 R152, [R227+0x1100] ;  /* 0x00110000e398783b */ /* 0x000eec0000004200 */
[----:B------:R-:W-:Y:S02]  /*bc00*/  F2FP.BF16.PACK_AB R140, R203, R202 ;  /* 0x000000cacb8c723e */ /* 0x000fe400000010ff */
[----:B------:R-:W-:Y:S03]  /*bc10*/  F2FP.BF16.PACK_AB R141, R187, R200 ;  /* 0x000000c8bb8d723e */ /* 0x000fe600000010ff */
[----:B------:R-:W-:Y:S02]  /*bc20*/  F2FP.BF16.PACK_AB R142, R191, R185 ;  /* 0x000000b9bf8e723e */ /* 0x000fe400000010ff */
[----:B------:R-:W-:Y:S07]  /*bc30*/  F2FP.BF16.PACK_AB R143, R190, R194 ;  /* 0x000000c2be8f723e */ /* 0x000fee00000010ff */
[-C--:B--2---:R-:W-:Y:S08]  /*bc40*/  HMMA.16816.F32.BF16 R4, R140, R156.reuse, R4 ;  /* 0x0000009c8c04723c */ /* 0x084ff00000041804 */
[C---:B------:R-:W-:Y:S08]  /*bc50*/  HMMA.16816.F32.BF16 R8, R144.reuse, R156, R8 ;  /* 0x0000009c9008723c */ /* 0x040ff00000041808 */
[-C--:B------:R-:W-:Y:S04]  /*bc60*/  HMMA.16816.F32.BF16 R12, R144, R158.reuse, R12 ;  /* 0x0000009e900c723c */ /* 0x080fe8000004180c */
[----:B------:R-:W-:Y:S04]  /*bc70*/  FFMA.FTZ R132, R132, R2, R247 ;  /* 0x0000000284847223 */ /* 0x000fe800000100f7 */
[C---:B------:R-:W-:Y:S01]  /*bc80*/  HMMA.16816.F32.BF16 R16, R140.reuse, R158, R16 ;  /* 0x0000009e8c10723c */ /* 0x040fe20000041810 */
[----:B------:R-:W2:Y:S01]  /*bc90*/  LDL.LU R2, [R1+0x14] ;  /* 0x0000140001027983 */ /* 0x000ea20000300800 */
[----:B------:R-:W-:Y:S03]  /*bca0*/  MUFU.EX2 R247, R233 ;  /* 0x000000e900f77308 */ /* 0x000fe60000000800 */
[----:B------:R-:W4:Y:S03]  /*bcb0*/  LDSM.16.MT88.4 R156, [R225+0x3100] ;  /* 0x00310000e19c783b */ /* 0x000f260000004200 */
        /* <DEDUP_REMOVED lines=8> */
[C---:B------:R-:W-:Y:S01]  /*bd40*/  HMMA.16816.F32.BF16 R48, R140.reuse, R150, R48 ;  /* 0x000000968c30723c */ /* 0x040fe20000041830 */
[----:B------:R-:W-:Y:S07]  /*bd50*/  LDSM.16.MT88.4 R148, [R227+0x3100] ;  /* 0x00310000e394783b */ /* 0x000fee0000004200 */
[-C--:B---3--:R-:W-:Y:S08]  /*bd60*/  HMMA.16816.F32.BF16 R52, R140, R152.reuse, R52 ;  /* 0x000000988c34723c */ /* 0x088ff00000041834 */
[C---:B------:R-:W-:Y:S08]  /*bd70*/  HMMA.16816.F32.BF16 R56, R144.reuse, R152, R56 ;  /* 0x000000989038723c */ /* 0x040ff00000041838 */
[-C--:B------:R-:W-:Y:S08]  /*bd80*/  HMMA.16816.F32.BF16 R60, R144, R154.reuse, R60 ;  /* 0x0000009a903c723c */ /* 0x080ff0000004183c */
[C---:B------:R-:W-:Y:S01]  /*bd90*/  HMMA.16816.F32.BF16 R64, R140.reuse, R154, R64 ;  /* 0x0000009a8c40723c */ /* 0x040fe20000041840 */
[----:B------:R-:W-:Y:S07]  /*bda0*/  LDSM.16.MT88.4 R152, [R225+0x1900] ;  /* 0x00190000e198783b */ /* 0x000fee0000004200 */
[-C--:B----4-:R-:W-:Y:S08]  /*bdb0*/  HMMA.16816.F32.BF16 R68, R140, R156.reuse, R68 ;  /* 0x0000009c8c44723c */ /* 0x090ff00000041844 */
[C---:B------:R-:W-:Y:S07]  /*bdc0*/  HMMA.16816.F32.BF16 R72, R144.reuse, R156, R72 ;  /* 0x0000009c9048723c */ /* 0x040fee0000041848 */
[----:B------:R-:W-:Y:S01]  /*bdd0*/  MOV R157, R203 ;  /* 0x000000cb009d7202 */ /* 0x000fe20000000f00 */
[-C--:B------:R-:W-:Y:S08]  /*bde0*/  HMMA.16816.F32.BF16 R76, R144, R158.reuse, R76 ;  /* 0x0000009e904c723c */ /* 0x080ff0000004184c */
[C---:B------:R-:W-:Y:S08]  /*bdf0*/  HMMA.16816.F32.BF16 R80, R140.reuse, R158, R80 ;  /* 0x0000009e8c50723c */ /* 0x040ff00000041850 */
[-C--:B------:R-:W-:Y:S08]  /*be00*/  HMMA.16816.F32.BF16 R84, R140, R160.reuse, R84 ;  /* 0x000000a08c54723c */ /* 0x080ff00000041854 */
[C---:B------:R-:W-:Y:S08]  /*be10*/  HMMA.16816.F32.BF16 R88, R144.reuse, R160, R88 ;  /* 0x000000a09058723c */ /* 0x040ff00000041858 */
[-C--:B------:R-:W-:Y:S08]  /*be20*/  HMMA.16816.F32.BF16 R92, R144, R162.reuse, R92 ;  /* 0x000000a2905c723c */ /* 0x080ff0000004185c */
[C---:B------:R-:W-:Y:S04]  /*be30*/  HMMA.16816.F32.BF16 R96, R140.reuse, R162, R96 ;  /* 0x000000a28c60723c */ /* 0x040fe80000041860 */
[----:B--2---:R-:W-:Y:S02]  /*be40*/  FFMA.FTZ R139, R3, R2, R246 ;  /* 0x00000002038b7223 */ /* 0x004fe400000100f6 */
[----:B------:R-:W2:Y:S01]  /*be50*/  LDL.LU R2, [R1+0x1c] ;  /* 0x00001c0001027983 */ /* 0x000ea20000300800 */
[----:B------:R-:W-:Y:S01]  /*be60*/  FADD.FTZ R3, R250, R133 ;  /* 0x00000085fa037221 */ /* 0x000fe20000010000 */
[----:B------:R-:W-:Y:S04]  /*be70*/  MUFU.EX2 R246, R240 ;  /* 0x000000f000f67308 */ /* 0x000fe80000000800 */
[----:B------:R-:W-:Y:S04]  /*be80*/  FADD.FTZ R3, R198, R3 ;  /* 0x00000003c6037221 */ /* 0x000fe80000010000 */
[----:B------:R-:W-:Y:S02]  /*be90*/  FADD.FTZ R172, R172, R3 ;  /* 0x00000003acac7221 */ /* 0x000fe40000010000 */
[----:B------:R-:W-:Y:S10]  /*bea0*/  MUFU.EX2 R198, R165 ;  /* 0x000000a500c67308 */ /* 0x000ff40000000800 */
[----:B------:R-:W-:Y:S01]  /*beb0*/  MUFU.EX2 R133, R235 ;  /* 0x000000eb00857308 */ /* 0x000fe20000000800 */
[----:B--2---:R-:W-:Y:S02]  /*bec0*/  FFMA.FTZ R138, R0, R2, R244 ;  /* 0x00000002008a7223 */ /* 0x004fe400000100f4 */
[----:B------:R-:W-:Y:S07]  /*bed0*/  FADD.FTZ R2, R248, R132 ;  /* 0x00000084f8027221 */ /* 0x000fee0000010000 */
[----:B------:R-:W-:Y:S01]  /*bee0*/  MUFU.EX2 R244, R224 ;  /* 0x000000e000f47308 */ /* 0x000fe20000000800 */
[----:B------:R-:W-:Y:S01]  /*bef0*/  FADD.FTZ R0, R216, R139 ;  /* 0x0000008bd8007221 */ /* 0x000fe20000010000 */
[----:B------:R-:W-:Y:S01]  /*bf00*/  MOV R216, R183 ;  /* 0x000000b700d87202 */ /* 0x000fe20000000f00 */
[----:B------:R-:W-:Y:S01]  /*bf10*/  FADD.FTZ R2, R197, R2 ;  /* 0x00000002c5027221 */ /* 0x000fe20000010000 */
[----:B------:R-:W-:Y:S01]  /*bf20*/  MOV R197, R182 ;  /* 0x000000b600c57202 */ /* 0x000fe20000000f00 */
[----:B------:R-:W-:Y:S02]  /*bf30*/  FADD.FTZ R132, R251, R138 ;  /* 0x0000008afb847221 */ /* 0x000fe40000010000 */
[----:B------:R-:W-:Y:S02]  /*bf40*/  FADD.FTZ R3, R169, R2 ;  /* 0x00000002a9037221 */ /* 0x000fe40000010000 */
[----:B------:R-:W-:Y:S01]  /*bf50*/  IMAD.MOV.U32 R169, RZ, RZ, R167 ;  /* 0x000000ffffa97224 */ /* 0x000fe200078e00a7 */
[----:B------:R-:W1:Y:S01]  /*bf60*/  MUFU.EX2 R183, R166 ;  /* 0x000000a600b77308 */ /* 0x000e620000000800 */
[----:B------:R-:W-:Y:S02]  /*bf70*/  FADD.FTZ R0, R252, R0 ;  /* 0x00000000fc007221 */ /* 0x000fe40000010000 */
[----:B------:R-:W-:Y:S02]  /*bf80*/  FADD.FTZ R132, R212, R132 ;  /* 0x00000084d4847221 */ /* 0x000fe40000010000 */
[----:B------:R-:W-:Y:S02]  /*bf90*/  FADD.FTZ R0, R242, R0 ;  /* 0x00000000f2007221 */ /* 0x000fe40000010000 */
[----:B------:R-:W-:Y:S02]  /*bfa0*/  FADD.FTZ R2, R243, R132 ;  /* 0x00000084f3027221 */ /* 0x000fe40000010000 */
[----:B------:R-:W-:Y:S01]  /*bfb0*/  FADD.FTZ R0, R173, R0 ;  /* 0x00000000ad007221 */ /* 0x000fe20000010000 */
[----:B------:R2:W-:Y:S01]  /*bfc0*/  MUFU.EX2 R182, R164 ;  /* 0x000000a400b67308 */ /* 0x0005e20000000800 */
[----:B------:R-:W-:Y:S01]  /*bfd0*/  FADD.FTZ R2, R174, R2 ;  /* 0x00000002ae027221 */ /* 0x000fe20000010000 */
[----:B------:R-:W-:Y:S01]  /*bfe0*/  MOV R173, R210 ;  /* 0x000000d200ad7202 */ /* 0x000fe20000000f00 */
[----:B------:R-:W-:Y:S02]  /*bff0*/  IMAD.MOV.U32 R174, RZ, RZ, R202 ;  /* 0x000000ffffae7224 */ /* 0x000fe400078e00ca */
[----:B------:R-:W-:Y:S01]  /*c000*/  FADD.FTZ R132, R176, R172 ;  /* 0x000000acb0847221 */ /* 0x000fe20000010000 */
[----:B------:R-:W-:Y:S01]  /*c010*/  MOV R172, R217 ;  /* 0x000000d900ac7202 */ /* 0x000fe20000000f00 */
[----:B------:R-:W-:Y:S01]  /*c020*/  FADD.FTZ R3, R178, R3 ;  /* 0x00000003b2037221 */ /* 0x000fe20000010000 */
[----:B------:R-:W-:Y:S01]  /*c030*/  MOV R176, R214 ;  /* 0x000000d600b07202 */ /* 0x000fe20000000f00 */
[----:B------:R-:W-:Y:S01]  /*c040*/  FADD.FTZ R179, R179, R132 ;  /* 0x00000084b3b37221 */ /* 0x000fe20000010000 */
[----:B------:R3:W-:Y:S01]  /*c050*/  MUFU.EX2 R248, R239 ;  /* 0x000000ef00f87308 */ /* 0x0007e20000000800 */
[----:B------:R-:W-:Y:S01]  /*c060*/  LDSM.16.MT88.4 R212, [R225+0x3900] ;  /* 0x00390000e1d4783b */ /* 0x000fe20000004200 */
[----:B------:R-:W-:Y:S01]  /*c070*/  FADD.FTZ R132, R175, R0 ;  /* 0x00000000af847221 */ /* 0x000fe20000010000 */
[----:B------:R-:W-:Y:S01]  /*c080*/  MOV R175, R201 ;  /* 0x000000c900af7202 */ /* 0x000fe20000000f00 */
[----:B------:R-:W-:Y:S01]  /*c090*/  IMAD.MOV.U32 R0, RZ, RZ, R200 ;  /* 0x000000ffff007224 */ /* 0x000fe200078e00c8 */
[----:B-1----:R-:W-:Y:S01]  /*c0a0*/  F2FP.BF16.PACK_AB R204, R198, R183 ;  /* 0x000000b7c6cc723e */ /* 0x002fe200000010ff */
[----:B------:R-:W-:Y:S02]  /*c0b0*/  IMAD.MOV.U32 R178, RZ, RZ, R211 ;  /* 0x000000ffffb27224 */ /* 0x000fe400078e00d3 */
[----:B------:R-:W-:Y:S01]  /*c0c0*/  FADD.FTZ R180, R180, R3 ;  /* 0x00000003b4b47221 */ /* 0x000fe20000010000 */
[----:B------:R-:W-:Y:S01]  /*c0d0*/  LDSM.16.MT88.4 R200, [R227+0x1900] ;  /* 0x00190000e3c8783b */ /* 0x000fe20000004200 */
[----:B------:R-:W1:Y:S01]  /*c0e0*/  MUFU.EX2 R139, R231 ;  /* 0x000000e7008b7308 */ /* 0x000e620000000800 */
[----:B------:R-:W-:Y:S01]  /*c0f0*/  FADD.FTZ R3, R177, R2 ;  /* 0x00000002b1037221 */ /* 0x000fe20000010000 */
[----:B------:R-:W-:Y:S02]  /*c100*/  MOV R2, R208 ;  /* 0x000000d000027202 */ /* 0x000fe40000000f00 */
[----:B------:R-:W-:Y:S02]  /*c110*/  MOV R177, R209 ;  /* 0x000000d100b17202 */ /* 0x000fe40000000f00 */
[----:B------:R-:W-:Y:S01]  /*c120*/  F2FP.BF16.PACK_AB R209, R246, R247 ;  /* 0x000000f7f6d1723e */ /* 0x000fe200000010ff */
[----:B--2---:R-:W2:Y:S03]  /*c130*/  LDSM.16.MT88.4 R164, [R228+0x3100] ;  /* 0x00310000e4a4783b */ /* 0x004ea60000004200 */
[----:B------:R-:W-:Y:S05]  /*c140*/  MUFU.EX2 R252, R170 ;  /* 0x000000aa00fc7308 */ /* 0x000fea0000000800 */
[----:B---3--:R3:W5:Y:S04]  /*c150*/  LDL.LU R239, [R1+0x7c] ;  /* 0x00007c0001ef7983 */ /* 0x0087680000300800 */
[----:B------:R3:W5:Y:S01]  /*c160*/  LDL.LU R233, [R1+0x78] ;  /* 0x0000780001e97983 */ /* 0x0007620000300800 */
[----:B------:R4:W3:Y:S03]  /*c170*/  MUFU.EX2 R250, R169 ;  /* 0x000000a900fa7308 */ /* 0x0008e60000000800 */
[----:B------:R2:W5:Y:S01]  /*c180*/  LDL.LU R240, [R1+0x74] ;  /* 0x0000740001f07983 */ /* 0x0005620000300800 */
[----:B-1----:R-:W-:Y:S03]  /*c190*/  F2FP.BF16.PACK_AB R210, R139, R244 ;  /* 0x000000f48bd2723e */ /* 0x002fe600000010ff */
[----:B------:R1:W5:Y:S03]  /*c1a0*/  LDL.LU R224, [R1+0x70] ;  /* 0x0000700001e07983 */ /* 0x0003660000300800 */
[----:B------:R1:W1:Y:S01]  /*c1b0*/  MUFU.EX2 R251, R216 ;  /* 0x000000d800fb7308 */ /* 0x0002620000000800 */
[----:B------:R1:W5:Y:S09]  /*c1c0*/  LDL.LU R231, [R1+0x6c] ;  /* 0x00006c0001e77983 */ /* 0x0003720000300800 */
[----:B------:R1:W-:Y:S01]  /*c1d0*/  MUFU.EX2 R138, R241 ;  /* 0x000000f1008a7308 */ /* 0x0003e20000000800 */
[----:B----4-:R-:W4:Y:S01]  /*c1e0*/  LDSM.16.MT88.4 R168, [R226+0x1900] ;  /* 0x00190000e2a8783b */ /* 0x010f220000004200 */
[----:B---3--:R-:W-:Y:S01]  /*c1f0*/  F2FP.BF16.PACK_AB R207, R250, R252 ;  /* 0x000000fcfacf723e */ /* 0x008fe200000010ff */
[-C--:B--2---:R-:W-:Y:S07]  /*c200*/  HMMA.16816.F32.BF16 R100, R140, R164.reuse, R100 ;  /* 0x000000a48c64723c */ /* 0x084fee0000041864 */
[----:B------:R-:W2:Y:S01]  /*c210*/  MUFU.EX2 R197, R197 ;  /* 0x000000c500c57308 */ /* 0x000ea20000000800 */
[----:B-1----:R-:W-:Y:S01]  /*c220*/  LDSM.16.MT88.4 R216, [R226+0x3900] ;  /* 0x00390000e2d8783b */ /* 0x002fe20000004200 */
[C---:B------:R-:W-:Y:S04]  /*c230*/  HMMA.16816.F32.BF16 R104, R144.reuse, R164, R104 ;  /* 0x000000a49068723c */ /* 0x040fe80000041868 */
[----:B------:R-:W-:Y:S02]  /*c240*/  F2FP.BF16.PACK_AB R206, R208, R251 ;  /* 0x000000fbd0ce723e */ /* 0x000fe400000010ff */
[----:B------:R-:W-:Y:S02]  /*c250*/  F2FP.BF16.PACK_AB R208, R248, R249 ;  /* 0x000000f9f8d0723e */ /* 0x000fe400000010ff */
[-C--:B------:R-:W-:Y:S01]  /*c260*/  HMMA.16816.F32.BF16 R108, R144, R166.reuse, R108 ;  /* 0x000000a6906c723c */ /* 0x080fe2000004186c */
[----:B------:R1:W5:Y:S03]  /*c270*/  LDL.LU R241, [R1+0x68] ;  /* 0x0000680001f17983 */ /* 0x0003660000300800 */
[----:B------:R-:W-:Y:S01]  /*c280*/  MOV R165, R187 ;  /* 0x000000bb00a57202 */ /* 0x000fe20000000f00 */
[----:B------:R1:W5:Y:S01]  /*c290*/  LDL.LU R242, [R1+0x64] ;  /* 0x0000640001f27983 */ /* 0x0003620000300800 */
[----:B------:R-:W-:Y:S02]  /*c2a0*/  MOV R164, R186 ;  /* 0x000000ba00a47202 */ /* 0x000fe40000000f00 */
[C---:B------:R-:W-:Y:S01]  /*c2b0*/  HMMA.16816.F32.BF16 R112, R140.reuse, R166, R112 ;  /* 0x000000a68c70723c */ /* 0x040fe20000041870 */
[----:B------:R1:W5:Y:S03]  /*c2c0*/  LDL.LU R243, [R1+0x60] ;  /* 0x0000600001f37983 */ /* 0x0003660000300800 */
[----:B--2---:R-:W-:Y:S01]  /*c2d0*/  F2FP.BF16.PACK_AB R205, R197, R182 ;  /* 0x000000b6c5cd723e */ /* 0x004fe200000010ff */
[----:B------:R1:W5:Y:S01]  /*c2e0*/  LDL.LU R235, [R1+0x5c] ;  /* 0x00005c0001eb7983 */ /* 0x0003620000300800 */
[----:B------:R-:W-:Y:S01]  /*c2f0*/  F2FP.BF16.PACK_AB R211, R133, R138 ;  /* 0x0000008a85d3723e */ /* 0x000fe200000010ff */
[----:B------:R-:W-:Y:S01]  /*c300*/  IMAD.MOV.U32 R166, RZ, RZ, R185 ;  /* 0x000000ffffa67224 */ /* 0x000fe200078e00b9 */
[-C--:B------:R-:W-:Y:S04]  /*c310*/  HMMA.16816.F32.BF16 R116, R140, R148.reuse, R116 ;  /* 0x000000948c74723c */ /* 0x080fe80000041874 */
[----:B------:R-:W-:Y:S02]  /*c320*/  MOV R167, R184 ;  /* 0x000000b800a77202 */ /* 0x000fe40000000f00 */
[----:B------:R-:W2:Y:S02]  /*c330*/  LDSM.16.MT88.4 R184, [R228+0x1900] ;  /* 0x00190000e4b8783b */ /* 0x000ea40000004200 */
[C---:B------:R-:W-:Y:S08]  /*c340*/  HMMA.16816.F32.BF16 R120, R144.reuse, R148, R120 ;  /* 0x000000949078723c */ /* 0x040ff00000041878 */
[-C--:B------:R-:W-:Y:S08]  /*c350*/  HMMA.16816.F32.BF16 R124, R144, R150.reuse, R124 ;  /* 0x00000096907c723c */ /* 0x080ff0000004187c */
[----:B------:R-:W-:Y:S08]  /*c360*/  HMMA.16816.F32.BF16 R128, R140, R150, R128 ;  /* 0x000000968c80723c */ /* 0x000ff00000041880 */
[-C--:B------:R-:W-:Y:S01]  /*c370*/  HMMA.16816.F32.BF16 R140, R204, R152.reuse, R4 ;  /* 0x00000098cc8c723c */ /* 0x080fe20000041804 */
[----:B------:R-:W3:Y:S07]  /*c380*/  LDSM.16.MT88.4 R4, [R227+0x3900] ;  /* 0x00390000e304783b */ /* 0x000eee0000004200 */
[C---:B------:R-:W-:Y:S07]  /*c390*/  HMMA.16816.F32.BF16 R144, R208.reuse, R152, R8 ;  /* 0x00000098d090723c */ /* 0x040fee0000041808 */
[----:B------:R-:W-:Y:S01]  /*c3a0*/  IMAD.MOV.U32 R11, RZ, RZ, R157 ;  /* 0x000000ffff0b7224 */ /* 0x000fe200078e009d */
[-C--:B------:R-:W-:Y:S04]  /*c3b0*/  HMMA.16816.F32.BF16 R148, R208, R154.reuse, R12 ;  /* 0x0000009ad094723c */ /* 0x080fe8000004180c */
[----:B------:R-:W-:Y:S01]  /*c3c0*/  MOV R9, R174 ;  /* 0x000000ae00097202 */ /* 0x000fe20000000f00 */
[----:B------:R-:W-:Y:S01]  /*c3d0*/  IMAD.MOV.U32 R8, RZ, RZ, R0 ;  /* 0x000000ffff087224 */ /* 0x000fe200078e0000 */
[----:B------:R-:W-:Y:S01]  /*c3e0*/  MOV R10, R173 ;  /* 0x000000ad000a7202 */ /* 0x000fe20000000f00 */
[----:B------:R-:W-:Y:S01]  /*c3f0*/  IMAD.MOV.U32 R0, RZ, RZ, R196 ;  /* 0x000000ffff007224 */ /* 0x000fe200078e00c4 */
[C---:B------:R-:W-:Y:S04]  /*c400*/  HMMA.16816.F32.BF16 R152, R204.reuse, R154, R16 ;  /* 0x0000009acc98723c */ /* 0x040fe80000041810 */
[----:B------:R-:W-:Y:S02]  /*c410*/  MOV R15, R2 ;  /* 0x00000002000f7202 */ /* 0x000fe40000000f00 */
[----:B------:R-:W-:Y:S01]  /*c420*/  MOV R13, R198 ;  /* 0x000000c6000d7202 */ /* 0x000fe20000000f00 */
[----:B------:R-:W-:Y:S01]  /*c430*/  IMAD.MOV.U32 R16, RZ, RZ, R190 ;  /* 0x000000ffff107224 */ /* 0x000fe200078e00be */
[-C--:B----4-:R-:W-:Y:S04]  /*c440*/  HMMA.16816.F32.BF16 R156, R204, R168.reuse, R20 ;  /* 0x000000a8cc9c723c */ /* 0x090fe80000041814 */
[----:B------:R-:W-:Y:S02]  /*c450*/  MOV R14, R197 ;  /* 0x000000c5000e7202 */ /* 0x000fe40000000f00 */
[----:B------:R-:W-:Y:S01]  /*c460*/  MOV R19, R183 ;  /* 0x000000b700137202 */ /* 0x000fe20000000f00 */
[----:B------:R-:W-:Y:S01]  /*c470*/  IMAD.MOV.U32 R21, RZ, RZ, R193 ;  /* 0x000000ffff157224 */ /* 0x000fe200078e00c1 */
[C---:B------:R-:W-:Y:S04]  /*c480*/  HMMA.16816.F32.BF16 R160, R208.reuse, R168, R24 ;  /* 0x000000a8d0a0723c */ /* 0x040fe80000041818 */
[----:B------:R-:W-:Y:S02]  /*c490*/  MOV R12, R182 ;  /* 0x000000b6000c7202 */ /* 0x000fe40000000f00 */
[----:B------:R-:W-:Y:S01]  /*c4a0*/  MOV R17, R189 ;  /* 0x000000bd00117202 */ /* 0x000fe20000000f00 */
[----:B------:R-:W-:Y:S01]  /*c4b0*/  IMAD.MOV.U32 R25, RZ, RZ, R164 ;  /* 0x000000ffff197224 */ /* 0x000fe200078e00a4 */
        /* <DEDUP_REMOVED lines=10> */
[----:B------:R-:W-:Y:S01]  /*c560*/  MOV R31, R11 ;  /* 0x0000000b001f7202 */ /* 0x000fe20000000f00 */
[----:B------:R-:W-:Y:S01]  /*c570*/  IMAD.MOV.U32 R28, RZ, RZ, R178 ;  /* 0x000000ffff1c7224 */ /* 0x000fe200078e00b2 */
[----:B------:R-:W-:Y:S01]  /*c580*/  MOV R34, R172 ;  /* 0x000000ac00227202 */ /* 0x000fe20000000f00 */
[----:B------:R-:W-:Y:S01]  /*c590*/  IMAD.MOV.U32 R33, RZ, RZ, R199 ;  /* 0x000000ffff217224 */ /* 0x000fe200078e00c7 */
[-C--:B--2---:R-:W-:Y:S03]  /*c5a0*/  HMMA.16816.F32.BF16 R172, R204, R184.reuse, R36 ;  /* 0x000000b8ccac723c */ /* 0x084fe60000041824 */
[----:B------:R-:W-:Y:S01]  /*c5b0*/  MOV R35, R176 ;  /* 0x000000b000237202 */ /* 0x000fe20000000f00 */
[----:B------:R-:W-:Y:S01]  /*c5c0*/  IMAD.MOV.U32 R32, RZ, RZ, R180 ;  /* 0x000000ffff207224 */ /* 0x000fe200078e00b4 */
[----:B------:R-:W-:Y:S01]  /*c5d0*/  MOV R22, R192 ;  /* 0x000000c000167202 */ /* 0x000fe20000000f00 */
[----:B------:R-:W-:Y:S01]  /*c5e0*/  IMAD.MOV.U32 R11, RZ, RZ, R181 ;  /* 0x000000ffff0b7224 */ /* 0x000fe200078e00b5 */
[----:B------:R-:W-:Y:S01]  /*c5f0*/  MOV R39, R179 ;  /* 0x000000b300277202 */ /* 0x000fe20000000f00 */
[----:B------:R-:W-:Y:S01]  /*c600*/  FADD.FTZ R3, R33, R3 ;  /* 0x0000000321037221 */ /* 0x000fe20000010000 */
[C---:B------:R-:W-:Y:S04]  /*c610*/  HMMA.16816.F32.BF16 R176, R208.reuse, R184, R40 ;  /* 0x000000b8d0b0723c */ /* 0x040fe80000041828 */
[----:B------:R-:W-:Y:S01]  /*c620*/  FADD.FTZ R10, R10, R3 ;  /* 0x000000030a0a7221 */ /* 0x000fe20000010000 */
[----:B------:R-:W-:Y:S01]  /*c630*/  MOV R2, R195 ;  /* 0x000000c300027202 */ /* 0x000fe20000000f00 */
        /* <DEDUP_REMOVED lines=14> */
[----:B------:R-:W-:Y:S01]  /*c720*/  FADD.FTZ R11, R11, R132 ;  /* 0x000000840b0b7221 */ /* 0x000fe20000010000 */
[----:B------:R-:W-:Y:S03]  /*c730*/  MOV R132, R137 ;  /* 0x0000008900847202 */ /* 0x000fe60000000f00 */
[C---:B------:R-:W-:Y:S04]  /*c740*/  HMMA.16816.F32.BF16 R200, R204.reuse, R202, R64 ;  /* 0x000000caccc8723c */ /* 0x040fe80000041840 */
[----:B------:R-:W-:Y:S04]  /*c750*/  FADD.FTZ R11, R28, R11 ;  /* 0x0000000b1c0b7221 */ /* 0x000fe80000010000 */
        /* <DEDUP_REMOVED lines=47> */
[----:B------:R-:W-:Y:S01]  /*ca50*/  MOV R138, R135 ;  /* 0x00000087008a7202 */ /* 0x000fe20000000f00 */
[----:B------:R-:W-:Y:S03]  /*ca60*/  IMAD.MOV.U32 R133, RZ, RZ, R136 ;  /* 0x000000ffff857224 */ /* 0x000fe600078e0088 */
[----:B------:R1:W-:Y:S01]  /*ca70*/  STL [R1+0x1c], R0 ;  /* 0x00001c0001007387 */ /* 0x0003e20000100800 */
[----:B------:R-:W-:-:S05]  /*ca80*/  @P0 BRA `(.L_x_1602) ;  /* 0xffffac4000000947 */ /* 0x000fca000383ffff */
.L_x_1601:
[----:B---3--:R-:W-:-:S13]  /*ca90*/  ISETP.LE.AND P0, PT, RZ, UR25, PT ;  /* 0x00000019ff007c0c */ /* 0x008fda000bf03270 */
[----:B------:R-:W-:Y:S05]  /*caa0*/  @!P0 BRA `(.L_x_1603) ;  /* 0x00004a9000008947 */ /* 0x000fea0003800000 */
[----:B------:R-:W2:Y:S01]  /*cab0*/  LDL.64 R12, [R1+0x48] ;  /* 0x00004800010c7983 */ /* 0x000ea20000100a00 */
[----:B------:R-:W-:-:S03]  /*cac0*/  ULDC.64 UR4, c[0x0][0x1e0] ;  /* 0x0000780000047ab9 */ /* 0x000fc60000000a00 */
[----:B------:R-:W3:Y:S04]  /*cad0*/  LDL.64 R6, [R1+0x50] ;  /* 0x0000500001067983 */ /* 0x000ee80000100a00 */
[----:B------:R-:W4:Y:S04]  /*cae0*/  LDL.64 R8, [R1+0x38] ;  /* 0x0000380001087983 */ /* 0x000f280000100a00 */
[----:B-1----:R-:W4:Y:S01]  /*caf0*/  LDL.64 R4, [R1+0x40] ;  /* 0x0000400001047983 */ /* 0x002f220000100a00 */
[----:B------:R-:W-:Y:S01]  /*cb00*/  UIADD3 UR12, UP0, UR12, 0x80, URZ ;  /* 0x000000800c0c7890 */ /* 0x000fe2000ff1e03f */
[----:B------:R-:W-:Y:S01]  /*cb10*/  IMAD.MOV.U32 R3, RZ, RZ, R136 ;  /* 0x000000ffff037224 */ /* 0x000fe200078e0088 */
[----:B------:R-:W-:Y:S01]  /*cb20*/  USHF.L.U64.HI UR6, UR4, 0x5, UR5 ;  /* 0x0000000504067899 */ /* 0x000fe20008010205 */
[----:B------:R-:W-:Y:S01]  /*cb30*/  MOV R2, R137 ;  /* 0x0000008900027202 */ /* 0x000fe20000000f00 */
[----:B------:R-:W-:Y:S01]  /*cb40*/  USHF.L.U32 UR8, UR4, 0x5, URZ ;  /* 0x0000000504087899 */ /* 0x000fe2000800063f */
[----:B-----5:R-:W-:Y:S01]  /*cb50*/  IMAD.MOV.U32 R138, RZ, RZ, R134 ;  /* 0x000000ffff8a7224 */ /* 0x020fe200078e0086 */
[----:B------:R-:W-:Y:S01]  /*cb60*/  MOV R132, R135 ;  /* 0x0000008700847202 */ /* 0x000fe20000000f00 */
[----:B------:R-:W-:-:S02]  /*cb70*/  UMOV UR7, 0x6 ;  /* 0x0000000600077882 */ /* 0x000fc40000000000 */
[----:B------:R-:W-:Y:S02]  /*cb80*/  ULDC.64 UR4, c[0x0][0x208] ;  /* 0x0000820000047ab9 */ /* 0x000fe40000000a00 */
[----:B------:R-:W-:Y:S02]  /*cb90*/  USHF.L.U64.HI UR7, UR4, UR7, UR5 ;  /* 0x0000000704077299 */ /* 0x000fe40008010205 */
[----:B------:R-:W-:Y:S02]  /*cba0*/  USHF.L.U32 UR11, UR4, 0x6, URZ ;  /* 0x00000006040b7899 */ /* 0x000fe4000800063f */
[----:B------:R-:W-:Y:S01]  /*cbb0*/  UIADD3.X UR9, URZ, UR9, URZ, UP0, !UPT ;  /* 0x000000093f097290 */ /* 0x000fe200087fe43f */
[----:B--2---:R-:W-:Y:S02]  /*cbc0*/  IADD3 R0, P0, R12, 0x40, RZ ;  /* 0x000000400c007810 */ /* 0x004fe40007f1e0ff */
[----:B---3--:R-:W-:-:S03]  /*cbd0*/  IADD3 R10, P1, R6, 0x40, RZ ;  /* 0x00000040060a7810 */ /* 0x008fc60007f3e0ff */
[----:B------:R1:W-:Y:S02]  /*cbe0*/  STL [R1+0x2c], R0 ;  /* 0x00002c0001007387 */ /* 0x0003e40000100800 */
[----:B----4-:R-:W-:Y:S02]  /*cbf0*/  IMAD.X R11, RZ, RZ, R5, P1 ;  /* 0x000000ffff0b7224 */ /* 0x010fe400008e0605 */
[----:B------:R-:W-:Y:S01]  /*cc00*/  IMAD.MOV.U32 R4, RZ, RZ, R6 ;  /* 0x000000ffff047224 */ /* 0x000fe200078e0006 */
[----:B-1----:R-:W-:-:S05]  /*cc10*/  IADD3.X R0, RZ, R9, RZ, P0, !PT ;  /* 0x00000009ff007210 */ /* 0x002fca00007fe4ff */
[----:B------:R1:W-:Y:S04]  /*cc20*/  STL [R1+0x28], R0 ;  /* 0x0000280001007387 */ /* 0x0003e80000100800 */
[----:B------:R1:W-:Y:S04]  /*cc30*/  STL.64 [R1+0x20], R10 ;  /* 0x0000200a01007387 */ /* 0x0003e80000100a00 */
[----:B------:R1:W-:Y:S02]  /*cc40*/  STL.64 [R1+0x40], R4 ;  /* 0x0000400401007387 */ /* 0x0003e40000100a00 */
.L_x_1604:
[----:B------:R-:W2:Y:S01]  /*cc50*/  LDL.64 R134, [R1+0x40] ;  /* 0x0000400001867983 */ /* 0x000ea20000100a00 */
[----:B------:R-:W-:Y:S04]  /*cc60*/  DEPBAR.LE SB0, 0x0 ;  /* 0x000080000000791a */ /* 0x000fe80000000000 */
[----:B------:R-:W-:Y:S01]  /*cc70*/  USHF.R.S32.HI UR5, URZ, 0x1f, UR25 ;  /* 0x0000001f3f057899 */ /* 0x000fe20008011419 */
[----:B------:R-:W3:Y:S01]  /*cc80*/  LDL.64 R246, [R1+0x20] ;  /* 0x0000200001f67983 */ /* 0x000ee20000100a00 */
[----:B------:R-:W-:Y:S01]  /*cc90*/  UIMAD UR4, UR7, UR25, URZ ;  /* 0x00000019070472a4 */ /* 0x000fe2000f8e023f */
[----:B------:R-:W-:Y:S01]  /*cca0*/  MOV R133, UR11 ;  /* 0x0000000b00857c02 */ /* 0x000fe20008000f00 */
[----:B------:R-:W-:Y:S02]  /*ccb0*/  UISETP.GT.AND UP0, UPT, UR25, URZ, UPT ;  /* 0x0000003f1900728c */ /* 0x000fe4000bf04270 */
[----:B------:R-:W-:Y:S01]  /*ccc0*/  UIMAD UR4, UR5, UR11, UR4 ;  /* 0x0000000b050472a4 */ /* 0x000fe2000f8e0204 */
[----:B------:R-:W-:Y:S08]  /*ccd0*/  BAR.SYNC.DEFER_BLOCKING 0x0 ;  /* 0x0000000000007b1d */ /* 0x000ff00000010000 */
[----:B------:R-:W-:Y:S04]  /*cce0*/  STL [R1+0x80], R128 ;  /* 0x0000808001007387 */ /* 0x000fe80000100800 */
[----:B------:R-:W-:Y:S04]  /*ccf0*/  STL [R1+0x7c], R129 ;  /* 0x00007c8101007387 */ /* 0x000fe80000100800 */
[----:B------:R-:W-:Y:S04]  /*cd00*/  STL [R1+0x78], R130 ;  /* 0x0000788201007387 */ /* 0x000fe80000100800 */
[----:B------:R-:W-:Y:S04]  /*cd10*/  STL [R1+0x74], R131 ;  /* 0x0000748301007387 */ /* 0x000fe80000100800 */
[----:B-----5:R-:W-:Y:S08]  /*cd20*/  LDSM.16.M88.4 R64, [R231+0x8100] ;  /* 0x00810000e740783b */ /* 0x020ff00000000200 */
[----:B----4-:R-:W4:Y:S08]  /*cd30*/  LDSM.16.M88.4 R16, [R224+0x4100] ;  /* 0x00410000e010783b */ /* 0x010f300000000200 */
[----:B------:R-:W1:Y:S08]  /*cd40*/  LDSM.16.M88.4 R60, [R231+0xa100] ;  /* 0x00a10000e73c783b */ /* 0x000e700000000200 */
[----:B------:R-:W1:Y:S08]  /*cd50*/  LDSM.16.M88.4 R32, [R224+0x4900] ;  /* 0x00490000e020783b */ /* 0x000e700000000200 */
[----:B------:R-:W1:Y:S08]  /*cd60*/  LDSM.16.M88.4 R48, [R224+0x5100] ;  /* 0x00510000e030783b */ /* 0x000e700000000200 */
[----:B------:R-:W1:Y:S02]  /*cd70*/  LDSM.16.M88.4 R204, [R224+0x5900] ;  /* 0x00590000e0cc783b */ /* 0x000e640000000200 */
[-C--:B-1--4-:R-:W-:Y:S06]  /*cd80*/  HMMA.16816.F32.BF16 R4, R64, R16.reuse, RZ ;  /* 0x000000104004723c */ /* 0x092fec00000418ff */
[----:B------:R-:W-:Y:S02]  /*cd90*/  LDSM.16.M88.4 R208, [R233+0x8100] ;  /* 0x00810000e9d0783b */ /* 0x000fe40000000200 */
[C---:B------:R-:W-:Y:S06]  /*cda0*/  HMMA.16816.F32.BF16 R8, R60.reuse, R16, RZ ;  /* 0x000000103c08723c */ /* 0x040fec00000418ff */
[----:B------:R-:W1:Y:S02]  /*cdb0*/  LDSM.16.M88.4 R212, [R235] ;  /* 0x00000000ebd4783b */ /* 0x000e640000000200 */
[-C--:B------:R-:W-:Y:S06]  /*cdc0*/  HMMA.16816.F32.BF16 R12, R60, R18.reuse, RZ ;  /* 0x000000123c0c723c */ /* 0x080fec00000418ff */
[----:B------:R-:W4:Y:S02]  /*cdd0*/  LDSM.16.M88.4 R216, [R233+0xa100] ;  /* 0x00a10000e9d8783b */ /* 0x000f240000000200 */
[C---:B------:R-:W-:Y:S06]  /*cde0*/  HMMA.16816.F32.BF16 R16, R64.reuse, R18, RZ ;  /* 0x000000124010723c */ /* 0x040fec00000418ff */
[----:B------:R-:W-:Y:S02]  /*cdf0*/  LDSM.16.M88.4 R220, [R242] ;  /* 0x00000000f2dc783b */ /* 0x000fe40000000200 */
[-C--:B------:R-:W-:Y:S06]  /*ce00*/  HMMA.16816.F32.BF16 R20, R64, R32.reuse, RZ ;  /* 0x000000204014723c */ /* 0x080fec00000418ff */
        /* <DEDUP_REMOVED lines=17> */
[----:B------:R-:W4:Y:S07]  /*cf20*/  LDSM.16.M88.4 R204, [R243] ;  /* 0x00000000f3cc783b */ /* 0x000f2e0000000200 */
[-C--:B-1----:R-:W-:Y:S08]  /*cf30*/  HMMA.16816.F32.BF16 R4, R208, R212.reuse, R4 ;  /* 0x000000d4d004723c */ /* 0x082ff00000041804 */
[C---:B----4-:R-:W-:Y:S08]  /*cf40*/  HMMA.16816.F32.BF16 R8, R216.reuse, R212, R8 ;  /* 0x000000d4d808723c */ /* 0x050ff00000041808 */
[-C--:B------:R-:W-:Y:S08]  /*cf50*/  HMMA.16816.F32.BF16 R12, R216, R214.reuse, R12 ;  /* 0x000000d6d80c723c */ /* 0x080ff0000004180c */
[C---:B------:R-:W-:Y:S08]  /*cf60*/  HMMA.16816.F32.BF16 R16, R208.reuse, R214, R16 ;  /* 0x000000d6d010723c */ /* 0x040ff00000041810 */
[-C--:B------:R-:W-:Y:S08]  /*cf70*/  HMMA.16816.F32.BF16 R20, R208, R204.reuse, R20 ;  /* 0x000000ccd014723c */ /* 0x080ff00000041814 */
[C---:B------:R-:W-:Y:S08]  /*cf80*/  HMMA.16816.F32.BF16 R24, R216.reuse, R204, R24 ;  /* 0x000000ccd818723c */ /* 0x040ff00000041818 */
[-C--:B------:R-:W-:Y:S08]  /*cf90*/  HMMA.16816.F32.BF16 R28, R216, R206.reuse, R28 ;  /* 0x000000ced81c723c */ /* 0x080ff0000004181c */
[C---:B------:R-:W-:Y:S01]  /*cfa0*/  HMMA.16816.F32.BF16 R32, R208.reuse, R206, R32 ;  /* 0x000000ced020723c */ /* 0x040fe20000041820 */
[----:B------:R-:W1:Y:S07]  /*cfb0*/  LDSM.16.M88.4 R204, [R241] ;  /* 0x00000000f1cc783b */ /* 0x000e6e0000000200 */
[-C--:B------:R-:W-:Y:S08]  /*cfc0*/  HMMA.16816.F32.BF16 R36, R208, R220.reuse, R36 ;  /* 0x000000dcd024723c */ /* 0x080ff00000041824 */
[C---:B------:R-:W-:Y:S08]  /*cfd0*/  HMMA.16816.F32.BF16 R40, R216.reuse, R220, R40 ;  /* 0x000000dcd828723c */ /* 0x040ff00000041828 */
[-C--:B------:R-:W-:Y:S04]  /*cfe0*/  HMMA.16816.F32.BF16 R44, R216, R222.reuse, R44 ;  /* 0x000000ded82c723c */ /* 0x080fe8000004182c */
[----:B--2---:R-:W-:Y:S04]  /*cff0*/  IMAD.WIDE.U32 R136, R133, UR25, R134 ;  /* 0x0000001985887c25 */ /* 0x004fe8000f8e0086 */
[C---:B------:R-:W-:Y:S04]  /*d000*/  HMMA.16816.F32.BF16 R48, R208.reuse, R222, R48 ;  /* 0x000000ded030723c */ /* 0x040fe80000041830 */
[----:B------:R-:W-:Y:S02]  /*d010*/  IADD3 R0, R137, UR4, RZ ;  /* 0x0000000489007c10 */ /* 0x000fe4000fffe0ff */
[C---:B------:R-:W-:Y:S02]  /*d020*/  LEA R134, P0, R136.reuse, c[0x0][0x1f8], 0x1 ;  /* 0x00007e0088867a11 */ /* 0x040fe400078008ff */
[-C--:B-1----:R-:W-:Y:S04]  /*d030*/  HMMA.16816.F32.BF16 R52, R208, R204.reuse, R52 ;  /* 0x000000ccd034723c */ /* 0x082fe80000041834 */
[----:B------:R-:W-:Y:S01]  /*d040*/  LEA.HI.X R135, R136, c[0x0][0x1fc], R0, 0x1, P0 ;  /* 0x00007f0088877a11 */ /* 0x000fe200000f0c00 */
[----:B---3--:R-:W-:Y:S01]  /*d050*/  IMAD.WIDE.U32 R136, R133, UR25, R246 ;  /* 0x0000001985887c25 */ /* 0x008fe2000f8e00f6 */
[----:B------:R-:W-:Y:S02]  /*d060*/  UIADD3 UR25, UR25, -0x1, URZ ;  /* 0xffffffff19197890 */ /* 0x000fe4000fffe03f */
[C---:B------:R-:W-:Y:S01]  /*d070*/  HMMA.16816.F32.BF16 R56, R216.reuse, R204, R56 ;  /* 0x000000ccd838723c */ /* 0x040fe20000041838 */
[----:B------:R-:W-:Y:S01]  /*d080*/  @!PT LDS RZ, [RZ] ;  /* 0x00000000fffff984 */ /* 0x000fe20000000800 */
[----:B------:R-:W-:Y:S01]  /*d090*/  @!PT LDS RZ, [RZ] ;  /* 0x00000000fffff984 */ /* 0x000fe20000000800 */
[----:B------:R-:W-:Y:S01]  /*d0a0*/  @!PT LDS RZ, [RZ] ;  /* 0x00000000fffff984 */ /* 0x000fe20000000800 */
[----:B------:R1:W-:Y:S01]  /*d0b0*/  LDGSTS.E.BYPASS.LTC128B.128 [R245+0x100], [R134.64], !P5 ;  /* 0x0010000086f57fae */ /* 0x0003e2000e901d52 */
[----:B------:R-:W-:Y:S02]  /*d0c0*/  @UP0 USHF.R.S32.HI UR13, URZ, 0x1f, UR25 ;  /* 0x0000001f3f0d0899 */ /* 0x000fe40008011419 */
[----:B------:R-:W-:Y:S01]  /*d0d0*/  IADD3 R0, R137, UR4, RZ ;  /* 0x0000000489007c10 */ /* 0x000fe2000fffe0ff */
[----:B------:R-:W-:Y:S01]  /*d0e0*/  ULDC.64 UR4, c[0x0][0x1e0] ;  /* 0x0000780000047ab9 */ /* 0x000fe20000000a00 */
[C---:B------:R-:W-:Y:S02]  /*d0f0*/  LEA R212, P0, R136.reuse, c[0x0][0x1f8], 0x1 ;  /* 0x00007e0088d47a11 */ /* 0x040fe400078008ff */
[-C--:B------:R-:W-:Y:S03]  /*d100*/  HMMA.16816.F32.BF16 R60, R216, R206.reuse, R60 ;  /* 0x000000ced83c723c */ /* 0x080fe6000004183c */
[----:B------:R-:W-:Y:S01]  /*d110*/  @UP0 UIMAD UR13, UR13, UR4, URZ ;  /* 0x000000040d0d02a4 */ /* 0x000fe2000f8e023f */
[----:B------:R-:W-:Y:S01]  /*d120*/  LEA.HI.X R213, R136, c[0x0][0x1fc], R0, 0x1, P0 ;  /* 0x00007f0088d57a11 */ /* 0x000fe200000f0c00 */
[----:B------:R-:W-:Y:S02]  /*d130*/  @UP0 UIMAD.WIDE.U32 UR20, UR25, UR4, URZ ;  /* 0x00000004191402a5 */ /* 0x000fe4000f8e003f */
[----:B------:R-:W-:Y:S01]  /*d140*/  @UP0 UIMAD UR13, UR25, UR5, UR13 ;  /* 0x00000005190d02a4 */ /* 0x000fe2000f8e020d */
[----:B------:R-:W-:Y:S01]  /*d150*/  HMMA.16816.F32.BF16 R64, R208, R206, R64 ;  /* 0x000000ced040723c */ /* 0x000fe20000041840 */
[----:B------:R2:W-:Y:S01]  /*d160*/  LDGSTS.E.BYPASS.LTC128B.128 [R245+0x2100], [R212.64], !P4 ;  /* 0x02100000d4f57fae */ /* 0x0005e2000e101d52 */
[----:B------:R-:W-:Y:S02]  /*d170*/  @UP0 USHF.L.U32 UR4, UR20, 0x6, URZ ;  /* 0x0000000614040899 */ /* 0x000fe4000800063f */
[----:B------:R-:W-:Y:S04]  /*d180*/  @UP0 UIADD3 UR13, UR21, UR13, URZ ;  /* 0x0000000d150d0290 */ /* 0x000fe8000fffe03f */
[----:B------:R-:W-:Y:S01]  /*d190*/  @UP0 USHF.L.U64.HI UR13, UR20, 0x6, UR13 ;  /* 0x00000006140d0899 */ /* 0x000fe2000801020d */
[----:B-1----:R-:W-:Y:S04]  /*d1a0*/  IADD3 R134, P0, R134, UR10, RZ ;  /* 0x0000000a86867c10 */ /* 0x002fe8000ff1e0ff */
[----:B------:R-:W-:Y:S02]  /*d1b0*/  IADD3.X R135, R135, UR14, RZ, P0, !PT ;  /* 0x0000000e87877c10 */ /* 0x000fe400087fe4ff */
[----:B------:R-:W-:Y:S03]  /*d1c0*/  IADD3 R136, P1, R134, UR10, RZ ;  /* 0x0000000a86887c10 */ /* 0x000fe6000ff3e0ff */
[----:B------:R1:W-:Y:S01]  /*d1d0*/  LDGSTS.E.BYPASS.LTC128B.128 [R245+0x900], [R134.64], !P5 ;  /* 0x0090000086f57fae */ /* 0x0003e2000e901d52 */
[----:B------:R-:W-:Y:S02]  /*d1e0*/  IADD3.X R137, R135, UR14, RZ, P1, !PT ;  /* 0x0000000e87897c10 */ /* 0x000fe40008ffe4ff */
[----:B------:R-:W-:Y:S02]  /*d1f0*/  IADD3 R204, P1, R136, UR10, RZ ;  /* 0x0000000a88cc7c10 */ /* 0x000fe4000ff3e0ff */
[----:B--2---:R-:W-:Y:S03]  /*d200*/  IADD3 R212, P0, R134, UR16, RZ ;  /* 0x0000001086d47c10 */ /* 0x004fe6000ff1e0ff */
[----:B------:R1:W-:Y:S01]  /*d210*/  LDGSTS.E.BYPASS.LTC128B.128 [R245+0x2900], [R134.64+0x80], !P4 ;  /* 0x0290008086f57fae */ /* 0x0003e2000e101d52 */
[----:B------:R-:W-:Y:S02]  /*d220*/  IADD3.X R205, R137, UR14, RZ, P1, !PT ;  /* 0x0000000e89cd7c10 */ /* 0x000fe40008ffe4ff */
[----:B------:R-:W-:Y:S05]  /*d230*/  IADD3.X R213, R135, UR15, RZ, P0, !PT ;  /* 0x0000000f87d57c10 */ /* 0x000fea00087fe4ff */
[----:B------:R2:W-:Y:S08]  /*d240*/  LDGSTS.E.BYPASS.LTC128B.128 [R245+0x1100], [R136.64], !P5 ;  /* 0x0110000088f57fae */ /* 0x0005f0000e901d52 */
        /* <DEDUP_REMOVED lines=8> */
[----:B------:R-:W1:Y:S08]  /*d2d0*/  LDSM.16.M88.4 R220, [R232+0xa100] ;  /* 0x00a10000e8dc783b */ /* 0x000e700000000200 */
[----:B----4-:R-:W4:Y:S08]  /*d2e0*/  LDSM.16.M88.4 R204, [R230+0x4900] ;  /* 0x00490000e6cc783b */ /* 0x010f300000000200 */
[----:B------:R-:W0:Y:S08]  /*d2f0*/  LDGDEPBAR ;  /* 0x00000000000079af */ /* 0x000e300000000000 */
[----:B------:R-:W2:Y:S01]  /*d300*/  LDSM.16.M88.4 R208, [R230+0x5100] ;  /* 0x00510000e6d0783b */ /* 0x000ea20000000200 */
[-C--:B---3--:R-:W-:Y:S08]  /*d310*/  HMMA.16816.F32.BF16 R4, R212, R216.reuse, R4 ;  /* 0x000000d8d404723c */ /* 0x088ff00000041804 */
        /* <DEDUP_REMOVED lines=13> */
[----:B------:R-:W2:Y:S07]  /*d3f0*/  LDSM.16.M88.4 R208, [R229] ;  /* 0x00000000e5d0783b */ /* 0x000eae0000000200 */
[-C--:B-1----:R-:W-:Y:S08]  /*d400*/  HMMA.16816.F32.BF16 R52, R212, R216.reuse, R52 ;  /* 0x000000d8d434723c */ /* 0x082ff00000041834 */
[C---:B------:R-:W-:Y:S08]  /*d410*/  HMMA.16816.F32.BF16 R56, R220.reuse, R216, R56 ;  /* 0x000000d8dc38723c */ /* 0x040ff00000041838 */
[-C--:B------:R-:W-:Y:S01]  /*d420*/  HMMA.16816.F32.BF16 R60, R220, R218.reuse, R60 ;  /* 0x000000dadc3c723c */ /* 0x080fe2000004183c */
[----:B------:R-:W1:Y:S07]  /*d430*/  LDSM.16.M88.4 R220, [R234+0xa100] ;  /* 0x00a10000eadc783b */ /* 0x000e6e0000000200 */
[----:B------:R-:W-:Y:S01]  /*d440*/  HMMA.16816.F32.BF16 R64, R212, R218, R64 ;  /* 0x000000dad440723c */ /* 0x000fe20000041840 */
[----:B------:R-:W3:Y:S07]  /*d450*/  LDSM.16.M88.4 R212, [R229+0x800] ;  /* 0x00080000e5d4783b */ /* 0x000eee0000000200 */
[-C--:B--2---:R-:W-:Y:S01]  /*d460*/  HMMA.16816.F32.BF16 R4, R204, R208.reuse, R4 ;  /* 0x000000d0cc04723c */ /* 0x084fe20000041804 */
[----:B------:R-:W-:Y:S07]  /*d470*/  LDSM.16.M88.4 R216, [R229+0x1800] ;  /* 0x00180000e5d8783b */ /* 0x000fee0000000200 */
[C---:B-1----:R-:W-:Y:S08]  /*d480*/  HMMA.16816.F32.BF16 R8, R220.reuse, R208, R8 ;  /* 0x000000d0dc08723c */ /* 0x042ff00000041808 */
[-C--:B------:R-:W-:Y:S08]  /*d490*/  HMMA.16816.F32.BF16 R12, R220, R210.reuse, R12 ;  /* 0x000000d2dc0c723c */ /* 0x080ff0000004180c */
[C---:B------:R-:W-:Y:S01]  /*d4a0*/  HMMA.16816.F32.BF16 R16, R204.reuse, R210, R16 ;  /* 0x000000d2cc10723c */ /* 0x040fe20000041810 */
[----:B------:R-:W1:Y:S07]  /*d4b0*/  LDSM.16.M88.4 R208, [R229+0x1000] ;  /* 0x00100000e5d0783b */ /* 0x000e6e0000000200 */
[-C--:B---3--:R-:W-:Y:S08]  /*d4c0*/  HMMA.16816.F32.BF16 R20, R204, R212.reuse, R20 ;  /* 0x000000d4cc14723c */ /* 0x088ff00000041814 */
[C---:B------:R-:W-:Y:S08]  /*d4d0*/  HMMA.16816.F32.BF16 R24, R220.reuse, R212, R24 ;  /* 0x000000d4dc18723c */ /* 0x040ff00000041818 */
        /* <DEDUP_REMOVED lines=29> */
[----:B------:R-:W1:Y:S07]  /*d6b0*/  LDSM.16.M88.4 R212, [R240] ;  /* 0x00000000f0d4783b */ /* 0x000e6e0000000200 */
[-C--:B------:R-:W-:Y:S08]  /*d6c0*/  HMMA.16816.F32.BF16 R52, R208, R216.reuse, R52 ;  /* 0x000000d8d034723c */ /* 0x080ff00000041834 */
[C---:B------:R-:W-:Y:S08]  /*d6d0*/  HMMA.16816.F32.BF16 R56, R220.reuse, R216, R56 ;  /* 0x000000d8dc38723c */ /* 0x040ff00000041838 */
[-C--:B------:R-:W-:Y:S01]  /*d6e0*/  HMMA.16816.F32.BF16 R60, R220, R218.reuse, R60 ;  /* 0x000000dadc3c723c */ /* 0x080fe2000004183c */
[----:B------:R-:W2:Y:S07]  /*d6f0*/  LDSM.16.M88.4 R220, [R233+0xe100] ;  /* 0x00e10000e9dc783b */ /* 0x000eae0000000200 */
[----:B------:R-:W-:Y:S01]  /*d700*/  HMMA.16816.F32.BF16 R64, R208, R218, R64 ;  /* 0x000000dad040723c */ /* 0x000fe20000041840 */
[----:B------:R-:W3:Y:S07]  /*d710*/  LDSM.16.M88.4 R208, [R239] ;  /* 0x00000000efd0783b */ /* 0x000eee0000000200 */
[-C--:B-1----:R-:W-:Y:S01]  /*d720*/  HMMA.16816.F32.BF16 R4, R204, R212.reuse, R4 ;  /* 0x000000d4cc04723c */ /* 0x082fe20000041804 */
[----:B------:R-:W-:Y:S07]  /*d730*/  LDSM.16.M88.4 R216, [R237] ;  /* 0x00000000edd8783b */ /* 0x000fee0000000200 */
        /* <DEDUP_REMOVED lines=53> */
[----:B------:R-:W2:Y:S01]  /*da90*/  MUFU.TANH R211, R6 ;  /* 0x0000000600d37308 */ /* 0x000ea20000002400 */
[----:B------:R-:W-:Y:S02]  /*daa0*/  FMUL.FTZ R8, R8, c[0x0][0x320] ;  /* 0x0000c80008087a20 */ /* 0x000fe40000410000 */
[----:B------:R-:W-:Y:S03]  /*dab0*/  FMUL.FTZ R9, R9, c[0x0][0x320] ;  /* 0x0000c80009097a20 */ /* 0x000fe60000410000 */
[----:B------:R-:W-:Y:S02]  /*dac0*/  FMUL.FTZ R10, R10, c[0x0][0x320] ;  /* 0x0000c8000a0a7a20 */ /* 0x000fe40000410000 */
[----:B------:R-:W-:Y:S02]  /*dad0*/  FMUL.FTZ R11, R11, c[0x0][0x320] ;  /* 0x0000c8000b0b7a20 */ /* 0x000fe40000410000 */
        /* <DEDUP_REMOVED lines=9> */
[----:B------:R-:W-:Y:S05]  /*db70*/  FMUL.FTZ R19, R19, c[0x0][0x320] ;  /* 0x0000c80013137a20 */ /* 0x000fea0000410000 */
[----:B------:R-:W-:Y:S01]  /*db80*/  MUFU.TANH R213, R9 ;  /* 0x0000000900d57308 */ /* 0x000fe20000002400 */
[----:B----4-:R-:W4:Y:S09]  /*db90*/  LDSM.16.M88.4 R4, [R229+0x2800] ;  /* 0x00280000e504783b */ /* 0x010f320000000200 */
[----:B------:R-:W-:Y:S10]  /*dba0*/  MUFU.TANH R216, R10 ;  /* 0x0000000a00d87308 */ /* 0x000ff40000002400 */
[----:B------:R1:W-:Y:S10]  /*dbb0*/  MUFU.TANH R217, R11 ;  /* 0x0000000b00d97308 */ /* 0x0003f40000002400 */
[----:B------:R-:W2:Y:S10]  /*dbc0*/  MUFU.TANH R16, R16 ;  /* 0x0000001000107308 */ /* 0x000eb40000002400 */
        /* <DEDUP_REMOVED lines=8> */
[----:B------:R-:W-:Y:S01]  /*dc50*/  MUFU.TANH R19, R19 ;  /* 0x0000001300137308 */ /* 0x000fe20000002400 */
[----:B------:R-:W4:Y:S01]  /*dc60*/  LDSM.16.M88.4 R4, [R229+0x3800] ;  /* 0x00380000e504783b */ /* 0x000f220000000200 */
[----:B------:R-:W-:Y:S04]  /*dc70*/  DEPBAR.LE SB0, 0x0 ;  /* 0x000080000000791a */ /* 0x000fe80000000000 */
[----:B------:R-:W-:Y:S02]  /*dc80*/  FMUL.FTZ R20, R20, c[0x0][0x320] ;  /* 0x0000c80014147a20 */ /* 0x000fe40000410000 */
[----:B------:R-:W-:Y:S02]  /*dc90*/  FMUL.FTZ R21, R21, c[0x0][0x320] ;  /* 0x0000c80015157a20 */ /* 0x000fe40000410000 */
[----:B------:R-:W-:Y:S01]  /*dca0*/  MUFU.TANH R246, R20 ;  /* 0x0000001400f67308 */ /* 0x000fe20000002400 */
        /* <DEDUP_REMOVED lines=9> */
[----:B------:R-:W-:Y:S01]  /*dd40*/  MUFU.TANH R218, R32 ;  /* 0x0000002000da7308 */ /* 0x000fe20000002400 */
[-C--:B------:R-:W-:Y:S03]  /*dd50*/  HMMA.16816.F32.BF16 R44, R220, R10.reuse, R44 ;  /* 0x0000000adc2c723c */ /* 0x080fe6000004182c */
[----:B------:R-:W-:Y:S02]  /*dd60*/  FMUL.FTZ R33, R33, c[0x0][0x320] ;  /* 0x0000c80021217a20 */ /* 0x000fe40000410000 */
[----:B------:R-:W-:Y:S02]  /*dd70*/  FMUL.FTZ R35, R35, c[0x0][0x320] ;  /* 0x0000c80023237a20 */ /* 0x000fe40000410000 */
[----:B------:R-:W-:Y:S01]  /*dd80*/  FMUL.FTZ R36, R36, c[0x0][0x320] ;  /* 0x0000c80024247a20 */ /* 0x000fe20000410000 */
[C---:B------:R-:W-:Y:S01]  /*dd90*/  HMMA.16816.F32.BF16 R48, R204.reuse, R10, R48 ;  /* 0x0000000acc30723c */ /* 0x040fe20000041830 */
[----:B------:R-:W-:Y:S01]  /*dda0*/  MUFU.TANH R219, R33 ;  /* 0x0000002100db7308 */ /* 0x000fe20000002400 */
[----:B------:R-:W3:Y:S02]  /*ddb0*/  LDL R11, [R1+0x2c] ;  /* 0x00002c00010b7983 */ /* 0x000ee40000100800 */
[----:B------:R-:W-:Y:S02]  /*ddc0*/  FMUL.FTZ R37, R37, c[0x0][0x320] ;  /* 0x0000c80025257a20 */ /* 0x000fe40000410000 */
[----:B------:R-:W3:Y:S01]  /*ddd0*/  LDL R10, [R1+0x28] ;  /* 0x00002800010a7983 */ /* 0x000ee20000100800 */
[----:B------:R-:W-:Y:S01]  /*dde0*/  FMUL.FTZ R41, R41, c[0x0][0x320] ;  /* 0x0000c80029297a20 */ /* 0x000fe20000410000 */
[-C--:B----4-:R-:W-:Y:S03]  /*ddf0*/  HMMA.16816.F32.BF16 R52, R204, R4.reuse, R52 ;  /* 0x00000004cc34723c */ /* 0x090fe60000041834 */
[----:B------:R-:W1:Y:S01]  /*de00*/  MUFU.TANH R0, R36 ;  /* 0x0000002400007308 */ /* 0x000e620000002400 */
[----:B------:R-:W-:Y:S02]  /*de10*/  FMUL.FTZ R38, R38, c[0x0][0x320] ;  /* 0x0000c80026267a20 */ /* 0x000fe40000410000 */
[----:B------:R-:W-:Y:S02]  /*de20*/  FMUL.FTZ R39, R39, c[0x0][0x320] ;  /* 0x0000c80027277a20 */ /* 0x000fe40000410000 */
[C---:B------:R-:W-:Y:S04]  /*de30*/  HMMA.16816.F32.BF16 R56, R220.reuse, R4, R56 ;  /* 0x00000004dc38723c */ /* 0x040fe80000041838 */
[----:B------:R-:W-:Y:S01]  /*de40*/  FMUL.FTZ R44, R44, c[0x0][0x320] ;  /* 0x0000c8002c2c7a20 */ /* 0x000fe20000410000 */
[----:B------:R1:W-:Y:S01]  /*de50*/  MUFU.TANH R129, R41 ;  /* 0x0000002900817308 */ /* 0x0003e20000002400 */
[----:B------:R-:W-:Y:S01]  /*de60*/  FMUL.FTZ R42, R42, c[0x0][0x320] ;  /* 0x0000c8002a2a7a20 */ /* 0x000fe20000410000 */
[----:B------:R-:W-:Y:S01]  /*de70*/  FMNMX.FTZ R5, R209, R2, !PT ;  /* 0x00000002d1057209 */ /* 0x000fe20007810000 */
[-C--:B------:R-:W-:Y:S04]  /*de80*/  HMMA.16816.F32.BF16 R60, R220, R6.reuse, R60 ;  /* 0x00000006dc3c723c */ /* 0x080fe8000004183c */
[----:B------:R-:W-:Y:S01]  /*de90*/  FMUL.FTZ R51, R51, c[0x0][0x320] ;  /* 0x0000c80033337a20 */ /* 0x000fe20000410000 */
[----:B--2---:R-:W-:Y:S01]  /*dea0*/  FMNMX.FTZ R5, R208, R5, !PT ;  /* 0x00000005d0057209 */ /* 0x004fe20007810000 */
[----:B------:R-:W-:Y:S01]  /*deb0*/  FMUL.FTZ R49, R49, c[0x0][0x320] ;  /* 0x0000c80031317a20 */ /* 0x000fe20000410000 */
[----:B------:R-:W-:Y:S01]  /*dec0*/  MUFU.TANH R9, R42 ;  /* 0x0000002a00097308 */ /* 0x000fe20000002400 */
[----:B------:R-:W-:Y:S04]  /*ded0*/  HMMA.16816.F32.BF16 R64, R204, R6, R64 ;  /* 0x00000006cc40723c */ /* 0x000fe80000041840 */
[----:B------:R-:W-:Y:S01]  /*dee0*/  FMUL.FTZ R52, R52, c[0x0][0x320] ;  /* 0x0000c80034347a20 */ /* 0x000fe20000410000 */
[----:B------:R-:W-:Y:S01]  /*def0*/  FMNMX.FTZ R4, R211, R3, !PT ;  /* 0x00000003d3047209 */ /* 0x000fe20007810000 */
[----:B------:R-:W-:Y:S01]  /*df00*/  FMUL.FTZ R53, R53, c[0x0][0x320] ;  /* 0x0000c80035357a20 */ /* 0x000fe20000410000 */
[----:B------:R-:W-:Y:S01]  /*df10*/  FMNMX.FTZ R5, R16, R5, !PT ;  /* 0x0000000510057209 */ /* 0x000fe20007810000 */
[----:B------:R-:W-:Y:S01]  /*df20*/  FMUL.FTZ R57, R57, c[0x0][0x320] ;  /* 0x0000c80039397a20 */ /* 0x000fe20000410000 */
[----:B------:R-:W2:Y:S03]  /*df30*/  MUFU.TANH R249, R22 ;  /* 0x0000001600f97308 */ /* 0x000ea60000002400 */
[----:B------:R-:W-:Y:S01]  /*df40*/  FMUL.FTZ R54, R54, c[0x0][0x320] ;  /* 0x0000c80036367a20 */ /* 0x000fe20000410000 */
[----:B------:R-:W-:Y:S01]  /*df50*/  FMNMX.FTZ R5, R17, R5, !PT ;  /* 0x0000000511057209 */ /* 0x000fe20007810000 */
[----:B------:R-:W-:Y:S01]  /*df60*/  FMUL.FTZ R55, R55, c[0x0][0x320] ;  /* 0x0000c80037377a20 */ /* 0x000fe20000410000 */
[----:B-1----:R-:W-:Y:S01]  /*df70*/  MOV R41, R0 ;  /* 0x0000000000297202 */ /* 0x002fe20000000f00 */
[----:B------:R-:W-:Y:S01]  /*df80*/  FMUL.FTZ R59, R59, c[0x0][0x320] ;  /* 0x0000c8003b3b7a20 */ /* 0x000fe20000410000 */
[----:B------:R-:W-:Y:S01]  /*df90*/  FMNMX.FTZ R5, R246, R5, !PT ;  /* 0x00000005f6057209 */ /* 0x000fe20007810000 */
[----:B------:R-:W-:Y:S01]  /*dfa0*/  FMUL.FTZ R23, R23, c[0x0][0x320] ;  /* 0x0000c80017177a20 */ /* 0x000fe20000410000 */
[----:B------:R-:W1:Y:S01]  /*dfb0*/  MUFU.TANH R133, R37 ;  /* 0x0000002500857308 */ /* 0x000e620000002400 */
[----:B------:R-:W-:Y:S01]  /*dfc0*/  FMUL.FTZ R29, R29, c[0x0][0x320] ;  /* 0x0000c8001d1d7a20 */ /* 0x000fe20000410000 */
[----:B------:R-:W-:Y:S01]  /*dfd0*/  FMNMX.FTZ R5, R244, R5, !PT ;  /* 0x00000005f4057209 */ /* 0x000fe20007810000 */
[----:B------:R-:W-:Y:S01]  /*dfe0*/  FMUL.FTZ R50, R50, c[0x0][0x320] ;  /* 0x0000c80032327a20 */ /* 0x000fe20000410000 */
[----:B------:R-:W-:Y:S01]  /*dff0*/  FMNMX.FTZ R0, R212, R132, !PT ;  /* 0x00000084d4007209 */ /* 0x000fe20007810000 */
[----:B------:R-:W-:Y:S01]  /*e000*/  FMUL.FTZ R66, R66, c[0x0][0x320] ;  /* 0x0000c80042427a20 */ /* 0x000fe20000410000 */
[----:B------:R-:W-:Y:S01]  /*e010*/  FMNMX.FTZ R5, R218, R5, !PT ;  /* 0x00000005da057209 */ /* 0x000fe20007810000 */
[----:B------:R-:W-:Y:S01]  /*e020*/  FMUL.FTZ R64, R64, c[0x0][0x320] ;  /* 0x0000c80040407a20 */ /* 0x000fe20000410000 */
[----:B------:R-:W-:Y:S01]  /*e030*/  FMNMX.FTZ R6, R210, R4, !PT ;  /* 0x00000004d2067209 */ /* 0x000fe20007810000 */
[----:B------:R-:W-:Y:S01]  /*e040*/  FMUL.FTZ R65, R65, c[0x0][0x320] ;  /* 0x0000c80041417a20 */ /* 0x000fe20000410000 */
[----:B------:R-:W-:Y:S01]  /*e050*/  MUFU.TANH R22, R51 ;  /* 0x0000003300167308 */ /* 0x000fe20000002400 */
        /* <DEDUP_REMOVED lines=9> */
[----:B------:R1:W-:Y:S01]  /*e0f0*/  MUFU.TANH R51, R66 ;  /* 0x0000004200337308 */ /* 0x0003e20000002400 */
[----:B------:R-:W-:Y:S01]  /*e100*/  FMUL.FTZ R25, R25, c[0x0][0x320] ;  /* 0x0000c80019197a20 */ /* 0x000fe20000410000 */
[----:B------:R-:W-:Y:S01]  /*e110*/  FMNMX.FTZ R0, R19, R0, !PT ;  /* 0x0000000013007209 */ /* 0x000fe20007810000 */
[----:B------:R-:W-:Y:S02]  /*e120*/  FMUL.FTZ R24, R24, c[0x0][0x320] ;  /* 0x0000c80018187a20 */ /* 0x000fe40000410000 */
[----:B------:R-:W-:Y:S01]  /*e130*/  FMUL.FTZ R28, R28, c[0x0][0x320] ;  /* 0x0000c8001c1c7a20 */ /* 0x000fe20000410000 */
[----:B--2---:R-:W-:Y:S01]  /*e140*/  FMNMX.FTZ R0, R249, R0, !PT ;  /* 0x00000000f9007209 */ /* 0x004fe20007810000 */
        /* <DEDUP_REMOVED lines=10> */
[----:B------:R-:W-:Y:S01]  /*e1f0*/  FMUL.FTZ R26, R26, c[0x0][0x320] ;  /* 0x0000c8001a1a7a20 */ /* 0x000fe20000410000 */
[----:B-1----:R-:W-:Y:S01]  /*e200*/  MOV R66, R133 ;  /* 0x0000008500427202 */ /* 0x002fe20000000f00 */
[----:B------:R-:W-:Y:S03]  /*e210*/  FMUL.FTZ R27, R27, c[0x0][0x320] ;  /* 0x0000c8001b1b7a20 */ /* 0x000fe60000410000 */
[----:B------:R-:W-:Y:S02]  /*e220*/  FMNMX.FTZ R5, R66, R5, !PT ;  /* 0x0000000542057209 */ /* 0x000fe40007810000 */
[----:B------:R2:W-:Y:S10]  /*e230*/  MUFU.TANH R30, R64 ;  /* 0x00000040001e7308 */ /* 0x0005f40000002400 */
[----:B------:R-:W-:Y:S10]  /*e240*/  MUFU.TANH R20, R44 ;  /* 0x0000002c00147308 */ /* 0x000ff40000002400 */
[----:B------:R-:W1:Y:S01]  /*e250*/  MUFU.TANH R44, R48 ;  /* 0x00000030002c7308 */ /* 0x000e620000002400 */
[----:B--2---:R-:W-:Y:S09]  /*e260*/  MOV R64, R128 ;  /* 0x0000008000407202 */ /* 0x004ff20000000f00 */
[----:B------:R-:W2:Y:S10]  /*e270*/  MUFU.TANH R33, R49 ;  /* 0x0000003100217308 */ /* 0x000eb40000002400 */
[----:B------:R-:W4:Y:S01]  /*e280*/  MUFU.TANH R32, R52 ;  /* 0x0000003400207308 */ /* 0x000f220000002400 */
[----:B-1----:R-:W-:Y:S09]  /*e290*/  FMNMX.FTZ R5, R44, R5, !PT ;  /* 0x000000052c057209 */ /* 0x002ff20007810000 */
[----:B------:R-:W-:Y:S01]  /*e2a0*/  MUFU.TANH R241, R31 ;  /* 0x0000001f00f17308 */ /* 0x000fe20000002400 */
[----:B--2---:R-:W-:Y:S09]  /*e2b0*/  FMNMX.FTZ R5, R33, R5, !PT ;  /* 0x0000000521057209 */ /* 0x004ff20007810000 */
[----:B------:R-:W1:Y:S01]  /*e2c0*/  MUFU.TANH R31, R53 ;  /* 0x00000035001f7308 */ /* 0x000e620000002400 */
[----:B----4-:R-:W-:Y:S09]  /*e2d0*/  FMNMX.FTZ R5, R32, R5, !PT ;  /* 0x0000000520057209 */ /* 0x010ff20007810000 */
[----:B------:R-:W2:Y:S10]  /*e2e0*/  MUFU.TANH R128, R65 ;  /* 0x0000004100807308 */ /* 0x000eb40000002400 */
[----:B------:R-:W-:Y:S01]  /*e2f0*/  MUFU.TANH R248, R34 ;  /* 0x0000002200f87308 */ /* 0x000fe20000002400 */
[----:B-1----:R-:W-:Y:S04]  /*e300*/  FMNMX.FTZ R5, R31, R5, !PT ;  /* 0x000000051f057209 */ /* 0x002fe80007810000 */
[----:B------:R-:W-:Y:S05]  /*e310*/  FMNMX.FTZ R5, R30, R5, !PT ;  /* 0x000000051e057209 */ /* 0x000fea0007810000 */
[----:B------:R1:W-:Y:S01]  /*e320*/  MUFU.TANH R247, R35 ;  /* 0x0000002300f77308 */ /* 0x0003e20000002400 */
[----:B--2---:R-:W-:Y:S05]  /*e330*/  FMNMX.FTZ R5, R128, R5, !PT ;  /* 0x0000000580057209 */ /* 0x004fea0007810000 */
[----:B------:R-:W2:Y:S04]  /*e340*/  SHFL.BFLY PT, R8, R5, 0x2, 0x1f ;  /* 0x0c401f0005087f89 */ /* 0x000ea800000e0000 */
[----:B------:R-:W-:Y:S10]  /*e350*/  MUFU.TANH R251, R25 ;  /* 0x0000001900fb7308 */ /* 0x000ff40000002400 */
[----:B------:R4:W-:Y:S01]  /*e360*/  MUFU.TANH R25, R59 ;  /* 0x0000003b00197308 */ /* 0x0009e20000002400 */
[----:B-1----:R-:W3:Y:S09]  /*e370*/  LDL.64 R34, [R1+0x48] ;  /* 0x0000480001227983 */ /* 0x002ef20000100a00 */
[----:B------:R-:W1:Y:S01]  /*e380*/  MUFU.TANH R13, R13 ;  /* 0x0000000d000d7308 */ /* 0x000e620000002400 */
[----:B--2---:R-:W-:Y:S09]  /*e390*/  FMNMX.FTZ R5, R5, R8, !PT ;  /* 0x0000000805057209 */ /* 0x004ff20007810000 */
[----:B------:R-:W2:Y:S01]  /*e3a0*/  MUFU.TANH R252, R23 ;  /* 0x0000001700fc7308 */ /* 0x000ea20000002400 */
[----:B----4-:R-:W-:Y:S02]  /*e3b0*/  MOV R59, R9 ;  /* 0x00000009003b7202 */ /* 0x010fe40000000f00 */
[----:B------:R-:W4:Y:S07]  /*e3c0*/  LDL.64 R8, [R1+0x38] ;  /* 0x0000380001087983 */ /* 0x000f2e0000100a00 */
[----:B------:R-:W2:Y:S01]  /*e3d0*/  MUFU.TANH R243, R24 ;  /* 0x0000001800f37308 */ /* 0x000ea20000002400 */
[----:B-1----:R-:W-:Y:S09]  /*e3e0*/  FMNMX.FTZ R6, R13, R4, !PT ;  /* 0x000000040d067209 */ /* 0x002ff20007810000 */
[----:B------:R-:W1:Y:S01]  /*e3f0*/  MUFU.TANH R250, R28 ;  /* 0x0000001c00fa7308 */ /* 0x000e620000002400 */
[----:B--2---:R-:W-:Y:S04]  /*e400*/  FMNMX.FTZ R0, R252, R0, !PT ;  /* 0x00000000fc007209 */ /* 0x004fe80007810000 */
[----:B------:R-:W-:Y:S05]  /*e410*/  FMNMX.FTZ R0, R248, R0, !PT ;  /* 0x00000000f8007209 */ /* 0x000fea0007810000 */
[----:B------:R-:W2:Y:S01]  /*e420*/  MUFU.TANH R21, R29 ;  /* 0x0000001d00157308 */ /* 0x000ea20000002400 */
[----:B------:R-:W-:Y:S02]  /*e430*/  FMNMX.FTZ R0, R247, R0, !PT ;  /* 0x00000000f7007209 */ /* 0x000fe40007810000 */
[----:B------:R-:W-:Y:S04]  /*e440*/  FMNMX.FTZ R6, R243, R6, !PT ;  /* 0x00000006f3067209 */ /* 0x000fe80007810000 */
[----:B------:R-:W-:Y:S03]  /*e450*/  FMNMX.FTZ R6, R251, R6, !PT ;  /* 0x00000006fb067209 */ /* 0x000fe60007810000 */
[----:B------:R-:W2:Y:S01]  /*e460*/  MUFU.TANH R130, R38 ;  /* 0x0000002600827308 */ /* 0x000ea20000002400 */
[----:B-1----:R-:W-:Y:S09]  /*e470*/  FMNMX.FTZ R6, R250, R6, !PT ;  /* 0x00000006fa067209 */ /* 0x002ff20007810000 */
[----:B------:R-:W1:Y:S01]  /*e480*/  MUFU.TANH R23, R39 ;  /* 0x0000002700177308 */ /* 0x000e620000002400 */
[----:B--2---:R-:W-:Y:S09]  /*e490*/  FMNMX.FTZ R6, R21, R6, !PT ;  /* 0x0000000615067209 */ /* 0x004ff20007810000 */
[----:B------:R-:W-:Y:S01]  /*e4a0*/  MUFU.TANH R24, R27 ;  /* 0x0000001b00187308 */ /* 0x000fe20000002400 */
[----:B------:R-:W-:Y:S09]  /*e4b0*/  FMNMX.FTZ R0, R130, R0, !PT ;  /* 0x0000000082007209 */ /* 0x000ff20007810000 */
[----:B------:R-:W2:Y:S01]  /*e4c0*/  MUFU.TANH R27, R40 ;  /* 0x00000028001b7308 */ /* 0x000ea20000002400 */
[----:B-1----:R-:W-:Y:S09]  /*e4d0*/  FMNMX.FTZ R0, R23, R0, !PT ;  /* 0x0000000017007209 */ /* 0x002ff20007810000 */
[----:B------:R-:W1:Y:S10]  /*e4e0*/  MUFU.TANH R235, R50 ;  /* 0x0000003200eb7308 */ /* 0x000e740000002400 */
[----:B------:R-:W1:Y:S01]  /*e4f0*/  MUFU.TANH R131, R45 ;  /* 0x0000002d00837308 */ /* 0x000e620000002400 */
[----:B--2---:R-:W-:Y:S02]  /*e500*/  FMNMX.FTZ R6, R27, R6, !PT ;  /* 0x000000061b067209 */ /* 0x004fe40007810000 */
[----:B------:R-:W-:Y:S02]  /*e510*/  MOV R40, R241 ;  /* 0x000000f100287202 */ /* 0x000fe40000000f00 */
[----:B------:R-:W-:Y:S05]  /*e520*/  FMNMX.FTZ R6, R129, R6, !PT ;  /* 0x0000000681067209 */ /* 0x000fea0007810000 */
[----:B------:R-:W2:Y:S01]  /*e530*/  MUFU.TANH R49, R54 ;  /* 0x0000003600317308 */ /* 0x000ea20000002400 */
[----:B------:R-:W-:Y:S02]  /*e540*/  FMNMX.FTZ R6, R20, R6, !PT ;  /* 0x0000000614067209 */ /* 0x000fe40007810000 */
[----:B-1----:R-:W-:Y:S04]  /*e550*/  FMNMX.FTZ R0, R235, R0, !PT ;  /* 0x00000000eb007209 */ /* 0x002fe80007810000 */
[----:B------:R-:W-:Y:S03]  /*e560*/  FMNMX.FTZ R0, R22, R0, !PT ;  /* 0x0000000016007209 */ /* 0x000fe60007810000 */
[----:B------:R-:W-:Y:S01]  /*e570*/  MUFU.TANH R29, R60 ;  /* 0x0000003c001d7308 */ /* 0x000fe20000002400 */
[----:B------:R-:W-:Y:S02]  /*e580*/  FMNMX.FTZ R6, R131, R6, !PT ;  /* 0x0000000683067209 */ /* 0x000fe40007810000 */
[----:B------:R-:W-:Y:S07]  /*e590*/  MOV R45, R242 ;  /* 0x000000f2002d7202 */ /* 0x000fee0000000f00 */
[----:B------:R-:W1:Y:S01]  /*e5a0*/  MUFU.TANH R137, R56 ;  /* 0x0000003800897308 */ /* 0x000e620000002400 */
[----:B--2---:R-:W-:Y:S09]  /*e5b0*/  FMNMX.FTZ R0, R49, R0, !PT ;  /* 0x0000000031007209 */ /* 0x004ff20007810000 */
[----:B------:R-:W2:Y:S10]  /*e5c0*/  MUFU.TANH R50, R55 ;  /* 0x0000003700327308 */ /* 0x000eb40000002400 */
[----:B------:R-:W2:Y:S01]  /*e5d0*/  MUFU.TANH R65, R61 ;  /* 0x0000003d00417308 */ /* 0x000ea20000002400 */
[----:B-1----:R-:W-:Y:S02]  /*e5e0*/  MOV R60, R137 ;  /* 0x00000089003c7202 */ /* 0x002fe40000000f00 */
[----:B------:R-:W1:Y:S07]  /*e5f0*/  SHFL.BFLY PT, R137, R5, 0x1, 0x1f ;  /* 0x0c201f0005897f89 */ /* 0x000e6e00000e0000 */
[----:B------:R-:W1:Y:S01]  /*e600*/  MUFU.TANH R14, R14 ;  /* 0x0000000e000e7308 */ /* 0x000e620000002400 */
[----:B--2---:R-:W-:Y:S02]  /*e610*/  FMNMX.FTZ R4, R50, R0, !PT ;  /* 0x0000000032047209 */ /* 0x004fe40007810000 */
[----:B------:R-:W-:Y:S02]  /*e620*/  FMNMX.FTZ R0, R60, R6, !PT ;  /* 0x000000063c007209 */ /* 0x000fe40007810000 */
[----:B------:R-:W-:Y:S05]  /*e630*/  FMNMX.FTZ R6, R216, R138, !PT ;  /* 0x0000008ad8067209 */ /* 0x000fea0007810000 */
[----:B------:R-:W2:Y:S01]  /*e640*/  MUFU.TANH R15, R15 ;  /* 0x0000000f000f7308 */ /* 0x000ea20000002400 */
[----:B------:R-:W-:Y:S02]  /*e650*/  FMNMX.FTZ R0, R64, R0, !PT ;  /* 0x0000000040007209 */ /* 0x000fe40007810000 */
[----:B------:R-:W-:Y:S02]  /*e660*/  FMNMX.FTZ R6, R217, R6, !PT ;  /* 0x00000006d9067209 */ /* 0x000fe40007810000 */
[----:B------:R-:W-:Y:S02]  /*e670*/  FMNMX.FTZ R0, R29, R0, !PT ;  /* 0x000000001d007209 */ /* 0x000fe40007810000 */
[----:B------:R-:W-:Y:S02]  /*e680*/  FMNMX.FTZ R4, R51, R4, !PT ;  /* 0x0000000433047209 */ /* 0x000fe40007810000 */
[----:B------:R-:W-:Y:S01]  /*e690*/  FMNMX.FTZ R0, R65, R0, !PT ;  /* 0x0000000041007209 */ /* 0x000fe20007810000 */
[----:B------:R-:W2:Y:S01]  /*e6a0*/  MUFU.TANH R139, R26 ;  /* 0x0000001a008b7308 */ /* 0x000ea20000002400 */
[----:B-1----:R-:W-:Y:S02]  /*e6b0*/  FMNMX.FTZ R137, R5, R137, !PT ;  /* 0x0000008905897209 */ /* 0x002fe40007810000 */
[----:B------:R-:W-:Y:S01]  /*e6c0*/  MOV R61, R33 ;  /* 0x00000021003d7202 */ /* 0x000fe20000000f00 */
[----:B------:R-:W1:Y:S01]  /*e6d0*/  SHFL.BFLY PT, R135, R0, 0x2, 0x1f ;  /* 0x0c401f0000877f89 */ /* 0x000e6200000e0000 */
[----:B------:R-:W-:Y:S01]  /*e6e0*/  FMNMX.FTZ R6, R14, R6, !PT ;  /* 0x000000060e067209 */ /* 0x000fe20007810000 */
[----:B------:R-:W-:Y:S04]  /*e6f0*/  FMUL.FTZ R207, R137, c[0x0][0x2d0] ;  /* 0x0000b40089cf7a20 */ /* 0x000fe80000410000 */
[----:B------:R-:W1:Y:S01]  /*e700*/  MUFU.TANH R56, R67 ;  /* 0x0000004300387308 */ /* 0x000e620000002400 */
[----:B--2---:R-:W-:Y:S09]  /*e710*/  FMNMX.FTZ R6, R15, R6, !PT ;  /* 0x000000060f067209 */ /* 0x004ff20007810000 */
[----:B------:R-:W2:Y:S01]  /*e720*/  MUFU.TANH R67, R43 ;  /* 0x0000002b00437308 */ /* 0x000ea20000002400 */
[----:B------:R-:W-:Y:S04]  /*e730*/  MOV R28, R139 ;  /* 0x0000008b001c7202 */ /* 0x000fe80000000f00 */
[----:B------:R-:W-:Y:S02]  /*e740*/  FMNMX.FTZ R6, R28, R6, !PT ;  /* 0x000000061c067209 */ /* 0x000fe40007810000 */
[----:B-1----:R-:W-:Y:S03]  /*e750*/  FMNMX.FTZ R135, R0, R135, !PT ;  /* 0x0000008700877209 */ /* 0x002fe60007810000 */
[----:B------:R-:W1:Y:S01]  /*e760*/  MUFU.TANH R26, R46 ;  /* 0x0000002e001a7308 */ /* 0x000e620000002400 */
[----:B------:R-:W-:Y:S02]  /*e770*/  FMNMX.FTZ R6, R24, R6, !PT ;  /* 0x0000000618067209 */ /* 0x000fe40007810000 */
[----:B------:R-:W-:Y:S02]  /*e780*/  FMNMX.FTZ R4, R56, R4, !PT ;  /* 0x0000000438047209 */ /* 0x000fe40007810000 */
[----:B------:R-:W-:Y:S03]  /*e790*/  FMNMX.FTZ R6, R45, R6, !PT ;  /* 0x000000062d067209 */ /* 0x000fe60007810000 */
[----:B------:R-:W1:Y:S01]  /*e7a0*/  SHFL.BFLY PT, R7, R4, 0x2, 0x1f ;  /* 0x0c401f0004077f89 */ /* 0x000e6200000e0000 */
[----:B------:R-:W-:Y:S01]  /*e7b0*/  FMNMX.FTZ R0, R40, R6, !PT ;  /* 0x0000000628007209 */ /* 0x000fe20007810000 */
[----:B------:R1:W1:Y:S03]  /*e7c0*/  MUFU.TANH R57, R47 ;  /* 0x0000002f00397308 */ /* 0x0002660000002400 */
[----:B------:R-:W-:Y:S01]  /*e7d0*/  FMNMX.FTZ R6, R59, R0, !PT ;  /* 0x000000003b067209 */ /* 0x000fe20007810000 */
[----:B------:R-:W-:Y:S01]  /*e7e0*/  FMUL.FTZ R0, R63, c[0x0][0x320] ;  /* 0x0000c8003f007a20 */ /* 0x000fe20000410000 */
[----:B------:R-:W-:Y:S02]  /*e7f0*/  MOV R63, R21 ;  /* 0x00000015003f7202 */ /* 0x000fe40000000f00 */
[----:B--2---:R-:W-:Y:S03]  /*e800*/  FMNMX.FTZ R6, R67, R6, !PT ;  /* 0x0000000643067209 */ /* 0x004fe60007810000 */
[----:B------:R2:W-:Y:S01]  /*e810*/  MUFU.TANH R139, R0 ;  /* 0x00000000008b7308 */ /* 0x0005e20000002400 */
[----:B-1----:R-:W-:Y:S09]  /*e820*/  FMNMX.FTZ R5, R26, R6, !PT ;  /* 0x000000061a057209 */ /* 0x002ff20007810000 */
[----:B------:R-:W1:Y:S01]  /*e830*/  MUFU.TANH R48, R58 ;  /* 0x0000003a00307308 */ /* 0x000e620000002400 */
[----:B------:R-:W-:Y:S02]  /*e840*/  FMNMX.FTZ R4, R4, R7, !PT ;  /* 0x0000000704047209 */ /* 0x000fe40007810000 */
[----:B------:R-:W1:Y:S01]  /*e850*/  SHFL.BFLY PT, R7, R135, 0x1, 0x1f ;  /* 0x0c201f0087077f89 */ /* 0x000e6200000e0000 */
[----:B------:R-:W-:Y:S06]  /*e860*/  MOV R47, R27 ;  /* 0x0000001b002f7202 */ /* 0x000fec0000000f00 */
[----:B------:R1:W-:Y:S01]  /*e870*/  MUFU.TANH R204, R62 ;  /* 0x0000003e00cc7308 */ /* 0x0003e20000002400 */
[----:B------:R-:W1:Y:S01]  /*e880*/  SHFL.BFLY PT, R136, R4, 0x1, 0x1f ;  /* 0x0c201f0004887f89 */ /* 0x000e6200000e0000 */
[----:B--2---:R-:W-:Y:S01]  /*e890*/  FADD.FTZ R0, -R137, R2 ;  /* 0x0000000289007221 */ /* 0x004fe20000010100 */
[----:B------:R-:W-:Y:S03]  /*e8a0*/  FMNMX.FTZ R2, R57, R5, !PT ;  /* 0x0000000539027209 */ /* 0x000fe60007810000 */
[----:B------:R-:W-:Y:S04]  /*e8b0*/  FMUL.FTZ R0, R0, c[0x0][0x2d0] ;  /* 0x0000b40000007a20 */ /* 0x000fe80000410000 */
[----:B------:R2:W2:Y:S01]  /*e8c0*/  MUFU.EX2 R134, R0 ;  /* 0x0000000000867308 */ /* 0x0004a20000000800 */
[----:B-1----:R-:W-:Y:S02]  /*e8d0*/  FMNMX.FTZ R2, R48, R2, !PT ;  /* 0x0000000230027209 */ /* 0x002fe40007810000 */
[----:B------:R-:W-:Y:S02]  /*e8e0*/  MOV R58, R23 ;  /* 0x00000017003a7202 */ /* 0x000fe40000000f00 */
[----:B------:R-:W-:Y:S05]  /*e8f0*/  FMNMX.FTZ R135, R135, R7, !PT ;  /* 0x0000000787877209 */ /* 0x000fea0007810000 */
[----:B------:R-:W-:Y:S01]  /*e900*/  FMUL.FTZ R205, R135, c[0x0][0x2d0] ;  /* 0x0000b40087cd7a20 */ /* 0x000fe20000410000 */
[----:B------:R-:W-:Y:S02]  /*e910*/  MOV R62, R22 ;  /* 0x00000016003e7202 */ /* 0x000fe40000000f00 */
[----:B------:R-:W-:Y:S01]  /*e920*/  FMNMX.FTZ R136, R4, R136, !PT ;  /* 0x0000008804887209 */ /* 0x000fe20007810000 */
[----:B------:R-:W-:Y:S02]  /*e930*/  FFMA.FTZ R7, R212, c[0x0][0x2d0], -R205 ;  /* 0x0000b400d4077a23 */ /* 0x000fe400000108cd */
[----:B------:R-:W-:Y:S02]  /*e940*/  FFMA.FTZ R4, R209, c[0x0][0x2d0], -R207 ;  /* 0x0000b400d1047a23 */ /* 0x000fe400000108cf */
[C---:B------:R-:W-:Y:S01]  /*e950*/  FMUL.FTZ R206, R136.reuse, c[0x0][0x2d0] ;  /* 0x0000b40088ce7a20 */ /* 0x040fe20000410000 */
[----:B------:R-:W-:Y:S01]  /*e960*/  MUFU.EX2 R212, R7 ;  /* 0x0000000700d47308 */ /* 0x000fe20000000800 */
[----:B--2---:R-:W-:Y:S01]  /*e970*/  FMNMX.FTZ R0, R25, R2, !PT ;  /* 0x0000000219007209 */ /* 0x004fe20007810000 */
[----:B------:R-:W-:Y:S02]  /*e980*/  FADD.FTZ R2, -R136, R3 ;  /* 0x0000000388027221 */ /* 0x000fe40000010100 */
[----:B------:R-:W-:Y:S01]  /*e990*/  FMUL.FTZ R33, R134, R169 ;  /* 0x000000a986217220 */ /* 0x000fe20000410000 */
[----:B------:R-:W-:Y:S01]  /*e9a0*/  FMNMX.FTZ R0, R204, R0, !PT ;  /* 0x00000000cc007209 */ /* 0x000fe20007810000 */
[----:B------:R-:W-:Y:S04]  /*e9b0*/  FMUL.FTZ R2, R2, c[0x0][0x2d0] ;  /* 0x0000b40002027a20 */ /* 0x000fe80000410000 */
[----:B------:R3:W-:Y:S01]  /*e9c0*/  MUFU.EX2 R215, R4 ;  /* 0x0000000400d77308 */ /* 0x0007e20000000800 */
[C---:B------:R-:W-:Y:S01]  /*e9d0*/  FMUL.FTZ R68, R134.reuse, R68 ;  /* 0x0000004486447220 */ /* 0x040fe20000410000 */
[----:B------:R-:W-:Y:S01]  /*e9e0*/  FMNMX.FTZ R0, R139, R0, !PT ;  /* 0x000000008b007209 */ /* 0x000fe20007810000 */
[C---:B------:R-:W-:Y:S02]  /*e9f0*/  FMUL.FTZ R69, R134.reuse, R69 ;  /* 0x0000004586457220 */ /* 0x040fe40000410000 */
[C---:B------:R-:W-:Y:S02]  /*ea00*/  FMUL.FTZ R80, R134.reuse, R80 ;  /* 0x0000005086507220 */ /* 0x040fe40000410000 */
[----:B------:R-:W1:Y:S01]  /*ea10*/  SHFL.BFLY PT, R3, R0, 0x2, 0x1f ;  /* 0x0c401f0000037f89 */ /* 0x000e6200000e0000 */
[C---:B------:R-:W-:Y:S02]  /*ea20*/  FMUL.FTZ R81, R134.reuse, R81 ;  /* 0x0000005186517220 */ /* 0x040fe40000410000 */
[----:B------:R2:W2:Y:S01]  /*ea30*/  MUFU.EX2 R133, R2 ;  /* 0x0000000200857308 */ /* 0x0004a20000000800 */
[C---:B------:R-:W-:Y:S02]  /*ea40*/  FMUL.FTZ R84, R134.reuse, R84 ;  /* 0x0000005486547220 */ /* 0x040fe40000410000 */
[C---:B------:R-:W-:Y:S02]  /*ea50*/  FMUL.FTZ R85, R134.reuse, R85 ;  /* 0x0000005586557220 */ /* 0x040fe40000410000 */
[C---:B------:R-:W-:Y:S02]  /*ea60*/  FMUL.FTZ R96, R134.reuse, R96 ;  /* 0x0000006086607220 */ /* 0x040fe40000410000 */
[C---:B------:R-:W-:Y:S02]  /*ea70*/  FMUL.FTZ R97, R134.reuse, R97 ;  /* 0x0000006186617220 */ /* 0x040fe40000410000 */
[C---:B------:R-:W-:Y:S02]  /*ea80*/  FMUL.FTZ R100, R134.reuse, R100 ;  /* 0x0000006486647220 */ /* 0x040fe40000410000 */
[C---:B------:R-:W-:Y:S02]  /*ea90*/  FMUL.FTZ R101, R134.reuse, R101 ;  /* 0x0000006586657220 */ /* 0x040fe40000410000 */
[C---:B------:R-:W-:Y:S01]  /*eaa0*/  FMUL.FTZ R112, R134.reuse, R112 ;  /* 0x0000007086707220 */ /* 0x040fe20000410000 */
[----:B---3--:R-:W-:Y:S01]  /*eab0*/  @P0 IADD3 R4, P2, R11, UR4, RZ ;  /* 0x000000040b040c10 */ /* 0x008fe2000ff5e0ff */
[C---:B------:R-:W-:Y:S02]  /*eac0*/  FMUL.FTZ R113, R134.reuse, R113 ;  /* 0x0000007186717220 */ /* 0x040fe40000410000 */
[C---:B------:R-:W-:Y:S02]  /*ead0*/  FMUL.FTZ R116, R134.reuse, R116 ;  /* 0x0000007486747220 */ /* 0x040fe40000410000 */
[----:B------:R-:W-:Y:S01]  /*eae0*/  FMUL.FTZ R117, R134, R117 ;  /* 0x0000007586757220 */ /* 0x000fe20000410000 */
[----:B-1----:R-:W-:Y:S01]  /*eaf0*/  FMNMX.FTZ R0, R0, R3, !PT ;  /* 0x0000000300007209 */ /* 0x002fe20007810000 */
[--C-:B------:R-:W-:Y:S02]  /*eb00*/  FFMA.FTZ R3, R17, c[0x0][0x2d0], -R207.reuse ;  /* 0x0000b40011037a23 */ /* 0x100fe400000108cf */
[----:B--2---:R-:W-:Y:S02]  /*eb10*/  FADD.FTZ R2, -R135, R132 ;  /* 0x0000008487027221 */ /* 0x004fe40000010100 */
[----:B------:R1:W-:Y:S01]  /*eb20*/  MUFU.EX2 R241, R3 ;  /* 0x0000000300f17308 */ /* 0x0003e20000000800 */
[----:B------:R-:W-:Y:S01]  /*eb30*/  FMUL.FTZ R17, R134, R153 ;  /* 0x0000009986117220 */ /* 0x000fe20000410000 */
[----:B------:R-:W-:Y:S01]  /*eb40*/  MOV R153, R24 ;  /* 0x0000001800997202 */ /* 0x000fe20000000f00 */
[----:B------:R-:W-:Y:S02]  /*eb50*/  FMUL.FTZ R2, R2, c[0x0][0x2d0] ;  /* 0x0000b40002027a20 */ /* 0x000fe40000410000 */
[C---:B------:R-:W-:Y:S01]  /*eb60*/  FMUL.FTZ R35, R133.reuse, R171 ;  /* 0x000000ab85237220 */ /* 0x040fe20000410000 */
[----:B------:R-:W-:Y:S01]  /*eb70*/  MOV R171, R44 ;  /* 0x0000002c00ab7202 */ /* 0x000fe20000000f00 */
[C---:B------:R-:W-:Y:S02]  /*eb80*/  FMUL.FTZ R70, R133.reuse, R70 ;  /* 0x0000004685467220 */ /* 0x040fe40000410000 */
[C---:B------:R-:W-:Y:S01]  /*eb90*/  FMUL.FTZ R71, R133.reuse, R71 ;  /* 0x0000004785477220 */ /* 0x040fe20000410000 */
[----:B------:R2:W3:Y:S01]  /*eba0*/  MUFU.EX2 R132, R2 ;  /* 0x0000000200847308 */ /* 0x0004e20000000800 */
[C---:B------:R-:W-:Y:S02]  /*ebb0*/  FMUL.FTZ R82, R133.reuse, R82 ;  /* 0x0000005285527220 */ /* 0x040fe40000410000 */
[C---:B------:R-:W-:Y:S02]  /*ebc0*/  FMUL.FTZ R83, R133.reuse, R83 ;  /* 0x0000005385537220 */ /* 0x040fe40000410000 */
[C---:B------:R-:W-:Y:S02]  /*ebd0*/  FMUL.FTZ R86, R133.reuse, R86 ;  /* 0x0000005685567220 */ /* 0x040fe40000410000 */
[C---:B------:R-:W-:Y:S02]  /*ebe0*/  FMUL.FTZ R87, R133.reuse, R87 ;  /* 0x0000005785577220 */ /* 0x040fe40000410000 */
[C---:B------:R-:W-:Y:S02]  /*ebf0*/  FMUL.FTZ R98, R133.reuse, R98 ;  /* 0x0000006285627220 */ /* 0x040fe40000410000 */
[C---:B------:R-:W-:Y:S02]  /*ec00*/  FMUL.FTZ R99, R133.reuse, R99 ;  /* 0x0000006385637220 */ /* 0x040fe40000410000 */
[----:B------:R-:W-:Y:S02]  /*ec10*/  FMUL.FTZ R102, R133, R102 ;  /* 0x0000006685667220 */ /* 0x000fe40000410000 */
[--C-:B-1----:R-:W-:Y:S02]  /*ec20*/  FFMA.FTZ R3, R211, c[0x0][0x2d0], -R206.reuse ;  /* 0x0000b400d3037a23 */ /* 0x102fe400000108ce */
[C---:B------:R-:W-:Y:S02]  /*ec30*/  FMUL.FTZ R103, R133.reuse, R103 ;  /* 0x0000006785677220 */ /* 0x040fe40000410000 */
[----:B------:R1:W-:Y:S01]  /*ec40*/  MUFU.EX2 R214, R3 ;  /* 0x0000000300d67308 */ /* 0x0003e20000000800 */
[C---:B------:R-:W-:Y:S02]  /*ec50*/  FMUL.FTZ R114, R133.reuse, R114 ;  /* 0x0000007285727220 */ /* 0x040fe40000410000 */
[C---:B------:R-:W-:Y:S02]  /*ec60*/  FMUL.FTZ R115, R133.reuse, R115 ;  /* 0x0000007385737220 */ /* 0x040fe40000410000 */
[--C-:B--2---:R-:W-:Y:S02]  /*ec70*/  FFMA.FTZ R2, R208, c[0x0][0x2d0], -R207.reuse ;  /* 0x0000b400d0027a23 */ /* 0x104fe400000108cf */
[C---:B---3--:R-:W-:Y:S01]  /*ec80*/  FMUL.FTZ R24, R132.reuse, R160 ;  /* 0x000000a084187220 */ /* 0x048fe20000410000 */
[----:B------:R-:W-:Y:S01]  /*ec90*/  MOV R160, R57 ;  /* 0x0000003900a07202 */ /* 0x000fe20000000f00 */
        /* <DEDUP_REMOVED lines=13> */
[----:B------:R-:W-:Y:S02]  /*ed70*/  FMUL.FTZ R104, R132, R104 ;  /* 0x0000006884687220 */ /* 0x000fe40000410000 */
[----:B--2---:R-:W-:Y:S02]  /*ed80*/  FFMA.FTZ R2, R16, c[0x0][0x2d0], -R207 ;  /* 0x0000b40010027a23 */ /* 0x004fe400000108cf */
[----:B------:R-:W-:Y:S01]  /*ed90*/  FMUL.FTZ R16, R134, R152 ;  /* 0x0000009886107220 */ /* 0x000fe20000410000 */
        /* <DEDUP_REMOVED lines=11> */
[C---:B------:R-:W-:Y:S01]  /*ee50*/  FMUL.FTZ R18, R133.reuse, R154 ;  /* 0x0000009a85127220 */ /* 0x040fe20000410000 */
[----:B------:R-:W-:Y:S01]  /*ee60*/  MOV R154, R65 ;  /* 0x00000041009a7202 */ /* 0x000fe20000000f00 */
[----:B------:R1:W-:Y:S01]  /*ee70*/  MUFU.EX2 R231, R3 ;  /* 0x0000000300e77308 */ /* 0x0003e20000000800 */
[----:B------:R-:W-:Y:S02]  /*ee80*/  FMUL.FTZ R65, R134, R201 ;  /* 0x000000c986417220 */ /* 0x000fe40000410000 */
[----:B------:R-:W-:Y:S01]  /*ee90*/  FMUL.FTZ R125, R132, R125 ;  /* 0x0000007d847d7220 */ /* 0x000fe20000410000 */
[----:B--2---:R-:W2:Y:S01]  /*eea0*/  SHFL.BFLY PT, R2, R0, 0x1, 0x1f ;  /* 0x0c201f0000027f89 */ /* 0x004ea200000e0000 */
[----:B-1----:R-:W-:Y:S01]  /*eeb0*/  @P0 IADD3 R3, P1, R34, UR4, RZ ;  /* 0x0000000422030c10 */ /* 0x002fe2000ff3e0ff */
[----:B------:R-:W-:Y:S01]  /*eec0*/  FMUL.FTZ R34, R133, R170 ;  /* 0x000000aa85227220 */ /* 0x000fe20000410000 */
[----:B------:R-:W-:Y:S02]  /*eed0*/  MOV R170, R59 ;  /* 0x0000003b00aa7202 */ /* 0x000fe40000000f00 */
[----:B------:R-:W-:Y:S02]  /*eee0*/  @P0 LEA R6, P3, R3, c[0x0][0x1c8], 0x1 ;  /* 0x0000720003060a11 */ /* 0x000fe400078608ff */
[----:B----4-:R-:W-:Y:S02]  /*eef0*/  @P0 IADD3.X R5, R9, UR13, RZ, P1, !PT ;  /* 0x0000000d09050c10 */ /* 0x010fe40008ffe4ff */
[----:B------:R-:W-:Y:S02]  /*ef00*/  @P0 LEA R8, P1, R4, c[0x0][0x1c8], 0x1 ;  /* 0x0000720004080a11 */ /* 0x000fe400078208ff */
[----:B------:R-:W-:Y:S01]  /*ef10*/  @P0 LEA.HI.X R7, R3, c[0x0][0x1cc], R5, 0x1, P3 ;  /* 0x0000730003070a11 */ /* 0x000fe200018f0c05 */
[----:B------:R-:W-:Y:S01]  /*ef20*/  FFMA.FTZ R3, R213, c[0x0][0x2d0], -R205 ;  /* 0x0000b400d5037a23 */ /* 0x000fe200000108cd */
[----:B------:R-:W-:Y:S02]  /*ef30*/  @P0 IADD3.X R9, R10, UR13, RZ, P2, !PT ;  /* 0x0000000d0a090c10 */ /* 0x000fe400097fe4ff */
[----:B--2---:R-:W-:Y:S01]  /*ef40*/  FMNMX.FTZ R2, R0, R2, !PT ;  /* 0x0000000200027209 */ /* 0x004fe20007810000 */
[----:B------:R1:W-:Y:S01]  /*ef50*/  @P0 LDGSTS.E.BYPASS.LTC128B.128 [R245+0x4100], [R6.64], !P5 ;  /* 0x0410000006f50fae */ /* 0x0003e2000e901d52 */
[----:B------:R-:W-:Y:S01]  /*ef60*/  @P0 LEA.HI.X R9, R4, c[0x0][0x1cc], R9, 0x1, P1 ;  /* 0x0000730004090a11 */ /* 0x000fe200008f0c09 */
[----:B------:R2:W-:Y:S01]  /*ef70*/  MUFU.EX2 R213, R3 ;  /* 0x0000000300d57308 */ /* 0x0005e20000000800 */
[----:B------:R-:W-:Y:S01]  /*ef80*/  @P0 IADD3 R4, P2, R6, UR8, RZ ;  /* 0x0000000806040c10 */ /* 0x000fe2000ff5e0ff */
[----:B------:R-:W-:Y:S02]  /*ef90*/  FFMA.FTZ R0, R19, c[0x0][0x2d0], -R206 ;  /* 0x0000b40013007a23 */ /* 0x000fe400000108ce */
[----:B------:R-:W-:Y:S01]  /*efa0*/  FMUL.FTZ R19, R133, R155 ;  /* 0x0000009b85137220 */ /* 0x000fe20000410000 */
[----:B------:R-:W-:Y:S01]  /*efb0*/  @P0 IADD3.X R5, R7, UR6, RZ, P2, !PT ;  /* 0x0000000607050c10 */ /* 0x000fe200097fe4ff */
[----:B------:R3:W-:Y:S04]  /*efc0*/  @P0 LDGSTS.E.BYPASS.LTC128B.128 [R245+0x6100], [R8.64], !P4 ;  /* 0x0610000008f50fae */ /* 0x0007e8000e101d52 */
[----:B------:R4:W4:Y:S04]  /*efd0*/  MUFU.EX2 R242, R0 ;  /* 0x0000000000f27308 */ /* 0x0009280000000800 */
[----:B------:R4:W-:Y:S08]  /*efe0*/  @P0 LDGSTS.E.BYPASS.LTC128B.128 [R245+0x4900], [R4.64], !P5 ;  /* 0x0490000004f50fae */ /* 0x0009f0000e901d52 */
[----:B------:R4:W-:Y:S01]  /*eff0*/  @P0 LDGSTS.E.BYPASS.LTC128B.128 [R245+0x6900], [R4.64+0x80], !P4 ;  /* 0x0690008004f50fae */ /* 0x0009e2000e101d52 */
[--C-:B--2---:R-:W-:Y:S01]  /*f000*/  FFMA.FTZ R3, R12, c[0x0][0x2d0], -R205.reuse ;  /* 0x0000b4000c037a23 */ /* 0x104fe200000108cd */
[----:B-1----:R-:W-:Y:S01]  /*f010*/  @P0 IADD3 R6, P1, R4, UR8, RZ ;  /* 0x0000000804060c10 */ /* 0x002fe2000ff3e0ff */
[----:B------:R-:W-:Y:S01]  /*f020*/  FMUL.FTZ R12, R132, R148 ;  /* 0x00000094840c7220 */ /* 0x000fe20000410000 */
[----:B------:R-:W-:Y:S01]  /*f030*/  MOV R148, R31 ;  /* 0x0000001f00947202 */ /* 0x000fe20000000f00 */
[----:B------:R1:W-:Y:S01]  /*f040*/  MUFU.EX2 R220, R3 ;  /* 0x0000000300dc7308 */ /* 0x0003e20000000800 */
[C---:B------:R-:W-:Y:S02]  /*f050*/  @P0 IADD3.X R7, R5.reuse, UR6, RZ, P1, !PT ;  /* 0x0000000605070c10 */ /* 0x040fe40008ffe4ff */
[----:B------:R-:W-:Y:S02]  /*f060*/  @P0 IADD3 R10, P1, R4, UR12, RZ ;  /* 0x0000000c040a0c10 */ /* 0x000fe4000ff3e0ff */
[----:B---3--:R-:W-:Y:S01]  /*f070*/  @P0 IADD3 R8, P2, R6, UR8, RZ ;  /* 0x0000000806080c10 */ /* 0x008fe2000ff5e0ff */
[----:B------:R2:W-:Y:S01]  /*f080*/  @P0 LDGSTS.E.BYPASS.LTC128B.128 [R245+0x5100], [R6.64], !P5 ;  /* 0x0510000006f50fae */ /* 0x0005e2000e901d52 */
[----:B------:R-:W-:Y:S01]  /*f090*/  @P0 IADD3.X R11, R5, UR9, RZ, P1, !PT ;  /* 0x00000009050b0c10 */ /* 0x000fe20008ffe4ff */
[----:B----4-:R-:W-:Y:S01]  /*f0a0*/  FADD.FTZ R0, -R2, R138 ;  /* 0x0000008a02007221 */ /* 0x010fe20000010100 */
[----:B------:R-:W-:Y:S02]  /*f0b0*/  @P0 IADD3.X R9, R7, UR6, RZ, P2, !PT ;  /* 0x0000000607090c10 */ /* 0x000fe400097fe4ff */
[----:B------:R-:W-:Y:S01]  /*f0c0*/  MOV R138, R20 ;  /* 0x00000014008a7202 */ /* 0x000fe20000000f00 */
[----:B------:R-:W-:Y:S02]  /*f0d0*/  FMUL.FTZ R0, R0, c[0x0][0x2d0] ;  /* 0x0000b40000007a20 */ /* 0x000fe40000410000 */
[----:B------:R3:W-:Y:S04]  /*f0e0*/  @P0 LDGSTS.E.BYPASS.LTC128B.128 [R245+0x7100], [R10.64], !P4 ;  /* 0x071000000af50fae */ /* 0x0007e8000e101d52 */
[----:B------:R-:W3:Y:S01]  /*f0f0*/  MUFU.EX2 R0, R0 ;  /* 0x0000000000007308 */ /* 0x000ee20000000800 */
[----:B------:R-:W-:Y:S03]  /*f100*/  @P0 IADD3 R4, P1, R6, UR12, RZ ;  /* 0x0000000c06040c10 */ /* 0x000fe6000ff3e0ff */
[----:B------:R4:W-:Y:S01]  /*f110*/  @P0 LDGSTS.E.BYPASS.LTC128B.128 [R245+0x5900], [R8.64], !P5 ;  /* 0x0590000008f50fae */ /* 0x0009e2000e901d52 */
[----:B-1----:R-:W-:Y:S01]  /*f120*/  FFMA.FTZ R3, R13, c[0x0][0x2d0], -R205 ;  /* 0x0000b4000d037a23 */ /* 0x002fe200000108cd */
[----:B------:R-:W-:Y:S01]  /*f130*/  @P0 IADD3.X R5, R7, UR9, RZ, P1, !PT ;  /* 0x0000000907050c10 */ /* 0x000fe20008ffe4ff */
[----:B------:R-:W-:Y:S01]  /*f140*/  FMUL.FTZ R13, R132, R149 ;  /* 0x00000095840d7220 */ /* 0x000fe20000410000 */
[----:B------:R-:W-:Y:S02]  /*f150*/  MOV R149, R30 ;  /* 0x0000001e00957202 */ /* 0x000fe40000000f00 */
[----:B------:R-:W1:Y:S02]  /*f160*/  MUFU.EX2 R221, R3 ;  /* 0x0000000300dd7308 */ /* 0x000e640000000800 */
[----:B------:R1:W-:Y:S01]  /*f170*/  @P0 LDGSTS.E.BYPASS.LTC128B.128 [R245+0x7900], [R4.64], !P4 ;  /* 0x0790000004f50fae */ /* 0x0003e2000e101d52 */
[----:B--2---:R-:W-:Y:S01]  /*f180*/  FMUL.FTZ R7, R133, R143 ;  /* 0x0000008f85077220 */ /* 0x004fe20000410000 */
[----:B------:R-:W-:Y:S06]  /*f190*/  F2FP.BF16.PACK_AB R143, R242, R231 ;  /* 0x000000e7f28f723e */ /* 0x000fec00000010ff */
[----:B------:R-:W2:Y:S01]  /*f1a0*/  LDSM.16.MT88.4 R20, [R225+0x100] ;  /* 0x00010000e114783b */ /* 0x000ea20000004200 */
[C---:B---3--:R-:W-:Y:S02]  /*f1b0*/  FMUL.FTZ R10, R0.reuse, R146 ;  /* 0x00000092000a7220 */ /* 0x048fe40000410000 */
[C---:B------:R-:W-:Y:S05]  /*f1c0*/  FMUL.FTZ R11, R0.reuse, R147 ;  /* 0x00000093000b7220 */ /* 0x040fea0000410000 */
[----:B------:R-:W3:Y:S01]  /*f1d0*/  LDSM.16.MT88.4 R36, [R226+0x100] ;  /* 0x00010000e224783b */ /* 0x000ee20000004200 */
[----:B------:R-:W-:Y:S02]  /*f1e0*/  FMUL.FTZ R42, R0, R178 ;  /* 0x000000b2002a7220 */ /* 0x000fe40000410000 */
[C---:B----4-:R-:W-:Y:S01]  /*f1f0*/  FMUL.FTZ R8, R132.reuse, R144 ;  /* 0x0000009084087220 */ /* 0x050fe20000410000 */
[----:B------:R-:W-:Y:S01]  /*f200*/  F2FP.BF16.PACK_AB R144, R213, R212 ;  /* 0x000000d4d590723e */ /* 0x000fe200000010ff */
[----:B------:R-:W-:Y:S01]  /*f210*/  FMUL.FTZ R9, R132, R145 ;  /* 0x0000009184097220 */ /* 0x000fe20000410000 */
[----:B-1----:R-:W-:Y:S01]  /*f220*/  F2FP.BF16.PACK_AB R146, R221, R220 ;  /* 0x000000dcdd92723e */ /* 0x002fe200000010ff */
[----:B------:R-:W-:Y:S01]  /*f230*/  FMUL.FTZ R3, R2, c[0x0][0x2d0] ;  /* 0x0000b40002037a20 */ /* 0x000fe20000410000 */
[----:B------:R-:W1:Y:S01]  /*f240*/  LDSM.16.MT88.4 R52, [R228+0x100] ;  /* 0x00010000e434783b */ /* 0x000e620000004200 */
[----:B------:R-:W-:Y:S01]  /*f250*/  FMUL.FTZ R26, R0, R162 ;  /* 0x000000a2001a7220 */ /* 0x000fe20000410000 */
[----:B------:R-:W-:Y:S01]  /*f260*/  MOV R162, R51 ;  /* 0x0000003300a27202 */ /* 0x000fe20000000f00 */
[--C-:B------:R-:W-:Y:S01]  /*f270*/  FFMA.FTZ R4, R217, c[0x0][0x2d0], -R3.reuse ;  /* 0x0000b400d9047a23 */ /* 0x100fe20000010803 */
[----:B------:R-:W-:Y:S01]  /*f280*/  MOV R217, R32 ;  /* 0x0000002000d97202 */ /* 0x000fe20000000f00 */
[--C-:B------:R-:W-:Y:S01]  /*f290*/  FFMA.FTZ R6, R216, c[0x0][0x2d0], -R3.reuse ;  /* 0x0000b400d8067a23 */ /* 0x100fe20000010803 */
[----:B------:R-:W-:Y:S01]  /*f2a0*/  MOV R216, R25 ;  /* 0x0000001900d87202 */ /* 0x000fe20000000f00 */
[----:B------:R4:W-:Y:S01]  /*f2b0*/  MUFU.EX2 R209, R4 ;  /* 0x0000000400d17308 */ /* 0x0009e20000000800 */
[----:B------:R-:W-:Y:S01]  /*f2c0*/  FMUL.FTZ R5, R134, R141 ;  /* 0x0000008d86057220 */ /* 0x000fe20000410000 */
[----:B------:R-:W-:Y:S01]  /*f2d0*/  F2FP.BF16.PACK_AB R141, R222, R214 ;  /* 0x000000d6de8d723e */ /* 0x000fe200000010ff */
[----:B------:R-:W-:Y:S01]  /*f2e0*/  FMUL.FTZ R25, R132, R161 ;  /* 0x000000a184197220 */ /* 0x000fe20000410000 */
[----:B------:R-:W-:Y:S01]  /*f2f0*/  MOV R169, R217 ;  /* 0x000000d900a97202 */ /* 0x000fe20000000f00 */
[C---:B------:R-:W-:Y:S01]  /*f300*/  FMUL.FTZ R27, R0.reuse, R163 ;  /* 0x000000a3001b7220 */ /* 0x040fe20000410000 */
[----:B------:R-:W-:Y:S01]  /*f310*/  MOV R163, R50 ;  /* 0x0000003200a37202 */ /* 0x000fe20000000f00 */
[----:B------:R-:W-:Y:S01]  /*f320*/  FMUL.FTZ R43, R0, R179 ;  /* 0x000000b3002b7220 */ /* 0x000fe20000410000 */
[----:B------:R-:W-:Y:S01]  /*f330*/  MOV R179, R45 ;  /* 0x0000002d00b37202 */ /* 0x000fe20000000f00 */
[----:B------:R-:W-:Y:S01]  /*f340*/  FMUL.FTZ R45, R132, R181 ;  /* 0x000000b5842d7220 */ /* 0x000fe20000410000 */
[----:B------:R1:W1:Y:S01]  /*f350*/  MUFU.EX2 R208, R6 ;  /* 0x0000000600d07308 */ /* 0x0002620000000800 */
[C---:B------:R-:W-:Y:S01]  /*f360*/  FMUL.FTZ R59, R0.reuse, R195 ;  /* 0x000000c3003b7220 */ /* 0x040fe20000410000 */
[----:B------:R-:W-:Y:S01]  /*f370*/  MOV R217, R48 ;  /* 0x0000003000d97202 */ /* 0x000fe20000000f00 */
[C---:B------:R-:W-:Y:S01]  /*f380*/  FMUL.FTZ R30, R0.reuse, R166 ;  /* 0x000000a6001e7220 */ /* 0x040fe20000410000 */
[----:B------:R-:W-:Y:S01]  /*f390*/  MOV R166, R66 ;  /* 0x0000004200a67202 */ /* 0x000fe20000000f00 */
[----:B------:R-:W-:Y:S01]  /*f3a0*/  FMUL.FTZ R31, R0, R167 ;  /* 0x000000a7001f7220 */ /* 0x000fe20000410000 */
[----:B------:R-:W-:Y:S01]  /*f3b0*/  MOV R167, R149 ;  /* 0x0000009500a77202 */ /* 0x000fe20000000f00 */
[----:B------:R-:W-:Y:S01]  /*f3c0*/  FMUL.FTZ R32, R134, R168 ;  /* 0x000000a886207220 */ /* 0x000fe20000410000 */
[----:B------:R-:W-:Y:S01]  /*f3d0*/  MOV R168, R148 ;  /* 0x0000009400a87202 */ /* 0x000fe20000000f00 */
[C---:B------:R-:W-:Y:S01]  /*f3e0*/  FMUL.FTZ R46, R0.reuse, R182 ;  /* 0x000000b6002e7220 */ /* 0x040fe20000410000 */
[----:B------:R-:W-:Y:S01]  /*f3f0*/  MOV R182, R153 ;  /* 0x0000009900b67202 */ /* 0x000fe20000000f00 */
[C---:B------:R-:W-:Y:S01]  /*f400*/  FMUL.FTZ R50, R133.reuse, R186 ;  /* 0x000000ba85327220 */ /* 0x040fe20000410000 */
[----:B------:R-:W-:Y:S01]  /*f410*/  MOV R153, R47 ;  /* 0x0000002f00997202 */ /* 0x000fe20000000f00 */
[----:B------:R-:W-:Y:S01]  /*f420*/  FMUL.FTZ R47, R0, R183 ;  /* 0x000000b7002f7220 */ /* 0x000fe20000410000 */
[----:B------:R-:W-:Y:S01]  /*f430*/  MOV R161, R56 ;  /* 0x0000003800a17202 */ /* 0x000fe20000000f00 */
[--C-:B----4-:R-:W-:Y:S01]  /*f440*/  FFMA.FTZ R4, R14, c[0x0][0x2d0], -R3.reuse ;  /* 0x0000b4000e047a23 */ /* 0x110fe20000010803 */
[----:B------:R-:W0:Y:S01]  /*f450*/  LDGDEPBAR ;  /* 0x00000000000079af */ /* 0x000e220000000000 */
[----:B------:R-:W-:Y:S01]  /*f460*/  FMUL.FTZ R14, R0, R150 ;  /* 0x00000096000e7220 */ /* 0x000fe20000410000 */
[----:B------:R-:W-:Y:S01]  /*f470*/  MOV R150, R29 ;  /* 0x0000001d00967202 */ /* 0x000fe20000000f00 */
[----:B------:R4:W-:Y:S01]  /*f480*/  MUFU.EX2 R210, R4 ;  /* 0x0000000400d27308 */ /* 0x0009e20000000800 */
[----:B------:R-:W-:Y:S01]  /*f490*/  FMUL.FTZ R29, R132, R165 ;  /* 0x000000a5841d7220 */ /* 0x000fe20000410000 */
[----:B------:R-:W-:Y:S01]  /*f4a0*/  MOV R165, R49 ;  /* 0x0000003100a57202 */ /* 0x000fe20000000f00 */
[C---:B------:R-:W-:Y:S01]  /*f4b0*/  FMUL.FTZ R49, R134.reuse, R185 ;  /* 0x000000b986317220 */ /* 0x040fe20000410000 */
[----:B------:R-:W-:Y:S01]  /*f4c0*/  MOV R185, R243 ;  /* 0x000000f300b97202 */ /* 0x000fe20000000f00 */
[----:B-1----:R-:W-:Y:S01]  /*f4d0*/  FMUL.FTZ R6, R133, R142 ;  /* 0x0000008e85067220 */ /* 0x002fe20000410000 */
[----:B------:R-:W-:Y:S01]  /*f4e0*/  F2FP.BF16.PACK_AB R142, R241, R224 ;  /* 0x000000e0f18e723e */ /* 0x000fe200000010ff */
[----:B------:R-:W-:Y:S01]  /*f4f0*/  FMUL.FTZ R48, R134, R184 ;  /* 0x000000b886307220 */ /* 0x000fe20000410000 */
[----:B------:R-:W-:Y:S01]  /*f500*/  F2FP.BF16.PACK_AB R145, R209, R208 ;  /* 0x000000d0d191723e */ /* 0x000fe200000010ff */
[C---:B------:R-:W-:Y:S01]  /*f510*/  FMUL.FTZ R51, R133.reuse, R187 ;  /* 0x000000bb85337220 */ /* 0x040fe20000410000 */
[----:B------:R-:W-:Y:S01]  /*f520*/  MOV R184, R63 ;  /* 0x0000003f00b87202 */ /* 0x000fe20000000f00 */
[----:B------:R-:W-:Y:S01]  /*f530*/  FMUL.FTZ R63, R0, R199 ;  /* 0x000000c7003f7220 */ /* 0x000fe20000410000 */
[----:B------:R-:W-:Y:S01]  /*f540*/  MOV R155, R150 ;  /* 0x00000096009b7202 */ /* 0x000fe20000000f00 */
[----:B------:R-:W-:Y:S01]  /*f550*/  FMUL.FTZ R56, R132, R192 ;  /* 0x000000c084387220 */ /* 0x000fe20000410000 */
[----:B------:R-:W-:Y:S01]  /*f560*/  MOV R187, R184 ;  /* 0x000000b800bb7202 */ /* 0x000fe20000000f00 */
[----:B------:R-:W-:Y:S01]  /*f570*/  FMUL.FTZ R66, R133, R202 ;  /* 0x000000ca85427220 */ /* 0x000fe20000410000 */
[----:B------:R-:W-:Y:S01]  /*f580*/  MOV R184, R179 ;  /* 0x000000b300b87202 */ /* 0x000fe20000000f00 */
[C---:B------:R-:W-:Y:S02]  /*f590*/  FMUL.FTZ R74, R0.reuse, R74 ;  /* 0x0000004a004a7220 */ /* 0x040fe40000410000 */
[C---:B------:R-:W-:Y:S02]  /*f5a0*/  FMUL.FTZ R75, R0.reuse, R75 ;  /* 0x0000004b004b7220 */ /* 0x040fe40000410000 */
[C---:B------:R-:W-:Y:S02]  /*f5b0*/  FMUL.FTZ R78, R0.reuse, R78 ;  /* 0x0000004e004e7220 */ /* 0x040fe40000410000 */
[C---:B------:R-:W-:Y:S02]  /*f5c0*/  FMUL.FTZ R79, R0.reuse, R79 ;  /* 0x0000004f004f7220 */ /* 0x040fe40000410000 */
[----:B----4-:R-:W-:Y:S02]  /*f5d0*/  FFMA.FTZ R4, R15, c[0x0][0x2d0], -R3 ;  /* 0x0000b4000f047a23 */ /* 0x010fe40000010803 */
[----:B------:R-:W-:Y:S01]  /*f5e0*/  FMUL.FTZ R15, R0, R151 ;  /* 0x00000097000f7220 */ /* 0x000fe20000410000 */
[----:B------:R-:W-:Y:S01]  /*f5f0*/  MOV R151, R28 ;  /* 0x0000001c00977202 */ /* 0x000fe20000000f00 */
[----:B------:R-:W1:Y:S01]  /*f600*/  MUFU.EX2 R211, R4 ;  /* 0x0000000400d37308 */ /* 0x000e620000000800 */
[----:B------:R-:W-:Y:S01]  /*f610*/  FMUL.FTZ R28, R132, R164 ;  /* 0x000000a4841c7220 */ /* 0x000fe20000410000 */
[----:B------:R-:W-:Y:S01]  /*f620*/  MOV R164, R138 ;  /* 0x0000008a00a47202 */ /* 0x000fe20000000f00 */
[----:B------:R-:W-:Y:S01]  /*f630*/  FFMA.FTZ R138, R246, c[0x0][0x2d0], -R207 ;  /* 0x0000b400f68a7a23 */ /* 0x000fe200000108cf */
[----:B------:R-:W-:Y:S01]  /*f640*/  MOV R183, R151 ;  /* 0x0000009700b77202 */ /* 0x000fe20000000f00 */
[C---:B------:R-:W-:Y:S01]  /*f650*/  FMUL.FTZ R90, R0.reuse, R90 ;  /* 0x0000005a005a7220 */ /* 0x040fe20000410000 */
[----:B------:R-:W4:Y:S01]  /*f660*/  LDSM.16.MT88.4 R148, [R227+0x100] ;  /* 0x00010000e394783b */ /* 0x000f220000004200 */
[C---:B------:R-:W-:Y:S01]  /*f670*/  FMUL.FTZ R91, R0.reuse, R91 ;  /* 0x0000005b005b7220 */ /* 0x040fe20000410000 */
        /* <DEDUP_REMOVED lines=11> */
[----:B------:R-:W-:Y:S01]  /*f730*/  FMUL.FTZ R4, R134, R140 ;  /* 0x0000008c86047220 */ /* 0x000fe20000410000 */
[----:B------:R-:W-:Y:S01]  /*f740*/  F2FP.BF16.PACK_AB R140, R223, R215 ;  /* 0x000000d7df8c723e */ /* 0x000fe200000010ff */
[----:B------:R-:W-:Y:S02]  /*f750*/  FFMA.FTZ R246, R217, c[0x0][0x2d0], -R3 ;  /* 0x0000b400d9f67a23 */ /* 0x000fe40000010803 */
[C---:B------:R-:W-:Y:S02]  /*f760*/  FMUL.FTZ R126, R0.reuse, R126 ;  /* 0x0000007e007e7220 */ /* 0x040fe40000410000 */
[----:B------:R-:W-:Y:S02]  /*f770*/  FMUL.FTZ R127, R0, R127 ;  /* 0x0000007f007f7220 */ /* 0x000fe40000410000 */
[-C--:B--2---:R-:W-:Y:S01]  /*f780*/  HMMA.16816.F32.BF16 R4, R140, R20.reuse, R4 ;  /* 0x000000148c04723c */ /* 0x084fe20000041804 */
[----:B------:R-:W-:Y:S04]  /*f790*/  MUFU.EX2 R246, R246 ;  /* 0x000000f600f67308 */ /* 0x000fe80000000800 */
[----:B---3--:R-:W-:Y:S02]  /*f7a0*/  FFMA.FTZ R138, R244, c[0x0][0x2d0], -R207 ;  /* 0x0000b400f48a7a23 */ /* 0x008fe400000108cf */
[--C-:B------:R-:W-:Y:S01]  /*f7b0*/  FFMA.FTZ R244, R216, c[0x0][0x2d0], -R3.reuse ;  /* 0x0000b400d8f47a23 */ /* 0x100fe20000010803 */
[C---:B------:R-:W-:Y:S04]  /*f7c0*/  HMMA.16816.F32.BF16 R8, R144.reuse, R20, R8 ;  /* 0x000000149008723c */ /* 0x040fe80000041808 */
[----:B------:R-:W-:Y:S01]  /*f7d0*/  FFMA.FTZ R204, R204, c[0x0][0x2d0], -R3 ;  /* 0x0000b400cccc7a23 */ /* 0x000fe20000010803 */
[----:B------:R-:W-:Y:S02]  /*f7e0*/  MUFU.EX2 R244, R244 ;  /* 0x000000f400f47308 */ /* 0x000fe40000000800 */
[C---:B------:R-:W-:Y:S01]  /*f7f0*/  FMUL.FTZ R20, R134.reuse, R156 ;  /* 0x0000009c86147220 */ /* 0x040fe20000410000 */
[-C--:B------:R-:W-:Y:S04]  /*f800*/  HMMA.16816.F32.BF16 R12, R144, R22.reuse, R12 ;  /* 0x00000016900c723c */ /* 0x080fe8000004180c */
[----:B------:R-:W-:Y:S01]  /*f810*/  MOV R156, R152 ;  /* 0x00000098009c7202 */ /* 0x000fe20000000f00 */
[----:B------:R-:W-:Y:S01]  /*f820*/  FMUL.FTZ R21, R134, R157 ;  /* 0x0000009d86157220 */ /* 0x000fe20000410000 */
[----:B------:R-:W-:Y:S01]  /*f830*/  MOV R157, R67 ;  /* 0x00000043009d7202 */ /* 0x000fe20000000f00 */
[C---:B------:R-:W-:Y:S01]  /*f840*/  FMUL.FTZ R67, R133.reuse, R203 ;  /* 0x000000cb85437220 */ /* 0x040fe20000410000 */
[C---:B------:R-:W-:Y:S04]  /*f850*/  HMMA.16816.F32.BF16 R16, R140.reuse, R22, R16 ;  /* 0x000000168c10723c */ /* 0x040fe80000041810 */
[--C-:B------:R-:W-:Y:S03]  /*f860*/  FFMA.FTZ R152, R252, c[0x0][0x2d0], -R206.reuse ;  /* 0x0000b400fc987a23 */ /* 0x100fe600000108ce */
[C---:B------:R-:W-:Y:S01]  /*f870*/  FMUL.FTZ R22, R133.reuse, R158 ;  /* 0x0000009e85167220 */ /* 0x040fe20000410000 */
[----:B------:R-:W-:Y:S01]  /*f880*/  MOV R158, R64 ;  /* 0x00000040009e7202 */ /* 0x000fe20000000f00 */
[C---:B------:R-:W-:Y:S01]  /*f890*/  FMUL.FTZ R23, R133.reuse, R159 ;  /* 0x0000009f85177220 */ /* 0x040fe20000410000 */
[----:B------:R-:W-:Y:S02]  /*f8a0*/  MUFU.EX2 R243, R152 ;  /* 0x0000009800f37308 */ /* 0x000fe40000000800 */
[----:B------:R-:W-:Y:S01]  /*f8b0*/  MOV R159, R60 ;  /* 0x0000003c009f7202 */ /* 0x000fe20000000f00 */
[----:B------:R-:W-:Y:S02]  /*f8c0*/  FMUL.FTZ R60, R132, R196 ;  /* 0x000000c4843c7220 */ /* 0x000fe40000410000 */
[C---:B------:R-:W-:Y:S01]  /*f8d0*/  FMUL.FTZ R64, R134.reuse, R200 ;  /* 0x000000c886407220 */ /* 0x040fe20000410000 */
[-C--:B------:R-:W-:Y:S08]  /*f8e0*/  HMMA.16816.F32.BF16 R20, R140, R36.reuse, R20 ;  /* 0x000000248c14723c */ /* 0x080ff00000041814 */
[C---:B------:R-:W-:Y:S07]  /*f8f0*/  HMMA.16816.F32.BF16 R24, R144.reuse, R36, R24 ;  /* 0x000000249018723c */ /* 0x040fee0000041818 */
[----:B------:R-:W-:Y:S01]  /*f900*/  FMUL.FTZ R37, R134, R173 ;  /* 0x000000ad86257220 */ /* 0x000fe20000410000 */
[-C--:B------:R-:W-:Y:S04]  /*f910*/  HMMA.16816.F32.BF16 R28, R144, R38.reuse, R28 ;  /* 0x00000026901c723c */ /* 0x080fe8000004181c */
[----:B------:R-:W-:Y:S01]  /*f920*/  MOV R173, R58 ;  /* 0x0000003a00ad7202 */ /* 0x000fe20000000f00 */
[----:B------:R-:W-:Y:S02]  /*f930*/  FMUL.FTZ R58, R0, R194 ;  /* 0x000000c2003a7220 */ /* 0x000fe40000410000 */
[----:B------:R1:W-:Y:S01]  /*f940*/  MUFU.EX2 R194, R138 ;  /* 0x0000008a00c27308 */ /* 0x0003e20000000800 */
        /* <DEDUP_REMOVED lines=9> */
[----:B------:R-:W-:Y:S01]  /*f9e0*/  FMUL.FTZ R38, R133, R174 ;  /* 0x000000ae85267220 */ /* 0x000fe20000410000 */
[----:B------:R-:W-:Y:S01]  /*f9f0*/  MOV R174, R62 ;  /* 0x0000003e00ae7202 */ /* 0x000fe20000000f00 */
[----:B------:R-:W-:Y:S01]  /*fa00*/  FMUL.FTZ R62, R0, R198 ;  /* 0x000000c6003e7220 */ /* 0x000fe20000410000 */
[----:B------:R-:W-:Y:S04]  /*fa10*/  MOV R183, R176 ;  /* 0x000000b000b77202 */ /* 0x000fe80000000f00 */
        /* <DEDUP_REMOVED lines=8> */
[----:B-1----:R-:W-:Y:S03]  /*faa0*/  FFMA.FTZ R138, R219, c[0x0][0x2d0], -R207 ;  /* 0x0000b400db8a7a23 */ /* 0x002fe600000108cf */
[C---:B------:R-:W-:Y:S01]  /*fab0*/  FMUL.FTZ R54, R133.reuse, R190 ;  /* 0x000000be85367220 */ /* 0x040fe20000410000 */
[----:B------:R-:W-:Y:S01]  /*fac0*/  LDSM.16.MT88.4 R216, [R226+0x3900] ;  /* 0x00390000e2d8783b */ /* 0x000fe20000004200 */
[----:B------:R1:W-:Y:S03]  /*fad0*/  MUFU.EX2 R195, R138 ;  /* 0x0000008a00c37308 */ /* 0x0003e60000000800 */
[----:B------:R-:W-:Y:S07]  /*fae0*/  FMUL.FTZ R55, R133, R191 ;  /* 0x000000bf85377220 */ /* 0x000fee0000410000 */
[-C--:B----4-:R-:W-:Y:S08]  /*faf0*/  HMMA.16816.F32.BF16 R52, R140, R148.reuse, R52 ;  /* 0x000000948c34723c */ /* 0x090ff00000041834 */
[C---:B------:R-:W-:Y:S08]  /*fb00*/  HMMA.16816.F32.BF16 R56, R144.reuse, R148, R56 ;  /* 0x000000949038723c */ /* 0x040ff00000041838 */
[-C--:B------:R-:W-:Y:S04]  /*fb10*/  HMMA.16816.F32.BF16 R60, R144, R150.reuse, R60 ;  /* 0x00000096903c723c */ /* 0x080fe8000004183c */
[--C-:B-1----:R-:W-:Y:S04]  /*fb20*/  FFMA.FTZ R138, R249, c[0x0][0x2d0], -R206.reuse ;  /* 0x0000b400f98a7a23 */ /* 0x102fe800000108ce */
[C---:B------:R-:W-:Y:S01]  /*fb30*/  HMMA.16816.F32.BF16 R64, R140.reuse, R150, R64 ;  /* 0x000000968c40723c */ /* 0x040fe20000041840 */
[----:B------:R1:W-:Y:S01]  /*fb40*/  MUFU.EX2 R177, R138 ;  /* 0x0000008a00b17308 */ /* 0x0003e20000000800 */
[----:B------:R-:W2:Y:S02]  /*fb50*/  LDSM.16.MT88.4 R148, [R225+0x2100] ;  /* 0x00210000e194783b */ /* 0x000ea40000004200 */
[--C-:B-1----:R-:W-:Y:S07]  /*fb60*/  FFMA.FTZ R138, R248, c[0x0][0x2d0], -R206.reuse ;  /* 0x0000b400f88a7a23 */ /* 0x102fee00000108ce */
[----:B------:R1:W-:Y:S01]  /*fb70*/  MUFU.EX2 R180, R138 ;  /* 0x0000008a00b47308 */ /* 0x0003e20000000800 */
[-C--:B--2---:R-:W-:Y:S08]  /*fb80*/  HMMA.16816.F32.BF16 R68, R140, R148.reuse, R68 ;  /* 0x000000948c44723c */ /* 0x084ff00000041844 */
[C---:B------:R-:W-:Y:S04]  /*fb90*/  HMMA.16816.F32.BF16 R72, R144.reuse, R148, R72 ;  /* 0x000000949048723c */ /* 0x040fe80000041848 */
[--C-:B-1----:R-:W-:Y:S04]  /*fba0*/  FFMA.FTZ R138, R247, c[0x0][0x2d0], -R206.reuse ;  /* 0x0000b400f78a7a23 */ /* 0x102fe800000108ce */
[-C--:B------:R-:W-:Y:S01]  /*fbb0*/  HMMA.16816.F32.BF16 R76, R144, R150.reuse, R76 ;  /* 0x00000096904c723c */ /* 0x080fe2000004184c */
[----:B------:R1:W-:Y:S07]  /*fbc0*/  MUFU.EX2 R198, R138 ;  /* 0x0000008a00c67308 */ /* 0x0003ee0000000800 */
[C---:B------:R-:W-:Y:S01]  /*fbd0*/  HMMA.16816.F32.BF16 R80, R140.reuse, R150, R80 ;  /* 0x000000968c50723c */ /* 0x040fe20000041850 */
[----:B------:R-:W2:Y:S03]  /*fbe0*/  LDSM.16.MT88.4 R148, [R226+0x2100] ;  /* 0x00210000e294783b */ /* 0x000ea60000004200 */
[--C-:B-1----:R-:W-:Y:S01]  /*fbf0*/  FFMA.FTZ R138, R185, c[0x0][0x2d0], -R205.reuse ;  /* 0x0000b400b98a7a23 */ /* 0x102fe200000108cd */
[----:B------:R-:W-:Y:S02]  /*fc00*/  MOV R185, R182 ;  /* 0x000000b600b97202 */ /* 0x000fe40000000f00 */
[----:B------:R-:W-:Y:S01]  /*fc10*/  MOV R182, R175 ;  /* 0x000000af00b67202 */ /* 0x000fe20000000f00 */
[----:B------:R1:W-:Y:S01]  /*fc20*/  MUFU.EX2 R176, R138 ;  /* 0x0000008a00b07308 */ /* 0x0003e20000000800 */
[----:B------:R-:W-:Y:S01]  /*fc30*/  MOV R175, R235 ;  /* 0x000000eb00af7202 */ /* 0x000fe20000000f00 */
[-C--:B--2---:R-:W-:Y:S03]  /*fc40*/  HMMA.16816.F32.BF16 R84, R140, R148.reuse, R84 ;  /* 0x000000948c54723c */ /* 0x084fe60000041854 */
[--C-:B-1----:R-:W-:Y:S05]  /*fc50*/  FFMA.FTZ R138, R251, c[0x0][0x2d0], -R205.reuse ;  /* 0x0000b400fb8a7a23 */ /* 0x102fea00000108cd */
[C---:B------:R-:W-:Y:S01]  /*fc60*/  HMMA.16816.F32.BF16 R88, R144.reuse, R148, R88 ;  /* 0x000000949058723c */ /* 0x040fe20000041858 */
[----:B------:R1:W2:Y:S07]  /*fc70*/  MUFU.EX2 R235, R138 ;  /* 0x0000008a00eb7308 */ /* 0x0002ae0000000800 */
[-C--:B------:R-:W-:Y:S08]  /*fc80*/  HMMA.16816.F32.BF16 R92, R144, R150.reuse, R92 ;  /* 0x00000096905c723c */ /* 0x080ff0000004185c */
[C---:B------:R-:W-:Y:S01]  /*fc90*/  HMMA.16816.F32.BF16 R96, R140.reuse, R150, R96 ;  /* 0x000000968c60723c */ /* 0x040fe20000041860 */
[----:B------:R-:W3:Y:S03]  /*fca0*/  LDSM.16.MT88.4 R148, [R228+0x2100] ;  /* 0x00210000e494783b */ /* 0x000ee60000004200 */
[--C-:B-1----:R-:W-:Y:S04]  /*fcb0*/  FFMA.FTZ R138, R250, c[0x0][0x2d0], -R205.reuse ;  /* 0x0000b400fa8a7a23 */ /* 0x102fe800000108cd */
[----:B------:R1:W-:Y:S04]  /*fcc0*/  MUFU.EX2 R179, R138 ;  /* 0x0000008a00b37308 */ /* 0x0003e80000000800 */
[--C-:B-1----:R-:W-:Y:S01]  /*fcd0*/  FFMA.FTZ R138, R187, c[0x0][0x2d0], -R205.reuse ;  /* 0x0000b400bb8a7a23 */ /* 0x102fe200000108cd */
[----:B------:R-:W-:Y:S02]  /*fce0*/  MOV R187, R186 ;  /* 0x000000ba00bb7202 */ /* 0x000fe40000000f00 */
[----:B------:R-:W-:Y:S01]  /*fcf0*/  MOV R186, R185 ;  /* 0x000000b900ba7202 */ /* 0x000fe20000000f00 */
[-C--:B---3--:R-:W-:Y:S02]  /*fd00*/  HMMA.16816.F32.BF16 R100, R140, R148.reuse, R100 ;  /* 0x000000948c64723c */ /* 0x088fe40000041864 */
[----:B------:R1:W-:Y:S01]  /*fd10*/  MUFU.EX2 R199, R138 ;  /* 0x0000008a00c77308 */ /* 0x0003e20000000800 */
[----:B------:R-:W-:Y:S02]  /*fd20*/  MOV R185, R184 ;  /* 0x000000b800b97202 */ /* 0x000fe40000000f00 */
[----:B------:R-:W-:Y:S02]  /*fd30*/  MOV R184, R183 ;  /* 0x000000b700b87202 */ /* 0x000fe40000000f00 */
[----:B------:R-:W-:Y:S01]  /*fd40*/  MOV R183, R182 ;  /* 0x000000b600b77202 */ /* 0x000fe20000000f00 */
[C---:B------:R-:W-:Y:S04]  /*fd50*/  HMMA.16816.F32.BF16 R104, R144.reuse, R148, R104 ;  /* 0x000000949068723c */ /* 0x040fe80000041868 */
[----:B------:R-:W-:Y:S02]  /*fd60*/  MOV R182, R175 ;  /* 0x000000af00b67202 */ /* 0x000fe40000000f00 */
[----:B------:R-:W-:Y:S02]  /*fd70*/  MOV R175, R174 ;  /* 0x000000ae00af7202 */ /* 0x000fe40000000f00 */
[-C--:B------:R-:W-:Y:S04]  /*fd80*/  HMMA.16816.F32.BF16 R108, R144, R150.reuse, R108 ;  /* 0x00000096906c723c */ /* 0x080fe8000004186c */
[----:B------:R-:W-:Y:S01]  /*fd90*/  MOV R174, R173 ;  /* 0x000000ad00ae7202 */ /* 0x000fe20000000f00 */
[--C-:B------:R-:W-:Y:S01]  /*fda0*/  FFMA.FTZ R152, R175, c[0x0][0x2d0], -R206.reuse ;  /* 0x0000b400af987a23 */ /* 0x100fe200000108ce */
[----:B------:R-:W-:Y:S01]  /*fdb0*/  MOV R173, R172 ;  /* 0x000000ac00ad7202 */ /* 0x000fe20000000f00 */
[----:B------:R-:W-:Y:S01]  /*fdc0*/  FFMA.FTZ R175, R155, c[0x0][0x2d0], -R205 ;  /* 0x0000b4009baf7a23 */ /* 0x000fe200000108cd */
[C---:B------:R-:W-:Y:S01]  /*fdd0*/  HMMA.16816.F32.BF16 R112, R140.reuse, R150, R112 ;  /* 0x000000968c70723c */ /* 0x040fe20000041870 */
[----:B------:R-:W3:Y:S02]  /*fde0*/  LDSM.16.MT88.4 R148, [R227+0x2100] ;  /* 0x00210000e394783b */ /* 0x000ee40000004200 */
[----:B------:R-:W-:Y:S01]  /*fdf0*/  MUFU.EX2 R252, R175 ;  /* 0x000000af00fc7308 */ /* 0x000fe20000000800 */
[----:B------:R-:W-:Y:S01]  /*fe00*/  MOV R172, R166 ;  /* 0x000000a600ac7202 */ /* 0x000fe20000000f00 */
[--C-:B-1----:R-:W-:Y:S01]  /*fe10*/  FFMA.FTZ R138, R187, c[0x0][0x2d0], -R3.reuse ;  /* 0x0000b400bb8a7a23 */ /* 0x102fe20000010803 */
[----:B------:R-:W-:Y:S02]  /*fe20*/  MOV R187, R185 ;  /* 0x000000b900bb7202 */ /* 0x000fe40000000f00 */
[----:B------:R-:W-:Y:S04]  /*fe30*/  MOV R185, R183 ;  /* 0x000000b700b97202 */ /* 0x000fe80000000f00 */
[----:B------:R-:W-:Y:S02]  /*fe40*/  MOV R183, R174 ;  /* 0x000000ae00b77202 */ /* 0x000fe40000000f00 */
[----:B------:R-:W-:Y:S02]  /*fe50*/  MOV R174, R172 ;  /* 0x000000ac00ae7202 */ /* 0x000fe40000000f00 */
[----:B------:R-:W-:Y:S02]  /*fe60*/  MOV R172, R164 ;  /* 0x000000a400ac7202 */ /* 0x000fe40000000f00 */
[----:B------:R1:W-:Y:S01]  /*fe70*/  MUFU.EX2 R164, R138 ;  /* 0x0000008a00a47308 */ /* 0x0003e20000000800 */
[----:B------:R-:W-:Y:S02]  /*fe80*/  MOV R166, R128 ;  /* 0x0000008000a67202 */ /* 0x000fe40000000f00 */
[----:B------:R-:W4:Y:S01]  /*fe90*/  LDL.LU R128, [R1+0x80] ;  /* 0x0000800001807983 */ /* 0x000f220000300800 */
[----:B------:R-:W-:Y:S02]  /*fea0*/  MOV R188, R186 ;  /* 0x000000ba00bc7202 */ /* 0x000fe40000000f00 */
[----:B------:R-:W-:Y:S02]  /*feb0*/  MOV R186, R184 ;  /* 0x000000b800ba7202 */ /* 0x000fe40000000f00 */
[----:B------:R-:W-:Y:S02]  /*fec0*/  MOV R184, R173 ;  /* 0x000000ad00b87202 */ /* 0x000fe40000000f00 */
[----:B------:R-:W-:Y:S02]  /*fed0*/  MOV R173, R129 ;  /* 0x0000008100ad7202 */ /* 0x000fe40000000f00 */
[----:B------:R-:W4:Y:S01]  /*fee0*/  LDL.LU R129, [R1+0x7c] ;  /* 0x00007c0001817983 */ /* 0x000f220000300800 */
[-C--:B---3--:R-:W-:Y:S03]  /*fef0*/  HMMA.16816.F32.BF16 R116, R140, R148.reuse, R116 ;  /* 0x000000948c74723c */ /* 0x088fe60000041874 */
[--C-:B-1----:R-:W-:Y:S01]  /*ff00*/  FFMA.FTZ R138, R188, c[0x0][0x2d0], -R3.reuse ;  /* 0x0000b400bc8a7a23 */ /* 0x102fe20000010803 */
[----:B------:R-:W-:Y:S02]  /*ff10*/  MOV R188, R187 ;  /* 0x000000bb00bc7202 */ /* 0x000fe40000000f00 */
[----:B------:R-:W-:Y:S01]  /*ff20*/  MOV R187, R186 ;  /* 0x000000ba00bb7202 */ /* 0x000fe20000000f00 */
[----:B------:R1:W3:Y:S01]  /*ff30*/  MUFU.EX2 R201, R138 ;  /* 0x0000008a00c97308 */ /* 0x0002e20000000800 */
[C---:B------:R-:W-:Y:S04]  /*ff40*/  HMMA.16816.F32.BF16 R120, R144.reuse, R148, R120 ;  /* 0x000000949078723c */ /* 0x040fe80000041878 */
[----:B------:R-:W-:Y:S02]  /*ff50*/  MOV R186, R185 ;  /* 0x000000b900ba7202 */ /* 0x000fe40000000f00 */
[----:B------:R-:W-:Y:S02]  /*ff60*/  MOV R185, R174 ;  /* 0x000000ae00b97202 */ /* 0x000fe40000000f00 */
[-C--:B------:R-:W-:Y:S01]  /*ff70*/  HMMA.16816.F32.BF16 R124, R144, R150.reuse, R124 ;  /* 0x00000096907c723c */ /* 0x080fe2000004187c */
[----:B------:R-:W4:Y:S03]  /*ff80*/  LDSM.16.MT88.4 R144, [R225+0x900] ;  /* 0x00090000e190783b */ /* 0x000f260000004200 */
[----:B------:R-:W-:Y:S02]  /*ff90*/  MOV R174, R153 ;  /* 0x0000009900ae7202 */ /* 0x000fe40000000f00 */
[----:B------:R-:W-:Y:S02]  /*ffa0*/  MOV R153, R130 ;  /* 0x0000008200997202 */ /* 0x000fe40000000f00 */
[----:B------:R-:W-:Y:S01]  /*ffb0*/  MOV R189, R186 ;  /* 0x000000ba00bd7202 */ /* 0x000fe20000000f00 */
[----:B------:R-:W4:Y:S03]  /*ffc0*/  LDL.LU R130, [R1+0x78] ;  /* 0x0000780001827983 */ /* 0x000f260000300800 */
[----:B------:R-:W-:Y:S01]  /*ffd0*/  MOV R186, R171 ;  /* 0x000000ab00ba7202 */ /* 0x000fe20000000f00 */
[--C-:B------:R-:W-:Y:S01]  /*ffe0*/  FFMA.FTZ R153, R153, c[0x0][0x2d0], -R206.reuse ;  /* 0x0000b40099997a23 */ /* 0x100fe200000108ce */
[----:B------:R-:W-:Y:S01]  /*fff0*/  MOV R171, R131 ;  /* 0x0000008300ab7202 */ /* 0x000fe20000000f00 */
[--C-:B-1----:R-:W-:Y:S01]  /*10000*/  FFMA.FTZ R138, R188, c[0x0][0x2d0], -R3.reuse ;  /* 0x0000b400bc8a7a23 */ /* 0x102fe20000010803 */
[----:B------:R-:W4:Y:S01]  /*10010*/  LDL.LU R131, [R1+0x74] ;  /* 0x0000740001837983 */ /* 0x000f220000300800 */
[----:B--2---:R-:W-:Y:S02]  /*10020*/  F2FP.BF16.PACK_AB R148, R235, R176 ;  /* 0x000000b0eb94723e */ /* 0x004fe400000010ff */
[----:B------:R1:W-:Y:S01]  /*10030*/  MUFU.EX2 R188, R138 ;  /* 0x0000008a00bc7308 */ /* 0x0003e20000000800 */
[----:B---3--:R-:W-:Y:S01]  /*10040*/  F2FP.BF16.PACK_AB R149, R201, R164 ;  /* 0x000000a4c995723e */ /* 0x008fe200000010ff */
[----:B-1----:R-:W-:Y:S08]  /*10050*/  FFMA.FTZ R138, R189, c[0x0][0x2d0], -R3 ;  /* 0x0000b400bd8a7a23 */ /* 0x002ff00000010803 */
[----:B------:R1:W2:Y:S02]  /*10060*/  MUFU.EX2 R200, R138 ;  /* 0x0000008a00c87308 */ /* 0x0002a40000000800 */
[--C-:B-1----:R-:W-:Y:S08]  /*10070*/  FFMA.FTZ R138, R187, c[0x0][0x2d0], -R207.reuse ;  /* 0x0000b400bb8a7a23 */ /* 0x102ff000000108cf */
[----:B------:R-:W-:Y:S10]  /*10080*/  MUFU.EX2 R187, R153 ;  /* 0x0000009900bb7308 */ /* 0x000ff40000000800 */
[----:B------:R1:W-:Y:S02]  /*10090*/  MUFU.EX2 R202, R138 ;  /* 0x0000008a00ca7308 */ /* 0x0003e40000000800 */
[--C-:B-1----:R-:W-:Y:S08]  /*100a0*/  FFMA.FTZ R138, R185, c[0x0][0x2d0], -R207.reuse ;  /* 0x0000b400b98a7a23 */ /* 0x102ff000000108cf */
[----:B------:R1:W3:Y:S02]  /*100b0*/  MUFU.EX2 R185, R138 ;  /* 0x0000008a00b97308 */ /* 0x0002e40000000800 */
[--C-:B-1----:R-:W-:Y:S08]  /*100c0*/  FFMA.FTZ R138, R186, c[0x0][0x2d0], -R207.reuse ;  /* 0x0000b400ba8a7a23 */ /* 0x102ff000000108cf */
[----:B------:R1:W-:Y:S02]  /*100d0*/  MUFU.EX2 R192, R138 ;  /* 0x0000008a00c07308 */ /* 0x0003e40000000800 */
[----:B-1----:R-:W-:Y:S08]  /*100e0*/  FFMA.FTZ R138, R184, c[0x0][0x2d0], -R207 ;  /* 0x0000b400b88a7a23 */ /* 0x002ff000000108cf */
[----:B------:R1:W-:Y:S02]  /*100f0*/  MUFU.EX2 R189, R138 ;  /* 0x0000008a00bd7308 */ /* 0x0003e40000000800 */
[--C-:B-1----:R-:W-:Y:S08]  /*10100*/  FFMA.FTZ R138, R183, c[0x0][0x2d0], -R206.reuse ;  /* 0x0000b400b78a7a23 */ /* 0x102ff000000108ce */
[----:B------:R-:W-:Y:S10]  /*10110*/  MUFU.EX2 R183, R152 ;  /* 0x0000009800b77308 */ /* 0x000ff40000000800 */
[----:B------:R1:W-:Y:S02]  /*10120*/  MUFU.EX2 R184, R138 ;  /* 0x0000008a00b87308 */ /* 0x0003e40000000800 */
[--C-:B-1----:R-:W-:Y:S08]  /*10130*/  FFMA.FTZ R138, R182, c[0x0][0x2d0], -R206.reuse ;  /* 0x0000b400b68a7a23 */ /* 0x102ff000000108ce */
[----:B------:R1:W-:Y:S02]  /*10140*/  MUFU.EX2 R191, R138 ;  /* 0x0000008a00bf7308 */ /* 0x0003e40000000800 */
[--C-:B-1----:R-:W-:Y:S02]  /*10150*/  FFMA.FTZ R138, R174, c[0x0][0x2d0], -R205.reuse ;  /* 0x0000b400ae8a7a23 */ /* 0x102fe400000108cd */
[--C-:B------:R-:W-:Y:S06]  /*10160*/  FFMA.FTZ R174, R158, c[0x0][0x2d0], -R205.reuse ;  /* 0x0000b4009eae7a23 */ /* 0x100fec00000108cd */
[----:B------:R1:W-:Y:S01]  /*10170*/  MUFU.EX2 R186, R138 ;  /* 0x0000008a00ba7308 */ /* 0x0003e20000000800 */
[C---:B----4-:R-:W-:Y:S09]  /*10180*/  FMUL.FTZ R128, R134.reuse, R128 ;  /* 0x0000008086807220 */ /* 0x050ff20000410000 */
[----:B------:R-:W-:Y:S01]  /*10190*/  MUFU.EX2 R174, R174 ;  /* 0x000000ae00ae7308 */ /* 0x000fe20000000800 */
[----:B------:R-:W-:Y:S02]  /*101a0*/  FMUL.FTZ R129, R134, R129 ;  /* 0x0000008186817220 */ /* 0x000fe40000410000 */
[----:B-1----:R-:W-:Y:S02]  /*101b0*/  FFMA.FTZ R138, R173, c[0x0][0x2d0], -R205 ;  /* 0x0000b400ad8a7a23 */ /* 0x002fe400000108cd */
[----:B------:R-:W-:Y:S05]  /*101c0*/  FFMA.FTZ R173, R169, c[0x0][0x2d0], -R207 ;  /* 0x0000b400a9ad7a23 */ /* 0x000fea00000108cf */
[----:B------:R1:W-:Y:S01]  /*101d0*/  MUFU.EX2 R193, R138 ;  /* 0x0000008a00c17308 */ /* 0x0003e20000000800 */
[--C-:B------:R-:W-:Y:S02]  /*101e0*/  FFMA.FTZ R169, R165, c[0x0][0x2d0], -R206.reuse ;  /* 0x0000b400a5a97a23 */ /* 0x100fe400000108ce */
[--C-:B------:R-:W-:Y:S07]  /*101f0*/  FFMA.FTZ R165, R159, c[0x0][0x2d0], -R205.reuse ;  /* 0x0000b4009fa57a23 */ /* 0x100fee00000108cd */
[----:B------:R-:W-:Y:S10]  /*10200*/  MUFU.EX2 R196, R169 ;  /* 0x000000a900c47308 */ /* 0x000ff40000000800 */
[----:B------:R-:W-:Y:S01]  /*10210*/  MUFU.EX2 R197, R165 ;  /* 0x000000a500c57308 */ /* 0x000fe20000000800 */
[----:B------:R-:W-:Y:S02]  /*10220*/  FMUL.FTZ R130, R133, R130 ;  /* 0x0000008285827220 */ /* 0x000fe40000410000 */
[----:B-1----:R-:W-:Y:S02]  /*10230*/  FFMA.FTZ R138, R172, c[0x0][0x2d0], -R205 ;  /* 0x0000b400ac8a7a23 */ /* 0x002fe400000108cd */
[----:B------:R-:W-:Y:S02]  /*10240*/  FFMA.FTZ R172, R168, c[0x0][0x2d0], -R207 ;  /* 0x0000b400a8ac7a23 */ /* 0x000fe400000108cf */
[--C-:B------:R-:W-:Y:S02]  /*10250*/  FFMA.FTZ R168, R163, c[0x0][0x2d0], -R206.reuse ;  /* 0x0000b400a3a87a23 */ /* 0x100fe400000108ce */
[----:B------:R-:W-:Y:S01]  /*10260*/  FMUL.FTZ R131, R133, R131 ;  /* 0x0000008385837220 */ /* 0x000fe20000410000 */
[----:B------:R1:W-:Y:S06]  /*10270*/  MUFU.EX2 R190, R138 ;  /* 0x0000008a00be7308 */ /* 0x0003ec0000000800 */
[----:B------:R-:W-:Y:S04]  /*10280*/  HMMA.16816.F32.BF16 R128, R140, R150, R128 ;  /* 0x000000968c80723c */ /* 0x000fe80000041880 */
[----:B------:R-:W4:Y:S03]  /*10290*/  MUFU.EX2 R168, R168 ;  /* 0x000000a800a87308 */ /* 0x000f260000000800 */
[----:B------:R-:W-:Y:S02]  /*102a0*/  F2FP.BF16.PACK_AB R141, R243, R177 ;  /* 0x000000b1f38d723e */ /* 0x000fe400000010ff */
[----:B------:R-:W-:Y:S03]  /*102b0*/  F2FP.BF16.PACK_AB R140, R194, R178 ;  /* 0x000000b2c28c723e */ /* 0x000fe600000010ff */
[----:B------:R-:W-:Y:S02]  /*102c0*/  F2FP.BF16.PACK_AB R142, R195, R181 ;  /* 0x000000b5c38e723e */ /* 0x000fe400000010ff */
[----:B------:R-:W-:Y:S01]  /*102d0*/  F2FP.BF16.PACK_AB R143, R198, R180 ;  /* 0x000000b4c68f723e */ /* 0x000fe200000010ff */
[----:B------:R-:W-:Y:S01]  /*102e0*/  MUFU.EX2 R173, R173 ;  /* 0x000000ad00ad7308 */ /* 0x000fe20000000800 */
[----:B------:R-:W-:Y:S02]  /*102f0*/  F2FP.BF16.PACK_AB R150, R199, R179 ;  /* 0x000000b3c796723e */ /* 0x000fe400000010ff */
[----:B--2---:R-:W-:Y:S01]  /*10300*/  F2FP.BF16.PACK_AB R151, R200, R188 ;  /* 0x000000bcc897723e */ /* 0x004fe200000010ff */
[--C-:B-1----:R-:W-:Y:S01]  /*10310*/  FFMA.FTZ R138, R171, c[0x0][0x2d0], -R205.reuse ;  /* 0x0000b400ab8a7a23 */ /* 0x102fe200000108cd */
[----:B---3--:R-:W-:Y:S01]  /*10320*/  MOV R165, R185 ;  /* 0x000000b900a57202 */ /* 0x008fe20000000f00 */
[-C--:B------:R-:W-:Y:S03]  /*10330*/  HMMA.16816.F32.BF16 R4, R140, R144.reuse, R4 ;  /* 0x000000908c04723c */ /* 0x080fe60000041804 */
[----:B------:R-:W-:Y:S01]  /*10340*/  FFMA.FTZ R205, R154, c[0x0][0x2d0], -R205 ;  /* 0x0000b4009acd7a23 */ /* 0x000fe200000108cd */
[----:B------:R1:W2:Y:S01]  /*10350*/  MUFU.EX2 R182, R138 ;  /* 0x0000008a00b67308 */ /* 0x0002a20000000800 */
[----:B------:R-:W-:Y:S01]  /*10360*/  LDSM.16.MT88.4 R152, [R226+0x1100] ;  /* 0x00110000e298783b */ /* 0x000fe20000004200 */
[----:B------:R-:W-:Y:S01]  /*10370*/  FFMA.FTZ R171, R167, c[0x0][0x2d0], -R207 ;  /* 0x0000b400a7ab7a23 */ /* 0x000fe200000108cf */
[----:B----4-:R-:W-:Y:S01]  /*10380*/  MOV R175, R168 ;  /* 0x000000a800af7202 */ /* 0x010fe20000000f00 */
[C---:B------:R-:W-:Y:S04]  /*10390*/  HMMA.16816.F32.BF16 R8, R148.reuse, R144, R8 ;  /* 0x000000909408723c */ /* 0x040fe80000041808 */
[--C-:B------:R-:W-:Y:S02]  /*103a0*/  FFMA.FTZ R167, R162, c[0x0][0x2d0], -R206.reuse ;  /* 0x0000b400a2a77a23 */ /* 0x100fe400000108ce */
[----:B------:R3:W-:Y:S02]  /*103b0*/  MUFU.EX2 R251, R205 ;  /* 0x000000cd00fb7308 */ /* 0x0007e40000000800 */
[-C--:B------:R-:W-:Y:S08]  /*103c0*/  HMMA.16816.F32.BF16 R12, R148, R146.reuse, R12 ;  /* 0x00000092940c723c */ /* 0x080ff0000004180c */
[C---:B------:R-:W-:Y:S01]  /*103d0*/  HMMA.16816.F32.BF16 R16, R140.reuse, R146, R16 ;  /* 0x000000928c10723c */ /* 0x040fe20000041810 */
[----:B------:R-:W4:Y:S01]  /*103e0*/  LDSM.16.MT88.4 R144, [R226+0x900] ;  /* 0x00090000e290783b */ /* 0x000f220000004200 */
[----:B------:R-:W-:Y:S02]  /*103f0*/  MUFU.EX2 R172, R172 ;  /* 0x000000ac00ac7308 */ /* 0x000fe40000000800 */
[----:B-1----:R-:W-:Y:S02]  /*10400*/  FFMA.FTZ R138, R170, c[0x0][0x2d0], -R3 ;  /* 0x0000b400aa8a7a23 */ /* 0x002fe40000010803 */
[----:B------:R-:W-:Y:S02]  /*10410*/  FFMA.FTZ R170, R166, c[0x0][0x2d0], -R207 ;  /* 0x0000b400a6aa7a23 */ /* 0x000fe400000108cf */
[----:B------:R-:W-:Y:S04]  /*10420*/  FFMA.FTZ R166, R161, c[0x0][0x2d0], -R206 ;  /* 0x0000b400a1a67a23 */ /* 0x000fe800000108ce */
[----:B------:R-:W-:Y:S01]  /*10430*/  MUFU.EX2 R206, R171 ;  /* 0x000000ab00ce7308 */ /* 0x000fe20000000800 */
[----:B---3--:R-:W-:Y:S09]  /*10440*/  F2FP.BF16.PACK_AB R205, R175, R196 ;  /* 0x000000c4afcd723e */ /* 0x008ff200000010ff */
[----:B------:R1:W-:Y:S10]  /*10450*/  MUFU.EX2 R248, R138 ;  /* 0x0000008a00f87308 */ /* 0x0003f40000000800 */
[----:B------:R-:W-:Y:S01]  /*10460*/  MUFU.EX2 R166, R166 ;  /* 0x000000a600a67308 */ /* 0x000fe20000000800 */
[-C--:B----4-:R-:W-:Y:S03]  /*10470*/  HMMA.16816.F32.BF16 R20, R140, R144.reuse, R20 ;  /* 0x000000908c14723c */ /* 0x090fe60000041814 */
[--C-:B-1----:R-:W-:Y:S02]  /*10480*/  FFMA.FTZ R138, R157, c[0x0][0x2d0], -R3.reuse ;  /* 0x0000b4009d8a7a23 */ /* 0x102fe40000010803 */
[----:B------:R-:W3:Y:S03]  /*10490*/  LDL.LU R157, [R1+0x10] ;  /* 0x00001000019d7983 */ /* 0x000ee60000300800 */
[C---:B------:R-:W-:Y:S01]  /*104a0*/  HMMA.16816.F32.BF16 R24, R148.reuse, R144, R24 ;  /* 0x000000909418723c */ /* 0x040fe20000041818 */
[----:B------:R1:W-:Y:S07]  /*104b0*/  MUFU.EX2 R249, R138 ;  /* 0x0000008a00f97308 */ /* 0x0003ee0000000800 */
[-C--:B------:R-:W-:Y:S08]  /*104c0*/  HMMA.16816.F32.BF16 R28, R148, R146.reuse, R28 ;  /* 0x00000092941c723c */ /* 0x080ff0000004181c */
[C---:B------:R-:W-:Y:S01]  /*104d0*/  HMMA.16816.F32.BF16 R32, R140.reuse, R146, R32 ;  /* 0x000000928c20723c */ /* 0x040fe20000041820 */
[----:B------:R-:W4:Y:S03]  /*104e0*/  LDSM.16.MT88.4 R144, [R228+0x900] ;  /* 0x00090000e490783b */ /* 0x000f260000004200 */
[--C-:B-1----:R-:W-:Y:S05]  /*104f0*/  FFMA.FTZ R138, R156, c[0x0][0x2d0], -R3.reuse ;  /* 0x0000b4009c8a7a23 */ /* 0x102fea0000010803 */
[----:B------:R-:W2:Y:S01]  /*10500*/  LDL.LU R156, [R1+0x18] ;  /* 0x00001800019c7983 */ /* 0x000ea20000300800 */
[----:B------:R1:W-:Y:S02]  /*10510*/  MUFU.EX2 R247, R138 ;  /* 0x0000008a00f77308 */ /* 0x0003e40000000800 */
[--C-:B-1----:R-:W-:Y:S02]  /*10520*/  FFMA.FTZ R138, R160, c[0x0][0x2d0], -R3.reuse ;  /* 0x0000b400a08a7a23 */ /* 0x102fe40000010803 */
[----:B------:R-:W-:Y:S01]  /*10530*/  LDSM.16.MT88.4 R160, [R227+0x1100] ;  /* 0x00110000e3a0783b */ /* 0x000fe20000004200 */
[----:B------:R-:W-:Y:S01]  /*10540*/  FFMA.FTZ R3, R139, c[0x0][0x2d0], -R3 ;  /* 0x0000b4008b037a23 */ /* 0x000fe20000010803 */
[-C--:B----4-:R-:W-:Y:S04]  /*10550*/  HMMA.16816.F32.BF16 R36, R140, R144.reuse, R36 ;  /* 0x000000908c24723c */ /* 0x090fe80000041824 */
[----:B------:R2:W1:Y:S04]  /*10560*/  MUFU.EX2 R250, R138 ;  /* 0x0000008a00fa7308 */ /* 0x0004680000000800 */
[C---:B------:R-:W-:Y:S08]  /*10570*/  HMMA.16816.F32.BF16 R40, R148.reuse, R144, R40 ;  /* 0x000000909428723c */ /* 0x040ff00000041828 */
[-C--:B------:R-:W-:Y:S08]  /*10580*/  HMMA.16816.F32.BF16 R44, R148, R146.reuse, R44 ;  /* 0x00000092942c723c */ /* 0x080ff0000004182c */
[C---:B------:R-:W-:Y:S01]  /*10590*/  HMMA.16816.F32.BF16 R48, R140.reuse, R146, R48 ;  /* 0x000000928c30723c */ /* 0x040fe20000041830 */
[----:B------:R-:W4:Y:S07]  /*105a0*/  LDSM.16.MT88.4 R144, [R227+0x900] ;  /* 0x00090000e390783b */ /* 0x000f2e0000004200 */
[-C--:B----4-:R-:W-:Y:S08]  /*105b0*/  HMMA.16816.F32.BF16 R52, R140, R144.reuse, R52 ;  /* 0x000000908c34723c */ /* 0x090ff00000041834 */
        /* <DEDUP_REMOVED lines=13> */
[----:B------:R-:W4:Y:S03]  /*10690*/  LDSM.16.MT88.4 R144, [R228+0x2900] ;  /* 0x00290000e490783b */ /* 0x000f260000004200 */
[----:B---3--:R-:W-:Y:S04]  /*106a0*/  FFMA.FTZ R139, R134, R157, R215 ;  /* 0x0000009d868b7223 */ /* 0x008fe800000100d7 */
[-C--:B----4-:R-:W-:Y:S08]  /*106b0*/  HMMA.16816.F32.BF16 R100, R140, R144.reuse, R100 ;  /* 0x000000908c64723c */ /* 0x090ff00000041864 */
[C---:B------:R-:W-:Y:S04]  /*106c0*/  HMMA.16816.F32.BF16 R104, R148.reuse, R144, R104 ;  /* 0x000000909468723c */ /* 0x040fe80000041868 */
[----:B--2---:R-:W-:Y:S02]  /*106d0*/  FFMA.FTZ R138, R133, R156, R214 ;  /* 0x0000009c858a7223 */ /* 0x004fe400000100d6 */
[----:B------:R-:W-:Y:S02]  /*106e0*/  LDSM.16.MT88.4 R156, [R228+0x1100] ;  /* 0x00110000e49c783b */ /* 0x000fe40000004200 */
[-C--:B------:R-:W-:Y:S08]  /*106f0*/  HMMA.16816.F32.BF16 R108, R148, R146.reuse, R108 ;  /* 0x00000092946c723c */ /* 0x080ff0000004186c */
[C---:B------:R-:W-:Y:S01]  /*10700*/  HMMA.16816.F32.BF16 R112, R140.reuse, R146, R112 ;  /* 0x000000928c70723c */ /* 0x040fe20000041870 */
[----:B------:R-:W2:Y:S07]  /*10710*/  LDSM.16.MT88.4 R144, [R227+0x2900] ;  /* 0x00290000e390783b */ /* 0x000eae0000004200 */
[-C--:B--2---:R-:W-:Y:S08]  /*10720*/  HMMA.16816.F32.BF16 R116, R140, R144.reuse, R116 ;  /* 0x000000908c74723c */ /* 0x084ff00000041874 */
[C---:B------:R-:W-:Y:S01]  /*10730*/  HMMA.16816.F32.BF16 R120, R148.reuse, R144, R120 ;  /* 0x000000909478723c */ /* 0x040fe20000041878 */
[----:B------:R-:W2:Y:S04]  /*10740*/  LDL.LU R145, [R1+0x14] ;  /* 0x0000140001917983 */ /* 0x000ea80000300800 */
[----:B------:R-:W3:Y:S03]  /*10750*/  LDL.LU R144, [R1+0x1c] ;  /* 0x00001c0001907983 */ /* 0x000ee60000300800 */
[-C--:B------:R-:W-:Y:S01]  /*10760*/  HMMA.16816.F32.BF16 R124, R148, R146.reuse, R124 ;  /* 0x00000092947c723c */ /* 0x080fe2000004187c */
[----:B------:R-:W4:Y:S07]  /*10770*/  LDSM.16.MT88.4 R148, [R225+0x1100] ;  /* 0x00110000e194783b */ /* 0x000f2e0000004200 */
[----:B------:R-:W-:Y:S07]  /*10780*/  HMMA.16816.F32.BF16 R128, R140, R146, R128 ;  /* 0x000000928c80723c */ /* 0x000fee0000041880 */
[----:B------:R-:W-:Y:S02]  /*10790*/  F2FP.BF16.PACK_AB R140, R185, R202 ;  /* 0x000000cab98c723e */ /* 0x000fe400000010ff */
[----:B------:R-:W-:Y:S03]  /*107a0*/  F2FP.BF16.PACK_AB R141, R184, R187 ;  /* 0x000000bbb88d723e */ /* 0x000fe600000010ff */
[----:B------:R-:W-:Y:S02]  /*107b0*/  F2FP.BF16.PACK_AB R142, R189, R192 ;  /* 0x000000c0bd8e723e */ /* 0x000fe400000010ff */
[----:B------:R-:W-:Y:S02]  /*107c0*/  F2FP.BF16.PACK_AB R143, R183, R191 ;  /* 0x000000bfb78f723e */ /* 0x000fe400000010ff */
[----:B------:R-:W-:Y:S02]  /*107d0*/  F2FP.BF16.PACK_AB R146, R182, R190 ;  /* 0x000000beb692723e */ /* 0x000fe400000010ff */
[----:B-1----:R-:W-:Y:S03]  /*107e0*/  F2FP.BF16.PACK_AB R147, R250, R247 ;  /* 0x000000f7fa93723e */ /* 0x002fe600000010ff */
[-C--:B----4-:R-:W-:Y:S03]  /*107f0*/  HMMA.16816.F32.BF16 R4, R140, R148.reuse, R4 ;  /* 0x000000948c04723c */ /* 0x090fe60000041804 */
[----:B--2---:R-:W-:Y:S01]  /*10800*/  FFMA.FTZ R133, R132, R145, R212 ;  /* 0x0000009184857223 */ /* 0x004fe200000100d4 */
[----:B------:R-:W-:Y:S01]  /*10810*/  F2FP.BF16.PACK_AB R145, R249, R248 ;  /* 0x000000f8f991723e */ /* 0x000fe200000010ff */
[----:B------:R1:W2:Y:S01]  /*10820*/  MUFU.EX2 R132, R170 ;  /* 0x000000aa00847308 */ /* 0x0002a20000000800 */
[----:B---3--:R-:W-:Y:S01]  /*10830*/  FFMA.FTZ R134, R0, R144, R208 ;  /* 0x0000009000867223 */ /* 0x008fe200000100d0 */
[----:B------:R-:W-:Y:S01]  /*10840*/  F2FP.BF16.PACK_AB R144, R193, R186 ;  /* 0x000000bac190723e */ /* 0x000fe200000010ff */
[----:B------:R-:W-:Y:S01]  /*10850*/  FADD.FTZ R0, R222, R138 ;  /* 0x0000008ade007221 */ /* 0x000fe20000010000 */
[----:B------:R-:W-:Y:S03]  /*10860*/  F2FP.BF16.PACK_AB R208, R174, R197 ;  /* 0x000000c5aed0723e */ /* 0x000fe600000010ff */
[----:B------:R-:W-:Y:S02]  /*10870*/  FADD.FTZ R133, R213, R133 ;  /* 0x00000085d5857221 */ /* 0x000fe40000010000 */
[----:B------:R-:W-:Y:S01]  /*10880*/  LDSM.16.MT88.4 R212, [R225+0x3900] ;  /* 0x00390000e1d4783b */ /* 0x000fe20000004200 */
[----:B------:R-:W-:Y:S01]  /*10890*/  FADD.FTZ R0, R231, R0 ;  /* 0x00000000e7007221 */ /* 0x000fe20000010000 */
[C---:B------:R-:W-:Y:S01]  /*108a0*/  HMMA.16816.F32.BF16 R8, R144.reuse, R148, R8 ;  /* 0x000000949008723c */ /* 0x040fe20000041808 */
[----:B------:R3:W-:Y:S03]  /*108b0*/  MUFU.EX2 R138, R3 ;  /* 0x00000003008a7308 */ /* 0x0007e60000000800 */
[----:B------:R-:W-:Y:S02]  /*108c0*/  FADD.FTZ R133, R220, R133 ;  /* 0x00000085dc857221 */ /* 0x000fe40000010000 */
[----:B------:R-:W-:Y:S01]  /*108d0*/  FADD.FTZ R134, R209, R134 ;  /* 0x00000086d1867221 */ /* 0x000fe20000010000 */
[----:B------:R-:W-:Y:S01]  /*108e0*/  F2FP.BF16.PACK_AB R209, R244, R246 ;  /* 0x000000f6f4d1723e */ /* 0x000fe200000010ff */
[-C--:B------:R-:W-:Y:S04]  /*108f0*/  HMMA.16816.F32.BF16 R12, R144, R150.reuse, R12 ;  /* 0x00000096900c723c */ /* 0x080fe8000004180c */
[----:B------:R-:W-:Y:S01]  /*10900*/  FADD.FTZ R134, R210, R134 ;  /* 0x00000086d2867221 */ /* 0x000fe20000010000 */
[----:B------:R-:W-:Y:S01]  /*10910*/  F2FP.BF16.PACK_AB R210, R251, R252 ;  /* 0x000000fcfbd2723e */ /* 0x000fe200000010ff */
[----:B-1----:R-:W-:Y:S02]  /*10920*/  LDSM.16.MT88.4 R168, [R226+0x1900] ;  /* 0x00190000e2a8783b */ /* 0x002fe40000004200 */
[C---:B------:R-:W-:Y:S04]  /*10930*/  HMMA.16816.F32.BF16 R16, R140.reuse, R150, R16 ;  /* 0x000000968c10723c */ /* 0x040fe80000041810 */
[----:B------:R-:W-:Y:S02]  /*10940*/  FADD.FTZ R134, R211, R134 ;  /* 0x00000086d3867221 */ /* 0x000fe40000010000 */
[----:B------:R-:W1:Y:S02]  /*10950*/  LDSM.16.MT88.4 R148, [R225+0x3100] ;  /* 0x00310000e194783b */ /* 0x000e640000004200 */
[-C--:B------:R-:W-:Y:S04]  /*10960*/  HMMA.16816.F32.BF16 R20, R140, R152.reuse, R20 ;  /* 0x000000988c14723c */ /* 0x080fe80000041814 */
[----:B---3--:R-:W-:Y:S02]  /*10970*/  FADD.FTZ R3, R242, R0 ;  /* 0x00000000f2037221 */ /* 0x008fe40000010000 */
[----:B------:R-:W-:Y:S01]  /*10980*/  FADD.FTZ R0, R221, R133 ;  /* 0x00000085dd007221 */ /* 0x000fe20000010000 */
[----:B------:R-:W-:Y:S01]  /*10990*/  MOV R133, R166 ;  /* 0x000000a600857202 */ /* 0x000fe20000000f00 */
[C---:B------:R-:W-:Y:S04]  /*109a0*/  HMMA.16816.F32.BF16 R24, R144.reuse, R152, R24 ;  /* 0x000000989018723c */ /* 0x040fe80000041818 */
[----:B------:R-:W-:Y:S01]  /*109b0*/  MOV R166, R184 ;  /* 0x000000b800a67202 */ /* 0x000fe20000000f00 */
[----:B------:R-:W-:Y:S01]  /*109c0*/  FADD.FTZ R0, R176, R0 ;  /* 0x00000000b0007221 */ /* 0x000fe20000010000 */
[----:B------:R-:W-:Y:S01]  /*109d0*/  MOV R176, R206 ;  /* 0x000000ce00b07202 */ /* 0x000fe20000000f00 */
[----:B------:R-:W-:Y:S01]  /*109e0*/  FADD.FTZ R3, R177, R3 ;  /* 0x00000003b1037221 */ /* 0x000fe20000010000 */
[-C--:B------:R-:W-:Y:S04]  /*109f0*/  HMMA.16816.F32.BF16 R28, R144, R154.reuse, R28 ;  /* 0x0000009a901c723c */ /* 0x080fe8000004181c */
[----:B------:R-:W-:Y:S01]  /*10a00*/  MOV R177, R200 ;  /* 0x000000c800b17202 */ /* 0x000fe20000000f00 */
[----:B------:R-:W-:Y:S02]  /*10a10*/  FADD.FTZ R3, R243, R3 ;  /* 0x00000003f3037221 */ /* 0x000fe40000010000 */
[----:B------:R-:W-:Y:S01]  /*10a20*/  FADD.FTZ R0, R235, R0 ;  /* 0x00000000eb007221 */ /* 0x000fe20000010000 */
[C---:B------:R-:W-:Y:S01]  /*10a30*/  HMMA.16816.F32.BF16 R32, R140.reuse, R154, R32 ;  /* 0x0000009a8c20723c */ /* 0x040fe20000041820 */
[----:B------:R-:W3:Y:S03]  /*10a40*/  LDSM.16.MT88.4 R152, [R226+0x3100] ;  /* 0x00310000e298783b */ /* 0x000ee60000004200 */
[----:B------:R-:W-:Y:S04]  /*10a50*/  FADD.FTZ R134, R164, R134 ;  /* 0x00000086a4867221 */ /* 0x000fe80000010000 */
        /* <DEDUP_REMOVED lines=9> */
[----:B------:R-:W2:Y:S07]  /*10af0*/  LDSM.16.MT88.4 R160, [R227+0x3100] ;  /* 0x00310000e3a0783b */ /* 0x000eae0000004200 */
[-C--:B-1----:R-:W-:Y:S08]  /*10b00*/  HMMA.16816.F32.BF16 R68, R140, R148.reuse, R68 ;  /* 0x000000948c44723c */ /* 0x082ff00000041844 */
[C---:B------:R-:W-:Y:S01]  /*10b10*/  HMMA.16816.F32.BF16 R72, R144.reuse, R148, R72 ;  /* 0x000000949048723c */ /* 0x040fe20000041848 */
[----:B------:R1:W1:Y:S06]  /*10b20*/  MUFU.EX2 R149, R167 ;  /* 0x000000a700957308 */ /* 0x00026c0000000800 */
[----:B------:R-:W-:Y:S01]  /*10b30*/  MOV R148, R202 ;  /* 0x000000ca00947202 */ /* 0x000fe20000000f00 */
[-C--:B------:R-:W-:Y:S08]  /*10b40*/  HMMA.16816.F32.BF16 R76, R144, R150.reuse, R76 ;  /* 0x00000096904c723c */ /* 0x080ff0000004184c */
[C---:B------:R-:W-:Y:S07]  /*10b50*/  HMMA.16816.F32.BF16 R80, R140.reuse, R150, R80 ;  /* 0x000000968c50723c */ /* 0x040fee0000041850 */
[----:B------:R-:W-:Y:S01]  /*10b60*/  MOV R151, R187 ;  /* 0x000000bb00977202 */ /* 0x000fe20000000f00 */
[-C--:B---3--:R-:W-:Y:S04]  /*10b70*/  HMMA.16816.F32.BF16 R84, R140, R152.reuse, R84 ;  /* 0x000000988c54723c */ /* 0x088fe80000041854 */
[----:B-1----:R-:W-:Y:S02]  /*10b80*/  MOV R167, R186 ;  /* 0x000000ba00a77202 */ /* 0x002fe40000000f00 */
[----:B------:R-:W-:Y:S01]  /*10b90*/  LDSM.16.MT88.4 R184, [R228+0x1900] ;  /* 0x00190000e4b8783b */ /* 0x000fe20000004200 */
[----:B--2---:R-:W-:Y:S01]  /*10ba0*/  MOV R150, R132 ;  /* 0x0000008400967202 */ /* 0x004fe20000000f00 */
[C---:B------:R-:W-:Y:S04]  /*10bb0*/  HMMA.16816.F32.BF16 R88, R144.reuse, R152, R88 ;  /* 0x000000989058723c */ /* 0x040fe80000041858 */
[----:B------:R-:W-:Y:S01]  /*10bc0*/  FADD.FTZ R132, R223, R139 ;  /* 0x0000008bdf847221 */ /* 0x000fe20000010000 */
[----:B------:R-:W-:Y:S01]  /*10bd0*/  F2FP.BF16.PACK_AB R206, R150, R176 ;  /* 0x000000b096ce723e */ /* 0x000fe200000010ff */
[----:B------:R-:W-:Y:S01]  /*10be0*/  LDSM.16.MT88.4 R220, [R228+0x3900] ;  /* 0x00390000e4dc783b */ /* 0x000fe20000004200 */
[----:B------:R-:W-:Y:S01]  /*10bf0*/  F2FP.BF16.PACK_AB R207, R133, R149 ;  /* 0x0000009585cf723e */ /* 0x000fe200000010ff */
[-C--:B------:R-:W-:Y:S01]  /*10c00*/  HMMA.16816.F32.BF16 R92, R144, R154.reuse, R92 ;  /* 0x0000009a905c723c */ /* 0x080fe2000004185c */
[----:B------:R1:W2:Y:S03]  /*10c10*/  MUFU.EX2 R139, R204 ;  /* 0x000000cc008b7308 */ /* 0x0002a60000000800 */
[----:B------:R-:W-:Y:S02]  /*10c20*/  FADD.FTZ R132, R224, R132 ;  /* 0x00000084e0847221 */ /* 0x000fe40000010000 */
[----:B------:R3:W5:Y:S02]  /*10c30*/  LDL.LU R224, [R1+0x70] ;  /* 0x0000700001e07983 */ /* 0x0007640000300800 */
[C---:B------:R-:W-:Y:S02]  /*10c40*/  HMMA.16816.F32.BF16 R96, R140.reuse, R154, R96 ;  /* 0x0000009a8c60723c */ /* 0x040fe40000041860 */
[----:B------:R-:W3:Y:S02]  /*10c50*/  LDSM.16.MT88.4 R152, [R225+0x1900] ;  /* 0x00190000e198783b */ /* 0x000ee40000004200 */
[----:B------:R-:W-:Y:S04]  /*10c60*/  FADD.FTZ R132, R241, R132 ;  /* 0x00000084f1847221 */ /* 0x000fe80000010000 */
[-C--:B----4-:R-:W-:Y:S02]  /*10c70*/  HMMA.16816.F32.BF16 R100, R140, R156.reuse, R100 ;  /* 0x0000009c8c64723c */ /* 0x090fe40000041864 */
[----:B------:R4:W5:Y:S02]  /*10c80*/  LDL.LU R231, [R1+0x6c] ;  /* 0x00006c0001e77983 */ /* 0x0009640000300800 */
[----:B------:R-:W-:Y:S01]  /*10c90*/  FADD.FTZ R132, R178, R132 ;  /* 0x00000084b2847221 */ /* 0x000fe20000010000 */
[----:B------:R-:W-:Y:S01]  /*10ca0*/  MOV R178, R201 ;  /* 0x000000c900b27202 */ /* 0x000fe20000000f00 */
[----:B------:R4:W5:Y:S02]  /*10cb0*/  LDL.LU R241, [R1+0x68] ;  /* 0x0000680001f17983 */ /* 0x0009640000300800 */
[C---:B------:R-:W-:Y:S02]  /*10cc0*/  HMMA.16816.F32.BF16 R104, R144.reuse, R156, R104 ;  /* 0x0000009c9068723c */ /* 0x040fe40000041868 */
[----:B------:R-:W3:Y:S02]  /*10cd0*/  LDSM.16.MT88.4 R200, [R227+0x1900] ;  /* 0x00190000e3c8783b */ /* 0x000ee40000004200 */
[----:B-1----:R-:W-:Y:S02]  /*10ce0*/  F2FP.BF16.PACK_AB R204, R172, R173 ;  /* 0x000000adaccc723e */ /* 0x002fe400000010ff */
[----:B--2---:R-:W-:Y:S02]  /*10cf0*/  F2FP.BF16.PACK_AB R211, R138, R139 ;  /* 0x0000008b8ad3723e */ /* 0x004fe400000010ff */
[-C--:B------:R-:W-:Y:S02]  /*10d00*/  HMMA.16816.F32.BF16 R108, R144, R158.reuse, R108 ;  /* 0x0000009e906c723c */ /* 0x080fe4000004186c */
[----:B------:R4:W5:Y:S04]  /*10d10*/  LDL.LU R242, [R1+0x64] ;  /* 0x0000640001f27983 */ /* 0x0009680000300800 */
[----:B------:R4:W5:Y:S02]  /*10d20*/  LDL.LU R243, [R1+0x60] ;  /* 0x0000600001f37983 */ /* 0x0009640000300800 */
[C---:B------:R-:W-:Y:S02]  /*10d30*/  HMMA.16816.F32.BF16 R112, R140.reuse, R158, R112 ;  /* 0x0000009e8c70723c */ /* 0x040fe40000041870 */
[----:B------:R4:W5:Y:S06]  /*10d40*/  LDL.LU R235, [R1+0x5c] ;  /* 0x00005c0001eb7983 */ /* 0x00096c0000300800 */
[-C--:B------:R-:W-:Y:S08]  /*10d50*/  HMMA.16816.F32.BF16 R116, R140, R160.reuse, R116 ;  /* 0x000000a08c74723c */ /* 0x080ff00000041874 */
[C---:B------:R-:W-:Y:S08]  /*10d60*/  HMMA.16816.F32.BF16 R120, R144.reuse, R160, R120 ;  /* 0x000000a09078723c */ /* 0x040ff00000041878 */
[-C--:B------:R-:W-:Y:S08]  /*10d70*/  HMMA.16816.F32.BF16 R124, R144, R162.reuse, R124 ;  /* 0x000000a2907c723c */ /* 0x080ff0000004187c */
[----:B------:R-:W-:Y:S08]  /*10d80*/  HMMA.16816.F32.BF16 R128, R140, R162, R128 ;  /* 0x000000a28c80723c */ /* 0x000ff00000041880 */
[-C--:B---3--:R-:W-:Y:S01]  /*10d90*/  HMMA.16816.F32.BF16 R140, R204, R152.reuse, R4 ;  /* 0x00000098cc8c723c */ /* 0x088fe20000041804 */
[----:B------:R-:W1:Y:S07]  /*10da0*/  LDSM.16.MT88.4 R4, [R227+0x3900] ;  /* 0x00390000e304783b */ /* 0x000e6e0000004200 */
[C---:B------:R-:W-:Y:S07]  /*10db0*/  HMMA.16816.F32.BF16 R144, R208.reuse, R152, R8 ;  /* 0x00000098d090723c */ /* 0x040fee0000041808 */
[----:B------:R-:W-:Y:S02]  /*10dc0*/  MOV R8, R150 ;  /* 0x0000009600087202 */ /* 0x000fe40000000f00 */
[----:B------:R-:W-:Y:S03]  /*10dd0*/  MOV R11, R149 ;  /* 0x00000095000b7202 */ /* 0x000fe60000000f00 */
[----:B------:R-:W-:Y:S02]  /*10de0*/  MOV R9, R151 ;  /* 0x0000009700097202 */ /* 0x000fe40000000f00 */
[----:B------:R-:W-:Y:S02]  /*10df0*/  MOV R10, R148 ;  /* 0x00000094000a7202 */ /* 0x000fe40000000f00 */
[-C--:B------:R-:W-:Y:S07]  /*10e00*/  HMMA.16816.F32.BF16 R148, R208, R154.reuse, R12 ;  /* 0x0000009ad094723c */ /* 0x080fee000004180c */
[----:B------:R-:W-:Y:S01]  /*10e10*/  MOV R15, R167 ;  /* 0x000000a7000f7202 */ /* 0x000fe20000000f00 */
        /* <DEDUP_REMOVED lines=22> */
[----:B------:R-:W-:Y:S01]  /*10f80*/  MOV R21, R182 ;  /* 0x000000b600157202 */ /* 0x000fe20000000f00 */
[----:B------:R-:W-:Y:S01]  /*10f90*/  FADD.FTZ R0, R39, R0 ;  /* 0x0000000027007221 */ /* 0x000fe20000010000 */
[----:B------:R-:W-:Y:S01]  /*10fa0*/  MOV R38, R180 ;  /* 0x000000b400267202 */ /* 0x000fe20000000f00 */
[----:B------:R-:W-:Y:S01]  /*10fb0*/  FADD.FTZ R12, R12, R134 ;  /* 0x000000860c0c7221 */ /* 0x000fe20000010000 */
[----:B------:R-:W-:Y:S02]  /*10fc0*/  MOV R37, R181 ;  /* 0x000000b500257202 */ /* 0x000fe40000000f00 */
[-C--:B------:R-:W-:Y:S03]  /*10fd0*/  HMMA.16816.F32.BF16 R180, R208, R186.reuse, R44 ;  /* 0x000000bad0b4723c */ /* 0x080fe6000004182c */
[----:B------:R-:W-:Y:S01]  /*10fe0*/  MOV R30, R14 ;  /* 0x0000000e001e7202 */ /* 0x000fe20000000f00 */
[----:B------:R-:W-:Y:S01]  /*10ff0*/  FADD.FTZ R3, R38, R3 ;  /* 0x0000000326037221 */ /* 0x000fe20000010000 */
[----:B------:R-:W-:Y:S02]  /*11000*/  MOV R14, R11 ;  /* 0x0000000b000e7202 */ /* 0x000fe40000000f00 */
        /* <DEDUP_REMOVED lines=10> */
[----:B------:R-:W-:Y:S02]  /*110b0*/  MOV R11, R195 ;  /* 0x000000c3000b7202 */ /* 0x000fe40000000f00 */
[----:B------:R-:W-:Y:S02]  /*110c0*/  MOV R8, R194 ;  /* 0x000000c200087202 */ /* 0x000fe40000000f00 */
[C---:B------:R-:W-:Y:S04]  /*110d0*/  HMMA.16816.F32.BF16 R192, R208.reuse, R200, R56 ;  /* 0x000000c8d0c0723c */ /* 0x040fe80000041838 */
[----:B------:R-:W-:Y:S01]  /*110e0*/  MOV R35, R9 ;  /* 0x0000000900237202 */ /* 0x000fe20000000f00 */
[----:B------:R-:W-:Y:S01]  /*110f0*/  FADD.FTZ R8, R8, R132 ;  /* 0x0000008408087221 */ /* 0x000fe20000010000 */
[----:B------:R-:W-:Y:S02]  /*11100*/  MOV R34, R10 ;  /* 0x0000000a00227202 */ /* 0x000fe40000000f00 */
[----:B------:R-:W-:Y:S01]  /*11110*/  MOV R9, R199 ;  /* 0x000000c700097202 */ /* 0x000fe20000000f00 */
[----:B------:R-:W-:Y:S03]  /*11120*/  FADD.FTZ R8, R37, R8 ;  /* 0x0000000825087221 */ /* 0x000fe60000010000 */
[----:B------:R-:W-:Y:S01]  /*11130*/  MOV R10, R198 ;  /* 0x000000c6000a7202 */ /* 0x000fe20000000f00 */
[----:B------:R-:W-:Y:S01]  /*11140*/  FADD.FTZ R11, R11, R8 ;  /* 0x000000080b0b7221 */ /* 0x000fe20000010000 */
[-C--:B------:R-:W-:Y:S03]  /*11150*/  HMMA.16816.F32.BF16 R196, R208, R202.reuse, R60 ;  /* 0x000000cad0c4723c */ /* 0x080fe6000004183c */
[----:B------:R-:W-:Y:S01]  /*11160*/  FADD.FTZ R10, R10, R3 ;  /* 0x000000030a0a7221 */ /* 0x000fe20000010000 */
[-C--:B------:R-:W-:Y:S01]  /*11170*/  MOV R134, R2.reuse ;  /* 0x0000000200867202 */ /* 0x080fe20000000f00 */
        /* <DEDUP_REMOVED lines=55> */
[----:B------:R1:W-:Y:S01]  /*114f0*/  STL [R1+0x14], R3 ;  /* 0x0000140301007387 */ /* 0x0003e20000100800 */
[----:B------:R-:W-:Y:S03]  /*11500*/  MOV R2, R137 ;  /* 0x0000008900027202 */ /* 0x000fe60000000f00 */
[----:B------:R4:W-:Y:S01]  /*11510*/  STL [R1+0x1c], R0 ;  /* 0x00001c0001007387 */ /* 0x0009e20000100800 */
[----:B-1----:R-:W-:Y:S01]  /*11520*/  MOV R3, R136 ;  /* 0x0000008800037202 */ /* 0x002fe20000000f00 */
[----:B------:R-:W-:-:S05]  /*11530*/  @P0 BRA `(.L_x_1604) ;  /* 0xffffb71000000947 */ /* 0x000fca000383ffff */
.L_x_1603:
[----:B-1--4-:R-:W2:Y:S04]  /*11540*/  LDL.LU R0, [R1+0x10] ;  /* 0x0000100001007983 */ /* 0x012ea80000300800 */
        /* <DEDUP_REMOVED lines=184> */
.L_x_1585:
        /* <DEDUP_REMOVED lines=184> */
.L_x_1606:
        /* <DEDUP_REMOVED lines=151> */
.L_x_1608:
[----:B--234-:R-:W-:Y:S05]  /*135c0*/  BSYNC B0 ;  /* 0x0000000000007941 */ /* 0x01cfea0003800000 */
.L_x_1607:
        /* <DEDUP_REMOVED lines=16> */
.L_x_1610:
[----:B------:R-:W-:Y:S05]  /*136d0*/  BSYNC B0 ;  /* 0x0000000000007941 */ /* 0x000fea0003800000 */
.L_x_1609:
        /* <DEDUP_REMOVED lines=16> */
.L_x_1612:
[----:B------:R-:W-:Y:S05]  /*137e0*/  BSYNC B0 ;  /* 0x0000000000007941 */ /* 0x000fea0003800000 */
.L_x_1611:
        /* <DEDUP_REMOVED lines=16> */
.L_x_1614:
[----:B------:R-:W-:Y:S05]  /*138f0*/  BSYNC B0 ;  /* 0x0000000000007941 */ /* 0x000fea0003800000 */
.L_x_1613:
        /* <DEDUP_REMOVED lines=16> */
.L_x_1616:
[----:B------:R-:W-:Y:S05]  /*13a00*/  BSYNC B0 ;  /* 0x0000000000007941 */ /* 0x000fea0003800000 */
.L_x_1615:
        /* <DEDUP_REMOVED lines=16> */
.L_x_1618:
[----:B------:R-:W-:Y:S05]  /*13b10*/  BSYNC B0 ;  /* 0x0000000000007941 */ /* 0x000fea0003800000 */
.L_x_1617:
        /* <DEDUP_REMOVED lines=16> */
.L_x_1620:
[----:B------:R-:W-:Y:S05]  /*13c20*/  BSYNC B0 ;  /* 0x0000000000007941 */ /* 0x000fea0003800000 */
.L_x_1619:
        /* <DEDUP_REMOVED lines=17> */
.L_x_1605:
        /* <DEDUP_REMOVED lines=19> */
.L_x_1621:
        /* <DEDUP_REMOVED lines=42> */
.L_x_1623:
[----:B------:R-:W-:Y:S05]  /*14110*/  BSYNC B0 ;  /* 0x0000000000007941 */ /* 0x000fea0003800000 */
.L_x_1622:
        /* <DEDUP_REMOVED lines=59> */
.L_x_1625:
[----:B------:R-:W-:Y:S05]  /*144d0*/  BSYNC B0 ;  /* 0x0000000000007941 */ /* 0x000fea0003800000 */
.L_x_1624:
        /* <DEDUP_REMOVED lines=15> */
.L_x_1627:
[----:B------:R-:W-:Y:S05]  /*145d0*/  BSYNC B0 ;  /* 0x0000000000007941 */ /* 0x000fea0003800000 */
.L_x_1626:
        /* <DEDUP_REMOVED lines=15> */
.L_x_1629:
[----:B------:R-:W-:Y:S05]  /*146d0*/  BSYNC B0 ;  /* 0x0000000000007941 */ /* 0x000fea0003800000 */
.L_x_1628:
        /* <DEDUP_REMOVED lines=15> */
.L_x_1631:
[----:B------:R-:W-:Y:S05]  /*147d0*/  BSYNC B0 ;  /* 0x0000000000007941 */ /* 0x000fea0003800000 */
.L_x_1630:
        /* <DEDUP_REMOVED lines=15> */
.L_x_1633:
[----:B------:R-:W-:Y:S05]  /*148d0*/  BSYNC B0 ;  /* 0x0000000000007941 */ /* 0x000fea0003800000 */
.L_x_1632:
        /* <DEDUP_REMOVED lines=15> */
.L_x_1635:
[----:B------:R-:W-:Y:S05]  /*149d0*/  BSYNC B0 ;  /* 0x0000000000007941 */ /* 0x000fea0003800000 */
.L_x_1634:
        /* <DEDUP_REMOVED lines=15> */
.L_x_1637:
[----:B------:R-:W-:Y:S05]  /*14ad0*/  BSYNC B0 ;  /* 0x0000000000007941 */ /* 0x000fea0003800000 */
.L_x_1636:
        /* <DEDUP_REMOVED lines=16> */
.L_x_1638:
        /* <DEDUP_REMOVED lines=10> */
.L_x_1847:


//--------------------- .text._ZN7cutlass13device_kernelIN5flash19enable_sm80_to_sm89INS1_16FlashAttnFwdSm80INS1_25CollectiveMainloopFwdSm80ILi4ELi1ELb0EN4cute5tupleIJNS5_1CILi128EEENS7_ILi64EEES8_EEELi128ENS_10bfloat16_tEfNS_4arch4Sm80ELb1ELb0ELb1ELb1ELb0ELb1ELb1ELb0EEENS1_21CollectiveEpilogueFwdINS6_IJS8_S8_S9_EEENS6_IJNS7_ILi1EEESH_SH_EEESB_SD_Li128ELb1ELb1ELb0ELb0EEENS1_19SingleTileSchedulerILb1ELb0ELb1ELi128EEEEEEEEEvNT_6ParamsE --------------------------
	.section	.text._ZN7cutlass13device_kernelIN5flash19enable_sm80_to_sm89INS1_16FlashAttnFwdSm80INS1_25CollectiveMainloopFwdSm80ILi4ELi1ELb0EN4cute5tupleIJNS5_1CILi128EEENS7_ILi64EEES8_EEELi128ENS_10bfloat16_tEfNS_4arch4Sm80ELb1ELb0ELb1ELb1ELb0ELb1ELb1ELb0EEENS1_21CollectiveEpilogueFwdINS6_IJS8_S8_S9_EEENS6_IJNS7_ILi1EEESH_SH_EEESB_SD_Li128ELb1ELb1ELb0ELb0EEENS1_19SingleTileSchedulerILb1ELb0ELb1ELi128EEEEEEEEEvNT_6ParamsE,"ax",@progbits
	.sectioninfo	@"SHI_REGISTERS=255"
	.align	128
.text._ZN7cutlass13device_kernelIN5flash19enable_sm80_to_sm89INS1_16FlashAttnFwdSm80INS1_25CollectiveMainloopFwdSm80ILi4ELi1ELb0EN4cute5tupleIJNS5_1CILi128EEENS7_ILi64EEES8_EEELi128ENS_10bfloat16_tEfNS_4arch4Sm80ELb1ELb0ELb1ELb1ELb0ELb1ELb1ELb0EEENS1_21CollectiveEpilogueFwdINS6_IJS8_S8_S9_EEENS6_IJNS7_ILi1EEESH_SH_EEESB_SD_Li128ELb1ELb1ELb0ELb0EEENS1_19SingleTileSchedulerILb1ELb0ELb1ELi128EEEEEEEEEvNT_6ParamsE:
        .type           _ZN7cutlass13device_kernelIN5flash19enable_sm80_to_sm89INS1_16FlashAttnFwdSm80INS1_25CollectiveMainloopFwdSm80ILi4ELi1ELb0EN4cute5tupleIJNS5_1CILi128EEENS7_ILi64EEES8_EEELi128ENS_10bfloat16_tEfNS_4arch4Sm80ELb1ELb0ELb1ELb1ELb0ELb1ELb1ELb0EEENS1_21CollectiveEpilogueFwdINS6_IJS8_S8_S9_EEENS6_IJNS7_ILi1EEESH_SH_EEESB_SD_Li128ELb1ELb1ELb0ELb0EEENS1_19SingleTileSchedulerILb1ELb0ELb1ELi128EEEEEEEEEvNT_6ParamsE,@function
        .size           _ZN7cutlass13device_kernelIN5flash19enable_sm80_to_sm89INS1_16FlashAttnFwdSm80INS1_25CollectiveMainloopFwdSm80ILi4ELi1ELb0EN4cute5tupleIJNS5_1CILi128EEENS7_ILi64EEES8_EEELi128ENS_10bfloat16_tEfNS_4arch4Sm80ELb1ELb0ELb1ELb1ELb0ELb1ELb1ELb0EEENS1_21CollectiveEpilogueFwdINS6_IJS8_S8_S9_EEENS6_IJNS7_ILi1EEESH_SH_EEESB_SD_Li128ELb1ELb1ELb0ELb0EEENS1_19SingleTileSchedulerILb1ELb0ELb1ELi128EEEEEEEEEvNT_6ParamsE,(.L_x_1848 - _ZN7cutlass13device_kernelIN5flash19enable_sm80_to_sm89INS1_16FlashAttnFwdSm80INS1_25CollectiveMainloopFwdSm80ILi4ELi1ELb0EN4cute5tupleIJNS5_1CILi128EEENS7_ILi64EEES8_EEELi128ENS_10bfloat16_tEfNS_4arch4Sm80ELb1ELb0ELb1ELb1ELb0ELb1ELb1ELb0EEENS1_21CollectiveEpilogueFwdINS6_IJS8_S8_S9_EEENS6_IJNS7_ILi1EEESH_SH_EEESB_SD_Li128ELb1ELb1ELb0ELb0EEENS1_19SingleTileSchedulerILb1ELb0ELb1ELi128EEEEEEEEEvNT_6ParamsE)
        .other          _ZN7cutlass13device_kernelIN5flash19enable_sm80_to_sm89INS1_16FlashAttnFwdSm80INS1_25CollectiveMainloopFwdSm80ILi4ELi1ELb0EN4cute5tupleIJNS5_1CILi128EEENS7_ILi64EEES8_EEELi128ENS_10bfloat16_tEfNS_4arch4Sm80ELb1ELb0ELb1ELb1ELb0ELb1ELb1ELb0EEENS1_21CollectiveEpilogueFwdINS6_IJS8_S8_S9_EEENS6_IJNS7_ILi1EEESH_SH_EEESB_SD_Li128ELb1ELb1ELb0ELb0EEENS1_19SingleTileSchedulerILb1ELb0ELb1ELi128EEEEEEEEEvNT_6ParamsE,@"STO_CUDA_ENTRY STV_DEFAULT"
_ZN7cutlass13device_kernelIN5flash19enable_sm80_to_sm89INS1_16FlashAttnFwdSm80INS1_25CollectiveMainloopFwdSm80ILi4ELi1ELb0EN4cute5tupleIJNS5_1CILi128EEENS7_ILi64EEES8_EEELi128ENS_10bfloat16_tEfNS_4arch4Sm80ELb1ELb0ELb1ELb1ELb0ELb1ELb1ELb0EEENS1_21CollectiveEpilogueFwdINS6_IJS8_S8_S9_EEENS6_IJNS7_ILi1EEESH_SH_EEESB_SD_Li128ELb1ELb1ELb0ELb0EEENS1_19SingleTileSchedulerILb1ELb0ELb1ELi128EEEEEEEEEvNT_6ParamsE:
[----:B------:R-:W-:Y:S02]  /*0000*/  MOV R1, c[0x0][0x28] ;  /* 0x00000a0000017a02 */ /* 0x000fe40000000f00 */
[----:B------:R-:W1:Y:S01]  /*0010*/  S2R R177, SR_TID.X ;  /* 0x0000000000b17919 */ /* 0x000e620000002100 */
[----:B------:R-:W-:Y:S01]  /*0020*/  IMAD.MOV.U32 R38, RZ, RZ, 0x4 ;  /* 0x00000004ff267424 */ /* 0x000fe200078e00ff */
[----:B------:R-:W2:Y:S01]  /*0030*/  S2UR UR18, SR_CTAID.X ;  /* 0x00000000001279c3 */ /* 0x000ea20000002500 */
[----:B------:R-:W-:Y:S01]  /*0040*/  ULDC.64 UR28, c[0x0][0x118] ;  /* 0x00004600001c7ab9 */ /* 0x000fe20000000a00 */
[----:B------:R-:W3:Y:S01]  /*0050*/  S2R R4, SR_CTAID.Z ;  /* 0x0000000000047919 */ /* 0x000ee20000002700 */
[----:B------:R-:W-:-:S05]  /*0060*/  IADD3 R1, R1, -0xa0, RZ ;  /* 0xffffff6001017810 */ /* 0x000fca0007ffe0ff */
[----:B------:R-:W4:Y:S01]  /*0070*/  S2UR UR26, SR_CTAID.Z ;  /* 0x00000000001a79c3 */ /* 0x000f220000002700 */
[----:B-1----:R-:W-:Y:S01]  /*0080*/  SHF.R.U32.HI R0, RZ, 0x5, R177 ;  /* 0x00000005ff007819 */ /* 0x002fe200000116b1 */
[----:B---3--:R-:W-:-:S05]  /*0090*/  IMAD.WIDE R2, R4, R38, c[0x0][0x568] ;  /* 0x00015a0004027625 */ /* 0x008fca00078e0226 */
[----:B------:R-:W1:Y:S02]  /*00a0*/  SHFL.IDX PT, R0, R0, RZ, 0x1f ;  /* 0x00001fff00007589 */ /* 0x000e6400000e0000 */
[----:B-1----:R-:W-:-:S13]  /*00b0*/  ISETP.NE.AND P0, PT, R0, RZ, PT ;  /* 0x000000ff0000720c */ /* 0x002fda0003f05270 */
[----:B--2-4-:R-:W-:Y:S05]  /*00c0*/  @!P0 BRA `(.L_x_1639) ;  /* 0x0000017000008947 */ /* 0x014fea0003800000 */
[----:B------:R-:W-:-:S04]  /*00d0*/  ISETP.NE.U32.AND P0, PT, RZ, c[0x0][0x568], PT ;  /* 0x00015a00ff007a0c */ /* 0x000fc80003f05070 */
[----:B------:R-:W-:-:S13]  /*00e0*/  ISETP.NE.AND.EX P0, PT, RZ, c[0x0][0x56c], PT, P0 ;  /* 0x00015b00ff007a0c */ /* 0x000fda0003f05300 */
[----:B------:R-:W-:Y:S05]  /*00f0*/  @!P0 BRA `(.L_x_1640) ;  /* 0x0000003000008947 */ /* 0x000fea0003800000 */
[----:B------:R-:W2:Y:S02]  /*0100*/  LDG.E R0, [R2.64] ;  /* 0x0000001c02007981 */ /* 0x000ea4000c1e1900 */
[----:B--2---:R1:W2:Y:S02]  /*0110*/  R2UR UR5, R0 ;  /* 0x00000000000573c2 */ /* 0x0042a400000e0000 */
[----:B-12---:R-:W-:Y:S05]  /*0120*/  BRA `(.L_x_1641) ;  /* 0x000000b000007947 */ /* 0x006fea0003800000 */
.L_x_1640:
[----:B------:R-:W-:-:S04]  /*0130*/  ISETP.NE.U32.AND P0, PT, RZ, c[0x0][0x560], PT ;  /* 0x00015800ff007a0c */ /* 0x000fc80003f05070 */
[----:B------:R-:W-:-:S13]  /*0140*/  ISETP.NE.AND.EX P0, PT, RZ, c[0x0][0x564], PT, P0 ;  /* 0x00015900ff007a0c */ /* 0x000fda0003f05300 */
[----:B------:R-:W-:Y:S05]  /*0150*/  @!P0 BRA `(.L_x_1642) ;  /* 0x0000007000008947 */ /* 0x000fea0003800000 */
[----:B------:R-:W-:-:S05]  /*0160*/  IMAD.WIDE R2, R4, R38, c[0x0][0x560] ;  /* 0x0001580004027625 */ /* 0x000fca00078e0226 */
[----:B------:R-:W2:Y:S04]  /*0170*/  LDG.E R4, [R2.64] ;  /* 0x0000001c02047981 */ /* 0x000ea8000c1e1900 */
[----:B------:R-:W3:Y:S01]  /*0180*/  LDG.E R0, [R2.64+0x4] ;  /* 0x0000041c02007981 */ /* 0x000ee2000c1e1900 */
[----:B--2---:R-:W1:Y:S08]  /*0190*/  R2UR UR4, R4 ;  /* 0x00000000040473c2 */ /* 0x004e7000000e0000 */
[----:B---3--:R-:W1:Y:S02]  /*01a0*/  R2UR UR5, R0 ;  /* 0x00000000000573c2 */ /* 0x008e6400000e0000 */
[----:B-1----:R-:W-:Y:S01]  /*01b0*/  UIADD3 UR5, -UR4, UR5, URZ ;  /* 0x0000000504057290 */ /* 0x002fe2000fffe13f */
[----:B------:R-:W-:Y:S05]  /*01c0*/  BRA `(.L_x_1641) ;  /* 0x0000001000007947 */ /* 0x000fea0003800000 */
.L_x_1642:
[----:B------:R-:W-:Y:S02]  /*01d0*/  ULDC UR5, c[0x0][0x54c] ;  /* 0x0001530000057ab9 */ /* 0x000fe40000000800 */
.L_x_1641:
[----:B------:R-:W-:Y:S02]  /*01e0*/  ULDC UR4, c[0x0][0x548] ;  /* 0x0001520000047ab9 */ /* 0x000fe40000000800 */
[----:B------:R-:W-:-:S02]  /*01f0*/  USHF.L.U32 UR18, UR18, 0x7, URZ ;  /* 0x0000000712127899 */ /* 0x000fc4000800063f */
[----:B------:R-:W-:-:S04]  /*0200*/  UIMAD UR4, UR5, UR4, URZ ;  /* 0x00000004050472a4 */ /* 0x000fc8000f8e023f */
[----:B------:R-:W-:-:S04]  /*0210*/  UISETP.GE.AND UP0, UPT, UR18, UR4, UPT ;  /* 0x000000041200728c */ /* 0x000fc8000bf06270 */
[----:B------:R-:W-:Y:S01]  /*0220*/  USEL UR26, UR26, 0xffffffff, !UP0 ;  /* 0xffffffff1a1a7887 */ /* 0x000fe2000c000000 */
[----:B------:R-:W-:Y:S05]  /*0230*/  BRA `(.L_x_1643) ;  /* 0x0000016000007947 */ /* 0x000fea0003800000 */
.L_x_1639:
[----:B------:R-:W-:-:S04]  /*0240*/  ISETP.NE.U32.AND P0, PT, RZ, c[0x0][0x568], PT ;  /* 0x00015a00ff007a0c */ /* 0x000fc80003f05070 */
[----:B------:R-:W-:-:S13]  /*0250*/  ISETP.NE.AND.EX P0, PT, RZ, c[0x0][0x56c], PT, P0 ;  /* 0x00015b00ff007a0c */ /* 0x000fda0003f05300 */
[----:B------:R-:W-:Y:S05]  /*0260*/  @!P0 BRA `(.L_x_1644) ;  /* 0x0000003000008947 */ /* 0x000fea0003800000 */
[----:B------:R-:W2:Y:S02]  /*0270*/  LDG.E R0, [R2.64] ;  /* 0x0000001c02007981 */ /* 0x000ea4000c1e1900 */
[----:B--2---:R1:W2:Y:S02]  /*0280*/  R2UR UR5, R0 ;  /* 0x00000000000573c2 */ /* 0x0042a400000e0000 */
[----:B-12---:R-:W-:Y:S05]  /*0290*/  BRA `(.L_x_1645) ;  /* 0x000000b000007947 */ /* 0x006fea0003800000 */
.L_x_1644:
        /* <DEDUP_REMOVED lines=10> */
.L_x_1646:
[----:B------:R-:W-:Y:S02]  /*0340*/  ULDC UR5, c[0x0][0x54c] ;  /* 0x0001530000057ab9 */ /* 0x000fe40000000800 */
.L_x_1645:
[----:B------:R-:W-:Y:S02]  /*0350*/  ULDC UR4, c[0x0][0x548] ;  /* 0x0001520000047ab9 */ /* 0x000fe40000000800 */
[----:B------:R-:W-:-:S02]  /*0360*/  USHF.L.U32 UR18, UR18, 0x7, URZ ;  /* 0x0000000712127899 */ /* 0x000fc4000800063f */
[----:B------:R-:W-:-:S04]  /*0370*/  UIMAD UR4, UR5, UR4, URZ ;  /* 0x00000004050472a4 */ /* 0x000fc8000f8e023f */
[----:B------:R-:W-:-:S04]  /*0380*/  UISETP.GE.AND UP0, UPT, UR18, UR4, UPT ;  /* 0x000000041200728c */ /* 0x000fc8000bf06270 */
[----:B------:R-:W-:-:S06]  /*0390*/  USEL UR26, UR26, 0xffffffff, !UP0 ;  /* 0xffffffff1a1a7887 */ /* 0x000fcc000c000000 */
.L_x_1643:
[----:B------:R-:W-:-:S13]  /*03a0*/  ISETP.LE.AND P0, PT, RZ, UR26, PT ;  /* 0x0000001aff007c0c */ /* 0x000fda000bf03270 */
[----:B------:R-:W-:Y:S05]  /*03b0*/  @!P0 EXIT ;  /* 0x000000000000894d */ /* 0x000fea0003800000 */
[----:B------:R-:W-:Y:S01]  /*03c0*/  ISETP.NE.U32.AND P0, PT, RZ, c[0x0][0x370], PT ;  /* 0x0000dc00ff007a0c */ /* 0x000fe20003f05070 */
[----:B------:R-:W-:Y:S01]  /*03d0*/  ULDC.64 UR4, c[0x0][0x358] ;  /* 0x0000d60000047ab9 */ /* 0x000fe20000000a00 */
[----:B------:R-:W-:Y:S01]  /*03e0*/  ISETP.NE.U32.AND P1, PT, RZ, c[0x0][0x360], PT ;  /* 0x0000d800ff007a0c */ /* 0x000fe20003f25070 */
[----:B------:R-:W-:Y:S01]  /*03f0*/  IMAD.U32 R0, RZ, RZ, UR26 ;  /* 0x0000001aff007e24 */ /* 0x000fe2000f8e00ff */
[----:B------:R-:W-:Y:S01]  /*0400*/  ISETP.NE.AND.EX P3, PT, RZ, c[0x0][0x374], PT, P0 ;  /* 0x0000dd00ff007a0c */ /* 0x000fe20003f65300 */
[----:B------:R-:W-:Y:S01]  /*0410*/  IMAD.U32 R4, RZ, RZ, UR26 ;  /* 0x0000001aff047e24 */ /* 0x000fe2000f8e00ff */
[----:B------:R-:W-:Y:S01]  /*0420*/  ISETP.NE.AND.EX P1, PT, RZ, c[0x0][0x364], PT, P1 ;  /* 0x0000d900ff007a0c */ /* 0x000fe20003f25310 */
[----:B------:R-:W-:Y:S01]  /*0430*/  UISETP.NE.U32.AND UP3, UPT, URZ, UR4, UPT ;  /* 0x000000043f00728c */ /* 0x000fe2000bf65070 */
[----:B------:R-:W-:Y:S02]  /*0440*/  ISETP.NE.U32.AND P2, PT, RZ, c[0x0][0x348], PT ;  /* 0x0000d200ff007a0c */ /* 0x000fe40003f45070 */
[----:B------:R-:W-:Y:S01]  /*0450*/  ISETP.NE.U32.AND P4, PT, RZ, c[0x0][0x350], PT ;  /* 0x0000d400ff007a0c */ /* 0x000fe20003f85070 */
[----:B------:R-:W-:Y:S01]  /*0460*/  UISETP.NE.AND.EX UP3, UPT, URZ, UR5, UPT, UP3 ;  /* 0x000000053f00728c */ /* 0x000fe2000bf65330 */
[----:B------:R-:W-:-:S02]  /*0470*/  ISETP.NE.AND.EX P2, PT, RZ, c[0x0][0x34c], PT, P2 ;  /* 0x0000d300ff007a0c */ /* 0x000fc40003f45320 */
[----:B------:R-:W-:Y:S02]  /*0480*/  ISETP.NE.AND.EX P4, PT, RZ, c[0x0][0x354], PT, P4 ;  /* 0x0000d500ff007a0c */ /* 0x000fe40003f85340 */
[----:B------:R-:W-:Y:S01]  /*0490*/  MOV R5, UR26 ;  /* 0x0000001a00057c02 */ /* 0x000fe20008000f00 */
[----:B------:R-:W-:Y:S01]  /*04a0*/  @P3 IMAD.WIDE R2, R38, R0, c[0x0][0x370] ;  /* 0x0000dc0026023625 */ /* 0x000fe200078e0200 */
[----:B------:R-:W-:-:S03]  /*04b0*/  PLOP3.LUT P0, PT, PT, PT, UP3, 0x80, 0x0 ;  /* 0x000000000000781c */ /* 0x000fc60003f0f038 */
[C---:B------:R-:W-:Y:S01]  /*04c0*/  @P1 IMAD.WIDE R6, R38.reuse, R4, c[0x0][0x360] ;  /* 0x0000d80026061625 */ /* 0x040fe200078e0204 */
[----:B------:R1:W2:Y:S03]  /*04d0*/  @P3 LDG.E R11, [R2.64] ;  /* 0x0000001c020b3981 */ /* 0x0002a6000c1e1900 */
[----:B------:R-:W-:Y:S01]  /*04e0*/  IMAD.WIDE R4, R38, R5, c[0x0][0x348] ;  /* 0x0000d20026047625 */ /* 0x000fe200078e0205 */
[----:B------:R-:W-:-:S04]  /*04f0*/  MOV R10, RZ ;  /* 0x000000ff000a7202 */ /* 0x000fc80000000f00 */
[----:B------:R-:W3:Y:S01]  /*0500*/  @P2 LDG.E R9, [R4.64] ;  /* 0x0000001c04092981 */ /* 0x000ee2000c1e1900 */
[----:B-1----:R-:W-:-:S03]  /*0510*/  IMAD.WIDE R2, R38, R0, c[0x0][0x350] ;  /* 0x0000d40026027625 */ /* 0x002fc600078e0200 */
[----:B------:R1:W4:Y:S04]  /*0520*/  @P1 LDG.E R0, [R6.64] ;  /* 0x0000001c06001981 */ /* 0x000328000c1e1900 */
[----:B------:R-:W4:Y:S01]  /*0530*/  @P4 LDG.E R8, [R2.64] ;  /* 0x0000001c02084981 */ /* 0x000f22000c1e1900 */
[----:B-1----:R-:W-:-:S04]  /*0540*/  IMAD.U32 R6, RZ, RZ, UR26 ;  /* 0x0000001aff067e24 */ /* 0x002fc8000f8e00ff */
[----:B------:R-:W-:-:S05]  /*0550*/  IMAD.WIDE R6, R38, R6, c[0x0][0x358] ;  /* 0x0000d60026067625 */ /* 0x000fca00078e0206 */
[----:B------:R1:W5:Y:S01]  /*0560*/  @P0 LDG.E R10, [R6.64] ;  /* 0x0000001c060a0981 */ /* 0x000362000c1e1900 */
[----:B------:R-:W1:Y:S01]  /*0570*/  S2UR UR16, SR_CTAID.Y ;  /* 0x00000000001079c3 */ /* 0x000e620000002600 */
[----:B------:R-:W-:Y:S02]  /*0580*/  UMOV UR21, URZ ;  /* 0x0000003f00157c82 */ /* 0x000fe40008000000 */
[----:B------:R-:W-:Y:S02]  /*0590*/  ULDC UR24, c[0x0][0x168] ;  /* 0x00005a0000187ab9 */ /* 0x000fe40000000800 */
[----:B------:R-:W-:Y:S02]  /*05a0*/  UMOV UR22, URZ ;  /* 0x0000003f00167c82 */ /* 0x000fe40008000000 */
[----:B------:R-:W-:Y:S02]  /*05b0*/  UMOV UR20, URZ ;  /* 0x0000003f00147c82 */ /* 0x000fe40008000000 */
[----:B------:R-:W-:-:S02]  /*05c0*/  ULDC UR7, c[0x0][0x1d0] ;  /* 0x0000740000077ab9 */ /* 0x000fc40000000800 */
[----:B------:R-:W-:Y:S02]  /*05d0*/  ULDC UR23, c[0x0][0x228] ;  /* 0x00008a0000177ab9 */ /* 0x000fe40000000800 */
[----:B-1----:R-:W-:Y:S01]  /*05e0*/  USHF.R.S32.HI UR15, URZ, 0x1f, UR16 ;  /* 0x0000001f3f0f7899 */ /* 0x002fe20008011410 */
[----:B--2---:R1:W2:Y:S08]  /*05f0*/  @P3 R2UR UR21, R11 ;  /* 0x000000000b1533c2 */ /* 0x0042b000000e0000 */
[----:B---3--:R1:W3:Y:S08]  /*0600*/  @P2 R2UR UR22, R9 ;  /* 0x00000000091623c2 */ /* 0x0082f000000e0000 */
[----:B----4-:R1:W4:Y:S08]  /*0610*/  @P1 R2UR UR24, R0 ;  /* 0x00000000001813c2 */ /* 0x01033000000e0000 */
[----:B------:R1:W1:Y:S01]  /*0620*/  @P4 R2UR UR20, R8 ;  /* 0x00000000081443c2 */ /* 0x00026200000e0000 */
[----:B------:R-:W-:Y:S05]  /*0630*/  @P1 BRA `(.L_x_1647) ;  /* 0x0000006000001947 */ /* 0x000fea0003800000 */
[----:B--23--:R-:W-:Y:S05]  /*0640*/  @!P2 BRA `(.L_x_1647) ;  /* 0x000000500000a947 */ /* 0x00cfea0003800000 */
[----:B-1----:R1:W2:Y:S04]  /*0650*/  LDG.E R0, [R4.64] ;  /* 0x0000001c04007981 */ /* 0x0022a8000c1e1900 */
[----:B-1----:R-:W3:Y:S01]  /*0660*/  LDG.E R4, [R4.64+0x4] ;  /* 0x0000041c04047981 */ /* 0x002ee2000c1e1900 */
[----:B--2-4-:R-:W1:Y:S08]  /*0670*/  R2UR UR24, R0 ;  /* 0x00000000001873c2 */ /* 0x014e7000000e0000 */
[----:B---3--:R-:W1:Y:S02]  /*0680*/  R2UR UR4, R4 ;  /* 0x00000000040473c2 */ /* 0x008e6400000e0000 */
[----:B-1----:R-:W-:-:S06]  /*0690*/  UIADD3 UR24, -UR24, UR4, URZ ;  /* 0x0000000418187290 */ /* 0x002fcc000fffe13f */
.L_x_1647:
[----:B--23--:R-:W-:-:S04]  /*06a0*/  ISETP.NE.U32.AND P1, PT, RZ, c[0x0][0x368], PT ;  /* 0x0000da00ff007a0c */ /* 0x00cfc80003f25070 */
[----:B------:R-:W-:-:S13]  /*06b0*/  ISETP.NE.AND.EX P1, PT, RZ, c[0x0][0x36c], PT, P1 ;  /* 0x0000db00ff007a0c */ /* 0x000fda0003f25310 */
[----:B------:R-:W-:Y:S05]  /*06c0*/  @!P1 BRA `(.L_x_1648) ;  /* 0x0000005000009947 */ /* 0x000fea0003800000 */
[----:B-1----:R-:W-:-:S05]  /*06d0*/  MOV R0, UR26 ;  /* 0x0000001a00007c02 */ /* 0x002fca0008000f00 */
[----:B------:R-:W-:-:S05]  /*06e0*/  IMAD.WIDE R2, R38, R0, c[0x0][0x368] ;  /* 0x0000da0026027625 */ /* 0x000fca00078e0200 */
[----:B------:R-:W2:Y:S02]  /*06f0*/  LDG.E R0, [R2.64] ;  /* 0x0000001c02007981 */ /* 0x000ea4000c1e1900 */
[----:B--2---:R1:W2:Y:S02]  /*0700*/  R2UR UR7, R0 ;  /* 0x00000000000773c2 */ /* 0x0042a400000e0000 */
[----:B-12---:R-:W-:Y:S05]  /*0710*/  BRA `(.L_x_1649) ;  /* 0x0000006000007947 */ /* 0x006fea0003800000 */
.L_x_1648:
[----:B------:R-:W-:Y:S05]  /*0720*/  @!P4 BRA `(.L_x_1649) ;  /* 0x000000500000c947 */ /* 0x000fea0003800000 */
[----:B-1----:R1:W2:Y:S04]  /*0730*/  LDG.E R0, [R2.64] ;  /* 0x0000001c02007981 */ /* 0x0022a8000c1e1900 */
[----:B-1----:R-:W3:Y:S01]  /*0740*/  LDG.E R2, [R2.64+0x4] ;  /* 0x0000041c02027981 */ /* 0x002ee2000c1e1900 */
[----:B--2---:R-:W1:Y:S08]  /*0750*/  R2UR UR7, R0 ;  /* 0x00000000000773c2 */ /* 0x004e7000000e0000 */
[----:B---3--:R-:W1:Y:S02]  /*0760*/  R2UR UR4, R2 ;  /* 0x00000000020473c2 */ /* 0x008e6400000e0000 */
[----:B-1----:R-:W-:-:S06]  /*0770*/  UIADD3 UR7, -UR7, UR4, URZ ;  /* 0x0000000407077290 */ /* 0x002fcc000fffe13f */
.L_x_1649:
[----:B------:R2:W3:Y:S04]  /*0780*/  @P0 LDG.E R4, [R6.64] ;  /* 0x0000001c06040981 */ /* 0x0004e8000c1e1900 */
[----:B--2---:R-:W2:Y:S01]  /*0790*/  @P0 LDG.E R6, [R6.64+0x4] ;  /* 0x0000041c06060981 */ /* 0x004ea2000c1e1900 */
[----:B------:R-:W-:Y:S01]  /*07a0*/  ISETP.NE.U32.AND P1, PT, RZ, c[0x0][0x378], PT ;  /* 0x0000de00ff007a0c */ /* 0x000fe20003f25070 */
[----:B-1----:R-:W-:-:S03]  /*07b0*/  IMAD.U32 R0, RZ, RZ, UR26 ;  /* 0x0000001aff007e24 */ /* 0x002fc6000f8e00ff */
[----:B------:R-:W-:-:S13]  /*07c0*/  ISETP.NE.AND.EX P1, PT, RZ, c[0x0][0x37c], PT, P1 ;  /* 0x0000df00ff007a0c */ /* 0x000fda0003f25310 */
[----:B------:R-:W-:-:S05]  /*07d0*/  @P1 IMAD.WIDE R2, R38, R0, c[0x0][0x378] ;  /* 0x0000de0026021625 */ /* 0x000fca00078e0200 */
[----:B----4-:R-:W4:Y:S01]  /*07e0*/  @P1 LDG.E R0, [R2.64] ;  /* 0x0000001c02001981 */ /* 0x010f22000c1e1900 */
[----:B------:R-:W-:Y:S02]  /*07f0*/  ULDC UR6, c[0x0][0x2c4] ;  /* 0x0000b10000067ab9 */ /* 0x000fe40000000800 */
[----:B------:R-:W-:Y:S02]  /*0800*/  UISETP.NE.AND UP2, UPT, UR6, 0x1, UPT ;  /* 0x000000010600788c */ /* 0x000fe4000bf45270 */
[----:B------:R-:W-:Y:S02]  /*0810*/  UIADD3 UR6, -UR21, UR7, URZ ;  /* 0x0000000715067290 */ /* 0x000fe4000fffe13f */
[----:B------:R-:W-:-:S07]  /*0820*/  UMOV UR19, UR7 ;  /* 0x0000000700137c82 */ /* 0x000fce0008000000 */
[----:B------:R-:W-:Y:S01]  /*0830*/  @UP2 UIADD3 UR8, UR18, 0x7f, URZ ;  /* 0x0000007f12082890 */ /* 0x000fe2000fffe03f */
[----:B---3--:R-:W1:Y:S08]  /*0840*/  @P0 R2UR UR4, R4 ;  /* 0x00000000040403c2 */ /* 0x008e7000000e0000 */
[----:B--2---:R-:W1:Y:S08]  /*0850*/  @P0 R2UR UR5, R6 ;  /* 0x00000000060503c2 */ /* 0x004e7000000e0000 */
[----:B----4-:R2:W3:Y:S01]  /*0860*/  @P1 R2UR UR19, R0 ;  /* 0x00000000001313c2 */ /* 0x0104e200000e0000 */
[----:B-1----:R-:W-:-:S03]  /*0870*/  @UP3 UIADD3 UR23, -UR4, UR5, URZ ;  /* 0x0000000504173290 */ /* 0x002fc6000fffe13f */
[----:B------:R-:W-:Y:S02]  /*0880*/  ULDC.64 UR4, c[0x0][0x2c8] ;  /* 0x0000b20000047ab9 */ /* 0x000fe40000000a00 */
[----:B------:R-:W-:Y:S02]  /*0890*/  UIMAD.WIDE.U32 UR8, UR8, UR4, URZ ;  /* 0x00000004080872a5 */ /* 0x000fe4000f8e003f */
[----:B------:R-:W-:Y:S02]  /*08a0*/  UIADD3 UR13, UR6, UR23, URZ ;  /* 0x00000017060d7290 */ /* 0x000fe4000fffe03f */
[----:B------:R-:W-:Y:S02]  /*08b0*/  UIADD3 UR4, UR18, 0x7f, URZ ;  /* 0x0000007f12047890 */ /* 0x000fe4000fffe03f */
[----:B------:R-:W-:Y:S02]  /*08c0*/  UIADD3 UR11, UR13, 0x40, -UR24 ;  /* 0x000000400d0b7890 */ /* 0x000fe4000fffe818 */
[----:B------:R-:W-:-:S02]  /*08d0*/  @UP2 USHF.R.U32.HI UR4, URZ, UR5, UR9 ;  /* 0x000000053f042299 */ /* 0x000fc40008011609 */
[----:B------:R-:W-:Y:S02]  /*08e0*/  UIADD3 UR9, UR13, 0x3f, URZ ;  /* 0x0000003f0d097890 */ /* 0x000fe4000fffe03f */
[----:B------:R-:W-:Y:S02]  /*08f0*/  UIADD3 UR5, UR11, UR4, URZ ;  /* 0x000000040b057290 */ /* 0x000fe4000fffe03f */
[----:B------:R-:W-:Y:S02]  /*0900*/  USHF.R.S32.HI UR8, URZ, 0x1f, UR9 ;  /* 0x0000001f3f087899 */ /* 0x000fe40008011409 */
[----:B------:R-:W-:Y:S02]  /*0910*/  USHF.R.S32.HI UR4, URZ, 0x1f, UR5 ;  /* 0x0000001f3f047899 */ /* 0x000fe40008011405 */
[----:B------:R-:W-:Y:S02]  /*0920*/  ULEA.HI UR8, UR8, UR9, URZ, 0x6 ;  /* 0x0000000908087291 */ /* 0x000fe4000f8f303f */
[----:B------:R-:W-:-:S02]  /*0930*/  ULEA.HI UR4, UR4, UR5, URZ, 0x6 ;  /* 0x0000000504047291 */ /* 0x000fc4000f8f303f */
[----:B------:R-:W-:Y:S02]  /*0940*/  USHF.R.S32.HI UR12, URZ, 0x6, UR8 ;  /* 0x000000063f0c7899 */ /* 0x000fe40008011408 */
[----:B------:R-:W-:-:S04]  /*0950*/  USHF.R.S32.HI UR4, URZ, 0x6, UR4 ;  /* 0x000000063f047899 */ /* 0x000fc80008011404 */
[----:B------:R-:W-:-:S04]  /*0960*/  UISETP.LT.AND UP0, UPT, UR12, UR4, UPT ;  /* 0x000000040c00728c */ /* 0x000fc8000bf01270 */
[----:B------:R-:W-:Y:S02]  /*0970*/  USEL UR5, UR12, UR4, UP0 ;  /* 0x000000040c057287 */ /* 0x000fe40008000000 */
[----:B------:R-:W-:Y:S02]  /*0980*/  UIADD3 UR4, -UR6, URZ, URZ ;  /* 0x0000003f06047290 */ /* 0x000fe4000fffe13f */
[----:B------:R-:W-:Y:S02]  /*0990*/  ULEA UR6, UR5, -UR6, 0x6 ;  /* 0x8000000605067291 */ /* 0x000fe4000f8e303f */
[----:B------:R-:W-:Y:S02]  /*09a0*/  UISETP.LT.AND UP1, UPT, URZ, UR4, UPT ;  /* 0x000000043f00728c */ /* 0x000fe4000bf21270 */
[----:B------:R-:W-:Y:S02]  /*09b0*/  UISETP.LT.AND UP0, UPT, UR6, UR23, UPT ;  /* 0x000000170600728c */ /* 0x000fe4000bf01270 */
[----:B------:R-:W-:-:S02]  /*09c0*/  USEL UR4, URZ, UR4, !UP1 ;  /* 0x000000043f047287 */ /* 0x000fc4000c800000 */
[----:B------:R-:W-:Y:S02]  /*09d0*/  USEL UR5, UR6, UR23, UP0 ;  /* 0x0000001706057287 */ /* 0x000fe40008000000 */
[----:B------:R-:W-:Y:S02]  /*09e0*/  USHF.R.U32.HI UR10, URZ, 0x6, UR4 ;  /* 0x000000063f0a7899 */ /* 0x000fe40008011604 */
[----:B------:R-:W-:-:S05]  /*09f0*/  UISETP.GT.AND UP0, UPT, UR5, UR4, UPT ;  /* 0x000000040500728c */ /* 0x000fca000bf04270 */
[----:B------:R-:W-:-:S06]  /*0a00*/  UMOV UR9, UR10 ;  /* 0x0000000a00097c82 */ /* 0x000fcc0008000000 */
[----:B------:R-:W-:-:S04]  /*0a10*/  @UP0 UIADD3 UR5, UR5, 0x3f, URZ ;  /* 0x0000003f05050890 */ /* 0x000fc8000fffe03f */
[----:B------:R-:W-:-:S04]  /*0a20*/  @UP0 USHF.R.S32.HI UR4, URZ, 0x1f, UR5 ;  /* 0x0000001f3f040899 */ /* 0x000fc80008011405 */
[----:B------:R-:W-:-:S04]  /*0a30*/  @UP0 ULEA.HI UR4, UR4, UR5, URZ, 0x6 ;  /* 0x0000000504040291 */ /* 0x000fc8000f8f303f */
[----:B------:R-:W-:-:S04]  /*0a40*/  @UP0 USHF.R.S32.HI UR9, URZ, 0x6, UR4 ;  /* 0x000000063f090899 */ /* 0x000fc80008011404 */
[----:B------:R-:W-:-:S06]  /*0a50*/  UISETP.GT.AND UP0, UPT, UR9, UR10, UPT ;  /* 0x0000000a0900728c */ /* 0x000fcc000bf04270 */
[----:B------:R-:W-:-:S13]  /*0a60*/  PLOP3.LUT P0, PT, PT, PT, UP0, 0x80, 0x0 ;  /* 0x000000000000781c */ /* 0x000fda0003f0f008 */
[----:B------:R-:W-:Y:S05]  /*0a70*/  @!P0 BRA `(.L_x_1650) ;  /* 0x0000794000008947 */ /* 0x000fea0003800000 */
[----:B--23--:R-:W-:Y:S01]  /*0a80*/  ISETP.NE.U32.AND P0, PT, RZ, c[0x0][0x340], PT ;  /* 0x0000d000ff007a0c */ /* 0x00cfe20003f05070 */
[----:B------:R-:W-:Y:S01]  /*0a90*/  IMAD.U32 R0, RZ, RZ, UR26 ;  /* 0x0000001aff007e24 */ /* 0x000fe2000f8e00ff */
[----:B------:R-:W-:Y:S01]  /*0aa0*/  SHF.R.S32.HI R4, RZ, 0x1f, R177 ;  /* 0x0000001fff047819 */ /* 0x000fe200000114b1 */
[----:B------:R-:W-:Y:S01]  /*0ab0*/  ULDC.64 UR4, c[0x0][0x240] ;  /* 0x0000900000047ab9 */ /* 0x000fe20000000a00 */
[----:B------:R-:W-:-:S13]  /*0ac0*/  ISETP.NE.AND.EX P3, PT, RZ, c[0x0][0x344], PT, P0 ;  /* 0x0000d100ff007a0c */ /* 0x000fda0003f65300 */
[----:B------:R-:W-:-:S05]  /*0ad0*/  @P3 IMAD.WIDE R2, R38, R0, c[0x0][0x340] ;  /* 0x0000d00026023625 */ /* 0x000fca00078e0200 */
[----:B------:R1:W2:Y:S01]  /*0ae0*/  @P3 LDG.E R18, [R2.64] ;  /* 0x0000001c02123981 */ /* 0x0002a2000c1e1900 */
[----:B------:R-:W-:Y:S01]  /*0af0*/  LEA.HI R0, R4, R177, RZ, 0x3 ;  /* 0x000000b104007211 */ /* 0x000fe200078f18ff */
[----:B------:R-:W-:Y:S01]  /*0b00*/  UIMAD UR4, UR15, UR4, URZ ;  /* 0x000000040f0472a4 */ /* 0x000fe2000f8e023f */
[----:B------:R-:W-:Y:S01]  /*0b10*/  IMAD.MOV.U32 R159, RZ, RZ, c[0x0][0x238] ;  /* 0x00008e00ff9f7624 */ /* 0x000fe200078e00ff */
[----:B------:R-:W-:Y:S01]  /*0b20*/  USHF.R.S32.HI UR6, URZ, 0x1f, UR26 ;  /* 0x0000001f3f067899 */ /* 0x000fe2000801141a */
[----:B------:R-:W-:Y:S01]  /*0b30*/  SHF.R.S32.HI R92, RZ, 0x3, R0 ;  /* 0x00000003ff5c7819 */ /* 0x000fe20000011400 */
[----:B------:R-:W-:Y:S01]  /*0b40*/  UIMAD UR8, UR16, UR5, UR4 ;  /* 0x00000005100872a4 */ /* 0x000fe2000f8e0204 */
[----:B------:R-:W-:Y:S01]  /*0b50*/  LOP3.LUT R0, R0, 0xfffffff8, RZ, 0xc0, !PT ;  /* 0xfffffff800007812 */ /* 0x000fe200078ec0ff */
[----:B------:R-:W-:Y:S01]  /*0b60*/  USEL UR35, UR6, URZ, !UP3 ;  /* 0x0000003f06237287 */ /* 0x000fe2000d800000 */
[----:B------:R-:W-:Y:S01]  /*0b70*/  SHF.R.S32.HI R37, RZ, 0x1f, R92 ;  /* 0x0000001fff257819 */ /* 0x000fe2000001145c */
[----:B------:R-:W-:Y:S01]  /*0b80*/  ULDC.64 UR4, c[0x0][0x248] ;  /* 0x0000920000047ab9 */ /* 0x000fe20000000a00 */
[C---:B-----5:R-:W-:Y:S01]  /*0b90*/  IADD3 R139, P0, R92.reuse, R10, RZ ;  /* 0x0000000a5c8b7210 */ /* 0x060fe20007f1e0ff */
[----:B------:R-:W-:Y:S01]  /*0ba0*/  IMAD.IADD R28, R177, 0x1, -R0 ;  /* 0x00000001b11c7824 */ /* 0x000fe200078e0a00 */
[----:B------:R-:W-:Y:S01]  /*0bb0*/  UIMAD UR4, UR35, UR4, URZ ;  /* 0x00000004230472a4 */ /* 0x000fe2000f8e023f */
[----:B------:R-:W-:Y:S01]  /*0bc0*/  IADD3 R128, -R92, UR23, RZ ;  /* 0x000000175c807c10 */ /* 0x000fe2000fffe1ff */
[----:B------:R-:W-:Y:S01]  /*0bd0*/  UIADD3 UR17, UR9, -0x1, URZ ;  /* 0xffffffff09117890 */ /* 0x000fe2000fffe03f */
[----:B------:R-:W-:Y:S01]  /*0be0*/  IMAD.SHL.U32 R32, R28, 0x8, RZ ;  /* 0x000000081c207824 */ /* 0x000fe200078e00ff */
[----:B------:R-:W-:Y:S01]  /*0bf0*/  LEA.HI.X.SX32 R152, R10, R37, 0x1, P0 ;  /* 0x000000250a987211 */ /* 0x000fe200000f0eff */
[----:B------:R-:W-:Y:S01]  /*0c00*/  USEL UR43, UR26, URZ, !UP3 ;  /* 0x0000003f1a2b7287 */ /* 0x000fe2000d800000 */
[----:B------:R-:W-:Y:S01]  /*0c10*/  LEA.HI R4, R4, R177, RZ, 0x6 ;  /* 0x000000b104047211 */ /* 0x000fe200078f30ff */
[----:B------:R-:W-:Y:S01]  /*0c20*/  UMOV UR37, 0x6 ;  /* 0x0000000600257882 */ /* 0x000fe20000000000 */
[----:B------:R-:W-:Y:S01]  /*0c30*/  SHF.R.S32.HI R33, RZ, 0x1f, R32 ;  /* 0x0000001fff217819 */ /* 0x000fe20000011420 */
[----:B------:R-:W-:Y:S01]  /*0c40*/  IMAD R0, R152, c[0x0][0x238], RZ ;  /* 0x00008e0098007a24 */ /* 0x000fe200078e02ff */
[----:B------:R-:W-:Y:S01]  /*0c50*/  USHF.R.S32.HI UR9, URZ, 0x1f, UR17 ;  /* 0x0000001f3f097899 */ /* 0x000fe20008011411 */
[----:B------:R-:W-:Y:S01]  /*0c60*/  IMAD.U32 R96, RZ, RZ, UR43 ;  /* 0x0000002bff607e24 */ /* 0x000fe2000f8e00ff */
[C---:B------:R-:W-:Y:S01]  /*0c70*/  IADD3 R87, R32.reuse, 0x40, RZ ;  /* 0x0000004020577810 */ /* 0x040fe20007ffe0ff */
[C---:B------:R-:W-:Y:S01]  /*0c80*/  IMAD R0, R139.reuse, c[0x0][0x23c], R0 ;  /* 0x00008f008b007a24 */ /* 0x040fe200078e0200 */
[----:B------:R-:W-:Y:S01]  /*0c90*/  ISETP.GE.AND P6, PT, R32, c[0x0][0x1d4], PT ;  /* 0x0000750020007a0c */ /* 0x000fe20003fc6270 */
[----:B-1----:R-:W-:Y:S01]  /*0ca0*/  IMAD.WIDE.U32 R2, R139, c[0x0][0x238], R32 ;  /* 0x00008e008b027a25 */ /* 0x002fe200078e0020 */
[----:B------:R-:W-:Y:S01]  /*0cb0*/  ISETP.GE.AND P5, PT, R87, c[0x0][0x1d4], PT ;  /* 0x0000750057007a0c */ /* 0x000fe20003fa6270 */
[----:B------:R-:W-:Y:S01]  /*0cc0*/  USHF.R.S32.HI UR36, URZ, 0x1f, UR19 ;  /* 0x0000001f3f247899 */ /* 0x000fe20008011413 */
[C---:B------:R-:W-:Y:S01]  /*0cd0*/  IADD3 R157, R92.reuse, 0x10, RZ ;  /* 0x000000105c9d7810 */ /* 0x040fe20007ffe0ff */
[----:B------:R-:W-:Y:S01]  /*0ce0*/  IMAD.IADD R3, R3, 0x1, R0 ;  /* 0x0000000103037824 */ /* 0x000fe200078e0200 */
[C---:B------:R-:W-:Y:S01]  /*0cf0*/  IADD3 R156, R92.reuse, 0x20, RZ ;  /* 0x000000205c9c7810 */ /* 0x040fe20007ffe0ff */
[----:B------:R-:W-:Y:S01]  /*0d00*/  IMAD.U32 R0, RZ, RZ, UR16 ;  /* 0x00000010ff007e24 */ /* 0x000fe2000f8e00ff */
[----:B------:R-:W-:Y:S01]  /*0d10*/  IADD3 R155, R92, 0x30, RZ ;  /* 0x000000305c9b7810 */ /* 0x000fe20007ffe0ff */
[----:B------:R-:W-:Y:S01]  /*0d20*/  IMAD.SHL.U32 R174, R159, 0x40, RZ ;  /* 0x000000409fae7824 */ /* 0x000fe200078e00ff */
[----:B------:R-:W-:Y:S01]  /*0d30*/  ULDC UR27, c[0x0][0x1e4] ;  /* 0x00007900001b7ab9 */ /* 0x000fe20000000800 */
[----:B------:R-:W-:Y:S01]  /*0d40*/  IMAD.WIDE.U32 R2, R0, c[0x0][0x240], R2 ;  /* 0x0000900000027a25 */ /* 0x000fe200078e0002 */
[----:B------:R-:W-:Y:S01]  /*0d50*/  ULDC.U8 UR48, c[0x0][0x298] ;  /* 0x0000a60000307ab9 */ /* 0x000fe20000000000 */
[----:B------:R-:W-:Y:S01]  /*0d60*/  P2R R153, PR, RZ, 0x20 ;  /* 0x00000020ff997803 */ /* 0x000fe20000000000 */
[----:B------:R-:W-:Y:S01]  /*0d70*/  UMOV UR49, 0x30 ;  /* 0x0000003000317882 */ /* 0x000fe20000000000 */
[----:B------:R-:W-:Y:S01]  /*0d80*/  IMAD.U32 R0, RZ, RZ, UR17 ;  /* 0x00000011ff007e24 */ /* 0x000fe2000f8e00ff */
[----:B------:R-:W-:Y:S01]  /*0d90*/  IADD3 R3, R3, UR8, RZ ;  /* 0x0000000803037c10 */ /* 0x000fe2000fffe0ff */
[----:B------:R-:W-:Y:S01]  /*0da0*/  UIMAD UR8, UR43, UR5, UR4 ;  /* 0x000000052b0872a4 */ /* 0x000fe2000f8e0204 */
[----:B------:R-:W-:Y:S01]  /*0db0*/  IMAD.SHL.U32 R5, R92, 0x40, RZ ;  /* 0x000000405c057824 */ /* 0x000fe200078e00ff */
[----:B------:R-:W-:Y:S01]  /*0dc0*/  ULDC UR39, c[0x0][0x280] ;  /* 0x0000a00000277ab9 */ /* 0x000fe20000000800 */
[----:B------:R-:W-:Y:S01]  /*0dd0*/  IMAD R8, R0, -0x40, R128 ;  /* 0xffffffc000087824 */ /* 0x000fe200078e0280 */
[----:B------:R-:W-:Y:S01]  /*0de0*/  ULDC.64 UR4, c[0x0][0x238] ;  /* 0x00008e0000047ab9 */ /* 0x000fe20000000a00 */
[----:B------:R-:W-:Y:S01]  /*0df0*/  IMAD.WIDE.U32 R126, R96, c[0x0][0x248], R2 ;  /* 0x00009200607e7a25 */ /* 0x000fe200078e0002 */
[----:B------:R-:W-:Y:S01]  /*0e00*/  USHF.L.U64.HI UR14, UR4, UR37, UR5 ;  /* 0x00000025040e7299 */ /* 0x000fe20008010205 */
[----:B------:R-:W-:Y:S01]  /*0e10*/  LOP3.LUT R21, R5, 0x1c0, RZ, 0xc0, !PT ;  /* 0x000001c005157812 */ /* 0x000fe200078ec0ff */
[----:B------:R-:W-:Y:S01]  /*0e20*/  UIMAD.WIDE.U32 UR30, UR4, 0x20, URZ ;  /* 0x00000020041e78a5 */ /* 0x000fe2000f8e003f */
[C---:B------:R-:W-:Y:S01]  /*0e30*/  ISETP.GE.AND P0, PT, R8.reuse, 0x1, PT ;  /* 0x000000010800780c */ /* 0x040fe20003f06270 */
[----:B------:R-:W-:Y:S01]  /*0e40*/  UIMAD UR5, UR14, UR17, URZ ;  /* 0x000000110e0572a4 */ /* 0x000fe2000f8e023f */
[----:B------:R-:W-:Y:S01]  /*0e50*/  IADD3 R125, R127, UR8, RZ ;  /* 0x000000087f7d7c10 */ /* 0x000fe2000fffe0ff */
[----:B------:R-:W-:Y:S01]  /*0e60*/  IMAD.MOV.U32 R124, RZ, RZ, R126 ;  /* 0x000000ffff7c7224 */ /* 0x000fe200078e007e */
[----:B------:R-:W-:Y:S01]  /*0e70*/  ISETP.GE.AND P2, PT, R8, 0x11, PT ;  /* 0x000000110800780c */ /* 0x000fe20003f46270 */
[----:B------:R-:W-:Y:S01]  /*0e80*/  IMAD.SHL.U32 R4, R4, 0x8, RZ ;  /* 0x0000000804047824 */ /* 0x000fe200078e00ff */
[----:B------:R-:W-:Y:S01]  /*0e90*/  SHF.R.U32.HI R36, RZ, 0x3, R21 ;  /* 0x00000003ff247819 */ /* 0x000fe20000011615 */
[----:B------:R-:W-:Y:S01]  /*0ea0*/  IMAD.U32 R0, RZ, RZ, UR5 ;  /* 0x00000005ff007e24 */ /* 0x000fe2000f8e00ff */
[----:B------:R-:W-:Y:S01]  /*0eb0*/  ULDC.64 UR4, c[0x0][0x1e0] ;  /* 0x0000780000047ab9 */ /* 0x000fe20000000a00 */
[----:B------:R-:W-:Y:S01]  /*0ec0*/  IMAD.WIDE.U32 R2, R174, UR17, R124 ;  /* 0x00000011ae027c25 */ /* 0x000fe2000f8e007c */
[----:B------:R-:W-:Y:S01]  /*0ed0*/  LOP3.LUT R31, R4, 0xfffffe00, RZ, 0xc0, !PT ;  /* 0xfffffe00041f7812 */ /* 0x000fe200078ec0ff */
[----:B------:R-:W-:Y:S01]  /*0ee0*/  ULDC UR40, c[0x0][0x290] ;  /* 0x0000a40000287ab9 */ /* 0x000fe20000000800 */
[----:B------:R-:W-:Y:S01]  /*0ef0*/  LOP3.LUT R4, R21, 0x38, R32, 0xf8, !PT ;  /* 0x0000003815047812 */ /* 0x000fe200078ef820 */
[----:B------:R-:W-:Y:S01]  /*0f00*/  IMAD R0, R174, UR9, R0 ;  /* 0x00000009ae007c24 */ /* 0x000fe2000f8e0200 */
[----:B------:R-:W-:Y:S01]  /*0f10*/  @P0 LEA R6, P1, R2, c[0x0][0x220], 0x1 ;  /* 0x0000880002060a11 */ /* 0x000fe200078208ff */
[----:B------:R-:W-:Y:S01]  /*0f20*/  IMAD.MOV.U32 R9, RZ, RZ, c[0x0][0x23c] ;  /* 0x00008f00ff097624 */ /* 0x000fe200078e00ff */
[----:B------:R-:W-:Y:S01]  /*0f30*/  LOP3.LUT R74, R31, R4, R36, 0xf6, !PT ;  /* 0x000000041f4a7212 */ /* 0x000fe200078ef624 */
[----:B------:R-:W-:Y:S01]  /*0f40*/  IMAD.IADD R3, R3, 0x1, R0 ;  /* 0x0000000103037824 */ /* 0x000fe200078e0200 */
[----:B------:R-:W-:Y:S01]  /*0f50*/  UIADD3 UR9, UR20, UR7, URZ ;  /* 0x0000000714097290 */ /* 0x000fe2000fffe03f */
[----:B------:R-:W-:Y:S01]  /*0f60*/  IMAD.SHL.U32 R120, R9, 0x20, RZ ;  /* 0x0000002009787824 */ /* 0x000fe200078e00ff */
[----:B------:R-:W-:Y:S01]  /*0f70*/  UIMAD.WIDE.U32 UR46, UR39, 0x30, URZ ;  /* 0x00000030272e78a5 */ /* 0x000fe2000f8e003f */
[----:B------:R-:W-:Y:S01]  /*0f80*/  IMAD.SHL.U32 R74, R74, 0x2, RZ ;  /* 0x000000024a4a7824 */ /* 0x000fe200078e00ff */
[----:B------:R-:W-:Y:S01]  /*0f90*/  @P0 LEA.HI.X R7, R2, c[0x0][0x224], R3, 0x1, P1 ;  /* 0x0000890002070a11 */ /* 0x000fe200008f0c03 */
[----:B------:R-:W-:Y:S01]  /*0fa0*/  IMAD.MOV.U32 R175, RZ, RZ, c[0x0][0x27c] ;  /* 0x00009f00ffaf7624 */ /* 0x000fe200078e00ff */
[C---:B------:R-:W-:Y:S01]  /*0fb0*/  @P2 LEA R0, P1, R159.reuse, R2, 0x4 ;  /* 0x000000029f002211 */ /* 0x040fe200078220ff */
[----:B------:R-:W-:Y:S01]  /*0fc0*/  USHF.R.S32.HI UR8, URZ, 0x1f, UR9 ;  /* 0x0000001f3f087899 */ /* 0x000fe20008011409 */
[----:B------:R-:W-:Y:S01]  /*0fd0*/  IADD3 R120, R120, UR31, RZ ;  /* 0x0000001f78787c10 */ /* 0x000fe2000fffe0ff */
[----:B------:R-:W-:Y:S01]  /*0fe0*/  @!PT LDS RZ, [RZ] ;  /* 0x00000000fffff984 */ /* 0x000fe20000000800 */
[----:B------:R-:W-:Y:S01]  /*0ff0*/  @!PT LDS RZ, [RZ] ;  /* 0x00000000fffff984 */ /* 0x000fe20000000800 */
[----:B------:R-:W-:Y:S01]  /*1000*/  @!PT LDS RZ, [RZ] ;  /* 0x00000000fffff984 */ /* 0x000fe20000000800 */
[----:B------:R1:W-:Y:S01]  /*1010*/  @P0 LDGSTS.E.BYPASS.LTC128B.128 [R74+0x4100], [R6.64], !P6 ;  /* 0x04100000064a0fae */ /* 0x0003e2000f101d5c */
[----:B------:R-:W-:Y:S01]  /*1020*/  @P2 LEA.HI.X R5, R159, R3, R9, 0x4, P1 ;  /* 0x000000039f052211 */ /* 0x000fe200008f2409 */
[----:B------:R-:W-:Y:S01]  /*1030*/  UIMAD UR7, UR8, UR4, URZ ;  /* 0x00000004080772a4 */ /* 0x000fe2000f8e023f */
[----:B------:R-:W-:Y:S01]  /*1040*/  @P2 LEA R4, P1, R0, c[0x0][0x220], 0x1 ;  /* 0x0000880000042a11 */ /* 0x000fe200078208ff */
[----:B------:R1:W-:Y:S01]  /*1050*/  @P0 LDGSTS.E.BYPASS.LTC128B.128 [R74+0x6100], [R6.64+0x80], !P5 ;  /* 0x06100080064a0fae */ /* 0x0003e2000e901d5c */
[----:B------:R-:W-:Y:S01]  /*1060*/  ISETP.GT.AND P0, PT, R8, 0x30, PT ;  /* 0x000000300800780c */ /* 0x000fe20003f04270 */
[----:B------:R-:W-:Y:S01]  /*1070*/  UIMAD.WIDE.U32 UR32, UR9, UR4, URZ ;  /* 0x00000004092072a5 */ /* 0x000fe2000f8e003f */
[----:B------:R-:W-:Y:S01]  /*1080*/  @P2 LEA.HI.X R5, R0, c[0x0][0x224], R5, 0x1, P1 ;  /* 0x0000890000052a11 */ /* 0x000fe200008f0c05 */
[----:B------:R-:W-:Y:S01]  /*1090*/  UIMAD UR7, UR9, UR5, UR7 ;  /* 0x00000005090772a4 */ /* 0x000fe2000f8e0207 */
[----:B------:R-:W-:Y:S01]  /*10a0*/  ISETP.GE.AND P1, PT, R8, 0x21, PT ;  /* 0x000000210800780c */ /* 0x000fe20003f26270 */
[----:B------:R-:W-:Y:S01]  /*10b0*/  IMAD.SHL.U32 R28, R28, 0x4, RZ ;  /* 0x000000041c1c7824 */ /* 0x000fe200078e00ff */
[----:B------:R-:W-:Y:S01]  /*10c0*/  ULDC.64 UR4, c[0x0][0x1e8] ;  /* 0x00007a0000047ab9 */ /* 0x000fe20000000a00 */
[----:B------:R3:W-:Y:S01]  /*10d0*/  @P2 LDGSTS.E.BYPASS.LTC128B.128 [R74+0x4900], [R4.64], !P6 ;  /* 0x04900000044a2fae */ /* 0x0007e2000f101d5c */
[----:B------:R-:W-:Y:S01]  /*10e0*/  UIADD3 UR33, UR33, UR7, URZ ;  /* 0x0000000721217290 */ /* 0x000fe2000fffe03f */
[----:B------:R-:W-:Y:S01]  /*10f0*/  IMAD R8, R37, c[0x0][0x290], RZ ;  /* 0x0000a40025087a24 */ /* 0x000fe200078e02ff */
[----:B------:R-:W-:Y:S01]  /*1100*/  SHF.R.S32.HI R29, RZ, 0x1f, R28 ;  /* 0x0000001fff1d7819 */ /* 0x000fe2000001141c */
[----:B------:R3:W-:Y:S01]  /*1110*/  @P2 LDGSTS.E.BYPASS.LTC128B.128 [R74+0x6900], [R4.64+0x80], !P5 ;  /* 0x06900080044a2fae */ /* 0x0007e2000e901d5c */
[C---:B------:R-:W-:Y:S01]  /*1120*/  IMAD.WIDE.U32 R12, R92.reuse, c[0x0][0x280], R32 ;  /* 0x0000a0005c0c7a25 */ /* 0x040fe200078e0020 */
[----:B------:R-:W-:Y:S01]  /*1130*/  UIMAD.WIDE.U32 UR44, UR40, 0x30, URZ ;  /* 0x00000030282c78a5 */ /* 0x000fe2000f8e003f */
[----:B------:R-:W-:Y:S01]  /*1140*/  P2R R154, PR, RZ, 0x40 ;  /* 0x00000040ff9a7803 */ /* 0x000fe20000000000 */
[----:B------:R-:W-:Y:S01]  /*1150*/  USHF.L.U32 UR38, UR40, 0x6, URZ ;  /* 0x0000000628267899 */ /* 0x000fe2000800063f */
[----:B------:R-:W-:Y:S01]  /*1160*/  IMAD R8, R92, c[0x0][0x294], R8 ;  /* 0x0000a5005c087a24 */ /* 0x000fe200078e0208 */
[----:B------:R-:W-:Y:S01]  /*1170*/  @P1 IADD3 R0, P2, R2, UR30, RZ ;  /* 0x0000001e02001c10 */ /* 0x000fe2000ff5e0ff */
[----:B------:R-:W-:-:S04]  /*1180*/  IMAD.WIDE.U32 R14, R92, c[0x0][0x290], R32 ;  /* 0x0000a4005c0e7a25 */ /* 0x000fc800078e0020 */
[----:B------:R-:W-:Y:S02]  /*1190*/  IMAD.U32 R16, RZ, RZ, UR16 ;  /* 0x00000010ff107e24 */ /* 0x000fe4000f8e00ff */
[----:B------:R-:W-:-:S04]  /*11a0*/  IMAD.WIDE.U32 R164, R92, c[0x0][0x1e0], RZ ;  /* 0x000078005ca47a25 */ /* 0x000fc800078e00ff */
[----:B-1----:R-:W-:Y:S02]  /*11b0*/  @P0 IMAD R6, R9, 0x30, RZ ;  /* 0x0000003009060824 */ /* 0x002fe400078e02ff */
[----:B------:R-:W-:-:S04]  /*11c0*/  IMAD.WIDE.U32 R16, R16, c[0x0][0x210], R32 ;  /* 0x0000840010107a25 */ /* 0x000fc800078e0020 */
[----:B------:R-:W-:Y:S02]  /*11d0*/  IMAD.MOV.U32 R173, RZ, RZ, c[0x0][0x1e0] ;  /* 0x00007800ffad7624 */ /* 0x000fe400078e00ff */
[----:B------:R-:W-:Y:S02]  /*11e0*/  IMAD.MOV.U32 R160, RZ, RZ, c[0x0][0x290] ;  /* 0x0000a400ffa07624 */ /* 0x000fe400078e00ff */
[----:B---3--:R-:W-:Y:S01]  /*11f0*/  @P0 IMAD.WIDE.U32 R4, R159, 0x30, R2 ;  /* 0x000000309f040825 */ /* 0x008fe200078e0002 */
[-C--:B------:R-:W-:Y:S02]  /*1200*/  SHF.L.U64.HI R172, R173, R38.reuse, c[0x0][0x1e4] ;  /* 0x00007900adac7619 */ /* 0x080fe40000010226 */
[----:B------:R-:W-:Y:S01]  /*1210*/  SHF.L.U64.HI R161, R160, R38, c[0x0][0x294] ;  /* 0x0000a500a0a17619 */ /* 0x000fe20000010226 */
[----:B------:R-:W-:Y:S01]  /*1220*/  @P1 IMAD.X R2, R120, 0x1, R3, P2 ;  /* 0x0000000178021824 */ /* 0x000fe200010e0603 */
[----:B------:R-:W-:Y:S01]  /*1230*/  @P0 LEA R24, P2, R4, c[0x0][0x220], 0x1 ;  /* 0x0000880004180a11 */ /* 0x000fe200078408ff */
[----:B------:R-:W-:-:S02]  /*1240*/  @P0 IMAD.IADD R3, R5, 0x1, R6 ;  /* 0x0000000105030824 */ /* 0x000fc400078e0206 */
[----:B------:R-:W-:-:S03]  /*1250*/  IMAD.WIDE.U32 R6, R92, c[0x0][0x290], R28 ;  /* 0x0000a4005c067a25 */ /* 0x000fc600078e001c */
[----:B------:R-:W-:Y:S01]  /*1260*/  @P0 LEA.HI.X R25, R4, c[0x0][0x224], R3, 0x1, P2 ;  /* 0x0000890004190a11 */ /* 0x000fe200010f0c03 */
[----:B------:R-:W-:Y:S01]  /*1270*/  IMAD.U32 R3, RZ, RZ, UR26 ;  /* 0x0000001aff037e24 */ /* 0x000fe2000f8e00ff */
[C---:B------:R-:W-:Y:S01]  /*1280*/  @P1 LEA R22, P2, R0.reuse, c[0x0][0x220], 0x1 ;  /* 0x0000880000161a11 */ /* 0x040fe200078408ff */
[----:B------:R-:W-:Y:S02]  /*1290*/  IMAD.IADD R7, R7, 0x1, R8 ;  /* 0x0000000107077824 */ /* 0x000fe400078e0208 */
[----:B------:R-:W-:Y:S01]  /*12a0*/  IMAD.MOV.U32 R158, RZ, RZ, 0x5 ;  /* 0x00000005ff9e7424 */ /* 0x000fe200078e00ff */
[----:B------:R-:W-:Y:S01]  /*12b0*/  @P1 LEA.HI.X R23, R0, c[0x0][0x224], R2, 0x1, P2 ;  /* 0x0000890000171a11 */ /* 0x000fe200010f0c02 */
[----:B------:R-:W-:Y:S01]  /*12c0*/  IMAD.U32 R2, RZ, RZ, UR6 ;  /* 0x00000006ff027e24 */ /* 0x000fe2000f8e00ff */
[----:B------:R-:W-:Y:S01]  /*12d0*/  ISETP.GE.AND P2, PT, R32, c[0x0][0x27c], PT ;  /* 0x00009f0020007a0c */ /* 0x000fe20003f46270 */
[----:B------:R-:W-:Y:S01]  /*12e0*/  IMAD.SHL.U32 R0, R175, 0x2, RZ ;  /* 0x00000002af007824 */ /* 0x000fe200078e00ff */
[----:B------:R-:W-:Y:S01]  /*12f0*/  UIMAD UR6, UR15, UR4, URZ ;  /* 0x000000040f0672a4 */ /* 0x000fe2000f8e023f */
[----:B------:R1:W-:Y:S01]  /*1300*/  @P1 LDGSTS.E.BYPASS.LTC128B.128 [R74+0x5100], [R22.64], !P6 ;  /* 0x05100000164a1fae */ /* 0x0003e2000f101d5c */
[----:B------:R-:W-:Y:S01]  /*1310*/  SEL R4, RZ, c[0x0][0x27c], !P2 ;  /* 0x00009f00ff047a07 */ /* 0x000fe20005000000 */
[----:B------:R-:W-:Y:S01]  /*1320*/  IMAD.MOV.U32 R163, RZ, RZ, c[0x0][0x280] ;  /* 0x0000a000ffa37624 */ /* 0x000fe200078e00ff */
[----:B------:R-:W-:Y:S01]  /*1330*/  UIMAD UR5, UR16, UR5, UR6 ;  /* 0x00000005100572a4 */ /* 0x000fe2000f8e0206 */
[----:B------:R1:W-:Y:S01]  /*1340*/  @P1 LDGSTS.E.BYPASS.LTC128B.128 [R74+0x7100], [R22.64+0x80], !P5 ;  /* 0x07100080164a1fae */ /* 0x0003e2000e901d5c */
[----:B------:R-:W-:Y:S01]  /*1350*/  IADD3 R150, P1, R92, UR9, RZ ;  /* 0x000000095c967c10 */ /* 0x000fe2000ff3e0ff */
[----:B------:R-:W-:Y:S01]  /*1360*/  ULDC.64 UR6, c[0x0][0x260] ;  /* 0x0000980000067ab9 */ /* 0x000fe20000000a00 */
[----:B------:R-:W-:Y:S01]  /*1370*/  IMAD.WIDE.U32 R170, R157, c[0x0][0x1e0], RZ ;  /* 0x000078009daa7a25 */ /* 0x000fe200078e00ff */
[----:B------:R-:W-:Y:S01]  /*1380*/  UIMAD UR6, UR15, UR6, URZ ;  /* 0x000000060f0672a4 */ /* 0x000fe2000f8e023f */
[----:B------:R1:W-:Y:S01]  /*1390*/  @P0 LDGSTS.E.BYPASS.LTC128B.128 [R74+0x5900], [R24.64], !P6 ;  /* 0x05900000184a0fae */ /* 0x0003e2000f101d5c */
[----:B------:R-:W-:Y:S01]  /*13a0*/  @P2 IADD3 R0, -R0, c[0x0][0x1d4], RZ ;  /* 0x0000750000002a10 */ /* 0x000fe20007ffe1ff */
[----:B------:R-:W-:Y:S01]  /*13b0*/  IMAD.WIDE.U32 R168, R156, c[0x0][0x1e0], RZ ;  /* 0x000078009ca87a25 */ /* 0x000fe200078e00ff */
[----:B------:R-:W-:Y:S01]  /*13c0*/  ISETP.GE.AND P2, PT, R175, 0x1, PT ;  /* 0x00000001af00780c */ /* 0x000fe20003f46270 */
[----:B------:R-:W-:Y:S01]  /*13d0*/  UIMAD UR6, UR16, UR7, UR6 ;  /* 0x00000007100672a4 */ /* 0x000fe2000f8e0206 */
[----:B------:R1:W-:Y:S01]  /*13e0*/  @P0 LDGSTS.E.BYPASS.LTC128B.128 [R74+0x7900], [R24.64+0x80], !P5 ;  /* 0x07900080184a0fae */ /* 0x0003e2000e901d5c */
[----:B------:R-:W-:Y:S01]  /*13f0*/  IADD3.X R149, R37, UR8, RZ, P1, !PT ;  /* 0x0000000825957c10 */ /* 0x000fe20008ffe4ff */
[----:B------:R-:W-:Y:S01]  /*1400*/  IMAD.WIDE.U32 R166, R155, c[0x0][0x1e0], RZ ;  /* 0x000078009ba67a25 */ /* 0x000fe200078e00ff */
[-C--:B------:R-:W-:Y:S01]  /*1410*/  SHF.L.U64.HI R173, R173, R158.reuse, c[0x0][0x1e4] ;  /* 0x00007900adad7619 */ /* 0x080fe2000001029e */
[----:B------:R-:W0:Y:S01]  /*1420*/  LDGDEPBAR ;  /* 0x00000000000079af */ /* 0x000e220000000000 */
[----:B------:R-:W-:-:S02]  /*1430*/  SHF.L.U64.HI R162, R163, R158, c[0x0][0x284] ;  /* 0x0000a100a3a27619 */ /* 0x000fc4000001029e */
[-C--:B------:R-:W-:Y:S02]  /*1440*/  SHF.L.U64.HI R160, R160, R158.reuse, c[0x0][0x294] ;  /* 0x0000a500a0a07619 */ /* 0x080fe4000001029e */
[C---:B------:R-:W-:Y:S01]  /*1450*/  SHF.L.U64.HI R158, R159.reuse, R158, c[0x0][0x23c] ;  /* 0x00008f009f9e7619 */ /* 0x040fe2000001029e */
[----:B------:R-:W-:Y:S01]  /*1460*/  IMAD.SHL.U32 R159, R159, 0x20, RZ ;  /* 0x000000209f9f7824 */ /* 0x000fe200078e00ff */
[----:B------:R-:W-:Y:S01]  /*1470*/  SHF.L.U64.HI R163, R163, R38, c[0x0][0x284] ;  /* 0x0000a100a3a37619 */ /* 0x000fe20000010226 */
[----:B------:R-:W-:Y:S01]  /*1480*/  BAR.SYNC.DEFER_BLOCKING 0x0 ;  /* 0x0000000000007b1d */ /* 0x000fe20000010000 */
[----:B------:R-:W-:Y:S02]  /*1490*/  ISETP.GE.AND P5, PT, R32, c[0x0][0x1d4], PT ;  /* 0x0000750020007a0c */ /* 0x000fe40003fa6270 */
[----:B--2---:R-:W-:Y:S01]  /*14a0*/  @P3 SHF.R.S32.HI R19, RZ, 0x1f, R18 ;  /* 0x0000001fff133819 */ /* 0x004fe20000011412 */
[----:B------:R-:W-:Y:S02]  /*14b0*/  @!P3 IMAD.MOV.U32 R19, RZ, RZ, R2 ;  /* 0x000000ffff13b224 */ /* 0x000fe400078e0002 */
[----:B------:R-:W-:-:S02]  /*14c0*/  IMAD.U32 R2, RZ, RZ, UR30 ;  /* 0x0000001eff027e24 */ /* 0x000fc4000f8e00ff */
[----:B------:R-:W-:Y:S01]  /*14d0*/  @!P3 IMAD.MOV.U32 R18, RZ, RZ, R3 ;  /* 0x000000ffff12b224 */ /* 0x000fe200078e0003 */
[----:B------:R-:W-:Y:S01]  /*14e0*/  ISETP.NE.AND P3, PT, RZ, UR48, PT ;  /* 0x00000030ff007c0c */ /* 0x000fe2000bf65270 */
[----:B------:R-:W-:Y:S01]  /*14f0*/  IMAD.U32 R3, RZ, RZ, UR31 ;  /* 0x0000001fff037e24 */ /* 0x000fe2000f8e00ff */
[----:B------:R-:W-:Y:S01]  /*1500*/  IADD3 R121, P2, R2, 0x80, RZ ;  /* 0x0000008002797810 */ /* 0x000fe20007f5e0ff */
[----:B------:R-:W-:Y:S01]  /*1510*/  IMAD.IADD R2, R32, 0x1, R4 ;  /* 0x0000000120027824 */ /* 0x000fe200078e0204 */
[----:B------:R-:W-:Y:S01]  /*1520*/  SHF.R.S32.HI R3, RZ, 0x1f, R0 ;  /* 0x0000001fff037819 */ /* 0x000fe20000011400 */
[----:B------:R-:W-:Y:S01]  /*1530*/  UIMAD.WIDE.U32 UR30, UR16, UR4, UR32 ;  /* 0x00000004101e72a5 */ /* 0x000fe2000f8e0020 */
[----:B------:R-:W-:Y:S01]  /*1540*/  P2R R151, PR, RZ, 0x8 ;  /* 0x00000008ff977803 */ /* 0x000fe20000000000 */
[----:B------:R-:W-:Y:S01]  /*1550*/  IMAD.X R120, RZ, RZ, R120, P2 ;  /* 0x000000ffff787224 */ /* 0x000fe200010e0678 */
[----:B------:R-:W-:Y:S01]  /*1560*/  LEA.HI R34, R3, R0, RZ, 0x4 ;  /* 0x0000000003227211 */ /* 0x000fe200078f20ff */
[----:B------:R-:W-:Y:S01]  /*1570*/  UIADD3 UR25, UR31, UR5, URZ ;  /* 0x000000051f197290 */ /* 0x000fe2000fffe03f */
[----:B------:R-:W-:Y:S01]  /*1580*/  SHF.R.S32.HI R0, RZ, 0x1f, R2 ;  /* 0x0000001fff007819 */ /* 0x000fe20000011402 */
[----:B------:R-:W-:Y:S01]  /*1590*/  IMAD.U32 R4, RZ, RZ, UR30 ;  /* 0x0000001eff047e24 */ /* 0x000fe2000f8e00ff */
[----:B------:R-:W-:Y:S01]  /*15a0*/  ULDC.64 UR4, c[0x0][0x210] ;  /* 0x0000840000047ab9 */ /* 0x000fe20000000a00 */
[----:B------:R-:W-:Y:S01]  /*15b0*/  IMAD.U32 R5, RZ, RZ, UR31 ;  /* 0x0000001fff057e24 */ /* 0x000fe2000f8e00ff */
[CC--:B------:R-:W-:Y:S01]  /*15c0*/  LEA.HI R20, R0.reuse, R2.reuse, RZ, 0x3 ;  /* 0x0000000200147211 */ /* 0x0c0fe200078f18ff */
[----:B------:R-:W-:Y:S01]  /*15d0*/  IMAD.MOV.U32 R88, RZ, RZ, R4 ;  /* 0x000000ffff587224 */ /* 0x000fe200078e0004 */
[----:B------:R-:W-:Y:S01]  /*15e0*/  LEA.HI R35, R0, R2, RZ, 0x6 ;  /* 0x0000000200237211 */ /* 0x000fe200078f30ff */
[----:B------:R-:W-:Y:S01]  /*15f0*/  IMAD.U32 R2, RZ, RZ, UR16 ;  /* 0x00000010ff027e24 */ /* 0x000fe2000f8e00ff */
[----:B------:R-:W-:Y:S01]  /*1600*/  UIMAD UR4, UR15, UR4, URZ ;  /* 0x000000040f0472a4 */ /* 0x000fe2000f8e023f */
[----:B------:R-:W-:Y:S01]  /*1610*/  IMAD R0, R37, c[0x0][0x280], RZ ;  /* 0x0000a00025007a24 */ /* 0x000fe200078e02ff */
[----:B------:R-:W-:Y:S01]  /*1620*/  LOP3.LUT R109, R20, 0xfffffff8, RZ, 0xc0, !PT ;  /* 0xfffffff8146d7812 */ /* 0x000fe200078ec0ff */
[----:B------:R-:W-:Y:S01]  /*1630*/  IMAD.WIDE.U32 R2, R2, c[0x0][0x260], R32 ;  /* 0x0000980002027a25 */ /* 0x000fe200078e0020 */
[----:B------:R-:W-:-:S02]  /*1640*/  UIMAD UR4, UR16, UR5, UR4 ;  /* 0x00000005100472a4 */ /* 0x000fc4000f8e0204 */
[----:B------:R-:W-:Y:S01]  /*1650*/  SHF.R.S32.HI R119, RZ, 0x1f, R109 ;  /* 0x0000001fff777819 */ /* 0x000fe2000001146d */
[C---:B------:R-:W-:Y:S01]  /*1660*/  IMAD R0, R92.reuse, c[0x0][0x284], R0 ;  /* 0x0000a1005c007a24 */ /* 0x040fe200078e0200 */
[----:B------:R-:W-:Y:S01]  /*1670*/  IADD3 R11, R3, UR6, RZ ;  /* 0x00000006030b7c10 */ /* 0x000fe2000fffe0ff */
[----:B------:R-:W-:Y:S01]  /*1680*/  IMAD.WIDE.U32 R4, R92, c[0x0][0x280], R28 ;  /* 0x0000a0005c047a25 */ /* 0x000fe200078e001c */
[----:B------:R-:W-:Y:S01]  /*1690*/  IADD3 R17, R17, UR4, RZ ;  /* 0x0000000411117c10 */ /* 0x000fe2000fffe0ff */
[----:B------:R-:W-:Y:S02]  /*16a0*/  ULDC.64 UR6, c[0x0][0x1e0] ;  /* 0x0000780000067ab9 */ /* 0x000fe40000000a00 */
[----:B------:R-:W-:Y:S01]  /*16b0*/  IMAD.IADD R9, R5, 0x1, R0 ;  /* 0x0000000105097824 */ /* 0x000fe200078e0200 */
[----:B------:R-:W-:Y:S01]  /*16c0*/  USHF.L.U32 UR30, UR6, 0x4, URZ ;  /* 0x00000004061e7899 */ /* 0x000fe2000800063f */
[----:B------:R-:W-:Y:S01]  /*16d0*/  IMAD.IADD R5, R0, 0x1, R13 ;  /* 0x0000000100057824 */ /* 0x000fe200078e020d */
[----:B------:R-:W-:Y:S01]  /*16e0*/  ULDC.64 UR4, c[0x0][0x280] ;  /* 0x0000a00000047ab9 */ /* 0x000fe20000000a00 */
[----:B------:R-:W-:Y:S01]  /*16f0*/  IMAD.IADD R3, R8, 0x1, R15 ;  /* 0x0000000108037824 */ /* 0x000fe200078e020f */
[----:B------:R-:W-:Y:S01]  /*1700*/  UIMAD UR4, UR36, UR4, URZ ;  /* 0x00000004240472a4 */ /* 0x000fe2000f8e023f */
[----:B------:R-:W-:Y:S01]  /*1710*/  IMAD.MOV.U32 R8, RZ, RZ, R4 ;  /* 0x000000ffff087224 */ /* 0x000fe200078e0004 */
[----:B------:R-:W-:Y:S01]  /*1720*/  UIMAD UR34, UR7, 0x30, URZ ;  /* 0x00000030072278a4 */ /* 0x000fe2000f8e023f */
[----:B------:R-:W-:Y:S01]  /*1730*/  IMAD.U32 R0, RZ, RZ, UR19 ;  /* 0x00000013ff007e24 */ /* 0x000fe2000f8e00ff */
[----:B------:R-:W-:Y:S01]  /*1740*/  USHF.L.U64.HI UR27, UR6, UR37, UR27 ;  /* 0x00000025061b7299 */ /* 0x000fe2000801021b */
[----:B------:R-:W-:Y:S01]  /*1750*/  IMAD.MOV.U32 R10, RZ, RZ, R2 ;  /* 0x000000ffff0a7224 */ /* 0x000fe200078e0002 */
[----:B------:R-:W-:Y:S01]  /*1760*/  UIMAD.WIDE.U32 UR32, UR6, 0x30, URZ ;  /* 0x00000030062078a5 */ /* 0x000fe2000f8e003f */
[----:B------:R-:W-:Y:S01]  /*1770*/  IMAD.WIDE.U32 R104, R0, c[0x0][0x280], R8 ;  /* 0x0000a00000687a25 */ /* 0x000fe200078e0008 */
[----:B------:R-:W-:-:S02]  /*1780*/  USHF.L.U32 UR31, UR6, 0x6, URZ ;  /* 0x00000006061f7899 */ /* 0x000fc4000800063f */
[----:B------:R-:W-:Y:S01]  /*1790*/  UIMAD UR41, UR19, UR5, UR4 ;  /* 0x00000005132972a4 */ /* 0x000fe2000f8e0204 */
[----:B------:R-:W-:Y:S02]  /*17a0*/  IMAD.U32 R9, RZ, RZ, UR19 ;  /* 0x00000013ff097e24 */ /* 0x000fe4000f8e00ff */
[----:B------:R-:W-:Y:S01]  /*17b0*/  IMAD.MOV.U32 R4, RZ, RZ, R12 ;  /* 0x000000ffff047224 */ /* 0x000fe200078e000c */
[----:B------:R-:W-:Y:S01]  /*17c0*/  ULDC.64 UR4, c[0x0][0x268] ;  /* 0x00009a0000047ab9 */ /* 0x000fe20000000a00 */
[----:B------:R-:W-:Y:S01]  /*17d0*/  IMAD.U32 R8, RZ, RZ, UR19 ;  /* 0x00000013ff087e24 */ /* 0x000fe2000f8e00ff */
[----:B------:R-:W-:Y:S01]  /*17e0*/  UIMAD UR4, UR35, UR4, URZ ;  /* 0x00000004230472a4 */ /* 0x000fe2000f8e023f */
[----:B------:R-:W-:Y:S01]  /*17f0*/  IMAD.MOV.U32 R2, RZ, RZ, R14 ;  /* 0x000000ffff027224 */ /* 0x000fe200078e000e */
[----:B------:R-:W-:Y:S01]  /*1800*/  IADD3 R117, R105, UR41, RZ ;  /* 0x0000002969757c10 */ /* 0x000fe2000fffe0ff */
[----:B------:R-:W-:Y:S01]  /*1810*/  IMAD.WIDE.U32 R102, R9, c[0x0][0x290], R6 ;  /* 0x0000a40009667a25 */ /* 0x000fe200078e0006 */
[----:B------:R-:W-:Y:S01]  /*1820*/  SHF.R.S32.HI R6, RZ, 0x1f, R157 ;  /* 0x0000001fff067819 */ /* 0x000fe2000001149d */
[----:B------:R-:W-:-:S02]  /*1830*/  UIMAD UR43, UR43, UR5, UR4 ;  /* 0x000000052b2b72a4 */ /* 0x000fc4000f8e0204 */
[----:B------:R-:W-:Y:S01]  /*1840*/  IMAD.WIDE.U32 R100, R8, c[0x0][0x280], R4 ;  /* 0x0000a00008647a25 */ /* 0x000fe200078e0004 */
[----:B------:R-:W-:Y:S01]  /*1850*/  SHF.R.S32.HI R5, RZ, 0x1f, R156 ;  /* 0x0000001fff057819 */ /* 0x000fe2000001149c */
[----:B------:R-:W-:Y:S01]  /*1860*/  ULDC UR35, c[0x0][0x284] ;  /* 0x0000a10000237ab9 */ /* 0x000fe20000000800 */
[----:B------:R-:W-:Y:S01]  /*1870*/  LEA.HI R6, R6, R157, RZ, 0x3 ;  /* 0x0000009d06067211 */ /* 0x000fe200078f18ff */
[----:B------:R-:W-:Y:S01]  /*1880*/  IMAD.WIDE.U32 R98, R0, c[0x0][0x290], R2 ;  /* 0x0000a40000627a25 */ /* 0x000fe200078e0002 */
[----:B------:R-:W-:Y:S01]  /*1890*/  SHF.R.S32.HI R0, RZ, 0x1f, R155 ;  /* 0x0000001fff007819 */ /* 0x000fe2000001149b */
[----:B------:R-:W-:Y:S01]  /*18a0*/  ULDC UR4, c[0x0][0x294] ;  /* 0x0000a50000047ab9 */ /* 0x000fe20000000800 */
[----:B------:R-:W-:Y:S01]  /*18b0*/  LEA.HI R5, R5, R156, RZ, 0x3 ;  /* 0x0000009c05057211 */ /* 0x000fe200078f18ff */
[----:B------:R-:W-:Y:S01]  /*18c0*/  IMAD.SHL.U32 R7, R6, 0x40, RZ ;  /* 0x0000004006077824 */ /* 0x000fe200078e00ff */
[----:B------:R-:W-:Y:S01]  /*18d0*/  LEA.HI R0, R0, R155, RZ, 0x3 ;  /* 0x0000009b00007211 */ /* 0x000fe200078f18ff */
[----:B------:R-:W-:Y:S01]  /*18e0*/  IMAD.SHL.U32 R4, R157, 0x40, RZ ;  /* 0x000000409d047824 */ /* 0x000fe200078e00ff */
[----:B------:R-:W-:Y:S01]  /*18f0*/  LOP3.LUT R8, R21, 0x38, R20, 0xf8, !PT ;  /* 0x0000003815087812 */ /* 0x000fe200078ef814 */
[----:B------:R-:W-:Y:S01]  /*1900*/  IMAD.SHL.U32 R6, R5, 0x40, RZ ;  /* 0x0000004005067824 */ /* 0x000fe200078e00ff */
[----:B------:R-:W-:Y:S01]  /*1910*/  SHF.R.S32.HI R5, RZ, 0x4, R34 ;  /* 0x00000004ff057819 */ /* 0x000fe20000011422 */
[----:B------:R-:W-:Y:S01]  /*1920*/  IMAD.SHL.U32 R3, R156, 0x40, RZ ;  /* 0x000000409c037824 */ /* 0x000fe200078e00ff */
[----:B------:R-:W-:Y:S01]  /*1930*/  LOP3.LUT R4, R4, 0x1c0, RZ, 0xc0, !PT ;  /* 0x000001c004047812 */ /* 0x000fe200078ec0ff */
[----:B------:R-:W-:Y:S01]  /*1940*/  IMAD.SHL.U32 R2, R155, 0x40, RZ ;  /* 0x000000409b027824 */ /* 0x000fe200078e00ff */
[----:B------:R-:W-:Y:S01]  /*1950*/  LEA.HI.SX32 R5, R20, R5, 0x1d ;  /* 0x0000000514057211 */ /* 0x000fe200078feaff */
[----:B------:R-:W-:Y:S01]  /*1960*/  IMAD.SHL.U32 R0, R0, 0x40, RZ ;  /* 0x0000004000007824 */ /* 0x000fe200078e00ff */
[----:B------:R-:W-:Y:S01]  /*1970*/  LOP3.LUT R3, R3, 0x1c0, RZ, 0xc0, !PT ;  /* 0x000001c003037812 */ /* 0x000fe200078ec0ff */
[----:B------:R-:W-:Y:S01]  /*1980*/  IMAD.WIDE.U32 R96, R96, c[0x0][0x268], R10 ;  /* 0x00009a0060607a25 */ /* 0x000fe200078e000a */
[----:B------:R-:W-:Y:S01]  /*1990*/  LOP3.LUT R2, R2, 0x1c0, RZ, 0xc0, !PT ;  /* 0x000001c002027812 */ /* 0x000fe200078ec0ff */
[----:B------:R-:W-:Y:S01]  /*19a0*/  USHF.L.U32 UR5, UR39, 0x5, URZ ;  /* 0x0000000527057899 */ /* 0x000fe2000800063f */
[----:B------:R-:W-:Y:S01]  /*19b0*/  LOP3.LUT R9, R0, 0xfffffe00, RZ, 0xc0, !PT ;  /* 0xfffffe0000097812 */ /* 0x000fe200078ec0ff */
[----:B------:R-:W-:Y:S01]  /*19c0*/  IMAD.SHL.U32 R0, R35, 0x40, RZ ;  /* 0x0000004023007824 */ /* 0x000fe200078e00ff */
[----:B------:R-:W-:Y:S01]  /*19d0*/  LOP3.LUT R11, R7, 0xfffffe00, RZ, 0xc0, !PT ;  /* 0xfffffe00070b7812 */ /* 0x000fe200078ec0ff */
[----:B------:R-:W-:Y:S01]  /*19e0*/  IMAD.SHL.U32 R91, R5, 0x8, RZ ;  /* 0x00000008055b7824 */ /* 0x000fe200078e00ff */
[----:B------:R-:W-:Y:S01]  /*19f0*/  LOP3.LUT R10, R6, 0xfffffe00, RZ, 0xc0, !PT ;  /* 0xfffffe00060a7812 */ /* 0x000fe200078ec0ff */
[----:B------:R-:W-:Y:S01]  /*1a00*/  IMAD.U32 R89, RZ, RZ, UR25 ;  /* 0x00000019ff597e24 */ /* 0x000fe2000f8e00ff */
[----:B------:R-:W-:Y:S01]  /*1a10*/  SHF.R.U32.HI R26, RZ, 0x3, R4 ;  /* 0x00000003ff1a7819 */ /* 0x000fe20000011604 */
[----:B------:R-:W-:Y:S01]  /*1a20*/  USHF.L.U32 UR25, UR6, 0x5, URZ ;  /* 0x0000000506197899 */ /* 0x000fe2000800063f */
[----:B------:R-:W-:-:S02]  /*1a30*/  LOP3.LUT R7, R4, 0x38, R20, 0xf8, !PT ;  /* 0x0000003804077812 */ /* 0x000fc400078ef814 */
[----:B------:R-:W-:Y:S01]  /*1a40*/  SHF.R.S32.HI R6, RZ, 0x1f, R5 ;  /* 0x0000001fff067819 */ /* 0x000fe20000011405 */
[----:B------:R-:W-:Y:S01]  /*1a50*/  ULDC.64 UR6, c[0x0][0x290] ;  /* 0x0000a40000067ab9 */ /* 0x000fe20000000a00 */
[----:B------:R-:W-:Y:S01]  /*1a60*/  SHF.R.U32.HI R27, RZ, 0x3, R3 ;  /* 0x00000003ff1b7819 */ /* 0x000fe20000011603 */
[----:B------:R-:W-:Y:S01]  /*1a70*/  UIMAD UR6, UR36, UR6, URZ ;  /* 0x00000006240672a4 */ /* 0x000fe2000f8e023f */
[----:B------:R-:W-:Y:S01]  /*1a80*/  SHF.R.U32.HI R30, RZ, 0x3, R2 ;  /* 0x00000003ff1e7819 */ /* 0x000fe20000011602 */
[----:B------:R-:W-:Y:S01]  /*1a90*/  USHF.L.U32 UR36, UR39, 0x6, URZ ;  /* 0x0000000627247899 */ /* 0x000fe2000800063f */
[--C-:B------:R-:W-:Y:S01]  /*1aa0*/  LOP3.LUT R12, R3, 0x38, R20.reuse, 0xf8, !PT ;  /* 0x00000038030c7812 */ /* 0x100fe200078ef814 */
[----:B------:R-:W-:Y:S01]  /*1ab0*/  UIMAD UR42, UR19, UR7, UR6 ;  /* 0x00000007132a72a4 */ /* 0x000fe2000f8e0206 */
[----:B------:R-:W-:Y:S01]  /*1ac0*/  LOP3.LUT R14, R2, 0x38, R20, 0xf8, !PT ;  /* 0x00000038020e7812 */ /* 0x000fe200078ef814 */
[----:B------:R-:W-:Y:S01]  /*1ad0*/  UIMAD UR7, UR49, UR35, URZ ;  /* 0x00000023310772a4 */ /* 0x000fe2000f8e023f */
[----:B------:R-:W-:Y:S01]  /*1ae0*/  LOP3.LUT R0, R0, 0xfffff000, RZ, 0xc0, !PT ;  /* 0xfffff00000007812 */ /* 0x000fe200078ec0ff */
[----:B------:R-:W-:Y:S01]  /*1af0*/  UIMAD UR49, UR49, UR4, URZ ;  /* 0x00000004313172a4 */ /* 0x000fe2000f8e023f */
[----:B------:R-:W-:Y:S01]  /*1b00*/  LOP3.LUT R13, R8, R36, RZ, 0x3c, !PT ;  /* 0x00000024080d7212 */ /* 0x000fe200078e3cff */
[----:B------:R-:W-:Y:S01]  /*1b10*/  USHF.L.U64.HI UR35, UR39, UR37, UR35 ;  /* 0x0000002527237299 */ /* 0x000fe20008010223 */
[----:B------:R-:W-:Y:S01]  /*1b20*/  LEA.HI R15, R6, R5, RZ, 0x3 ;  /* 0x00000005060f7211 */ /* 0x000fe200078f18ff */
[----:B------:R-:W-:Y:S01]  /*1b30*/  USHF.L.U64.HI UR37, UR40, UR37, UR4 ;  /* 0x0000002528257299 */ /* 0x000fe20008010204 */
[----:B------:R-:W-:Y:S01]  /*1b40*/  LOP3.LUT R8, R7, R26, RZ, 0x3c, !PT ;  /* 0x0000001a07087212 */ /* 0x000fe200078e3cff */
[----:B------:R-:W-:Y:S01]  /*1b50*/  USHF.L.U32 UR6, UR40, 0x5, URZ ;  /* 0x0000000528067899 */ /* 0x000fe2000800063f */
[----:B------:R-:W-:Y:S01]  /*1b60*/  LOP3.LUT R7, R12, R27, RZ, 0x3c, !PT ;  /* 0x0000001b0c077212 */ /* 0x000fe200078e3cff */
[----:B------:R-:W-:Y:S01]  /*1b70*/  UIADD3 UR4, UR33, UR34, URZ ;  /* 0x0000002221047290 */ /* 0x000fe2000fffe03f */
[----:B------:R-:W-:Y:S01]  /*1b80*/  LOP3.LUT R6, R14, R30, RZ, 0x3c, !PT ;  /* 0x0000001e0e067212 */ /* 0x000fe200078e3cff */
[----:B------:R-:W-:Y:S01]  /*1b90*/  USHF.L.U32 UR39, UR39, 0x4, URZ ;  /* 0x0000000427277899 */ /* 0x000fe2000800063f */
[-C--:B------:R-:W-:Y:S01]  /*1ba0*/  IADD3 R14, R13, R0.reuse, R31 ;  /* 0x000000000d0e7210 */ /* 0x080fe20007ffe01f */
[----:B------:R-:W-:Y:S01]  /*1bb0*/  USHF.L.U32 UR40, UR40, 0x4, URZ ;  /* 0x0000000428287899 */ /* 0x000fe2000800063f */
[-C--:B------:R-:W-:Y:S01]  /*1bc0*/  IADD3 R13, R8, R0.reuse, R11 ;  /* 0x00000000080d7210 */ /* 0x080fe20007ffe00b */
[----:B------:R-:W-:Y:S01]  /*1bd0*/  UIADD3 UR7, UR47, UR7, URZ ;  /* 0x000000072f077290 */ /* 0x000fe2000fffe03f */
[-C--:B------:R-:W-:Y:S01]  /*1be0*/  IADD3 R12, R7, R0.reuse, R10 ;  /* 0x00000000070c7210 */ /* 0x080fe20007ffe00a */
[----:B------:R-:W-:Y:S01]  /*1bf0*/  IMAD.SHL.U32 R143, R14, 0x2, RZ ;  /* 0x000000020e8f7824 */ /* 0x000fe200078e00ff */
[----:B------:R-:W-:Y:S01]  /*1c00*/  IADD3 R8, R6, R0, R9 ;  /* 0x0000000006087210 */ /* 0x000fe20007ffe009 */
[----:B------:R-:W-:Y:S01]  /*1c10*/  IMAD.SHL.U32 R0, R15, 0x200, RZ ;  /* 0x000002000f007824 */ /* 0x000fe200078e00ff */
[--C-:B------:R-:W-:Y:S01]  /*1c20*/  LOP3.LUT R2, R2, 0x38, R91.reuse, 0xf8, !PT ;  /* 0x0000003802027812 */ /* 0x100fe200078ef85b */
[----:B------:R-:W-:Y:S01]  /*1c30*/  IMAD.SHL.U32 R142, R13, 0x2, RZ ;  /* 0x000000020d8e7824 */ /* 0x000fe200078e00ff */
[--C-:B------:R-:W-:Y:S01]  /*1c40*/  LOP3.LUT R5, R21, 0x38, R91.reuse, 0xf8, !PT ;  /* 0x0000003815057812 */ /* 0x100fe200078ef85b */
[----:B------:R-:W-:Y:S01]  /*1c50*/  IMAD.SHL.U32 R141, R12, 0x2, RZ ;  /* 0x000000020c8d7824 */ /* 0x000fe200078e00ff */
[----:B------:R-:W-:Y:S01]  /*1c60*/  LOP3.LUT R0, R0, 0xfffff000, RZ, 0xc0, !PT ;  /* 0xfffff00000007812 */ /* 0x000fe200078ec0ff */
[----:B------:R-:W-:Y:S01]  /*1c70*/  IMAD.SHL.U32 R140, R8, 0x2, RZ ;  /* 0x00000002088c7824 */ /* 0x000fe200078e00ff */
[----:B------:R-:W-:Y:S01]  /*1c80*/  LOP3.LUT R2, R2, R30, RZ, 0x3c, !PT ;  /* 0x0000001e02027212 */ /* 0x000fe200078e3cff */
[----:B------:R-:W-:Y:S01]  /*1c90*/  UIADD3 UR34, UR45, UR49, URZ ;  /* 0x000000312d227290 */ /* 0x000fe2000fffe03f */
[----:B------:R-:W-:-:S02]  /*1ca0*/  LOP3.LUT R4, R4, 0x38, R91, 0xf8, !PT ;  /* 0x0000003804047812 */ /* 0x000fc400078ef85b */
[----:B------:R-:W-:Y:S02]  /*1cb0*/  LOP3.LUT R3, R3, 0x38, R91, 0xf8, !PT ;  /* 0x0000003803037812 */ /* 0x000fe400078ef85b */
[----:B------:R-:W-:Y:S02]  /*1cc0*/  IADD3 R9, R2, R0, R9 ;  /* 0x0000000002097210 */ /* 0x000fe40007ffe009 */
[----:B------:R-:W-:Y:S02]  /*1cd0*/  LOP3.LUT R5, R5, R36, RZ, 0x3c, !PT ;  /* 0x0000002405057212 */ /* 0x000fe400078e3cff */
[----:B------:R-:W-:Y:S01]  /*1ce0*/  LOP3.LUT R4, R4, R26, RZ, 0x3c, !PT ;  /* 0x0000001a04047212 */ /* 0x000fe200078e3cff */
[----:B------:R-:W-:Y:S01]  /*1cf0*/  IMAD.SHL.U32 R135, R9, 0x2, RZ ;  /* 0x0000000209877824 */ /* 0x000fe200078e00ff */
[----:B------:R-:W-:Y:S02]  /*1d00*/  LOP3.LUT R3, R3, R27, RZ, 0x3c, !PT ;  /* 0x0000001b03037212 */ /* 0x000fe400078e3cff */
[----:B------:R-:W-:-:S02]  /*1d10*/  SEL R2, R19, RZ, !P4 ;  /* 0x000000ff13027207 */ /* 0x000fc40006000000 */
[-C--:B------:R-:W-:Y:S02]  /*1d20*/  IADD3 R31, R5, R0.reuse, R31 ;  /* 0x00000000051f7210 */ /* 0x080fe40007ffe01f */
[-C--:B------:R-:W-:Y:S02]  /*1d30*/  IADD3 R11, R4, R0.reuse, R11 ;  /* 0x00000000040b7210 */ /* 0x080fe40007ffe00b */
[----:B------:R-:W-:Y:S01]  /*1d40*/  IADD3 R10, R3, R0, R10 ;  /* 0x00000000030a7210 */ /* 0x000fe20007ffe00a */
[----:B------:R-:W-:Y:S01]  /*1d50*/  IMAD R3, R2, c[0x0][0x1f0], RZ ;  /* 0x00007c0002037a24 */ /* 0x000fe200078e02ff */
[----:B------:R-:W-:Y:S01]  /*1d60*/  SEL R0, R18, RZ, !P4 ;  /* 0x000000ff12007207 */ /* 0x000fe20006000000 */
[----:B------:R-:W-:Y:S01]  /*1d70*/  IMAD R2, R2, c[0x0][0x218], RZ ;  /* 0x0000860002027a24 */ /* 0x000fe200078e02ff */
[----:B------:R-:W-:Y:S01]  /*1d80*/  SHF.R.S32.HI R4, RZ, 0x1f, R157 ;  /* 0x0000001fff047819 */ /* 0x000fe2000001149d */
[----:B------:R-:W-:Y:S01]  /*1d90*/  IMAD.SHL.U32 R138, R31, 0x2, RZ ;  /* 0x000000021f8a7824 */ /* 0x000fe200078e00ff */
[----:B------:R-:W-:Y:S01]  /*1da0*/  SHF.R.S32.HI R5, RZ, 0x1f, R156 ;  /* 0x0000001fff057819 */ /* 0x000fe2000001149c */
[C---:B------:R-:W-:Y:S01]  /*1db0*/  IMAD R90, R0.reuse, c[0x0][0x1f4], R3 ;  /* 0x00007d00005a7a24 */ /* 0x040fe200078e0203 */
[----:B------:R-:W-:Y:S01]  /*1dc0*/  SHF.R.S32.HI R7, RZ, 0x1f, R155 ;  /* 0x0000001fff077819 */ /* 0x000fe2000001149b */
[----:B------:R-:W-:Y:S01]  /*1dd0*/  IMAD R93, R0, c[0x0][0x21c], R2 ;  /* 0x00008700005d7a24 */ /* 0x000fe200078e0202 */
[----:B------:R-:W-:Y:S01]  /*1de0*/  IADD3 R30, R28, 0x20, RZ ;  /* 0x000000201c1e7810 */ /* 0x000fe20007ffe0ff */
[----:B------:R-:W-:Y:S01]  /*1df0*/  IMAD.WIDE.U32 R88, R0, c[0x0][0x1f0], R88 ;  /* 0x00007c0000587a25 */ /* 0x000fe200078e0058 */
[----:B------:R-:W-:-:S02]  /*1e00*/  IADD3 R106, R97, UR43, RZ ;  /* 0x0000002b616a7c10 */ /* 0x000fc4000fffe0ff */
[----:B------:R-:W-:Y:S01]  /*1e10*/  IADD3 R115, R101, UR41, RZ ;  /* 0x0000002965737c10 */ /* 0x000fe2000fffe0ff */
[----:B------:R-:W-:Y:S01]  /*1e20*/  IMAD.WIDE.U32 R94, R0, c[0x0][0x218], R16 ;  /* 0x00008600005e7a25 */ /* 0x000fe200078e0010 */
[----:B------:R-:W-:Y:S02]  /*1e30*/  IADD3 R0, P0, R92, 0x10, RZ ;  /* 0x000000105c007810 */ /* 0x000fe40007f1e0ff */
[----:B------:R-:W-:Y:S01]  /*1e40*/  IADD3 R116, R103, UR42, RZ ;  /* 0x0000002a67747c10 */ /* 0x000fe2000fffe0ff */
[----:B------:R-:W-:Y:S01]  /*1e50*/  IMAD R3, R37, c[0x0][0x1e0], RZ ;  /* 0x0000780025037a24 */ /* 0x000fe200078e02ff */
[----:B------:R-:W-:Y:S01]  /*1e60*/  IADD3 R114, R99, UR42, RZ ;  /* 0x0000002a63727c10 */ /* 0x000fe2000fffe0ff */
[----:B------:R-:W-:Y:S01]  /*1e70*/  IMAD.X R2, RZ, RZ, R37, P0 ;  /* 0x000000ffff027224 */ /* 0x000fe200000e0625 */
[----:B------:R-:W-:Y:S01]  /*1e80*/  IADD3 R133, P0, R32, R164, RZ ;  /* 0x000000a420857210 */ /* 0x000fe20007f1e0ff */
[----:B------:R-:W-:Y:S01]  /*1e90*/  IMAD.WIDE.U32 R122, R0, c[0x0][0x1e0], RZ ;  /* 0x00007800007a7a25 */ /* 0x000fe200078e00ff */
[----:B------:R-:W-:-:S03]  /*1ea0*/  SHF.R.S32.HI R118, RZ, 0x1f, R91 ;  /* 0x0000001fff767819 */ /* 0x000fc6000001145b */
[----:B------:R-:W-:Y:S01]  /*1eb0*/  IMAD R2, R2, c[0x0][0x1e0], RZ ;  /* 0x0000780002027a24 */ /* 0x000fe200078e02ff */
[----:B------:R-:W-:Y:S01]  /*1ec0*/  IADD3 R134, P1, R122, UR30, RZ ;  /* 0x0000001e7a867c10 */ /* 0x000fe2000ff3e0ff */
[----:B------:R-:W-:Y:S02]  /*1ed0*/  IMAD R3, R92, c[0x0][0x1e4], R3 ;  /* 0x000079005c037a24 */ /* 0x000fe400078e0203 */
[----:B------:R-:W-:Y:S02]  /*1ee0*/  IMAD R6, R0, c[0x0][0x1e4], R2 ;  /* 0x0000790000067a24 */ /* 0x000fe400078e0202 */
[----:B------:R-:W-:Y:S02]  /*1ef0*/  IMAD.IADD R132, R165, 0x1, R3 ;  /* 0x00000001a5847824 */ /* 0x000fe400078e0203 */
[----:B------:R-:W-:Y:S02]  /*1f00*/  IMAD.IADD R131, R123, 0x1, R6 ;  /* 0x000000017b837824 */ /* 0x000fe400078e0206 */
[----:B------:R-:W-:Y:S01]  /*1f10*/  IMAD.X R129, R33, 0x1, R132, P0 ;  /* 0x0000000121817824 */ /* 0x000fe200000e0684 */
[----:B------:R-:W-:Y:S01]  /*1f20*/  IADD3 R148, P0, R134, UR30, RZ ;  /* 0x0000001e86947c10 */ /* 0x000fe2000ff1e0ff */
[----:B------:R-:W-:-:S02]  /*1f30*/  IMAD.X R130, R172, 0x1, R131, P1 ;  /* 0x00000001ac827824 */ /* 0x000fc400008e0683 */
[----:B------:R-:W-:Y:S02]  /*1f40*/  IMAD.IADD R90, R89, 0x1, R90 ;  /* 0x00000001595a7824 */ /* 0x000fe400078e025a */
[----:B------:R-:W-:Y:S01]  /*1f50*/  IMAD.X R145, R172, 0x1, R130, P0 ;  /* 0x00000001ac917824 */ /* 0x000fe200000e0682 */
[----:B------:R-:W-:Y:S01]  /*1f60*/  IADD3 R108, P0, R133, R88, RZ ;  /* 0x00000058856c7210 */ /* 0x000fe20007f1e0ff */
[----:B------:R-:W-:Y:S02]  /*1f70*/  IMAD R2, R4, c[0x0][0x1e0], RZ ;  /* 0x0000780004027a24 */ /* 0x000fe400078e02ff */
[----:B------:R-:W-:Y:S02]  /*1f80*/  IMAD R0, R5, c[0x0][0x1e0], RZ ;  /* 0x0000780005007a24 */ /* 0x000fe400078e02ff */
[----:B------:R-:W-:Y:S01]  /*1f90*/  IMAD.X R107, R129, 0x1, R90, P0 ;  /* 0x00000001816b7824 */ /* 0x000fe200000e065a */
[----:B------:R-:W-:Y:S01]  /*1fa0*/  IADD3 R111, P0, R88, 0x40, RZ ;  /* 0x00000040586f7810 */ /* 0x000fe20007f1e0ff */
[----:B------:R-:W-:-:S02]  /*1fb0*/  IMAD R4, R7, c[0x0][0x1e0], RZ ;  /* 0x0000780007047a24 */ /* 0x000fc400078e02ff */
[----:B------:R-:W-:Y:S02]  /*1fc0*/  IMAD R5, R157, c[0x0][0x1e4], R2 ;  /* 0x000079009d057a24 */ /* 0x000fe400078e0202 */
[----:B------:R-:W-:Y:S01]  /*1fd0*/  IMAD.X R110, RZ, RZ, R90, P0 ;  /* 0x000000ffff6e7224 */ /* 0x000fe200000e065a */
[----:B------:R-:W-:Y:S01]  /*1fe0*/  IADD3 R113, P0, R108, 0x40, RZ ;  /* 0x000000406c717810 */ /* 0x000fe20007f1e0ff */
[----:B------:R-:W-:Y:S02]  /*1ff0*/  IMAD R2, R156, c[0x0][0x1e4], R0 ;  /* 0x000079009c027a24 */ /* 0x000fe400078e0200 */
[----:B------:R-:W-:Y:S02]  /*2000*/  IMAD R0, R155, c[0x0][0x1e4], R4 ;  /* 0x000079009b007a24 */ /* 0x000fe400078e0204 */
[----:B------:R-:W-:Y:S02]  /*2010*/  IMAD.IADD R147, R171, 0x1, R5 ;  /* 0x00000001ab937824 */ /* 0x000fe400078e0205 */
[----:B------:R-:W-:-:S02]  /*2020*/  IMAD.IADD R146, R169, 0x1, R2 ;  /* 0x00000001a9927824 */ /* 0x000fc400078e0202 */
[----:B------:R-:W-:Y:S02]  /*2030*/  IMAD.IADD R144, R167, 0x1, R0 ;  /* 0x00000001a7907824 */ /* 0x000fe400078e0200 */
[----:B------:R-:W-:Y:S02]  /*2040*/  IMAD.IADD R93, R95, 0x1, R93 ;  /* 0x000000015f5d7824 */ /* 0x000fe400078e025d */
[----:B------:R-:W-:Y:S02]  /*2050*/  IMAD.X R112, RZ, RZ, R107, P0 ;  /* 0x000000ffff707224 */ /* 0x000fe400000e066b */
[----:B------:R-:W-:Y:S02]  /*2060*/  IMAD.SHL.U32 R137, R11, 0x2, RZ ;  /* 0x000000020b897824 */ /* 0x000fe400078e00ff */
[----:B-1----:R-:W-:Y:S02]  /*2070*/  IMAD.SHL.U32 R136, R10, 0x2, RZ ;  /* 0x000000020a887824 */ /* 0x002fe400078e00ff */
.L_x_1697:
[----:B------:R-:W-:Y:S01]  /*2080*/  USHF.R.S32.HI UR43, URZ, 0x1f, UR17 ;  /* 0x0000001f3f2b7899 */ /* 0x000fe20008011411 */
[----:B------:R-:W-:Y:S04]  /*2090*/  DEPBAR.LE SB0, 0x0 ;  /* 0x000080000000791a */ /* 0x000fe80000000000 */
[----:B------:R-:W-:Y:S01]  /*20a0*/  UIMAD UR42, UR27, UR17, URZ ;  /* 0x000000111b2a72a4 */ /* 0x000fe2000f8e023f */
[----:B------:R-:W-:Y:S01]  /*20b0*/  BAR.SYNC.DEFER_BLOCKING 0x0 ;  /* 0x0000000000007b1d */ /* 0x000fe20000010000 */
[----:B------:R-:W-:Y:S01]  /*20c0*/  UIMAD.WIDE.U32 UR52, UR31, UR17, URZ ;  /* 0x000000111f3472a5 */ /* 0x000fe2000f8e003f */
[----:B------:R-:W-:Y:S01]  /*20d0*/  ISETP.GE.AND P0, PT, R175, 0x1, PT ;  /* 0x00000001af00780c */ /* 0x000fe20003f06270 */
[----:B------:R-:W-:Y:S04]  /*20e0*/  UIMAD UR42, UR43, UR31, UR42 ;  /* 0x0000001f2b2a72a4 */ /* 0x000fe8000f8e022a */
[----:B------:R-:W-:Y:S01]  /*20f0*/  UIADD3 UR42, UR53, UR42, URZ ;  /* 0x0000002a352a7290 */ /* 0x000fe2000fffe03f */
[----:B------:R-:W-:Y:S07]  /*2100*/  BSSY B2, `(.L_x_1651) ;  /* 0x000053d000027945 */ /* 0x000fee0003800000 */
[----:B--2---:R-:W-:-:S05]  /*2110*/  @!P0 BRA `(.L_x_1652) ;  /* 0x00004ea000008947 */ /* 0x004fca0003800000 */
[----:B------:R-:W-:Y:S01]  /*2120*/  UIMAD UR41, UR35, UR17, URZ ;  /* 0x00000011232972a4 */ /* 0x000fe2000f8e023f */
[----:B------:R-:W-:Y:S01]  /*2130*/  ISETP.NE.AND P0, PT, R151, RZ, PT ;  /* 0x000000ff9700720c */ /* 0x000fe20003f05270 */
[----:B------:R-:W-:Y:S02]  /*2140*/  UIMAD UR9, UR37, UR17, URZ ;  /* 0x00000011250972a4 */ /* 0x000fe4000f8e023f */
[----:B------:R-:W-:Y:S02]  /*2150*/  UIMAD UR8, UR17, -0x40, UR23 ;  /* 0xffffffc0110878a4 */ /* 0x000fe4000f8e0217 */
[----:B------:R-:W-:Y:S02]  /*2160*/  UIMAD.WIDE.U32 UR50, UR36, UR17, URZ ;  /* 0x00000011243272a5 */ /* 0x000fe4000f8e003f */
[----:B------:R-:W-:Y:S02]  /*2170*/  UIMAD.WIDE.U32 UR48, UR38, UR17, URZ ;  /* 0x00000011263072a5 */ /* 0x000fe4000f8e003f */
[----:B------:R-:W-:Y:S02]  /*2180*/  UIMAD UR41, UR43, UR36, UR41 ;  /* 0x000000242b2972a4 */ /* 0x000fe4000f8e0229 */
[----:B------:R-:W-:Y:S02]  /*2190*/  UIMAD UR9, UR43, UR38, UR9 ;  /* 0x000000262b0972a4 */ /* 0x000fe4000f8e0209 */
[----:B------:R-:W-:Y:S02]  /*21a0*/  UISETP.LT.AND UP0, UPT, UR8, 0x40, UPT ;  /* 0x000000400800788c */ /* 0x000fe4000bf01270 */
[----:B------:R-:W-:Y:S02]  /*21b0*/  UIADD3 UR41, UR51, UR41, URZ ;  /* 0x0000002933297290 */ /* 0x000fe4000fffe03f */
[----:B------:R-:W-:Y:S02]  /*21c0*/  UIADD3 UR9, UR49, UR9, URZ ;  /* 0x0000000931097290 */ /* 0x000fe4000fffe03f */
[----:B------:R-:W-:Y:S01]  /*21d0*/  USEL UR8, UR8, 0x40, UP0 ;  /* 0x0000004008087887 */ /* 0x000fe20008000000 */
[----:B------:R-:W-:-:S05]  /*21e0*/  @!P0 BRA `(.L_x_1653) ;  /* 0x000029a000008947 */ /* 0x000fca0003800000 */
[----:B------:R-:W-:Y:S01]  /*21f0*/  ISETP.GE.AND P2, PT, R92, UR8, PT ;  /* 0x000000085c007c0c */ /* 0x000fe2000bf46270 */
[----:B------:R-:W-:Y:S01]  /*2200*/  BSSY B0, `(.L_x_1654) ;  /* 0x000001b000007945 */ /* 0x000fe20003800000 */
[----:B------:R-:W-:Y:S01]  /*2210*/  CS2R R16, SRZ ;  /* 0x0000000000107805 */ /* 0x000fe2000001ff00 */
[----:B------:R-:W-:Y:S01]  /*2220*/  CS2R R12, SRZ ;  /* 0x00000000000c7805 */ /* 0x000fe2000001ff00 */
[----:B------:R-:W-:Y:S01]  /*2230*/  CS2R R2, SRZ ;  /* 0x0000000000027805 */ /* 0x000fe2000001ff00 */
[----:B------:R-:W-:Y:S01]  /*2240*/  CS2R R44, SRZ ;  /* 0x00000000002c7805 */ /* 0x000fe2000001ff00 */
[----:B------:R-:W-:Y:S07]  /*2250*/  CS2R R38, SRZ ;  /* 0x0000000000267805 */ /* 0x000fee000001ff00 */
[----:B------:R-:W-:-:S05]  /*2260*/  @P2 BRA `(.L_x_1655) ;  /* 0x0000014000002947 */ /* 0x000fca0003800000 */
[----:B------:R-:W-:Y:S01]  /*2270*/  IADD3 R0, P0, R104, UR50, RZ ;  /* 0x0000003268007c10 */ /* 0x000fe2000ff1e0ff */
[----:B------:R-:W-:Y:S01]  /*2280*/  CS2R R38, SRZ ;  /* 0x0000000000267805 */ /* 0x000fe2000001ff00 */
[----:B------:R-:W-:Y:S01]  /*2290*/  CS2R R12, SRZ ;  /* 0x00000000000c7805 */ /* 0x000fe2000001ff00 */
[----:B------:R-:W-:Y:S01]  /*22a0*/  CS2R R44, SRZ ;  /* 0x00000000002c7805 */ /* 0x000fe2000001ff00 */
[----:B------:R-:W-:Y:S02]  /*22b0*/  IADD3.X R3, R117, UR41, RZ, P0, !PT ;  /* 0x0000002975037c10 */ /* 0x000fe400087fe4ff */
[----:B------:R-:W-:Y:S04]  /*22c0*/  IADD3 R2, P0, R102, UR48, RZ ;  /* 0x0000003066027c10 */ /* 0x000fe8000ff1e0ff */
[----:B------:R-:W-:Y:S02]  /*22d0*/  IADD3.X R5, R116, UR9, RZ, P0, !PT ;  /* 0x0000000974057c10 */ /* 0x000fe400087fe4ff */
        /* <DEDUP_REMOVED lines=13> */
.L_x_1655:
[----:B------:R-:W-:Y:S05]  /*23b0*/  BSYNC B0 ;  /* 0x0000000000007941 */ /* 0x000fea0003800000 */
.L_x_1654:
[----:B------:R-:W-:Y:S01]  /*23c0*/  ISETP.GE.AND P3, PT, R157, UR8, PT ;  /* 0x000000089d007c0c */ /* 0x000fe2000bf66270 */
        /* <DEDUP_REMOVED lines=18> */
[----:B------:R-:W-:Y:S01]  /*24f0*/  IMAD.U32 R4, RZ, RZ, UR50 ;  /* 0x00000032ff047e24 */ /* 0x000fe2000f8e00ff */
[----:B------:R-:W-:Y:S01]  /*2500*/  CS2R R14, SRZ ;  /* 0x00000000000e7805 */ /* 0x000fe2000001ff00 */
[----:B------:R-:W-:Y:S01]  /*2510*/  CS2R R46, SRZ ;  /* 0x00000000002e7805 */ /* 0x000fe2000001ff00 */
[----:B------:R-:W-:Y:S01]  /*2520*/  CS2R R16, SRZ ;  /* 0x0000000000107805 */ /* 0x000fe2000001ff00 */
[----:B------:R-:W-:Y:S01]  /*2530*/  CS2R R48, SRZ ;  /* 0x0000000000307805 */ /* 0x000fe2000001ff00 */
[----:B------:R-:W-:Y:S01]  /*2540*/  IADD3 R0, P1, P0, R104, UR39, R4 ;  /* 0x0000002768007c10 */ /* 0x000fe2000f83e004 */
[----:B------:R-:W-:Y:S02]  /*2550*/  IMAD.U32 R4, RZ, RZ, UR48 ;  /* 0x00000030ff047e24 */ /* 0x000fe4000f8e00ff */
[----:B------:R-:W-:Y:S01]  /*2560*/  IMAD.U32 R5, RZ, RZ, UR51 ;  /* 0x00000033ff057e24 */ /* 0x000fe2000f8e00ff */
[----:B------:R-:W-:Y:S01]  /*2570*/  IADD3.X R6, R117, UR41, R163, P1, P0 ;  /* 0x0000002975067c10 */ /* 0x000fe20008fe04a3 */
[----:B------:R-:W-:Y:S01]  /*2580*/  IMAD.U32 R5, RZ, RZ, UR49 ;  /* 0x00000031ff057e24 */ /* 0x000fe2000f8e00ff */
        /* <DEDUP_REMOVED lines=14> */
.L_x_1657:
[----:B------:R-:W-:Y:S05]  /*2670*/  BSYNC B0 ;  /* 0x0000000000007941 */ /* 0x000fea0003800000 */
.L_x_1656:
[----:B------:R-:W-:Y:S01]  /*2680*/  ISETP.GE.AND P6, PT, R156, UR8, PT ;  /* 0x000000089c007c0c */ /* 0x000fe2000bfc6270 */
        /* <DEDUP_REMOVED lines=43> */
.L_x_1659:
[----:B------:R-:W-:Y:S05]  /*2940*/  BSYNC B0 ;  /* 0x0000000000007941 */ /* 0x000fea0003800000 */
.L_x_1658:
        /* <DEDUP_REMOVED lines=18> */
[----:B------:R-:W-:Y:S01]  /*2a70*/  IMAD.U32 R4, RZ, RZ, UR50 ;  /* 0x00000032ff047e24 */ /* 0x000fe2000f8e00ff */
[----:B------:R-:W-:Y:S01]  /*2a80*/  CS2R R22, SRZ ;  /* 0x0000000000167805 */ /* 0x000fe2000001ff00 */
[----:B------:R-:W-:Y:S01]  /*2a90*/  IMAD.U32 R5, RZ, RZ, UR51 ;  /* 0x00000033ff057e24 */ /* 0x000fe2000f8e00ff */
[----:B------:R-:W-:Y:S01]  /*2aa0*/  CS2R R54, SRZ ;  /* 0x0000000000367805 */ /* 0x000fe2000001ff00 */
[----:B------:R-:W-:Y:S01]  /*2ab0*/  IMAD.U32 R5, RZ, RZ, UR41 ;  /* 0x00000029ff057e24 */ /* 0x000fe2000f8e00ff */
[----:B------:R-:W-:Y:S01]  /*2ac0*/  IADD3 R0, P1, P0, R104, UR46, R4 ;  /* 0x0000002e68007c10 */ /* 0x000fe2000f83e004 */
[----:B------:R-:W-:Y:S01]  /*2ad0*/  IMAD.U32 R4, RZ, RZ, UR48 ;  /* 0x00000030ff047e24 */ /* 0x000fe2000f8e00ff */
[----:B------:R-:W-:Y:S01]  /*2ae0*/  CS2R R24, SRZ ;  /* 0x0000000000187805 */ /* 0x000fe2000001ff00 */
[----:B------:R-:W-:Y:S01]  /*2af0*/  CS2R R56, SRZ ;  /* 0x0000000000387805 */ /* 0x000fe2000001ff00 */
[----:B------:R-:W-:Y:S01]  /*2b00*/  IADD3.X R9, R117, UR7, R5, P1, P0 ;  /* 0x0000000775097c10 */ /* 0x000fe20008fe0405 */
[----:B------:R-:W-:Y:S01]  /*2b10*/  IMAD.U32 R5, RZ, RZ, UR49 ;  /* 0x00000031ff057e24 */ /* 0x000fe2000f8e00ff */
[----:B------:R-:W-:Y:S01]  /*2b20*/  IADD3 R5, P1, P0, R102, UR44, R4 ;  /* 0x0000002c66057c10 */ /* 0x000fe2000f83e004 */
[----:B------:R-:W-:Y:S05]  /*2b30*/  IMAD.U32 R6, RZ, RZ, UR9 ;  /* 0x00000009ff067e24 */ /* 0x000fea000f8e00ff */
        /* <DEDUP_REMOVED lines=13> */
.L_x_1661:
[----:B------:R-:W-:Y:S05]  /*2c10*/  BSYNC B0 ;  /* 0x0000000000007941 */ /* 0x000fea0003800000 */
.L_x_1660:
        /* <DEDUP_REMOVED lines=14> */
[----:B------:R-:W-:Y:S01]  /*2d00*/  IADD3 R66, P0, R133, UR52, RZ ;  /* 0x0000003485427c10 */ /* 0x000fe2000ff1e0ff */
[----:B------:R-:W-:Y:S03]  /*2d10*/  BSSY B0, `(.L_x_1664) ;  /* 0x000003b000007945 */ /* 0x000fe60003800000 */
[----:B------:R-:W-:Y:S01]  /*2d20*/  IADD3.X R67, R129, UR42, RZ, P0, !PT ;  /* 0x0000002a81437c10 */ /* 0x000fe200087fe4ff */
        /* <DEDUP_REMOVED lines=57> */
.L_x_1665:
[----:B------:R-:W-:Y:S05]  /*30c0*/  BSYNC B0 ;  /* 0x0000000000007941 */ /* 0x000fea0003800000 */
.L_x_1664:
        /* <DEDUP_REMOVED lines=59> */
.L_x_1663:
[----:B------:R-:W-:Y:S05]  /*3480*/  BSYNC B1 ;  /* 0x0000000000017941 */ /* 0x000fea0003800000 */
.L_x_1662:
[----:B------:R-:W-:Y:S01]  /*3490*/  BSSY B1, `(.L_x_1666) ;  /* 0x000007a000017945 */ /* 0x000fe20003800000 */
[----:B------:R-:W-:-:S05]  /*34a0*/  @P3 BRA `(.L_x_1667) ;  /* 0x0000078000003947 */ /* 0x000fca0003800000 */
[----:B-1----:R-:W-:Y:S01]  /*34b0*/  IADD3 R40, P1, P0, R122, UR52, R32 ;  /* 0x000000347a287c10 */ /* 0x002fe2000f83e020 */
[----:B------:R-:W-:Y:S03]  /*34c0*/  BSSY B0, `(.L_x_1668) ;  /* 0x000003b000007945 */ /* 0x000fe60003800000 */
[----:B------:R-:W-:Y:S01]  /*34d0*/  IADD3.X R41, R131, UR42, R33, P1, P0 ;  /* 0x0000002a83297c10 */ /* 0x000fe20008fe0421 */
        /* <DEDUP_REMOVED lines=57> */
.L_x_1669:
[----:B------:R-:W-:Y:S05]  /*3870*/  BSYNC B0 ;  /* 0x0000000000007941 */ /* 0x000fea0003800000 */
.L_x_1668:
        /* <DEDUP_REMOVED lines=59> */
.L_x_1667:
[----:B------:R-:W-:Y:S05]  /*3c30*/  BSYNC B1 ;  /* 0x0000000000017941 */ /* 0x000fea0003800000 */
.L_x_1666:
[----:B------:R-:W-:Y:S01]  /*3c40*/  BSSY B1, `(.L_x_1670) ;  /* 0x000007a000017945 */ /* 0x000fe20003800000 */
[----:B------:R-:W-:-:S05]  /*3c50*/  @P6 BRA `(.L_x_1671) ;  /* 0x0000078000006947 */ /* 0x000fca0003800000 */
[----:B------:R-:W-:Y:S01]  /*3c60*/  IADD3 R31, P1, P0, R134, UR52, R32 ;  /* 0x00000034861f7c10 */ /* 0x000fe2000f83e020 */
[----:B------:R-:W-:Y:S03]  /*3c70*/  BSSY B0, `(.L_x_1672) ;  /* 0x000003b000007945 */ /* 0x000fe60003800000 */
[----:B-1----:R-:W-:Y:S01]  /*3c80*/  IADD3.X R38, R130, UR42, R33, P1, P0 ;  /* 0x0000002a82267c10 */ /* 0x002fe20008fe0421 */
        /* <DEDUP_REMOVED lines=57> */
.L_x_1673:
[----:B------:R-:W-:Y:S05]  /*4020*/  BSYNC B0 ;  /* 0x0000000000007941 */ /* 0x000fea0003800000 */
.L_x_1672:
        /* <DEDUP_REMOVED lines=59> */
.L_x_1671:
[----:B------:R-:W-:Y:S05]  /*43e0*/  BSYNC B1 ;  /* 0x0000000000017941 */ /* 0x000fea0003800000 */
.L_x_1670:
[----:B------:R-:W-:-:S05]  /*43f0*/  @P4 BRA `(.L_x_1674) ;  /* 0x000030d000004947 */ /* 0x000fca0003800000 */
[----:B-1----:R-:W-:Y:S01]  /*4400*/  IADD3 R26, P1, P0, R148, UR52, R32 ;  /* 0x00000034941a7c10 */ /* 0x002fe2000f83e020 */
[----:B------:R-:W-:Y:S03]  /*4410*/  BSSY B0, `(.L_x_1675) ;  /* 0x000003b000007945 */ /* 0x000fe60003800000 */
[----:B------:R-:W-:Y:S01]  /*4420*/  IADD3.X R27, R145, UR42, R33, P1, P0 ;  /* 0x0000002a911b7c10 */ /* 0x000fe20008fe0421 */
        /* <DEDUP_REMOVED lines=57> */
.L_x_1676:
[----:B------:R-:W-:Y:S05]  /*47c0*/  BSYNC B0 ;  /* 0x0000000000007941 */ /* 0x000fea0003800000 */
.L_x_1675:
        /* <DEDUP_REMOVED lines=60> */
.L_x_1653:
[----:B------:R-:W-:Y:S01]  /*4b90*/  ISETP.GE.AND P0, PT, R155, UR8, PT ;  /* 0x000000089b007c0c */ /* 0x000fe2000bf06270 */
[----:B------:R-:W-:Y:S01]  /*4ba0*/  CS2R R58, SRZ ;  /* 0x00000000003a7805 */ /* 0x000fe2000001ff00 */
[----:B------:R-:W-:Y:S01]  /*4bb0*/  CS2R R56, SRZ ;  /* 0x0000000000387805 */ /* 0x000fe2000001ff00 */
[----:B------:R-:W-:Y:S01]  /*4bc0*/  CS2R R18, SRZ ;  /* 0x0000000000127805 */ /* 0x000fe2000001ff00 */
[----:B------:R-:W-:Y:S01]  /*4bd0*/  ISETP.GE.OR P4, PT, R32, c[0x0][0x27c], P0 ;  /* 0x00009f0020007a0c */ /* 0x000fe20000786670 */
[----:B------:R-:W-:Y:S01]  /*4be0*/  IMAD.U32 R4, RZ, RZ, UR50 ;  /* 0x00000032ff047e24 */ /* 0x000fe2000f8e00ff */
[----:B------:R-:W-:Y:S01]  /*4bf0*/  CS2R R16, SRZ ;  /* 0x0000000000107805 */ /* 0x000fe2000001ff00 */
[----:B------:R-:W-:Y:S01]  /*4c00*/  IMAD.U32 R0, RZ, RZ, UR41 ;  /* 0x00000029ff007e24 */ /* 0x000fe2000f8e00ff */
        /* <DEDUP_REMOVED lines=9> */
[----:B------:R-:W-:Y:S01]  /*4ca0*/  @!P4 IADD3 R11, P1, P0, R100, UR46, R4 ;  /* 0x0000002e640bcc10 */ /* 0x000fe2000f83e004 */
[----:B------:R-:W-:Y:S01]  /*4cb0*/  IMAD.U32 R2, RZ, RZ, UR48 ;  /* 0x00000030ff027e24 */ /* 0x000fe2000f8e00ff */
[----:B------:R-:W-:Y:S01]  /*4cc0*/  CS2R R40, SRZ ;  /* 0x0000000000287805 */ /* 0x000fe2000001ff00 */
[----:B------:R-:W-:Y:S01]  /*4cd0*/  IMAD.U32 R5, RZ, RZ, UR51 ;  /* 0x00000033ff057e24 */ /* 0x000fe2000f8e00ff */
[----:B------:R-:W-:Y:S01]  /*4ce0*/  @!P4 IADD3.X R12, R115, UR7, R0, P1, P0 ;  /* 0x00000007730ccc10 */ /* 0x000fe20008fe0400 */
[----:B------:R-:W-:Y:S01]  /*4cf0*/  IMAD.U32 R0, RZ, RZ, UR9 ;  /* 0x00000009ff007e24 */ /* 0x000fe2000f8e00ff */
[----:B------:R-:W-:Y:S01]  /*4d00*/  @!P4 IADD3 R13, P1, P0, R98, UR44, R2 ;  /* 0x0000002c620dcc10 */ /* 0x000fe2000f83e002 */
[----:B------:R-:W-:Y:S01]  /*4d10*/  IMAD.U32 R3, RZ, RZ, UR49 ;  /* 0x00000031ff037e24 */ /* 0x000fe2000f8e00ff */
[----:B------:R-:W-:Y:S02]  /*4d20*/  BSSY B0, `(.L_x_1677) ;  /* 0x00000cd000007945 */ /* 0x000fe40003800000 */
[----:B------:R-:W-:Y:S02]  /*4d30*/  @!P4 IADD3.X R14, R114, UR34, R0, P1, P0 ;  /* 0x00000022720ecc10 */ /* 0x000fe40008fe0400 */
[----:B------:R-:W-:Y:S04]  /*4d40*/  ISETP.GE.AND P0, PT, R157, UR8, PT ;  /* 0x000000089d007c0c */ /* 0x000fe8000bf06270 */
[----:B------:R-:W-:Y:S11]  /*4d50*/  ISETP.GE.OR P3, PT, R32, c[0x0][0x27c], P0 ;  /* 0x00009f0020007a0c */ /* 0x000ff60000766670 */
[----:B------:R-:W-:Y:S02]  /*4d60*/  @!UPT UIADD3 URZ, URZ, URZ, URZ ;  /* 0x0000003f3f3ff290 */ /* 0x000fe4000fffe03f */
[----:B------:R-:W-:Y:S04]  /*4d70*/  @!P3 IADD3 R0, P1, P0, R100, UR39, R4 ;  /* 0x000000276400bc10 */ /* 0x000fe8000f83e004 */
[C---:B------:R-:W-:Y:S02]  /*4d80*/  @!P3 IADD3.X R5, R115.reuse, UR41, R163, P1, P0 ;  /* 0x000000297305bc10 */ /* 0x040fe40008fe04a3 */
[----:B------:R-:W-:Y:S04]  /*4d90*/  @!P3 IADD3 R3, P1, P0, R98, UR40, R2 ;  /* 0x000000286203bc10 */ /* 0x000fe8000f83e002 */
[----:B------:R-:W-:Y:S02]  /*4da0*/  @!P3 IADD3.X R6, R114, UR9, R161, P1, P0 ;  /* 0x000000097206bc10 */ /* 0x000fe40008fe04a1 */
[----:B------:R-:W-:Y:S04]  /*4db0*/  ISETP.GE.AND P0, PT, R156, UR8, PT ;  /* 0x000000089c007c0c */ /* 0x000fe8000bf06270 */
        /* <DEDUP_REMOVED lines=23> */
[----:B------:R-:W-:Y:S04]  /*4f30*/  ISETP.GE.AND P0, PT, R92, UR8, PT ;  /* 0x000000085c007c0c */ /* 0x000fe8000bf06270 */
[----:B------:R-:W-:Y:S01]  /*4f40*/  ISETP.GE.OR P0, PT, R32, c[0x0][0x27c], P0 ;  /* 0x00009f0020007a0c */ /* 0x000fe20000706670 */
[----:B------:R1:W4:Y:S08]  /*4f50*/  @!P4 LDG.E.128 R24, [R10.64] ;  /* 0x0000001c0a18c981 */ /* 0x000330000c1e1d00 */
[----:B------:R-:W4:Y:S01]  /*4f60*/  @!P4 LDG.E.128 R64, [R12.64] ;  /* 0x0000001c0c40c981 */ /* 0x000f22000c1e1d00 */
[----:B---3--:R-:W-:Y:S03]  /*4f70*/  CS2R R6, SRZ ;  /* 0x0000000000067805 */ /* 0x008fe6000001ff00 */
[----:B------:R-:W-:Y:S04]  /*4f80*/  @!P0 IADD3 R0, P1, R100, UR50, RZ ;  /* 0x0000003264008c10 */ /* 0x000fe8000ff3e0ff */
[----:B------:R-:W-:Y:S02]  /*4f90*/  @!P0 IADD3.X R2, R115, UR41, RZ, P1, !PT ;  /* 0x0000002973028c10 */ /* 0x000fe40008ffe4ff */
[C---:B------:R-:W-:Y:S04]  /*4fa0*/  @!P0 LEA R14, P1, R0.reuse, c[0x0][0x270], 0x1 ;  /* 0x00009c00000e8a11 */ /* 0x040fe800078208ff */
[----:B------:R-:W-:Y:S02]  /*4fb0*/  @!P0 LEA.HI.X R15, R0, c[0x0][0x274], R2, 0x1, P1 ;  /* 0x00009d00000f8a11 */ /* 0x000fe400008f0c02 */
[----:B------:R-:W-:Y:S03]  /*4fc0*/  @!P0 IADD3 R0, P1, R98, UR48, RZ ;  /* 0x0000003062008c10 */ /* 0x000fe6000ff3e0ff */
[----:B------:R3:W5:Y:S01]  /*4fd0*/  @!P0 LDG.E.128 R4, [R14.64] ;  /* 0x0000001c0e048981 */ /* 0x000762000c1e1d00 */
[----:B------:R-:W-:Y:S02]  /*4fe0*/  @!P0 IADD3.X R3, R114, UR9, RZ, P1, !PT ;  /* 0x0000000972038c10 */ /* 0x000fe40008ffe4ff */
[C---:B------:R-:W-:Y:S04]  /*4ff0*/  @!P0 LEA R2, P1, R0.reuse, c[0x0][0x288], 0x1 ;  /* 0x0000a20000028a11 */ /* 0x040fe800078208ff */
[----:B------:R-:W-:Y:S02]  /*5000*/  @!P0 LEA.HI.X R3, R0, c[0x0][0x28c], R3, 0x1, P1 ;  /* 0x0000a30000038a11 */ /* 0x000fe400008f0c03 */
[----:B------:R-:W-:Y:S03]  /*5010*/  ISETP.GE.OR P1, PT, R92, UR8, P5 ;  /* 0x000000085c007c0c */ /* 0x000fe6000af26670 */
        /* <DEDUP_REMOVED lines=39> */
[----:B---3--:R-:W-:Y:S01]  /*5290*/  IADD3 R0, P1, R164, UR52, RZ ;  /* 0x00000034a4007c10 */ /* 0x008fe2000ff3e0ff */
[----:B------:R-:W1:Y:S01]  /*52a0*/  LDS.128 R12, [R138+0x4100] ;  /* 0x004100008a0c7984 */ /* 0x000e620000000c00 */
[----:B-----5:R-:W-:Y:S01]  /*52b0*/  @!P0 SHF.R.U64 R38, R40, 0x10, R41 ;  /* 0x0000001028268819 */ /* 0x020fe20000001229 */
[----:B------:R-:W-:Y:S01]  /*52c0*/  IMAD.MOV.U32 R9, RZ, RZ, R5 ;  /* 0x000000ffff097224 */ /* 0x000fe200078e0005 */
[----:B------:R-:W-:Y:S01]  /*52d0*/  IADD3.X R2, R132, UR42, RZ, P1, !PT ;  /* 0x0000002a84027c10 */ /* 0x000fe20008ffe4ff */
[----:B------:R-:W-:Y:S01]  /*52e0*/  IMAD.MOV.U32 R45, RZ, RZ, R43 ;  /* 0x000000ffff2d7224 */ /* 0x000fe200078e002b */
[----:B------:R-:W-:Y:S01]  /*52f0*/  IADD3 R3, P2, P1, R88, R0, R109 ;  /* 0x0000000058037210 */ /* 0x000fe2000795e06d */
[----:B------:R-:W-:Y:S01]  /*5300*/  IMAD.MOV.U32 R39, RZ, RZ, R40 ;  /* 0x000000ffff277224 */ /* 0x000fe200078e0028 */
[----:B------:R-:W-:Y:S01]  /*5310*/  MOV R40, R42 ;  /* 0x0000002a00287202 */ /* 0x000fe20000000f00 */
[----:B------:R-:W2:Y:S01]  /*5320*/  LDS.128 R52, [R143+0x4100] ;  /* 0x004100008f347984 */ /* 0x000ea20000000c00 */
[----:B------:R-:W-:Y:S01]  /*5330*/  IADD3.X R8, R90, R2, R119, P2, P1 ;  /* 0x000000025a087210 */ /* 0x000fe200017e2477 */
[----:B------:R-:W-:Y:S01]  /*5340*/  IMAD.MOV.U32 R44, RZ, RZ, R41 ;  /* 0x000000ffff2c7224 */ /* 0x000fe200078e0029 */
[----:B------:R-:W-:Y:S01]  /*5350*/  ISETP.GE.AND P1, PT, R91, c[0x0][0x1d4], PT ;  /* 0x000075005b007a0c */ /* 0x000fe20003f26270 */
[----:B------:R-:W-:Y:S01]  /*5360*/  IMAD.MOV.U32 R10, RZ, RZ, R7 ;  /* 0x000000ffff0a7224 */ /* 0x000fe200078e0007 */
[----:B------:R-:W-:Y:S02]  /*5370*/  @!P0 SHF.R.U32.HI R41, RZ, 0x10, R41 ;  /* 0x00000010ff298819 */ /* 0x000fe40000011629 */
[----:B------:R-:W-:Y:S02]  /*5380*/  @!P0 PRMT R39, R39, 0x5410, R38 ;  /* 0x0000541027278816 */ /* 0x000fe40000000026 */
[----:B------:R-:W-:Y:S02]  /*5390*/  @!P0 PRMT R38, R44, 0x5410, R41 ;  /* 0x000054102c268816 */ /* 0x000fe40000000029 */
[--C-:B------:R-:W-:Y:S02]  /*53a0*/  @!P0 SHF.R.U64 R42, R42, 0x10, R43.reuse ;  /* 0x000000102a2a8819 */ /* 0x100fe4000000122b */
[----:B------:R-:W-:Y:S02]  /*53b0*/  @!P0 SHF.R.U32.HI R43, RZ, 0x10, R43 ;  /* 0x00000010ff2b8819 */ /* 0x000fe4000001162b */
[----:B------:R-:W-:Y:S02]  /*53c0*/  @!P0 PRMT R46, R40, 0x5410, R42 ;  /* 0x00005410282e8816 */ /* 0x000fe4000000002a */
[----:B------:R-:W-:Y:S02]  /*53d0*/  @!P1 IADD3 R0, P3, P2, R88, R0, R91 ;  /* 0x0000000058009210 */ /* 0x000fe40007a7e05b */
[----:B------:R-:W-:Y:S02]  /*53e0*/  @!P0 PRMT R50, R45, 0x5410, R43 ;  /* 0x000054102d328816 */ /* 0x000fe4000000002b */
[----:B------:R-:W-:Y:S02]  /*53f0*/  @!P1 IADD3.X R2, R90, R2, R118, P3, P2 ;  /* 0x000000025a029210 */ /* 0x000fe40001fe4476 */
[C---:B------:R-:W-:Y:S02]  /*5400*/  LEA R80, P2, R3.reuse, c[0x0][0x1c8], 0x1 ;  /* 0x0000720003507a11 */ /* 0x040fe400078408ff */
[----:B------:R-:W-:Y:S02]  /*5410*/  @!P0 SHF.L.U32 R40, R38, 0x10, RZ ;  /* 0x0000001026288819 */ /* 0x000fe400000006ff */
        /* <DEDUP_REMOVED lines=15> */
[----:B------:R-:W-:Y:S01]  /*5510*/  @!P0 SHF.L.U32 R0, R12, 0x10, RZ ;  /* 0x000000100c008819 */ /* 0x000fe200000006ff */
[----:B------:R-:W-:Y:S01]  /*5520*/  @!P0 IMAD.U32 R49, R55, 0x10000, RZ ;  /* 0x0001000037318824 */ /* 0x000fe200078e00ff */
[----:B------:R-:W-:Y:S02]  /*5530*/  @!P0 SHF.R.U32.HI R2, RZ, 0x10, R5 ;  /* 0x00000010ff028819 */ /* 0x000fe40000011605 */
[----:B------:R-:W-:Y:S01]  /*5540*/  @!P0 PRMT R8, R6, 0x5410, R8 ;  /* 0x0000541006088816 */ /* 0x000fe20000000008 */
[----:B------:R-:W-:Y:S01]  /*5550*/  @!P0 IMAD.U32 R6, R39, 0x10000, RZ ;  /* 0x0001000027068824 */ /* 0x000fe200078e00ff */
[----:B------:R-:W-:Y:S01]  /*5560*/  @!P0 PRMT R5, R9, 0x5410, R2 ;  /* 0x0000541009058816 */ /* 0x000fe20000000002 */
[C---:B------:R-:W-:Y:S01]  /*5570*/  @!P0 IMAD.U32 R2, R7.reuse, 0x10000, RZ ;  /* 0x0001000007028824 */ /* 0x040fe200078e00ff */
[----:B------:R-:W-:Y:S01]  /*5580*/  @!P0 LOP3.LUT R7, R7, 0xffff0000, RZ, 0xc0, !PT ;  /* 0xffff000007078812 */ /* 0x000fe200078ec0ff */
[----:B------:R-:W-:Y:S02]  /*5590*/  @!P0 IMAD.U32 R9, R52, 0x10000, RZ ;  /* 0x0001000034098824 */ /* 0x000fe400078e00ff */
[C---:B------:R-:W-:Y:S02]  /*55a0*/  @!P0 FMUL.FTZ R42, R0.reuse, R6 ;  /* 0x00000006002a8220 */ /* 0x040fe40000410000 */
[-C--:B------:R-:W-:Y:S02]  /*55b0*/  @!P0 FMUL.FTZ R0, R0, R2.reuse ;  /* 0x0000000200008220 */ /* 0x080fe40000410000 */
[C---:B------:R-:W-:Y:S01]  /*55c0*/  @!P0 IMAD.U32 R4, R5.reuse, 0x10000, RZ ;  /* 0x0001000005048824 */ /* 0x040fe200078e00ff */
[----:B------:R-:W-:Y:S01]  /*55d0*/  @!P0 LOP3.LUT R5, R5, 0xffff0000, RZ, 0xc0, !PT ;  /* 0xffff000005058812 */ /* 0x000fe200078ec0ff */
        /* <DEDUP_REMOVED lines=8> */
[CC--:B------:R-:W-:Y:S01]  /*5660*/  @!P0 FMUL.FTZ R4, R2.reuse, R5.reuse ;  /* 0x0000000502048220 */ /* 0x0c0fe20000410000 */
[----:B------:R-:W-:Y:S01]  /*5670*/  @!P0 LOP3.LUT R43, R53, 0xffff0000, RZ, 0xc0, !PT ;  /* 0xffff0000352b8812 */ /* 0x000fe200078ec0ff */
[----:B------:R-:W-:Y:S01]  /*5680*/  @!P0 FMUL.FTZ R9, R2, R42 ;  /* 0x0000002a02098220 */ /* 0x000fe20000410000 */
[----:B------:R-:W-:Y:S01]  /*5690*/  @!P0 LOP3.LUT R39, R52, 0xffff0000, RZ, 0xc0, !PT ;  /* 0xffff000034278812 */ /* 0x000fe200078ec0ff */
[----:B------:R-:W-:Y:S02]  /*56a0*/  @!P0 FMUL.FTZ R44, R6, R38 ;  /* 0x00000026062c8220 */ /* 0x000fe40000410000 */
        /* <DEDUP_REMOVED lines=29> */
[----:B------:R-:W-:Y:S02]  /*5880*/  @!P0 FFMA.FTZ R4, R42, R43, R4 ;  /* 0x0000002b2a048223 */ /* 0x000fe40000010004 */
        /* <DEDUP_REMOVED lines=22> */
.L_x_1678:
[----:B---3--:R-:W-:Y:S05]  /*59f0*/  BSYNC B0 ;  /* 0x0000000000007941 */ /* 0x008fea0003800000 */
.L_x_1677:
[----:B------:R-:W-:Y:S01]  /*5a00*/  ISETP.GE.OR P1, PT, R157, UR8, P5 ;  /* 0x000000089d007c0c */ /* 0x000fe2000af26670 */
[----:B------:R-:W-:Y:S01]  /*5a10*/  @!UPT UIADD3 URZ, URZ, URZ, URZ ;  /* 0x0000003f3f3ff290 */ /* 0x000fe2000fffe03f */
[----:B------:R-:W-:Y:S11]  /*5a20*/  BSSY B0, `(.L_x_1679) ;  /* 0x0000071000007945 */ /* 0x000ff60003800000 */
[----:B------:R-:W-:-:S05]  /*5a30*/  @P1 BRA `(.L_x_1680) ;  /* 0x000006f000001947 */ /* 0x000fca0003800000 */
[----:B------:R-:W-:Y:S01]  /*5a40*/  IADD3 R0, P1, R170, UR52, RZ ;  /* 0x00000034aa007c10 */ /* 0x000fe2000ff3e0ff */
[----:B-1----:R-:W1:Y:S01]  /*5a50*/  LDS.128 R12, [R137+0x4100] ;  /* 0x00410000890c7984 */ /* 0x002e620000000c00 */
[----:B-----5:R-:W-:Y:S02]  /*5a60*/  @!P0 SHF.R.U64 R5, R56, 0x10, R57 ;  /* 0x0000001038058819 */ /* 0x020fe40000001239 */
[----:B------:R-:W-:Y:S02]  /*5a70*/  IADD3.X R2, R147, UR42, RZ, P1, !PT ;  /* 0x0000002a93027c10 */ /* 0x000fe40008ffe4ff */
[----:B------:R-:W-:Y:S02]  /*5a80*/  IADD3 R3, P2, P1, R88, R0, R109 ;  /* 0x0000000058037210 */ /* 0x000fe4000795e06d */
[----:B------:R-:W-:Y:S01]  /*5a90*/  @!P0 SHF.R.U64 R8, R58, 0x10, R59 ;  /* 0x000000103a088819 */ /* 0x000fe2000000123b */
[----:B------:R-:W2:Y:S01]  /*5aa0*/  LDS.128 R48, [R142+0x4100] ;  /* 0x004100008e307984 */ /* 0x000ea20000000c00 */
[----:B------:R-:W-:Y:S02]  /*5ab0*/  IADD3.X R4, R90, R2, R119, P2, P1 ;  /* 0x000000025a047210 */ /* 0x000fe400017e2477 */
[----:B------:R-:W-:Y:S02]  /*5ac0*/  ISETP.GE.AND P1, PT, R91, c[0x0][0x1d4], PT ;  /* 0x000075005b007a0c */ /* 0x000fe40003f26270 */
[C---:B------:R-:W-:Y:S02]  /*5ad0*/  @!P0 PRMT R40, R69.reuse, 0x5432, R8 ;  /* 0x0000543245288816 */ /* 0x040fe40000000008 */
[----:B------:R-:W-:Y:S02]  /*5ae0*/  @!P0 SHF.R.U32.HI R6, RZ, 0x10, R57 ;  /* 0x00000010ff068819 */ /* 0x000fe40000011639 */
[----:B------:R-:W-:Y:S04]  /*5af0*/  @!P0 SHF.R.U32.HI R9, RZ, 0x10, R59 ;  /* 0x00000010ff098819 */ /* 0x000fe8000001163b */
[----:B------:R-:W-:Y:S03]  /*5b00*/  @!P0 PRMT R38, R69, 0x5410, R9 ;  /* 0x0000541045268816 */ /* 0x000fe60000000009 */
[----:B------:R-:W-:Y:S02]  /*5b10*/  @!P1 IADD3 R0, P3, P2, R88, R0, R91 ;  /* 0x0000000058009210 */ /* 0x000fe40007a7e05b */
[C---:B------:R-:W-:Y:S01]  /*5b20*/  @!P0 IMAD.U32 R42, R38.reuse, 0x10000, RZ ;  /* 0x00010000262a8824 */ /* 0x040fe200078e00ff */
[----:B------:R-:W-:Y:S02]  /*5b30*/  @!P0 LOP3.LUT R44, R38, 0xffff0000, RZ, 0xc0, !PT ;  /* 0xffff0000262c8812 */ /* 0x000fe400078ec0ff */
        /* <DEDUP_REMOVED lines=16> */
[----:B------:R-:W-:Y:S01]  /*5c40*/  @!P0 SHF.R.U32.HI R2, RZ, 0x10, R17 ;  /* 0x00000010ff028819 */ /* 0x000fe20000011611 */
[----:B------:R-:W-:Y:S01]  /*5c50*/  @!P0 IMAD.U32 R43, R51, 0x10000, RZ ;  /* 0x00010000332b8824 */ /* 0x000fe200078e00ff */
        /* <DEDUP_REMOVED lines=8> */
[-C--:B------:R-:W-:Y:S01]  /*5ce0*/  @!P0 FMUL.FTZ R0, R0, R2.reuse ;  /* 0x0000000200008220 */ /* 0x080fe20000410000 */
[----:B------:R-:W-:Y:S01]  /*5cf0*/  @!P0 SHF.L.U32 R4, R5, 0x10, RZ ;  /* 0x0000001005048819 */ /* 0x000fe200000006ff */
[C---:B------:R-:W-:Y:S01]  /*5d00*/  @!P0 IMAD.U32 R17, R19.reuse, 0x10000, RZ ;  /* 0x0001000013118824 */ /* 0x040fe200078e00ff */
[----:B------:R-:W-:Y:S01]  /*5d10*/  @!P0 LOP3.LUT R19, R19, 0xffff0000, RZ, 0xc0, !PT ;  /* 0xffff000013138812 */ /* 0x000fe200078ec0ff */
[----:B------:R-:W-:Y:S01]  /*5d20*/  @!P0 FFMA.FTZ R59, R8, R2, -R11 ;  /* 0x00000002083b8223 */ /* 0x000fe2000001080b */
[----:B------:R-:W-:Y:S01]  /*5d30*/  @!P0 LOP3.LUT R2, R13, 0xffff0000, RZ, 0xc0, !PT ;  /* 0xffff00000d028812 */ /* 0x000fe200078ec0ff */
[----:B------:R-:W-:Y:S01]  /*5d40*/  @!P0 FFMA.FTZ R0, R6, R8, R0 ;  /* 0x0000000806008223 */ /* 0x000fe20000010000 */
        /* <DEDUP_REMOVED lines=9> */
[----:B------:R-:W-:Y:S02]  /*5de0*/  @!P0 FMUL.FTZ R8, R2, R19 ;  /* 0x0000001302088220 */ /* 0x000fe40000410000 */
[----:B------:R-:W-:Y:S02]  /*5df0*/  @!P0 FFMA.FTZ R56, R16, R7, -R39 ;  /* 0x0000000710388223 */ /* 0x000fe40000010827 */
[----:B------:R-:W-:Y:S02]  /*5e00*/  @!P0 FMUL.FTZ R4, R2, R5 ;  /* 0x0000000502048220 */ /* 0x000fe40000410000 */
[----:B------:R-:W-:Y:S01]  /*5e10*/  @!P0 FMUL.FTZ R2, R6, R7 ;  /* 0x0000000706028220 */ /* 0x000fe20000410000 */
[C---:B------:R-:W-:Y:S01]  /*5e20*/  @!P0 LOP3.LUT R6, R15.reuse, 0xffff0000, RZ, 0xc0, !PT ;  /* 0xffff00000f068812 */ /* 0x040fe200078ec0ff */
[----:B------:R-:W-:Y:S02]  /*5e30*/  @!P0 IMAD.U32 R7, R15, 0x10000, RZ ;  /* 0x000100000f078824 */ /* 0x000fe400078e00ff */
[----:B------:R-:W-:Y:S01]  /*5e40*/  @!P0 FFMA.FTZ R57, R31, R5, -R8 ;  /* 0x000000051f398223 */ /* 0x000fe20000010808 */
[----:B------:R-:W-:Y:S01]  /*5e50*/  @!P0 SHF.L.U32 R5, R9, 0x10, RZ ;  /* 0x0000001009058819 */ /* 0x000fe200000006ff */
[----:B------:R-:W-:Y:S01]  /*5e60*/  @!P0 FMUL.FTZ R8, R7, R42 ;  /* 0x0000002a07088220 */ /* 0x000fe20000410000 */
[----:B------:R-:W-:Y:S01]  /*5e70*/  @!P0 LOP3.LUT R9, R9, 0xffff0000, RZ, 0xc0, !PT ;  /* 0xffff000009098812 */ /* 0x000fe200078ec0ff */
[C---:B------:R-:W-:Y:S02]  /*5e80*/  @!P0 FMUL.FTZ R38, R6.reuse, R44 ;  /* 0x0000002c06268220 */ /* 0x040fe40000410000 */
[----:B------:R-:W-:Y:S02]  /*5e90*/  @!P0 FFMA.FTZ R53, R43, R5, -R8 ;  /* 0x000000052b358223 */ /* 0x000fe40000010808 */
[-C--:B------:R-:W-:Y:S02]  /*5ea0*/  @!P0 FMUL.FTZ R8, R6, R9.reuse ;  /* 0x0000000906088220 */ /* 0x080fe40000410000 */
[----:B------:R-:W-:Y:S01]  /*5eb0*/  @!P0 FFMA.FTZ R52, R45, R9, -R38 ;  /* 0x000000092d348223 */ /* 0x000fe20000010826 */
[----:B------:R-:W-:Y:S01]  /*5ec0*/  @!P0 LOP3.LUT R9, R14, 0xffff0000, RZ, 0xc0, !PT ;  /* 0xffff00000e098812 */ /* 0x000fe200078ec0ff */
[C---:B------:R-:W-:Y:S01]  /*5ed0*/  @!P0 IMAD.U32 R38, R40.reuse, 0x10000, RZ ;  /* 0x0001000028268824 */ /* 0x040fe200078e00ff */
[----:B------:R-:W-:Y:S01]  /*5ee0*/  @!P0 LOP3.LUT R40, R40, 0xffff0000, RZ, 0xc0, !PT ;  /* 0xffff000028288812 */ /* 0x000fe200078ec0ff */
[----:B------:R-:W-:Y:S02]  /*5ef0*/  @!P0 FMUL.FTZ R7, R7, R5 ;  /* 0x0000000507078220 */ /* 0x000fe40000410000 */
[----:B------:R-:W-:Y:S02]  /*5f00*/  @!P0 IMAD.U32 R5, R14, 0x10000, RZ ;  /* 0x000100000e058824 */ /* 0x000fe400078e00ff */
        /* <DEDUP_REMOVED lines=15> */
[----:B------:R-:W-:Y:S01]  /*6000*/  @!P0 FFMA.FTZ R4, R19, R31, R4 ;  /* 0x0000001f13048223 */ /* 0x000fe20000010004 */
[----:B------:R-:W-:Y:S01]  /*6010*/  @!P0 MOV R48, R9 ;  /* 0x0000000900308202 */ /* 0x000fe20000000f00 */
        /* <DEDUP_REMOVED lines=17> */
.L_x_1680:
[----:B------:R-:W-:Y:S05]  /*6130*/  BSYNC B0 ;  /* 0x0000000000007941 */ /* 0x000fea0003800000 */
.L_x_1679:
        /* <DEDUP_REMOVED lines=9> */
[----:B------:R-:W-:Y:S01]  /*61d0*/  @!P0 PRMT R16, R70, 0x5410, R5 ;  /* 0x0000541046108816 */ /* 0x000fe20000000005 */
[----:B------:R-:W2:Y:S01]  /*61e0*/  LDS.128 R40, [R141+0x4100] ;  /* 0x004100008d287984 */ /* 0x000ea20000000c00 */
[----:B------:R-:W-:Y:S02]  /*61f0*/  IADD3.X R4, R90, R2, R119, P2, P1 ;  /* 0x000000025a047210 */ /* 0x000fe400017e2477 */
[----:B------:R-:W-:Y:S02]  /*6200*/  ISETP.GE.AND P1, PT, R91, c[0x0][0x1d4], PT ;  /* 0x000075005b007a0c */ /* 0x000fe40003f26270 */
[----:B------:R-:W-:Y:S02]  /*6210*/  @!P0 SHF.R.U32.HI R8, RZ, 0x10, R63 ;  /* 0x00000010ff088819 */ /* 0x000fe4000001163f */
[----:B------:R-:W-:Y:S02]  /*6220*/  @!P0 SHF.R.U32.HI R6, RZ, 0x10, R61 ;  /* 0x00000010ff068819 */ /* 0x000fe4000001163d */
[----:B------:R-:W-:Y:S02]  /*6230*/  @!P0 SHF.R.U64 R10, R62, 0x10, R63 ;  /* 0x000000103e0a8819 */ /* 0x000fe4000000123f */
[----:B------:R-:W-:Y:S01]  /*6240*/  @!P0 PRMT R11, R70, 0x5432, R6 ;  /* 0x00005432460b8816 */ /* 0x000fe20000000006 */
[----:B------:R-:W-:Y:S04]  /*6250*/  @!P0 IMAD.U32 R6, R16, 0x10000, RZ ;  /* 0x0001000010068824 */ /* 0x000fe800078e00ff */
        /* <DEDUP_REMOVED lines=29> */
[----:B------:R-:W-:Y:S01]  /*6430*/  @!P0 PRMT R10, R35, 0x5432, R3 ;  /* 0x00005432230a8816 */ /* 0x000fe20000000003 */
[----:B------:R-:W-:Y:S01]  /*6440*/  @!P0 IMAD.U32 R3, R13, 0x10000, RZ ;  /* 0x000100000d038824 */ /* 0x000fe200078e00ff */
[----:B------:R-:W-:Y:S01]  /*6450*/  @!P0 PRMT R9, R35, 0x5410, R4 ;  /* 0x0000541023098816 */ /* 0x000fe20000000004 */
[----:B------:R-:W-:Y:S01]  /*6460*/  @!P0 IMAD.U32 R35, R43, 0x10000, RZ ;  /* 0x000100002b238824 */ /* 0x000fe200078e00ff */
[----:B------:R-:W-:Y:S01]  /*6470*/  @!P0 LOP3.LUT R19, R11, 0xffff0000, RZ, 0xc0, !PT ;  /* 0xffff00000b138812 */ /* 0x000fe200078ec0ff */
[----:B------:R-:W-:Y:S01]  /*6480*/  @!P0 FMUL.FTZ R20, R3, R17 ;  /* 0x0000001103148220 */ /* 0x000fe20000410000 */
[----:B------:R-:W-:Y:S02]  /*6490*/  @!P0 LOP3.LUT R11, R16, 0xffff0000, RZ, 0xc0, !PT ;  /* 0xffff0000100b8812 */ /* 0x000fe400078ec0ff */
[----:B------:R-:W-:Y:S01]  /*64a0*/  @!P0 LOP3.LUT R16, R40, 0xffff0000, RZ, 0xc0, !PT ;  /* 0xffff000028108812 */ /* 0x000fe200078ec0ff */
[----:B------:R-:W-:Y:S01]  /*64b0*/  @!P0 FMUL.FTZ R8, R2, R19 ;  /* 0x0000001302088220 */ /* 0x000fe20000410000 */
[C---:B------:R-:W-:Y:S01]  /*64c0*/  @!P0 SHF.L.U32 R4, R5.reuse, 0x10, RZ ;  /* 0x0000001005048819 */ /* 0x040fe200000006ff */
[----:B------:R-:W-:Y:S01]  /*64d0*/  @!P0 FMUL.FTZ R22, R6, R11 ;  /* 0x0000000b06168220 */ /* 0x000fe20000410000 */
[----:B------:R-:W-:Y:S02]  /*64e0*/  @!P0 LOP3.LUT R5, R5, 0xffff0000, RZ, 0xc0, !PT ;  /* 0xffff000005058812 */ /* 0x000fe400078ec0ff */
[----:B------:R-:W-:Y:S01]  /*64f0*/  @!P0 LOP3.LUT R38, R21, 0xffff0000, RZ, 0xc0, !PT ;  /* 0xffff000015268812 */ /* 0x000fe200078ec0ff */
[-C--:B------:R-:W-:Y:S01]  /*6500*/  @!P0 FFMA.FTZ R54, R18, R4.reuse, -R20 ;  /* 0x0000000412368223 */ /* 0x080fe20000010814 */
[----:B------:R-:W-:Y:S01]  /*6510*/  @!P0 LOP3.LUT R20, R41, 0xffff0000, RZ, 0xc0, !PT ;  /* 0xffff000029148812 */ /* 0x000fe200078ec0ff */
[----:B------:R-:W-:Y:S02]  /*6520*/  @!P0 FMUL.FTZ R3, R3, R4 ;  /* 0x0000000403038220 */ /* 0x000fe40000410000 */
[----:B------:R-:W-:Y:S02]  /*6530*/  @!P0 FMUL.FTZ R4, R2, R5 ;  /* 0x0000000502048220 */ /* 0x000fe40000410000 */
[-C--:B------:R-:W-:Y:S01]  /*6540*/  @!P0 FMUL.FTZ R2, R6, R7.reuse ;  /* 0x0000000706028220 */ /* 0x080fe20000410000 */
[C---:B------:R-:W-:Y:S01]  /*6550*/  @!P0 LOP3.LUT R6, R15.reuse, 0xffff0000, RZ, 0xc0, !PT ;  /* 0xffff00000f068812 */ /* 0x040fe200078ec0ff */
[----:B------:R-:W-:Y:S02]  /*6560*/  @!P0 FFMA.FTZ R48, R16, R7, -R22 ;  /* 0x0000000710308223 */ /* 0x000fe40000010816 */
        /* <DEDUP_REMOVED lines=9> */
[C---:B------:R-:W-:Y:S01]  /*6600*/  @!P0 LOP3.LUT R9, R14.reuse, 0xffff0000, RZ, 0xc0, !PT ;  /* 0xffff00000e098812 */ /* 0x040fe200078ec0ff */
        /* <DEDUP_REMOVED lines=38> */
.L_x_1682:
[----:B------:R-:W-:Y:S05]  /*6870*/  BSYNC B0 ;  /* 0x0000000000007941 */ /* 0x000fea0003800000 */
.L_x_1681:
[----:B-1----:R-:W-:Y:S04]  /*6880*/  IADD3 R54, P1, R166, UR52, RZ ;  /* 0x00000034a6367c10 */ /* 0x002fe8000ff3e0ff */
[----:B------:R-:W-:Y:S02]  /*6890*/  IADD3.X R55, R144, UR42, RZ, P1, !PT ;  /* 0x0000002a90377c10 */ /* 0x000fe40008ffe4ff */
[----:B------:R-:W-:Y:S11]  /*68a0*/  ISETP.GE.OR P1, PT, R155, UR8, P5 ;  /* 0x000000089b007c0c */ /* 0x000ff6000af26670 */
[----:B------:R-:W-:Y:S02]  /*68b0*/  @!UPT UIADD3 URZ, URZ, URZ, URZ ;  /* 0x0000003f3f3ff290 */ /* 0x000fe4000fffe03f */
[----:B------:R-:W-:-:S05]  /*68c0*/  @P1 BRA `(.L_x_1674) ;  /* 0x00000c0000001947 */ /* 0x000fca0003800000 */
[----:B-----5:R-:W-:Y:S01]  /*68d0*/  @!P0 SHF.R.U32.HI R5, RZ, 0x10, R65 ;  /* 0x00000010ff058819 */ /* 0x020fe20000011641 */
[----:B------:R-:W1:Y:S01]  /*68e0*/  LDS.128 R12, [R135+0x4100] ;  /* 0x00410000870c7984 */ /* 0x000e620000000c00 */
[--C-:B------:R-:W-:Y:S02]  /*68f0*/  @!P0 SHF.R.U32.HI R0, RZ, 0x10, R25.reuse ;  /* 0x00000010ff008819 */ /* 0x100fe40000011619 */
[----:B------:R-:W-:Y:S02]  /*6900*/  @!P0 SHF.R.U64 R2, R24, 0x10, R25 ;  /* 0x0000001018028819 */ /* 0x000fe40000001219 */
[----:B------:R-:W-:Y:S02]  /*6910*/  @!P0 PRMT R24, R72, 0x5410, R5 ;  /* 0x0000541048188816 */ /* 0x000fe40000000005 */
[----:B------:R-:W-:Y:S01]  /*6920*/  IADD3 R10, P2, P1, R88, R54, R109 ;  /* 0x00000036580a7210 */ /* 0x000fe2000795e06d */
[----:B------:R-:W2:Y:S01]  /*6930*/  LDS.128 R40, [R140+0x4100] ;  /* 0x004100008c287984 */ /* 0x000ea20000000c00 */
[----:B------:R-:W-:Y:S01]  /*6940*/  @!P0 SHF.R.U32.HI R4, RZ, 0x10, R27 ;  /* 0x00000010ff048819 */ /* 0x000fe2000001161b */
[----:B------:R-:W-:Y:S01]  /*6950*/  @!P0 IMAD.U32 R22, R24, 0x10000, RZ ;  /* 0x0001000018168824 */ /* 0x000fe200078e00ff */
[----:B------:R-:W-:Y:S02]  /*6960*/  IADD3.X R11, R90, R55, R119, P2, P1 ;  /* 0x000000375a0b7210 */ /* 0x000fe400017e2477 */
[----:B------:R-:W-:Y:S02]  /*6970*/  LEA R48, P1, R10, c[0x0][0x1c8], 0x1 ;  /* 0x000072000a307a11 */ /* 0x000fe400078208ff */
[----:B------:R-:W-:Y:S02]  /*6980*/  @!P0 SHF.R.U64 R3, R26, 0x10, R27 ;  /* 0x000000101a038819 */ /* 0x000fe4000000121b */
[----:B------:R-:W-:Y:S02]  /*6990*/  LEA.HI.X R49, R10, c[0x0][0x1cc], R11, 0x1, P1 ;  /* 0x000073000a317a11 */ /* 0x000fe400008f0c0b */
[C---:B------:R-:W-:Y:S02]  /*69a0*/  @!P0 PRMT R0, R36.reuse, 0x5410, R0 ;  /* 0x0000541024008816 */ /* 0x040fe40000000000 */
[----:B------:R-:W-:Y:S02]  /*69b0*/  @!P0 PRMT R6, R36, 0x5432, R2 ;  /* 0x0000543224068816 */ /* 0x000fe40000000002 */
[C---:B------:R-:W-:Y:S02]  /*69c0*/  @!P0 SHF.L.U32 R2, R0.reuse, 0x10, RZ ;  /* 0x0000001000028819 */ /* 0x040fe400000006ff */
[----:B------:R-:W-:Y:S02]  /*69d0*/  @!P0 LOP3.LUT R0, R0, 0xffff0000, RZ, 0xc0, !PT ;  /* 0xffff000000008812 */ /* 0x000fe400078ec0ff */
[----:B------:R-:W-:Y:S02]  /*69e0*/  @!P0 PRMT R17, R37, 0x5432, R3 ;  /* 0x0000543225118816 */ /* 0x000fe40000000003 */
[----:B------:R-:W-:Y:S02]  /*69f0*/  @!P0 LOP3.LUT R24, R24, 0xffff0000, RZ, 0xc0, !PT ;  /* 0xffff000018188812 */ /* 0x000fe400078ec0ff */
[--C-:B------:R-:W-:Y:S02]  /*6a00*/  @!P0 SHF.R.U32.HI R8, RZ, 0x10, R67.reuse ;  /* 0x00000010ff088819 */ /* 0x100fe40000011643 */
[----:B------:R-:W-:Y:S02]  /*6a10*/  @!P0 SHF.R.U64 R7, R66, 0x10, R67 ;  /* 0x0000001042078819 */ /* 0x000fe40000001243 */
[C---:B------:R-:W-:Y:S02]  /*6a20*/  @!P0 PRMT R9, R73.reuse, 0x5410, R8 ;  /* 0x0000541049098816 */ /* 0x040fe40000000008 */
[----:B------:R-:W-:Y:S02]  /*6a30*/  @!P0 PRMT R31, R73, 0x5432, R7 ;  /* 0x00005432491f8816 */ /* 0x000fe40000000007 */
[----:B------:R-:W-:Y:S01]  /*6a40*/  @!P0 PRMT R7, R37, 0x5410, R4 ;  /* 0x0000541025078816 */ /* 0x000fe20000000004 */
[----:B-1----:R-:W-:Y:S01]  /*6a50*/  @!P0 IMAD.U32 R3, R13, 0x10000, RZ ;  /* 0x000100000d038824 */ /* 0x002fe200078e00ff */
[----:B------:R-:W-:Y:S01]  /*6a60*/  @!P0 SHF.L.U32 R26, R31, 0x10, RZ ;  /* 0x000000101f1a8819 */ /* 0x000fe200000006ff */
[----:B------:R-:W-:Y:S01]  /*6a70*/  @!P0 IMAD.U32 R35, R9, 0x10000, RZ ;  /* 0x0001000009238824 */ /* 0x000fe200078e00ff */
[----:B------:R-:W-:Y:S01]  /*6a80*/  @!P0 LOP3.LUT R31, R31, 0xffff0000, RZ, 0xc0, !PT ;  /* 0xffff00001f1f8812 */ /* 0x000fe200078ec0ff */
[----:B------:R-:W-:Y:S01]  /*6a90*/  @!P0 FMUL.FTZ R5, R3, R22 ;  /* 0x0000001603058220 */ /* 0x000fe20000410000 */
[----:B------:R-:W-:Y:S01]  /*6aa0*/  @!P0 LOP3.LUT R11, R7, 0xffff0000, RZ, 0xc0, !PT ;  /* 0xffff0000070b8812 */ /* 0x000fe200078ec0ff */
[----:B------:R-:W-:Y:S01]  /*6ab0*/  @!P0 FMUL.FTZ R3, R3, R2 ;  /* 0x0000000203038220 */ /* 0x000fe20000410000 */
[----:B------:R-:W-:Y:S01]  /*6ac0*/  @!P0 LOP3.LUT R4, R13, 0xffff0000, RZ, 0xc0, !PT ;  /* 0xffff00000d048812 */ /* 0x000fe200078ec0ff */
[C---:B--2---:R-:W-:Y:S01]  /*6ad0*/  @!P0 IMAD.U32 R23, R41.reuse, 0x10000, RZ ;  /* 0x0001000029178824 */ /* 0x044fe200078e00ff */
[----:B------:R-:W-:Y:S01]  /*6ae0*/  @!P0 LOP3.LUT R25, R41, 0xffff0000, RZ, 0xc0, !PT ;  /* 0xffff000029198812 */ /* 0x000fe200078ec0ff */
[C---:B------:R-:W-:Y:S01]  /*6af0*/  @!P0 IMAD.U32 R19, R40.reuse, 0x10000, RZ ;  /* 0x0001000028138824 */ /* 0x040fe200078e00ff */
[----:B------:R-:W-:Y:S01]  /*6b00*/  @!P0 LOP3.LUT R21, R40, 0xffff0000, RZ, 0xc0, !PT ;  /* 0xffff000028158812 */ /* 0x000fe200078ec0ff */
[----:B------:R-:W-:Y:S01]  /*6b10*/  @!P0 FMUL.FTZ R8, R4, R24 ;  /* 0x0000001804088220 */ /* 0x000fe20000410000 */
[----:B------:R-:W-:Y:S01]  /*6b20*/  @!P0 LOP3.LUT R38, R43, 0xffff0000, RZ, 0xc0, !PT ;  /* 0xffff00002b268812 */ /* 0x000fe200078ec0ff */
[----:B------:R-:W-:Y:S01]  /*6b30*/  @!P0 FFMA.FTZ R53, R23, R2, -R5 ;  /* 0x0000000217358223 */ /* 0x000fe20000010805 */
[----:B------:R-:W-:Y:S01]  /*6b40*/  @!P0 LOP3.LUT R34, R42, 0xffff0000, RZ, 0xc0, !PT ;  /* 0xffff00002a228812 */ /* 0x000fe200078ec0ff */
[-C--:B------:R-:W-:Y:S01]  /*6b50*/  @!P0 FMUL.FTZ R4, R4, R0.reuse ;  /* 0x0000000004048220 */ /* 0x080fe20000410000 */
[C---:B------:R-:W-:Y:S01]  /*6b60*/  @!P0 SHF.L.U32 R2, R6.reuse, 0x10, RZ ;  /* 0x0000001006028819 */ /* 0x040fe200000006ff */
[----:B------:R-:W-:Y:S01]  /*6b70*/  @!P0 FFMA.FTZ R52, R25, R0, -R8 ;  /* 0x0000000019348223 */ /* 0x000fe20000010808 */
[----:B------:R-:W-:Y:S01]  /*6b80*/  @!P0 LOP3.LUT R6, R6, 0xffff0000, RZ, 0xc0, !PT ;  /* 0xffff000006068812 */ /* 0x000fe200078ec0ff */
[C---:B------:R-:W-:Y:S01]  /*6b90*/  @!P0 IMAD.U32 R0, R12.reuse, 0x10000, RZ ;  /* 0x000100000c008824 */ /* 0x040fe200078e00ff */
[----:B------:R-:W-:Y:S01]  /*6ba0*/  @!P0 LOP3.LUT R5, R12, 0xffff0000, RZ, 0xc0, !PT ;  /* 0xffff00000c058812 */ /* 0x000fe200078ec0ff */
[----:B------:R-:W-:Y:S01]  /*6bb0*/  @!P0 IMAD.U32 R36, R43, 0x10000, RZ ;  /* 0x000100002b248824 */ /* 0x000fe200078e00ff */
[----:B------:R-:W-:Y:S01]  /*6bc0*/  @!P0 LOP3.LUT R16, R15, 0xffff0000, RZ, 0xc0, !PT ;  /* 0xffff00000f108812 */ /* 0x000fe200078ec0ff */
[----:B------:R-:W-:Y:S01]  /*6bd0*/  @!P0 IMAD.U32 R27, R42, 0x10000, RZ ;  /* 0x000100002a1b8824 */ /* 0x000fe200078e00ff */
[----:B------:R-:W-:Y:S01]  /*6be0*/  @!P0 LOP3.LUT R37, R9, 0xffff0000, RZ, 0xc0, !PT ;  /* 0xffff000009258812 */ /* 0x000fe200078ec0ff */
[----:B------:R-:W-:Y:S01]  /*6bf0*/  @!P0 IMAD.U32 R9, R7, 0x10000, RZ ;  /* 0x0001000007098824 */ /* 0x000fe200078e00ff */
[----:B------:R-:W-:Y:S02]  /*6c00*/  @!P0 LOP3.LUT R7, R17, 0xffff0000, RZ, 0xc0, !PT ;  /* 0xffff000011078812 */ /* 0x000fe400078ec0ff */
[----:B------:R-:W-:Y:S02]  /*6c10*/  @!P0 SHF.R.U64 R20, R64, 0x10, R65 ;  /* 0x0000001040148819 */ /* 0x000fe40000001241 */
[----:B------:R-:W-:Y:S02]  /*6c20*/  ISETP.GE.AND P1, PT, R91, c[0x0][0x1d4], PT ;  /* 0x000075005b007a0c */ /* 0x000fe40003f26270 */
[----:B------:R-:W-:Y:S05]  /*6c30*/  @!P0 PRMT R20, R72, 0x5432, R20 ;  /* 0x0000543248148816 */ /* 0x000fea0000000014 */
[C---:B------:R-:W-:Y:S01]  /*6c40*/  @!P0 IMAD.U32 R18, R20.reuse, 0x10000, RZ ;  /* 0x0001000014128824 */ /* 0x040fe200078e00ff */
[----:B------:R-:W-:Y:S03]  /*6c50*/  @!P0 LOP3.LUT R20, R20, 0xffff0000, RZ, 0xc0, !PT ;  /* 0xffff000014148812 */ /* 0x000fe600078ec0ff */
[----:B------:R-:W-:Y:S02]  /*6c60*/  @!P0 FMUL.FTZ R8, R0, R18 ;  /* 0x0000001200088220 */ /* 0x000fe40000410000 */
[----:B------:R-:W-:Y:S02]  /*6c70*/  @!P0 FMUL.FTZ R10, R5, R20 ;  /* 0x00000014050a8220 */ /* 0x000fe40000410000 */
[----:B------:R-:W-:Y:S01]  /*6c80*/  @!P0 FFMA.FTZ R51, R19, R2, -R8 ;  /* 0x0000000213338223 */ /* 0x000fe20000010808 */
[----:B------:R-:W-:Y:S01]  /*6c90*/  @!P0 LOP3.LUT R8, R14, 0xffff0000, RZ, 0xc0, !PT ;  /* 0xffff00000e088812 */ /* 0x000fe200078ec0ff */
[----:B------:R-:W-:Y:S01]  /*6ca0*/  @!P0 FFMA.FTZ R50, R21, R6, -R10 ;  /* 0x0000000615328223 */ /* 0x000fe2000001080a */
[----:B------:R-:W-:Y:S01]  /*6cb0*/  @!P0 SHF.L.U32 R10, R15, 0x10, RZ ;  /* 0x000000100f0a8819 */ /* 0x000fe200000006ff */
[----:B------:R-:W-:Y:S02]  /*6cc0*/  @!P0 FMUL.FTZ R0, R0, R2 ;  /* 0x0000000200008220 */ /* 0x000fe40000410000 */
[----:B------:R-:W-:Y:S02]  /*6cd0*/  @!P0 FMUL.FTZ R2, R5, R6 ;  /* 0x0000000605028220 */ /* 0x000fe40000410000 */
[----:B------:R-:W-:Y:S02]  /*6ce0*/  @!P0 IMAD.U32 R6, R14, 0x10000, RZ ;  /* 0x000100000e068824 */ /* 0x000fe400078e00ff */
[----:B------:R-:W-:Y:S02]  /*6cf0*/  @!P0 IMAD.U32 R5, R17, 0x10000, RZ ;  /* 0x0001000011058824 */ /* 0x000fe400078e00ff */
[----:B------:R-:W-:Y:S02]  /*6d00*/  @!P0 FMUL.FTZ R39, R10, R35 ;  /* 0x000000230a278220 */ /* 0x000fe40000410000 */
        /* <DEDUP_REMOVED lines=13> */
[----:B------:R-:W-:Y:S01]  /*6de0*/  @!P0 FFMA.FTZ R2, R20, R21, R2 ;  /* 0x0000001514028223 */ /* 0x000fe20000010002 */
[----:B------:R-:W-:Y:S01]  /*6df0*/  @!P0 MOV R40, R44 ;  /* 0x0000002c00288202 */ /* 0x000fe20000000f00 */
[----:B------:R-:W-:Y:S01]  /*6e00*/  @!P0 FMUL.FTZ R5, R6, R5 ;  /* 0x0000000506058220 */ /* 0x000fe20000410000 */
[----:B------:R-:W-:Y:S01]  /*6e10*/  @!P0 MOV R43, R39 ;  /* 0x00000027002b8202 */ /* 0x000fe20000000f00 */
[----:B------:R-:W-:Y:S01]  /*6e20*/  @!P0 IMAD.MOV.U32 R42, RZ, RZ, R17 ;  /* 0x000000ffff2a8224 */ /* 0x000fe200078e0011 */
[----:B------:R-:W-:Y:S01]  /*6e30*/  @!P0 F2FP.BF16.PACK_AB R0, R2, R0 ;  /* 0x000000000200823e */ /* 0x000fe200000010ff */
[----:B------:R-:W-:Y:S02]  /*6e40*/  @!P0 FFMA.FTZ R3, R22, R23, R3 ;  /* 0x0000001716038223 */ /* 0x000fe40000010003 */
[----:B------:R-:W-:Y:S01]  /*6e50*/  @!P0 FMUL.FTZ R6, R8, R7 ;  /* 0x0000000708068220 */ /* 0x000fe20000410000 */
[----:B------:R1:W-:Y:S01]  /*6e60*/  STG.E.128 [R48.64], R40 ;  /* 0x0000002830007986 */ /* 0x0003e2000c101d1c */
        /* <DEDUP_REMOVED lines=21> */
.L_x_1652:
[----:B------:R-:W-:Y:S01]  /*6fc0*/  UIMAD UR8, UR17, -0x40, UR23 ;  /* 0xffffffc0110878a4 */ /* 0x000fe2000f8e0217 */
[----:B------:R-:W-:Y:S03]  /*6fd0*/  BSSY B0, `(.L_x_1683) ;  /* 0x0000013000007945 */ /* 0x000fe60003800000 */
[----:B------:R-:W-:Y:S04]  /*6fe0*/  UISETP.LT.AND UP0, UPT, UR8, 0x40, UPT ;  /* 0x000000400800788c */ /* 0x000fe8000bf01270 */
[----:B------:R-:W-:Y:S06]  /*6ff0*/  USEL UR8, UR8, 0x40, UP0 ;  /* 0x0000004008087887 */ /* 0x000fec0008000000 */
[----:B------:R-:W-:Y:S11]  /*7000*/  ISETP.GE.AND P0, PT, R92, UR8, PT ;  /* 0x000000085c007c0c */ /* 0x000ff6000bf06270 */
[----:B------:R-:W-:Y:S02]  /*7010*/  @!UPT UIADD3 URZ, URZ, URZ, URZ ;  /* 0x0000003f3f3ff290 */ /* 0x000fe4000fffe03f */
[----:B------:R-:W-:-:S05]  /*7020*/  @P0 BRA `(.L_x_1684) ;  /* 0x000000d000000947 */ /* 0x000fca0003800000 */
[----:B------:R-:W-:Y:S01]  /*7030*/  ISETP.GE.AND P1, PT, R87, c[0x0][0x1d4], PT ;  /* 0x0000750057007a0c */ /* 0x000fe20003f26270 */
[----:B------:R-:W1:Y:S01]  /*7040*/  @!P5 LDS.128 R12, [R74+0x4100] ;  /* 0x004100004a0cd984 */ /* 0x000e620000000c00 */
[----:B------:R-:W-:Y:S04]  /*7050*/  @!P5 IADD3 R0, P0, R108, UR52, RZ ;  /* 0x000000346c00dc10 */ /* 0x000fe8000ff1e0ff */
[----:B------:R-:W-:Y:S02]  /*7060*/  @!P5 IADD3.X R2, R107, UR42, RZ, P0, !PT ;  /* 0x0000002a6b02dc10 */ /* 0x000fe400087fe4ff */
[C---:B------:R-:W-:Y:S04]  /*7070*/  @!P5 LEA R4, P0, R0.reuse, c[0x0][0x1c8], 0x1 ;  /* 0x000072000004da11 */ /* 0x040fe800078008ff */
[----:B------:R-:W-:Y:S01]  /*7080*/  @!P5 LEA.HI.X R5, R0, c[0x0][0x1cc], R2, 0x1, P0 ;  /* 0x000073000005da11 */ /* 0x000fe200000f0c02 */
[----:B------:R-:W2:Y:S01]  /*7090*/  @!P1 LDS.128 R8, [R74+0x6100] ;  /* 0x006100004a089984 */ /* 0x000ea20000000c00 */
[----:B------:R-:W-:Y:S04]  /*70a0*/  @!P1 IADD3 R0, P0, R113, UR52, RZ ;  /* 0x0000003471009c10 */ /* 0x000fe8000ff1e0ff */
[----:B------:R-:W-:Y:S02]  /*70b0*/  @!P1 IADD3.X R3, R112, UR42, RZ, P0, !PT ;  /* 0x0000002a70039c10 */ /* 0x000fe400087fe4ff */
[C---:B------:R-:W-:Y:S04]  /*70c0*/  @!P1 LEA R2, P0, R0.reuse, c[0x0][0x1c8], 0x1 ;  /* 0x0000720000029a11 */ /* 0x040fe800078008ff */
[----:B------:R-:W-:Y:S01]  /*70d0*/  @!P1 LEA.HI.X R3, R0, c[0x0][0x1cc], R3, 0x1, P0 ;  /* 0x0000730000039a11 */ /* 0x000fe200000f0c03 */
[----:B-1----:R1:W-:Y:S04]  /*70e0*/  @!P5 STG.E.128 [R4.64], R12 ;  /* 0x0000000c0400d986 */ /* 0x0023e8000c101d1c */
[----:B--2---:R1:W-:Y:S04]  /*70f0*/  @!P1 STG.E.128 [R2.64], R8 ;  /* 0x0000000802009986 */ /* 0x0043e8000c101d1c */
.L_x_1684:
[----:B------:R-:W-:Y:S05]  /*7100*/  BSYNC B0 ;  /* 0x0000000000007941 */ /* 0x000fea0003800000 */
.L_x_1683:
[----:B------:R-:W-:Y:S01]  /*7110*/  ISETP.GE.AND P0, PT, R157, UR8, PT ;  /* 0x000000089d007c0c */ /* 0x000fe2000bf06270 */
[----:B------:R-:W-:Y:S01]  /*7120*/  @!UPT UIADD3 URZ, URZ, URZ, URZ ;  /* 0x0000003f3f3ff290 */ /* 0x000fe2000fffe03f */
[----:B------:R-:W-:Y:S11]  /*7130*/  BSSY B0, `(.L_x_1685) ;  /* 0x0000012000007945 */ /* 0x000ff60003800000 */
[----:B------:R-:W-:-:S05]  /*7140*/  @P0 BRA `(.L_x_1686) ;  /* 0x0000010000000947 */ /* 0x000fca0003800000 */
[----:B------:R-:W-:Y:S01]  /*7150*/  ISETP.GE.AND P1, PT, R87, c[0x0][0x1d4], PT ;  /* 0x0000750057007a0c */ /* 0x000fe20003f26270 */
[----:B-1----:R-:W1:Y:S01]  /*7160*/  @!P5 LDS.128 R12, [R74+0x4900] ;  /* 0x004900004a0cd984 */ /* 0x002e620000000c00 */
[----:B------:R-:W-:Y:S06]  /*7170*/  UIADD3 UR9, UP0, UR30, UR52, URZ ;  /* 0x000000341e097290 */ /* 0x000fec000ff1e03f */
[----:B------:R-:W-:Y:S04]  /*7180*/  PLOP3.LUT P0, PT, PT, PT, UP0, 0x80, 0x0 ;  /* 0x000000000000781c */ /* 0x000fe80003f0f008 */
[----:B------:R-:W-:Y:S01]  /*7190*/  IADD3.X R0, R172, UR42, RZ, P0, !PT ;  /* 0x0000002aac007c10 */ /* 0x000fe200087fe4ff */
[----:B------:R-:W2:Y:S01]  /*71a0*/  @!P1 LDS.128 R8, [R74+0x6900] ;  /* 0x006900004a089984 */ /* 0x000ea20000000c00 */
[----:B------:R-:W-:Y:S05]  /*71b0*/  @!P5 IADD3 R2, P0, R108, UR9, RZ ;  /* 0x000000096c02dc10 */ /* 0x000fea000ff1e0ff */
[----:B------:R-:W-:Y:S01]  /*71c0*/  @!P5 IMAD.X R3, R107, 0x1, R0, P0 ;  /* 0x000000016b03d824 */ /* 0x000fe200000e0600 */
[C---:B------:R-:W-:Y:S04]  /*71d0*/  @!P5 LEA R4, P0, R2.reuse, c[0x0][0x1c8], 0x1 ;  /* 0x000072000204da11 */ /* 0x040fe800078008ff */
[----:B------:R-:W-:Y:S02]  /*71e0*/  @!P5 LEA.HI.X R5, R2, c[0x0][0x1cc], R3, 0x1, P0 ;  /* 0x000073000205da11 */ /* 0x000fe400000f0c03 */
[----:B------:R-:W-:Y:S05]  /*71f0*/  @!P1 IADD3 R3, P0, R113, UR9, RZ ;  /* 0x0000000971039c10 */ /* 0x000fea000ff1e0ff */
[----:B------:R-:W-:Y:S01]  /*7200*/  @!P1 IMAD.X R0, R0, 0x1, R112, P0 ;  /* 0x0000000100009824 */ /* 0x000fe200000e0670 */
[C---:B------:R-:W-:Y:S04]  /*7210*/  @!P1 LEA R2, P0, R3.reuse, c[0x0][0x1c8], 0x1 ;  /* 0x0000720003029a11 */ /* 0x040fe800078008ff */
[----:B------:R-:W-:Y:S01]  /*7220*/  @!P1 LEA.HI.X R3, R3, c[0x0][0x1cc], R0, 0x1, P0 ;  /* 0x0000730003039a11 */ /* 0x000fe200000f0c00 */
[----:B-1----:R1:W-:Y:S04]  /*7230*/  @!P5 STG.E.128 [R4.64], R12 ;  /* 0x0000000c0400d986 */ /* 0x0023e8000c101d1c */
[----:B--2---:R1:W-:Y:S04]  /*7240*/  @!P1 STG.E.128 [R2.64], R8 ;  /* 0x0000000802009986 */ /* 0x0043e8000c101d1c */
.L_x_1686:
[----:B------:R-:W-:Y:S05]  /*7250*/  BSYNC B0 ;  /* 0x0000000000007941 */ /* 0x000fea0003800000 */
.L_x_1685:
        /* <DEDUP_REMOVED lines=20> */
.L_x_1688:
[----:B------:R-:W-:Y:S05]  /*73a0*/  BSYNC B0 ;  /* 0x0000000000007941 */ /* 0x000fea0003800000 */
.L_x_1687:
[----:B------:R-:W-:Y:S11]  /*73b0*/  ISETP.GE.AND P0, PT, R155, UR8, PT ;  /* 0x000000089b007c0c */ /* 0x000ff6000bf06270 */
[----:B------:R-:W-:Y:S02]  /*73c0*/  @!UPT UIADD3 URZ, URZ, URZ, URZ ;  /* 0x0000003f3f3ff290 */ /* 0x000fe4000fffe03f */
[----:B------:R-:W-:-:S05]  /*73d0*/  @P0 BRA `(.L_x_1674) ;  /* 0x000000f000000947 */ /* 0x000fca0003800000 */
[----:B------:R-:W-:Y:S01]  /*73e0*/  ISETP.GE.AND P1, PT, R87, c[0x0][0x1d4], PT ;  /* 0x0000750057007a0c */ /* 0x000fe20003f26270 */
[----:B-1----:R-:W1:Y:S01]  /*73f0*/  @!P5 LDS.128 R12, [R74+0x5900] ;  /* 0x005900004a0cd984 */ /* 0x002e620000000c00 */
[----:B------:R-:W-:Y:S04]  /*7400*/  UIADD3 UR9, UP0, UR32, UR52, URZ ;  /* 0x0000003420097290 */ /* 0x000fe8000ff1e03f */
[----:B------:R-:W-:Y:S02]  /*7410*/  UIADD3.X UR8, UR42, UR4, URZ, UP0, !UPT ;  /* 0x000000042a087290 */ /* 0x000fe400087fe43f */
[----:B------:R-:W-:Y:S04]  /*7420*/  @!P5 IADD3 R0, P0, R108, UR9, RZ ;  /* 0x000000096c00dc10 */ /* 0x000fe8000ff1e0ff */
[----:B------:R-:W-:Y:S01]  /*7430*/  @!P5 IADD3.X R2, R107, UR8, RZ, P0, !PT ;  /* 0x000000086b02dc10 */ /* 0x000fe200087fe4ff */
[----:B------:R-:W2:Y:S01]  /*7440*/  @!P1 LDS.128 R8, [R74+0x7900] ;  /* 0x007900004a089984 */ /* 0x000ea20000000c00 */
[C---:B------:R-:W-:Y:S04]  /*7450*/  @!P5 LEA R4, P0, R0.reuse, c[0x0][0x1c8], 0x1 ;  /* 0x000072000004da11 */ /* 0x040fe800078008ff */
[----:B------:R-:W-:Y:S02]  /*7460*/  @!P5 LEA.HI.X R5, R0, c[0x0][0x1cc], R2, 0x1, P0 ;  /* 0x000073000005da11 */ /* 0x000fe400000f0c02 */
[----:B------:R-:W-:Y:S04]  /*7470*/  @!P1 IADD3 R0, P0, R113, UR9, RZ ;  /* 0x0000000971009c10 */ /* 0x000fe8000ff1e0ff */
[----:B------:R-:W-:Y:S02]  /*7480*/  @!P1 IADD3.X R3, R112, UR8, RZ, P0, !PT ;  /* 0x0000000870039c10 */ /* 0x000fe400087fe4ff */
[C---:B------:R-:W-:Y:S04]  /*7490*/  @!P1 LEA R2, P0, R0.reuse, c[0x0][0x1c8], 0x1 ;  /* 0x0000720000029a11 */ /* 0x040fe800078008ff */
[----:B------:R-:W-:Y:S01]  /*74a0*/  @!P1 LEA.HI.X R3, R0, c[0x0][0x1cc], R3, 0x1, P0 ;  /* 0x0000730000039a11 */ /* 0x000fe200000f0c03 */
[----:B-1----:R1:W-:Y:S04]  /*74b0*/  @!P5 STG.E.128 [R4.64], R12 ;  /* 0x0000000c0400d986 */ /* 0x0023e8000c101d1c */
[----:B--2---:R1:W-:Y:S04]  /*74c0*/  @!P1 STG.E.128 [R2.64], R8 ;  /* 0x0000000802009986 */ /* 0x0043e8000c101d1c */
.L_x_1674:
[----:B------:R-:W-:Y:S05]  /*74d0*/  BSYNC B2 ;  /* 0x0000000000027941 */ /* 0x000fea0003800000 */
.L_x_1651:
[----:B------:R-:W-:Y:S01]  /*74e0*/  USHF.L.U32 UR8, UR17, 0x6, URZ ;  /* 0x0000000611087899 */ /* 0x000fe2000800063f */
[----:B------:R-:W-:Y:S01]  /*74f0*/  ISETP.NE.AND P6, PT, R153, RZ, PT ;  /* 0x000000ff9900720c */ /* 0x000fe20003fc5270 */
[----:B------:R-:W-:Y:S01]  /*7500*/  USHF.L.U64.HI UR43, UR17, 0x6, UR43 ;  /* 0x00000006112b7899 */ /* 0x000fe2000801022b */
[----:B------:R-:W-:Y:S01]  /*7510*/  BSSY B0, `(.L_x_1689) ;  /* 0x0000052000007945 */ /* 0x000fe20003800000 */
[----:B------:R-:W-:Y:S02]  /*7520*/  UIADD3 UR9, -UR8, UR23, URZ ;  /* 0x0000001708097290 */ /* 0x000fe4000fffe13f */
[----:B-1---5:R-:W-:Y:S02]  /*7530*/  IADD3 R5, R128, -UR8, RZ ;  /* 0x8000000880057c10 */ /* 0x022fe4000fffe0ff */
[----:B------:R-:W-:Y:S01]  /*7540*/  IADD3 R0, P0, R139, UR8, RZ ;  /* 0x000000088b007c10 */ /* 0x000fe2000ff1e0ff */
[----:B------:R-:W-:Y:S01]  /*7550*/  UISETP.LT.AND UP0, UPT, UR9, 0x40, UPT ;  /* 0x000000400900788c */ /* 0x000fe2000bf01270 */
[C---:B------:R-:W-:Y:S02]  /*7560*/  ISETP.GE.AND P2, PT, R5.reuse, 0x11, PT ;  /* 0x000000110500780c */ /* 0x040fe40003f46270 */
[C---:B------:R-:W-:Y:S01]  /*7570*/  ISETP.GE.AND P3, PT, R5.reuse, 0x1, PT ;  /* 0x000000010500780c */ /* 0x040fe20003f66270 */
[----:B------:R-:W-:Y:S01]  /*7580*/  USEL UR9, UR9, 0x40, UP0 ;  /* 0x0000004009097887 */ /* 0x000fe20008000000 */
[----:B------:R-:W-:Y:S02]  /*7590*/  ISETP.GE.AND P1, PT, R5, 0x21, PT ;  /* 0x000000210500780c */ /* 0x000fe40003f26270 */
[----:B------:R-:W-:Y:S07]  /*75a0*/  IADD3.X R4, R152, UR43, RZ, P0, !PT ;  /* 0x0000002b98047c10 */ /* 0x000fee00087fe4ff */
[----:B------:R-:W-:Y:S02]  /*75b0*/  @P2 IADD3 R7, P0, R0, 0x10, RZ ;  /* 0x0000001000072810 */ /* 0x000fe40007f1e0ff */
[----:B------:R-:W-:Y:S02]  /*75c0*/  @P3 IMAD R6, R4, c[0x0][0x258], RZ ;  /* 0x0000960004063a24 */ /* 0x000fe400078e02ff */
[----:B--2---:R-:W-:Y:S02]  /*75d0*/  @P3 IMAD.MOV.U32 R2, RZ, RZ, R96 ;  /* 0x000000ffff023224 */ /* 0x004fe400078e0060 */
[----:B------:R-:W-:Y:S02]  /*75e0*/  @P3 IMAD.MOV.U32 R3, RZ, RZ, R106 ;  /* 0x000000ffff033224 */ /* 0x000fe400078e006a */
[----:B------:R-:W-:Y:S01]  /*75f0*/  @P2 IMAD.X R8, RZ, RZ, R4, P0 ;  /* 0x000000ffff082224 */ /* 0x000fe200000e0604 */
[C---:B------:R-:W-:Y:S01]  /*7600*/  @P1 IADD3 R12, P0, R0.reuse, 0x20, RZ ;  /* 0x00000020000c1810 */ /* 0x040fe20007f1e0ff */
[C---:B------:R-:W-:Y:S04]  /*7610*/  @P3 IMAD.WIDE.U32 R2, R0.reuse, c[0x0][0x258], R2 ;  /* 0x0000960000023a25 */ /* 0x040fe800078e0002 */
[----:B------:R-:W-:Y:S02]  /*7620*/  @P3 IMAD R6, R0, c[0x0][0x25c], R6 ;  /* 0x0000970000063a24 */ /* 0x000fe400078e0206 */
[----:B------:R-:W-:Y:S01]  /*7630*/  @P1 IMAD.X R13, RZ, RZ, R4, P0 ;  /* 0x000000ffff0d1224 */ /* 0x000fe200000e0604 */
[C---:B------:R-:W-:Y:S01]  /*7640*/  @P3 LEA R10, P0, R2.reuse, c[0x0][0x250], 0x1 ;  /* 0x00009400020a3a11 */ /* 0x040fe200078008ff */
[----:B------:R-:W-:Y:S02]  /*7650*/  @P3 IMAD.IADD R6, R3, 0x1, R6 ;  /* 0x0000000103063824 */ /* 0x000fe400078e0206 */
[----:B------:R-:W-:Y:S03]  /*7660*/  @P2 IMAD.MOV.U32 R3, RZ, RZ, R106 ;  /* 0x000000ffff032224 */ /* 0x000fe600078e006a */
[----:B------:R-:W-:Y:S01]  /*7670*/  @P3 LEA.HI.X R11, R2, c[0x0][0x254], R6, 0x1, P0 ;  /* 0x00009500020b3a11 */ /* 0x000fe200000f0c06 */
[----:B------:R-:W-:Y:S01]  /*7680*/  @P2 IMAD R6, R8, c[0x0][0x258], RZ ;  /* 0x0000960008062a24 */ /* 0x000fe200078e02ff */
[-C--:B------:R-:W-:Y:S03]  /*7690*/  @P2 MOV R2, R96.reuse ;  /* 0x0000006000022202 */ /* 0x080fe60000000f00 */
[C---:B------:R-:W-:Y:S02]  /*76a0*/  @P2 IMAD R6, R7.reuse, c[0x0][0x25c], R6 ;  /* 0x0000970007062a24 */ /* 0x040fe400078e0206 */
[----:B------:R-:W-:Y:S04]  /*76b0*/  @P2 IMAD.WIDE.U32 R2, R7, c[0x0][0x258], R2 ;  /* 0x0000960007022a25 */ /* 0x000fe800078e0002 */
[----:B------:R-:W-:Y:S01]  /*76c0*/  @P2 IMAD.IADD R6, R3, 0x1, R6 ;  /* 0x0000000103062824 */ /* 0x000fe200078e0206 */
[C---:B------:R-:W-:Y:S01]  /*76d0*/  @P2 LEA R8, P0, R2.reuse, c[0x0][0x250], 0x1 ;  /* 0x0000940002082a11 */ /* 0x040fe200078008ff */
[----:B------:R-:W-:Y:S03]  /*76e0*/  @P1 IMAD.MOV.U32 R3, RZ, RZ, R106 ;  /* 0x000000ffff031224 */ /* 0x000fe600078e006a */
[----:B------:R-:W-:Y:S02]  /*76f0*/  @P2 LEA.HI.X R9, R2, c[0x0][0x254], R6, 0x1, P0 ;  /* 0x0000950002092a11 */ /* 0x000fe400000f0c06 */
[----:B------:R-:W-:Y:S02]  /*7700*/  ISETP.GE.AND P0, PT, R5, 0x31, PT ;  /* 0x000000310500780c */ /* 0x000fe40003f06270 */
[----:B------:R-:W-:Y:S05]  /*7710*/  @P1 MOV R2, R96 ;  /* 0x0000006000021202 */ /* 0x000fea0000000f00 */
[----:B------:R-:W-:Y:S06]  /*7720*/  @P1 IMAD.WIDE.U32 R2, R12, c[0x0][0x258], R2 ;  /* 0x000096000c021a25 */ /* 0x000fec00078e0002 */
[----:B------:R-:W-:Y:S01]  /*7730*/  @P0 IADD3 R5, P4, R0, 0x30, RZ ;  /* 0x0000003000050810 */ /* 0x000fe20007f9e0ff */
[----:B------:R-:W-:Y:S04]  /*7740*/  @P1 IMAD R0, R13, c[0x0][0x258], RZ ;  /* 0x000096000d001a24 */ /* 0x000fe800078e02ff */
[----:B------:R-:W-:Y:S02]  /*7750*/  @P1 IMAD R0, R12, c[0x0][0x25c], R0 ;  /* 0x000097000c001a24 */ /* 0x000fe400078e0200 */
[----:B------:R-:W-:Y:S01]  /*7760*/  @P0 IMAD.X R4, RZ, RZ, R4, P4 ;  /* 0x000000ffff040224 */ /* 0x000fe200020e0604 */
[C---:B------:R-:W-:Y:S01]  /*7770*/  @P1 LEA R6, P4, R2.reuse, c[0x0][0x250], 0x1 ;  /* 0x0000940002061a11 */ /* 0x040fe200078808ff */
[----:B------:R-:W-:Y:S01]  /*7780*/  @P1 IMAD.IADD R0, R3, 0x1, R0 ;  /* 0x0000000103001824 */ /* 0x000fe200078e0200 */
[----:B------:R-:W-:Y:S04]  /*7790*/  @P0 MOV R3, R106 ;  /* 0x0000006a00030202 */ /* 0x000fe80000000f00 */
[----:B------:R-:W-:Y:S01]  /*77a0*/  @P1 LEA.HI.X R7, R2, c[0x0][0x254], R0, 0x1, P4 ;  /* 0x0000950002071a11 */ /* 0x000fe200020f0c00 */
[----:B------:R-:W-:Y:S02]  /*77b0*/  @P0 IMAD R0, R4, c[0x0][0x258], RZ ;  /* 0x0000960004000a24 */ /* 0x000fe400078e02ff */
[----:B------:R-:W-:Y:S02]  /*77c0*/  @P0 IMAD.MOV.U32 R2, RZ, RZ, R96 ;  /* 0x000000ffff020224 */ /* 0x000fe400078e0060 */
[C---:B------:R-:W-:Y:S02]  /*77d0*/  @P0 IMAD R0, R5.reuse, c[0x0][0x25c], R0 ;  /* 0x0000970005000a24 */ /* 0x040fe400078e0200 */
[----:B------:R-:W-:Y:S04]  /*77e0*/  @P0 IMAD.WIDE.U32 R2, R5, c[0x0][0x258], R2 ;  /* 0x0000960005020a25 */ /* 0x000fe800078e0002 */
[----:B------:R-:W-:Y:S01]  /*77f0*/  @P0 IMAD.IADD R0, R3, 0x1, R0 ;  /* 0x0000000103000824 */ /* 0x000fe200078e0200 */
[C---:B------:R-:W-:Y:S04]  /*7800*/  @P0 LEA R4, P4, R2.reuse, c[0x0][0x250], 0x1 ;  /* 0x0000940002040a11 */ /* 0x040fe800078808ff */
[----:B------:R-:W-:Y:S02]  /*7810*/  @P0 LEA.HI.X R5, R2, c[0x0][0x254], R0, 0x1, P4 ;  /* 0x0000950002050a11 */ /* 0x000fe400020f0c00 */
[----:B------:R-:W-:Y:S11]  /*7820*/  ISETP.NE.AND P4, PT, R154, RZ, PT ;  /* 0x000000ff9a00720c */ /* 0x000ff60003f85270 */
[----:B------:R-:W-:Y:S02]  /*7830*/  @!UPT UIADD3 URZ, URZ, URZ, URZ ;  /* 0x0000003f3f3ff290 */ /* 0x000fe4000fffe03f */
        /* <DEDUP_REMOVED lines=8> */
[----:B------:R2:W-:Y:S01]  /*78c0*/  @P1 LDGSTS.E.BYPASS.LTC128B.128 [R74+0x3100], [R6.64+0x80], !P6 ;  /* 0x03100080064a1fae */ /* 0x0005e2000f101d5c */
[----:B------:R-:W-:Y:S04]  /*78d0*/  ISETP.GE.AND P1, PT, R92, UR9, PT ;  /* 0x000000095c007c0c */ /* 0x000fe8000bf26270 */
[----:B------:R1:W-:Y:S05]  /*78e0*/  @P0 LDGSTS.E.BYPASS.LTC128B.128 [R74+0x1900], [R4.64], !P4 ;  /* 0x01900000044a0fae */ /* 0x0003ea000e101d5c */
[----:B------:R1:W-:Y:S05]  /*78f0*/  @P0 LDGSTS.E.BYPASS.LTC128B.128 [R74+0x3900], [R4.64+0x80], !P6 ;  /* 0x03900080044a0fae */ /* 0x0003ea000f101d5c */
[----:B------:R-:W0:Y:S01]  /*7900*/  LDGDEPBAR ;  /* 0x00000000000079af */ /* 0x000e220000000000 */
[----:B--2---:R-:W-:Y:S04]  /*7910*/  IADD3 R6, P0, R150, UR8, RZ ;  /* 0x0000000896067c10 */ /* 0x004fe8000ff1e0ff */
[----:B------:R-:W-:Y:S01]  /*7920*/  IADD3.X R7, R149, UR43, RZ, P0, !PT ;  /* 0x0000002b95077c10 */ /* 0x000fe200087fe4ff */
        /* <DEDUP_REMOVED lines=16> */
.L_x_1690:
[----:B-1----:R-:W-:Y:S05]  /*7a30*/  BSYNC B0 ;  /* 0x0000000000007941 */ /* 0x002fea0003800000 */
.L_x_1689:
[----:B------:R-:W-:Y:S01]  /*7a40*/  ISETP.GE.AND P0, PT, R157, UR9, PT ;  /* 0x000000099d007c0c */ /* 0x000fe2000bf06270 */
        /* <DEDUP_REMOVED lines=18> */
.L_x_1692:
[----:B------:R-:W-:Y:S05]  /*7b70*/  BSYNC B0 ;  /* 0x0000000000007941 */ /* 0x000fea0003800000 */
.L_x_1691:
[----:B------:R-:W-:Y:S01]  /*7b80*/  ISETP.GE.AND P0, PT, R156, UR9, PT ;  /* 0x000000099c007c0c */ /* 0x000fe2000bf06270 */
        /* <DEDUP_REMOVED lines=18> */
.L_x_1694:
[----:B------:R-:W-:Y:S05]  /*7cb0*/  BSYNC B0 ;  /* 0x0000000000007941 */ /* 0x000fea0003800000 */
.L_x_1693:
        /* <DEDUP_REMOVED lines=19> */
.L_x_1696:
[----:B------:R-:W-:Y:S05]  /*7df0*/  BSYNC B0 ;  /* 0x0000000000007941 */ /* 0x000fea0003800000 */
.L_x_1695:
[----:B------:R-:W-:Y:S02]  /*7e00*/  UISETP.GT.AND UP0, UPT, UR17, UR10, UPT ;  /* 0x0000000a1100728c */ /* 0x000fe4000bf04270 */
[----:B------:R-:W-:Y:S04]  /*7e10*/  UIADD3 UR17, UR17, -0x1, URZ ;  /* 0xffffffff11117890 */ /* 0x000fe8000fffe03f */
[----:B------:R-:W-:Y:S02]  /*7e20*/  PLOP3.LUT P0, PT, PT, PT, UP0, 0x80, 0x0 ;  /* 0x000000000000781c */ /* 0x000fe40003f0f008 */
[----:B------:R-:W-:Y:S02]  /*7e30*/  PLOP3.LUT P1, PT, PT, PT, UP0, 0x80, 0x0 ;  /* 0x000000000000781c */ /* 0x000fe40003f2f008 */
[----:B------:R-:W-:Y:S01]  /*7e40*/  PLOP3.LUT P2, PT, PT, PT, UP0, 0x80, 0x0 ;  /* 0x000000000000781c */ /* 0x000fe20003f4f008 */
[----:B------:R-:W-:Y:S02]  /*7e50*/  @UP0 UIMAD UR8, UR14, UR17, URZ ;  /* 0x000000110e0802a4 */ /* 0x000fe4000f8e023f */
[----:B------:R-:W-:Y:S04]  /*7e60*/  @UP0 USHF.R.S32.HI UR9, URZ, 0x1f, UR17 ;  /* 0x0000001f3f090899 */ /* 0x000fe80008011411 */
[----:B------:R-:W-:Y:S02]  /*7e70*/  IMAD.U32 R0, RZ, RZ, UR8 ;  /* 0x00000008ff007e24 */ /* 0x000fe4000f8e00ff */
[----:B-1----:R-:W-:Y:S02]  /*7e80*/  @P0 IMAD.MOV.U32 R2, RZ, RZ, R126 ;  /* 0x000000ffff020224 */ /* 0x002fe400078e007e */
[----:B------:R-:W-:Y:S01]  /*7e90*/  @P0 IMAD.MOV.U32 R3, RZ, RZ, R125 ;  /* 0x000000ffff030224 */ /* 0x000fe200078e007d */
[----:B------:R-:W-:Y:S03]  /*7ea0*/  PLOP3.LUT P0, PT, PT, PT, UP0, 0x80, 0x0 ;  /* 0x000000000000781c */ /* 0x000fe60003f0f008 */
[C---:B------:R-:W-:Y:S01]  /*7eb0*/  @P1 IMAD.WIDE.U32 R2, R174.reuse, UR17, R2 ;  /* 0x00000011ae021c25 */ /* 0x040fe2000f8e0002 */
[----:B------:R-:W-:Y:S09]  /*7ec0*/  PLOP3.LUT P1, PT, PT, PT, UP0, 0x80, 0x0 ;  /* 0x000000000000781c */ /* 0x000ff20003f2f008 */
[----:B------:R-:W-:Y:S01]  /*7ed0*/  @P0 IMAD R0, R174, UR9, R0 ;  /* 0x00000009ae000c24 */ /* 0x000fe2000f8e0200 */
[----:B------:R-:W-:Y:S03]  /*7ee0*/  PLOP3.LUT P0, PT, PT, PT, UP0, 0x80, 0x0 ;  /* 0x000000000000781c */ /* 0x000fe60003f0f008 */
[----:B------:R-:W-:Y:S01]  /*7ef0*/  @P1 IMAD.IADD R3, R3, 0x1, R0 ;  /* 0x0000000103031824 */ /* 0x000fe200078e0200 */
[----:B------:R-:W-:Y:S09]  /*7f00*/  PLOP3.LUT P1, PT, PT, PT, UP0, 0x80, 0x0 ;  /* 0x000000000000781c */ /* 0x000ff20003f2f008 */
[C---:B------:R-:W-:Y:S11]  /*7f10*/  @P0 LEA R0, P0, R2.reuse, c[0x0][0x220], 0x1 ;  /* 0x0000880002000a11 */ /* 0x040ff600078008ff */
[----:B------:R-:W-:Y:S02]  /*7f20*/  @!UPT UIADD3 URZ, URZ, URZ, URZ ;  /* 0x0000003f3f3ff290 */ /* 0x000fe4000fffe03f */
[----:B------:R-:W-:Y:S02]  /*7f30*/  @P1 LEA.HI.X R3, R2, c[0x0][0x224], R3, 0x1, P0 ;  /* 0x0000890002031a11 */ /* 0x000fe400000f0c03 */
[----:B------:R-:W-:Y:S11]  /*7f40*/  PLOP3.LUT P0, PT, PT, PT, UP0, 0x80, 0x0 ;  /* 0x000000000000781c */ /* 0x000ff60003f0f008 */
[----:B------:R-:W-:Y:S02]  /*7f50*/  @!UPT UIADD3 URZ, URZ, URZ, URZ ;  /* 0x0000003f3f3ff290 */ /* 0x000fe4000fffe03f */
[----:B------:R-:W-:Y:S11]  /*7f60*/  @P0 IADD3 R11, P1, P0, R159, 0x80, R0 ;  /* 0x000000809f0b0810 */ /* 0x000ff6000783e000 */
[----:B------:R-:W-:Y:S02]  /*7f70*/  @!UPT UIADD3 URZ, URZ, URZ, URZ ;  /* 0x0000003f3f3ff290 */ /* 0x000fe4000fffe03f */
[----:B------:R-:W-:Y:S02]  /*7f80*/  @P2 IADD3.X R10, R158, RZ, R3, P1, P0 ;  /* 0x000000ff9e0a2210 */ /* 0x000fe40000fe0403 */
[----:B------:R-:W-:Y:S02]  /*7f90*/  PLOP3.LUT P0, PT, PT, PT, UP0, 0x80, 0x0 ;  /* 0x000000000000781c */ /* 0x000fe40003f0f008 */
[----:B------:R-:W-:Y:S11]  /*7fa0*/  PLOP3.LUT P1, PT, PT, PT, UP0, 0x80, 0x0 ;  /* 0x000000000000781c */ /* 0x000ff60003f2f008 */
[-C--:B------:R-:W-:Y:S11]  /*7fb0*/  @P0 IADD3 R7, P0, R0, R159.reuse, RZ ;  /* 0x0000009f00070210 */ /* 0x080ff60007f1e0ff */
[----:B------:R-:W-:Y:S02]  /*7fc0*/  @!UPT UIADD3 URZ, URZ, URZ, URZ ;  /* 0x0000003f3f3ff290 */ /* 0x000fe4000fffe03f */
[--C-:B------:R-:W-:Y:S01]  /*7fd0*/  @P1 IMAD.X R6, R3, 0x1, R158.reuse, P0 ;  /* 0x0000000103061824 */ /* 0x100fe200000e069e */
[----:B------:R-:W-:Y:S02]  /*7fe0*/  PLOP3.LUT P0, PT, PT, PT, UP0, 0x80, 0x0 ;  /* 0x000000000000781c */ /* 0x000fe40003f0f008 */
[----:B------:R-:W-:Y:S11]  /*7ff0*/  PLOP3.LUT P1, PT, PT, PT, UP0, 0x80, 0x0 ;  /* 0x000000000000781c */ /* 0x000ff60003f2f008 */
[C---:B------:R-:W-:Y:S11]  /*8000*/  @P0 IADD3 R9, P0, R7.reuse, R159, RZ ;  /* 0x0000009f07090210 */ /* 0x040ff60007f1e0ff */
[----:B------:R-:W-:Y:S02]  /*8010*/  @!UPT UIADD3 URZ, URZ, URZ, URZ ;  /* 0x0000003f3f3ff290 */ /* 0x000fe4000fffe03f */
[C---:B------:R-:W-:Y:S01]  /*8020*/  @P1 IMAD.X R8, R6.reuse, 0x1, R158, P0 ;  /* 0x0000000106081824 */ /* 0x040fe200000e069e */
[----:B------:R-:W-:Y:S02]  /*8030*/  PLOP3.LUT P0, PT, PT, PT, UP0, 0x80, 0x0 ;  /* 0x000000000000781c */ /* 0x000fe40003f0f008 */
[----:B------:R-:W-:Y:S11]  /*8040*/  PLOP3.LUT P1, PT, PT, PT, UP0, 0x80, 0x0 ;  /* 0x000000000000781c */ /* 0x000ff60003f2f008 */
[----:B------:R-:W-:Y:S11]  /*8050*/  @P0 IADD3 R13, P0, R7, R121, RZ ;  /* 0x00000079070d0210 */ /* 0x000ff60007f1e0ff */
[----:B------:R-:W-:Y:S02]  /*8060*/  @!UPT UIADD3 URZ, URZ, URZ, URZ ;  /* 0x0000003f3f3ff290 */ /* 0x000fe4000fffe03f */
[----:B------:R-:W-:Y:S01]  /*8070*/  @P1 IMAD.X R12, R6, 0x1, R120, P0 ;  /* 0x00000001060c1824 */ /* 0x000fe200000e0678 */
        /* <DEDUP_REMOVED lines=12> */
[----:B------:R-:W-:Y:S01]  /*8140*/  @P0 IMAD.MOV.U32 R2, RZ, RZ, R0 ;  /* 0x000000ffff020224 */ /* 0x000fe200078e0000 */
[----:B------:R-:W-:Y:S04]  /*8150*/  PLOP3.LUT P0, PT, PT, PT, UP0, 0x80, 0x0 ;  /* 0x000000000000781c */ /* 0x000fe80003f0f008 */
[----:B------:R-:W-:Y:S01]  /*8160*/  @!PT LDS RZ, [RZ] ;  /* 0x00000000fffff984 */ /* 0x000fe20000000800 */
[----:B------:R-:W-:Y:S01]  /*8170*/  @!PT LDS RZ, [RZ] ;  /* 0x00000000fffff984 */ /* 0x000fe20000000800 */
[----:B------:R-:W-:Y:S01]  /*8180*/  @!PT LDS RZ, [RZ] ;  /* 0x00000000fffff984 */ /* 0x000fe20000000800 */
[----:B------:R1:W-:Y:S01]  /*8190*/  @P1 LDGSTS.E.BYPASS.LTC128B.128 [R74+0x4100], [R2.64], !P4 ;  /* 0x04100000024a1fae */ /* 0x0003e2000e101d5c */
[----:B------:R-:W-:Y:S08]  /*81a0*/  PLOP3.LUT P1, PT, PT, PT, UP0, 0x80, 0x0 ;  /* 0x000000000000781c */ /* 0x000ff00003f2f008 */
[----:B------:R1:W-:Y:S01]  /*81b0*/  @P0 LDGSTS.E.BYPASS.LTC128B.128 [R74+0x6100], [R2.64+0x80], !P6 ;  /* 0x06100080024a0fae */ /* 0x0003e2000f101d5c */
[----:B------:R-:W-:Y:S04]  /*81c0*/  PLOP3.LUT P0, PT, PT, PT, UP0, 0x80, 0x0 ;  /* 0x000000000000781c */ /* 0x000fe80003f0f008 */
[----:B-1----:R-:W-:Y:S02]  /*81d0*/  @P1 IMAD.MOV.U32 R2, RZ, RZ, R7 ;  /* 0x000000ffff021224 */ /* 0x002fe400078e0007 */
[----:B------:R-:W-:Y:S01]  /*81e0*/  @P1 IMAD.MOV.U32 R3, RZ, RZ, R6 ;  /* 0x000000ffff031224 */ /* 0x000fe200078e0006 */
[----:B------:R-:W-:Y:S06]  /*81f0*/  PLOP3.LUT P1, PT, PT, PT, UP0, 0x80, 0x0 ;  /* 0x000000000000781c */ /* 0x000fec0003f2f008 */
[----:B------:R1:W-:Y:S01]  /*8200*/  @P0 LDGSTS.E.BYPASS.LTC128B.128 [R74+0x4900], [R2.64], !P4 ;  /* 0x04900000024a0fae */ /* 0x0003e2000e101d5c */
[----:B------:R-:W-:Y:S06]  /*8210*/  PLOP3.LUT P0, PT, PT, PT, UP0, 0x80, 0x0 ;  /* 0x000000000000781c */ /* 0x000fec0003f0f008 */
[----:B-1----:R-:W-:Y:S02]  /*8220*/  @P1 IMAD.MOV.U32 R2, RZ, RZ, R11 ;  /* 0x000000ffff021224 */ /* 0x002fe400078e000b */
[----:B------:R-:W-:Y:S01]  /*8230*/  @P1 IMAD.MOV.U32 R3, RZ, RZ, R10 ;  /* 0x000000ffff031224 */ /* 0x000fe200078e000a */
[----:B------:R-:W-:Y:S04]  /*8240*/  PLOP3.LUT P1, PT, PT, PT, UP0, 0x80, 0x0 ;  /* 0x000000000000781c */ /* 0x000fe80003f2f008 */
[----:B------:R1:W-:Y:S01]  /*8250*/  @P0 LDGSTS.E.BYPASS.LTC128B.128 [R74+0x6900], [R2.64], !P6 ;  /* 0x06900000024a0fae */ /* 0x0003e2000f101d5c */
[----:B------:R-:W-:Y:S08]  /*8260*/  PLOP3.LUT P0, PT, PT, PT, UP0, 0x80, 0x0 ;  /* 0x000000000000781c */ /* 0x000ff00003f0f008 */
[----:B-1----:R-:W-:Y:S02]  /*8270*/  @P1 IMAD.MOV.U32 R2, RZ, RZ, R9 ;  /* 0x000000ffff021224 */ /* 0x002fe400078e0009 */
[----:B------:R-:W-:Y:S01]  /*8280*/  @P1 IMAD.MOV.U32 R3, RZ, RZ, R8 ;  /* 0x000000ffff031224 */ /* 0x000fe200078e0008 */
[----:B------:R-:W-:Y:S04]  /*8290*/  PLOP3.LUT P1, PT, PT, PT, UP0, 0x80, 0x0 ;  /* 0x000000000000781c */ /* 0x000fe80003f2f008 */
[----:B------:R1:W-:Y:S01]  /*82a0*/  @P0 LDGSTS.E.BYPASS.LTC128B.128 [R74+0x5100], [R2.64], !P4 ;  /* 0x05100000024a0fae */ /* 0x0003e2000e101d5c */
[----:B------:R-:W-:Y:S08]  /*82b0*/  PLOP3.LUT P0, PT, PT, PT, UP0, 0x80, 0x0 ;  /* 0x000000000000781c */ /* 0x000ff00003f0f008 */
[----:B-1----:R-:W-:Y:S02]  /*82c0*/  @P1 IMAD.MOV.U32 R2, RZ, RZ, R13 ;  /* 0x000000ffff021224 */ /* 0x002fe400078e000d */
[----:B------:R-:W-:Y:S01]  /*82d0*/  @P1 IMAD.MOV.U32 R3, RZ, RZ, R12 ;  /* 0x000000ffff031224 */ /* 0x000fe200078e000c */
[----:B------:R-:W-:Y:S02]  /*82e0*/  PLOP3.LUT P1, PT, PT, PT, UP0, 0x80, 0x0 ;  /* 0x000000000000781c */ /* 0x000fe40003f2f008 */
[----:B------:R-:W-:Y:S02]  /*82f0*/  PLOP3.LUT P1, PT, PT, PT, UP0, 0x80, 0x0 ;  /* 0x000000000000781c */ /* 0x000fe40003f2f008 */
[----:B------:R1:W-:Y:S01]  /*8300*/  @P0 LDGSTS.E.BYPASS.LTC128B.128 [R74+0x7100], [R2.64], !P6 ;  /* 0x07100000024a0fae */ /* 0x0003e2000f101d5c */
[----:B------:R-:W-:Y:S10]  /*8310*/  PLOP3.LUT P0, PT, PT, PT, UP0, 0x80, 0x0 ;  /* 0x000000000000781c */ /* 0x000ff40003f0f008 */
[----:B------:R2:W-:Y:S03]  /*8320*/  @P1 LDGSTS.E.BYPASS.LTC128B.128 [R74+0x5900], [R4.64], !P4 ;  /* 0x05900000044a1fae */ /* 0x0005e6000e101d5c */
[----:B-1----:R-:W-:Y:S02]  /*8330*/  @P0 IMAD.MOV.U32 R2, RZ, RZ, R15 ;  /* 0x000000ffff020224 */ /* 0x002fe400078e000f */
[----:B------:R-:W-:Y:S01]  /*8340*/  @P0 IMAD.MOV.U32 R3, RZ, RZ, R14 ;  /* 0x000000ffff030224 */ /* 0x000fe200078e000e */
[----:B------:R-:W-:Y:S11]  /*8350*/  PLOP3.LUT P0, PT, PT, PT, UP0, 0x80, 0x0 ;  /* 0x000000000000781c */ /* 0x000ff60003f0f008 */
[----:B------:R-:W-:Y:S02]  /*8360*/  @!UPT UIADD3 URZ, URZ, URZ, URZ ;  /* 0x0000003f3f3ff290 */ /* 0x000fe4000fffe03f */
[----:B------:R2:W-:Y:S01]  /*8370*/  @P0 LDGSTS.E.BYPASS.LTC128B.128 [R74+0x7900], [R2.64], !P6 ;  /* 0x07900000024a0fae */ /* 0x0005e2000f101d5c */
[----:B------:R-:W-:Y:S05]  /*8380*/  PLOP3.LUT P0, PT, PT, PT, UP0, 0x80, 0x0 ;  /* 0x000000000000781c */ /* 0x000fea0003f0f008 */
[----:B------:R-:W0:Y:S08]  /*8390*/  LDGDEPBAR ;  /* 0x00000000000079af */ /* 0x000e300000000000 */
[----:B------:R-:W-:-:S05]  /*83a0*/  @P0 BRA `(.L_x_1697) ;  /* 0xffff9cd000000947 */ /* 0x000fca000383ffff */
[----:B------:R-:W-:Y:S06]  /*83b0*/  BAR.SYNC.DEFER_BLOCKING 0x0 ;  /* 0x0000000000007b1d */ /* 0x000fec0000010000 */
.L_x_1650:
[----:B--23--:R-:W-:Y:S01]  /*83c0*/  UIADD3 UR6, UR18, 0x7f, URZ ;  /* 0x0000007f12067890 */ /* 0x00cfe2000fffe03f */
[----:B------:R-:W-:Y:S01]  /*83d0*/  PLOP3.LUT P4, PT, PT, PT, PT, 0x80, 0x0 ;  /* 0x000000000000781c */ /* 0x000fe20003f8f070 */
[----:B------:R-:W-:Y:S01]  /*83e0*/  ULDC.64 UR4, c[0x0][0x2c8] ;  /* 0x0000b20000047ab9 */ /* 0x000fe20000000a00 */
[----:B------:R-:W-:Y:S01]  /*83f0*/  CS2R R126, SRZ ;  /* 0x00000000007e7805 */ /* 0x000fe2000001ff00 */
[----:B------:R-:W-:Y:S01]  /*8400*/  UIMAD.WIDE.U32 UR8, UR6, UR4, URZ ;  /* 0x00000004060872a5 */ /* 0x000fe2000f8e003f */
[----:B------:R-:W-:Y:S01]  /*8410*/  CS2R R124, SRZ ;  /* 0x00000000007c7805 */ /* 0x000fe2000001ff00 */
[----:B------:R-:W-:Y:S01]  /*8420*/  UIADD3 UR20, UR20, UR21, URZ ;  /* 0x0000001514147290 */ /* 0x000fe2000fffe03f */
[----:B------:R-:W-:Y:S01]  /*8430*/  IMAD.MOV.U32 R11, RZ, RZ, RZ ;  /* 0x000000ffff0b7224 */ /* 0x000fe200078e00ff */
[----:B------:R-:W-:Y:S01]  /*8440*/  @UP2 USHF.R.U32.HI UR6, URZ, UR5, UR9 ;  /* 0x000000053f062299 */ /* 0x000fe20008011609 */
[----:B------:R-:W-:Y:S01]  /*8450*/  IMAD.MOV.U32 R130, RZ, RZ, RZ ;  /* 0x000000ffff827224 */ /* 0x000fe200078e00ff */
[----:B------:R-:W-:Y:S01]  /*8460*/  CS2R R12, SRZ ;  /* 0x00000000000c7805 */ /* 0x000fe2000001ff00 */
[----:B------:R-:W-:Y:S01]  /*8470*/  MOV R128, RZ ;  /* 0x000000ff00807202 */ /* 0x000fe20000000f00 */
[----:B------:R-:W-:Y:S01]  /*8480*/  UIADD3 UR6, UR11, UR6, URZ ;  /* 0x000000060b067290 */ /* 0x000fe2000fffe03f */
[----:B------:R-:W-:Y:S01]  /*8490*/  IMAD.MOV.U32 R122, RZ, RZ, RZ ;  /* 0x000000ffff7a7224 */ /* 0x000fe200078e00ff */
[----:B------:R-:W-:Y:S01]  /*84a0*/  CS2R R14, SRZ ;  /* 0x00000000000e7805 */ /* 0x000fe2000001ff00 */
[----:B------:R-:W-:Y:S01]  /*84b0*/  MOV R120, RZ ;  /* 0x000000ff00787202 */ /* 0x000fe20000000f00 */
[----:B------:R-:W-:Y:S01]  /*84c0*/  USHF.R.S32.HI UR4, URZ, 0x1f, UR6 ;  /* 0x0000001f3f047899 */ /* 0x000fe20008011406 */
[----:B------:R-:W-:Y:S01]  /*84d0*/  IMAD.MOV.U32 R118, RZ, RZ, RZ ;  /* 0x000000ffff767224 */ /* 0x000fe200078e00ff */
[----:B------:R-:W-:Y:S01]  /*84e0*/  CS2R R16, SRZ ;  /* 0x0000000000107805 */ /* 0x000fe2000001ff00 */
[----:B------:R-:W-:Y:S01]  /*84f0*/  MOV R116, RZ ;  /* 0x000000ff00747202 */ /* 0x000fe20000000f00 */
[----:B------:R-:W-:Y:S01]  /*8500*/  ULEA.HI UR4, UR4, UR6, URZ, 0x6 ;  /* 0x0000000604047291 */ /* 0x000fe2000f8f303f */
[----:B------:R-:W-:Y:S01]  /*8510*/  IMAD.MOV.U32 R110, RZ, RZ, RZ ;  /* 0x000000ffff6e7224 */ /* 0x000fe200078e00ff */
[----:B------:R-:W-:Y:S01]  /*8520*/  CS2R R18, SRZ ;  /* 0x0000000000127805 */ /* 0x000fe2000001ff00 */
[----:B------:R-:W-:Y:S01]  /*8530*/  MOV R108, RZ ;  /* 0x000000ff006c7202 */ /* 0x000fe20000000f00 */
[----:B------:R-:W-:Y:S01]  /*8540*/  USHF.R.S32.HI UR4, URZ, 0x6, UR4 ;  /* 0x000000063f047899 */ /* 0x000fe20008011404 */
[----:B------:R-:W-:Y:S01]  /*8550*/  IMAD.MOV.U32 R114, RZ, RZ, RZ ;  /* 0x000000ffff727224 */ /* 0x000fe200078e00ff */
[----:B------:R-:W-:Y:S01]  /*8560*/  CS2R R20, SRZ ;  /* 0x0000000000147805 */ /* 0x000fe2000001ff00 */
[----:B------:R-:W-:Y:S01]  /*8570*/  MOV R112, RZ ;  /* 0x000000ff00707202 */ /* 0x000fe20000000f00 */
[----:B------:R-:W-:Y:S01]  /*8580*/  UISETP.LT.AND UP0, UPT, UR12, UR4, UPT ;  /* 0x000000040c00728c */ /* 0x000fe2000bf01270 */
[----:B------:R-:W-:Y:S01]  /*8590*/  IMAD.MOV.U32 R106, RZ, RZ, RZ ;  /* 0x000000ffff6a7224 */ /* 0x000fe200078e00ff */
[----:B------:R-:W-:Y:S01]  /*85a0*/  CS2R R22, SRZ ;  /* 0x0000000000167805 */ /* 0x000fe2000001ff00 */
[----:B------:R-:W-:Y:S01]  /*85b0*/  MOV R104, RZ ;  /* 0x000000ff00687202 */ /* 0x000fe20000000f00 */
[----:B------:R-:W-:Y:S01]  /*85c0*/  USEL UR12, UR12, UR4, UP0 ;  /* 0x000000040c0c7287 */ /* 0x000fe20008000000 */
[----:B------:R-:W-:Y:S01]  /*85d0*/  IMAD.MOV.U32 R102, RZ, RZ, RZ ;  /* 0x000000ffff667224 */ /* 0x000fe200078e00ff */
[----:B------:R-:W-:Y:S01]  /*85e0*/  CS2R R24, SRZ ;  /* 0x0000000000187805 */ /* 0x000fe2000001ff00 */
[----:B------:R-:W-:Y:S01]  /*85f0*/  MOV R100, RZ ;  /* 0x000000ff00647202 */ /* 0x000fe20000000f00 */
[----:B------:R-:W-:Y:S01]  /*8600*/  UISETP.GE.AND UP0, UPT, UR12, 0x1, UPT ;  /* 0x000000010c00788c */ /* 0x000fe2000bf06270 */
[----:B------:R-:W-:Y:S01]  /*8610*/  IMAD.MOV.U32 R94, RZ, RZ, RZ ;  /* 0x000000ffff5e7224 */ /* 0x000fe200078e00ff */
[----:B------:R-:W-:Y:S01]  /*8620*/  CS2R R26, SRZ ;  /* 0x00000000001a7805 */ /* 0x000fe2000001ff00 */
[----:B------:R-:W-:Y:S01]  /*8630*/  MOV R92, RZ ;  /* 0x000000ff005c7202 */ /* 0x000fe20000000f00 */
[----:B------:R-:W-:Y:S01]  /*8640*/  IMAD.MOV.U32 R98, RZ, RZ, RZ ;  /* 0x000000ffff627224 */ /* 0x000fe200078e00ff */
[----:B------:R-:W-:Y:S01]  /*8650*/  CS2R R28, SRZ ;  /* 0x00000000001c7805 */ /* 0x000fe2000001ff00 */
[----:B------:R-:W-:Y:S01]  /*8660*/  PLOP3.LUT P0, PT, PT, PT, UP0, 0x80, 0x0 ;  /* 0x000000000000781c */ /* 0x000fe20003f0f008 */
        /* <DEDUP_REMOVED lines=64> */
[----:B------:R-:W2:Y:S01]  /*8a70*/  LDL.LU R161, [R1+0x18] ;  /* 0x0000180001a17983 */ /* 0x000ea20000300800 */
[----:B------:R-:W-:-:S02]  /*8a80*/  ULDC.64 UR4, c[0x0][0x340] ;  /* 0x0000d00000047ab9 */ /* 0x000fc40000000a00 */
[----:B------:R-:W-:Y:S02]  /*8a90*/  UISETP.NE.U32.AND UP1, UPT, URZ, UR4, UPT ;  /* 0x000000043f00728c */ /* 0x000fe4000bf25070 */
[----:B------:R-:W-:Y:S02]  /*8aa0*/  ULDC.64 UR6, c[0x0][0x340] ;  /* 0x0000d00000067ab9 */ /* 0x000fe40000000a00 */
[----:B------:R-:W-:-:S06]  /*8ab0*/  UISETP.NE.AND.EX UP1, UPT, URZ, UR5, UPT, UP1 ;  /* 0x000000053f00728c */ /* 0x000fcc000bf25310 */
[----:B------:R-:W-:-:S05]  /*8ac0*/  PLOP3.LUT P0, PT, PT, PT, UP1, 0x80, 0x0 ;  /* 0x000000000000781c */ /* 0x000fca0003f0f018 */
[----:B------:R-:W-:Y:S02]  /*8ad0*/  @UP1 UMOV UR4, 0x4 ;  /* 0x0000000400041882 */ /* 0x000fe40000000000 */
[----:B------:R-:W-:-:S06]  /*8ae0*/  @UP1 UIMAD.WIDE UR4, UR26, UR4, UR6 ;  /* 0x000000041a0412a5 */ /* 0x000fcc000f8e0206 */
[----:B------:R-:W-:Y:S02]  /*8af0*/  IMAD.U32 R2, RZ, RZ, UR4 ;  /* 0x00000004ff027e24 */ /* 0x000fe4000f8e00ff */
[----:B------:R-:W-:Y:S01]  /*8b00*/  IMAD.U32 R3, RZ, RZ, UR5 ;  /* 0x00000005ff037e24 */ /* 0x000fe2000f8e00ff */
[----:B------:R-:W-:Y:S01]  /*8b10*/  SHF.R.S32.HI R157, RZ, 0x1f, R177 ;  /* 0x0000001fff9d7819 */ /* 0x000fe200000114b1 */
[----:B------:R-:W-:Y:S02]  /*8b20*/  USHF.R.S32.HI UR6, URZ, 0x1f, UR22 ;  /* 0x0000001f3f067899 */ /* 0x000fe40008011416 */
[----:B------:R-:W-:Y:S01]  /*8b30*/  ULDC.64 UR4, c[0x0][0x178] ;  /* 0x00005e0000047ab9 */ /* 0x000fe20000000a00 */
[----:B------:R1:W3:Y:S01]  /*8b40*/  @P0 LDG.E R13, [R2.64] ;  /* 0x0000001c020d0981 */ /* 0x0002e2000c1e1900 */
[----:B------:R-:W-:Y:S01]  /*8b50*/  UIMAD UR6, UR6, UR4, URZ ;  /* 0x00000004060672a4 */ /* 0x000fe2000f8e023f */
[----:B------:R-:W-:Y:S01]  /*8b60*/  PLOP3.LUT P2, PT, PT, PT, UP2, 0x80, 0x0 ;  /* 0x000000000000781c */ /* 0x000fe20003f4f028 */
[----:B------:R-:W-:Y:S01]  /*8b70*/  UIMAD.WIDE.U32 UR8, UR22, UR4, URZ ;  /* 0x00000004160872a5 */ /* 0x000fe2000f8e003f */
[----:B------:R-:W-:Y:S01]  /*8b80*/  LEA.HI R129, R157, R177, RZ, 0x4 ;  /* 0x000000b19d817211 */ /* 0x000fe200078f20ff */
[----:B------:R-:W-:Y:S01]  /*8b90*/  UIMAD UR22, UR22, UR5, UR6 ;  /* 0x00000005161672a4 */ /* 0x000fe2000f8e0206 */
[----:B------:R-:W-:Y:S01]  /*8ba0*/  IMAD.MOV.U32 R19, RZ, RZ, 0x10 ;  /* 0x00000010ff137424 */ /* 0x000fe200078e00ff */
[----:B------:R-:W-:Y:S01]  /*8bb0*/  USHF.R.S32.HI UR10, URZ, 0x1f, UR20 ;  /* 0x0000001f3f0a7899 */ /* 0x000fe20008011414 */
[----:B------:R-:W-:Y:S01]  /*8bc0*/  IMAD.MOV.U32 R17, RZ, RZ, 0x20 ;  /* 0x00000020ff117424 */ /* 0x000fe200078e00ff */
[----:B------:R-:W-:Y:S01]  /*8bd0*/  ULDC.64 UR6, c[0x0][0x348] ;  /* 0x0000d20000067ab9 */ /* 0x000fe20000000a00 */
[----:B------:R-:W-:Y:S01]  /*8be0*/  BSSY B0, `(.L_x_1699) ;  /* 0x000008b000007945 */ /* 0x000fe20003800000 */
[----:B------:R-:W-:-:S02]  /*8bf0*/  UISETP.NE.U32.AND UP0, UPT, URZ, UR6, UPT ;  /* 0x000000063f00728c */ /* 0x000fc4000bf05070 */
[----:B------:R-:W-:Y:S02]  /*8c00*/  ULDC.64 UR4, c[0x0][0x1b8] ;  /* 0x00006e0000047ab9 */ /* 0x000fe40000000a00 */
[----:B------:R-:W-:Y:S02]  /*8c10*/  UIADD3 UR23, UR9, UR22, URZ ;  /* 0x0000001609177290 */ /* 0x000fe4000fffe03f */
[----:B------:R-:W-:Y:S02]  /*8c20*/  UIMAD UR6, UR15, UR4, URZ ;  /* 0x000000040f0672a4 */ /* 0x000fe4000f8e023f */
[----:B------:R-:W-:Y:S02]  /*8c30*/  UISETP.NE.AND.EX UP0, UPT, URZ, UR7, UPT, UP0 ;  /* 0x000000073f00728c */ /* 0x000fe4000bf05300 */
[----:B------:R-:W-:Y:S02]  /*8c40*/  USHF.R.S32.HI UR9, URZ, 0x1f, UR26 ;  /* 0x0000001f3f097899 */ /* 0x000fe4000801141a */
[----:B------:R-:W-:Y:S01]  /*8c50*/  UMOV UR22, UR8 ;  /* 0x0000000800167c82 */ /* 0x000fe20008000000 */
[----:B-1----:R-:W-:Y:S01]  /*8c60*/  LEA.HI R2, R157, R177, RZ, 0x3 ;  /* 0x000000b19d027211 */ /* 0x002fe200078f18ff */
[----:B------:R-:W-:-:S02]  /*8c70*/  UIMAD UR6, UR16, UR5, UR6 ;  /* 0x00000005100672a4 */ /* 0x000fc4000f8e0206 */
[----:B------:R-:W-:Y:S01]  /*8c80*/  UIMAD.WIDE.U32 UR22, UR16, UR4, UR22 ;  /* 0x00000004101672a5 */ /* 0x000fe2000f8e0016 */
[----:B------:R-:W-:Y:S01]  /*8c90*/  LOP3.LUT R0, R2, 0xfffffff8, RZ, 0xc0, !PT ;  /* 0xfffffff802007812 */ /* 0x000fe200078ec0ff */
[----:B------:R-:W-:Y:S01]  /*8ca0*/  USEL UR7, UR9, URZ, !UP0 ;  /* 0x0000003f09077287 */ /* 0x000fe2000c000000 */
[----:B------:R-:W-:Y:S01]  /*8cb0*/  SHF.R.S32.HI R68, RZ, 0x3, R2 ;  /* 0x00000003ff447819 */ /* 0x000fe20000011402 */
[----:B------:R-:W-:Y:S02]  /*8cc0*/  ULDC.64 UR4, c[0x0][0x1c0] ;  /* 0x0000700000047ab9 */ /* 0x000fe40000000a00 */
[----:B------:R-:W-:Y:S01]  /*8cd0*/  IMAD.IADD R49, R177, 0x1, -R0 ;  /* 0x00000001b1317824 */ /* 0x000fe200078e0a00 */
[C---:B------:R-:W-:Y:S01]  /*8ce0*/  IADD3 R2, P3, R68.reuse, UR20, RZ ;  /* 0x0000001444027c10 */ /* 0x040fe2000ff7e0ff */
[----:B------:R-:W-:Y:S01]  /*8cf0*/  USEL UR8, UR26, URZ, !UP0 ;  /* 0x0000003f1a087287 */ /* 0x000fe2000c000000 */
[----:B------:R-:W-:Y:S01]  /*8d00*/  IADD3 R14, R68, UR18, RZ ;  /* 0x00000012440e7c10 */ /* 0x000fe2000fffe0ff */
[C---:B------:R-:W-:Y:S01]  /*8d10*/  IMAD.SHL.U32 R36, R49.reuse, 0x8, RZ ;  /* 0x0000000831247824 */ /* 0x040fe200078e00ff */
[----:B------:R-:W-:Y:S01]  /*8d20*/  UIMAD UR7, UR7, UR4, URZ ;  /* 0x00000004070772a4 */ /* 0x000fe2000f8e023f */
[----:B------:R-:W-:Y:S01]  /*8d30*/  IMAD.SHL.U32 R16, R49, 0x8, RZ ;  /* 0x0000000831107824 */ /* 0x000fe200078e00ff */
[----:B------:R-:W-:-:S02]  /*8d40*/  UIADD3 UR23, UR23, UR6, URZ ;  /* 0x0000000617177290 */ /* 0x000fc4000fffe03f */
[----:B------:R-:W-:Y:S01]  /*8d50*/  IADD3 R0, R36, 0x40, RZ ;  /* 0x0000004024007810 */ /* 0x000fe20007ffe0ff */
[----:B------:R-:W-:Y:S01]  /*8d60*/  UIMAD UR5, UR8, UR5, UR7 ;  /* 0x00000005080572a4 */ /* 0x000fe2000f8e0207 */
[----:B------:R-:W-:Y:S01]  /*8d70*/  SHF.R.S32.HI R37, RZ, 0x1f, R36 ;  /* 0x0000001fff257819 */ /* 0x000fe20000011424 */
[----:B------:R-:W-:Y:S01]  /*8d80*/  UIMAD.WIDE.U32 UR22, UR8, UR4, UR22 ;  /* 0x00000004081672a5 */ /* 0x000fe2000f8e0016 */
[----:B------:R-:W-:Y:S01]  /*8d90*/  ISETP.GE.AND P1, PT, R0, c[0x0][0x1d4], PT ;  /* 0x0000750000007a0c */ /* 0x000fe20003f26270 */
[----:B------:R-:W-:Y:S01]  /*8da0*/  IMAD R0, R49, 0x10, R68 ;  /* 0x0000001031007824 */ /* 0x000fe200078e0244 */
[----:B------:R-:W-:Y:S01]  /*8db0*/  ULDC.64 UR6, c[0x0][0x1e8] ;  /* 0x00007a0000067ab9 */ /* 0x000fe20000000a00 */
[----:B------:R-:W-:Y:S01]  /*8dc0*/  IADD3 R15, R16, 0x40, RZ ;  /* 0x00000040100f7810 */ /* 0x000fe20007ffe0ff */
[----:B------:R-:W-:Y:S02]  /*8dd0*/  UIADD3 UR5, UR23, UR5, URZ ;  /* 0x0000000517057290 */ /* 0x000fe4000fffe03f */
[----:B------:R-:W-:Y:S01]  /*8de0*/  IADD3 R7, R0, UR18, RZ ;  /* 0x0000001200077c10 */ /* 0x000fe2000fffe0ff */
[----:B------:R-:W-:Y:S01]  /*8df0*/  @!UP1 UMOV UR8, UR26 ;  /* 0x0000001a00089c82 */ /* 0x000fe20008000000 */
[----:B------:R-:W-:Y:S01]  /*8e00*/  LOP3.LUT R0, R129, 0xfffffff0, RZ, 0xc0, !PT ;  /* 0xfffffff081007812 */ /* 0x000fe200078ec0ff */
[----:B------:R-:W-:Y:S01]  /*8e10*/  UIMAD UR6, UR15, UR6, URZ ;  /* 0x000000060f0672a4 */ /* 0x000fe2000f8e023f */
[----:B------:R-:W-:Y:S01]  /*8e20*/  ISETP.GE.AND P4, PT, R15, c[0x0][0x198], PT ;  /* 0x000066000f007a0c */ /* 0x000fe20003f86270 */
[----:B------:R-:W-:Y:S01]  /*8e30*/  @P2 IMAD.HI.U32 R3, R7, c[0x0][0x2c8], RZ ;  /* 0x0000b20007032a27 */ /* 0x000fe200078e00ff */
[----:B------:R-:W-:Y:S01]  /*8e40*/  ISETP.NE.U32.AND P2, PT, RZ, c[0x0][0x350], PT ;  /* 0x0000d400ff007a0c */ /* 0x000fe20003f45070 */
[----:B------:R-:W-:-:S02]  /*8e50*/  UIMAD UR6, UR16, UR7, UR6 ;  /* 0x00000007100672a4 */ /* 0x000fc4000f8e0206 */
[----:B------:R-:W-:Y:S01]  /*8e60*/  IMAD.IADD R6, R177, 0x1, -R0 ;  /* 0x00000001b1067824 */ /* 0x000fe200078e0a00 */
[----:B------:R-:W-:Y:S01]  /*8e70*/  LEA.HI.X.SX32 R0, R68, UR10, 0x1, P3 ;  /* 0x0000000a44007c11 */ /* 0x000fe200098f0eff */
[----:B-----5:R-:W-:Y:S01]  /*8e80*/  IMAD.MOV.U32 R10, RZ, RZ, R7 ;  /* 0x000000ffff0a7224 */ /* 0x020fe200078e0007 */
[----:B------:R-:W-:Y:S01]  /*8e90*/  ISETP.NE.AND.EX P2, PT, RZ, c[0x0][0x354], PT, P2 ;  /* 0x0000d500ff007a0c */ /* 0x000fe20003f45320 */
[----:B------:R-:W-:Y:S01]  /*8ea0*/  ULDC UR20, c[0x0][0x2c4] ;  /* 0x0000b10000147ab9 */ /* 0x000fe20000000800 */
[----:B------:R-:W-:Y:S01]  /*8eb0*/  SHF.R.S32.HI R4, RZ, 0x1f, R6 ;  /* 0x0000001fff047819 */ /* 0x000fe20000011406 */
[----:B------:R-:W-:Y:S01]  /*8ec0*/  UIMAD UR20, UR24, UR20, URZ ;  /* 0x00000014181472a4 */ /* 0x000fe2000f8e023f */
[----:B------:R-:W-:Y:S02]  /*8ed0*/  ISETP.GE.AND P3, PT, R16, c[0x0][0x198], PT ;  /* 0x0000660010007a0c */ /* 0x000fe40003f66270 */
[----:B------:R-:W-:Y:S01]  /*8ee0*/  LEA.HI R128, R4, R6, RZ, 0x3 ;  /* 0x0000000604807211 */ /* 0x000fe200078f18ff */
[----:B------:R-:W-:-:S02]  /*8ef0*/  IMAD.WIDE.U32 R4, R2, c[0x0][0x1e0], R36 ;  /* 0x0000780002047a25 */ /* 0x000fc400078e0024 */
[----:B------:R-:W-:Y:S02]  /*8f00*/  ISETP.GE.AND P6, PT, R14, UR20, PT ;  /* 0x000000140e007c0c */ /* 0x000fe4000bfc6270 */
[----:B------:R-:W-:-:S05]  /*8f10*/  LOP3.LUT R8, R128, 0xfffffff8, RZ, 0xc0, !PT ;  /* 0xfffffff880087812 */ /* 0x000fca00078ec0ff */
[----:B------:R-:W-:Y:S02]  /*8f20*/  IMAD.IADD R127, R6, 0x1, -R8 ;  /* 0x00000001067f7824 */ /* 0x000fe400078e0a08 */
[----:B------:R-:W-:Y:S02]  /*8f30*/  IMAD.U32 R8, RZ, RZ, UR22 ;  /* 0x00000016ff087e24 */ /* 0x000fe4000f8e00ff */
[----:B------:R-:W-:Y:S01]  /*8f40*/  IMAD.MOV.U32 R6, RZ, RZ, R4 ;  /* 0x000000ffff067224 */ /* 0x000fe200078e0004 */
[----:B--2---:R-:W-:-:S04]  /*8f50*/  LOP3.LUT R161, R161, 0xfffffffd, RZ, 0xc0, !PT ;  /* 0xfffffffda1a17812 */ /* 0x004fc800078ec0ff */
[----:B------:R-:W-:Y:S02]  /*8f60*/  @P1 LOP3.LUT R161, R161, 0x2, RZ, 0xfc, !PT ;  /* 0x00000002a1a11812 */ /* 0x000fe400078efcff */
[----:B------:R-:W-:Y:S02]  /*8f70*/  PLOP3.LUT P1, PT, PT, PT, UP2, 0x80, 0x0 ;  /* 0x000000000000781c */ /* 0x000fe40003f2f028 */
[----:B------:R-:W-:-:S11]  /*8f80*/  LOP3.LUT R161, R161, 0xfffffffe, RZ, 0xc0, !PT ;  /* 0xfffffffea1a17812 */ /* 0x000fd600078ec0ff */
[----:B------:R-:W-:Y:S01]  /*8f90*/  @P1 SHF.R.U32.HI R10, RZ, c[0x0][0x2cc], R3 ;  /* 0x0000b300ff0a1a19 */ /* 0x000fe20000011603 */
[C---:B------:R-:W-:Y:S02]  /*8fa0*/  IMAD R3, R0.reuse, c[0x0][0x1e0], RZ ;  /* 0x0000780000037a24 */ /* 0x040fe400078e02ff */
[----:B------:R-:W-:Y:S02]  /*8fb0*/  IMAD R0, R0, c[0x0][0x208], RZ ;  /* 0x0000820000007a24 */ /* 0x000fe400078e02ff */
[C---:B------:R-:W-:Y:S02]  /*8fc0*/  IMAD R9, R2.reuse, c[0x0][0x1e4], R3 ;  /* 0x0000790002097a24 */ /* 0x040fe400078e0203 */
[C---:B------:R-:W-:Y:S02]  /*8fd0*/  IMAD R11, R2.reuse, c[0x0][0x20c], R0 ;  /* 0x00008300020b7a24 */ /* 0x040fe400078e0200 */
[----:B------:R-:W-:Y:S02]  /*8fe0*/  IMAD.MOV R0, RZ, RZ, -R10 ;  /* 0x000000ffff007224 */ /* 0x000fe400078e0a0a */
[----:B------:R-:W-:-:S04]  /*8ff0*/  IMAD.WIDE.U32 R2, R2, c[0x0][0x208], R36 ;  /* 0x0000820002027a25 */ /* 0x000fc800078e0024 */
[----:B------:R-:W-:Y:S01]  /*9000*/  IMAD R12, R0, c[0x0][0x2c4], R7 ;  /* 0x0000b100000c7a24 */ /* 0x000fe200078e0207 */
[----:B------:R-:W-:Y:S01]  /*9010*/  SHF.R.S32.HI R0, RZ, 0x1f, R10 ;  /* 0x0000001fff007819 */ /* 0x000fe2000001140a */
[----:B------:R-:W-:Y:S01]  /*9020*/  IMAD.IADD R7, R5, 0x1, R9 ;  /* 0x0000000105077824 */ /* 0x000fe200078e0209 */
[----:B------:R-:W-:Y:S01]  /*9030*/  IADD3 R5, R3, R11, RZ ;  /* 0x0000000b03057210 */ /* 0x000fe20007ffe0ff */
[----:B------:R-:W-:Y:S02]  /*9040*/  IMAD.MOV.U32 R4, RZ, RZ, R2 ;  /* 0x000000ffff047224 */ /* 0x000fe400078e0002 */
[----:B------:R-:W-:Y:S01]  /*9050*/  IMAD.U32 R3, RZ, RZ, UR5 ;  /* 0x00000005ff037e24 */ /* 0x000fe2000f8e00ff */
[----:B------:R-:W-:Y:S01]  /*9060*/  ULDC.64 UR4, c[0x0][0x210] ;  /* 0x0000840000047ab9 */ /* 0x000fe20000000a00 */
[----:B------:R-:W-:Y:S01]  /*9070*/  IMAD R0, R0, c[0x0][0x1b0], RZ ;  /* 0x00006c0000007a24 */ /* 0x000fe200078e02ff */
[----:B------:R-:W-:Y:S01]  /*9080*/  UIMAD UR4, UR15, UR4, URZ ;  /* 0x000000040f0472a4 */ /* 0x000fe2000f8e023f */
[----:B------:R-:W-:-:S02]  /*9090*/  IMAD.MOV.U32 R2, RZ, RZ, R8 ;  /* 0x000000ffff027224 */ /* 0x000fc400078e0008 */
[C---:B------:R-:W-:Y:S01]  /*90a0*/  IMAD R0, R10.reuse, c[0x0][0x1b4], R0 ;  /* 0x00006d000a007a24 */ /* 0x040fe200078e0200 */
[----:B------:R-:W-:Y:S01]  /*90b0*/  UIMAD UR4, UR16, UR5, UR4 ;  /* 0x00000005100472a4 */ /* 0x000fe2000f8e0204 */
[----:B------:R-:W-:-:S04]  /*90c0*/  IMAD.WIDE.U32 R2, R10, c[0x0][0x1b0], R2 ;  /* 0x00006c000a027a25 */ /* 0x000fc800078e0002 */
[----:B------:R-:W-:Y:S01]  /*90d0*/  IMAD.IADD R3, R3, 0x1, R0 ;  /* 0x0000000103037824 */ /* 0x000fe200078e0200 */
[----:B------:R-:W-:Y:S01]  /*90e0*/  SHF.R.S32.HI R0, RZ, 0x1f, R12 ;  /* 0x0000001fff007819 */ /* 0x000fe2000001140c */
[----:B------:R-:W-:Y:S02]  /*90f0*/  IMAD.U32 R9, RZ, RZ, UR23 ;  /* 0x00000017ff097e24 */ /* 0x000fe4000f8e00ff */
[----:B------:R-:W-:Y:S02]  /*9100*/  IMAD.U32 R9, RZ, RZ, UR16 ;  /* 0x00000010ff097e24 */ /* 0x000fe4000f8e00ff */
[----:B------:R-:W-:Y:S02]  /*9110*/  IMAD R0, R0, c[0x0][0x1a8], RZ ;  /* 0x00006a0000007a24 */ /* 0x000fe400078e02ff */
[----:B------:R-:W-:Y:S01]  /*9120*/  IMAD.WIDE.U32 R8, R9, c[0x0][0x1e8], R6 ;  /* 0x00007a0009087a25 */ /* 0x000fe200078e0006 */
[----:B------:R-:W-:-:S03]  /*9130*/  MOV R6, UR16 ;  /* 0x0000001000067c02 */ /* 0x000fc60008000f00 */
[C---:B------:R-:W-:Y:S01]  /*9140*/  IMAD R0, R12.reuse, c[0x0][0x1ac], R0 ;  /* 0x00006b000c007a24 */ /* 0x040fe200078e0200 */
[----:B------:R-:W-:Y:S01]  /*9150*/  IADD3 R9, R9, UR6, RZ ;  /* 0x0000000609097c10 */ /* 0x000fe2000fffe0ff */
[----:B------:R-:W-:-:S04]  /*9160*/  IMAD.WIDE.U32 R2, R12, c[0x0][0x1a8], R2 ;  /* 0x00006a000c027a25 */ /* 0x000fc800078e0002 */
[----:B------:R-:W-:Y:S01]  /*9170*/  IMAD.WIDE.U32 R6, R6, c[0x0][0x210], R4 ;  /* 0x0000840006067a25 */ /* 0x000fe200078e0004 */
[----:B---3--:R-:W-:-:S03]  /*9180*/  @P0 SHF.R.S32.HI R5, RZ, 0x1f, R13 ;  /* 0x0000001fff050819 */ /* 0x008fc6000001140d */
[----:B------:R-:W-:Y:S01]  /*9190*/  @P0 IMAD.MOV.U32 R4, RZ, RZ, R13 ;  /* 0x000000ffff040224 */ /* 0x000fe200078e000d */
[C---:B------:R-:W-:Y:S01]  /*91a0*/  LEA R13, P1, R2.reuse, c[0x0][0x160], 0x1 ;  /* 0x00005800020d7a11 */ /* 0x040fe200078208ff */
[----:B------:R-:W-:Y:S01]  /*91b0*/  IMAD.IADD R0, R3, 0x1, R0 ;  /* 0x0000000103007824 */ /* 0x000fe200078e0200 */
[----:B------:R-:W-:Y:S01]  /*91c0*/  IADD3 R7, R7, UR4, RZ ;  /* 0x0000000407077c10 */ /* 0x000fe2000fffe0ff */
[----:B------:R-:W-:Y:S02]  /*91d0*/  @!P0 IMAD.U32 R5, RZ, RZ, UR9 ;  /* 0x00000009ff058e24 */ /* 0x000fe4000f8e00ff */
[----:B------:R-:W-:Y:S01]  /*91e0*/  @!P0 IMAD.U32 R4, RZ, RZ, UR8 ;  /* 0x00000008ff048e24 */ /* 0x000fe2000f8e00ff */
[----:B------:R-:W-:Y:S01]  /*91f0*/  LEA.HI.X R12, R2, c[0x0][0x164], R0, 0x1, P1 ;  /* 0x00005900020c7a11 */ /* 0x000fe200008f0c00 */
[----:B------:R-:W-:Y:S01]  /*9200*/  IMAD.SHL.U32 R3, R68, 0x40, RZ ;  /* 0x0000004044037824 */ /* 0x000fe200078e00ff */
[----:B------:R-:W-:Y:S02]  /*9210*/  LEA.HI R2, R157, R177, RZ, 0x6 ;  /* 0x000000b19d027211 */ /* 0x000fe400078f30ff */
[----:B------:R-:W-:-:S02]  /*9220*/  ISETP.GE.AND P0, PT, R36, c[0x0][0x1d4], PT ;  /* 0x0000750024007a0c */ /* 0x000fc40003f06270 */
[----:B------:R-:W-:Y:S02]  /*9230*/  SEL R0, R5, RZ, !P2 ;  /* 0x000000ff05007207 */ /* 0x000fe40005000000 */
[----:B------:R-:W-:Y:S01]  /*9240*/  SHF.L.U32 R2, R2, 0x3, RZ ;  /* 0x0000000302027819 */ /* 0x000fe200000006ff */
[----:B------:R1:W2:Y:S01]  /*9250*/  SHFL.IDX PT, R5, R12, RZ, 0x181f ;  /* 0x00181fff0c057589 */ /* 0x0002a200000e0000 */
[----:B------:R-:W-:Y:S02]  /*9260*/  SEL R10, R4, RZ, !P2 ;  /* 0x000000ff040a7207 */ /* 0x000fe40005000000 */
[----:B------:R-:W-:Y:S01]  /*9270*/  LOP3.LUT R32, R2, 0xfffffe00, RZ, 0xc0, !PT ;  /* 0xfffffe0002207812 */ /* 0x000fe200078ec0ff */
[C---:B------:R-:W-:Y:S01]  /*9280*/  IMAD R2, R0.reuse, c[0x0][0x1f0], RZ ;  /* 0x00007c0000027a24 */ /* 0x040fe200078e02ff */
[----:B------:R-:W-:Y:S01]  /*9290*/  LOP3.LUT R18, R3, 0x1c0, RZ, 0xc0, !PT ;  /* 0x000001c003127812 */ /* 0x000fe200078ec0ff */
[----:B------:R-:W-:Y:S01]  /*92a0*/  IMAD R0, R0, c[0x0][0x218], RZ ;  /* 0x0000860000007a24 */ /* 0x000fe200078e02ff */
[----:B------:R-:W-:Y:S01]  /*92b0*/  R2P PR, R127, 0x6 ;  /* 0x000000067f007804 */ /* 0x000fe20000000000 */
[C---:B------:R-:W-:Y:S01]  /*92c0*/  IMAD R11, R10.reuse, c[0x0][0x1f4], R2 ;  /* 0x00007d000a0b7a24 */ /* 0x040fe200078e0202 */
[----:B------:R-:W-:Y:S01]  /*92d0*/  @P0 LOP3.LUT R161, R161, 0x1, RZ, 0xfc, !PT ;  /* 0x00000001a1a10812 */ /* 0x000fe200078efcff */
[----:B------:R-:W-:Y:S01]  /*92e0*/  IMAD R2, R10, c[0x0][0x21c], R0 ;  /* 0x000087000a027a24 */ /* 0x000fe200078e0200 */
[----:B------:R-:W-:Y:S01]  /*92f0*/  LOP3.LUT R3, R18, 0x38, R36, 0xf8, !PT ;  /* 0x0000003812037812 */ /* 0x000fe200078ef824 */
[C---:B------:R-:W-:Y:S01]  /*9300*/  IMAD.WIDE.U32 R132, R10.reuse, c[0x0][0x218], R6 ;  /* 0x000086000a847a25 */ /* 0x040fe200078e0006 */
[----:B------:R-:W-:Y:S01]  /*9310*/  SHF.R.U32.HI R33, RZ, 0x3, R18 ;  /* 0x00000003ff217819 */ /* 0x000fe20000011612 */
[----:B------:R1:W-:Y:S01]  /*9320*/  STL [R1+0x18], R161 ;  /* 0x000018a101007387 */ /* 0x0003e20000100800 */
[----:B------:R-:W-:Y:S01]  /*9330*/  SEL R0, R17, 0xffffffe0, !P2 ;  /* 0xffffffe011007807 */ /* 0x000fe20005000000 */
[----:B------:R-:W-:Y:S01]  /*9340*/  IMAD.WIDE.U32 R20, R10, c[0x0][0x1f0], R8 ;  /* 0x00007c000a147a25 */ /* 0x000fe200078e0008 */
[----:B------:R-:W-:Y:S01]  /*9350*/  LOP3.LUT R244, R32, R3, R33, 0xf6, !PT ;  /* 0x0000000320f47212 */ /* 0x000fe200078ef621 */
[----:B------:R1:W3:Y:S01]  /*9360*/  SHFL.IDX PT, R4, R13, RZ, 0x181f ;  /* 0x00181fff0d047589 */ /* 0x0002e200000e0000 */
[----:B------:R-:W-:Y:S01]  /*9370*/  SEL R3, R19, 0xfffffff0, !P1 ;  /* 0xfffffff013037807 */ /* 0x000fe20004800000 */
[----:B------:R-:W-:-:S02]  /*9380*/  IMAD.IADD R131, R133, 0x1, R2 ;  /* 0x0000000185837824 */ /* 0x000fc400078e0202 */
[----:B------:R-:W-:Y:S01]  /*9390*/  IMAD.IADD R23, R21, 0x1, R11 ;  /* 0x0000000115177824 */ /* 0x000fe200078e020b */
[----:B------:R1:W-:Y:S04]  /*93a0*/  STL.64 [R1+0x48], R20 ;  /* 0x0000481401007387 */ /* 0x0003e80000100a00 */
[----:B------:R1:W-:Y:S04]  /*93b0*/  STL.64 [R1+0x58], R132 ;  /* 0x0000588401007387 */ /* 0x0003e80000100a00 */
[----:B------:R1:W-:Y:S04]  /*93c0*/  STL [R1+0x54], R131 ;  /* 0x0000548301007387 */ /* 0x0003e80000100800 */
[----:B------:R1:W-:Y:S01]  /*93d0*/  STL [R1+0x44], R23 ;  /* 0x0000441701007387 */ /* 0x0003e20000100800 */
[----:B------:R-:W-:Y:S05]  /*93e0*/  @P6 BRA `(.L_x_1700) ;  /* 0x000000a000006947 */ /* 0x000fea0003800000 */
[----:B--2---:R-:W-:Y:S02]  /*93f0*/  SHF.R.S32.HI R2, RZ, 0x1f, R15 ;  /* 0x0000001fff027819 */ /* 0x004fe4000001140f */
[----:B---3--:R-:W-:-:S02]  /*9400*/  LEA R6, P0, R16, R4, 0x1 ;  /* 0x0000000410067211 */ /* 0x008fc400078008ff */
        /* <DEDUP_REMOVED lines=8> */
.L_x_1700:
[----:B--2---:R-:W-:Y:S05]  /*9490*/  BSYNC B0 ;  /* 0x0000000000007941 */ /* 0x004fea0003800000 */
.L_x_1699:
[----:B------:R-:W-:Y:S01]  /*94a0*/  IADD3 R2, R14, 0x10, RZ ;  /* 0x000000100e027810 */ /* 0x000fe20007ffe0ff */
[----:B------:R2:W4:Y:S01]  /*94b0*/  SHFL.IDX PT, R5, R12, 0x1, 0x181f ;  /* 0x00381f000c057f89 */ /* 0x00052200000e0000 */
[----:B------:R-:W-:Y:S02]  /*94c0*/  BSSY B0, `(.L_x_1701) ;  /* 0x000000f000007945 */ /* 0x000fe40003800000 */
[----:B------:R-:W-:Y:S01]  /*94d0*/  ISETP.GE.AND P0, PT, R2, UR20, PT ;  /* 0x0000001402007c0c */ /* 0x000fe2000bf06270 */
[----:B---3--:R2:W3:Y:S03]  /*94e0*/  SHFL.IDX PT, R4, R13, 0x1, 0x181f ;  /* 0x00381f000d047f89 */ /* 0x0084e600000e0000 */
[----:B------:R-:W-:-:S09]  /*94f0*/  P2R R26, PR, RZ, 0x1 ;  /* 0x00000001ff1a7803 */ /* 0x000fd20000000000 */
[----:B------:R-:W-:Y:S05]  /*9500*/  @P0 BRA `(.L_x_1702) ;  /* 0x000000a000000947 */ /* 0x000fea0003800000 */
[----:B------:R-:W-:Y:S02]  /*9510*/  SHF.R.S32.HI R2, RZ, 0x1f, R15 ;  /* 0x0000001fff027819 */ /* 0x000fe4000001140f */
[----:B---3--:R-:W-:Y:S02]  /*9520*/  LEA R6, P0, R16, R4, 0x1 ;  /* 0x0000000410067211 */ /* 0x008fe400078008ff */
[----:B------:R-:W-:Y:S02]  /*9530*/  LEA.HI R2, R2, R15, RZ, 0x3 ;  /* 0x0000000f02027211 */ /* 0x000fe400078f18ff */
[----:B----4-:R-:W-:Y:S02]  /*9540*/  LEA.HI.X R7, R16, R5, R37, 0x1, P0 ;  /* 0x0000000510077211 */ /* 0x010fe400000f0c25 */
[----:B------:R-:W-:Y:S01]  /*9550*/  LOP3.LUT R8, R2, 0xfffffff8, RZ, 0xc0, !PT ;  /* 0xfffffff802087812 */ /* 0x000fe200078ec0ff */
[----:B------:R-:W-:-:S04]  /*9560*/  IMAD.SHL.U32 R2, R244, 0x2, RZ ;  /* 0x00000002f4027824 */ /* 0x000fc800078e00ff */
[----:B------:R-:W-:Y:S01]  /*9570*/  IMAD.WIDE R4, R8, 0x2, R4 ;  /* 0x0000000208047825 */ /* 0x000fe200078e0204 */
[----:B------:R-:W-:Y:S01]  /*9580*/  @!PT LDS RZ, [RZ] ;  /* 0x00000000fffff984 */ /* 0x000fe20000000800 */
[----:B------:R3:W-:Y:S04]  /*9590*/  LDGSTS.E.BYPASS.LTC128B.128 [R2+0x8900], [R6.64], !P3 ;  /* 0x0890000006027fae */ /* 0x0007e8000d901d5c */
[----:B------:R3:W-:Y:S02]  /*95a0*/  LDGSTS.E.BYPASS.LTC128B.128 [R2+0xc900], [R4.64], !P4 ;  /* 0x0c90000004027fae */ /* 0x0007e4000e101d5c */
.L_x_1702:
[----:B------:R-:W-:Y:S05]  /*95b0*/  BSYNC B0 ;  /* 0x0000000000007941 */ /* 0x000fea0003800000 */
.L_x_1701:
[----:B---3--:R-:W-:Y:S01]  /*95c0*/  IADD3 R2, R14, 0x20, RZ ;  /* 0x000000200e027810 */ /* 0x008fe20007ffe0ff */
[----:B----4-:R3:W4:Y:S01]  /*95d0*/  SHFL.IDX PT, R5, R12, 0x2, 0x181f ;  /* 0x00581f000c057f89 */ /* 0x01072200000e0000 */
[----:B------:R-:W-:Y:S02]  /*95e0*/  BSSY B0, `(.L_x_1703) ;  /* 0x000000f000007945 */ /* 0x000fe40003800000 */
[----:B------:R-:W-:Y:S01]  /*95f0*/  ISETP.GE.AND P0, PT, R2, UR20, PT ;  /* 0x0000001402007c0c */ /* 0x000fe2000bf06270 */
[----:B------:R3:W1:Y:S03]  /*9600*/  SHFL.IDX PT, R4, R13, 0x2, 0x181f ;  /* 0x00581f000d047f89 */ /* 0x00066600000e0000 */
[----:B------:R-:W-:-:S09]  /*9610*/  P2R R38, PR, RZ, 0x1 ;  /* 0x00000001ff267803 */ /* 0x000fd20000000000 */
[----:B------:R-:W-:Y:S05]  /*9620*/  @P0 BRA `(.L_x_1704) ;  /* 0x000000a000000947 */ /* 0x000fea0003800000 */
[----:B------:R-:W-:Y:S02]  /*9630*/  SHF.R.S32.HI R2, RZ, 0x1f, R15 ;  /* 0x0000001fff027819 */ /* 0x000fe4000001140f */
[----:B-1----:R-:W-:Y:S02]  /*9640*/  LEA R6, P0, R16, R4, 0x1 ;  /* 0x0000000410067211 */ /* 0x002fe400078008ff */
        /* <DEDUP_REMOVED lines=8> */
.L_x_1704:
[----:B------:R-:W-:Y:S05]  /*96d0*/  BSYNC B0 ;  /* 0x0000000000007941 */ /* 0x000fea0003800000 */
.L_x_1703:
[----:B-1----:R-:W-:Y:S01]  /*96e0*/  IADD3 R2, R14, 0x30, RZ ;  /* 0x000000300e027810 */ /* 0x002fe20007ffe0ff */
[----:B----4-:R1:W4:Y:S01]  /*96f0*/  SHFL.IDX PT, R5, R12, 0x3, 0x181f ;  /* 0x00781f000c057f89 */ /* 0x01032200000e0000 */
[----:B------:R-:W-:Y:S02]  /*9700*/  BSSY B0, `(.L_x_1705) ;  /* 0x000000f000007945 */ /* 0x000fe40003800000 */
[----:B------:R-:W-:Y:S01]  /*9710*/  ISETP.GE.AND P0, PT, R2, UR20, PT ;  /* 0x0000001402007c0c */ /* 0x000fe2000bf06270 */
[----:B------:R1:W2:Y:S03]  /*9720*/  SHFL.IDX PT, R4, R13, 0x3, 0x181f ;  /* 0x00781f000d047f89 */ /* 0x0002a600000e0000 */
[----:B------:R-:W-:-:S09]  /*9730*/  P2R R48, PR, RZ, 0x1 ;  /* 0x00000001ff307803 */ /* 0x000fd20000000000 */
[----:B------:R-:W-:Y:S05]  /*9740*/  @P0 BRA `(.L_x_1706) ;  /* 0x000000a000000947 */ /* 0x000fea0003800000 */
[----:B------:R-:W-:Y:S02]  /*9750*/  SHF.R.S32.HI R2, RZ, 0x1f, R15 ;  /* 0x0000001fff027819 */ /* 0x000fe4000001140f */
[----:B--2---:R-:W-:Y:S02]  /*9760*/  LEA R6, P0, R16, R4, 0x1 ;  /* 0x0000000410067211 */ /* 0x004fe400078008ff */
        /* <DEDUP_REMOVED lines=8> */
.L_x_1706:
[----:B------:R-:W-:Y:S05]  /*97f0*/  BSYNC B0 ;  /* 0x0000000000007941 */ /* 0x000fea0003800000 */
.L_x_1705:
[----:B--2---:R-:W-:Y:S01]  /*9800*/  IADD3 R2, R14, 0x40, RZ ;  /* 0x000000400e027810 */ /* 0x004fe20007ffe0ff */
        /* <DEDUP_REMOVED lines=16> */
.L_x_1708:
[----:B------:R-:W-:Y:S05]  /*9910*/  BSYNC B0 ;  /* 0x0000000000007941 */ /* 0x000fea0003800000 */
.L_x_1707:
        /* <DEDUP_REMOVED lines=17> */
.L_x_1710:
[----:B------:R-:W-:Y:S05]  /*9a30*/  BSYNC B0 ;  /* 0x0000000000007941 */ /* 0x000fea0003800000 */
.L_x_1709:
        /* <DEDUP_REMOVED lines=17> */
.L_x_1712:
[----:B------:R-:W-:Y:S05]  /*9b50*/  BSYNC B0 ;  /* 0x0000000000007941 */ /* 0x000fea0003800000 */
.L_x_1711:
[----:B-1----:R-:W1:Y:S01]  /*9b60*/  SHFL.IDX PT, R6, R13, 0x7, 0x181f ;  /* 0x00f81f000d067f89 */ /* 0x002e6200000e0000 */
[----:B------:R-:W-:Y:S01]  /*9b70*/  IADD3 R2, R14, 0x70, RZ ;  /* 0x000000700e027810 */ /* 0x000fe20007ffe0ff */
[----:B------:R-:W-:Y:S01]  /*9b80*/  UIADD3 UR15, UR12, -0x1, URZ ;  /* 0xffffffff0c0f7890 */ /* 0x000fe2000fffe03f */
[----:B------:R-:W-:Y:S01]  /*9b90*/  IADD3 R8, -R68, UR13, RZ ;  /* 0x0000000d44087c10 */ /* 0x000fe2000fffe1ff */
[----:B------:R5:W2:Y:S01]  /*9ba0*/  SHFL.IDX PT, R7, R12, 0x7, 0x181f ;  /* 0x00f81f000c077f89 */ /* 0x000aa200000e0000 */
[----:B------:R-:W-:Y:S01]  /*9bb0*/  ISETP.GE.AND P5, PT, R2, UR20, PT ;  /* 0x0000001402007c0c */ /* 0x000fe2000bfa6270 */
[----:B------:R-:W-:Y:S01]  /*9bc0*/  ULDC.64 UR8, c[0x0][0x1e0] ;  /* 0x0000780000087ab9 */ /* 0x000fe20000000a00 */
[----:B------:R-:W-:Y:S01]  /*9bd0*/  IMAD.MOV.U32 R158, RZ, RZ, R22 ;  /* 0x000000ffff9e7224 */ /* 0x000fe200078e0016 */
[----:B------:R-:W-:Y:S01]  /*9be0*/  UMOV UR11, 0x6 ;  /* 0x00000006000b7882 */ /* 0x000fe20000000000 */
[----:B------:R-:W-:Y:S01]  /*9bf0*/  IMAD.U32 R2, RZ, RZ, UR15 ;  /* 0x0000000fff027e24 */ /* 0x000fe2000f8e00ff */
[----:B------:R-:W-:Y:S01]  /*9c00*/  USHF.L.U32 UR10, UR8, 0x6, URZ ;  /* 0x00000006080a7899 */ /* 0x000fe2000800063f */
[----:B------:R-:W-:Y:S01]  /*9c10*/  IMAD.MOV.U32 R159, RZ, RZ, R23 ;  /* 0x000000ffff9f7224 */ /* 0x000fe200078e0017 */
[----:B------:R-:W-:Y:S01]  /*9c20*/  USHF.L.U64.HI UR11, UR8, UR11, UR9 ;  /* 0x0000000b080b7299 */ /* 0x000fe20008010209 */
[----:B------:R-:W-:Y:S01]  /*9c30*/  IMAD R2, R2, -0x40, R8 ;  /* 0xffffffc002027824 */ /* 0x000fe200078e0208 */
[----:B------:R-:W-:Y:S01]  /*9c40*/  USHF.R.S32.HI UR14, URZ, 0x1f, UR15 ;  /* 0x0000001f3f0e7899 */ /* 0x000fe2000801140f */
[----:B------:R-:W-:Y:S01]  /*9c50*/  IMAD.MOV.U32 R158, RZ, RZ, R20 ;  /* 0x000000ffff9e7224 */ /* 0x000fe200078e0014 */
[----:B------:R-:W-:Y:S01]  /*9c60*/  UIMAD UR4, UR11, UR15, URZ ;  /* 0x0000000f0b0472a4 */ /* 0x000fe2000f8e023f */
[----:B------:R-:W-:Y:S01]  /*9c70*/  IMAD.U32 R154, RZ, RZ, UR10 ;  /* 0x0000000aff9a7e24 */ /* 0x000fe2000f8e00ff */
[----:B------:R-:W-:Y:S01]  /*9c80*/  ISETP.GE.AND P2, PT, R2, 0x11, PT ;  /* 0x000000110200780c */ /* 0x000fe20003f46270 */
[----:B------:R-:W-:Y:S01]  /*9c90*/  @!P5 IMAD.SHL.U32 R10, R244, 0x2, RZ ;  /* 0x00000002f40ad824 */ /* 0x000fe200078e00ff */
[----:B------:R-:W-:Y:S01]  /*9ca0*/  ISETP.GE.AND P1, PT, R2, 0x21, PT ;  /* 0x000000210200780c */ /* 0x000fe20003f26270 */
[----:B------:R-:W-:Y:S01]  /*9cb0*/  UIMAD UR4, UR14, UR10, UR4 ;  /* 0x0000000a0e0472a4 */ /* 0x000fe2000f8e0204 */
[----:B------:R-:W-:Y:S01]  /*9cc0*/  IMAD.MOV.U32 R19, RZ, RZ, c[0x0][0x1e0] ;  /* 0x00007800ff137624 */ /* 0x000fe200078e00ff */
[----:B------:R-:W-:Y:S01]  /*9cd0*/  @!P5 SHF.R.S32.HI R8, RZ, 0x1f, R15 ;  /* 0x0000001fff08d819 */ /* 0x000fe2000001140f */
[----:B------:R-:W-:Y:S01]  /*9ce0*/  UIMAD.WIDE.U32 UR22, UR8, 0x20, URZ ;  /* 0x00000020081678a5 */ /* 0x000fe2000f8e003f */
[----:B-1----:R-:W-:Y:S01]  /*9cf0*/  @!P5 LEA R4, P0, R16, R6, 0x1 ;  /* 0x000000061004d211 */ /* 0x002fe200078008ff */
[----:B------:R-:W-:Y:S01]  /*9d00*/  USHF.L.U32 UR17, UR9, 0x5, URZ ;  /* 0x0000000509117899 */ /* 0x000fe2000800063f */
[----:B--23-5:R-:W-:Y:S01]  /*9d10*/  IMAD.U32 R12, RZ, RZ, UR9 ;  /* 0x00000009ff0c7e24 */ /* 0x02cfe2000f8e00ff */
[----:B------:R-:W-:Y:S01]  /*9d20*/  @!P5 LEA.HI R8, R8, R15, RZ, 0x3 ;  /* 0x0000000f0808d211 */ /* 0x000fe200078f18ff */
[----:B------:R1:W-:Y:S01]  /*9d30*/  STL.64 [R1+0x40], R158 ;  /* 0x0000409e01007387 */ /* 0x0003e20000100a00 */
[----:B----4-:R-:W-:Y:S01]  /*9d40*/  @!P5 LEA.HI.X R5, R16, R7, R37, 0x1, P0 ;  /* 0x000000071005d211 */ /* 0x010fe200000f0c25 */
[----:B------:R-:W-:Y:S01]  /*9d50*/  UIADD3 UR17, UR23, UR17, URZ ;  /* 0x0000001117117290 */ /* 0x000fe2000fffe03f */
[----:B------:R-:W-:-:S02]  /*9d60*/  @!P5 LOP3.LUT R8, R8, 0xfffffff8, RZ, 0xc0, !PT ;  /* 0xfffffff80808d812 */ /* 0x000fc400078ec0ff */
[----:B------:R-:W-:Y:S01]  /*9d70*/  P2R R17, PR, RZ, 0x40 ;  /* 0x00000040ff117803 */ /* 0x000fe20000000000 */
[----:B------:R-:W-:Y:S01]  /*9d80*/  @!PT LDS RZ, [RZ] ;  /* 0x00000000fffff984 */ /* 0x000fe20000000800 */
[----:B------:R2:W-:Y:S01]  /*9d90*/  @!P5 LDGSTS.E.BYPASS.LTC128B.128 [R10+0xb900], [R4.64], !P3 ;  /* 0x0b900000040adfae */ /* 0x0005e2000d901d5c */
[----:B------:R-:W-:Y:S01]  /*9da0*/  ISETP.GE.AND P3, PT, R2, 0x1, PT ;  /* 0x000000010200780c */ /* 0x000fe20003f66270 */
[----:B------:R-:W-:Y:S01]  /*9db0*/  @!P5 IMAD.WIDE R6, R8, 0x2, R6 ;  /* 0x000000020806d825 */ /* 0x000fe200078e0206 */
[----:B------:R-:W-:Y:S02]  /*9dc0*/  LOP3.LUT P6, RZ, R161, 0x1, RZ, 0xc0, !PT ;  /* 0x00000001a1ff7812 */ /* 0x000fe400078cc0ff */
[----:B------:R-:W-:Y:S02]  /*9dd0*/  LEA.HI R155, R157, R177, RZ, 0x5 ;  /* 0x000000b19d9b7211 */ /* 0x000fe400078f28ff */
[----:B------:R3:W-:Y:S02]  /*9de0*/  @!P5 LDGSTS.E.BYPASS.LTC128B.128 [R10+0xf900], [R6.64], !P4 ;  /* 0x0f900000060adfae */ /* 0x0007e4000e101d5c */
[----:B------:R-:W-:-:S02]  /*9df0*/  SHF.R.S32.HI R156, RZ, 0x5, R155 ;  /* 0x00000005ff9c7819 */ /* 0x000fc4000001149b */
[----:B------:R-:W0:Y:S01]  /*9e00*/  LDGDEPBAR ;  /* 0x00000000000079af */ /* 0x000e220000000000 */
[----:B--2---:R-:W-:-:S05]  /*9e10*/  IMAD.WIDE.U32 R4, R154, UR15, R158 ;  /* 0x0000000f9a047c25 */ /* 0x004fca000f8e009e */
[----:B------:R-:W-:Y:S01]  /*9e20*/  IADD3 R5, R5, UR4, RZ ;  /* 0x0000000405057c10 */ /* 0x000fe2000fffe0ff */
[----:B------:R-:W-:Y:S01]  /*9e30*/  BAR.SYNC.DEFER_BLOCKING 0x0 ;  /* 0x0000000000007b1d */ /* 0x000fe20000010000 */
[----:B------:R-:W-:-:S04]  /*9e40*/  @P2 LEA R9, P0, R19, R4, 0x4 ;  /* 0x0000000413092211 */ /* 0x000fc800078020ff */
[----:B------:R-:W-:Y:S02]  /*9e50*/  @P2 LEA.HI.X R12, R19, R5, R12, 0x4, P0 ;  /* 0x00000005130c2211 */ /* 0x000fe400000f240c */
[----:B------:R-:W-:-:S04]  /*9e60*/  @P1 IADD3 R11, P0, R4, UR22, RZ ;  /* 0x00000016040b1c10 */ /* 0x000fc8000ff1e0ff */
[----:B------:R-:W-:Y:S02]  /*9e70*/  @P1 IADD3.X R13, R5, UR17, RZ, P0, !PT ;  /* 0x00000011050d1c10 */ /* 0x000fe400087fe4ff */
[----:B------:R-:W-:-:S04]  /*9e80*/  @P2 LEA R8, P0, R9, c[0x0][0x1c8], 0x1 ;  /* 0x0000720009082a11 */ /* 0x000fc800078008ff */
[----:B------:R-:W-:Y:S02]  /*9e90*/  @P2 LEA.HI.X R9, R9, c[0x0][0x1cc], R12, 0x1, P0 ;  /* 0x0000730009092a11 */ /* 0x000fe400000f0c0c */
[----:B------:R-:W-:-:S04]  /*9ea0*/  @P1 LEA R12, P0, R11, c[0x0][0x1c8], 0x1 ;  /* 0x000072000b0c1a11 */ /* 0x000fc800078008ff */
[----:B------:R-:W-:Y:S02]  /*9eb0*/  @P1 LEA.HI.X R13, R11, c[0x0][0x1cc], R13, 0x1, P0 ;  /* 0x000073000b0d1a11 */ /* 0x000fe400000f0c0d */
[----:B---3--:R-:W-:-:S04]  /*9ec0*/  @P3 LEA R10, P0, R4, c[0x0][0x1c8], 0x1 ;  /* 0x00007200040a3a11 */ /* 0x008fc800078008ff */
[----:B------:R-:W-:Y:S02]  /*9ed0*/  @P3 LEA.HI.X R11, R4, c[0x0][0x1cc], R5, 0x1, P0 ;  /* 0x00007300040b3a11 */ /* 0x000fe400000f0c05 */
[----:B------:R-:W-:-:S13]  /*9ee0*/  ISETP.GE.AND P0, PT, R2, 0x31, PT ;  /* 0x000000310200780c */ /* 0x000fda0003f06270 */
[----:B------:R-:W-:Y:S01]  /*9ef0*/  VOTEU.ANY UP0, P0 ;  /* 0x00000000003f7886 */ /* 0x000fe20000000100 */
[----:B------:R-:W-:-:S04]  /*9f00*/  @P0 IMAD.WIDE.U32 R4, R19, 0x30, R4 ;  /* 0x0000003013040825 */ /* 0x000fc800078e0004 */
[----:B------:R-:W-:Y:S01]  /*9f10*/  @UP0 UIMAD UR9, UR9, 0x30, URZ ;  /* 0x00000030090908a4 */ /* 0x000fe2000f8e023f */
[----:B------:R-:W-:-:S05]  /*9f20*/  @P0 LEA R6, P4, R4, c[0x0][0x1c8], 0x1 ;  /* 0x0000720004060a11 */ /* 0x000fca00078808ff */
[----:B------:R-:W-:-:S04]  /*9f30*/  @P0 IADD3 R2, R5, UR9, RZ ;  /* 0x0000000905020c10 */ /* 0x000fc8000fffe0ff */
[----:B------:R-:W-:Y:S01]  /*9f40*/  @P0 LEA.HI.X R7, R4, c[0x0][0x1cc], R2, 0x1, P4 ;  /* 0x0000730004070a11 */ /* 0x000fe200020f0c02 */
[----:B------:R-:W-:Y:S01]  /*9f50*/  @P3 IMAD.SHL.U32 R2, R244, 0x2, RZ ;  /* 0x00000002f4023824 */ /* 0x000fe200078e00ff */
[----:B------:R-:W-:-:S04]  /*9f60*/  LOP3.LUT P4, RZ, R161, 0x2, RZ, 0xc0, !PT ;  /* 0x00000002a1ff7812 */ /* 0x000fc8000788c0ff */
[----:B------:R-:W-:Y:S01]  /*9f70*/  @!PT LDS RZ, [RZ] ;  /* 0x00000000fffff984 */ /* 0x000fe20000000800 */
[----:B------:R-:W-:Y:S01]  /*9f80*/  @!PT LDS RZ, [RZ] ;  /* 0x00000000fffff984 */ /* 0x000fe20000000800 */
[----:B------:R-:W-:Y:S01]  /*9f90*/  @!PT LDS RZ, [RZ] ;  /* 0x00000000fffff984 */ /* 0x000fe20000000800 */
[----:B------:R2:W-:Y:S01]  /*9fa0*/  @P3 LDGSTS.E.BYPASS.LTC128B.128 [R2+0x4100], [R10.64], !P6 ;  /* 0x041000000a023fae */ /* 0x0005e2000f101d5c */
[----:B------:R-:W-:-:S08]  /*9fb0*/  ISETP.NE.AND P6, PT, R17, RZ, PT ;  /* 0x000000ff1100720c */ /* 0x000fd00003fc5270 */
[----:B------:R2:W-:Y:S01]  /*9fc0*/  @P3 LDGSTS.E.BYPASS.LTC128B.128 [R2+0x6100], [R10.64+0x80], !P4 ;  /* 0x061000800a023fae */ /* 0x0005e2000e101d5c */
[----:B------:R-:W-:Y:S01]  /*9fd0*/  LOP3.LUT P3, RZ, R161, 0x1, RZ, 0xc0, !PT ;  /* 0x00000001a1ff7812 */ /* 0x000fe2000786c0ff */
[----:B--2---:R-:W-:-:S12]  /*9fe0*/  @P2 IMAD.SHL.U32 R2, R244, 0x2, RZ ;  /* 0x00000002f4022824 */ /* 0x004fd800078e00ff */
[----:B------:R2:W-:Y:S04]  /*9ff0*/  @P2 LDGSTS.E.BYPASS.LTC128B.128 [R2+0x4900], [R8.64], !P3 ;  /* 0x0490000008022fae */ /* 0x0005e8000d901d5c */
[----:B------:R2:W-:Y:S02]  /*a000*/  @P2 LDGSTS.E.BYPASS.LTC128B.128 [R2+0x6900], [R8.64+0x80], !P4 ;  /* 0x0690008008022fae */ /* 0x0005e4000e101d5c */
[----:B--2---:R-:W-:-:S05]  /*a010*/  @P1 IMAD.SHL.U32 R2, R244, 0x2, RZ ;  /* 0x00000002f4021824 */ /* 0x004fca00078e00ff */
[----:B------:R2:W-:Y:S04]  /*a020*/  @P1 LDGSTS.E.BYPASS.LTC128B.128 [R2+0x5100], [R12.64], !P3 ;  /* 0x051000000c021fae */ /* 0x0005e8000d901d5c */
[----:B------:R2:W-:Y:S02]  /*a030*/  @P1 LDGSTS.E.BYPASS.LTC128B.128 [R2+0x7100], [R12.64+0x80], !P4 ;  /* 0x071000800c021fae */ /* 0x0005e4000e101d5c */
[----:B--2---:R-:W-:-:S05]  /*a040*/  @P0 IMAD.SHL.U32 R2, R244, 0x2, RZ ;  /* 0x00000002f4020824 */ /* 0x004fca00078e00ff */
[----:B------:R1:W-:Y:S04]  /*a050*/  @P0 LDGSTS.E.BYPASS.LTC128B.128 [R2+0x5900], [R6.64], !P3 ;  /* 0x0590000006020fae */ /* 0x0003e8000d901d5c */
[----:B------:R1:W-:Y:S01]  /*a060*/  @P0 LDGSTS.E.BYPASS.LTC128B.128 [R2+0x7900], [R6.64+0x80], !P4 ;  /* 0x0790008006020fae */ /* 0x0003e2000e101d5c */
[----:B------:R-:W-:-:S03]  /*a070*/  ISETP.LT.AND P0, PT, RZ, c[0x0][0x27c], PT ;  /* 0x00009f00ff007a0c */ /* 0x000fc60003f01270 */
[----:B------:R-:W0:Y:S10]  /*a080*/  LDGDEPBAR ;  /* 0x00000000000079af */ /* 0x000e340000000000 */
[----:B------:R-:W-:Y:S05]  /*a090*/  @P0 BRA `(.L_x_1713) ;  /* 0x0000002000000947 */ /* 0x000fea0003800000 */
[----:B------:R-:W-:-:S04]  /*a0a0*/  DEPBAR.LE SB0, 0x1 ;  /* 0x000080400000791a */ /* 0x000fc80000000000 */
[----:B------:R-:W-:Y:S05]  /*a0b0*/  BRA `(.L_x_1714) ;  /* 0x0000989000007947 */ /* 0x000fea0003800000 */
.L_x_1713:
[----:B------:R-:W-:Y:S01]  /*a0c0*/  USHF.R.S32.HI UR9, URZ, 0x1f, UR19 ;  /* 0x0000001f3f097899 */ /* 0x000fe20008011413 */
[----:B------:R-:W-:Y:S01]  /*a0d0*/  BSSY B2, `(.L_x_1714) ;  /* 0x0000987000027945 */ /* 0x000fe20003800000 */
[----:B------:R-:W-:Y:S01]  /*a0e0*/  ULDC.64 UR6, c[0x0][0x280] ;  /* 0x0000a00000067ab9 */ /* 0x000fe20000000a00 */
[----:B-1----:R-:W-:Y:S01]  /*a0f0*/  IMAD R2, R49, 0x10, R14 ;  /* 0x0000001031027824 */ /* 0x002fe200078e020e */
[----:B------:R-:W-:Y:S01]  /*a100*/  ULDC.64 UR4, c[0x0][0x290] ;  /* 0x0000a40000047ab9 */ /* 0x000fe20000000a00 */
[----:B------:R-:W-:Y:S01]  /*a110*/  SHF.L.U32 R34, R244, 0x1, RZ ;  /* 0x00000001f4227819 */ /* 0x000fe200000006ff */
[----:B------:R-:W-:Y:S02]  /*a120*/  UIMAD.WIDE.U32 UR30, UR19, UR6, URZ ;  /* 0x00000006131e72a5 */ /* 0x000fe4000f8e003f */
[----:B------:R-:W-:Y:S02]  /*a130*/  UIMAD UR6, UR9, UR6, URZ ;  /* 0x00000006090672a4 */ /* 0x000fe4000f8e023f */
[----:B------:R-:W-:-:S02]  /*a140*/  UIMAD UR9, UR9, UR4, URZ ;  /* 0x00000004090972a4 */ /* 0x000fc4000f8e023f */
[----:B------:R-:W-:Y:S02]  /*a150*/  UIMAD.WIDE.U32 UR32, UR19, UR4, URZ ;  /* 0x00000004132072a5 */ /* 0x000fe4000f8e003f */
[----:B------:R-:W-:Y:S02]  /*a160*/  UIMAD UR6, UR19, UR7, UR6 ;  /* 0x00000007130672a4 */ /* 0x000fe4000f8e0206 */
[----:B------:R-:W-:Y:S02]  /*a170*/  ULDC.U8 UR4, c[0x0][0x298] ;  /* 0x0000a60000047ab9 */ /* 0x000fe40000000000 */
[----:B------:R-:W-:Y:S01]  /*a180*/  ISETP.NE.AND P0, PT, RZ, UR4, PT ;  /* 0x00000004ff007c0c */ /* 0x000fe2000bf05270 */
[----:B------:R-:W-:Y:S02]  /*a190*/  UIMAD UR5, UR19, UR5, UR9 ;  /* 0x00000005130572a4 */ /* 0x000fe4000f8e0209 */
[----:B------:R-:W-:Y:S02]  /*a1a0*/  UIADD3 UR6, UR6, UR31, URZ ;  /* 0x0000001f06067290 */ /* 0x000fe4000fffe03f */
[----:B------:R-:W-:-:S08]  /*a1b0*/  UIADD3 UR5, UR5, UR33, URZ ;  /* 0x0000002105057290 */ /* 0x000fd0000fffe03f */
[----:B------:R-:W-:Y:S05]  /*a1c0*/  @!P0 BRA `(.L_x_1715) ;  /* 0x00004ab000008947 */ /* 0x000fea0003800000 */
[----:B------:R-:W-:Y:S01]  /*a1d0*/  PLOP3.LUT P0, PT, PT, PT, UP2, 0x80, 0x0 ;  /* 0x000000000000781c */ /* 0x000fe20003f0f028 */
[----:B------:R-:W-:Y:S01]  /*a1e0*/  IMAD.U32 R6, RZ, RZ, UR30 ;  /* 0x0000001eff067e24 */ /* 0x000fe2000f8e00ff */
[----:B------:R-:W-:Y:S01]  /*a1f0*/  MOV R7, UR31 ;  /* 0x0000001f00077c02 */ /* 0x000fe20008000f00 */
[----:B------:R-:W-:Y:S01]  /*a200*/  IMAD.SHL.U32 R35, R49, 0x4, RZ ;  /* 0x0000000431237824 */ /* 0x000fe200078e00ff */
[----:B------:R-:W-:Y:S01]  /*a210*/  BSSY B0, `(.L_x_1716) ;  /* 0x000003a000007945 */ /* 0x000fe20003800000 */
[----:B------:R-:W-:Y:S01]  /*a220*/  IMAD.U32 R5, RZ, RZ, UR6 ;  /* 0x00000006ff057e24 */ /* 0x000fe2000f8e00ff */
[----:B------:R-:W-:Y:S01]  /*a230*/  CS2R R32, SRZ ;  /* 0x0000000000207805 */ /* 0x000fe2000001ff00 */
[----:B------:R-:W-:Y:S01]  /*a240*/  CS2R R22, SRZ ;  /* 0x0000000000167805 */ /* 0x000fe2000001ff00 */
[----:B------:R-:W-:Y:S01]  /*a250*/  IADD3 R90, R35, 0x20, RZ ;  /* 0x00000020235a7810 */ /* 0x000fe20007ffe0ff */
[----:B------:R-:W-:Y:S01]  /*a260*/  CS2R R18, SRZ ;  /* 0x0000000000127805 */ /* 0x000fe2000001ff00 */
[----:B------:R-:W-:Y:S01]  /*a270*/  CS2R R24, SRZ ;  /* 0x0000000000187805 */ /* 0x000fe2000001ff00 */
[----:B------:R-:W-:-:S02]  /*a280*/  CS2R R20, SRZ ;  /* 0x0000000000147805 */ /* 0x000fc4000001ff00 */
[----:B------:R-:W-:Y:S01]  /*a290*/  @P0 IMAD.HI.U32 R4, R2, c[0x0][0x2c8], RZ ;  /* 0x0000b20002040a27 */ /* 0x000fe200078e00ff */
[----:B------:R-:W-:-:S13]  /*a2a0*/  PLOP3.LUT P0, PT, PT, PT, UP2, 0x80, 0x0 ;  /* 0x000000000000781c */ /* 0x000fda0003f0f028 */
[----:B------:R-:W-:Y:S01]  /*a2b0*/  @P0 SHF.R.U32.HI R2, RZ, c[0x0][0x2cc], R4 ;  /* 0x0000b300ff020a19 */ /* 0x000fe20000011604 */
[----:B------:R-:W-:Y:S01]  /*a2c0*/  IMAD.MOV.U32 R4, RZ, RZ, R6 ;  /* 0x000000ffff047224 */ /* 0x000fe200078e0006 */
[----:B------:R-:W-:Y:S02]  /*a2d0*/  ISETP.GE.AND P0, PT, R35, c[0x0][0x27c], PT ;  /* 0x00009f0023007a0c */ /* 0x000fe40003f06270 */
[----:B------:R-:W-:Y:S01]  /*a2e0*/  SHF.R.S32.HI R8, RZ, 0x1f, R2 ;  /* 0x0000001fff087819 */ /* 0x000fe20000011402 */
[----:B------:R-:W-:Y:S01]  /*a2f0*/  IMAD.WIDE.U32 R4, R2, c[0x0][0x280], R4 ;  /* 0x0000a00002047a25 */ /* 0x000fe200078e0004 */
[----:B------:R-:W-:-:S03]  /*a300*/  SEL R12, RZ, 0x1, P0 ;  /* 0x00000001ff0c7807 */ /* 0x000fc60000000000 */
[----:B------:R-:W-:Y:S01]  /*a310*/  IMAD R7, R8, c[0x0][0x280], RZ ;  /* 0x0000a00008077a24 */ /* 0x000fe200078e02ff */
[----:B------:R-:W-:-:S03]  /*a320*/  LEA R16, P0, R4, c[0x0][0x270], 0x1 ;  /* 0x00009c0004107a11 */ /* 0x000fc600078008ff */
[----:B------:R-:W-:Y:S02]  /*a330*/  IMAD R6, R2, c[0x0][0x284], R7 ;  /* 0x0000a10002067a24 */ /* 0x000fe400078e0207 */
[----:B------:R-:W-:Y:S02]  /*a340*/  IMAD.U32 R7, RZ, RZ, UR33 ;  /* 0x00000021ff077e24 */ /* 0x000fe4000f8e00ff */
[----:B------:R-:W-:Y:S01]  /*a350*/  IMAD.IADD R6, R5, 0x1, R6 ;  /* 0x0000000105067824 */ /* 0x000fe200078e0206 */
[----:B------:R-:W-:Y:S01]  /*a360*/  MOV R5, UR5 ;  /* 0x0000000500057c02 */ /* 0x000fe20008000f00 */
[----:B------:R-:W-:-:S03]  /*a370*/  IMAD R7, R8, c[0x0][0x290], RZ ;  /* 0x0000a40008077a24 */ /* 0x000fc600078e02ff */
[----:B------:R-:W-:Y:S01]  /*a380*/  LEA.HI.X R15, R4, c[0x0][0x274], R6, 0x1, P0 ;  /* 0x00009d00040f7a11 */ /* 0x000fe200000f0c06 */
[----:B------:R-:W-:-:S05]  /*a390*/  IMAD.U32 R6, RZ, RZ, UR32 ;  /* 0x00000020ff067e24 */ /* 0x000fca000f8e00ff */
[----:B------:R-:W-:Y:S02]  /*a3a0*/  MOV R4, R6 ;  /* 0x0000000600047202 */ /* 0x000fe40000000f00 */
[----:B------:R1:W2:Y:S03]  /*a3b0*/  SHFL.IDX PT, R6, R16, RZ, 0x181f ;  /* 0x00181fff10067589 */ /* 0x0002a600000e0000 */
[----:B------:R-:W-:-:S04]  /*a3c0*/  IMAD.WIDE.U32 R4, R2, c[0x0][0x290], R4 ;  /* 0x0000a40002047a25 */ /* 0x000fc800078e0004 */
[----:B------:R-:W-:Y:S01]  /*a3d0*/  IMAD R2, R2, c[0x0][0x294], R7 ;  /* 0x0000a50002027a24 */ /* 0x000fe200078e0207 */
[----:B------:R-:W-:Y:S01]  /*a3e0*/  LEA R14, P0, R4, c[0x0][0x288], 0x1 ;  /* 0x0000a200040e7a11 */ /* 0x000fe200078008ff */
[----:B------:R1:W3:Y:S02]  /*a3f0*/  SHFL.IDX PT, R7, R15, RZ, 0x181f ;  /* 0x00181fff0f077589 */ /* 0x0002e400000e0000 */
[----:B------:R-:W-:-:S05]  /*a400*/  IMAD.IADD R2, R5, 0x1, R2 ;  /* 0x0000000105027824 */ /* 0x000fca00078e0202 */
[----:B------:R-:W-:Y:S02]  /*a410*/  LEA.HI.X R13, R4, c[0x0][0x28c], R2, 0x1, P0 ;  /* 0x0000a300040d7a11 */ /* 0x000fe400000f0c02 */
[----:B------:R-:W-:Y:S01]  /*a420*/  ISETP.GE.AND P0, PT, R90, c[0x0][0x27c], PT ;  /* 0x00009f005a007a0c */ /* 0x000fe20003f06270 */
[----:B------:R1:W4:Y:S03]  /*a430*/  SHFL.IDX PT, R4, R14, RZ, 0x181f ;  /* 0x00181fff0e047589 */ /* 0x00032600000e0000 */
[----:B------:R-:W-:Y:S01]  /*a440*/  SEL R2, RZ, 0xffffffff, P0 ;  /* 0xffffffffff027807 */ /* 0x000fe20000000000 */
[----:B------:R1:W1:Y:S03]  /*a450*/  SHFL.IDX PT, R5, R13, RZ, 0x181f ;  /* 0x00181fff0d057589 */ /* 0x00026600000e0000 */
[----:B------:R-:W-:-:S04]  /*a460*/  SHF.L.U32 R2, R2, 0x1, RZ ;  /* 0x0000000102027819 */ /* 0x000fc800000006ff */
[----:B------:R-:W-:Y:S01]  /*a470*/  LOP3.LUT R12, R2, 0x2, R12, 0xe2, !PT ;  /* 0x00000002020c7812 */ /* 0x000fe200078ee20c */
[----:B------:R-:W-:Y:S05]  /*a480*/  @P6 BRA `(.L_x_1717) ;  /* 0x0000012000006947 */ /* 0x000fea0003800000 */
[----:B--2---:R-:W-:Y:S01]  /*a490*/  LOP3.LUT R2, R12, 0x1, RZ, 0xc0, !PT ;  /* 0x000000010c027812 */ /* 0x004fe200078ec0ff */
[----:B------:R-:W-:Y:S01]  /*a4a0*/  CS2R R18, SRZ ;  /* 0x0000000000127805 */ /* 0x000fe2000001ff00 */
[----:B------:R-:W-:Y:S02]  /*a4b0*/  CS2R R20, SRZ ;  /* 0x0000000000147805 */ /* 0x000fe4000001ff00 */
[----:B------:R-:W-:-:S13]  /*a4c0*/  ISETP.NE.U32.AND P0, PT, R2, 0x1, PT ;  /* 0x000000010200780c */ /* 0x000fda0003f05070 */
[----:B---3--:R-:W-:-:S04]  /*a4d0*/  @!P0 IMAD.WIDE R10, R35, 0x2, R6 ;  /* 0x00000002230a8825 */ /* 0x008fc800078e0206 */
[----:B-1--4-:R-:W-:Y:S01]  /*a4e0*/  @!P0 IMAD.WIDE R8, R35, 0x2, R4 ;  /* 0x0000000223088825 */ /* 0x012fe200078e0204 */
[----:B------:R1:W5:Y:S04]  /*a4f0*/  @!P0 LD.E.64 R18, [R10.64] ;  /* 0x0000001c0a128980 */ /* 0x000368000c101b00 */
[----:B------:R1:W5:Y:S01]  /*a500*/  @!P0 LD.E.64 R20, [R8.64] ;  /* 0x0000001c08148980 */ /* 0x000362000c101b00 */
[----:B------:R-:W-:Y:S01]  /*a510*/  LOP3.LUT P0, RZ, R12, 0x2, RZ, 0xc0, !PT ;  /* 0x000000020cff7812 */ /* 0x000fe2000780c0ff */
[----:B------:R-:W-:Y:S01]  /*a520*/  CS2R R22, SRZ ;  /* 0x0000000000167805 */ /* 0x000fe2000001ff00 */
[----:B------:R-:W-:-:S11]  /*a530*/  CS2R R24, SRZ ;  /* 0x0000000000187805 */ /* 0x000fd6000001ff00 */
[----:B------:R-:W-:-:S04]  /*a540*/  @P0 SHF.R.S32.HI R2, RZ, 0x1f, R90 ;  /* 0x0000001fff020819 */ /* 0x000fc8000001145a */
[----:B------:R-:W-:-:S04]  /*a550*/  @P0 LEA.HI R2, R2, R90, RZ, 0x2 ;  /* 0x0000005a02020211 */ /* 0x000fc800078f10ff */
[----:B------:R-:W-:-:S05]  /*a560*/  @P0 LOP3.LUT R2, R2, 0xfffffffc, RZ, 0xc0, !PT ;  /* 0xfffffffc02020812 */ /* 0x000fca00078ec0ff */
[----:B------:R-:W-:-:S04]  /*a570*/  @P0 IMAD.WIDE R6, R2, 0x2, R6 ;  /* 0x0000000202060825 */ /* 0x000fc800078e0206 */
[----:B------:R-:W-:Y:S01]  /*a580*/  @P0 IMAD.WIDE R4, R2, 0x2, R4 ;  /* 0x0000000202040825 */ /* 0x000fe200078e0204 */
[----:B------:R1:W5:Y:S04]  /*a590*/  @P0 LD.E.64 R22, [R6.64] ;  /* 0x0000001c06160980 */ /* 0x000368000c101b00 */
[----:B------:R1:W5:Y:S02]  /*a5a0*/  @P0 LD.E.64 R24, [R4.64] ;  /* 0x0000001c04180980 */ /* 0x000364000c101b00 */
.L_x_1717:
[----:B--2---:R-:W-:Y:S05]  /*a5b0*/  BSYNC B0 ;  /* 0x0000000000007941 */ /* 0x004fea0003800000 */
.L_x_1716:
[----:B------:R-:W-:Y:S01]  /*a5c0*/  ISETP.NE.AND P0, PT, R26, RZ, PT ;  /* 0x000000ff1a00720c */ /* 0x000fe20003f05270 */
[----:B-1---5:R-:W-:Y:S01]  /*a5d0*/  IMAD.MOV.U32 R10, RZ, RZ, R22 ;  /* 0x000000ffff0a7224 */ /* 0x022fe200078e0016 */
[----:B------:R-:W-:Y:S01]  /*a5e0*/  MOV R8, R18 ;  /* 0x0000001200087202 */ /* 0x000fe20000000f00 */
[----:B------:R-:W-:Y:S01]  /*a5f0*/  IMAD.MOV.U32 R9, RZ, RZ, R23 ;  /* 0x000000ffff097224 */ /* 0x000fe200078e0017 */
[----:B---3--:R1:W2:Y:S01]  /*a600*/  SHFL.IDX PT, R7, R15, 0x1, 0x181f ;  /* 0x00381f000f077f89 */ /* 0x0082a200000e0000 */
        /* <DEDUP_REMOVED lines=12> */
[----:B------:R1:W4:Y:S01]  /*a6d0*/  SHFL.IDX PT, R5, R13, 0x1, 0x181f ;  /* 0x00381f000d057f89 */ /* 0x00032200000e0000 */
[----:B------:R-:W-:Y:S01]  /*a6e0*/  PRMT R17, R2, 0x5410, R8 ;  /* 0x0000541002117816 */ /* 0x000fe20000000008 */
[----:B------:R-:W-:-:S02]  /*a6f0*/  CS2R R28, SRZ ;  /* 0x00000000001c7805 */ /* 0x000fc4000001ff00 */
[----:B----4-:R1:W4:Y:S01]  /*a700*/  SHFL.IDX PT, R4, R14, 0x1, 0x181f ;  /* 0x00381f000e047f89 */ /* 0x01032200000e0000 */
[----:B------:R-:W-:Y:S05]  /*a710*/  @P0 BRA `(.L_x_1719) ;  /* 0x0000012000000947 */ /* 0x000fea0003800000 */
[----:B------:R-:W-:Y:S01]  /*a720*/  LOP3.LUT R2, R12, 0x1, RZ, 0xc0, !PT ;  /* 0x000000010c027812 */ /* 0x000fe200078ec0ff */
[----:B------:R-:W-:Y:S01]  /*a730*/  CS2R R26, SRZ ;  /* 0x00000000001a7805 */ /* 0x000fe2000001ff00 */
[----:B------:R-:W-:Y:S02]  /*a740*/  CS2R R28, SRZ ;  /* 0x00000000001c7805 */ /* 0x000fe4000001ff00 */
[----:B------:R-:W-:-:S13]  /*a750*/  ISETP.NE.U32.AND P0, PT, R2, 0x1, PT ;  /* 0x000000010200780c */ /* 0x000fda0003f05070 */
[----:B--23--:R-:W-:-:S04]  /*a760*/  @!P0 IMAD.WIDE R10, R35, 0x2, R6 ;  /* 0x00000002230a8825 */ /* 0x00cfc800078e0206 */
[----:B----4-:R-:W-:Y:S01]  /*a770*/  @!P0 IMAD.WIDE R8, R35, 0x2, R4 ;  /* 0x0000000223088825 */ /* 0x010fe200078e0204 */
        /* <DEDUP_REMOVED lines=12> */
.L_x_1719:
[----:B------:R-:W-:Y:S05]  /*a840*/  BSYNC B0 ;  /* 0x0000000000007941 */ /* 0x000fea0003800000 */
.L_x_1718:
[----:B------:R-:W-:Y:S01]  /*a850*/  ISETP.NE.AND P0, PT, R38, RZ, PT ;  /* 0x000000ff2600720c */ /* 0x000fe20003f05270 */
[----:B--2--5:R-:W-:Y:S01]  /*a860*/  IMAD.MOV.U32 R10, RZ, RZ, R32 ;  /* 0x000000ffff0a7224 */ /* 0x024fe200078e0020 */
[----:B------:R-:W-:Y:S01]  /*a870*/  MOV R8, R26 ;  /* 0x0000001a00087202 */ /* 0x000fe20000000f00 */
[----:B------:R-:W-:Y:S01]  /*a880*/  IMAD.MOV.U32 R9, RZ, RZ, R33 ;  /* 0x000000ffff097224 */ /* 0x000fe200078e0021 */
[----:B------:R2:W1:Y:S01]  /*a890*/  SHFL.IDX PT, R7, R15, 0x2, 0x181f ;  /* 0x00581f000f077f89 */ /* 0x00046200000e0000 */
        /* <DEDUP_REMOVED lines=12> */
[----:B------:R2:W4:Y:S01]  /*a960*/  SHFL.IDX PT, R5, R13, 0x2, 0x181f ;  /* 0x00581f000d057f89 */ /* 0x00052200000e0000 */
[----:B------:R-:W-:Y:S01]  /*a970*/  PRMT R93, R2, 0x5410, R8 ;  /* 0x00005410025d7816 */ /* 0x000fe20000000008 */
[----:B------:R-:W-:Y:S01]  /*a980*/  CS2R R36, SRZ ;  /* 0x0000000000247805 */ /* 0x000fe2000001ff00 */
[----:B------:R-:W-:Y:S01]  /*a990*/  CS2R R42, SRZ ;  /* 0x00000000002a7805 */ /* 0x000fe2000001ff00 */
[----:B----4-:R2:W4:Y:S01]  /*a9a0*/  SHFL.IDX PT, R4, R14, 0x2, 0x181f ;  /* 0x00581f000e047f89 */ /* 0x01052200000e0000 */
[----:B------:R-:W-:Y:S01]  /*a9b0*/  CS2R R38, SRZ ;  /* 0x0000000000267805 */ /* 0x000fe2000001ff00 */
[----:B------:R-:W-:Y:S05]  /*a9c0*/  @P0 BRA `(.L_x_1721) ;  /* 0x0000012000000947 */ /* 0x000fea0003800000 */
[----:B------:R-:W-:Y:S01]  /*a9d0*/  LOP3.LUT R2, R12, 0x1, RZ, 0xc0, !PT ;  /* 0x000000010c027812 */ /* 0x000fe200078ec0ff */
[----:B------:R-:W-:Y:S01]  /*a9e0*/  CS2R R36, SRZ ;  /* 0x0000000000247805 */ /* 0x000fe2000001ff00 */
[----:B------:R-:W-:-:S02]  /*a9f0*/  CS2R R38, SRZ ;  /* 0x0000000000267805 */ /* 0x000fc4000001ff00 */
[----:B------:R-:W-:-:S13]  /*aa00*/  ISETP.NE.U32.AND P0, PT, R2, 0x1, PT ;  /* 0x000000010200780c */ /* 0x000fda0003f05070 */
[----:B-1-3--:R-:W-:-:S04]  /*aa10*/  @!P0 IMAD.WIDE R10, R35, 0x2, R6 ;  /* 0x00000002230a8825 */ /* 0x00afc800078e0206 */
        /* <DEDUP_REMOVED lines=13> */
.L_x_1721:
[----:B------:R-:W-:Y:S05]  /*aaf0*/  BSYNC B0 ;  /* 0x0000000000007941 */ /* 0x000fea0003800000 */
.L_x_1720:
[----:B------:R-:W-:Y:S01]  /*ab00*/  ISETP.NE.AND P0, PT, R48, RZ, PT ;  /* 0x000000ff3000720c */ /* 0x000fe20003f05270 */
[----:B-1---5:R-:W-:Y:S01]  /*ab10*/  IMAD.MOV.U32 R10, RZ, RZ, R40 ;  /* 0x000000ffff0a7224 */ /* 0x022fe200078e0028 */
[----:B------:R-:W-:Y:S01]  /*ab20*/  MOV R8, R36 ;  /* 0x0000002400087202 */ /* 0x000fe20000000f00 */
[----:B------:R-:W-:Y:S01]  /*ab30*/  IMAD.MOV.U32 R9, RZ, RZ, R41 ;  /* 0x000000ffff097224 */ /* 0x000fe200078e0029 */
[----:B------:R1:W2:Y:S01]  /*ab40*/  SHFL.IDX PT, R7, R15, 0x3, 0x181f ;  /* 0x00781f000f077f89 */ /* 0x0002a200000e0000 */
        /* <DEDUP_REMOVED lines=35> */
.L_x_1723:
[----:B------:R-:W-:Y:S05]  /*ad80*/  BSYNC B0 ;  /* 0x0000000000007941 */ /* 0x000fea0003800000 */
.L_x_1722:
        /* <DEDUP_REMOVED lines=33> */
[----:B-1-3--:R-:W-:Y:S02]  /*afa0*/  @!P1 IMAD.WIDE R10, R35, 0x2, R6 ;  /* 0x00000002230a9825 */ /* 0x00afe400078e0206 */
[----:B------:R-:W-:-:S03]  /*afb0*/  @P0 LOP3.LUT R2, R2, 0xfffffffc, RZ, 0xc0, !PT ;  /* 0xfffffffc02020812 */ /* 0x000fc600078ec0ff */
[----:B------:R1:W5:Y:S02]  /*afc0*/  @!P1 LD.E.64 R54, [R10.64] ;  /* 0x0000001c0a369980 */ /* 0x000364000c101b00 */
[----:B------:R-:W-:-:S04]  /*afd0*/  @P0 IMAD.WIDE R8, R2, 0x2, R6 ;  /* 0x0000000202080825 */ /* 0x000fc800078e0206 */
[--C-:B----4-:R-:W-:Y:S01]  /*afe0*/  @P0 IMAD.WIDE R6, R2, 0x2, R4.reuse ;  /* 0x0000000202060825 */ /* 0x110fe200078e0204 */
[----:B------:R1:W5:Y:S03]  /*aff0*/  @P0 LD.E.64 R58, [R8.64] ;  /* 0x0000001c083a0980 */ /* 0x000366000c101b00 */
[----:B------:R-:W-:Y:S01]  /*b000*/  @!P1 IMAD.WIDE R4, R35, 0x2, R4 ;  /* 0x0000000223049825 */ /* 0x000fe200078e0204 */
[----:B------:R1:W5:Y:S04]  /*b010*/  @P0 LD.E.64 R60, [R6.64] ;  /* 0x0000001c063c0980 */ /* 0x000368000c101b00 */
[----:B------:R1:W5:Y:S02]  /*b020*/  @!P1 LD.E.64 R56, [R4.64] ;  /* 0x0000001c04389980 */ /* 0x000364000c101b00 */
.L_x_1725:
[----:B------:R-:W-:Y:S05]  /*b030*/  BSYNC B0 ;  /* 0x0000000000007941 */ /* 0x000fea0003800000 */
.L_x_1724:
        /* <DEDUP_REMOVED lines=31> */
[----:B--23--:R-:W-:Y:S02]  /*b230*/  @!P1 IMAD.WIDE R10, R35, 0x2, R6 ;  /* 0x00000002230a9825 */ /* 0x00cfe400078e0206 */
        /* <DEDUP_REMOVED lines=8> */
.L_x_1727:
[----:B------:R-:W-:Y:S05]  /*b2c0*/  BSYNC B0 ;  /* 0x0000000000007941 */ /* 0x000fea0003800000 */
.L_x_1726:
        /* <DEDUP_REMOVED lines=42> */
.L_x_1729:
[----:B------:R-:W-:Y:S05]  /*b570*/  BSYNC B0 ;  /* 0x0000000000007941 */ /* 0x000fea0003800000 */
.L_x_1728:
        /* <DEDUP_REMOVED lines=39> */
.L_x_1731:
[----:B------:R-:W-:Y:S05]  /*b7f0*/  BSYNC B0 ;  /* 0x0000000000007941 */ /* 0x000fea0003800000 */
.L_x_1730:
[----:B------:R-:W-:Y:S01]  /*b800*/  UIADD3 UR4, -UR18, UR20, URZ ;  /* 0x0000001412047290 */ /* 0x000fe2000fffe13f */
[----:B-----5:R-:W-:Y:S01]  /*b810*/  IMAD.MOV.U32 R2, RZ, RZ, R86 ;  /* 0x000000ffff027224 */ /* 0x020fe200078e0056 */
[----:B------:R-:W-:-:S04]  /*b820*/  DEPBAR.LE SB0, 0x1 ;  /* 0x000080400000791a */ /* 0x000fc80000000000 */
[----:B------:R-:W-:Y:S01]  /*b830*/  UISETP.LT.AND UP0, UPT, UR4, 0x80, UPT ;  /* 0x000000800400788c */ /* 0x000fe2000bf01270 */
[----:B------:R-:W-:Y:S01]  /*b840*/  PRMT R117, R117, 0x5410, R2 ;  /* 0x0000541075757816 */ /* 0x000fe20000000002 */
[----:B--2---:R-:W-:Y:S01]  /*b850*/  IMAD.MOV.U32 R5, RZ, RZ, R87 ;  /* 0x000000ffff057224 */ /* 0x004fe200078e0057 */
[----:B---3--:R-:W-:Y:S01]  /*b860*/  MOV R6, R84 ;  /* 0x0000005400067202 */ /* 0x008fe20000000f00 */
[----:B------:R-:W-:Y:S01]  /*b870*/  USEL UR4, UR4, 0x80, UP0 ;  /* 0x0000008004047887 */ /* 0x000fe20008000000 */
[----:B----4-:R-:W-:Y:S01]  /*b880*/  IMAD.MOV.U32 R4, RZ, RZ, R80 ;  /* 0x000000ffff047224 */ /* 0x010fe200078e0050 */
[----:B------:R-:W-:Y:S01]  /*b890*/  BSSY B1, `(.L_x_1732) ;  /* 0x000006e000017945 */ /* 0x000fe20003800000 */
[----:B------:R-:W-:Y:S01]  /*b8a0*/  IMAD.MOV.U32 R2, RZ, RZ, R81 ;  /* 0x000000ffff027224 */ /* 0x000fe200078e0051 */
[----:B------:R-:W-:Y:S01]  /*b8b0*/  PRMT R117, R5, 0x7610, R117 ;  /* 0x0000761005757816 */ /* 0x000fe20000000075 */
[----:B------:R-:W-:Y:S01]  /*b8c0*/  IMAD.MOV.U32 R5, RZ, RZ, R85 ;  /* 0x000000ffff057224 */ /* 0x000fe200078e0055 */
[----:B------:R-:W-:Y:S01]  /*b8d0*/  BAR.SYNC.DEFER_BLOCKING 0x0 ;  /* 0x0000000000007b1d */ /* 0x000fe20000010000 */
[----:B------:R-:W-:-:S02]  /*b8e0*/  ISETP.GE.AND P0, PT, R68, UR4, PT ;  /* 0x0000000444007c0c */ /* 0x000fc4000bf06270 */
[----:B------:R-:W-:Y:S01]  /*b8f0*/  PRMT R115, R2, 0x5410, R4 ;  /* 0x0000541002737816 */ /* 0x000fe20000000004 */
[----:B------:R-:W-:Y:S01]  /*b900*/  IMAD.MOV.U32 R4, RZ, RZ, R82 ;  /* 0x000000ffff047224 */ /* 0x000fe200078e0052 */
[----:B------:R-:W-:Y:S02]  /*b910*/  MOV R2, R83 ;  /* 0x0000005300027202 */ /* 0x000fe40000000f00 */
[----:B------:R-:W-:Y:S02]  /*b920*/  PRMT R116, R5, 0x5410, R6 ;  /* 0x0000541005747816 */ /* 0x000fe40000000006 */
[----:B------:R-:W-:-:S05]  /*b930*/  PRMT R114, R2, 0x5410, R4 ;  /* 0x0000541002727816 */ /* 0x000fca0000000004 */
[----:B------:R-:W-:Y:S05]  /*b940*/  @P0 BRA `(.L_x_1733) ;  /* 0x0000062000000947 */ /* 0x000fea0003800000 */
[----:B------:R-:W-:Y:S01]  /*b950*/  ISETP.GE.AND P0, PT, R35, c[0x0][0x27c], PT ;  /* 0x00009f0023007a0c */ /* 0x000fe20003f06270 */
[----:B------:R-:W-:-:S12]  /*b960*/  BSSY B0, `(.L_x_1734) ;  /* 0x0000030000007945 */ /* 0x000fd80003800000 */
[----:B------:R-:W-:Y:S05]  /*b970*/  @P0 BRA `(.L_x_1735) ;  /* 0x000002e000000947 */ /* 0x000fea0003800000 */
[----:B------:R-:W2:Y:S01]  /*b980*/  LDS.128 R4, [R34+0x8100] ;  /* 0x0081000022047984 */ /* 0x000ea20000000c00 */
[----:B------:R-:W-:Y:S02]  /*b990*/  SHF.R.U64 R2, R18, 0x10, R19 ;  /* 0x0000001012027819 */ /* 0x000fe40000001213 */
[----:B------:R-:W-:Y:S02]  /*b9a0*/  SHF.R.U32.HI R10, RZ, 0x10, R21 ;  /* 0x00000010ff0a7819 */ /* 0x000fe40000011615 */
[----:B------:R-:W-:Y:S02]  /*b9b0*/  SHF.R.U32.HI R8, RZ, 0x10, R19 ;  /* 0x00000010ff087819 */ /* 0x000fe40000011613 */
[----:B------:R-:W-:Y:S02]  /*b9c0*/  SHF.R.U64 R9, R20, 0x10, R21 ;  /* 0x0000001014097819 */ /* 0x000fe40000001215 */
[----:B-1----:R-:W-:Y:S02]  /*b9d0*/  PRMT R13, R88, 0x5432, R2 ;  /* 0x00005432580d7816 */ /* 0x002fe40000000002 */
[----:B------:R-:W-:-:S02]  /*b9e0*/  PRMT R2, R17, 0x5410, R10 ;  /* 0x0000541011027816 */ /* 0x000fc4000000000a */
[----:B------:R-:W-:Y:S02]  /*b9f0*/  PRMT R8, R88, 0x5410, R8 ;  /* 0x0000541058087816 */ /* 0x000fe40000000008 */
[----:B------:R-:W-:Y:S01]  /*ba00*/  PRMT R12, R17, 0x5432, R9 ;  /* 0x00005432110c7816 */ /* 0x000fe20000000009 */
[C---:B------:R-:W-:Y:S01]  /*ba10*/  IMAD.U32 R16, R2.reuse, 0x10000, RZ ;  /* 0x0001000002107824 */ /* 0x040fe200078e00ff */
[----:B------:R-:W-:Y:S01]  /*ba20*/  LOP3.LUT R18, R2, 0xffff0000, RZ, 0xc0, !PT ;  /* 0xffff000002127812 */ /* 0x000fe200078ec0ff */
[C---:B------:R-:W-:Y:S01]  /*ba30*/  IMAD.U32 R17, R8.reuse, 0x10000, RZ ;  /* 0x0001000008117824 */ /* 0x040fe200078e00ff */
[----:B------:R-:W-:Y:S02]  /*ba40*/  LOP3.LUT R8, R8, 0xffff0000, RZ, 0xc0, !PT ;  /* 0xffff000008087812 */ /* 0x000fe400078ec0ff */
[C---:B--2---:R-:W-:Y:S01]  /*ba50*/  LOP3.LUT R9, R6.reuse, 0xffff0000, RZ, 0xc0, !PT ;  /* 0xffff000006097812 */ /* 0x044fe200078ec0ff */
[----:B------:R-:W-:Y:S01]  /*ba60*/  IMAD.U32 R10, R6, 0x10000, RZ ;  /* 0x00010000060a7824 */ /* 0x000fe200078e00ff */
[C---:B------:R-:W-:Y:S01]  /*ba70*/  LOP3.LUT R6, R7.reuse, 0xffff0000, RZ, 0xc0, !PT ;  /* 0xffff000007067812 */ /* 0x040fe200078ec0ff */
[----:B------:R-:W-:Y:S01]  /*ba80*/  IMAD.U32 R11, R7, 0x10000, RZ ;  /* 0x00010000070b7824 */ /* 0x000fe200078e00ff */
[C---:B------:R-:W-:Y:S01]  /*ba90*/  SHF.L.U32 R14, R4.reuse, 0x10, RZ ;  /* 0x00000010040e7819 */ /* 0x040fe200000006ff */
[C---:B------:R-:W-:Y:S01]  /*baa0*/  FMUL.FTZ R2, R9.reuse, R16 ;  /* 0x0000001009027220 */ /* 0x040fe20000410000 */
[----:B------:R-:W-:Y:S01]  /*bab0*/  LOP3.LUT R7, R4, 0xffff0000, RZ, 0xc0, !PT ;  /* 0xffff000004077812 */ /* 0x000fe200078ec0ff */
[-C--:B------:R-:W-:Y:S01]  /*bac0*/  FMUL.FTZ R9, R9, R17.reuse ;  /* 0x0000001109097220 */ /* 0x080fe20000410000 */
[C---:B------:R-:W-:Y:S01]  /*bad0*/  SHF.L.U32 R15, R5.reuse, 0x10, RZ ;  /* 0x00000010050f7819 */ /* 0x040fe200000006ff */
[----:B------:R-:W-:Y:S01]  /*bae0*/  FFMA.FTZ R17, R10, R17, -R2 ;  /* 0x000000110a117223 */ /* 0x000fe20000010802 */
[----:B------:R-:W-:Y:S01]  /*baf0*/  LOP3.LUT R4, R5, 0xffff0000, RZ, 0xc0, !PT ;  /* 0xffff000005047812 */ /* 0x000fe200078ec0ff */
[----:B------:R-:W-:-:S02]  /*bb00*/  FMUL.FTZ R5, R6, R18 ;  /* 0x0000001206057220 */ /* 0x000fc40000410000 */
[----:B------:R-:W-:Y:S01]  /*bb10*/  FFMA.FTZ R16, R10, R16, R9 ;  /* 0x000000100a107223 */ /* 0x000fe20000010009 */
[C---:B------:R-:W-:Y:S01]  /*bb20*/  SHF.L.U32 R9, R13.reuse, 0x10, RZ ;  /* 0x000000100d097819 */ /* 0x040fe200000006ff */
[-C--:B------:R-:W-:Y:S01]  /*bb30*/  FMUL.FTZ R2, R6, R8.reuse ;  /* 0x0000000806027220 */ /* 0x080fe20000410000 */
[----:B------:R-:W-:Y:S01]  /*bb40*/  LOP3.LUT R13, R13, 0xffff0000, RZ, 0xc0, !PT ;  /* 0xffff00000d0d7812 */ /* 0x000fe200078ec0ff */
[C---:B------:R-:W-:Y:S02]  /*bb50*/  FFMA.FTZ R10, R11.reuse, R8, -R5 ;  /* 0x000000080b0a7223 */ /* 0x040fe40000010805 */
[C---:B------:R-:W-:Y:S01]  /*bb60*/  IMAD.U32 R8, R12.reuse, 0x10000, RZ ;  /* 0x000100000c087824 */ /* 0x040fe200078e00ff */
[----:B------:R-:W-:Y:S01]  /*bb70*/  LOP3.LUT R12, R12, 0xffff0000, RZ, 0xc0, !PT ;  /* 0xffff00000c0c7812 */ /* 0x000fe200078ec0ff */
[----:B------:R-:W-:Y:S02]  /*bb80*/  FFMA.FTZ R11, R11, R18, R2 ;  /* 0x000000120b0b7223 */ /* 0x000fe40000010002 */
[----:B------:R-:W-:-:S02]  /*bb90*/  FMUL.FTZ R5, R7, R9 ;  /* 0x0000000907057220 */ /* 0x000fc40000410000 */
[C---:B------:R-:W-:Y:S02]  /*bba0*/  FMUL.FTZ R2, R4.reuse, R12 ;  /* 0x0000000c04027220 */ /* 0x040fe40000410000 */
[----:B------:R-:W-:Y:S01]  /*bbb0*/  FMUL.FTZ R6, R7, R8 ;  /* 0x0000000807067220 */ /* 0x000fe20000410000 */
[----:B------:R-:W-:Y:S01]  /*bbc0*/  F2FP.BF16.PACK_AB R7, R11, R10 ;  /* 0x0000000a0b07723e */ /* 0x000fe200000010ff */
[----:B------:R-:W-:Y:S02]  /*bbd0*/  FMUL.FTZ R4, R4, R13 ;  /* 0x0000000d04047220 */ /* 0x000fe40000410000 */
[C---:B------:R-:W-:Y:S02]  /*bbe0*/  FFMA.FTZ R8, R14.reuse, R8, R5 ;  /* 0x000000080e087223 */ /* 0x040fe40000010005 */
[----:B------:R-:W-:Y:S01]  /*bbf0*/  FFMA.FTZ R9, R14, R9, -R6 ;  /* 0x000000090e097223 */ /* 0x000fe20000010806 */
[----:B------:R-:W-:Y:S01]  /*bc00*/  F2FP.BF16.PACK_AB R6, R16, R17 ;  /* 0x000000111006723e */ /* 0x000fe200000010ff */
[----:B------:R-:W-:-:S02]  /*bc10*/  FFMA.FTZ R2, R15, R13, -R2 ;  /* 0x0000000d0f027223 */ /* 0x000fc40000010802 */
[----:B------:R-:W-:Y:S01]  /*bc20*/  FFMA.FTZ R5, R15, R12, R4 ;  /* 0x0000000c0f057223 */ /* 0x000fe20000010004 */
[----:B------:R-:W-:-:S04]  /*bc30*/  F2FP.BF16.PACK_AB R4, R8, R9 ;  /* 0x000000090804723e */ /* 0x000fc800000010ff */
[----:B------:R-:W-:-:S05]  /*bc40*/  F2FP.BF16.PACK_AB R5, R5, R2 ;  /* 0x000000020505723e */ /* 0x000fca00000010ff */
[----:B------:R1:W-:Y:S02]  /*bc50*/  STS.128 [R34+0x8100], R4 ;  /* 0x0081000422007388 */ /* 0x0003e40000000c00 */
.L_x_1735:
[----:B------:R-:W-:Y:S05]  /*bc60*/  BSYNC B0 ;  /* 0x0000000000007941 */ /* 0x000fea0003800000 */
.L_x_1734:
[----:B------:R-:W-:-:S13]  /*bc70*/  ISETP.GE.AND P0, PT, R90, c[0x0][0x27c], PT ;  /* 0x00009f005a007a0c */ /* 0x000fda0003f06270 */
[----:B------:R-:W-:Y:S05]  /*bc80*/  @P0 BRA `(.L_x_1733) ;  /* 0x000002e000000947 */ /* 0x000fea0003800000 */
[----:B-1----:R-:W1:Y:S01]  /*bc90*/  LDS.128 R4, [R34+0xc100] ;  /* 0x00c1000022047984 */ /* 0x002e620000000c00 */
        /* <DEDUP_REMOVED lines=45> */
.L_x_1733:
[----:B------:R-:W-:Y:S05]  /*bf70*/  BSYNC B1 ;  /* 0x0000000000017941 */ /* 0x000fea0003800000 */
.L_x_1732:
[----:B------:R-:W-:Y:S01]  /*bf80*/  IADD3 R2, R68, 0x10, RZ ;  /* 0x0000001044027810 */ /* 0x000fe20007ffe0ff */
[----:B------:R-:W-:Y:S03]  /*bf90*/  BSSY B1, `(.L_x_1736) ;  /* 0x0000065000017945 */ /* 0x000fe60003800000 */
[----:B------:R-:W-:-:S13]  /*bfa0*/  ISETP.GE.AND P0, PT, R2, UR4, PT ;  /* 0x0000000402007c0c */ /* 0x000fda000bf06270 */
[----:B------:R-:W-:Y:S05]  /*bfb0*/  @P0 BRA `(.L_x_1737) ;  /* 0x0000062000000947 */ /* 0x000fea0003800000 */
[----:B------:R-:W-:Y:S01]  /*bfc0*/  ISETP.GE.AND P0, PT, R35, c[0x0][0x27c], PT ;  /* 0x00009f0023007a0c */ /* 0x000fe20003f06270 */
[----:B------:R-:W-:-:S12]  /*bfd0*/  BSSY B0, `(.L_x_1738) ;  /* 0x0000030000007945 */ /* 0x000fd80003800000 */
        /* <DEDUP_REMOVED lines=47> */
.L_x_1739:
[----:B------:R-:W-:Y:S05]  /*c2d0*/  BSYNC B0 ;  /* 0x0000000000007941 */ /* 0x000fea0003800000 */
.L_x_1738:
        /* <DEDUP_REMOVED lines=48> */
.L_x_1737:
[----:B------:R-:W-:Y:S05]  /*c5e0*/  BSYNC B1 ;  /* 0x0000000000017941 */ /* 0x000fea0003800000 */
.L_x_1736:
        /* <DEDUP_REMOVED lines=53> */
.L_x_1743:
[----:B------:R-:W-:Y:S05]  /*c940*/  BSYNC B0 ;  /* 0x0000000000007941 */ /* 0x000fea0003800000 */
.L_x_1742:
        /* <DEDUP_REMOVED lines=48> */
.L_x_1741:
[----:B------:R-:W-:Y:S05]  /*cc50*/  BSYNC B1 ;  /* 0x0000000000017941 */ /* 0x000fea0003800000 */
.L_x_1740:
        /* <DEDUP_REMOVED lines=53> */
.L_x_1747:
[----:B------:R-:W-:Y:S05]  /*cfb0*/  BSYNC B0 ;  /* 0x0000000000007941 */ /* 0x000fea0003800000 */
.L_x_1746:
        /* <DEDUP_REMOVED lines=48> */
.L_x_1745:
[----:B------:R-:W-:Y:S05]  /*d2c0*/  BSYNC B1 ;  /* 0x0000000000017941 */ /* 0x000fea0003800000 */
.L_x_1744:
        /* <DEDUP_REMOVED lines=53> */
.L_x_1751:
[----:B------:R-:W-:Y:S05]  /*d620*/  BSYNC B0 ;  /* 0x0000000000007941 */ /* 0x000fea0003800000 */
.L_x_1750:
        /* <DEDUP_REMOVED lines=48> */
.L_x_1749:
[----:B------:R-:W-:Y:S05]  /*d930*/  BSYNC B1 ;  /* 0x0000000000017941 */ /* 0x000fea0003800000 */
.L_x_1748:
        /* <DEDUP_REMOVED lines=53> */
.L_x_1755:
[----:B------:R-:W-:Y:S05]  /*dc90*/  BSYNC B0 ;  /* 0x0000000000007941 */ /* 0x000fea0003800000 */
.L_x_1754:
        /* <DEDUP_REMOVED lines=48> */
.L_x_1753:
[----:B------:R-:W-:Y:S05]  /*dfa0*/  BSYNC B1 ;  /* 0x0000000000017941 */ /* 0x000fea0003800000 */
.L_x_1752:
        /* <DEDUP_REMOVED lines=53> */
.L_x_1759:
[----:B------:R-:W-:Y:S05]  /*e300*/  BSYNC B0 ;  /* 0x0000000000007941 */ /* 0x000fea0003800000 */
.L_x_1758:
        /* <DEDUP_REMOVED lines=48> */
.L_x_1757:
[----:B------:R-:W-:Y:S05]  /*e610*/  BSYNC B1 ;  /* 0x0000000000017941 */ /* 0x000fea0003800000 */
.L_x_1756:
[----:B------:R-:W-:-:S04]  /*e620*/  IADD3 R2, R68, 0x70, RZ ;  /* 0x0000007044027810 */ /* 0x000fc80007ffe0ff */
        /* <DEDUP_REMOVED lines=51> */
.L_x_1762:
[----:B------:R-:W-:Y:S05]  /*e960*/  BSYNC B0 ;  /* 0x0000000000007941 */ /* 0x000fea0003800000 */
.L_x_1761:
        /* <DEDUP_REMOVED lines=47> */
[----:B------:R1:W-:Y:S01]  /*ec60*/  STS.128 [R34+0xf900], R4 ;  /* 0x00f9000422007388 */ /* 0x0003e20000000c00 */
[----:B------:R-:W-:Y:S05]  /*ec70*/  BRA `(.L_x_1760) ;  /* 0x00004cc000007947 */ /* 0x000fea0003800000 */
.L_x_1715:
[----:B------:R-:W-:Y:S01]  /*ec80*/  PLOP3.LUT P0, PT, PT, PT, UP2, 0x80, 0x0 ;  /* 0x000000000000781c */ /* 0x000fe20003f0f028 */
[----:B------:R-:W-:Y:S01]  /*ec90*/  IMAD.U32 R6, RZ, RZ, UR30 ;  /* 0x0000001eff067e24 */ /* 0x000fe2000f8e00ff */
[----:B------:R-:W-:Y:S01]  /*eca0*/  CS2R R22, SRZ ;  /* 0x0000000000167805 */ /* 0x000fe2000001ff00 */
[----:B------:R-:W-:Y:S01]  /*ecb0*/  IMAD.U32 R7, RZ, RZ, UR31 ;  /* 0x0000001fff077e24 */ /* 0x000fe2000f8e00ff */
[----:B------:R-:W-:Y:S01]  /*ecc0*/  CS2R R20, SRZ ;  /* 0x0000000000147805 */ /* 0x000fe2000001ff00 */
[----:B------:R-:W-:Y:S01]  /*ecd0*/  IMAD.U32 R5, RZ, RZ, UR6 ;  /* 0x00000006ff057e24 */ /* 0x000fe2000f8e00ff */
[----:B------:R-:W-:-:S07]  /*ece0*/  ISETP.NE.AND P3, PT, R26, RZ, PT ;  /* 0x000000ff1a00720c */ /* 0x000fce0003f65270 */
[----:B------:R-:W-:Y:S01]  /*ecf0*/  @P0 IMAD.HI.U32 R4, R2, c[0x0][0x2c8], RZ ;  /* 0x0000b20002040a27 */ /* 0x000fe200078e00ff */
[----:B------:R-:W-:-:S13]  /*ed00*/  PLOP3.LUT P0, PT, PT, PT, UP2, 0x80, 0x0 ;  /* 0x000000000000781c */ /* 0x000fda0003f0f028 */
[----:B------:R-:W-:Y:S01]  /*ed10*/  @P0 SHF.R.U32.HI R2, RZ, c[0x0][0x2cc], R4 ;  /* 0x0000b300ff020a19 */ /* 0x000fe20000011604 */
[----:B------:R-:W-:-:S03]  /*ed20*/  IMAD.MOV.U32 R4, RZ, RZ, R6 ;  /* 0x000000ffff047224 */ /* 0x000fc600078e0006 */
[----:B------:R-:W-:Y:S01]  /*ed30*/  SHF.R.S32.HI R8, RZ, 0x1f, R2 ;  /* 0x0000001fff087819 */ /* 0x000fe20000011402 */
[----:B------:R-:W-:-:S04]  /*ed40*/  IMAD.WIDE.U32 R4, R2, c[0x0][0x280], R4 ;  /* 0x0000a00002047a25 */ /* 0x000fc800078e0004 */
[----:B------:R-:W-:Y:S01]  /*ed50*/  IMAD R7, R8, c[0x0][0x280], RZ ;  /* 0x0000a00008077a24 */ /* 0x000fe200078e02ff */
[----:B------:R-:W-:-:S03]  /*ed60*/  LEA R14, P0, R4, c[0x0][0x270], 0x1 ;  /* 0x00009c00040e7a11 */ /* 0x000fc600078008ff */
[----:B------:R-:W-:Y:S02]  /*ed70*/  IMAD R6, R2, c[0x0][0x284], R7 ;  /* 0x0000a10002067a24 */ /* 0x000fe400078e0207 */
[----:B------:R-:W-:Y:S02]  /*ed80*/  IMAD.U32 R7, RZ, RZ, UR33 ;  /* 0x00000021ff077e24 */ /* 0x000fe4000f8e00ff */
[----:B------:R-:W-:Y:S01]  /*ed90*/  IMAD R7, R8, c[0x0][0x290], RZ ;  /* 0x0000a40008077a24 */ /* 0x000fe200078e02ff */
[----:B------:R-:W-:Y:S01]  /*eda0*/  IADD3 R5, R5, R6, RZ ;  /* 0x0000000605057210 */ /* 0x000fe20007ffe0ff */
[----:B------:R-:W-:-:S03]  /*edb0*/  IMAD.U32 R6, RZ, RZ, UR32 ;  /* 0x00000020ff067e24 */ /* 0x000fc6000f8e00ff */
[----:B------:R-:W-:Y:S01]  /*edc0*/  LEA.HI.X R13, R4, c[0x0][0x274], R5, 0x1, P0 ;  /* 0x00009d00040d7a11 */ /* 0x000fe200000f0c05 */
[----:B------:R-:W-:Y:S01]  /*edd0*/  IMAD.U32 R5, RZ, RZ, UR5 ;  /* 0x00000005ff057e24 */ /* 0x000fe2000f8e00ff */
[----:B------:R-:W-:Y:S02]  /*ede0*/  MOV R4, R6 ;  /* 0x0000000600047202 */ /* 0x000fe40000000f00 */
[----:B------:R-:W1:Y:S03]  /*edf0*/  SHFL.IDX PT, R6, R14, RZ, 0x181f ;  /* 0x00181fff0e067589 */ /* 0x000e6600000e0000 */
[----:B------:R-:W-:-:S04]  /*ee00*/  IMAD.WIDE.U32 R4, R2, c[0x0][0x290], R4 ;  /* 0x0000a40002047a25 */ /* 0x000fc800078e0004 */
[----:B------:R-:W-:Y:S01]  /*ee10*/  IMAD R2, R2, c[0x0][0x294], R7 ;  /* 0x0000a50002027a24 */ /* 0x000fe200078e0207 */
[----:B------:R-:W-:-:S03]  /*ee20*/  LEA R12, P0, R4, c[0x0][0x288], 0x1 ;  /* 0x0000a200040c7a11 */ /* 0x000fc600078008ff */
[----:B------:R-:W-:Y:S02]  /*ee30*/  IMAD.IADD R2, R5, 0x1, R2 ;  /* 0x0000000105027824 */ /* 0x000fe400078e0202 */
[----:B------:R-:W2:Y:S03]  /*ee40*/  SHFL.IDX PT, R5, R13, RZ, 0x181f ;  /* 0x00181fff0d057589 */ /* 0x000ea600000e0000 */
[----:B------:R-:W-:Y:S02]  /*ee50*/  LEA.HI.X R11, R4, c[0x0][0x28c], R2, 0x1, P0 ;  /* 0x0000a300040b7a11 */ /* 0x000fe400000f0c02 */
[----:B------:R-:W-:-:S03]  /*ee60*/  ISETP.GE.OR P0, PT, R16, c[0x0][0x27c], P6 ;  /* 0x00009f0010007a0c */ /* 0x000fc60003706670 */
[----:B------:R-:W-:Y:S10]  /*ee70*/  SHFL.IDX PT, R8, R11, RZ, 0x181f ;  /* 0x00181fff0b087589 */ /* 0x000ff400000e0000 */
[C---:B------:R-:W-:Y:S01]  /*ee80*/  @!P0 IMAD.SHL.U32 R4, R16.reuse, 0x2, RZ ;  /* 0x0000000210048824 */ /* 0x040fe200078e00ff */
[----:B------:R-:W-:-:S04]  /*ee90*/  @!P0 SHF.L.U64.HI R2, R16, 0x1, R37 ;  /* 0x0000000110028819 */ /* 0x000fc80000010225 */
[----:B-1----:R-:W-:-:S05]  /*eea0*/  @!P0 IADD3 R6, P1, R6, R4, RZ ;  /* 0x0000000406068210 */ /* 0x002fca0007f3e0ff */
[----:B--2---:R-:W-:Y:S02]  /*eeb0*/  @!P0 IMAD.X R7, R5, 0x1, R2, P1 ;  /* 0x0000000105078824 */ /* 0x004fe400008e0602 */
[----:B------:R-:W1:Y:S01]  /*eec0*/  SHFL.IDX PT, R5, R12, RZ, 0x181f ;  /* 0x00181fff0c057589 */ /* 0x000e6200000e0000 */
[----:B------:R-:W-:Y:S01]  /*eed0*/  CS2R R26, SRZ ;  /* 0x00000000001a7805 */ /* 0x000fe2000001ff00 */
[----:B------:R-:W-:Y:S02]  /*eee0*/  CS2R R24, SRZ ;  /* 0x0000000000187805 */ /* 0x000fe4000001ff00 */
[----:B------:R2:W3:Y:S01]  /*eef0*/  @!P0 LD.E.128 R20, [R6.64] ;  /* 0x0000001c06148980 */ /* 0x0004e2000c101d00 */
[----:B-1----:R-:W-:-:S04]  /*ef00*/  @!P0 IADD3 R4, P1, R5, R4, RZ ;  /* 0x0000000405048210 */ /* 0x002fc80007f3e0ff */
[----:B------:R-:W-:-:S05]  /*ef10*/  @!P0 IADD3.X R5, R8, R2, RZ, P1, !PT ;  /* 0x0000000208058210 */ /* 0x000fca0000ffe4ff */
[----:B------:R1:W4:Y:S01]  /*ef20*/  @!P0 LD.E.128 R24, [R4.64] ;  /* 0x0000001c04188980 */ /* 0x000322000c101d00 */
[----:B------:R-:W-:Y:S03]  /*ef30*/  BSSY B0, `(.L_x_1763) ;  /* 0x0000026000007945 */ /* 0x000fe60003800000 */
[----:B--2---:R2:W1:Y:S01]  /*ef40*/  SHFL.IDX PT, R7, R14, 0x1, 0x181f ;  /* 0x00381f000e077f89 */ /* 0x00446200000e0000 */
[----:B------:R-:W-:-:S03]  /*ef50*/  CS2R R46, SRZ ;  /* 0x00000000002e7805 */ /* 0x000fc6000001ff00 */
[----:B------:R2:W1:Y:S01]  /*ef60*/  SHFL.IDX PT, R8, R12, 0x1, 0x181f ;  /* 0x00381f000c087f89 */ /* 0x00046200000e0000 */
[----:B------:R-:W-:-:S03]  /*ef70*/  CS2R R44, SRZ ;  /* 0x00000000002c7805 */ /* 0x000fc6000001ff00 */
[----:B------:R2:W1:Y:S01]  /*ef80*/  SHFL.IDX PT, R9, R13, 0x1, 0x181f ;  /* 0x00381f000d097f89 */ /* 0x00046200000e0000 */
[----:B------:R-:W-:-:S03]  /*ef90*/  CS2R R42, SRZ ;  /* 0x00000000002a7805 */ /* 0x000fc6000001ff00 */
[----:B------:R2:W1:Y:S01]  /*efa0*/  SHFL.IDX PT, R10, R11, 0x1, 0x181f ;  /* 0x00381f000b0a7f89 */ /* 0x00046200000e0000 */
[----:B------:R-:W-:Y:S01]  /*efb0*/  CS2R R40, SRZ ;  /* 0x0000000000287805 */ /* 0x000fe2000001ff00 */
[----:B------:R-:W-:Y:S01]  /*efc0*/  ISETP.GE.AND P2, PT, R16, c[0x0][0x27c], PT ;  /* 0x00009f0010007a0c */ /* 0x000fe20003f46270 */
[----:B---3--:R-:W-:Y:S01]  /*efd0*/  IMAD.MOV.U32 R6, RZ, RZ, R22 ;  /* 0x000000ffff067224 */ /* 0x008fe200078e0016 */
[----:B------:R-:W-:Y:S01]  /*efe0*/  MOV R2, R21 ;  /* 0x0000001500027202 */ /* 0x000fe20000000f00 */
[----:B-1----:R-:W-:Y:S02]  /*eff0*/  IMAD.MOV.U32 R5, RZ, RZ, R23 ;  /* 0x000000ffff057224 */ /* 0x002fe400078e0017 */
[----:B------:R-:W-:Y:S01]  /*f000*/  IMAD.MOV.U32 R4, RZ, RZ, R20 ;  /* 0x000000ffff047224 */ /* 0x000fe200078e0014 */
[----:B------:R-:W-:Y:S02]  /*f010*/  PRMT R31, R6, 0x7610, R31 ;  /* 0x00007610061f7816 */ /* 0x000fe4000000001f */
[----:B------:R-:W-:-:S02]  /*f020*/  PRMT R30, R30, 0x5410, R5 ;  /* 0x000054101e1e7816 */ /* 0x000fc40000000005 */
[----:B------:R-:W-:Y:S02]  /*f030*/  PRMT R29, R2, 0x7610, R29 ;  /* 0x00007610021d7816 */ /* 0x000fe4000000001d */
[----:B------:R-:W-:Y:S01]  /*f040*/  PRMT R19, R4, 0x7610, R19 ;  /* 0x0000761004137816 */ /* 0x000fe20000000013 */
[----:B----4-:R-:W-:Y:S01]  /*f050*/  IMAD.MOV.U32 R6, RZ, RZ, R26 ;  /* 0x000000ffff067224 */ /* 0x010fe200078e001a */
[----:B------:R-:W-:Y:S01]  /*f060*/  MOV R4, R24 ;  /* 0x0000001800047202 */ /* 0x000fe20000000f00 */
[----:B------:R-:W-:Y:S02]  /*f070*/  IMAD.MOV.U32 R5, RZ, RZ, R27 ;  /* 0x000000ffff057224 */ /* 0x000fe400078e001b */
[----:B------:R-:W-:Y:S01]  /*f080*/  IMAD.MOV.U32 R2, RZ, RZ, R25 ;  /* 0x000000ffff027224 */ /* 0x000fe200078e0019 */
[----:B------:R-:W-:Y:S02]  /*f090*/  PRMT R30, R6, 0x7610, R30 ;  /* 0x00007610061e7816 */ /* 0x000fe4000000001e */
[----:B------:R-:W-:-:S02]  /*f0a0*/  PRMT R29, R29, 0x5410, R5 ;  /* 0x000054101d1d7816 */ /* 0x000fc40000000005 */
[----:B------:R-:W-:Y:S01]  /*f0b0*/  PRMT R28, R2, 0x5410, R4 ;  /* 0x00005410021c7816 */ /* 0x000fe20000000004 */
[----:B------:R-:W-:Y:S05]  /*f0c0*/  @P3 BRA `(.L_x_1764) ;  /* 0x000000c000003947 */ /* 0x000fea0003800000 */
[----:B--2---:R-:W-:Y:S01]  /*f0d0*/  CS2R R44, SRZ ;  /* 0x00000000002c7805 */ /* 0x004fe2000001ff00 */
        /* <DEDUP_REMOVED lines=11> */
.L_x_1764:
[----:B--2---:R-:W-:Y:S05]  /*f190*/  BSYNC B0 ;  /* 0x0000000000007941 */ /* 0x004fea0003800000 */
.L_x_1763:
[----:B-1----:R-:W1:Y:S01]  /*f1a0*/  SHFL.IDX PT, R6, R14, 0x2, 0x181f ;  /* 0x00581f000e067f89 */ /* 0x002e6200000e0000 */
[----:B------:R-:W-:Y:S01]  /*f1b0*/  ISETP.NE.AND P0, PT, R38, RZ, PT ;  /* 0x000000ff2600720c */ /* 0x000fe20003f05270 */
[----:B------:R-:W-:Y:S01]  /*f1c0*/  CS2R R54, SRZ ;  /* 0x0000000000367805 */ /* 0x000fe2000001ff00 */
[----:B------:R-:W-:Y:S01]  /*f1d0*/  CS2R R52, SRZ ;  /* 0x0000000000347805 */ /* 0x000fe2000001ff00 */
[----:B------:R-:W2:Y:S01]  /*f1e0*/  SHFL.IDX PT, R4, R13, 0x2, 0x181f ;  /* 0x00581f000d047f89 */ /* 0x000ea200000e0000 */
[----:B------:R-:W-:Y:S02]  /*f1f0*/  ISETP.GE.OR P0, PT, R16, c[0x0][0x27c], P0 ;  /* 0x00009f0010007a0c */ /* 0x000fe40000706670 */
[----:B------:R-:W-:Y:S01]  /*f200*/  ISETP.NE.AND P3, PT, R48, RZ, PT ;  /* 0x000000ff3000720c */ /* 0x000fe20003f65270 */
[----:B------:R-:W-:Y:S10]  /*f210*/  SHFL.IDX PT, R8, R11, 0x2, 0x181f ;  /* 0x00581f000b087f89 */ /* 0x000ff400000e0000 */
[C---:B------:R-:W-:Y:S01]  /*f220*/  @!P0 IMAD.SHL.U32 R2, R16.reuse, 0x2, RZ ;  /* 0x0000000210028824 */ /* 0x040fe200078e00ff */
[----:B------:R-:W-:-:S04]  /*f230*/  @!P0 SHF.L.U64.HI R5, R16, 0x1, R37 ;  /* 0x0000000110058819 */ /* 0x000fc80000010225 */
[----:B-1----:R-:W-:-:S05]  /*f240*/  @!P0 IADD3 R6, P1, R6, R2, RZ ;  /* 0x0000000206068210 */ /* 0x002fca0007f3e0ff */
[----:B--2---:R-:W-:Y:S02]  /*f250*/  @!P0 IMAD.X R7, R4, 0x1, R5, P1 ;  /* 0x0000000104078824 */ /* 0x004fe400008e0605 */
[----:B------:R-:W1:Y:S01]  /*f260*/  SHFL.IDX PT, R4, R12, 0x2, 0x181f ;  /* 0x00581f000c047f89 */ /* 0x000e6200000e0000 */
[----:B------:R-:W-:Y:S01]  /*f270*/  CS2R R58, SRZ ;  /* 0x00000000003a7805 */ /* 0x000fe2000001ff00 */
[----:B------:R-:W-:Y:S02]  /*f280*/  CS2R R56, SRZ ;  /* 0x0000000000387805 */ /* 0x000fe4000001ff00 */
[----:B------:R2:W3:Y:S01]  /*f290*/  @!P0 LD.E.128 R52, [R6.64] ;  /* 0x0000001c06348980 */ /* 0x0004e2000c101d00 */
[----:B-1----:R-:W-:-:S05]  /*f2a0*/  @!P0 IADD3 R4, P1, R4, R2, RZ ;  /* 0x0000000204048210 */ /* 0x002fca0007f3e0ff */
[----:B------:R-:W-:-:S05]  /*f2b0*/  @!P0 IMAD.X R5, R8, 0x1, R5, P1 ;  /* 0x0000000108058824 */ /* 0x000fca00008e0605 */
[----:B------:R1:W4:Y:S01]  /*f2c0*/  @!P0 LD.E.128 R56, [R4.64] ;  /* 0x0000001c04388980 */ /* 0x000322000c101d00 */
[----:B--2--5:R-:W-:Y:S02]  /*f2d0*/  IMAD.MOV.U32 R6, RZ, RZ, R46 ;  /* 0x000000ffff067224 */ /* 0x024fe400078e002e */
[----:B------:R-:W-:Y:S01]  /*f2e0*/  IMAD.MOV.U32 R2, RZ, RZ, R45 ;  /* 0x000000ffff027224 */ /* 0x000fe200078e002d */
[----:B------:R2:W2:Y:S01]  /*f2f0*/  SHFL.IDX PT, R9, R13, 0x3, 0x181f ;  /* 0x00781f000d097f89 */ /* 0x0004a200000e0000 */
[----:B------:R-:W-:Y:S01]  /*f300*/  BSSY B0, `(.L_x_1765) ;  /* 0x000002b000007945 */ /* 0x000fe20003800000 */
[----:B-1----:R-:W-:Y:S01]  /*f310*/  IMAD.MOV.U32 R4, RZ, RZ, R44 ;  /* 0x000000ffff047224 */ /* 0x002fe200078e002c */
[----:B------:R-:W-:-:S04]  /*f320*/  MOV R5, R47 ;  /* 0x0000002f00057202 */ /* 0x000fc80000000f00 */
[----:B------:R-:W-:Y:S01]  /*f330*/  PRMT R71, R5, 0x5410, R6 ;  /* 0x0000541005477816 */ /* 0x000fe20000000006 */
[----:B------:R-:W-:Y:S01]  /*f340*/  IMAD.MOV.U32 R6, RZ, RZ, R42 ;  /* 0x000000ffff067224 */ /* 0x000fe200078e002a */
[----:B------:R-:W-:Y:S01]  /*f350*/  PRMT R51, R2, 0x5410, R4 ;  /* 0x0000541002337816 */ /* 0x000fe20000000004 */
[----:B------:R-:W-:Y:S01]  /*f360*/  IMAD.MOV.U32 R4, RZ, RZ, R40 ;  /* 0x000000ffff047224 */ /* 0x000fe200078e0028 */
[----:B------:R-:W-:Y:S01]  /*f370*/  MOV R5, R43 ;  /* 0x0000002b00057202 */ /* 0x000fe20000000f00 */
[----:B------:R-:W-:-:S03]  /*f380*/  IMAD.MOV.U32 R2, RZ, RZ, R41 ;  /* 0x000000ffff027224 */ /* 0x000fc600078e0029 */
[----:B------:R-:W-:Y:S02]  /*f390*/  PRMT R70, R5, 0x5410, R6 ;  /* 0x0000541005467816 */ /* 0x000fe40000000006 */
[----:B------:R-:W-:Y:S01]  /*f3a0*/  PRMT R50, R2, 0x5410, R4 ;  /* 0x0000541002327816 */ /* 0x000fe20000000004 */
[----:B------:R1:W1:Y:S01]  /*f3b0*/  SHFL.IDX PT, R7, R14, 0x3, 0x181f ;  /* 0x00781f000e077f89 */ /* 0x00026200000e0000 */
[----:B------:R-:W-:-:S03]  /*f3c0*/  CS2R R66, SRZ ;  /* 0x0000000000427805 */ /* 0x000fc6000001ff00 */
[----:B------:R1:W1:Y:S01]  /*f3d0*/  SHFL.IDX PT, R10, R11, 0x3, 0x181f ;  /* 0x00781f000b0a7f89 */ /* 0x00026200000e0000 */
[----:B------:R-:W-:-:S03]  /*f3e0*/  CS2R R64, SRZ ;  /* 0x0000000000407805 */ /* 0x000fc6000001ff00 */
[----:B------:R1:W1:Y:S01]  /*f3f0*/  SHFL.IDX PT, R8, R12, 0x3, 0x181f ;  /* 0x00781f000c087f89 */ /* 0x00026200000e0000 */
[----:B------:R-:W-:Y:S01]  /*f400*/  CS2R R62, SRZ ;  /* 0x00000000003e7805 */ /* 0x000fe2000001ff00 */
[----:B------:R-:W-:Y:S01]  /*f410*/  CS2R R60, SRZ ;  /* 0x00000000003c7805 */ /* 0x000fe2000001ff00 */
[----:B---3--:R-:W-:Y:S01]  /*f420*/  IMAD.MOV.U32 R6, RZ, RZ, R54 ;  /* 0x000000ffff067224 */ /* 0x008fe200078e0036 */
[----:B------:R-:W-:Y:S01]  /*f430*/  MOV R5, R55 ;  /* 0x0000003700057202 */ /* 0x000fe20000000f00 */
[----:B------:R-:W-:Y:S02]  /*f440*/  IMAD.MOV.U32 R4, RZ, RZ, R52 ;  /* 0x000000ffff047224 */ /* 0x000fe400078e0034 */
[----:B------:R-:W-:Y:S01]  /*f450*/  IMAD.MOV.U32 R2, RZ, RZ, R53 ;  /* 0x000000ffff027224 */ /* 0x000fe200078e0035 */
[----:B------:R-:W-:-:S04]  /*f460*/  PRMT R107, R5, 0x5410, R6 ;  /* 0x00005410056b7816 */ /* 0x000fc80000000006 */
[----:B------:R-:W-:Y:S01]  /*f470*/  PRMT R105, R2, 0x5410, R4 ;  /* 0x0000541002697816 */ /* 0x000fe20000000004 */
[----:B----4-:R-:W-:Y:S01]  /*f480*/  IMAD.MOV.U32 R6, RZ, RZ, R58 ;  /* 0x000000ffff067224 */ /* 0x010fe200078e003a */
[----:B------:R-:W-:Y:S01]  /*f490*/  MOV R5, R59 ;  /* 0x0000003b00057202 */ /* 0x000fe20000000f00 */
[----:B------:R-:W-:Y:S02]  /*f4a0*/  IMAD.MOV.U32 R4, RZ, RZ, R56 ;  /* 0x000000ffff047224 */ /* 0x000fe400078e0038 */
[----:B------:R-:W-:Y:S01]  /*f4b0*/  IMAD.MOV.U32 R2, RZ, RZ, R57 ;  /* 0x000000ffff027224 */ /* 0x000fe200078e0039 */
[----:B------:R-:W-:-:S04]  /*f4c0*/  PRMT R106, R5, 0x5410, R6 ;  /* 0x00005410056a7816 */ /* 0x000fc80000000006 */
[----:B------:R-:W-:Y:S01]  /*f4d0*/  PRMT R104, R2, 0x5410, R4 ;  /* 0x0000541002687816 */ /* 0x000fe20000000004 */
[----:B------:R-:W-:Y:S05]  /*f4e0*/  @P3 BRA `(.L_x_1766) ;  /* 0x000000c000003947 */ /* 0x000fea0003800000 */
[----:B-12---:R-:W-:Y:S01]  /*f4f0*/  CS2R R64, SRZ ;  /* 0x0000000000407805 */ /* 0x006fe2000001ff00 */
        /* <DEDUP_REMOVED lines=11> */
.L_x_1766:
[----:B-12---:R-:W-:Y:S05]  /*f5b0*/  BSYNC B0 ;  /* 0x0000000000007941 */ /* 0x006fea0003800000 */
.L_x_1765:
[----:B------:R-:W1:Y:S01]  /*f5c0*/  SHFL.IDX PT, R6, R14, 0x4, 0x181f ;  /* 0x00981f000e067f89 */ /* 0x000e6200000e0000 */
[----:B------:R-:W-:Y:S01]  /*f5d0*/  ISETP.NE.AND P0, PT, R69, RZ, PT ;  /* 0x000000ff4500720c */ /* 0x000fe20003f05270 */
[----:B------:R-:W-:Y:S01]  /*f5e0*/  CS2R R74, SRZ ;  /* 0x00000000004a7805 */ /* 0x000fe2000001ff00 */
[----:B------:R-:W-:Y:S01]  /*f5f0*/  ISETP.NE.AND P3, PT, R72, RZ, PT ;  /* 0x000000ff4800720c */ /* 0x000fe20003f65270 */
[----:B------:R-:W2:Y:S01]  /*f600*/  SHFL.IDX PT, R4, R13, 0x4, 0x181f ;  /* 0x00981f000d047f89 */ /* 0x000ea200000e0000 */
[C---:B------:R-:W-:Y:S01]  /*f610*/  ISETP.GE.OR P0, PT, R16.reuse, c[0x0][0x27c], P0 ;  /* 0x00009f0010007a0c */ /* 0x040fe20000706670 */
[----:B------:R-:W-:Y:S02]  /*f620*/  CS2R R72, SRZ ;  /* 0x0000000000487805 */ /* 0x000fe4000001ff00 */
        /* <DEDUP_REMOVED lines=58> */
.L_x_1768:
[----:B-12---:R-:W-:Y:S05]  /*f9d0*/  BSYNC B0 ;  /* 0x0000000000007941 */ /* 0x006fea0003800000 */
.L_x_1767:
[----:B------:R-:W1:Y:S01]  /*f9e0*/  SHFL.IDX PT, R6, R14, 0x6, 0x181f ;  /* 0x00d81f000e067f89 */ /* 0x000e6200000e0000 */
[----:B------:R-:W-:Y:S01]  /*f9f0*/  ISETP.NE.AND P0, PT, R89, RZ, PT ;  /* 0x000000ff5900720c */ /* 0x000fe20003f05270 */
[----:B------:R-:W-:Y:S01]  /*fa00*/  CS2R R98, SRZ ;  /* 0x0000000000627805 */ /* 0x000fe2000001ff00 */
[----:B------:R-:W-:Y:S01]  /*fa10*/  CS2R R96, SRZ ;  /* 0x0000000000607805 */ /* 0x000fe2000001ff00 */
[----:B------:R-:W2:Y:S01]  /*fa20*/  SHFL.IDX PT, R7, R13, 0x6, 0x181f ;  /* 0x00d81f000d077f89 */ /* 0x000ea200000e0000 */
[----:B------:R-:W-:-:S03]  /*fa30*/  ISETP.GE.OR P0, PT, R16, c[0x0][0x27c], P0 ;  /* 0x00009f0010007a0c */ /* 0x000fc60000706670 */
[----:B------:R-:W3:Y:S04]  /*fa40*/  SHFL.IDX PT, R4, R12, 0x6, 0x181f ;  /* 0x00d81f000c047f89 */ /* 0x000ee800000e0000 */
[----:B------:R-:W4:Y:S06]  /*fa50*/  SHFL.IDX PT, R8, R11, 0x6, 0x181f ;  /* 0x00d81f000b087f89 */ /* 0x000f2c00000e0000 */
        /* <DEDUP_REMOVED lines=12> */
[----:B------:R-:W-:Y:S01]  /*fb20*/  CS2R R102, SRZ ;  /* 0x0000000000667805 */ /* 0x000fe2000001ff00 */
[----:B------:R2:W2:Y:S01]  /*fb30*/  SHFL.IDX PT, R10, R13, 0x7, 0x181f ;  /* 0x00f81f000d0a7f89 */ /* 0x0004a200000e0000 */
[----:B------:R-:W-:Y:S01]  /*fb40*/  CS2R R100, SRZ ;  /* 0x0000000000647805 */ /* 0x000fe2000001ff00 */
[----:B------:R-:W-:Y:S01]  /*fb50*/  CS2R R90, SRZ ;  /* 0x00000000005a7805 */ /* 0x000fe2000001ff00 */
[----:B------:R-:W-:Y:S01]  /*fb60*/  CS2R R88, SRZ ;  /* 0x0000000000587805 */ /* 0x000fe2000001ff00 */
[----:B------:R2:W2:Y:S04]  /*fb70*/  SHFL.IDX PT, R8, R12, 0x7, 0x181f ;  /* 0x00f81f000c087f89 */ /* 0x0004a800000e0000 */
[----:B------:R2:W2:Y:S01]  /*fb80*/  SHFL.IDX PT, R9, R11, 0x7, 0x181f ;  /* 0x00f81f000b097f89 */ /* 0x0004a200000e0000 */
[----:B-1----:R-:W-:-:S03]  /*fb90*/  IMAD.MOV.U32 R6, RZ, RZ, R86 ;  /* 0x000000ffff067224 */ /* 0x002fc600078e0056 */
[----:B------:R1:W1:Y:S01]  /*fba0*/  SHFL.IDX PT, R7, R14, 0x7, 0x181f ;  /* 0x00f81f000e077f89 */ /* 0x00026200000e0000 */
[----:B---3--:R-:W-:Y:S01]  /*fbb0*/  IMAD.MOV.U32 R4, RZ, RZ, R84 ;  /* 0x000000ffff047224 */ /* 0x008fe200078e0054 */
        /* <DEDUP_REMOVED lines=34> */
.L_x_1770:
[----:B-1----:R-:W-:Y:S05]  /*fde0*/  BSYNC B0 ;  /* 0x0000000000007941 */ /* 0x002fea0003800000 */
.L_x_1769:
[----:B------:R-:W-:Y:S01]  /*fdf0*/  UIADD3 UR4, -UR18, UR20, URZ ;  /* 0x0000001412047290 */ /* 0x000fe2000fffe13f */
[----:B-----5:R-:W-:Y:S01]  /*fe00*/  IMAD.MOV.U32 R2, RZ, RZ, R102 ;  /* 0x000000ffff027224 */ /* 0x020fe200078e0066 */
[----:B------:R-:W-:-:S04]  /*fe10*/  DEPBAR.LE SB0, 0x1 ;  /* 0x000080400000791a */ /* 0x000fc80000000000 */
[----:B------:R-:W-:Y:S01]  /*fe20*/  UISETP.LT.AND UP0, UPT, UR4, 0x80, UPT ;  /* 0x000000800400788c */ /* 0x000fe2000bf01270 */
[----:B------:R-:W-:Y:S01]  /*fe30*/  PRMT R126, R126, 0x5410, R2 ;  /* 0x000054107e7e7816 */ /* 0x000fe20000000002 */
[----:B------:R-:W-:Y:S01]  /*fe40*/  IMAD.MOV.U32 R5, RZ, RZ, R103 ;  /* 0x000000ffff057224 */ /* 0x000fe200078e0067 */
[----:B------:R-:W-:Y:S01]  /*fe50*/  MOV R6, R90 ;  /* 0x0000005a00067202 */ /* 0x000fe20000000f00 */
[----:B------:R-:W-:Y:S01]  /*fe60*/  USEL UR4, UR4, 0x80, UP0 ;  /* 0x0000008004047887 */ /* 0x000fe20008000000 */
[----:B------:R-:W-:Y:S01]  /*fe70*/  IMAD.MOV.U32 R4, RZ, RZ, R100 ;  /* 0x000000ffff047224 */ /* 0x000fe200078e0064 */
[----:B------:R-:W-:Y:S01]  /*fe80*/  BSSY B0, `(.L_x_1771) ;  /* 0x0000073000007945 */ /* 0x000fe20003800000 */
[----:B------:R-:W-:Y:S01]  /*fe90*/  IMAD.MOV.U32 R2, RZ, RZ, R101 ;  /* 0x000000ffff027224 */ /* 0x000fe200078e0065 */
[----:B------:R-:W-:Y:S01]  /*fea0*/  PRMT R126, R5, 0x7610, R126 ;  /* 0x00007610057e7816 */ /* 0x000fe2000000007e */
[----:B------:R-:W-:Y:S01]  /*feb0*/  IMAD.MOV.U32 R5, RZ, RZ, R91 ;  /* 0x000000ffff057224 */ /* 0x000fe200078e005b */
[----:B------:R-:W-:Y:S01]  /*fec0*/  BAR.SYNC.DEFER_BLOCKING 0x0 ;  /* 0x0000000000007b1d */ /* 0x000fe20000010000 */
[----:B------:R-:W-:-:S02]  /*fed0*/  ISETP.GE.OR P0, PT, R68, UR4, P2 ;  /* 0x0000000444007c0c */ /* 0x000fc40009706670 */
[----:B------:R-:W-:Y:S01]  /*fee0*/  PRMT R124, R2, 0x5410, R4 ;  /* 0x00005410027c7816 */ /* 0x000fe20000000004 */
[----:B------:R-:W-:Y:S01]  /*fef0*/  IMAD.MOV.U32 R4, RZ, RZ, R88 ;  /* 0x000000ffff047224 */ /* 0x000fe200078e0058 */
[----:B------:R-:W-:Y:S02]  /*ff00*/  MOV R2, R89 ;  /* 0x0000005900027202 */ /* 0x000fe40000000f00 */
[----:B------:R-:W-:Y:S02]  /*ff10*/  PRMT R125, R5, 0x5410, R6 ;  /* 0x00005410057d7816 */ /* 0x000fe40000000006 */
[----:B------:R-:W-:-:S05]  /*ff20*/  PRMT R123, R2, 0x5410, R4 ;  /* 0x00005410027b7816 */ /* 0x000fca0000000004 */
[----:B------:R-:W-:Y:S05]  /*ff30*/  @P0 BRA `(.L_x_1772) ;  /* 0x0000067000000947 */ /* 0x000fea0003800000 */
[----:B------:R-:W-:Y:S01]  /*ff40*/  IMAD.MOV.U32 R2, RZ, RZ, c[0x0][0x27c] ;  /* 0x00009f00ff027624 */ /* 0x000fe200078e00ff */
[----:B------:R-:W1:Y:S01]  /*ff50*/  LDS.128 R8, [R34+0x8100] ;  /* 0x0081000022087984 */ /* 0x000e620000000c00 */
[----:B------:R-:W-:Y:S02]  /*ff60*/  SHF.R.U64 R13, R22, 0x10, R23 ;  /* 0x00000010160d7819 */ /* 0x000fe40000001217 */
[----:B------:R-:W-:Y:S02]  /*ff70*/  SHF.R.U64 R15, R24, 0x10, R25 ;  /* 0x00000010180f7819 */ /* 0x000fe40000001219 */
[----:B------:R-:W-:Y:S02]  /*ff80*/  LEA.HI R2, R2, R49, RZ, 0x1d ;  /* 0x0000003102027211 */ /* 0x000fe400078fe8ff */
[----:B------:R-:W-:Y:S02]  /*ff90*/  SHF.R.U64 R17, R26, 0x10, R27 ;  /* 0x000000101a117819 */ /* 0x000fe4000000121b */
[----:B------:R-:W-:Y:S01]  /*ffa0*/  SHF.R.S32.HI R5, RZ, 0x1f, R2 ;  /* 0x0000001fff057819 */ /* 0x000fe20000011402 */
[----:B------:R-:W-:Y:S01]  /*ffb0*/  IMAD.SHL.U32 R4, R2, 0x8, RZ ;  /* 0x0000000802047824 */ /* 0x000fe200078e00ff */
[----:B------:R-:W-:-:S02]  /*ffc0*/  PRMT R26, R31, 0x5410, R13 ;  /* 0x000054101f1a7816 */ /* 0x000fc4000000000d */
[----:B------:R-:W-:Y:S02]  /*ffd0*/  LEA.HI R2, R5, R2, RZ, 0x3 ;  /* 0x0000000205027211 */ /* 0x000fe400078f18ff */
[----:B------:R-:W-:Y:S02]  /*ffe0*/  LOP3.LUT R4, R18, 0x38, R4, 0xf8, !PT ;  /* 0x0000003812047812 */ /* 0x000fe400078ef804 */
[----:B------:R-:W-:Y:S01]  /*fff0*/  PRMT R13, R28, 0x5432, R15 ;  /* 0x000054321c0d7816 */ /* 0x000fe2000000000f */
[----:B------:R-:W-:Y:S01]  /*10000*/  IMAD.SHL.U32 R2, R2, 0x400, RZ ;  /* 0x0000040002027824 */ /* 0x000fe200078e00ff */
[----:B------:R-:W-:Y:S02]  /*10010*/  LOP3.LUT R4, R4, R33, RZ, 0x3c, !PT ;  /* 0x0000002104047212 */ /* 0x000fe400078e3cff */
[----:B------:R-:W-:Y:S01]  /*10020*/  SHF.R.U32.HI R16, RZ, 0x10, R25 ;  /* 0x00000010ff107819 */ /* 0x000fe20000011619 */
[----:B------:R-:W-:Y:S01]  /*10030*/  IMAD.U32 R31, R13, 0x10000, RZ ;  /* 0x000100000d1f7824 */ /* 0x000fe200078e00ff */
[----:B------:R-:W-:-:S02]  /*10040*/  LOP3.LUT R2, R2, 0x7fffe000, RZ, 0xc0, !PT ;  /* 0x7fffe00002027812 */ /* 0x000fc400078ec0ff */
[----:B------:R-:W-:Y:S02]  /*10050*/  SHF.R.U32.HI R14, RZ, 0x10, R23 ;  /* 0x00000010ff0e7819 */ /* 0x000fe40000011617 */
[----:B------:R-:W-:Y:S02]  /*10060*/  IADD3 R2, R4, R2, R32 ;  /* 0x0000000204027210 */ /* 0x000fe40007ffe020 */
[----:B------:R-:W-:Y:S02]  /*10070*/  SHF.R.U32.HI R12, RZ, 0x10, R21 ;  /* 0x00000010ff0c7819 */ /* 0x000fe40000011615 */
[----:B------:R-:W-:Y:S01]  /*10080*/  SHF.R.U32.HI R18, RZ, 0x10, R27 ;  /* 0x00000010ff127819 */ /* 0x000fe2000001161b */
[----:B------:R-:W-:Y:S01]  /*10090*/  IMAD.SHL.U32 R33, R2, 0x2, RZ ;  /* 0x0000000202217824 */ /* 0x000fe200078e00ff */
[----:B------:R-:W-:Y:S02]  /*100a0*/  SHF.R.U64 R2, R20, 0x10, R21 ;  /* 0x0000001014027819 */ /* 0x000fe40000001215 */
[----:B------:R-:W-:-:S02]  /*100b0*/  PRMT R16, R28, 0x5410, R16 ;  /* 0x000054101c107816 */ /* 0x000fc40000000010 */
[----:B------:R-:W2:Y:S01]  /*100c0*/  LDS.128 R4, [R33+0x8100] ;  /* 0x0081000021047984 */ /* 0x000ea20000000c00 */
[----:B------:R-:W-:Y:S02]  /*100d0*/  PRMT R19, R19, 0x5410, R2 ;  /* 0x0000541013137816 */ /* 0x000fe40000000002 */
[----:B------:R-:W-:Y:S01]  /*100e0*/  PRMT R27, R30, 0x5432, R14 ;  /* 0x000054321e1b7816 */ /* 0x000fe2000000000e */
[----:B-1----:R-:W-:Y:S01]  /*100f0*/  IMAD.U32 R14, R11, 0x10000, RZ ;  /* 0x000100000b0e7824 */ /* 0x002fe200078e00ff */
[----:B------:R-:W-:Y:S01]  /*10100*/  PRMT R20, R29, 0x5410, R12 ;  /* 0x000054101d147816 */ /* 0x000fe2000000000c */
[----:B------:R-:W-:Y:S01]  /*10110*/  IMAD.U32 R12, R8, 0x10000, RZ ;  /* 0x00010000080c7824 */ /* 0x000fe200078e00ff */
[----:B------:R-:W-:Y:S01]  /*10120*/  PRMT R25, R30, 0x5410, R17 ;  /* 0x000054101e197816 */ /* 0x000fe20000000011 */
[----:B------:R-:W-:Y:S01]  /*10130*/  IMAD.U32 R30, R19, 0x10000, RZ ;  /* 0x00010000131e7824 */ /* 0x000fe200078e00ff */
[----:B------:R-:W-:Y:S01]  /*10140*/  LOP3.LUT R28, R11, 0xffff0000, RZ, 0xc0, !PT ;  /* 0xffff00000b1c7812 */ /* 0x000fe200078ec0ff */
[----:B------:R-:W-:Y:S01]  /*10150*/  IMAD.U32 R48, R16, 0x10000, RZ ;  /* 0x0001000010307824 */ /* 0x000fe200078e00ff */
[----:B------:R-:W-:Y:S01]  /*10160*/  PRMT R24, R29, 0x5432, R18 ;  /* 0x000054321d187816 */ /* 0x000fe20000000012 */
[----:B------:R-:W-:Y:S01]  /*10170*/  IMAD.U32 R23, R10, 0x10000, RZ ;  /* 0x000100000a177824 */ /* 0x000fe200078e00ff */
[----:B------:R-:W-:-:S02]  /*10180*/  LOP3.LUT R17, R8, 0xffff0000, RZ, 0xc0, !PT ;  /* 0xffff000008117812 */ /* 0x000fc400078ec0ff */
[C---:B------:R-:W-:Y:S01]  /*10190*/  SHF.L.U32 R15, R9.reuse, 0x10, RZ ;  /* 0x00000010090f7819 */ /* 0x040fe200000006ff */
[----:B------:R-:W-:Y:S01]  /*101a0*/  IMAD.U32 R39, R24, 0x10000, RZ ;  /* 0x0001000018277824 */ /* 0x000fe200078e00ff */
[----:B------:R-:W-:Y:S02]  /*101b0*/  LOP3.LUT R18, R9, 0xffff0000, RZ, 0xc0, !PT ;  /* 0xffff000009127812 */ /* 0x000fe400078ec0ff */
[----:B------:R-:W-:Y:S02]  /*101c0*/  LOP3.LUT R29, R10, 0xffff0000, RZ, 0xc0, !PT ;  /* 0xffff00000a1d7812 */ /* 0x000fe400078ec0ff */
[----:B------:R-:W-:Y:S01]  /*101d0*/  LOP3.LUT R13, R13, 0xffff0000, RZ, 0xc0, !PT ;  /* 0xffff00000d0d7812 */ /* 0x000fe200078ec0ff */
[----:B--2---:R-:W-:Y:S01]  /*101e0*/  IMAD.U32 R2, R4, 0x10000, RZ ;  /* 0x0001000004027824 */ /* 0x004fe200078e00ff */
[C---:B------:R-:W-:Y:S02]  /*101f0*/  SHF.L.U32 R11, R6.reuse, 0x10, RZ ;  /* 0x00000010060b7819 */ /* 0x040fe400000006ff */
[----:B------:R-:W-:Y:S01]  /*10200*/  LOP3.LUT R22, R6, 0xffff0000, RZ, 0xc0, !PT ;  /* 0xffff000006167812 */ /* 0x000fe200078ec0ff */
[----:B------:R-:W-:Y:S01]  /*10210*/  FMUL.FTZ R6, R2, R31 ;  /* 0x0000001f02067220 */ /* 0x000fe20000410000 */
[----:B------:R-:W-:-:S02]  /*10220*/  SHF.L.U32 R8, R5, 0x10, RZ ;  /* 0x0000001005087819 */ /* 0x000fc400000006ff */
[----:B------:R-:W-:Y:S01]  /*10230*/  LOP3.LUT R9, R4, 0xffff0000, RZ, 0xc0, !PT ;  /* 0xffff000004097812 */ /* 0x000fe200078ec0ff */
[-C--:B------:R-:W-:Y:S01]  /*10240*/  FMUL.FTZ R4, R2, R30.reuse ;  /* 0x0000001e02047220 */ /* 0x080fe20000410000 */
[----:B------:R-:W-:Y:S01]  /*10250*/  LOP3.LUT R10, R5, 0xffff0000, RZ, 0xc0, !PT ;  /* 0xffff0000050a7812 */ /* 0x000fe200078ec0ff */
[C---:B------:R-:W-:Y:S01]  /*10260*/  IMAD.U32 R5, R7.reuse, 0x10000, RZ ;  /* 0x0001000007057824 */ /* 0x040fe200078e00ff */
[----:B------:R-:W-:Y:S01]  /*10270*/  LOP3.LUT R21, R7, 0xffff0000, RZ, 0xc0, !PT ;  /* 0xffff000007157812 */ /* 0x000fe200078ec0ff */
[----:B------:R-:W-:Y:S01]  /*10280*/  FFMA.FTZ R38, R12, R30, -R6 ;  /* 0x0000001e0c267223 */ /* 0x000fe20000010806 */
[----:B------:R-:W-:Y:S01]  /*10290*/  SHF.L.U32 R7, R27, 0x10, RZ ;  /* 0x000000101b077819 */ /* 0x000fe200000006ff */
[----:B------:R-:W-:Y:S02]  /*102a0*/  IMAD.U32 R30, R20, 0x10000, RZ ;  /* 0x00010000141e7824 */ /* 0x000fe400078e00ff */
[----:B------:R-:W-:Y:S02]  /*102b0*/  FMUL.FTZ R2, R8, R48 ;  /* 0x0000003008027220 */ /* 0x000fe40000410000 */
[----:B------:R-:W-:Y:S01]  /*102c0*/  FFMA.FTZ R35, R12, R31, R4 ;  /* 0x0000001f0c237223 */ /* 0x000fe20000010004 */
[----:B------:R-:W-:Y:S01]  /*102d0*/  LOP3.LUT R12, R20, 0xffff0000, RZ, 0xc0, !PT ;  /* 0xffff0000140c7812 */ /* 0x000fe200078ec0ff */
[----:B------:R-:W-:-:S02]  /*102e0*/  FMUL.FTZ R4, R5, R39 ;  /* 0x0000002705047220 */ /* 0x000fc40000410000 */
[-C--:B------:R-:W-:Y:S02]  /*102f0*/  FFMA.FTZ R32, R15, R30.reuse, -R2 ;  /* 0x0000001e0f207223 */ /* 0x080fe40000010802 */
[-C--:B------:R-:W-:Y:S02]  /*10300*/  FMUL.FTZ R2, R5, R7.reuse ;  /* 0x0000000705027220 */ /* 0x080fe40000410000 */
[C---:B------:R-:W-:Y:S01]  /*10310*/  FFMA.FTZ R31, R14.reuse, R7, -R4 ;  /* 0x000000070e1f7223 */ /* 0x040fe20000010804 */
[----:B------:R-:W-:Y:S01]  /*10320*/  LOP3.LUT R4, R19, 0xffff0000, RZ, 0xc0, !PT ;  /* 0xffff000013047812 */ /* 0x000fe200078ec0ff */
[----:B------:R-:W-:Y:S01]  /*10330*/  FFMA.FTZ R19, R14, R39, R2 ;  /* 0x000000270e137223 */ /* 0x000fe20000010002 */
[----:B------:R-:W-:Y:S01]  /*10340*/  LOP3.LUT R7, R16, 0xffff0000, RZ, 0xc0, !PT ;  /* 0xffff000010077812 */ /* 0x000fe200078ec0ff */
[----:B------:R-:W-:Y:S01]  /*10350*/  FMUL.FTZ R2, R9, R13 ;  /* 0x0000000d09027220 */ /* 0x000fe20000410000 */
[----:B------:R-:W-:Y:S01]  /*10360*/  LOP3.LUT R16, R24, 0xffff0000, RZ, 0xc0, !PT ;  /* 0xffff000018107812 */ /* 0x000fe200078ec0ff */
[----:B------:R-:W-:-:S02]  /*10370*/  FMUL.FTZ R6, R8, R30 ;  /* 0x0000001e08067220 */ /* 0x000fc40000410000 */
[-C--:B------:R-:W-:Y:S02]  /*10380*/  FMUL.FTZ R5, R9, R4.reuse ;  /* 0x0000000409057220 */ /* 0x080fe40000410000 */
[----:B------:R-:W-:Y:S02]  /*10390*/  FFMA.FTZ R8, R17, R4, -R2 ;  /* 0x0000000411087223 */ /* 0x000fe40000010802 */
[----:B------:R-:W-:Y:S02]  /*103a0*/  IMAD.U32 R20, R25, 0x10000, RZ ;  /* 0x0001000019147824 */ /* 0x000fe400078e00ff */
[----:B------:R-:W-:Y:S01]  /*103b0*/  FMUL.FTZ R2, R10, R12 ;  /* 0x0000000c0a027220 */ /* 0x000fe20000410000 */
[----:B------:R-:W-:Y:S01]  /*103c0*/  F2FP.BF16.PACK_AB R8, R8, R38 ;  /* 0x000000260808723e */ /* 0x000fe200000010ff */
[----:B------:R-:W-:Y:S01]  /*103d0*/  FFMA.FTZ R30, R15, R48, R6 ;  /* 0x000000300f1e7223 */ /* 0x000fe20000010006 */
[----:B------:R-:W-:Y:S01]  /*103e0*/  LOP3.LUT R15, R27, 0xffff0000, RZ, 0xc0, !PT ;  /* 0xffff00001b0f7812 */ /* 0x000fe200078ec0ff */
[----:B------:R-:W-:-:S02]  /*103f0*/  IMAD.U32 R6, R26, 0x10000, RZ ;  /* 0x000100001a067824 */ /* 0x000fc400078e00ff */
[----:B------:R-:W-:Y:S02]  /*10400*/  FMUL.FTZ R4, R10, R7 ;  /* 0x000000070a047220 */ /* 0x000fe40000410000 */
[----:B------:R-:W-:Y:S01]  /*10410*/  FFMA.FTZ R14, R17, R13, R5 ;  /* 0x0000000d110e7223 */ /* 0x000fe20000010005 */
[----:B------:R-:W-:Y:S01]  /*10420*/  LOP3.LUT R17, R25, 0xffff0000, RZ, 0xc0, !PT ;  /* 0xffff000019117812 */ /* 0x000fe200078ec0ff */
[C---:B------:R-:W-:Y:S02]  /*10430*/  FMUL.FTZ R5, R11.reuse, R20 ;  /* 0x000000140b057220 */ /* 0x040fe40000410000 */
[----:B------:R-:W-:Y:S01]  /*10440*/  FFMA.FTZ R13, R18, R7, R2 ;  /* 0x00000007120d7223 */ /* 0x000fe20000010002 */
[----:B------:R-:W-:Y:S01]  /*10450*/  LOP3.LUT R7, R26, 0xffff0000, RZ, 0xc0, !PT ;  /* 0xffff00001a077812 */ /* 0x000fe200078ec0ff */
[----:B------:R-:W-:Y:S02]  /*10460*/  FFMA.FTZ R9, R18, R12, -R4 ;  /* 0x0000000c12097223 */ /* 0x000fe40000010804 */
[----:B------:R-:W-:-:S02]  /*10470*/  FMUL.FTZ R2, R11, R6 ;  /* 0x000000060b027220 */ /* 0x000fc40000410000 */
[----:B------:R-:W-:Y:S01]  /*10480*/  FFMA.FTZ R12, R23, R6, -R5 ;  /* 0x00000006170c7223 */ /* 0x000fe20000010805 */
[----:B------:R-:W-:Y:S01]  /*10490*/  F2FP.BF16.PACK_AB R9, R9, R32 ;  /* 0x000000200909723e */ /* 0x000fe200000010ff */
[C---:B------:R-:W-:Y:S02]  /*104a0*/  FMUL.FTZ R6, R22.reuse, R17 ;  /* 0x0000001116067220 */ /* 0x040fe40000410000 */
[----:B------:R-:W-:Y:S02]  /*104b0*/  FMUL.FTZ R5, R22, R7 ;  /* 0x0000000716057220 */ /* 0x000fe40000410000 */
[----:B------:R-:W-:Y:S02]  /*104c0*/  FFMA.FTZ R11, R23, R20, R2 ;  /* 0x00000014170b7223 */ /* 0x000fe40000010002 */
[C---:B------:R-:W-:Y:S02]  /*104d0*/  FMUL.FTZ R4, R21.reuse, R16 ;  /* 0x0000001015047220 */ /* 0x040fe40000410000 */
[----:B------:R-:W-:-:S02]  /*104e0*/  FMUL.FTZ R2, R21, R15 ;  /* 0x0000000f15027220 */ /* 0x000fc40000410000 */
[C---:B------:R-:W-:Y:S02]  /*104f0*/  FFMA.FTZ R10, R29.reuse, R7, -R6 ;  /* 0x000000071d0a7223 */ /* 0x040fe40000010806 */
[----:B------:R-:W-:Y:S01]  /*10500*/  FFMA.FTZ R6, R29, R17, R5 ;  /* 0x000000111d067223 */ /* 0x000fe20000010005 */
[----:B------:R-:W-:Y:S01]  /*10510*/  F2FP.BF16.PACK_AB R5, R13, R30 ;  /* 0x0000001e0d05723e */ /* 0x000fe200000010ff */
[----:B------:R-:W-:Y:S01]  /*10520*/  FFMA.FTZ R7, R28, R15, -R4 ;  /* 0x0000000f1c077223 */ /* 0x000fe20000010804 */
[----:B------:R-:W-:Y:S01]  /*10530*/  F2FP.BF16.PACK_AB R10, R10, R12 ;  /* 0x0000000c0a0a723e */ /* 0x000fe200000010ff */
[----:B------:R-:W-:Y:S01]  /*10540*/  FFMA.FTZ R2, R28, R16, R2 ;  /* 0x000000101c027223 */ /* 0x000fe20000010002 */
[----:B------:R-:W-:Y:S02]  /*10550*/  F2FP.BF16.PACK_AB R6, R6, R11 ;  /* 0x0000000b0606723e */ /* 0x000fe400000010ff */
[----:B------:R-:W-:Y:S02]  /*10560*/  F2FP.BF16.PACK_AB R11, R7, R31 ;  /* 0x0000001f070b723e */ /* 0x000fe400000010ff */
[----:B------:R-:W-:-:S02]  /*10570*/  F2FP.BF16.PACK_AB R4, R14, R35 ;  /* 0x000000230e04723e */ /* 0x000fc400000010ff */
[----:B------:R-:W-:Y:S01]  /*10580*/  F2FP.BF16.PACK_AB R7, R2, R19 ;  /* 0x000000130207723e */ /* 0x000fe200000010ff */
[----:B------:R1:W-:Y:S04]  /*10590*/  STS.128 [R34+0x8100], R8 ;  /* 0x0081000822007388 */ /* 0x0003e80000000c00 */
[----:B------:R1:W-:Y:S02]  /*105a0*/  STS.128 [R33+0x8100], R4 ;  /* 0x0081000421007388 */ /* 0x0003e40000000c00 */
.L_x_1772:
[----:B------:R-:W-:Y:S05]  /*105b0*/  BSYNC B0 ;  /* 0x0000000000007941 */ /* 0x000fea0003800000 */
.L_x_1771:
[----:B------:R-:W-:Y:S01]  /*105c0*/  IADD3 R2, R68, 0x10, RZ ;  /* 0x0000001044027810 */ /* 0x000fe20007ffe0ff */
[----:B------:R-:W-:Y:S03]  /*105d0*/  BSSY B0, `(.L_x_1773) ;  /* 0x0000074000007945 */ /* 0x000fe60003800000 */
[----:B------:R-:W-:-:S13]  /*105e0*/  ISETP.GE.OR P0, PT, R2, UR4, P2 ;  /* 0x0000000402007c0c */ /* 0x000fda0009706670 */
[----:B------:R-:W-:Y:S05]  /*105f0*/  @P0 BRA `(.L_x_1774) ;  /* 0x0000071000000947 */ /* 0x000fea0003800000 */
[----:B-1----:R-:W-:Y:S01]  /*10600*/  IMAD.MOV.U32 R6, RZ, RZ, c[0x0][0x27c] ;  /* 0x00009f00ff067624 */ /* 0x002fe200078e00ff */
[----:B------:R-:W-:Y:S01]  /*10610*/  SHF.R.S32.HI R4, RZ, 0x1f, R2 ;  /* 0x0000001fff047819 */ /* 0x000fe20000011402 */
[----:B------:R-:W-:Y:S01]  /*10620*/  IMAD.SHL.U32 R5, R2, 0x40, RZ ;  /* 0x0000004002057824 */ /* 0x000fe200078e00ff */
[----:B------:R-:W-:Y:S02]  /*10630*/  SHF.R.U32.HI R12, RZ, 0x10, R45 ;  /* 0x00000010ff0c7819 */ /* 0x000fe4000001162d */
[----:B------:R-:W-:Y:S02]  /*10640*/  LEA.HI R6, R6, R49, RZ, 0x1d ;  /* 0x0000003106067211 */ /* 0x000fe400078fe8ff */
[----:B------:R-:W-:Y:S02]  /*10650*/  LEA.HI R4, R4, R2, RZ, 0x3 ;  /* 0x0000000204047211 */ /* 0x000fe400078f18ff */
[----:B------:R-:W-:Y:S01]  /*10660*/  SHF.R.S32.HI R9, RZ, 0x1f, R6 ;  /* 0x0000001fff097819 */ /* 0x000fe20000011406 */
        /* <DEDUP_REMOVED lines=14> */
[----:B------:R-:W-:Y:S02]  /*10750*/  PRMT R21, R51, 0x5410, R12 ;  /* 0x0000541033157816 */ /* 0x000fe4000000000c */
[----:B------:R-:W-:Y:S02]  /*10760*/  IADD3 R2, R4, R2, R5 ;  /* 0x0000000204027210 */ /* 0x000fe40007ffe005 */
[----:B------:R-:W1:Y:S01]  /*10770*/  LDS.128 R8, [R48+0x8100] ;  /* 0x0081000030087984 */ /* 0x000e620000000c00 */
[----:B------:R-:W-:Y:S02]  /*10780*/  PRMT R12, R50, 0x5432, R15 ;  /* 0x00005432320c7816 */ /* 0x000fe4000000000f */
[----:B------:R-:W-:Y:S01]  /*10790*/  IMAD.SHL.U32 R35, R2, 0x2, RZ ;  /* 0x0000000202237824 */ /* 0x000fe200078e00ff */
[----:B------:R-:W-:-:S02]  /*107a0*/  SHF.R.U64 R2, R44, 0x10, R45 ;  /* 0x000000102c027819 */ /* 0x000fc4000000122d */
[--C-:B------:R-:W-:Y:S01]  /*107b0*/  SHF.R.U64 R13, R46, 0x10, R47.reuse ;  /* 0x000000102e0d7819 */ /* 0x100fe2000000122f */
[----:B------:R-:W-:Y:S01]  /*107c0*/  IMAD.U32 R32, R12, 0x10000, RZ ;  /* 0x000100000c207824 */ /* 0x000fe200078e00ff */
[----:B------:R-:W2:Y:S01]  /*107d0*/  LDS.128 R4, [R35+0x8100] ;  /* 0x0081000023047984 */ /* 0x000ea20000000c00 */
[----:B------:R-:W-:Y:S02]  /*107e0*/  SHF.R.U32.HI R14, RZ, 0x10, R47 ;  /* 0x00000010ff0e7819 */ /* 0x000fe4000001162f */
[----:B------:R-:W-:Y:S02]  /*107f0*/  SHF.R.U32.HI R16, RZ, 0x10, R41 ;  /* 0x00000010ff107819 */ /* 0x000fe40000011629 */
[--C-:B------:R-:W-:Y:S02]  /*10800*/  SHF.R.U64 R17, R42, 0x10, R43.reuse ;  /* 0x000000102a117819 */ /* 0x100fe4000000122b */
[----:B------:R-:W-:Y:S02]  /*10810*/  SHF.R.U32.HI R18, RZ, 0x10, R43 ;  /* 0x00000010ff127819 */ /* 0x000fe4000001162b */
[----:B------:R-:W-:-:S02]  /*10820*/  PRMT R19, R51, 0x5432, R2 ;  /* 0x0000543233137816 */ /* 0x000fc40000000002 */
[C---:B------:R-:W-:Y:S02]  /*10830*/  PRMT R27, R71.reuse, 0x5432, R13 ;  /* 0x00005432471b7816 */ /* 0x040fe4000000000d */
[----:B------:R-:W-:Y:S01]  /*10840*/  PRMT R28, R71, 0x5410, R14 ;  /* 0x00005410471c7816 */ /* 0x000fe2000000000e */
[----:B------:R-:W-:Y:S01]  /*10850*/  IMAD.U32 R31, R19, 0x10000, RZ ;  /* 0x00010000131f7824 */ /* 0x000fe200078e00ff */
[----:B------:R-:W-:Y:S02]  /*10860*/  PRMT R20, R50, 0x5410, R16 ;  /* 0x0000541032147816 */ /* 0x000fe40000000010 */
[C---:B------:R-:W-:Y:S02]  /*10870*/  PRMT R24, R70.reuse, 0x5432, R17 ;  /* 0x0000543246187816 */ /* 0x040fe40000000011 */
[----:B------:R-:W-:Y:S02]  /*10880*/  PRMT R25, R70, 0x5410, R18 ;  /* 0x0000541046197816 */ /* 0x000fe40000000012 */
[----:B------:R-:W-:Y:S01]  /*10890*/  LOP3.LUT R34, R12, 0xffff0000, RZ, 0xc0, !PT ;  /* 0xffff00000c227812 */ /* 0x000fe200078ec0ff */
[----:B------:R-:W-:-:S02]  /*108a0*/  IMAD.U32 R12, R20, 0x10000, RZ ;  /* 0x00010000140c7824 */ /* 0x000fc400078e00ff */
[C---:B-1----:R-:W-:Y:S01]  /*108b0*/  IMAD.U32 R13, R8.reuse, 0x10000, RZ ;  /* 0x00010000080d7824 */ /* 0x042fe200078e00ff */
[----:B------:R-:W-:Y:S01]  /*108c0*/  LOP3.LUT R14, R8, 0xffff0000, RZ, 0xc0, !PT ;  /* 0xffff0000080e7812 */ /* 0x000fe200078ec0ff */
[C---:B------:R-:W-:Y:S01]  /*108d0*/  IMAD.U32 R16, R9.reuse, 0x10000, RZ ;  /* 0x0001000009107824 */ /* 0x040fe200078e00ff */
[----:B------:R-:W-:Y:S01]  /*108e0*/  LOP3.LUT R18, R9, 0xffff0000, RZ, 0xc0, !PT ;  /* 0xffff000009127812 */ /* 0x000fe200078ec0ff */
[C---:B------:R-:W-:Y:S01]  /*108f0*/  IMAD.U32 R17, R11.reuse, 0x10000, RZ ;  /* 0x000100000b117824 */ /* 0x040fe200078e00ff */
[C---:B------:R-:W-:Y:S01]  /*10900*/  LOP3.LUT R30, R10.reuse, 0xffff0000, RZ, 0xc0, !PT ;  /* 0xffff00000a1e7812 */ /* 0x040fe200078ec0ff */
[----:B------:R-:W-:Y:S01]  /*10910*/  IMAD.U32 R26, R10, 0x10000, RZ ;  /* 0x000100000a1a7824 */ /* 0x000fe200078e00ff */
[----:B------:R-:W-:Y:S01]  /*10920*/  LOP3.LUT R29, R11, 0xffff0000, RZ, 0xc0, !PT ;  /* 0xffff00000b1d7812 */ /* 0x000fe200078ec0ff */
[----:B--2---:R-:W-:Y:S01]  /*10930*/  IMAD.U32 R9, R5, 0x10000, RZ ;  /* 0x0001000005097824 */ /* 0x004fe200078e00ff */
[C---:B------:R-:W-:Y:S01]  /*10940*/  SHF.L.U32 R2, R4.reuse, 0x10, RZ ;  /* 0x0000001004027819 */ /* 0x040fe200000006ff */
[----:B------:R-:W-:Y:S01]  /*10950*/  IMAD.U32 R10, R7, 0x10000, RZ ;  /* 0x00010000070a7824 */ /* 0x000fe200078e00ff */
        /* <DEDUP_REMOVED lines=8> */
[----:B------:R-:W-:Y:S01]  /*109e0*/  LOP3.LUT R23, R6, 0xffff0000, RZ, 0xc0, !PT ;  /* 0xffff000006177812 */ /* 0x000fe200078ec0ff */
[C---:B------:R-:W-:Y:S01]  /*109f0*/  FMUL.FTZ R2, R8.reuse, R34 ;  /* 0x0000002208027220 */ /* 0x040fe20000410000 */
[----:B------:R-:W-:Y:S01]  /*10a00*/  SHF.L.U32 R6, R21, 0x10, RZ ;  /* 0x0000001015067819 */ /* 0x000fe200000006ff */
[----:B------:R-:W-:Y:S01]  /*10a10*/  FMUL.FTZ R5, R8, R7 ;  /* 0x0000000708057220 */ /* 0x000fe20000410000 */
[----:B------:R-:W-:Y:S01]  /*10a20*/  LOP3.LUT R8, R20, 0xffff0000, RZ, 0xc0, !PT ;  /* 0xffff000014087812 */ /* 0x000fe200078ec0ff */
[----:B------:R-:W-:-:S02]  /*10a30*/  FFMA.FTZ R38, R13, R32, R4 ;  /* 0x000000200d267223 */ /* 0x000fc40000010004 */
[C---:B------:R-:W-:Y:S02]  /*10a40*/  FFMA.FTZ R33, R14.reuse, R7, -R2 ;  /* 0x000000070e217223 */ /* 0x040fe40000010802 */
[----:B------:R-:W-:Y:S02]  /*10a50*/  FMUL.FTZ R4, R9, R12 ;  /* 0x0000000c09047220 */ /* 0x000fe40000410000 */
[----:B------:R-:W-:Y:S02]  /*10a60*/  IMAD.U32 R13, R25, 0x10000, RZ ;  /* 0x00010000190d7824 */ /* 0x000fe400078e00ff */
[----:B------:R-:W-:Y:S01]  /*10a70*/  FMUL.FTZ R2, R9, R6 ;  /* 0x0000000609027220 */ /* 0x000fe20000410000 */
[----:B------:R-:W-:Y:S01]  /*10a80*/  LOP3.LUT R9, R21, 0xffff0000, RZ, 0xc0, !PT ;  /* 0xffff000015097812 */ /* 0x000fe200078ec0ff */
[----:B------:R-:W-:Y:S02]  /*10a90*/  FFMA.FTZ R32, R14, R34, R5 ;  /* 0x000000220e207223 */ /* 0x000fe40000010005 */
[----:B------:R-:W-:-:S02]  /*10aa0*/  IMAD.U32 R5, R28, 0x10000, RZ ;  /* 0x000100001c057824 */ /* 0x000fc400078e00ff */
[C---:B------:R-:W-:Y:S02]  /*10ab0*/  FFMA.FTZ R31, R16.reuse, R6, -R4 ;  /* 0x00000006101f7223 */ /* 0x040fe40000010804 */
[----:B------:R-:W-:Y:S02]  /*10ac0*/  FFMA.FTZ R19, R16, R12, R2 ;  /* 0x0000000c10137223 */ /* 0x000fe40000010002 */
[C---:B------:R-:W-:Y:S02]  /*10ad0*/  FMUL.FTZ R4, R10.reuse, R13 ;  /* 0x0000000d0a047220 */ /* 0x040fe40000410000 */
[-C--:B------:R-:W-:Y:S02]  /*10ae0*/  FMUL.FTZ R2, R10, R5.reuse ;  /* 0x000000050a027220 */ /* 0x080fe40000410000 */
[----:B------:R-:W-:Y:S02]  /*10af0*/  IMAD.U32 R10, R24, 0x10000, RZ ;  /* 0x00010000180a7824 */ /* 0x000fe400078e00ff */
[----:B------:R-:W-:-:S02]  /*10b00*/  FFMA.FTZ R16, R17, R5, -R4 ;  /* 0x0000000511107223 */ /* 0x000fc40000010804 */
[----:B------:R-:W-:Y:S02]  /*10b10*/  FMUL.FTZ R5, R11, R9 ;  /* 0x000000090b057220 */ /* 0x000fe40000410000 */
[----:B------:R-:W-:Y:S02]  /*10b20*/  IMAD.U32 R7, R27, 0x10000, RZ ;  /* 0x000100001b077824 */ /* 0x000fe400078e00ff */
[----:B------:R-:W-:Y:S02]  /*10b30*/  FMUL.FTZ R4, R15, R10 ;  /* 0x0000000a0f047220 */ /* 0x000fe40000410000 */
[-C--:B------:R-:W-:Y:S02]  /*10b40*/  FMUL.FTZ R6, R11, R8.reuse ;  /* 0x000000080b067220 */ /* 0x080fe40000410000 */
[----:B------:R-:W-:Y:S02]  /*10b50*/  FFMA.FTZ R17, R17, R13, R2 ;  /* 0x0000000d11117223 */ /* 0x000fe40000010002 */
[----:B------:R-:W-:Y:S01]  /*10b60*/  FFMA.FTZ R13, R18, R8, R5 ;  /* 0x00000008120d7223 */ /* 0x000fe20000010005 */
[----:B------:R-:W-:Y:S01]  /*10b70*/  LOP3.LUT R8, R24, 0xffff0000, RZ, 0xc0, !PT ;  /* 0xffff000018087812 */ /* 0x000fe200078ec0ff */
[-C--:B------:R-:W-:Y:S01]  /*10b80*/  FMUL.FTZ R2, R15, R7.reuse ;  /* 0x000000070f027220 */ /* 0x080fe20000410000 */
[----:B------:R-:W-:Y:S01]  /*10b90*/  LOP3.LUT R15, R25, 0xffff0000, RZ, 0xc0, !PT ;  /* 0xffff0000190f7812 */ /* 0x000fe200078ec0ff */
[----:B------:R-:W-:Y:S01]  /*10ba0*/  FFMA.FTZ R12, R26, R7, -R4 ;  /* 0x000000071a0c7223 */ /* 0x000fe20000010804 */
[----:B------:R-:W-:Y:S01]  /*10bb0*/  LOP3.LUT R7, R27, 0xffff0000, RZ, 0xc0, !PT ;  /* 0xffff00001b077812 */ /* 0x000fe200078ec0ff */
[----:B------:R-:W-:Y:S01]  /*10bc0*/  FFMA.FTZ R14, R18, R9, -R6 ;  /* 0x00000009120e7223 */ /* 0x000fe20000010806 */
[----:B------:R-:W-:Y:S01]  /*10bd0*/  LOP3.LUT R9, R28, 0xffff0000, RZ, 0xc0, !PT ;  /* 0xffff00001c097812 */ /* 0x000fe200078ec0ff */
[----:B------:R-:W-:-:S02]  /*10be0*/  FMUL.FTZ R6, R23, R8 ;  /* 0x0000000817067220 */ /* 0x000fc40000410000 */
[----:B------:R-:W-:Y:S02]  /*10bf0*/  FMUL.FTZ R5, R23, R7 ;  /* 0x0000000717057220 */ /* 0x000fe40000410000 */
[----:B------:R-:W-:Y:S02]  /*10c00*/  FFMA.FTZ R11, R26, R10, R2 ;  /* 0x0000000a1a0b7223 */ /* 0x000fe40000010002 */
[C---:B------:R-:W-:Y:S02]  /*10c10*/  FMUL.FTZ R4, R22.reuse, R15 ;  /* 0x0000000f16047220 */ /* 0x040fe40000410000 */
[----:B------:R-:W-:Y:S02]  /*10c20*/  FMUL.FTZ R2, R22, R9 ;  /* 0x0000000916027220 */ /* 0x000fe40000410000 */
[C---:B------:R-:W-:Y:S02]  /*10c30*/  FFMA.FTZ R10, R30.reuse, R7, -R6 ;  /* 0x000000071e0a7223 */ /* 0x040fe40000010806 */
[----:B------:R-:W-:Y:S01]  /*10c40*/  FFMA.FTZ R6, R30, R8, R5 ;  /* 0x000000081e067223 */ /* 0x000fe20000010005 */
[----:B------:R-:W-:Y:S01]  /*10c50*/  F2FP.BF16.PACK_AB R8, R33, R39 ;  /* 0x000000272108723e */ /* 0x000fe200000010ff */
[C---:B------:R-:W-:Y:S01]  /*10c60*/  FFMA.FTZ R7, R29.reuse, R9, -R4 ;  /* 0x000000091d077223 */ /* 0x040fe20000010804 */
[----:B------:R-:W-:Y:S01]  /*10c70*/  F2FP.BF16.PACK_AB R9, R14, R31 ;  /* 0x0000001f0e09723e */ /* 0x000fe200000010ff */
[----:B------:R-:W-:Y:S01]  /*10c80*/  FFMA.FTZ R2, R29, R15, R2 ;  /* 0x0000000f1d027223 */ /* 0x000fe20000010002 */
[----:B------:R-:W-:-:S02]  /*10c90*/  F2FP.BF16.PACK_AB R6, R6, R11 ;  /* 0x0000000b0606723e */ /* 0x000fc400000010ff */
[----:B------:R-:W-:Y:S02]  /*10ca0*/  F2FP.BF16.PACK_AB R10, R10, R12 ;  /* 0x0000000c0a0a723e */ /* 0x000fe400000010ff */
[----:B------:R-:W-:Y:S02]  /*10cb0*/  F2FP.BF16.PACK_AB R11, R7, R16 ;  /* 0x00000010070b723e */ /* 0x000fe400000010ff */
[----:B------:R-:W-:Y:S02]  /*10cc0*/  F2FP.BF16.PACK_AB R4, R32, R38 ;  /* 0x000000262004723e */ /* 0x000fe400000010ff */
[----:B------:R-:W-:Y:S01]  /*10cd0*/  F2FP.BF16.PACK_AB R5, R13, R19 ;  /* 0x000000130d05723e */ /* 0x000fe200000010ff */
[----:B------:R1:W-:Y:S01]  /*10ce0*/  STS.128 [R48+0x8100], R8 ;  /* 0x0081000830007388 */ /* 0x0003e20000000c00 */
[----:B------:R-:W-:-:S05]  /*10cf0*/  F2FP.BF16.PACK_AB R7, R2, R17 ;  /* 0x000000110207723e */ /* 0x000fca00000010ff */
[----:B------:R1:W-:Y:S02]  /*10d00*/  STS.128 [R35+0x8100], R4 ;  /* 0x0081000423007388 */ /* 0x0003e40000000c00 */
.L_x_1774:
[----:B------:R-:W-:Y:S05]  /*10d10*/  BSYNC B0 ;  /* 0x0000000000007941 */ /* 0x000fea0003800000 */
.L_x_1773:
        /* <DEDUP_REMOVED lines=117> */
.L_x_1776:
[----:B------:R-:W-:Y:S05]  /*11470*/  BSYNC B0 ;  /* 0x0000000000007941 */ /* 0x000fea0003800000 */
.L_x_1775:
        /* <DEDUP_REMOVED lines=117> */
.L_x_1778:
[----:B------:R-:W-:Y:S05]  /*11bd0*/  BSYNC B0 ;  /* 0x0000000000007941 */ /* 0x000fea0003800000 */
.L_x_1777:
[----:B------:R-:W-:Y:S01]  /*11be0*/  IADD3 R2, R68, 0x40, RZ ;  /* 0x0000004044027810 */ /* 0x000fe20007ffe0ff */
[----:B------:R-:W-:Y:S03]  /*11bf0*/  BSSY B0, `(.L_x_1779) ;  /* 0x0000074000007945 */ /* 0x000fe60003800000 */
[----:B------:R-:W-:-:S13]  /*11c00*/  ISETP.GE.OR P0, PT, R2, UR4, P2 ;  /* 0x0000000402007c0c */ /* 0x000fda0009706670 */
[----:B------:R-:W-:Y:S05]  /*11c10*/  @P0 BRA `(.L_x_1780) ;  /* 0x0000071000000947 */ /* 0x000fea0003800000 */
[----:B-1----:R-:W-:Y:S01]  /*11c20*/  SHF.R.S32.HI R4, RZ, 0x1f, R2 ;  /* 0x0000001fff047819 */ /* 0x002fe20000011402 */
[----:B------:R-:W-:Y:S01]  /*11c30*/  IMAD.MOV.U32 R9, RZ, RZ, c[0x0][0x27c] ;  /* 0x00009f00ff097624 */ /* 0x000fe200078e00ff */
[----:B------:R-:W-:Y:S01]  /*11c40*/  SHF.R.U32.HI R12, RZ, 0x10, R73 ;  /* 0x00000010ff0c7819 */ /* 0x000fe20000011649 */
[----:B------:R-:W-:Y:S01]  /*11c50*/  IMAD.SHL.U32 R5, R2, 0x40, RZ ;  /* 0x0000004002057824 */ /* 0x000fe200078e00ff */
[----:B------:R-:W-:Y:S02]  /*11c60*/  LEA.HI R4, R4, R2, RZ, 0x3 ;  /* 0x0000000204047211 */ /* 0x000fe400078f18ff */
[----:B------:R-:W-:Y:S02]  /*11c70*/  LEA.HI R9, R9, R49, RZ, 0x1d ;  /* 0x0000003109097211 */ /* 0x000fe400078fe8ff */
[----:B------:R-:W-:Y:S01]  /*11c80*/  LOP3.LUT R2, R5, 0x1c0, RZ, 0xc0, !PT ;  /* 0x000001c005027812 */ /* 0x000fe200078ec0ff */
[----:B------:R-:W-:Y:S01]  /*11c90*/  IMAD.SHL.U32 R5, R4, 0x40, RZ ;  /* 0x0000004004057824 */ /* 0x000fe200078e00ff */
[----:B------:R-:W-:Y:S01]  /*11ca0*/  SHF.R.S32.HI R10, RZ, 0x1f, R9 ;  /* 0x0000001fff0a7819 */ /* 0x000fe20000011409 */
[----:B------:R-:W-:Y:S01]  /*11cb0*/  IMAD.SHL.U32 R7, R9, 0x8, RZ ;  /* 0x0000000809077824 */ /* 0x000fe200078e00ff */
[----:B------:R-:W-:-:S02]  /*11cc0*/  LOP3.LUT R8, R2, 0x38, R36, 0xf8, !PT ;  /* 0x0000003802087812 */ /* 0x000fc400078ef824 */
[----:B------:R-:W-:Y:S02]  /*11cd0*/  LOP3.LUT R6, R5, 0xfffffe00, RZ, 0xc0, !PT ;  /* 0xfffffe0005067812 */ /* 0x000fe400078ec0ff */
[----:B------:R-:W-:Y:S02]  /*11ce0*/  LEA.HI R5, R10, R9, RZ, 0x3 ;  /* 0x000000090a057211 */ /* 0x000fe400078f18ff */
[----:B------:R-:W-:Y:S02]  /*11cf0*/  SHF.R.U32.HI R4, RZ, 0x3, R2 ;  /* 0x00000003ff047819 */ /* 0x000fe40000011602 */
[----:B------:R-:W-:Y:S01]  /*11d00*/  LOP3.LUT R7, R2, 0x38, R7, 0xf8, !PT ;  /* 0x0000003802077812 */ /* 0x000fe200078ef807 */
[----:B------:R-:W-:Y:S01]  /*11d10*/  IMAD.SHL.U32 R2, R5, 0x400, RZ ;  /* 0x0000040005027824 */ /* 0x000fe200078e00ff */
[----:B------:R-:W-:Y:S02]  /*11d20*/  LOP3.LUT R8, R6, R8, R4, 0xf6, !PT ;  /* 0x0000000806087212 */ /* 0x000fe400078ef604 */
[----:B------:R-:W-:-:S02]  /*11d30*/  LOP3.LUT R4, R7, R4, RZ, 0x3c, !PT ;  /* 0x0000000407047212 */ /* 0x000fc400078e3cff */
[----:B------:R-:W-:Y:S01]  /*11d40*/  LOP3.LUT R2, R2, 0x7fffe000, RZ, 0xc0, !PT ;  /* 0x7fffe00002027812 */ /* 0x000fe200078ec0ff */
[----:B------:R-:W-:Y:S01]  /*11d50*/  IMAD.SHL.U32 R39, R8, 0x2, RZ ;  /* 0x0000000208277824 */ /* 0x000fe200078e00ff */
[----:B------:R-:W-:Y:S02]  /*11d60*/  SHF.R.U64 R15, R80, 0x10, R81 ;  /* 0x00000010500f7819 */ /* 0x000fe40000001251 */
[----:B------:R-:W-:Y:S02]  /*11d70*/  IADD3 R2, R4, R2, R6 ;  /* 0x0000000204027210 */ /* 0x000fe40007ffe006 */
[----:B------:R-:W1:Y:S01]  /*11d80*/  LDS.128 R8, [R39+0x8100] ;  /* 0x0081000027087984 */ /* 0x000e620000000c00 */
[----:B------:R-:W-:Y:S02]  /*11d90*/  PRMT R21, R112, 0x5410, R12 ;  /* 0x0000541070157816 */ /* 0x000fe4000000000c */
[----:B------:R-:W-:Y:S01]  /*11da0*/  IMAD.SHL.U32 R35, R2, 0x2, RZ ;  /* 0x0000000202237824 */ /* 0x000fe200078e00ff */
[----:B------:R-:W-:-:S02]  /*11db0*/  SHF.R.U64 R2, R72, 0x10, R73 ;  /* 0x0000001048027819 */ /* 0x000fc40000001249 */
[----:B------:R-:W-:Y:S02]  /*11dc0*/  PRMT R12, R111, 0x5432, R15 ;  /* 0x000054326f0c7816 */ /* 0x000fe4000000000f */
[----:B------:R-:W2:Y:S01]  /*11dd0*/  LDS.128 R4, [R35+0x8100] ;  /* 0x0081000023047984 */ /* 0x000ea20000000c00 */
[--C-:B------:R-:W-:Y:S02]  /*11de0*/  SHF.R.U64 R13, R74, 0x10, R75.reuse ;  /* 0x000000104a0d7819 */ /* 0x100fe4000000124b */
[----:B------:R-:W-:Y:S01]  /*11df0*/  SHF.R.U32.HI R14, RZ, 0x10, R75 ;  /* 0x00000010ff0e7819 */ /* 0x000fe2000001164b */
[----:B------:R-:W-:Y:S01]  /*11e00*/  IMAD.U32 R32, R12, 0x10000, RZ ;  /* 0x000100000c207824 */ /* 0x000fe200078e00ff */
[----:B------:R-:W-:Y:S02]  /*11e10*/  SHF.R.U32.HI R16, RZ, 0x10, R81 ;  /* 0x00000010ff107819 */ /* 0x000fe40000011651 */
[--C-:B------:R-:W-:Y:S02]  /*11e20*/  SHF.R.U64 R17, R82, 0x10, R83.reuse ;  /* 0x0000001052117819 */ /* 0x100fe40000001253 */
[----:B------:R-:W-:-:S02]  /*11e30*/  SHF.R.U32.HI R18, RZ, 0x10, R83 ;  /* 0x00000010ff127819 */ /* 0x000fc40000011653 */
[----:B------:R-:W-:Y:S02]  /*11e40*/  PRMT R19, R112, 0x5432, R2 ;  /* 0x0000543270137816 */ /* 0x000fe40000000002 */
[C---:B------:R-:W-:Y:S02]  /*11e50*/  PRMT R27, R114.reuse, 0x5432, R13 ;  /* 0x00005432721b7816 */ /* 0x040fe4000000000d */
[----:B------:R-:W-:Y:S01]  /*11e60*/  PRMT R28, R114, 0x5410, R14 ;  /* 0x00005410721c7816 */ /* 0x000fe2000000000e */
[----:B------:R-:W-:Y:S01]  /*11e70*/  IMAD.U32 R31, R19, 0x10000, RZ ;  /* 0x00010000131f7824 */ /* 0x000fe200078e00ff */
[----:B------:R-:W-:Y:S02]  /*11e80*/  PRMT R20, R111, 0x5410, R16 ;  /* 0x000054106f147816 */ /* 0x000fe40000000010 */
[C---:B------:R-:W-:Y:S02]  /*11e90*/  PRMT R24, R113.reuse, 0x5432, R17 ;  /* 0x0000543271187816 */ /* 0x040fe40000000011 */
[----:B------:R-:W-:-:S02]  /*11ea0*/  PRMT R25, R113, 0x5410, R18 ;  /* 0x0000541071197816 */ /* 0x000fc40000000012 */
[----:B------:R-:W-:Y:S01]  /*11eb0*/  LOP3.LUT R34, R12, 0xffff0000, RZ, 0xc0, !PT ;  /* 0xffff00000c227812 */ /* 0x000fe200078ec0ff */
[----:B------:R-:W-:Y:S02]  /*11ec0*/  IMAD.U32 R12, R20, 0x10000, RZ ;  /* 0x00010000140c7824 */ /* 0x000fe400078e00ff */
        /* <DEDUP_REMOVED lines=70> */
.L_x_1780:
[----:B------:R-:W-:Y:S05]  /*12330*/  BSYNC B0 ;  /* 0x0000000000007941 */ /* 0x000fea0003800000 */
.L_x_1779:
        /* <DEDUP_REMOVED lines=117> */
.L_x_1782:
[----:B------:R-:W-:Y:S05]  /*12a90*/  BSYNC B0 ;  /* 0x0000000000007941 */ /* 0x000fea0003800000 */
.L_x_1781:
        /* <DEDUP_REMOVED lines=117> */
.L_x_1784:
[----:B------:R-:W-:Y:S05]  /*131f0*/  BSYNC B0 ;  /* 0x0000000000007941 */ /* 0x000fea0003800000 */
.L_x_1783:
[----:B-1----:R-:W-:-:S04]  /*13200*/  IADD3 R4, R68, 0x70, RZ ;  /* 0x0000007044047810 */ /* 0x002fc80007ffe0ff */
[----:B------:R-:W-:-:S13]  /*13210*/  ISETP.GE.OR P0, PT, R4, UR4, P2 ;  /* 0x0000000404007c0c */ /* 0x000fda0009706670 */
[----:B------:R-:W-:Y:S05]  /*13220*/  @P0 BRA `(.L_x_1760) ;  /* 0x0000071000000947 */ /* 0x000fea0003800000 */
[----:B------:R-:W-:Y:S01]  /*13230*/  SHF.R.S32.HI R5, RZ, 0x1f, R4 ;  /* 0x0000001fff057819 */ /* 0x000fe20000011404 */
        /* <DEDUP_REMOVED lines=27> */
[----:B------:R-:W-:Y:S02]  /*133f0*/  PRMT R19, R124, 0x5432, R2 ;  /* 0x000054327c137816 */ /* 0x000fe40000000002 */
[----:B------:R-:W-:Y:S01]  /*13400*/  SHF.R.U32.HI R16, RZ, 0x10, R89 ;  /* 0x00000010ff107819 */ /* 0x000fe20000011659 */
[----:B------:R-:W-:Y:S01]  /*13410*/  IMAD.U32 R32, R12, 0x10000, RZ ;  /* 0x000100000c207824 */ /* 0x000fe200078e00ff */
[--C-:B------:R-:W-:Y:S01]  /*13420*/  SHF.R.U64 R13, R102, 0x10, R103.reuse ;  /* 0x00000010660d7819 */ /* 0x100fe20000001267 */
[----:B------:R-:W-:Y:S01]  /*13430*/  IMAD.U32 R31, R19, 0x10000, RZ ;  /* 0x00010000131f7824 */ /* 0x000fe200078e00ff */
[----:B------:R-:W-:Y:S02]  /*13440*/  SHF.R.U32.HI R14, RZ, 0x10, R103 ;  /* 0x00000010ff0e7819 */ /* 0x000fe40000011667 */
[----:B------:R-:W-:-:S02]  /*13450*/  SHF.R.U64 R17, R90, 0x10, R91 ;  /* 0x000000105a117819 */ /* 0x000fc4000000125b */
[----:B------:R-:W-:Y:S02]  /*13460*/  SHF.R.U32.HI R18, RZ, 0x10, R91 ;  /* 0x00000010ff127819 */ /* 0x000fe4000001165b */
[----:B------:R-:W-:Y:S02]  /*13470*/  PRMT R20, R123, 0x5410, R16 ;  /* 0x000054107b147816 */ /* 0x000fe40000000010 */
[C---:B------:R-:W-:Y:S02]  /*13480*/  PRMT R27, R126.reuse, 0x5432, R13 ;  /* 0x000054327e1b7816 */ /* 0x040fe4000000000d */
[----:B------:R-:W-:Y:S02]  /*13490*/  PRMT R28, R126, 0x5410, R14 ;  /* 0x000054107e1c7816 */ /* 0x000fe4000000000e */
[C---:B------:R-:W-:Y:S02]  /*134a0*/  PRMT R24, R125.reuse, 0x5432, R17 ;  /* 0x000054327d187816 */ /* 0x040fe40000000011 */
[----:B------:R-:W-:-:S02]  /*134b0*/  PRMT R25, R125, 0x5410, R18 ;  /* 0x000054107d197816 */ /* 0x000fc40000000012 */
[----:B------:R-:W-:Y:S02]  /*134c0*/  LOP3.LUT R12, R12, 0xffff0000, RZ, 0xc0, !PT ;  /* 0xffff00000c0c7812 */ /* 0x000fe400078ec0ff */
        /* <DEDUP_REMOVED lines=19> */
[----:B------:R-:W-:Y:S01]  /*13600*/  IMAD.U32 R7, R20, 0x10000, RZ ;  /* 0x0001000014077824 */ /* 0x000fe200078e00ff */
[----:B------:R-:W-:Y:S01]  /*13610*/  SHF.L.U32 R6, R21, 0x10, RZ ;  /* 0x0000001015067819 */ /* 0x000fe200000006ff */
[----:B------:R-:W-:-:S02]  /*13620*/  FFMA.FTZ R37, R13, R31, -R5 ;  /* 0x0000001f0d257223 */ /* 0x000fc40000010805 */
[C---:B------:R-:W-:Y:S02]  /*13630*/  FMUL.FTZ R2, R8.reuse, R12 ;  /* 0x0000000c08027220 */ /* 0x040fe40000410000 */
[----:B------:R-:W-:Y:S02]  /*13640*/  FFMA.FTZ R35, R13, R32, R4 ;  /* 0x000000200d237223 */ /* 0x000fe40000010004 */
[----:B------:R-:W-:Y:S01]  /*13650*/  FMUL.FTZ R5, R8, R19 ;  /* 0x0000001308057220 */ /* 0x000fe20000410000 */
[----:B------:R-:W-:Y:S01]  /*13660*/  LOP3.LUT R8, R20, 0xffff0000, RZ, 0xc0, !PT ;  /* 0xffff000014087812 */ /* 0x000fe200078ec0ff */
[----:B------:R-:W-:Y:S02]  /*13670*/  FMUL.FTZ R4, R9, R7 ;  /* 0x0000000709047220 */ /* 0x000fe40000410000 */
[----:B------:R-:W-:Y:S02]  /*13680*/  IMAD.U32 R13, R25, 0x10000, RZ ;  /* 0x00010000190d7824 */ /* 0x000fe400078e00ff */
[----:B------:R-:W-:-:S02]  /*13690*/  FFMA.FTZ R33, R14, R19, -R2 ;  /* 0x000000130e217223 */ /* 0x000fc40000010802 */
[----:B------:R-:W-:Y:S01]  /*136a0*/  FMUL.FTZ R2, R9, R6 ;  /* 0x0000000609027220 */ /* 0x000fe20000410000 */
[----:B------:R-:W-:Y:S01]  /*136b0*/  LOP3.LUT R9, R21, 0xffff0000, RZ, 0xc0, !PT ;  /* 0xffff000015097812 */ /* 0x000fe200078ec0ff */
[----:B------:R-:W-:Y:S02]  /*136c0*/  FFMA.FTZ R32, R14, R12, R5 ;  /* 0x0000000c0e207223 */ /* 0x000fe40000010005 */
[----:B------:R-:W-:Y:S02]  /*136d0*/  FFMA.FTZ R31, R16, R6, -R4 ;  /* 0x00000006101f7223 */ /* 0x000fe40000010804 */
[----:B------:R-:W-:Y:S02]  /*136e0*/  IMAD.U32 R5, R28, 0x10000, RZ ;  /* 0x000100001c057824 */ /* 0x000fe400078e00ff */
[----:B------:R-:W-:Y:S02]  /*136f0*/  FMUL.FTZ R4, R10, R13 ;  /* 0x0000000d0a047220 */ /* 0x000fe40000410000 */
[----:B------:R-:W-:-:S02]  /*13700*/  IMAD.U32 R12, R24, 0x10000, RZ ;  /* 0x00010000180c7824 */ /* 0x000fc400078e00ff */
[----:B------:R-:W-:Y:S02]  /*13710*/  FFMA.FTZ R19, R16, R7, R2 ;  /* 0x0000000710137223 */ /* 0x000fe40000010002 */
[-C--:B------:R-:W-:Y:S02]  /*13720*/  FMUL.FTZ R2, R10, R5.reuse ;  /* 0x000000050a027220 */ /* 0x080fe40000410000 */
[----:B------:R-:W-:Y:S02]  /*13730*/  FFMA.FTZ R16, R17, R5, -R4 ;  /* 0x0000000511107223 */ /* 0x000fe40000010804 */
[----:B------:R-:W-:Y:S02]  /*13740*/  IMAD.U32 R7, R27, 0x10000, RZ ;  /* 0x000100001b077824 */ /* 0x000fe400078e00ff */
[----:B------:R-:W-:Y:S02]  /*13750*/  FMUL.FTZ R5, R11, R9 ;  /* 0x000000090b057220 */ /* 0x000fe40000410000 */
[----:B------:R-:W-:-:S02]  /*13760*/  FMUL.FTZ R4, R15, R12 ;  /* 0x0000000c0f047220 */ /* 0x000fc40000410000 */
[----:B------:R-:W-:Y:S02]  /*13770*/  FFMA.FTZ R17, R17, R13, R2 ;  /* 0x0000000d11117223 */ /* 0x000fe40000010002 */
[-C--:B------:R-:W-:Y:S01]  /*13780*/  FMUL.FTZ R6, R11, R8.reuse ;  /* 0x000000080b067220 */ /* 0x080fe20000410000 */
[----:B------:R-:W-:Y:S01]  /*13790*/  LOP3.LUT R11, R28, 0xffff0000, RZ, 0xc0, !PT ;  /* 0xffff00001c0b7812 */ /* 0x000fe200078ec0ff */
[----:B------:R-:W-:Y:S01]  /*137a0*/  FFMA.FTZ R14, R18, R8, R5 ;  /* 0x00000008120e7223 */ /* 0x000fe20000010005 */
[----:B------:R-:W-:Y:S01]  /*137b0*/  LOP3.LUT R8, R24, 0xffff0000, RZ, 0xc0, !PT ;  /* 0xffff000018087812 */ /* 0x000fe200078ec0ff */
[-C--:B------:R-:W-:Y:S01]  /*137c0*/  FMUL.FTZ R2, R15, R7.reuse ;  /* 0x000000070f027220 */ /* 0x080fe20000410000 */
[----:B------:R-:W-:Y:S01]  /*137d0*/  LOP3.LUT R15, R25, 0xffff0000, RZ, 0xc0, !PT ;  /* 0xffff0000190f7812 */ /* 0x000fe200078ec0ff */
[----:B------:R-:W-:Y:S01]  /*137e0*/  FFMA.FTZ R13, R26, R7, -R4 ;  /* 0x000000071a0d7223 */ /* 0x000fe20000010804 */
[----:B------:R-:W-:Y:S01]  /*137f0*/  LOP3.LUT R7, R27, 0xffff0000, RZ, 0xc0, !PT ;  /* 0xffff00001b077812 */ /* 0x000fe200078ec0ff */
[----:B------:R-:W-:-:S02]  /*13800*/  FFMA.FTZ R9, R18, R9, -R6 ;  /* 0x0000000912097223 */ /* 0x000fc40000010806 */
[----:B------:R-:W-:Y:S02]  /*13810*/  FFMA.FTZ R12, R26, R12, R2 ;  /* 0x0000000c1a0c7223 */ /* 0x000fe40000010002 */
[----:B------:R-:W-:Y:S01]  /*13820*/  FMUL.FTZ R6, R23, R8 ;  /* 0x0000000817067220 */ /* 0x000fe20000410000 */
[----:B------:R-:W-:Y:S01]  /*13830*/  F2FP.BF16.PACK_AB R9, R9, R31 ;  /* 0x0000001f0909723e */ /* 0x000fe200000010ff */
[C---:B------:R-:W-:Y:S02]  /*13840*/  FMUL.FTZ R4, R22.reuse, R15 ;  /* 0x0000000f16047220 */ /* 0x040fe40000410000 */
[----:B------:R-:W-:Y:S02]  /*13850*/  FMUL.FTZ R5, R23, R7 ;  /* 0x0000000717057220 */ /* 0x000fe40000410000 */
[----:B------:R-:W-:Y:S02]  /*13860*/  FMUL.FTZ R2, R22, R11 ;  /* 0x0000000b16027220 */ /* 0x000fe40000410000 */
[----:B------:R-:W-:-:S02]  /*13870*/  FFMA.FTZ R10, R30, R7, -R6 ;  /* 0x000000071e0a7223 */ /* 0x000fc40000010806 */
[----:B------:R-:W-:Y:S01]  /*13880*/  FFMA.FTZ R11, R29, R11, -R4 ;  /* 0x0000000b1d0b7223 */ /* 0x000fe20000010804 */
[----:B------:R-:W-:Y:S01]  /*13890*/  F2FP.BF16.PACK_AB R4, R32, R35 ;  /* 0x000000232004723e */ /* 0x000fe200000010ff */
[----:B------:R-:W-:Y:S01]  /*138a0*/  FFMA.FTZ R6, R30, R8, R5 ;  /* 0x000000081e067223 */ /* 0x000fe20000010005 */
[----:B------:R-:W-:Y:S01]  /*138b0*/  F2FP.BF16.PACK_AB R8, R33, R37 ;  /* 0x000000252108723e */ /* 0x000fe200000010ff */
[----:B------:R-:W-:Y:S01]  /*138c0*/  FFMA.FTZ R2, R29, R15, R2 ;  /* 0x0000000f1d027223 */ /* 0x000fe20000010002 */
[----:B------:R-:W-:Y:S02]  /*138d0*/  F2FP.BF16.PACK_AB R10, R10, R13 ;  /* 0x0000000d0a0a723e */ /* 0x000fe400000010ff */
[----:B------:R-:W-:Y:S02]  /*138e0*/  F2FP.BF16.PACK_AB R11, R11, R16 ;  /* 0x000000100b0b723e */ /* 0x000fe400000010ff */
[----:B------:R-:W-:Y:S02]  /*138f0*/  F2FP.BF16.PACK_AB R5, R14, R19 ;  /* 0x000000130e05723e */ /* 0x000fe400000010ff */
[----:B------:R-:W-:Y:S01]  /*13900*/  F2FP.BF16.PACK_AB R6, R6, R12 ;  /* 0x0000000c0606723e */ /* 0x000fe200000010ff */
[----:B------:R1:W-:Y:S01]  /*13910*/  STS.128 [R36+0x8100], R8 ;  /* 0x0081000824007388 */ /* 0x0003e20000000c00 */
[----:B------:R-:W-:-:S05]  /*13920*/  F2FP.BF16.PACK_AB R7, R2, R17 ;  /* 0x000000110207723e */ /* 0x000fca00000010ff */
[----:B------:R1:W-:Y:S02]  /*13930*/  STS.128 [R34+0x8100], R4 ;  /* 0x0081000422007388 */ /* 0x0003e40000000c00 */
.L_x_1760:
[----:B------:R-:W-:Y:S05]  /*13940*/  BSYNC B2 ;  /* 0x0000000000027941 */ /* 0x000fea0003800000 */
.L_x_1714:
[----:B-1----:R-:W-:Y:S01]  /*13950*/  SHF.R.S32.HI R7, RZ, 0x4, R129 ;  /* 0x00000004ff077819 */ /* 0x002fe20000011481 */
[----:B------:R-:W-:Y:S01]  /*13960*/  IMAD.SHL.U32 R6, R49, 0x40, RZ ;  /* 0x0000004031067824 */ /* 0x000fe200078e00ff */
[----:B------:R-:W-:-:S04]  /*13970*/  DEPBAR.LE SB0, 0x0 ;  /* 0x000080000000791a */ /* 0x000fc80000000000 */
[----:B------:R-:W-:Y:S01]  /*13980*/  LEA.HI R2, R129, R7, RZ, 0x1 ;  /* 0x0000000781027211 */ /* 0x000fe200078f08ff */
[----:B------:R-:W-:Y:S01]  /*13990*/  IMAD.SHL.U32 R4, R127, 0x40, RZ ;  /* 0x000000407f047824 */ /* 0x000fe200078e00ff */
[----:B------:R-:W-:Y:S01]  /*139a0*/  ULDC.64 UR4, c[0x0][0x208] ;  /* 0x0000820000047ab9 */ /* 0x000fe20000000a00 */
[----:B------:R-:W-:Y:S01]  /*139b0*/  IMAD.SHL.U32 R5, R128, 0x40, RZ ;  /* 0x0000004080057824 */ /* 0x000fe200078e00ff */
[----:B------:R-:W-:Y:S01]  /*139c0*/  LOP3.LUT R2, R2, 0xfffffffe, RZ, 0xc0, !PT ;  /* 0xfffffffe02027812 */ /* 0x000fe200078ec0ff */
[----:B------:R-:W-:Y:S01]  /*139d0*/  IMAD.SHL.U32 R8, R68, 0x8, RZ ;  /* 0x0000000844087824 */ /* 0x000fe200078e00ff */
[----:B------:R-:W-:Y:S01]  /*139e0*/  LOP3.LUT R4, R4, 0x1c0, RZ, 0xc0, !PT ;  /* 0x000001c004047812 */ /* 0x000fe200078ec0ff */
[----:B------:R-:W-:Y:S01]  /*139f0*/  UIMAD UR6, UR14, UR4, URZ ;  /* 0x000000040e0672a4 */ /* 0x000fe2000f8e023f */
[----:B------:R-:W-:Y:S01]  /*13a00*/  LOP3.LUT R153, R5, 0xfffffe00, RZ, 0xc0, !PT ;  /* 0xfffffe0005997812 */ /* 0x000fe200078ec0ff */
[----:B------:R-:W-:Y:S01]  /*13a10*/  IMAD.IADD R7, R7, 0x1, -R2 ;  /* 0x0000000107077824 */ /* 0x000fe200078e0a02 */
[----:B------:R-:W-:Y:S01]  /*13a20*/  LOP3.LUT R2, R6, 0x1c0, RZ, 0xc0, !PT ;  /* 0x000001c006027812 */ /* 0x000fe200078ec0ff */
[----:B------:R-:W-:Y:S01]  /*13a30*/  UIMAD.WIDE.U32 UR20, UR15, UR4, URZ ;  /* 0x000000040f1472a5 */ /* 0x000fe2000f8e003f */
[----:B------:R-:W-:Y:S01]  /*13a40*/  LOP3.LUT P1, RZ, R49, 0x2, RZ, 0xc0, !PT ;  /* 0x0000000231ff7812 */ /* 0x000fe2000782c0ff */
[----:B------:R-:W-:Y:S01]  /*13a50*/  IMAD.SHL.U32 R6, R7, 0x8, RZ ;  /* 0x0000000807067824 */ /* 0x000fe200078e00ff */
[----:B------:R-:W-:Y:S01]  /*13a60*/  LOP3.LUT R5, R2, 0x8, R8, 0xf8, !PT ;  /* 0x0000000802057812 */ /* 0x000fe200078ef808 */
[----:B------:R-:W-:Y:S01]  /*13a70*/  UIMAD UR6, UR15, UR5, UR6 ;  /* 0x000000050f0672a4 */ /* 0x000fe2000f8e0206 */
[----:B------:R-:W-:Y:S01]  /*13a80*/  SHF.R.U32.HI R2, RZ, 0x3, R2 ;  /* 0x00000003ff027819 */ /* 0x000fe20000011602 */
[----:B------:R-:W-:Y:S01]  /*13a90*/  UIMAD UR19, UR15, -0x40, UR13 ;  /* 0xffffffc00f1378a4 */ /* 0x000fe2000f8e020d */
[----:B------:R-:W-:Y:S01]  /*13aa0*/  LOP3.LUT R8, R4, 0x8, R6, 0xf8, !PT ;  /* 0x0000000804087812 */ /* 0x000fe200078ef806 */
[----:B------:R-:W-:Y:S01]  /*13ab0*/  UMOV UR9, 0x5 ;  /* 0x0000000500097882 */ /* 0x000fe20000000000 */
[----:B------:R-:W-:Y:S01]  /*13ac0*/  SHF.R.U32.HI R6, RZ, 0x3, R4 ;  /* 0x00000003ff067819 */ /* 0x000fe20000011604 */
[----:B------:R-:W-:Y:S01]  /*13ad0*/  IMAD R4, R156, 0x400, R153 ;  /* 0x000004009c047824 */ /* 0x000fe200078e0299 */
[----:B------:R-:W-:Y:S01]  /*13ae0*/  LOP3.LUT R2, R5, R2, RZ, 0x3c, !PT ;  /* 0x0000000205027212 */ /* 0x000fe200078e3cff */
[----:B------:R-:W-:Y:S01]  /*13af0*/  USHF.L.U64.HI UR7, UR4, UR9, UR5 ;  /* 0x0000000904077299 */ /* 0x000fe20008010205 */
[----:B------:R-:W-:Y:S01]  /*13b00*/  LOP3.LUT R152, R8, R6, RZ, 0x3c, !PT ;  /* 0x0000000608987212 */ /* 0x000fe200078e3cff */
[----:B------:R-:W-:Y:S01]  /*13b10*/  IMAD.SHL.U32 R244, R244, 0x2, RZ ;  /* 0x00000002f4f47824 */ /* 0x000fe200078e00ff */
[----:B------:R-:W-:Y:S01]  /*13b20*/  BAR.SYNC.DEFER_BLOCKING 0x0 ;  /* 0x0000000000007b1d */ /* 0x000fe20000010000 */
[----:B------:R-:W-:Y:S01]  /*13b30*/  IMAD R2, R7, 0x200, R2 ;  /* 0x0000020007027824 */ /* 0x000fe200078e0202 */
[C---:B------:R-:W-:Y:S01]  /*13b40*/  LOP3.LUT P4, RZ, R161.reuse, 0x1, RZ, 0xc0, !PT ;  /* 0x00000001a1ff7812 */ /* 0x040fe2000788c0ff */
[----:B------:R-:W-:Y:S01]  /*13b50*/  IMAD.IADD R4, R152, 0x1, R4 ;  /* 0x0000000198047824 */ /* 0x000fe200078e0204 */
[----:B------:R-:W-:Y:S01]  /*13b60*/  LOP3.LUT P6, RZ, R161, 0x2, RZ, 0xc0, !PT ;  /* 0x00000002a1ff7812 */ /* 0x000fe200078cc0ff */
[----:B------:R-:W-:-:S02]  /*13b70*/  IMAD.SHL.U32 R224, R2, 0x2, RZ ;  /* 0x0000000202e07824 */ /* 0x000fc400078e00ff */
[----:B------:R-:W-:-:S03]  /*13b80*/  IMAD.SHL.U32 R231, R4, 0x2, RZ ;  /* 0x0000000204e77824 */ /* 0x000fc600078e00ff */
[----:B------:R-:W-:Y:S01]  /*13b90*/  IADD3 R235, R224, 0x4120, RZ ;  /* 0x00004120e0eb7810 */ /* 0x000fe20007ffe0ff */
[C-C-:B------:R-:W-:Y:S02]  /*13ba0*/  IMAD R233, R3.reuse, 0x2, R231.reuse ;  /* 0x0000000203e97824 */ /* 0x140fe400078e02e7 */
[C---:B------:R-:W-:Y:S02]  /*13bb0*/  IMAD R232, R0.reuse, 0x2, R231 ;  /* 0x0000000200e87824 */ /* 0x040fe400078e02e7 */
[----:B------:R-:W-:Y:S02]  /*13bc0*/  IMAD R234, R0, 0x2, R233 ;  /* 0x0000000200ea7824 */ /* 0x000fe400078e02e9 */
[----:B------:R-:W-:Y:S01]  /*13bd0*/  IMAD R236, R3, 0x2, R232 ;  /* 0x0000000203ec7824 */ /* 0x000fe200078e02e8 */
[----:B------:R-:W-:Y:S04]  /*13be0*/  LDSM.16.M88.4 R16, [R224+0x4100] ;  /* 0x00410000e010783b */ /* 0x000fe80000000200 */
[----:B------:R-:W1:Y:S04]  /*13bf0*/  LDSM.16.M88.4 R4, [R231+0xa100] ;  /* 0x00a10000e704783b */ /* 0x000e680000000200 */
[----:B------:R-:W2:Y:S04]  /*13c00*/  LDSM.16.M88.4 R12, [R224+0x4900] ;  /* 0x00490000e00c783b */ /* 0x000ea80000000200 */
[----:B------:R-:W3:Y:S04]  /*13c10*/  LDSM.16.M88.4 R20, [R224+0x5100] ;  /* 0x00510000e014783b */ /* 0x000ee80000000200 */
[----:B------:R-:W4:Y:S04]  /*13c20*/  LDSM.16.M88.4 R24, [R224+0x5900] ;  /* 0x00590000e018783b */ /* 0x000f280000000200 */
[----:B------:R-:W5:Y:S01]  /*13c30*/  LDSM.16.M88.4 R8, [R231+0x8100] ;  /* 0x00810000e708783b */ /* 0x000f620000000200 */
[C---:B-1----:R-:W-:Y:S08]  /*13c40*/  HMMA.16816.F32.BF16 R36, R4.reuse, R16, RZ ;  /* 0x000000100424723c */ /* 0x042ff000000418ff */
[C---:B--2---:R-:W-:Y:S08]  /*13c50*/  HMMA.16816.F32.BF16 R56, R4.reuse, R12, RZ ;  /* 0x0000000c0438723c */ /* 0x044ff000000418ff */
[C---:B---3--:R-:W-:Y:S08]  /*13c60*/  HMMA.16816.F32.BF16 R60, R4.reuse, R20, RZ ;  /* 0x00000014043c723c */ /* 0x048ff000000418ff */
[C---:B----4-:R-:W-:Y:S08]  /*13c70*/  HMMA.16816.F32.BF16 R64, R4.reuse, R24, RZ ;  /* 0x000000180440723c */ /* 0x050ff000000418ff */
[C---:B------:R-:W-:Y:S08]  /*13c80*/  HMMA.16816.F32.BF16 R40, R4.reuse, R18, RZ ;  /* 0x000000120428723c */ /* 0x040ff000000418ff */
[C---:B------:R-:W-:Y:S08]  /*13c90*/  HMMA.16816.F32.BF16 R76, R4.reuse, R14, RZ ;  /* 0x0000000e044c723c */ /* 0x040ff000000418ff */
[C---:B------:R-:W-:Y:S08]  /*13ca0*/  HMMA.16816.F32.BF16 R84, R4.reuse, R22, RZ ;  /* 0x000000160454723c */ /* 0x040ff000000418ff */
[----:B------:R-:W-:Y:S07]  /*13cb0*/  HMMA.16816.F32.BF16 R96, R4, R26, RZ ;  /* 0x0000001a0460723c */ /* 0x000fee00000418ff */
[----:B------:R-:W-:Y:S01]  /*13cc0*/  IMAD.U32 R5, RZ, RZ, UR21 ;  /* 0x00000015ff057e24 */ /* 0x000fe2000f8e00ff */
[----:B------:R-:W-:Y:S01]  /*13cd0*/  IADD3 R6, R224, 0x4100, RZ ;  /* 0x00004100e0067810 */ /* 0x000fe20007ffe0ff */
[----:B------:R-:W-:Y:S01]  /*13ce0*/  IMAD.U32 R4, RZ, RZ, UR20 ;  /* 0x00000014ff047e24 */ /* 0x000fe2000f8e00ff */
[----:B-----5:R-:W-:Y:S01]  /*13cf0*/  HMMA.16816.F32.BF16 R108, R8, R16, RZ ;  /* 0x00000010086c723c */ /* 0x020fe200000418ff */
[----:B------:R-:W-:Y:S01]  /*13d00*/  IMAD.U32 R5, RZ, RZ, UR6 ;  /* 0x00000006ff057e24 */ /* 0x000fe2000f8e00ff */
[----:B------:R-:W-:Y:S01]  /*13d10*/  USHF.L.U32 UR6, UR4, 0x5, URZ ;  /* 0x0000000504067899 */ /* 0x000fe2000800063f */
[----:B------:R-:W-:-:S02]  /*13d20*/  @P1 IADD3 R235, R6, -0x20, RZ ;  /* 0xffffffe006eb1810 */ /* 0x000fc40007ffe0ff */
[C---:B------:R-:W-:Y:S01]  /*13d30*/  LEA R2, P0, R4.reuse, R132, 0x6 ;  /* 0x0000008404027211 */ /* 0x040fe200078030ff */
[----:B------:R-:W-:Y:S01]  /*13d40*/  UIADD3 UR4, UP0, UR6, 0x80, URZ ;  /* 0x0000008006047890 */ /* 0x000fe2000ff1e03f */
[----:B------:R-:W-:Y:S01]  /*13d50*/  IADD3 R5, R5, UR21, RZ ;  /* 0x0000001505057c10 */ /* 0x000fe2000fffe0ff */
[C---:B------:R-:W-:Y:S01]  /*13d60*/  HMMA.16816.F32.BF16 R112, R8.reuse, R18, RZ ;  /* 0x000000120870723c */ /* 0x040fe200000418ff */
[----:B------:R-:W-:Y:S01]  /*13d70*/  LDSM.16.M88.4 R32, [R235] ;  /* 0x00000000eb20783b */ /* 0x000fe20000000200 */
[----:B------:R-:W-:Y:S01]  /*13d80*/  UIADD3.X UR14, URZ, UR7, URZ, UP0, !UPT ;  /* 0x000000073f0e7290 */ /* 0x000fe200087fe43f */
[----:B------:R-:W-:Y:S01]  /*13d90*/  LEA.HI.X R5, R4, R131, R5, 0x6, P0 ;  /* 0x0000008304057211 */ /* 0x000fe200000f3405 */
[----:B------:R-:W-:Y:S01]  /*13da0*/  UISETP.GE.AND UP0, UPT, UR12, 0x2, UPT ;  /* 0x000000020c00788c */ /* 0x000fe2000bf06270 */
[C---:B------:R-:W-:Y:S01]  /*13db0*/  LEA R4, P0, R2.reuse, c[0x0][0x1f8], 0x1 ;  /* 0x00007e0002047a11 */ /* 0x040fe200078008ff */
[----:B------:R-:W-:Y:S01]  /*13dc0*/  LDSM.16.M88.4 R28, [R235+0x800] ;  /* 0x00080000eb1c783b */ /* 0x000fe20000000200 */
[----:B------:R-:W-:Y:S01]  /*13dd0*/  IADD3 R243, R235, 0x800, RZ ;  /* 0x00000800ebf37810 */ /* 0x000fe20007ffe0ff */
[----:B------:R-:W-:Y:S01]  /*13de0*/  HMMA.16816.F32.BF16 R88, R8, R12, RZ ;  /* 0x0000000c0858723c */ /* 0x000fe200000418ff */
[----:B------:R-:W-:-:S02]  /*13df0*/  LEA.HI.X R5, R2, c[0x0][0x1fc], R5, 0x1, P0 ;  /* 0x00007f0002057a11 */ /* 0x000fc400000f0c05 */
[----:B------:R-:W-:Y:S02]  /*13e00*/  IADD3 R2, -R68, UR19, RZ ;  /* 0x0000001344027c10 */ /* 0x000fe4000fffe1ff */
[----:B------:R-:W-:Y:S02]  /*13e10*/  IADD3 R6, P0, R4, UR6, RZ ;  /* 0x0000000604067c10 */ /* 0x000fe4000ff1e0ff */
[C---:B------:R-:W-:Y:S01]  /*13e20*/  ISETP.LT.OR P3, PT, R2.reuse, 0x1, P4 ;  /* 0x000000010200780c */ /* 0x040fe20002761670 */
[----:B------:R-:W-:Y:S01]  /*13e30*/  HMMA.16816.F32.BF16 R100, R8, R14, RZ ;  /* 0x0000000e0864723c */ /* 0x000fe200000418ff */
[C---:B------:R-:W-:Y:S01]  /*13e40*/  ISETP.LT.OR P2, PT, R2.reuse, 0x1, P6 ;  /* 0x000000010200780c */ /* 0x040fe20003741670 */
[----:B------:R-:W1:Y:S01]  /*13e50*/  LDSM.16.M88.4 R12, [R233+0xa100] ;  /* 0x00a10000e90c783b */ /* 0x000e620000000200 */
[----:B------:R-:W-:Y:S02]  /*13e60*/  ISETP.LT.OR P1, PT, R2, 0x11, P4 ;  /* 0x000000110200780c */ /* 0x000fe40002721670 */
[----:B------:R-:W-:-:S02]  /*13e70*/  IADD3.X R7, R5, UR7, RZ, P0, !PT ;  /* 0x0000000705077c10 */ /* 0x000fc400087fe4ff */
[C---:B------:R-:W-:Y:S01]  /*13e80*/  IADD3 R242, R235.reuse, 0x1000, RZ ;  /* 0x00001000ebf27810 */ /* 0x040fe20007ffe0ff */
[C---:B------:R-:W-:Y:S01]  /*13e90*/  HMMA.16816.F32.BF16 R80, R8.reuse, R20, RZ ;  /* 0x000000140850723c */ /* 0x040fe200000418ff */
[C---:B------:R-:W-:Y:S02]  /*13ea0*/  IADD3 R241, R235.reuse, 0x1800, RZ ;  /* 0x00001800ebf17810 */ /* 0x040fe40007ffe0ff */
[C---:B------:R-:W-:Y:S02]  /*13eb0*/  IADD3 R240, R235.reuse, 0x2000, RZ ;  /* 0x00002000ebf07810 */ /* 0x040fe40007ffe0ff */
[C---:B------:R-:W-:Y:S02]  /*13ec0*/  IADD3 R239, R235.reuse, 0x2800, RZ ;  /* 0x00002800ebef7810 */ /* 0x040fe40007ffe0ff */
[C---:B------:R-:W-:Y:S01]  /*13ed0*/  IADD3 R238, R235.reuse, 0x3000, RZ ;  /* 0x00003000ebee7810 */ /* 0x040fe20007ffe0ff */
[----:B------:R-:W-:Y:S01]  /*13ee0*/  HMMA.16816.F32.BF16 R104, R8, R22, RZ ;  /* 0x000000160868723c */ /* 0x000fe200000418ff */
[----:B------:R-:W2:Y:S01]  /*13ef0*/  LDSM.16.M88.4 R20, [R235+0x1800] ;  /* 0x00180000eb14783b */ /* 0x000ea20000000200 */
[----:B------:R-:W-:-:S06]  /*13f00*/  IADD3 R237, R235, 0x3800, RZ ;  /* 0x00003800ebed7810 */ /* 0x000fcc0007ffe0ff */
[C---:B------:R-:W-:Y:S08]  /*13f10*/  HMMA.16816.F32.BF16 R72, R8.reuse, R24, RZ ;  /* 0x000000180848723c */ /* 0x040ff000000418ff */
[----:B------:R-:W-:Y:S01]  /*13f20*/  HMMA.16816.F32.BF16 R68, R8, R26, RZ ;  /* 0x0000001a0844723c */ /* 0x000fe200000418ff */
[----:B------:R-:W3:Y:S06]  /*13f30*/  LDSM.16.M88.4 R24, [R235+0x1000] ;  /* 0x00100000eb18783b */ /* 0x000eec0000000200 */
[----:B------:R-:W-:Y:S01]  /*13f40*/  IMAD.U32 R8, RZ, RZ, UR6 ;  /* 0x00000006ff087e24 */ /* 0x000fe2000f8e00ff */
[----:B-1----:R-:W-:Y:S04]  /*13f50*/  HMMA.16816.F32.BF16 R36, R12, R32, R36 ;  /* 0x000000200c24723c */ /* 0x002fe80000041824 */
[----:B------:R-:W-:-:S02]  /*13f60*/  IADD3 R18, P5, P4, R8, 0x80, R4 ;  /* 0x0000008008127810 */ /* 0x000fc40007cbe004 */
[----:B------:R-:W1:Y:S02]  /*13f70*/  LDSM.16.M88.4 R8, [R233+0x8100] ;  /* 0x00810000e908783b */ /* 0x000e640000000200 */
[----:B------:R-:W-:Y:S02]  /*13f80*/  IADD3.X R19, RZ, UR7, R5, P5, P4 ;  /* 0x00000007ff137c10 */ /* 0x000fe4000afe8405 */
[----:B------:R-:W-:Y:S01]  /*13f90*/  @!PT LDS RZ, [RZ] ;  /* 0x00000000fffff984 */ /* 0x000fe20000000800 */
[----:B------:R-:W-:Y:S01]  /*13fa0*/  @!PT LDS RZ, [RZ] ;  /* 0x00000000fffff984 */ /* 0x000fe20000000800 */
[----:B------:R-:W-:Y:S01]  /*13fb0*/  @!PT LDS RZ, [RZ] ;  /* 0x00000000fffff984 */ /* 0x000fe20000000800 */
[----:B------:R4:W-:Y:S01]  /*13fc0*/  LDGSTS.E.BYPASS.LTC128B.128 [R244+0x100], [R4.64], !P3 ;  /* 0x0010000004f47fae */ /* 0x0009e2000d901d5c */
[----:B------:R-:W-:Y:S01]  /*13fd0*/  LOP3.LUT P3, RZ, R161, 0x1, RZ, 0xc0, !PT ;  /* 0x00000001a1ff7812 */ /* 0x000fe2000786c0ff */
[C---:B------:R-:W-:Y:S01]  /*13fe0*/  HMMA.16816.F32.BF16 R92, R12.reuse, R34, R40 ;  /* 0x000000220c5c723c */ /* 0x040fe20000041828 */
[C---:B------:R-:W-:Y:S01]  /*13ff0*/  ISETP.LT.OR P4, PT, R2.reuse, 0x21, P6 ;  /* 0x000000210200780c */ /* 0x040fe20003781670 */
[----:B------:R4:W-:Y:S01]  /*14000*/  LDGSTS.E.BYPASS.LTC128B.128 [R244+0x2100], [R4.64+0x80], !P2 ;  /* 0x0210008004f47fae */ /* 0x0009e2000d101d5c */
[C---:B------:R-:W-:Y:S02]  /*14010*/  ISETP.LT.OR P2, PT, R2.reuse, 0x11, P6 ;  /* 0x000000110200780c */ /* 0x040fe40003741670 */
[----:B------:R-:W-:Y:S01]  /*14020*/  ISETP.LT.OR P5, PT, R2, 0x21, P3 ;  /* 0x000000210200780c */ /* 0x000fe20001fa1670 */
[----:B------:R5:W-:Y:S01]  /*14030*/  LDGSTS.E.BYPASS.LTC128B.128 [R244+0x900], [R6.64], !P1 ;  /* 0x0090000006f47fae */ /* 0x000be2000c901d5c */
[----:B------:R-:W-:Y:S01]  /*14040*/  LOP3.LUT P3, RZ, R49, 0x4, RZ, 0xc0, !PT ;  /* 0x0000000431ff7812 */ /* 0x000fe2000786c0ff */
[C---:B------:R-:W-:Y:S08]  /*14050*/  HMMA.16816.F32.BF16 R56, R12.reuse, R28, R56 ;  /* 0x0000001c0c38723c */ /* 0x040ff00000041838 */
[----:B------:R5:W-:Y:S01]  /*14060*/  LDGSTS.E.BYPASS.LTC128B.128 [R244+0x2900], [R18.64], !P2 ;  /* 0x0290000012f47fae */ /* 0x000be2000d101d5c */
[C---:B--2---:R-:W-:Y:S08]  /*14070*/  HMMA.16816.F32.BF16 R64, R12.reuse, R20, R64 ;  /* 0x000000140c40723c */ /* 0x044ff00000041840 */
[----:B---3--:R-:W-:Y:S01]  /*14080*/  HMMA.16816.F32.BF16 R84, R12, R26, R84 ;  /* 0x0000001a0c54723c */ /* 0x008fe20000041854 */
[----:B----4-:R-:W-:-:S04]  /*14090*/  IADD3 R4, P1, R6, UR6, RZ ;  /* 0x0000000606047c10 */ /* 0x010fc8000ff3e0ff */
[----:B------:R-:W-:-:S03]  /*140a0*/  IADD3.X R5, R7, UR7, RZ, P1, !PT ;  /* 0x0000000707057c10 */ /* 0x000fc60008ffe4ff */
[C---:B-1----:R-:W-:Y:S01]  /*140b0*/  HMMA.16816.F32.BF16 R124, R8.reuse, R24, R80 ;  /* 0x00000018087c723c */ /* 0x042fe20000041850 */
[----:B------:R-:W-:Y:S02]  /*140c0*/  LOP3.LUT P1, RZ, R161, 0x1, RZ, 0xc0, !PT ;  /* 0x00000001a1ff7812 */ /* 0x000fe4000782c0ff */
[----:B-----5:R-:W-:Y:S01]  /*140d0*/  IADD3 R6, P0, R6, UR4, RZ ;  /* 0x0000000406067c10 */ /* 0x020fe2000ff1e0ff */
[----:B------:R1:W-:Y:S01]  /*140e0*/  LDGSTS.E.BYPASS.LTC128B.128 [R244+0x1100], [R4.64], !P5 ;  /* 0x0110000004f47fae */ /* 0x0003e2000e901d5c */
[C---:B------:R-:W-:Y:S02]  /*140f0*/  ISETP.LT.OR P2, PT, R2.reuse, 0x31, P1 ;  /* 0x000000310200780c */ /* 0x040fe40000f41670 */
[----:B------:R-:W-:Y:S01]  /*14100*/  IADD3.X R7, R7, UR14, RZ, P0, !PT ;  /* 0x0000000e07077c10 */ /* 0x000fe200087fe4ff */
[C---:B------:R-:W-:Y:S01]  /*14110*/  HMMA.16816.F32.BF16 R108, R8.reuse, R32, R108 ;  /* 0x00000020086c723c */ /* 0x040fe2000004186c */
[----:B------:R-:W-:Y:S01]  /*14120*/  ISETP.LT.OR P1, PT, R2, 0x31, P6 ;  /* 0x000000310200780c */ /* 0x000fe20003721670 */
[----:B------:R-:W-:Y:S01]  /*14130*/  IMAD.MOV.U32 R2, RZ, RZ, 0x40 ;  /* 0x00000040ff027424 */ /* 0x000fe200078e00ff */
[----:B------:R-:W-:Y:S01]  /*14140*/  IADD3 R16, P0, R4, UR6, RZ ;  /* 0x0000000604107c10 */ /* 0x000fe2000ff1e0ff */
[----:B------:R2:W-:Y:S03]  /*14150*/  LDGSTS.E.BYPASS.LTC128B.128 [R244+0x3100], [R6.64], !P4 ;  /* 0x0310000006f47fae */ /* 0x0005e6000e101d5c */
[----:B------:R-:W-:Y:S01]  /*14160*/  IADD3.X R17, R5, UR7, RZ, P0, !PT ;  /* 0x0000000705117c10 */ /* 0x000fe200087fe4ff */
[----:B------:R-:W-:Y:S01]  /*14170*/  HMMA.16816.F32.BF16 R80, R8, R34, R112 ;  /* 0x000000220850723c */ /* 0x000fe20000041870 */
[----:B------:R-:W-:-:S03]  /*14180*/  SEL R2, R2, 0xffffffc0, !P3 ;  /* 0xffffffc002027807 */ /* 0x000fc60005800000 */
[----:B------:R3:W-:Y:S02]  /*14190*/  LDGSTS.E.BYPASS.LTC128B.128 [R244+0x1900], [R16.64], !P2 ;  /* 0x0190000010f47fae */ /* 0x0007e4000d101d5c */
[----:B------:R-:W-:Y:S02]  /*141a0*/  IMAD.IADD R230, R224, 0x1, R2 ;  /* 0x00000001e0e67824 */ /* 0x000fe400078e0202 */
[----:B------:R-:W-:Y:S01]  /*141b0*/  HMMA.16816.F32.BF16 R32, R8, R30, R100 ;  /* 0x0000001e0820723c */ /* 0x000fe20000041864 */
[----:B------:R-:W-:Y:S01]  /*141c0*/  IMAD.IADD R229, R2, 0x1, R235 ;  /* 0x0000000102e57824 */ /* 0x000fe200078e02eb */
[----:B------:R-:W-:Y:S02]  /*141d0*/  LOP3.LUT R2, R152, R153, RZ, 0xfc, !PT ;  /* 0x0000009998027212 */ /* 0x000fe400078efcff */
[----:B-1----:R-:W-:-:S04]  /*141e0*/  IADD3 R4, P0, R4, UR4, RZ ;  /* 0x0000000404047c10 */ /* 0x002fc8000ff1e0ff */
[----:B------:R-:W-:Y:S01]  /*141f0*/  HMMA.16816.F32.BF16 R120, R8, R28, R88 ;  /* 0x0000001c0878723c */ /* 0x000fe20000041858 */
[----:B------:R-:W-:Y:S02]  /*14200*/  IADD3.X R5, R5, UR14, RZ, P0, !PT ;  /* 0x0000000e05057c10 */ /* 0x000fe400087fe4ff */
[----:B------:R-:W-:-:S03]  /*14210*/  PLOP3.LUT P0, PT, PT, PT, UP0, 0x80, 0x0 ;  /* 0x000000000000781c */ /* 0x000fc60003f0f008 */
[----:B------:R2:W-:Y:S02]  /*14220*/  LDGSTS.E.BYPASS.LTC128B.128 [R244+0x3900], [R4.64], !P1 ;  /* 0x0390000004f47fae */ /* 0x0005e4000c901d5c */
[C---:B------:R-:W-:Y:S02]  /*14230*/  HMMA.16816.F32.BF16 R128, R8.reuse, R20, R72 ;  /* 0x000000140880723c */ /* 0x040fe40000041848 */
[----:B------:R-:W-:Y:S04]  /*14240*/  LDSM.16.M88.4 R52, [R230+0x4100] ;  /* 0x00410000e634783b */ /* 0x000fe80000000200 */
[----:B---3--:R-:W1:Y:S02]  /*14250*/  LDSM.16.M88.4 R16, [R232+0xa100] ;  /* 0x00a10000e810783b */ /* 0x008e640000000200 */
[C---:B------:R-:W-:Y:S02]  /*14260*/  HMMA.16816.F32.BF16 R104, R8.reuse, R26, R104 ;  /* 0x0000001a0868723c */ /* 0x040fe40000041868 */
[----:B------:R-:W3:Y:S04]  /*14270*/  LDSM.16.M88.4 R44, [R230+0x5100] ;  /* 0x00510000e62c783b */ /* 0x000ee80000000200 */
[----:B------:R-:W4:Y:S02]  /*14280*/  LDSM.16.M88.4 R48, [R230+0x4900] ;  /* 0x00490000e630783b */ /* 0x000f240000000200 */
[----:B------:R-:W-:Y:S02]  /*14290*/  HMMA.16816.F32.BF16 R100, R8, R22, R68 ;  /* 0x000000160864723c */ /* 0x000fe40000041844 */
[----:B------:R-:W5:Y:S04]  /*142a0*/  LDSM.16.M88.4 R8, [R232+0x8100] ;  /* 0x00810000e808783b */ /* 0x000f680000000200 */
[----:B------:R-:W4:Y:S02]  /*142b0*/  LDSM.16.M88.4 R40, [R230+0x5900] ;  /* 0x00590000e628783b */ /* 0x000f240000000200 */
[C---:B------:R-:W-:Y:S02]  /*142c0*/  HMMA.16816.F32.BF16 R60, R12.reuse, R24, R60 ;  /* 0x000000180c3c723c */ /* 0x040fe4000004183c */
[----:B--2---:R-:W-:Y:S04]  /*142d0*/  LDSM.16.M88.4 R4, [R234+0xa100] ;  /* 0x00a10000ea04783b */ /* 0x004fe80000000200 */
[----:B------:R-:W-:Y:S02]  /*142e0*/  LDSM.16.M88.4 R24, [R229+0x800] ;  /* 0x00080000e518783b */ /* 0x000fe40000000200 */
[C---:B------:R-:W-:Y:S02]  /*142f0*/  HMMA.16816.F32.BF16 R76, R12.reuse, R30, R76 ;  /* 0x0000001e0c4c723c */ /* 0x040fe4000004184c */
[----:B------:R-:W2:Y:S04]  /*14300*/  LDSM.16.M88.4 R28, [R229] ;  /* 0x00000000e51c783b */ /* 0x000ea80000000200 */
[----:B------:R-:W0:Y:S02]  /*14310*/  LDGDEPBAR ;  /* 0x00000000000079af */ /* 0x000e240000000000 */
[----:B------:R-:W-:Y:S02]  /*14320*/  HMMA.16816.F32.BF16 R96, R12, R22, R96 ;  /* 0x000000160c60723c */ /* 0x000fe40000041860 */
[----:B------:R-:W2:Y:S04]  /*14330*/  LDSM.16.M88.4 R20, [R229+0x1000] ;  /* 0x00100000e514783b */ /* 0x000ea80000000200 */
[----:B------:R-:W2:Y:S02]  /*14340*/  LDSM.16.M88.4 R12, [R234+0x8100] ;  /* 0x00810000ea0c783b */ /* 0x000ea40000000200 */
[C---:B-1----:R-:W-:Y:S02]  /*14350*/  HMMA.16816.F32.BF16 R72, R16.reuse, R52, R36 ;  /* 0x000000341048723c */ /* 0x042fe40000041824 */
[----:B------:R-:W1:Y:S06]  /*14360*/  LDSM.16.M88.4 R36, [R229+0x1800] ;  /* 0x00180000e524783b */ /* 0x000e6c0000000200 */
[C---:B---3--:R-:W-:Y:S08]  /*14370*/  HMMA.16816.F32.BF16 R68, R16.reuse, R46, R84 ;  /* 0x0000002e1044723c */ /* 0x048ff00000041854 */
[C---:B----4-:R-:W-:Y:S08]  /*14380*/  HMMA.16816.F32.BF16 R112, R16.reuse, R48, R56 ;  /* 0x000000301070723c */ /* 0x050ff00000041838 */
[C---:B------:R-:W-:Y:S08]  /*14390*/  HMMA.16816.F32.BF16 R116, R16.reuse, R44, R60 ;  /* 0x0000002c1074723c */ /* 0x040ff0000004183c */
[----:B------:R-:W-:Y:S08]  /*143a0*/  HMMA.16816.F32.BF16 R92, R16, R54, R92 ;  /* 0x00000036105c723c */ /* 0x000ff0000004185c */
[C---:B-----5:R-:W-:Y:S08]  /*143b0*/  HMMA.16816.F32.BF16 R84, R8.reuse, R52, R108 ;  /* 0x000000340854723c */ /* 0x060ff0000004186c */
[----:B------:R-:W-:Y:S08]  /*143c0*/  HMMA.16816.F32.BF16 R80, R8, R54, R80 ;  /* 0x000000360850723c */ /* 0x000ff00000041850 */
[C---:B------:R-:W-:Y:S08]  /*143d0*/  HMMA.16816.F32.BF16 R88, R16.reuse, R40, R64 ;  /* 0x000000281058723c */ /* 0x040ff00000041840 */
[C---:B------:R-:W-:Y:S08]  /*143e0*/  HMMA.16816.F32.BF16 R76, R16.reuse, R50, R76 ;  /* 0x00000032104c723c */ /* 0x040ff0000004184c */
[----:B------:R-:W-:Y:S08]  /*143f0*/  HMMA.16816.F32.BF16 R56, R16, R42, R96 ;  /* 0x0000002a1038723c */ /* 0x000ff00000041860 */
[C---:B------:R-:W-:Y:S08]  /*14400*/  HMMA.16816.F32.BF16 R60, R8.reuse, R50, R32 ;  /* 0x00000032083c723c */ /* 0x040ff00000041820 */
[C---:B------:R-:W-:Y:S08]  /*14410*/  HMMA.16816.F32.BF16 R52, R8.reuse, R44, R124 ;  /* 0x0000002c0834723c */ /* 0x040ff0000004187c */
[C---:B------:R-:W-:Y:S01]  /*14420*/  HMMA.16816.F32.BF16 R64, R8.reuse, R48, R120 ;  /* 0x000000300840723c */ /* 0x040fe20000041878 */
[----:B------:R-:W-:Y:S07]  /*14430*/  LDSM.16.M88.4 R48, [R224+0x6100] ;  /* 0x00610000e030783b */ /* 0x000fee0000000200 */
[C---:B------:R-:W-:Y:S08]  /*14440*/  HMMA.16816.F32.BF16 R44, R8.reuse, R46, R104 ;  /* 0x0000002e082c723c */ /* 0x040ff00000041868 */
[C---:B------:R-:W-:Y:S08]  /*14450*/  HMMA.16816.F32.BF16 R32, R8.reuse, R40, R128 ;  /* 0x000000280820723c */ /* 0x040ff00000041880 */
[----:B------:R-:W-:Y:S01]  /*14460*/  HMMA.16816.F32.BF16 R16, R8, R42, R100 ;  /* 0x0000002a0810723c */ /* 0x000fe20000041864 */
[----:B------:R-:W-:Y:S04]  /*14470*/  LDSM.16.M88.4 R8, [R231+0xe100] ;  /* 0x00e10000e708783b */ /* 0x000fe80000000200 */
[----:B------:R-:W3:Y:S03]  /*14480*/  LDSM.16.M88.4 R40, [R224+0x6900] ;  /* 0x00690000e028783b */ /* 0x000ee60000000200 */
[C---:B--2---:R-:W-:Y:S08]  /*14490*/  HMMA.16816.F32.BF16 R96, R4.reuse, R30, R92 ;  /* 0x0000001e0460723c */ /* 0x044ff0000004185c */
[C---:B------:R-:W-:Y:S08]  /*144a0*/  HMMA.16816.F32.BF16 R100, R4.reuse, R24, R112 ;  /* 0x000000180464723c */ /* 0x040ff00000041870 */
[----:B------:R-:W-:Y:S08]  /*144b0*/  HMMA.16816.F32.BF16 R140, R4, R20, R116 ;  /* 0x00000014048c723c */ /* 0x000ff00000041874 */
        /* <DEDUP_REMOVED lines=8> */
[C---:B-1----:R-:W-:Y:S01]  /*14540*/  HMMA.16816.F32.BF16 R108, R12.reuse, R36, R32 ;  /* 0x000000240c6c723c */ /* 0x042fe20000041820 */
[----:B------:R-:W-:Y:S07]  /*14550*/  LDSM.16.M88.4 R32, [R224+0x7100] ;  /* 0x00710000e020783b */ /* 0x000fee0000000200 */
[----:B------:R-:W-:Y:S01]  /*14560*/  HMMA.16816.F32.BF16 R92, R12, R38, R16 ;  /* 0x000000260c5c723c */ /* 0x000fe20000041810 */
[----:B------:R-:W1:Y:S04]  /*14570*/  LDSM.16.M88.4 R12, [R231+0xc100] ;  /* 0x00c10000e70c783b */ /* 0x000e680000000200 */
[----:B------:R-:W2:Y:S03]  /*14580*/  LDSM.16.M88.4 R16, [R224+0x7900] ;  /* 0x00790000e010783b */ /* 0x000ea60000000200 */
[C---:B------:R-:W-:Y:S01]  /*14590*/  HMMA.16816.F32.BF16 R76, R4.reuse, R26, R76 ;  /* 0x0000001a044c723c */ /* 0x040fe2000004184c */
[----:B------:R-:W-:Y:S07]  /*145a0*/  LDSM.16.M88.4 R24, [R235+0x2800] ;  /* 0x00280000eb18783b */ /* 0x000fee0000000200 */
[C---:B------:R-:W-:Y:S01]  /*145b0*/  HMMA.16816.F32.BF16 R104, R4.reuse, R22, R68 ;  /* 0x000000160468723c */ /* 0x040fe20000041844 */
[----:B------:R-:W4:Y:S07]  /*145c0*/  LDSM.16.M88.4 R20, [R233+0xc100] ;  /* 0x00c10000e914783b */ /* 0x000f2e0000000200 */
[C---:B------:R-:W-:Y:S01]  /*145d0*/  HMMA.16816.F32.BF16 R72, R4.reuse, R28, R72 ;  /* 0x0000001c0448723c */ /* 0x040fe20000041848 */
[----:B------:R-:W-:Y:S07]  /*145e0*/  LDSM.16.M88.4 R28, [R235+0x2000] ;  /* 0x00200000eb1c783b */ /* 0x000fee0000000200 */
[C---:B------:R-:W-:Y:S08]  /*145f0*/  HMMA.16816.F32.BF16 R136, R4.reuse, R36, R88 ;  /* 0x000000240488723c */ /* 0x040ff00000041858 */
[----:B------:R-:W-:Y:S01]  /*14600*/  HMMA.16816.F32.BF16 R132, R4, R38, R56 ;  /* 0x000000260484723c */ /* 0x000fe20000041838 */
[----:B------:R-:W5:Y:S07]  /*14610*/  LDSM.16.M88.4 R4, [R233+0xe100] ;  /* 0x00e10000e904783b */ /* 0x000f6e0000000200 */
[C---:B---3--:R-:W-:Y:S08]  /*14620*/  HMMA.16816.F32.BF16 R60, R8.reuse, R40, R100 ;  /* 0x00000028083c723c */ /* 0x048ff00000041864 */
[----:B------:R-:W-:Y:S08]  /*14630*/  HMMA.16816.F32.BF16 R56, R8, R42, R76 ;  /* 0x0000002a0838723c */ /* 0x000ff0000004184c */
[C---:B-1----:R-:W-:Y:S08]  /*14640*/  HMMA.16816.F32.BF16 R36, R12.reuse, R40, R120 ;  /* 0x000000280c24723c */ /* 0x042ff00000041878 */
[----:B------:R-:W-:Y:S08]  /*14650*/  HMMA.16816.F32.BF16 R40, R12, R42, R116 ;  /* 0x0000002a0c28723c */ /* 0x000ff00000041874 */
[C---:B------:R-:W-:Y:S08]  /*14660*/  HMMA.16816.F32.BF16 R72, R8.reuse, R48, R72 ;  /* 0x000000300848723c */ /* 0x040ff00000041848 */
[----:B------:R-:W-:Y:S08]  /*14670*/  HMMA.16816.F32.BF16 R68, R8, R50, R96 ;  /* 0x000000320844723c */ /* 0x000ff00000041860 */
[C---:B------:R-:W-:Y:S08]  /*14680*/  HMMA.16816.F32.BF16 R76, R12.reuse, R48, R128 ;  /* 0x000000300c4c723c */ /* 0x040ff00000041880 */
[----:B------:R-:W-:Y:S01]  /*14690*/  HMMA.16816.F32.BF16 R64, R12, R50, R124 ;  /* 0x000000320c40723c */ /* 0x000fe2000004187c */
[----:B------:R-:W-:Y:S07]  /*146a0*/  LDSM.16.M88.4 R48, [R230+0x6100] ;  /* 0x00610000e630783b */ /* 0x000fee0000000200 */
[C---:B------:R-:W-:Y:S08]  /*146b0*/  HMMA.16816.F32.BF16 R88, R8.reuse, R32, R140 ;  /* 0x000000200858723c */ /* 0x040ff0000004188c */
[C---:B------:R-:W-:Y:S08]  /*146c0*/  HMMA.16816.F32.BF16 R104, R8.reuse, R34, R104 ;  /* 0x000000220868723c */ /* 0x040ff00000041868 */
[C---:B--2---:R-:W-:Y:S08]  /*146d0*/  HMMA.16816.F32.BF16 R100, R8.reuse, R16, R136 ;  /* 0x000000100864723c */ /* 0x044ff00000041888 */
        /* <DEDUP_REMOVED lines=21> */
[C---:B------:R-:W-:Y:S08]  /*14830*/  HMMA.16816.F32.BF16 R132, R4.reuse, R46, R104 ;  /* 0x0000002e0484723c */ /* 0x040ff00000041868 */
[C---:B------:R-:W-:Y:S08]  /*14840*/  HMMA.16816.F32.BF16 R128, R4.reuse, R52, R100 ;  /* 0x000000340480723c */ /* 0x040ff00000041864 */
[----:B------:R-:W-:Y:S01]  /*14850*/  HMMA.16816.F32.BF16 R124, R4, R54, R80 ;  /* 0x00000036047c723c */ /* 0x000fe20000041850 */
[----:B------:R-:W5:Y:S07]  /*14860*/  LDSM.16.M88.4 R4, [R236+0xe100] ;  /* 0x00e10000ec04783b */ /* 0x000f6e0000000200 */
[C---:B------:R-:W-:Y:S01]  /*14870*/  HMMA.16816.F32.BF16 R108, R20.reuse, R44, R8 ;  /* 0x0000002c146c723c */ /* 0x040fe20000041808 */
[----:B------:R-:W2:Y:S07]  /*14880*/  LDSM.16.M88.4 R8, [R234+0xc100] ;  /* 0x00c10000ea08783b */ /* 0x000eae0000000200 */
[C---:B------:R-:W-:Y:S01]  /*14890*/  HMMA.16816.F32.BF16 R104, R20.reuse, R46, R84 ;  /* 0x0000002e1468723c */ /* 0x040fe20000041854 */
[----:B------:R-:W-:Y:S07]  /*148a0*/  LDSM.16.M88.4 R44, [R229+0x2000] ;  /* 0x00200000e52c783b */ /* 0x000fee0000000200 */
        /* <DEDUP_REMOVED lines=13> */
[C---:B------:R-:W-:Y:S08]  /*14980*/  HMMA.16816.F32.BF16 R80, R16.reuse, R38, R132 ;  /* 0x000000261050723c */ /* 0x040ff00000041884 */
[C---:B------:R-:W-:Y:S08]  /*14990*/  HMMA.16816.F32.BF16 R76, R16.reuse, R32, R128 ;  /* 0x00000020104c723c */ /* 0x040ff00000041880 */
[----:B------:R-:W-:Y:S08]  /*149a0*/  HMMA.16816.F32.BF16 R64, R16, R34, R124 ;  /* 0x000000221040723c */ /* 0x000ff0000004187c */
[C---:B------:R-:W-:Y:S08]  /*149b0*/  HMMA.16816.F32.BF16 R40, R12.reuse, R36, R108 ;  /* 0x000000240c28723c */ /* 0x040ff0000004186c */
        /* <DEDUP_REMOVED lines=9> */
[----:B------:R-:W-:Y:S08]  /*14a50*/  HMMA.16816.F32.BF16 R28, R8, R20, R16 ;  /* 0x00000014081c723c */ /* 0x000ff00000041810 */
        /* <DEDUP_REMOVED lines=8> */
[----:B------:R-:W-:Y:S01]  /*14ae0*/  HMMA.16816.F32.BF16 R20, R8, R22, R12 ;  /* 0x000000160814723c */ /* 0x000fe2000004180c */
[----:B------:R-:W-:Y:S06]  /*14af0*/  BAR.SYNC.DEFER_BLOCKING 0x0 ;  /* 0x0000000000007b1d */ /* 0x000fec0000010000 */
[----:B------:R-:W-:Y:S05]  /*14b00*/  @!P0 BRA `(.L_x_1785) ;  /* 0x0000026000008947 */ /* 0x000fea0003800000 */
[----:B------:R-:W-:Y:S01]  /*14b10*/  UIADD3 UR5, UR12, -0x2, URZ ;  /* 0xfffffffe0c057890 */ /* 0x000fe2000fffe03f */
[----:B------:R-:W-:Y:S01]  /*14b20*/  LOP3.LUT P5, RZ, R161, 0x1, RZ, 0xc0, !PT ;  /* 0x00000001a1ff7812 */ /* 0x000fe200078ac0ff */
[----:B------:R-:W-:-:S02]  /*14b30*/  UIADD3 UR22, UP0, UR22, 0x80, URZ ;  /* 0x0000008016167890 */ /* 0x000fc4000ff1e03f */
[----:B------:R-:W-:Y:S02]  /*14b40*/  USHF.R.S32.HI UR4, URZ, 0x1f, UR5 ;  /* 0x0000001f3f047899 */ /* 0x000fe40008011405 */
[----:B------:R-:W-:Y:S01]  /*14b50*/  UIMAD UR11, UR11, UR5, URZ ;  /* 0x000000050b0b72a4 */ /* 0x000fe2000f8e023f */
[----:B------:R-:W-:Y:S01]  /*14b60*/  IMAD.WIDE.U32 R6, R154, UR5, R158 ;  /* 0x000000059a067c25 */ /* 0x000fe2000f8e009e */
[----:B------:R-:W-:Y:S02]  /*14b70*/  USHF.L.U32 UR5, UR8, 0x5, URZ ;  /* 0x0000000508057899 */ /* 0x000fe4000800063f */
[----:B------:R-:W-:Y:S02]  /*14b80*/  UIMAD UR11, UR4, UR10, UR11 ;  /* 0x0000000a040b72a4 */ /* 0x000fe4000f8e020b */
[----:B------:R-:W-:Y:S01]  /*14b90*/  LEA R4, P0, R6, c[0x0][0x1c8], 0x1 ;  /* 0x0000720006047a11 */ /* 0x000fe200078008ff */
[----:B------:R-:W-:Y:S02]  /*14ba0*/  ULDC UR4, c[0x0][0x1e4] ;  /* 0x0000790000047ab9 */ /* 0x000fe40000000800 */
[----:B------:R-:W-:Y:S01]  /*14bb0*/  USHF.L.U64.HI UR4, UR8, UR9, UR4 ;  /* 0x0000000908047299 */ /* 0x000fe20008010204 */
[----:B------:R-:W-:Y:S01]  /*14bc0*/  IADD3 R5, R7, UR11, RZ ;  /* 0x0000000b07057c10 */ /* 0x000fe2000fffe0ff */
[----:B------:R-:W-:Y:S01]  /*14bd0*/  IMAD.U32 R7, RZ, RZ, UR5 ;  /* 0x00000005ff077e24 */ /* 0x000fe2000f8e00ff */
[----:B------:R-:W-:-:S02]  /*14be0*/  UIADD3.X UR8, URZ, UR17, URZ, UP0, !UPT ;  /* 0x000000113f087290 */ /* 0x000fc400087fe43f */
        /* <DEDUP_REMOVED lines=24> */
.L_x_1785:
[----:B---3--:R-:W-:Y:S01]  /*14d70*/  FMUL.FTZ R4, R41, c[0x0][0x320] ;  /* 0x0000c80029047a20 */ /* 0x008fe20000410000 */
[----:B------:R-:W-:Y:S01]  /*14d80*/  SHF.R.S32.HI R7, RZ, 0x1f, R156 ;  /* 0x0000001fff077819 */ /* 0x000fe2000001149c */
[----:B------:R-:W-:Y:S01]  /*14d90*/  FMUL.FTZ R5, R83, c[0x0][0x320] ;  /* 0x0000c80053057a20 */ /* 0x000fe20000410000 */
[----:B------:R-:W-:Y:S01]  /*14da0*/  LEA.HI R6, R157, R177, RZ, 0x2 ;  /* 0x000000b19d067211 */ /* 0x000fe200078f10ff */
[----:B------:R1:W-:Y:S01]  /*14db0*/  MUFU.TANH R166, R4 ;  /* 0x0000000400a67308 */ /* 0x0003e20000002400 */
[----:B------:R-:W-:Y:S01]  /*14dc0*/  FMUL.FTZ R8, R96, c[0x0][0x320] ;  /* 0x0000c80060087a20 */ /* 0x000fe20000410000 */
[----:B------:R-:W-:Y:S01]  /*14dd0*/  PLOP3.LUT P1, PT, PT, PT, UP2, 0x80, 0x0 ;  /* 0x000000000000781c */ /* 0x000fe20003f2f028 */
[----:B------:R-:W-:Y:S01]  /*14de0*/  UMOV UR4, 0xffffffc0 ;  /* 0xffffffc000047882 */ /* 0x000fe20000000000 */
[----:B------:R-:W-:Y:S01]  /*14df0*/  LOP3.LUT R6, R6, 0xfffffffc, RZ, 0xc0, !PT ;  /* 0xfffffffc06067812 */ /* 0x000fe200078ec0ff */
[----:B------:R-:W-:Y:S01]  /*14e00*/  UIMAD UR4, UR15, UR4, 0x1 ;  /* 0x000000010f0474a4 */ /* 0x000fe2000f8e0204 */
[----:B------:R-:W-:Y:S01]  /*14e10*/  PLOP3.LUT P0, PT, PT, PT, UP2, 0x80, 0x0 ;  /* 0x000000000000781c */ /* 0x000fe20003f0f028 */
[----:B------:R-:W-:Y:S01]  /*14e20*/  STL [R1+0x98], R242 ;  /* 0x000098f201007387 */ /* 0x000fe20000100800 */
[----:B------:R2:W-:Y:S01]  /*14e30*/  MUFU.TANH R41, R5 ;  /* 0x0000000500297308 */ /* 0x0005e20000002400 */
[----:B------:R-:W-:-:S02]  /*14e40*/  IMAD.IADD R6, R177, 0x1, -R6 ;  /* 0x00000001b1067824 */ /* 0x000fc400078e0a06 */
[----:B------:R-:W-:Y:S01]  /*14e50*/  STL [R1+0x94], R241 ;  /* 0x000094f101007387 */ /* 0x000fe20000100800 */
[----:B------:R-:W-:Y:S02]  /*14e60*/  FMUL.FTZ R10, R76, c[0x0][0x320] ;  /* 0x0000c8004c0a7a20 */ /* 0x000fe40000410000 */
[----:B------:R-:W-:Y:S01]  /*14e70*/  IMAD.SHL.U32 R225, R2, 0x2, RZ ;  /* 0x0000000202e17824 */ /* 0x000fe200078e00ff */
[----:B------:R-:W-:Y:S01]  /*14e80*/  STL [R1+0x90], R240 ;  /* 0x000090f001007387 */ /* 0x000fe20000100800 */
[----:B-1----:R-:W-:Y:S01]  /*14e90*/  FMUL.FTZ R4, R60, c[0x0][0x320] ;  /* 0x0000c8003c047a20 */ /* 0x002fe20000410000 */
[----:B------:R-:W-:Y:S01]  /*14ea0*/  MUFU.TANH R15, R8 ;  /* 0x00000008000f7308 */ /* 0x000fe20000002400 */
[----:B------:R-:W-:Y:S01]  /*14eb0*/  IMAD R228, R0, 0x2, R225 ;  /* 0x0000000200e47824 */ /* 0x000fe200078e02e1 */
[----:B------:R-:W-:Y:S01]  /*14ec0*/  STL [R1+0x8c], R239 ;  /* 0x00008cef01007387 */ /* 0x000fe20000100800 */
[----:B------:R-:W-:-:S03]  /*14ed0*/  LEA R226, R3, R225, 0x1 ;  /* 0x000000e103e27211 */ /* 0x000fc600078e08ff */
[----:B------:R-:W-:Y:S01]  /*14ee0*/  STL [R1+0x88], R238 ;  /* 0x000088ee01007387 */ /* 0x000fe20000100800 */
[----:B--2---:R-:W-:Y:S01]  /*14ef0*/  LEA.HI R5, R7, R156, RZ, 0x2 ;  /* 0x0000009c07057211 */ /* 0x004fe200078f10ff */
[----:B------:R1:W-:Y:S01]  /*14f00*/  MUFU.TANH R70, R4 ;  /* 0x0000000400467308 */ /* 0x0003e20000002400 */
[----:B------:R-:W-:Y:S01]  /*14f10*/  IMAD R227, R0, 0x2, R226 ;  /* 0x0000000200e37824 */ /* 0x000fe200078e02e2 */
[----:B------:R-:W-:Y:S01]  /*14f20*/  STL [R1+0x84], R237 ;  /* 0x000084ed01007387 */ /* 0x000fe20000100800 */
[----:B------:R-:W-:-:S03]  /*14f30*/  LOP3.LUT R5, R5, 0xffffffc, RZ, 0xc0, !PT ;  /* 0x0ffffffc05057812 */ /* 0x000fc600078ec0ff */
[----:B------:R-:W-:Y:S01]  /*14f40*/  STL [R1+0x80], R236 ;  /* 0x000080ec01007387 */ /* 0x000fe20000100800 */
[----:B------:R-:W-:Y:S01]  /*14f50*/  IADD3 R9, -R5, R156, RZ ;  /* 0x0000009c05097210 */ /* 0x000fe20007ffe1ff */
[----:B------:R2:W-:Y:S01]  /*14f60*/  MUFU.TANH R18, R10 ;  /* 0x0000000a00127308 */ /* 0x0005e20000002400 */
[----:B------:R-:W-:Y:S01]  /*14f70*/  LEA.HI R5, R6, R6, RZ, 0x1 ;  /* 0x0000000606057211 */ /* 0x000fe200078f08ff */
[----:B------:R-:W-:Y:S04]  /*14f80*/  STL [R1+0x7c], R235 ;  /* 0x00007ceb01007387 */ /* 0x000fe80000100800 */
[----:B------:R-:W-:Y:S01]  /*14f90*/  STL [R1+0x78], R234 ;  /* 0x000078ea01007387 */ /* 0x000fe20000100800 */
[----:B-1----:R-:W-:-:S03]  /*14fa0*/  FMUL.FTZ R4, R61, c[0x0][0x320] ;  /* 0x0000c8003d047a20 */ /* 0x002fc60000410000 */
[----:B------:R-:W-:Y:S01]  /*14fb0*/  STL [R1+0x74], R233 ;  /* 0x000074e901007387 */ /* 0x000fe20000100800 */
[----:B------:R1:W-:Y:S03]  /*14fc0*/  MUFU.TANH R69, R4 ;  /* 0x0000000400457308 */ /* 0x0003e60000002400 */
[----:B------:R-:W-:Y:S01]  /*14fd0*/  STL [R1+0x70], R232 ;  /* 0x000070e801007387 */ /* 0x000fe20000100800 */
[----:B--2---:R-:W-:-:S03]  /*14fe0*/  FMUL.FTZ R10, R77, c[0x0][0x320] ;  /* 0x0000c8004d0a7a20 */ /* 0x004fc60000410000 */
[----:B------:R-:W-:Y:S01]  /*14ff0*/  STL [R1+0x6c], R231 ;  /* 0x00006ce701007387 */ /* 0x000fe20000100800 */
[----:B------:R-:W-:Y:S03]  /*15000*/  MUFU.TANH R17, R10 ;  /* 0x0000000a00117308 */ /* 0x000fe60000002400 */
[----:B------:R-:W-:Y:S04]  /*15010*/  STL [R1+0x68], R230 ;  /* 0x000068e601007387 */ /* 0x000fe80000100800 */
[----:B------:R-:W-:Y:S01]  /*15020*/  STL [R1+0x64], R229 ;  /* 0x000064e501007387 */ /* 0x000fe20000100800 */
[----:B-1----:R-:W-:-:S03]  /*15030*/  FMUL.FTZ R4, R56, c[0x0][0x320] ;  /* 0x0000c80038047a20 */ /* 0x002fc60000410000 */
[----:B------:R-:W-:Y:S01]  /*15040*/  STL [R1+0x60], R224 ;  /* 0x000060e001007387 */ /* 0x000fe20000100800 */
[----:B------:R1:W-:Y:S03]  /*15050*/  MUFU.TANH R68, R4 ;  /* 0x0000000400447308 */ /* 0x0003e60000002400 */
[----:B------:R-:W-:Y:S04]  /*15060*/  LDSM.16.MT88.4 R116, [R226+0x2100] ;  /* 0x00210000e274783b */ /* 0x000fe80000004200 */
[----:B------:R-:W-:Y:S04]  /*15070*/  LDSM.16.MT88.4 R108, [R227+0x2100] ;  /* 0x00210000e36c783b */ /* 0x000fe80000004200 */
[----:B------:R-:W-:Y:S04]  /*15080*/  LDSM.16.MT88.4 R112, [R225+0x2100] ;  /* 0x00210000e170783b */ /* 0x000fe80000004200 */
[----:B------:R-:W-:Y:S01]  /*15090*/  LDSM.16.MT88.4 R104, [R228+0x2100] ;  /* 0x00210000e468783b */ /* 0x000fe20000004200 */
[----:B-1----:R-:W-:-:S03]  /*150a0*/  FMUL.FTZ R4, R57, c[0x0][0x320] ;  /* 0x0000c80039047a20 */ /* 0x002fc60000410000 */
[----:B------:R-:W0:Y:S01]  /*150b0*/  LDGDEPBAR ;  /* 0x00000000000079af */ /* 0x000e220000000000 */
        /* <DEDUP_REMOVED lines=78> */
[----:B-1----:R-:W-:-:S05]  /*155a0*/  LOP3.LUT R4, R155, 0xffffffe0, RZ, 0xc0, !PT ;  /* 0xffffffe09b047812 */ /* 0x002fca00078ec0ff */
[----:B------:R-:W-:-:S05]  /*155b0*/  IMAD.IADD R4, R177, 0x1, -R4 ;  /* 0x00000001b1047824 */ /* 0x000fca00078e0a04 */
[----:B------:R-:W-:-:S04]  /*155c0*/  SHF.R.S32.HI R7, RZ, 0x1f, R4 ;  /* 0x0000001fff077819 */ /* 0x000fc80000011404 */
[----:B------:R-:W-:-:S04]  /*155d0*/  LEA.HI R7, R7, R4, RZ, 0x2 ;  /* 0x0000000407077211 */ /* 0x000fc800078f10ff */
[----:B------:R-:W-:-:S05]  /*155e0*/  LEA.HI.SX32 R8, R7, UR18, 0x1e ;  /* 0x0000001207087c11 */ /* 0x000fca000f8ff2ff */
[----:B------:R-:W-:Y:S01]  /*155f0*/  IMAD R11, R9, 0x10, R8 ;  /* 0x00000010090b7824 */ /* 0x000fe200078e0208 */
[C---:B------:R-:W-:Y:S01]  /*15600*/  LOP3.LUT R9, R5.reuse, 0x1ffffffe, RZ, 0xc0, !PT ;  /* 0x1ffffffe05097812 */ /* 0x040fe200078ec0ff */
[----:B------:R-:W-:-:S03]  /*15610*/  IMAD.SHL.U32 R8, R5, 0x20, RZ ;  /* 0x0000002005087824 */ /* 0x000fc600078e00ff */
[----:B------:R-:W-:Y:S02]  /*15620*/  IADD3 R6, R6, -R9, RZ ;  /* 0x8000000906067210 */ /* 0x000fe40007ffe0ff */
[----:B------:R-:W-:-:S05]  /*15630*/  LOP3.LUT R5, R8, 0xffffffc0, RZ, 0xc0, !PT ;  /* 0xffffffc008057812 */ /* 0x000fca00078ec0ff */
[----:B------:R-:W-:-:S04]  /*15640*/  IMAD.IADD R5, R5, 0x1, R11 ;  /* 0x0000000105057824 */ /* 0x000fc800078e020b */
[----:B------:R-:W-:Y:S02]  /*15650*/  IMAD R13, R6, 0x8, R5 ;  /* 0x00000008060d7824 */ /* 0x000fe400078e0205 */
[----:B------:R-:W-:Y:S02]  /*15660*/  FMUL.FTZ R5, R78, c[0x0][0x320] ;  /* 0x0000c8004e057a20 */ /* 0x000fe40000410000 */
[----:B------:R-:W-:Y:S01]  /*15670*/  @P1 IMAD.HI.U32 R6, R13, c[0x0][0x2c8], RZ ;  /* 0x0000b2000d061a27 */ /* 0x000fe200078e00ff */
[----:B------:R-:W-:Y:S01]  /*15680*/  MOV R8, R13 ;  /* 0x0000000d00087202 */ /* 0x000fe20000000f00 */
[----:B------:R1:W-:Y:S01]  /*15690*/  MUFU.TANH R40, R5 ;  /* 0x0000000500287308 */ /* 0x0003e20000002400 */
[----:B------:R4:W-:Y:S02]  /*156a0*/  STL [R1+0x20], R13 ;  /* 0x0000200d01007387 */ /* 0x0009e40000100800 */
[----:B------:R-:W-:Y:S01]  /*156b0*/  @P0 SHF.R.U32.HI R8, RZ, c[0x0][0x2cc], R6 ;  /* 0x0000b300ff080a19 */ /* 0x000fe20000011606 */
[----:B------:R-:W-:-:S04]  /*156c0*/  FMUL.FTZ R6, R97, c[0x0][0x320] ;  /* 0x0000c80061067a20 */ /* 0x000fc80000410000 */
[----:B------:R-:W-:Y:S01]  /*156d0*/  SHFL.IDX PT, R9, R8, 0x2, 0x1c1f ;  /* 0x005c1f0008097f89 */ /* 0x000fe200000e0000 */
[----:B------:R2:W2:Y:S01]  /*156e0*/  MUFU.TANH R16, R6 ;  /* 0x0000000600107308 */ /* 0x0004a20000002400 */
[----:B-1----:R-:W-:Y:S02]  /*156f0*/  FMUL.FTZ R5, R79, c[0x0][0x320] ;  /* 0x0000c8004f057a20 */ /* 0x002fe40000410000 */
[----:B------:R-:W-:Y:S05]  /*15700*/  LDSM.16.MT88.4 R76, [R228+0x900] ;  /* 0x00090000e44c783b */ /* 0x000fea0000004200 */
[----:B------:R1:W-:Y:S01]  /*15710*/  MUFU.TANH R28, R5 ;  /* 0x00000005001c7308 */ /* 0x0003e20000002400 */
[----:B--2---:R-:W-:Y:S01]  /*15720*/  IMAD.U32 R6, RZ, RZ, UR4 ;  /* 0x00000004ff067e24 */ /* 0x004fe2000f8e00ff */
[----:B------:R-:W-:Y:S01]  /*15730*/  ULDC.64 UR4, c[0x0][0x2c8] ;  /* 0x0000b20000047ab9 */ /* 0x000fe20000000a00 */
[----:B----4-:R-:W-:-:S06]  /*15740*/  FMUL.FTZ R13, R67, c[0x0][0x320] ;  /* 0x0000c800430d7a20 */ /* 0x010fcc0000410000 */
[----:B------:R-:W-:Y:S01]  /*15750*/  MUFU.TANH R13, R13 ;  /* 0x0000000d000d7308 */ /* 0x000fe20000002400 */
[----:B-1----:R-:W-:Y:S02]  /*15760*/  LOP3.LUT R5, R7, 0x7ffffffc, RZ, 0xc0, !PT ;  /* 0x7ffffffc07057812 */ /* 0x002fe400078ec0ff */
[----:B------:R-:W1:Y:S03]  /*15770*/  SHFL.IDX PT, R7, R8, 0x3, 0x1c1f ;  /* 0x007c1f0008077f89 */ /* 0x000e6600000e0000 */
[----:B------:R-:W-:Y:S02]  /*15780*/  IMAD.IADD R5, R4, 0x1, -R5 ;  /* 0x0000000104057824 */ /* 0x000fe400078e0a05 */
[----:B------:R-:W-:Y:S02]  /*15790*/  FMUL.FTZ R4, R98, c[0x0][0x320] ;  /* 0x0000c80062047a20 */ /* 0x000fe40000410000 */
[----:B------:R-:W-:Y:S01]  /*157a0*/  LDSM.16.MT88.4 R96, [R228+0x100] ;  /* 0x00010000e460783b */ /* 0x000fe20000004200 */
[----:B------:R-:W-:Y:S01]  /*157b0*/  SHF.L.U32 R11, R5, 0x1, RZ ;  /* 0x00000001050b7819 */ /* 0x000fe200000006ff */
[----:B------:R2:W-:Y:S03]  /*157c0*/  MUFU.TANH R19, R4 ;  /* 0x0000000400137308 */ /* 0x0005e60000002400 */
[----:B------:R-:W-:Y:S01]  /*157d0*/  IADD3 R5, -R11, UR13, R6 ;  /* 0x0000000d0b057c10 */ /* 0x000fe2000fffe106 */
[----:B------:R4:W-:Y:S01]  /*157e0*/  STL [R1+0x38], R11 ;  /* 0x0000380b01007387 */ /* 0x0009e20000100800 */
[----:B------:R-:W-:-:S02]  /*157f0*/  FMUL.FTZ R6, R66, c[0x0][0x320] ;  /* 0x0000c80042067a20 */ /* 0x000fc40000410000 */
[----:B------:R-:W-:Y:S01]  /*15800*/  IADD3 R10, R5, -UR24, RZ ;  /* 0x80000018050a7c10 */ /* 0x000fe2000fffe0ff */
[----:B------:R-:W-:-:S04]  /*15810*/  FMUL.FTZ R5, R65, c[0x0][0x320] ;  /* 0x0000c80041057a20 */ /* 0x000fc80000410000 */
[----:B------:R1:W-:Y:S01]  /*15820*/  MUFU.TANH R20, R5 ;  /* 0x0000000500147308 */ /* 0x0003e20000002400 */
[----:B--2---:R-:W-:Y:S02]  /*15830*/  FMUL.FTZ R4, R64, c[0x0][0x320] ;  /* 0x0000c80040047a20 */ /* 0x004fe40000410000 */
[----:B------:R-:W-:Y:S05]  /*15840*/  LDSM.16.MT88.4 R64, [R226+0x2900] ;  /* 0x00290000e240783b */ /* 0x000fea0000004200 */
[----:B------:R2:W2:Y:S01]  /*15850*/  MUFU.TANH R14, R4 ;  /* 0x00000004000e7308 */ /* 0x0004a20000002400 */
[C---:B-1----:R-:W-:Y:S01]  /*15860*/  IMAD.IADD R5, R10.reuse, 0x1, R7 ;  /* 0x000000010a057824 */ /* 0x042fe200078e0207 */
[----:B----4-:R-:W-:Y:S01]  /*15870*/  IADD3 R11, -R11, UR19, RZ ;  /* 0x000000130b0b7c10 */ /* 0x010fe2000fffe1ff */
[----:B--2---:R-:W-:-:S05]  /*15880*/  IMAD.IADD R4, R10, 0x1, R9 ;  /* 0x000000010a047824 */ /* 0x004fca00078e0209 */
[----:B------:R-:W-:-:S04]  /*15890*/  IMNMX R4, R11, R4, PT ;  /* 0x000000040b047217 */ /* 0x000fc80003800200 */
[C---:B------:R-:W-:Y:S02]  /*158a0*/  ISETP.GT.AND P1, PT, R4.reuse, RZ, PT ;  /* 0x000000ff0400720c */ /* 0x040fe40003f24270 */
[C---:B------:R-:W-:Y:S02]  /*158b0*/  ISETP.GT.AND P0, PT, R4.reuse, 0x1, PT ;  /* 0x000000010400780c */ /* 0x040fe40003f04270 */
[C---:B------:R-:W-:Y:S02]  /*158c0*/  ISETP.GT.AND P3, PT, R4.reuse, 0x9, PT ;  /* 0x000000090400780c */ /* 0x040fe40003f64270 */
[C---:B------:R-:W-:Y:S02]  /*158d0*/  ISETP.GT.AND P5, PT, R4.reuse, 0x10, PT ;  /* 0x000000100400780c */ /* 0x040fe40003fa4270 */
[----:B------:R-:W-:Y:S02]  /*158e0*/  ISETP.GT.AND P2, PT, R4, 0x8, PT ;  /* 0x000000080400780c */ /* 0x000fe40003f44270 */
[----:B------:R-:W-:-:S02]  /*158f0*/  FSEL R9, R36, -INF , P1 ;  /* 0xff80000024097808 */ /* 0x000fc40000800000 */
[----:B---3--:R-:W-:Y:S02]  /*15900*/  FSEL R12, R12, -INF , P0 ;  /* 0xff8000000c0c7808 */ /* 0x008fe40000000000 */
[----:B------:R-:W-:Y:S02]  /*15910*/  FSEL R16, R16, -INF , P3 ;  /* 0xff80000010107808 */ /* 0x000fe40001800000 */
[----:B------:R-:W-:Y:S02]  /*15920*/  FSEL R26, R26, -INF , P5 ;  /* 0xff8000001a1a7808 */ /* 0x000fe40002800000 */
[C---:B------:R-:W-:Y:S02]  /*15930*/  ISETP.GT.AND P4, PT, R4.reuse, 0x11, PT ;  /* 0x000000110400780c */ /* 0x040fe40003f84270 */
[C---:B------:R-:W-:Y:S02]  /*15940*/  ISETP.GT.AND P1, PT, R4.reuse, 0x18, PT ;  /* 0x000000180400780c */ /* 0x040fe40003f24270 */
[----:B------:R-:W-:-:S02]  /*15950*/  ISETP.GT.AND P0, PT, R4, 0x19, PT ;  /* 0x000000190400780c */ /* 0x000fc40003f04270 */
[C---:B------:R-:W-:Y:S02]  /*15960*/  ISETP.GT.AND P3, PT, R4.reuse, 0x20, PT ;  /* 0x000000200400780c */ /* 0x040fe40003f64270 */
[----:B------:R-:W-:Y:S02]  /*15970*/  ISETP.GT.AND P5, PT, R4, 0x21, PT ;  /* 0x000000210400780c */ /* 0x000fe40003fa4270 */
[----:B------:R-:W-:Y:S02]  /*15980*/  FSEL R15, R15, -INF , P2 ;  /* 0xff8000000f0f7808 */ /* 0x000fe40001000000 */
[----:B------:R-:W-:Y:S02]  /*15990*/  FMNMX.FTZ R136, R9, R12, !PT ;  /* 0x0000000c09887209 */ /* 0x000fe40007810000 */
[----:B------:R-:W-:Y:S02]  /*159a0*/  FSEL R29, R29, -INF , P4 ;  /* 0xff8000001d1d7808 */ /* 0x000fe40002000000 */
[----:B------:R-:W-:-:S02]  /*159b0*/  FSEL R36, R33, -INF , P1 ;  /* 0xff80000021247808 */ /* 0x000fc40000800000 */
[----:B------:R-:W-:Y:S02]  /*159c0*/  FSEL R37, R32, -INF , P0 ;  /* 0xff80000020257808 */ /* 0x000fe40000000000 */
[----:B------:R-:W-:Y:S02]  /*159d0*/  FSEL R172, R27, -INF , P3 ;  /* 0xff8000001bac7808 */ /* 0x000fe40001800000 */
[----:B------:R-:W-:Y:S02]  /*159e0*/  FSEL R174, R25, -INF , P5 ;  /* 0xff80000019ae7808 */ /* 0x000fe40002800000 */
[C---:B------:R-:W-:Y:S02]  /*159f0*/  ISETP.GT.AND P4, PT, R4.reuse, 0x28, PT ;  /* 0x000000280400780c */ /* 0x040fe40003f84270 */
[C---:B------:R-:W-:Y:S02]  /*15a00*/  ISETP.GT.AND P2, PT, R4.reuse, 0x29, PT ;  /* 0x000000290400780c */ /* 0x040fe40003f44270 */
[----:B------:R-:W-:-:S02]  /*15a10*/  ISETP.GT.AND P0, PT, R4, 0x30, PT ;  /* 0x000000300400780c */ /* 0x000fc40003f04270 */
[C---:B------:R-:W-:Y:S02]  /*15a20*/  ISETP.GT.AND P1, PT, R4.reuse, 0x31, PT ;  /* 0x000000310400780c */ /* 0x040fe40003f24270 */
[C---:B------:R-:W-:Y:S02]  /*15a30*/  ISETP.GT.AND P3, PT, R4.reuse, 0x38, PT ;  /* 0x000000380400780c */ /* 0x040fe40003f64270 */
[----:B------:R-:W-:Y:S02]  /*15a40*/  ISETP.GT.AND P5, PT, R4, 0x39, PT ;  /* 0x000000390400780c */ /* 0x000fe40003fa4270 */
[----:B------:R-:W-:Y:S02]  /*15a50*/  FMNMX.FTZ R136, R15, R136, !PT ;  /* 0x000000880f887209 */ /* 0x000fe40007810000 */
[----:B------:R-:W-:Y:S02]  /*15a60*/  IMNMX R4, R11, R5, PT ;  /* 0x000000050b047217 */ /* 0x000fe40003800200 */
[----:B------:R-:W-:-:S02]  /*15a70*/  FSEL R173, R21, -INF , P4 ;  /* 0xff80000015ad7808 */ /* 0x000fc40002000000 */
[----:B------:R-:W-:Y:S01]  /*15a80*/  FSEL R210, R18, -INF , P0 ;  /* 0xff80000012d27808 */ /* 0x000fe20000000000 */
[----:B------:R1:W2:Y:S01]  /*15a90*/  MUFU.TANH R21, R6 ;  /* 0x0000000600157308 */ /* 0x0002a20000002400 */
[----:B------:R-:W-:Y:S02]  /*15aa0*/  FMNMX.FTZ R136, R16, R136, !PT ;  /* 0x0000008810887209 */ /* 0x000fe40007810000 */
[C---:B------:R-:W-:Y:S02]  /*15ab0*/  ISETP.GT.AND P4, PT, R4.reuse, RZ, PT ;  /* 0x000000ff0400720c */ /* 0x040fe40003f84270 */
[----:B------:R-:W-:Y:S02]  /*15ac0*/  ISETP.GT.AND P0, PT, R4, 0x1, PT ;  /* 0x000000010400780c */ /* 0x000fe40003f04270 */
[----:B------:R-:W-:Y:S02]  /*15ad0*/  FSEL R175, R24, -INF , P2 ;  /* 0xff80000018af7808 */ /* 0x000fe40001000000 */
[----:B------:R-:W-:-:S02]  /*15ae0*/  FSEL R238, R17, -INF , P1 ;  /* 0xff80000011ee7808 */ /* 0x000fc40000800000 */
[----:B------:R-:W-:Y:S02]  /*15af0*/  FSEL R237, R14, -INF , P3 ;  /* 0xff8000000eed7808 */ /* 0x000fe40001800000 */
[----:B------:R-:W-:Y:S02]  /*15b00*/  FMNMX.FTZ R136, R26, R136, !PT ;  /* 0x000000881a887209 */ /* 0x000fe40007810000 */
[----:B------:R-:W-:Y:S01]  /*15b10*/  ISETP.GT.AND P2, PT, R4, 0x8, PT ;  /* 0x000000080400780c */ /* 0x000fe20003f44270 */
[----:B-1----:R-:W-:Y:S01]  /*15b20*/  FMUL.FTZ R6, R63, c[0x0][0x320] ;  /* 0x0000c8003f067a20 */ /* 0x002fe20000410000 */
[----:B------:R-:W-:Y:S02]  /*15b30*/  FSEL R14, R35, -INF , P4 ;  /* 0xff800000230e7808 */ /* 0x000fe40002000000 */
        /* <DEDUP_REMOVED lines=39> */
[C---:B------:R-:W-:Y:S02]  /*15db0*/  ISETP.GT.AND P0, PT, R4.reuse, 0x30, PT ;  /* 0x000000300400780c */ /* 0x040fe40003f04270 */
[----:B------:R-:W-:Y:S02]  /*15dc0*/  FSEL R168, R41, -INF , P1 ;  /* 0xff80000029a87808 */ /* 0x000fe40000800000 */
[----:B------:R-:W-:Y:S02]  /*15dd0*/  FMNMX.FTZ R5, R169, R5, !PT ;  /* 0x00000005a9057209 */ /* 0x000fe40007810000 */
[----:B------:R-:W-:Y:S02]  /*15de0*/  FMNMX.FTZ R136, R179, R136, !PT ;  /* 0x00000088b3887209 */ /* 0x000fe40007810000 */
[----:B------:R-:W-:-:S02]  /*15df0*/  ISETP.GT.AND P2, PT, R4, 0x31, PT ;  /* 0x000000310400780c */ /* 0x000fc40003f44270 */
[----:B------:R-:W-:Y:S01]  /*15e00*/  FSEL R209, R40, -INF , P0 ;  /* 0xff80000028d17808 */ /* 0x000fe20000000000 */
[----:B------:R-:W1:Y:S01]  /*15e10*/  SHFL.BFLY PT, R7, R136, 0x2, 0x1f ;  /* 0x0c401f0088077f89 */ /* 0x000e6200000e0000 */
[----:B------:R-:W-:Y:S01]  /*15e20*/  FMNMX.FTZ R5, R168, R5, !PT ;  /* 0x00000005a8057209 */ /* 0x000fe20007810000 */
[----:B------:R-:W3:Y:S01]  /*15e30*/  MUFU.TANH R40, R6 ;  /* 0x0000000600287308 */ /* 0x000ee20000002400 */
[----:B------:R-:W-:Y:S02]  /*15e40*/  ISETP.GT.AND P1, PT, R4, 0x38, PT ;  /* 0x000000380400780c */ /* 0x000fe40003f24270 */
[----:B------:R-:W-:Y:S02]  /*15e50*/  FSEL R208, R28, -INF , P2 ;  /* 0xff8000001cd07808 */ /* 0x000fe40001000000 */
[----:B------:R-:W-:Y:S02]  /*15e60*/  FMNMX.FTZ R5, R209, R5, !PT ;  /* 0x00000005d1057209 */ /* 0x000fe40007810000 */
[----:B------:R-:W-:Y:S01]  /*15e70*/  ISETP.GT.AND P0, PT, R4, 0x39, PT ;  /* 0x000000390400780c */ /* 0x000fe20003f04270 */
[----:B------:R-:W-:Y:S01]  /*15e80*/  FMUL.FTZ R4, R58, c[0x0][0x320] ;  /* 0x0000c8003a047a20 */ /* 0x000fe20000410000 */
[----:B--2---:R-:W-:-:S02]  /*15e90*/  FSEL R240, R21, -INF , P1 ;  /* 0xff80000015f07808 */ /* 0x004fc40000800000 */
[----:B------:R-:W-:Y:S01]  /*15ea0*/  FMNMX.FTZ R5, R208, R5, !PT ;  /* 0x00000005d0057209 */ /* 0x000fe20007810000 */
[----:B------:R2:W4:Y:S01]  /*15eb0*/  MUFU.TANH R21, R4 ;  /* 0x0000000400157308 */ /* 0x0005220000002400 */
[----:B------:R-:W-:Y:S02]  /*15ec0*/  FSEL R242, R13, -INF , P0 ;  /* 0xff8000000df27808 */ /* 0x000fe40000000000 */
[----:B-1----:R-:W-:-:S05]  /*15ed0*/  FMNMX.FTZ R136, R136, R7, !PT ;  /* 0x0000000788887209 */ /* 0x002fca0007810000 */
[----:B------:R-:W1:Y:S01]  /*15ee0*/  SHFL.BFLY PT, R7, R136, 0x1, 0x1f ;  /* 0x0c201f0088077f89 */ /* 0x000e6200000e0000 */
[----:B--2---:R-:W-:Y:S01]  /*15ef0*/  FMNMX.FTZ R4, R240, R5, !PT ;  /* 0x00000005f0047209 */ /* 0x004fe20007810000 */
[----:B------:R-:W-:-:S03]  /*15f00*/  FMUL.FTZ R5, R38, c[0x0][0x320] ;  /* 0x0000c80026057a20 */ /* 0x000fc60000410000 */
[----:B------:R-:W-:Y:S01]  /*15f10*/  FMNMX.FTZ R4, R242, R4, !PT ;  /* 0x00000004f2047209 */ /* 0x000fe20007810000 */
[----:B------:R2:W-:Y:S04]  /*15f20*/  MUFU.TANH R133, R5 ;  /* 0x0000000500857308 */ /* 0x0005e80000002400 */
[----:B------:R-:W3:Y:S01]  /*15f30*/  SHFL.BFLY PT, R6, R4, 0x2, 0x1f ;  /* 0x0c401f0004067f89 */ /* 0x000ee200000e0000 */
[----:B--2---:R-:W-:Y:S01]  /*15f40*/  FMUL.FTZ R5, R39, c[0x0][0x320] ;  /* 0x0000c80027057a20 */ /* 0x004fe20000410000 */
[----:B-1----:R-:W-:-:S03]  /*15f50*/  FMNMX.FTZ R136, R136, R7, !PT ;  /* 0x0000000788887209 */ /* 0x002fc60007810000 */
[----:B------:R1:W-:Y:S01]  /*15f60*/  MUFU.TANH R132, R5 ;  /* 0x0000000500847308 */ /* 0x0003e20000002400 */
[----:B------:R-:W2:Y:S01]  /*15f70*/  SHFL.IDX PT, R7, R8, RZ, 0x1c1f ;  /* 0x001c1fff08077589 */ /* 0x000ea200000e0000 */
[C---:B------:R-:W-:Y:S01]  /*15f80*/  FSETP.NEU.FTZ.AND P0, PT, R136.reuse, -INF , PT ;  /* 0xff8000008800780b */ /* 0x040fe20003f1d000 */
[----:B------:R-:W-:Y:S01]  /*15f90*/  FMUL.FTZ R13, R136, c[0x0][0x2d0] ;  /* 0x0000b400880d7a20 */ /* 0x000fe20000410000 */
[----:B---3--:R-:W-:-:S04]  /*15fa0*/  FMNMX.FTZ R4, R4, R6, !PT ;  /* 0x0000000604047209 */ /* 0x008fc80007810000 */
[----:B------:R-:W-:Y:S01]  /*15fb0*/  FSEL R13, R13, RZ, P0 ;  /* 0x000000ff0d0d7208 */ /* 0x000fe20000000000 */
[----:B------:R2:W-:Y:S04]  /*15fc0*/  SHFL.IDX PT, R6, R8, 0x1, 0x1c1f ;  /* 0x003c1f0008067f89 */ /* 0x0005e800000e0000 */
[----:B------:R-:W3:Y:S01]  /*15fd0*/  SHFL.BFLY PT, R134, R4, 0x1, 0x1f ;  /* 0x0c201f0004867f89 */ /* 0x000ee200000e0000 */
[----:B-1----:R-:W-:-:S04]  /*15fe0*/  FMUL.FTZ R5, R59, c[0x0][0x320] ;  /* 0x0000c8003b057a20 */ /* 0x002fc80000410000 */
[----:B------:R1:W1:Y:S01]  /*15ff0*/  MUFU.TANH R20, R5 ;  /* 0x0000000500147308 */ /* 0x0002620000002400 */
[----:B--2---:R-:W-:Y:S01]  /*16000*/  IADD3 R8, R10, R7, RZ ;  /* 0x000000070a087210 */ /* 0x004fe20007ffe0ff */
[----:B-1----:R-:W-:-:S03]  /*16010*/  FMUL.FTZ R5, R30, c[0x0][0x320] ;  /* 0x0000c8001e057a20 */ /* 0x002fc60000410000 */
[----:B------:R-:W-:-:S03]  /*16020*/  IMNMX R8, R11, R8, PT ;  /* 0x000000080b087217 */ /* 0x000fc60003800200 */
[----:B------:R1:W-:Y:S01]  /*16030*/  MUFU.TANH R191, R5 ;  /* 0x0000000500bf7308 */ /* 0x0003e20000002400 */
[----:B---3--:R-:W-:Y:S01]  /*16040*/  FMNMX.FTZ R134, R4, R134, !PT ;  /* 0x0000008604867209 */ /* 0x008fe20007810000 */
[----:B------:R-:W-:Y:S01]  /*16050*/  FFMA.FTZ R4, R15, c[0x0][0x2d0], -R13 ;  /* 0x0000b4000f047a23 */ /* 0x000fe2000001080d */
[----:B------:R-:W-:Y:S02]  /*16060*/  ISETP.GT.AND P1, PT, R8, 0x1, PT ;  /* 0x000000010800780c */ /* 0x000fe40003f24270 */
[----:B------:R-:W-:Y:S02]  /*16070*/  FSETP.NEU.FTZ.AND P0, PT, R134, -INF , PT ;  /* 0xff8000008600780b */ /* 0x000fe40003f1d000 */
[C---:B------:R-:W-:Y:S01]  /*16080*/  ISETP.GT.AND P3, PT, R8.reuse, 0x8, PT ;  /* 0x000000080800780c */ /* 0x040fe20003f64270 */
[----:B------:R2:W-:Y:S01]  /*16090*/  MUFU.EX2 R177, R4 ;  /* 0x0000000400b17308 */ /* 0x0005e20000000800 */
[----:B------:R-:W-:Y:S02]  /*160a0*/  FSEL R24, R69, -INF , P1 ;  /* 0xff80000045187808 */ /* 0x000fe40000800000 */
[----:B------:R-:W-:-:S02]  /*160b0*/  ISETP.GT.AND P4, PT, R8, 0x9, PT ;  /* 0x000000090800780c */ /* 0x000fc40003f84270 */
[----:B------:R-:W-:Y:S02]  /*160c0*/  ISETP.GT.AND P5, PT, R8, 0x10, PT ;  /* 0x000000100800780c */ /* 0x000fe40003fa4270 */
[----:B------:R-:W-:Y:S01]  /*160d0*/  FSEL R25, R60, -INF , P4 ;  /* 0xff8000003c197808 */ /* 0x000fe20002000000 */
[----:B-1----:R-:W-:Y:S01]  /*160e0*/  FMUL.FTZ R5, R31, c[0x0][0x320] ;  /* 0x0000c8001f057a20 */ /* 0x002fe20000410000 */
[----:B------:R-:W-:Y:S02]  /*160f0*/  FSEL R27, R57, -INF , P5 ;  /* 0xff800000391b7808 */ /* 0x000fe40002800000 */
[C---:B------:R-:W-:Y:S01]  /*16100*/  ISETP.GT.AND P2, PT, R8.reuse, 0x18, PT ;  /* 0x000000180800780c */ /* 0x040fe20003f44270 */
[----:B------:R1:W-:Y:S01]  /*16110*/  MUFU.TANH R190, R5 ;  /* 0x0000000500be7308 */ /* 0x0003e20000002400 */
[----:B------:R-:W-:Y:S02]  /*16120*/  ISETP.GT.AND P4, PT, R8, 0x20, PT ;  /* 0x000000200800780c */ /* 0x000fe40003f84270 */
[----:B------:R-:W-:Y:S01]  /*16130*/  FSEL R30, R53, -INF , P2 ;  /* 0xff800000351e7808 */ /* 0x000fe20001000000 */
[----:B--2---:R-:W-:Y:S01]  /*16140*/  FFMA.FTZ R4, R16, c[0x0][0x2d0], -R13 ;  /* 0x0000b40010047a23 */ /* 0x004fe2000001080d */
[----:B------:R-:W-:-:S02]  /*16150*/  ISETP.GT.AND P1, PT, R8, 0x28, PT ;  /* 0x000000280800780c */ /* 0x000fc40003f24270 */
[C---:B------:R-:W-:Y:S01]  /*16160*/  ISETP.GT.AND P5, PT, R8.reuse, 0x21, PT ;  /* 0x000000210800780c */ /* 0x040fe20003fa4270 */
[----:B------:R-:W-:Y:S01]  /*16170*/  MUFU.EX2 R176, R4 ;  /* 0x0000000400b07308 */ /* 0x000fe20000000800 */
[----:B------:R-:W-:Y:S02]  /*16180*/  FSEL R167, R167, -INF , P4 ;  /* 0xff800000a7a77808 */ /* 0x000fe40002000000 */
[----:B------:R-:W-:Y:S02]  /*16190*/  ISETP.GT.AND P4, PT, R8, 0x31, PT ;  /* 0x000000310800780c */ /* 0x000fe40003f84270 */
[----:B------:R-:W-:Y:S02]  /*161a0*/  FSEL R165, R165, -INF , P1 ;  /* 0xff800000a5a57808 */ /* 0x000fe40000800000 */
[----:B------:R-:W-:Y:S01]  /*161b0*/  FSEL R166, R166, -INF , P5 ;  /* 0xff800000a6a67808 */ /* 0x000fe20002800000 */
[----:B-1----:R-:W-:Y:S01]  /*161c0*/  FMUL.FTZ R5, R22, c[0x0][0x320] ;  /* 0x0000c80016057a20 */ /* 0x002fe20000410000 */
[----:B------:R-:W-:-:S02]  /*161d0*/  ISETP.GT.AND P5, PT, R8, 0x38, PT ;  /* 0x000000380800780c */ /* 0x000fc40003fa4270 */
[----:B------:R-:W-:Y:S01]  /*161e0*/  FSEL R207, R207, -INF , P4 ;  /* 0xff800000cfcf7808 */ /* 0x000fe20002000000 */
[----:B------:R1:W-:Y:S01]  /*161f0*/  MUFU.TANH R189, R5 ;  /* 0x0000000500bd7308 */ /* 0x0003e20000002400 */
[----:B------:R-:W-:Y:S02]  /*16200*/  FSEL R245, R245, -INF , P5 ;  /* 0xff800000f5f57808 */ /* 0x000fe40002800000 */
[----:B------:R-:W-:-:S04]  /*16210*/  ISETP.GT.AND P2, PT, R8, 0x39, PT ;  /* 0x000000390800780c */ /* 0x000fc80003f44270 */
[----:B------:R-:W-:Y:S01]  /*16220*/  FSEL R246, R246, -INF , P2 ;  /* 0xff800000f6f67808 */ /* 0x000fe20001000000 */
[----:B-1----:R-:W-:Y:S01]  /*16230*/  FMUL.FTZ R5, R23, c[0x0][0x320] ;  /* 0x0000c80017057a20 */ /* 0x002fe20000410000 */
[----:B------:R-:W-:Y:S02]  /*16240*/  FSEL R23, R68, -INF , P3 ;  /* 0xff80000044177808 */ /* 0x000fe40001800000 */
[C---:B------:R-:W-:Y:S01]  /*16250*/  ISETP.GT.AND P3, PT, R8.reuse, 0x19, PT ;  /* 0x000000190800780c */ /* 0x040fe20003f64270 */
[----:B------:R1:W-:Y:S03]  /*16260*/  MUFU.TANH R188, R5 ;  /* 0x0000000500bc7308 */ /* 0x0003e60000002400 */
[----:B------:R-:W-:Y:S02]  /*16270*/  FSEL R31, R61, -INF , P3 ;  /* 0xff8000003d1f7808 */ /* 0x000fe40001800000 */
[----:B------:R-:W-:Y:S01]  /*16280*/  ISETP.GT.AND P3, PT, R8, 0x30, PT ;  /* 0x000000300800780c */ /* 0x000fe20003f64270 */
[----:B------:R-:W-:Y:S03]  /*16290*/  LDSM.16.MT88.4 R60, [R225+0x900] ;  /* 0x00090000e13c783b */ /* 0x000fe60000004200 */
[----:B------:R-:W-:Y:S01]  /*162a0*/  FSEL R206, R206, -INF , P3 ;  /* 0xff800000cece7808 */ /* 0x000fe20001800000 */
[----:B-1----:R-:W-:-:S02]  /*162b0*/  FFMA.FTZ R5, R9, c[0x0][0x2d0], -R13 ;  /* 0x0000b40009057a23 */ /* 0x002fc4000001080d */
[----:B------:R-:W-:Y:S02]  /*162c0*/  FMUL.FTZ R9, R42, c[0x0][0x320] ;  /* 0x0000c8002a097a20 */ /* 0x000fe40000410000 */
[----:B------:R1:W-:Y:S08]  /*162d0*/  MUFU.EX2 R241, R5 ;  /* 0x0000000500f17308 */ /* 0x0003f00000000800 */
[----:B------:R-:W2:Y:S01]  /*162e0*/  MUFU.TANH R139, R9 ;  /* 0x00000009008b7308 */ /* 0x000ea20000002400 */
[----:B-1----:R-:W-:-:S02]  /*162f0*/  FFMA.FTZ R5, R12, c[0x0][0x2d0], -R13 ;  /* 0x0000b4000c057a23 */ /* 0x002fc4000001080d */
[----:B------:R-:W-:-:S05]  /*16300*/  FMUL.FTZ R12, R134, c[0x0][0x2d0] ;  /* 0x0000b400860c7a20 */ /* 0x000fca0000410000 */
[----:B------:R1:W3:Y:S01]  /*16310*/  MUFU.EX2 R193, R5 ;  /* 0x0000000500c17308 */ /* 0x0002e20000000800 */
[----:B------:R-:W-:Y:S02]  /*16320*/  FSEL R12, R12, RZ, P0 ;  /* 0x000000ff0c0c7208 */ /* 0x000fe40000000000 */
[----:B------:R-:W-:-:S03]  /*16330*/  ISETP.GT.AND P0, PT, R8, RZ, PT ;  /* 0x000000ff0800720c */ /* 0x000fc60003f04270 */
[--C-:B------:R-:W-:Y:S02]  /*16340*/  FFMA.FTZ R0, R19, c[0x0][0x2d0], -R12.reuse ;  /* 0x0000b40013007a23 */ /* 0x100fe4000001080c */
[--C-:B------:R-:W-:Y:S01]  /*16350*/  FFMA.FTZ R3, R17, c[0x0][0x2d0], -R12.reuse ;  /* 0x0000b40011037a23 */ /* 0x100fe2000001080c */
[----:B------:R-:W-:Y:S01]  /*16360*/  FSEL R17, R70, -INF , P0 ;  /* 0xff80000046117808 */ /* 0x000fe20000000000 */
[----:B------:R2:W-:Y:S01]  /*16370*/  MUFU.EX2 R178, R0 ;  /* 0x0000000000b27308 */ /* 0x0005e20000000800 */
[----:B------:R-:W-:Y:S01]  /*16380*/  ISETP.GT.AND P0, PT, R8, 0x11, PT ;  /* 0x000000110800780c */ /* 0x000fe20003f04270 */
[----:B------:R-:W-:Y:S02]  /*16390*/  FFMA.FTZ R4, R14, c[0x0][0x2d0], -R12 ;  /* 0x0000b4000e047a23 */ /* 0x000fe4000001080c */
[----:B-1----:R-:W-:Y:S01]  /*163a0*/  IMAD.IADD R5, R10, 0x1, R6 ;  /* 0x000000010a057824 */ /* 0x002fe200078e0206 */
[----:B------:R-:W-:Y:S02]  /*163b0*/  FSEL R28, R56, -INF , P0 ;  /* 0xff800000381c7808 */ /* 0x000fe40000000000 */
[----:B------:R-:W-:Y:S01]  /*163c0*/  ISETP.GT.AND P0, PT, R8, 0x29, PT ;  /* 0x000000290800780c */ /* 0x000fe20003f04270 */
[----:B------:R1:W-:Y:S01]  /*163d0*/  MUFU.EX2 R192, R3 ;  /* 0x0000000300c07308 */ /* 0x0003e20000000800 */
[----:B------:R-:W-:Y:S01]  /*163e0*/  IMNMX R2, R11, R5, PT ;  /* 0x000000050b027217 */ /* 0x000fe20003800200 */
[----:B------:R-:W-:Y:S01]  /*163f0*/  FFMA.FTZ R8, R29, c[0x0][0x2d0], -R13 ;  /* 0x0000b4001d087a23 */ /* 0x000fe2000001080d */
[----:B------:R-:W-:Y:S01]  /*16400*/  FSEL R164, R164, -INF , P0 ;  /* 0xff800000a4a47808 */ /* 0x000fe20000000000 */
[----:B------:R-:W-:Y:S01]  /*16410*/  LDSM.16.MT88.4 R56, [R226+0x900] ;  /* 0x00090000e238783b */ /* 0x000fe20000004200 */
[----:B------:R-:W-:-:S02]  /*16420*/  ISETP.GT.AND P1, PT, R2, RZ, PT ;  /* 0x000000ff0200720c */ /* 0x000fc40003f24270 */
[----:B------:R-:W-:Y:S01]  /*16430*/  ISETP.GT.AND P0, PT, R2, 0x1, PT ;  /* 0x000000010200780c */ /* 0x000fe20003f04270 */
[----:B--2---:R-:W-:Y:S01]  /*16440*/  FFMA.FTZ R0, R18, c[0x0][0x2d0], -R12 ;  /* 0x0000b40012007a23 */ /* 0x004fe2000001080c */
[----:B------:R-:W-:Y:S01]  /*16450*/  ISETP.GT.AND P4, PT, R2, 0x8, PT ;  /* 0x000000080200780c */ /* 0x000fe20003f84270 */
[----:B------:R-:W2:Y:S01]  /*16460*/  MUFU.EX2 R194, R4 ;  /* 0x0000000400c27308 */ /* 0x000ea20000000800 */
[----:B------:R-:W-:Y:S02]  /*16470*/  FSEL R16, R50, -INF , P1 ;  /* 0xff80000032107808 */ /* 0x000fe40000800000 */
[----:B------:R-:W-:Y:S02]  /*16480*/  FSEL R22, R40, -INF , P0 ;  /* 0xff80000028167808 */ /* 0x000fe40000000000 */
[----:B------:R-:W-:Y:S01]  /*16490*/  ISETP.GT.AND P5, PT, R2, 0x9, PT ;  /* 0x000000090200780c */ /* 0x000fe20003fa4270 */
[----:B-1----:R-:W-:Y:S01]  /*164a0*/  FFMA.FTZ R3, R26, c[0x0][0x2d0], -R13 ;  /* 0x0000b4001a037a23 */ /* 0x002fe2000001080d */
[----:B----4-:R-:W-:Y:S01]  /*164b0*/  FSEL R21, R21, -INF , P4 ;  /* 0xff80000015157808 */ /* 0x010fe20002000000 */
[----:B------:R1:W4:Y:S01]  /*164c0*/  MUFU.EX2 R195, R0 ;  /* 0x0000000000c37308 */ /* 0x0003220000000800 */
[----:B------:R-:W-:-:S02]  /*164d0*/  ISETP.GT.AND P3, PT, R2, 0x10, PT ;  /* 0x000000100200780c */ /* 0x000fc40003f64270 */
[----:B------:R-:W-:Y:S02]  /*164e0*/  FSEL R20, R20, -INF , P5 ;  /* 0xff80000014147808 */ /* 0x000fe40002800000 */
[C---:B------:R-:W-:Y:S02]  /*164f0*/  ISETP.GT.AND P2, PT, R2.reuse, 0x11, PT ;  /* 0x000000110200780c */ /* 0x040fe40003f44270 */
[----:B------:R-:W-:Y:S01]  /*16500*/  FSEL R19, R71, -INF , P3 ;  /* 0xff80000047137808 */ /* 0x000fe20001800000 */
[----:B------:R2:W-:Y:S01]  /*16510*/  MUFU.EX2 R230, R3 ;  /* 0x0000000300e67308 */ /* 0x0005e20000000800 */
[C---:B------:R-:W-:Y:S01]  /*16520*/  ISETP.GT.AND P1, PT, R2.reuse, 0x18, PT ;  /* 0x000000180200780c */ /* 0x040fe20003f24270 */
[----:B------:R-:W-:Y:S01]  /*16530*/  LDSM.16.MT88.4 R68, [R225+0x2900] ;  /* 0x00290000e144783b */ /* 0x000fe20000004200 */
[----:B------:R-:W-:Y:S02]  /*16540*/  FSEL R18, R55, -INF , P2 ;  /* 0xff80000037127808 */ /* 0x000fe40001000000 */
[----:B------:R-:W-:-:S02]  /*16550*/  ISETP.GT.AND P0, PT, R2, 0x19, PT ;  /* 0x000000190200780c */ /* 0x000fc40003f04270 */
[----:B------:R-:W-:Y:S01]  /*16560*/  ISETP.GT.AND P2, PT, R2, 0x20, PT ;  /* 0x000000200200780c */ /* 0x000fe20003f44270 */
[----:B------:R3:W3:Y:S01]  /*16570*/  MUFU.EX2 R234, R8 ;  /* 0x0000000800ea7308 */ /* 0x0006e20000000800 */
[----:B-1----:R-:W-:Y:S02]  /*16580*/  FMNMX.FTZ R0, R17, R24, !PT ;  /* 0x0000001811007209 */ /* 0x002fe40007810000 */
[----:B------:R-:W-:Y:S02]  /*16590*/  FSEL R26, R54, -INF , P1 ;  /* 0xff800000361a7808 */ /* 0x000fe40000800000 */
[----:B------:R-:W-:Y:S01]  /*165a0*/  FMNMX.FTZ R0, R23, R0, !PT ;  /* 0x0000000017007209 */ /* 0x000fe20007810000 */
[----:B------:R-:W-:Y:S01]  /*165b0*/  LDSM.16.MT88.4 R52, [R227+0x900] ;  /* 0x00090000e334783b */ /* 0x000fe20000004200 */
[----:B------:R-:W-:Y:S02]  /*165c0*/  FSEL R29, R51, -INF , P0 ;  /* 0xff800000331d7808 */ /* 0x000fe40000000000 */
[----:B------:R-:W-:Y:S01]  /*165d0*/  FMNMX.FTZ R0, R25, R0, !PT ;  /* 0x0000000019007209 */ /* 0x000fe20007810000 */
[----:B------:R-:W-:Y:S01]  /*165e0*/  LDSM.16.MT88.4 R48, [R228+0x2900] ;  /* 0x00290000e430783b */ /* 0x000fe20000004200 */
[----:B--2---:R-:W-:-:S02]  /*165f0*/  FMNMX.FTZ R3, R16, R22, !PT ;  /* 0x0000001610037209 */ /* 0x004fc40007810000 */
[----:B------:R-:W-:Y:S02]  /*16600*/  FMNMX.FTZ R0, R27, R0, !PT ;  /* 0x000000001b007209 */ /* 0x000fe40007810000 */
[----:B------:R-:W-:Y:S01]  /*16610*/  FMNMX.FTZ R3, R21, R3, !PT ;  /* 0x0000000315037209 */ /* 0x000fe20007810000 */
[----:B---3--:R-:W-:Y:S01]  /*16620*/  FFMA.FTZ R8, R36, c[0x0][0x2d0], -R13 ;  /* 0x0000b40024087a23 */ /* 0x008fe2000001080d */
[----:B------:R-:W-:Y:S02]  /*16630*/  FMNMX.FTZ R0, R28, R0, !PT ;  /* 0x000000001c007209 */ /* 0x000fe40007810000 */
[----:B------:R-:W-:Y:S01]  /*16640*/  FMNMX.FTZ R3, R20, R3, !PT ;  /* 0x0000000314037209 */ /* 0x000fe20007810000 */
[----:B------:R1:W-:Y:S01]  /*16650*/  MUFU.EX2 R239, R8 ;  /* 0x0000000800ef7308 */ /* 0x0003e20000000800 */
[----:B------:R-:W-:Y:S02]  /*16660*/  FMNMX.FTZ R0, R30, R0, !PT ;  /* 0x000000001e007209 */ /* 0x000fe40007810000 */
[----:B------:R-:W-:-:S02]  /*16670*/  FMNMX.FTZ R3, R19, R3, !PT ;  /* 0x0000000313037209 */ /* 0x000fc40007810000 */
[----:B------:R-:W-:Y:S02]  /*16680*/  FMNMX.FTZ R0, R31, R0, !PT ;  /* 0x000000001f007209 */ /* 0x000fe40007810000 */
[----:B------:R-:W-:Y:S02]  /*16690*/  FMNMX.FTZ R3, R18, R3, !PT ;  /* 0x0000000312037209 */ /* 0x000fe40007810000 */
[----:B------:R-:W-:Y:S02]  /*166a0*/  FMNMX.FTZ R0, R167, R0, !PT ;  /* 0x00000000a7007209 */ /* 0x000fe40007810000 */
[----:B------:R-:W-:Y:S02]  /*166b0*/  FSEL R139, R139, -INF , P2 ;  /* 0xff8000008b8b7808 */ /* 0x000fe40001000000 */
[----:B------:R-:W-:Y:S02]  /*166c0*/  FMNMX.FTZ R0, R166, R0, !PT ;  /* 0x00000000a6007209 */ /* 0x000fe40007810000 */
[----:B------:R-:W-:Y:S01]  /*166d0*/  ISETP.GT.AND P6, PT, R2, 0x21, PT ;  /* 0x000000210200780c */ /* 0x000fe20003fc4270 */
[----:B-1----:R-:W-:Y:S01]  /*166e0*/  FFMA.FTZ R8, R37, c[0x0][0x2d0], -R13 ;  /* 0x0000b40025087a23 */ /* 0x002fe2000001080d */
[----:B------:R-:W-:-:S02]  /*166f0*/  FMNMX.FTZ R0, R165, R0, !PT ;  /* 0x00000000a5007209 */ /* 0x000fc40007810000 */
[----:B------:R-:W-:Y:S01]  /*16700*/  ISETP.GT.AND P5, PT, R2, 0x28, PT ;  /* 0x000000280200780c */ /* 0x000fe20003fa4270 */
[----:B------:R-:W-:Y:S01]  /*16710*/  MUFU.EX2 R232, R8 ;  /* 0x0000000800e87308 */ /* 0x000fe20000000800 */
[----:B------:R-:W-:Y:S02]  /*16720*/  FMNMX.FTZ R0, R164, R0, !PT ;  /* 0x00000000a4007209 */ /* 0x000fe40007810000 */
[----:B------:R-:W-:Y:S02]  /*16730*/  ISETP.GT.AND P4, PT, R2, 0x29, PT ;  /* 0x000000290200780c */ /* 0x000fe40003f84270 */
[----:B------:R-:W-:Y:S02]  /*16740*/  FMNMX.FTZ R0, R206, R0, !PT ;  /* 0x00000000ce007209 */ /* 0x000fe40007810000 */
[----:B------:R-:W-:Y:S02]  /*16750*/  ISETP.GT.AND P3, PT, R2, 0x30, PT ;  /* 0x000000300200780c */ /* 0x000fe40003f64270 */
[----:B------:R-:W-:-:S02]  /*16760*/  FMNMX.FTZ R0, R207, R0, !PT ;  /* 0x00000000cf007209 */ /* 0x000fc40007810000 */
[C---:B------:R-:W-:Y:S02]  /*16770*/  ISETP.GT.AND P2, PT, R2.reuse, 0x31, PT ;  /* 0x000000310200780c */ /* 0x040fe40003f44270 */
[----:B------:R-:W-:Y:S02]  /*16780*/  FMNMX.FTZ R0, R245, R0, !PT ;  /* 0x00000000f5007209 */ /* 0x000fe40007810000 */
[----:B------:R-:W-:Y:S02]  /*16790*/  ISETP.GT.AND P1, PT, R2, 0x38, PT ;  /* 0x000000380200780c */ /* 0x000fe40003f24270 */
[----:B------:R-:W-:Y:S02]  /*167a0*/  FMNMX.FTZ R3, R26, R3, !PT ;  /* 0x000000031a037209 */ /* 0x000fe40007810000 */
[----:B------:R-:W-:Y:S01]  /*167b0*/  ISETP.GT.AND P0, PT, R2, 0x39, PT ;  /* 0x000000390200780c */ /* 0x000fe20003f04270 */
[----:B------:R-:W-:Y:S01]  /*167c0*/  FFMA.FTZ R2, R32, c[0x0][0x2d0], -R12 ;  /* 0x0000b40020027a23 */ /* 0x000fe2000001080c */
[----:B------:R-:W-:-:S02]  /*167d0*/  FMNMX.FTZ R0, R246, R0, !PT ;  /* 0x00000000f6007209 */ /* 0x000fc40007810000 */
[----:B------:R-:W-:Y:S01]  /*167e0*/  FMNMX.FTZ R3, R29, R3, !PT ;  /* 0x000000031d037209 */ /* 0x000fe20007810000 */
[----:B------:R1:W-:Y:S01]  /*167f0*/  MUFU.EX2 R229, R2 ;  /* 0x0000000200e57308 */ /* 0x0003e20000000800 */
[----:B------:R-:W-:Y:S01]  /*16800*/  FSEL R135, R135, -INF , P6 ;  /* 0xff80000087877808 */ /* 0x000fe20003000000 */
[----:B------:R-:W2:Y:S01]  /*16810*/  SHFL.BFLY PT, R9, R0, 0x2, 0x1f ;  /* 0x0c401f0000097f89 */ /* 0x000ea200000e0000 */
[----:B------:R-:W-:Y:S02]  /*16820*/  FMNMX.FTZ R3, R139, R3, !PT ;  /* 0x000000038b037209 */ /* 0x000fe40007810000 */
[----:B------:R-:W-:Y:S02]  /*16830*/  F2FP.BF16.PACK_AB R4, R193, R241 ;  /* 0x000000f1c104723e */ /* 0x000fe400000010ff */
[----:B------:R-:W-:Y:S02]  /*16840*/  F2FP.BF16.PACK_AB R6, R176, R177 ;  /* 0x000000b1b006723e */ /* 0x000fe400000010ff */
[----:B------:R-:W-:-:S02]  /*16850*/  F2FP.BF16.PACK_AB R5, R192, R194 ;  /* 0x000000c2c005723e */ /* 0x000fc400000010ff */
[----:B----4-:R-:W-:Y:S02]  /*16860*/  F2FP.BF16.PACK_AB R7, R195, R178 ;  /* 0x000000b2c307723e */ /* 0x010fe400000010ff */
[----:B------:R-:W-:Y:S02]  /*16870*/  FSEL R133, R133, -INF , P5 ;  /* 0xff80000085857808 */ /* 0x000fe40002800000 */
[----:B------:R-:W-:Y:S01]  /*16880*/  FMNMX.FTZ R3, R135, R3, !PT ;  /* 0x0000000387037209 */ /* 0x000fe20007810000 */
[----:B-1----:R-:W-:Y:S01]  /*16890*/  FFMA.FTZ R2, R33, c[0x0][0x2d0], -R12 ;  /* 0x0000b40021027a23 */ /* 0x002fe2000001080c */
[----:B------:R-:W-:Y:S01]  /*168a0*/  FSEL R132, R132, -INF , P4 ;  /* 0xff80000084847808 */ /* 0x000fe20002000000 */
[----:B------:R-:W-:Y:S01]  /*168b0*/  HMMA.16816.F32.BF16 R44, R4, R84, RZ ;  /* 0x00000054042c723c */ /* 0x000fe200000418ff */
[----:B------:R-:W-:Y:S01]  /*168c0*/  FMNMX.FTZ R3, R133, R3, !PT ;  /* 0x0000000385037209 */ /* 0x000fe20007810000 */
[----:B------:R1:W3:Y:S01]  /*168d0*/  MUFU.EX2 R235, R2 ;  /* 0x0000000200eb7308 */ /* 0x0002e20000000800 */
[----:B------:R-:W-:-:S02]  /*168e0*/  FSEL R191, R191, -INF , P3 ;  /* 0xff800000bfbf7808 */ /* 0x000fc40001800000 */
[----:B------:R-:W-:Y:S02]  /*168f0*/  FMNMX.FTZ R3, R132, R3, !PT ;  /* 0x0000000384037209 */ /* 0x000fe40007810000 */
[----:B------:R-:W-:Y:S01]  /*16900*/  FSEL R190, R190, -INF , P2 ;  /* 0xff800000bebe7808 */ /* 0x000fe20001000000 */
[C---:B------:R-:W-:Y:S01]  /*16910*/  HMMA.16816.F32.BF16 R144, R4.reuse, R116, RZ ;  /* 0x000000740490723c */ /* 0x040fe200000418ff */
[----:B------:R-:W-:Y:S02]  /*16920*/  FMNMX.FTZ R3, R191, R3, !PT ;  /* 0x00000003bf037209 */ /* 0x000fe40007810000 */
[----:B------:R-:W-:Y:S02]  /*16930*/  FSEL R189, R189, -INF , P1 ;  /* 0xff800000bdbd7808 */ /* 0x000fe40000800000 */
[----:B------:R-:W-:Y:S02]  /*16940*/  FMNMX.FTZ R3, R190, R3, !PT ;  /* 0x00000003be037209 */ /* 0x000fe40007810000 */
[----:B--2---:R-:W-:Y:S01]  /*16950*/  FMNMX.FTZ R0, R0, R9, !PT ;  /* 0x0000000900007209 */ /* 0x004fe20007810000 */
[C---:B------:R-:W-:Y:S01]  /*16960*/  HMMA.16816.F32.BF16 R128, R4.reuse, R108, RZ ;  /* 0x0000006c0480723c */ /* 0x040fe200000418ff */
[----:B------:R-:W-:Y:S01]  /*16970*/  FSEL R188, R188, -INF , P0 ;  /* 0xff800000bcbc7808 */ /* 0x000fe20000000000 */
[----:B-1----:R-:W-:Y:S01]  /*16980*/  FFMA.FTZ R2, R34, c[0x0][0x2d0], -R12 ;  /* 0x0000b40022027a23 */ /* 0x002fe2000001080c */
[----:B------:R-:W-:Y:S01]  /*16990*/  FMNMX.FTZ R3, R189, R3, !PT ;  /* 0x00000003bd037209 */ /* 0x000fe20007810000 */
[----:B------:R-:W1:Y:S01]  /*169a0*/  SHFL.BFLY PT, R15, R0, 0x1, 0x1f ;  /* 0x0c201f00000f7f89 */ /* 0x000e6200000e0000 */
[----:B------:R-:W-:Y:S01]  /*169b0*/  F2FP.BF16.PACK_AB R8, R234, R230 ;  /* 0x000000e6ea08723e */ /* 0x000fe200000010ff */
[----:B------:R2:W-:Y:S01]  /*169c0*/  MUFU.EX2 R231, R2 ;  /* 0x0000000200e77308 */ /* 0x0005e20000000800 */
[----:B------:R-:W-:Y:S01]  /*169d0*/  FMNMX.FTZ R3, R188, R3, !PT ;  /* 0x00000003bc037209 */ /* 0x000fe20007810000 */
[----:B------:R-:W-:Y:S01]  /*169e0*/  HMMA.16816.F32.BF16 R148, R4, R112, RZ ;  /* 0x000000700494723c */ /* 0x000fe200000418ff */
[----:B---3--:R-:W-:-:S02]  /*169f0*/  F2FP.BF16.PACK_AB R9, R235, R229 ;  /* 0x000000e5eb09723e */ /* 0x008fc400000010ff */
[----:B------:R-:W-:Y:S01]  /*16a00*/  F2FP.BF16.PACK_AB R10, R232, R239 ;  /* 0x000000efe80a723e */ /* 0x000fe200000010ff */
[----:B------:R-:W3:Y:S04]  /*16a10*/  SHFL.BFLY PT, R14, R3, 0x2, 0x1f ;  /* 0x0c401f00030e7f89 */ /* 0x000ee800000e0000 */
[----:B------:R-:W-:Y:S01]  /*16a20*/  HMMA.16816.F32.BF16 R160, R4, R88, RZ ;  /* 0x0000005804a0723c */ /* 0x000fe200000418ff */
[----:B--2---:R-:W-:-:S07]  /*16a30*/  FFMA.FTZ R2, R35, c[0x0][0x2d0], -R12 ;  /* 0x0000b40023027a23 */ /* 0x004fce000001080c */
[----:B------:R-:W-:Y:S01]  /*16a40*/  HMMA.16816.F32.BF16 R156, R4, R96, RZ ;  /* 0x00000060049c723c */ /* 0x000fe200000418ff */
[----:B------:R-:W2:Y:S01]  /*16a50*/  MUFU.EX2 R233, R2 ;  /* 0x0000000200e97308 */ /* 0x000ea20000000800 */
[----:B-1----:R-:W-:-:S04]  /*16a60*/  FMNMX.FTZ R138, R0, R15, !PT ;  /* 0x0000000f008a7209 */ /* 0x002fc80007810000 */
[----:B------:R-:W-:Y:S02]  /*16a70*/  FSETP.NEU.FTZ.AND P0, PT, R138, -INF , PT ;  /* 0xff8000008a00780b */ /* 0x000fe40003f1d000 */
[----:B------:R-:W-:Y:S01]  /*16a80*/  HMMA.16816.F32.BF16 R152, R4, R100, RZ ;  /* 0x000000640498723c */ /* 0x000fe200000418ff */
[----:B---3--:R-:W-:-:S07]  /*16a90*/  FMNMX.FTZ R0, R3, R14, !PT ;  /* 0x0000000e03007209 */ /* 0x008fce0007810000 */
[----:B------:R-:W-:Y:S01]  /*16aa0*/  HMMA.16816.F32.BF16 R140, R4, R104, RZ ;  /* 0x00000068048c723c */ /* 0x000fe200000418ff */
[----:B--2---:R-:W-:Y:S01]  /*16ab0*/  F2FP.BF16.PACK_AB R11, R233, R231 ;  /* 0x000000e7e90b723e */ /* 0x004fe200000010ff */
[----:B------:R-:W-:-:S05]  /*16ac0*/  FMUL.FTZ R2, R138, c[0x0][0x2d0] ;  /* 0x0000b4008a027a20 */ /* 0x000fca0000410000 */
[----:B------:R-:W-:Y:S01]  /*16ad0*/  FSEL R2, R2, RZ, P0 ;  /* 0x000000ff02027208 */ /* 0x000fe20000000000 */
[----:B------:R-:W-:Y:S01]  /*16ae0*/  HMMA.16816.F32.BF16 R180, R8, R60, R44 ;  /* 0x0000003c08b4723c */ /* 0x000fe2000004182c */
[----:B------:R-:W1:Y:S03]  /*16af0*/  LDSM.16.MT88.4 R44, [R227+0x2900] ;  /* 0x00290000e32c783b */ /* 0x000e660000004200 */
[----:B------:R-:W-:-:S04]  /*16b00*/  FFMA.FTZ R3, R17, c[0x0][0x2d0], -R2 ;  /* 0x0000b40011037a23 */ /* 0x000fc80000010802 */
[C---:B------:R-:W-:Y:S01]  /*16b10*/  HMMA.16816.F32.BF16 R124, R4.reuse, R86, RZ ;  /* 0x00000056047c723c */ /* 0x040fe200000418ff */
[----:B------:R2:W-:Y:S07]  /*16b20*/  MUFU.EX2 R205, R3 ;  /* 0x0000000300cd7308 */ /* 0x0005ee0000000800 */
[C---:B------:R-:W-:Y:S08]  /*16b30*/  HMMA.16816.F32.BF16 R120, R4.reuse, R90, RZ ;  /* 0x0000005a0478723c */ /* 0x040ff000000418ff */
[----:B------:R-:W-:Y:S01]  /*16b40*/  HMMA.16816.F32.BF16 R92, R4, R98, RZ ;  /* 0x00000062045c723c */ /* 0x000fe200000418ff */
[----:B--2---:R-:W-:-:S04]  /*16b50*/  FFMA.FTZ R3, R24, c[0x0][0x2d0], -R2 ;  /* 0x0000b40018037a23 */ /* 0x004fc80000010802 */
[----:B------:R2:W-:Y:S03]  /*16b60*/  MUFU.EX2 R204, R3 ;  /* 0x0000000300cc7308 */ /* 0x0005e60000000800 */
[C---:B------:R-:W-:Y:S08]  /*16b70*/  HMMA.16816.F32.BF16 R80, R4.reuse, R102, RZ ;  /* 0x000000660450723c */ /* 0x040ff000000418ff */
[----:B------:R-:W-:Y:S01]  /*16b80*/  HMMA.16816.F32.BF16 R72, R4, R114, RZ ;  /* 0x000000720448723c */ /* 0x000fe200000418ff */
[----:B--2---:R-:W-:-:S07]  /*16b90*/  FFMA.FTZ R3, R23, c[0x0][0x2d0], -R2 ;  /* 0x0000b40017037a23 */ /* 0x004fce0000010802 */
[C---:B------:R-:W-:Y:S01]  /*16ba0*/  HMMA.16816.F32.BF16 R40, R4.reuse, R118, RZ ;  /* 0x000000760428723c */ /* 0x040fe200000418ff */
[----:B------:R2:W-:Y:S07]  /*16bb0*/  MUFU.EX2 R15, R3 ;  /* 0x00000003000f7308 */ /* 0x0005ee0000000800 */
[C---:B------:R-:W-:Y:S08]  /*16bc0*/  HMMA.16816.F32.BF16 R36, R4.reuse, R106, RZ ;  /* 0x0000006a0424723c */ /* 0x040ff000000418ff */
[----:B------:R-:W-:Y:S01]  /*16bd0*/  HMMA.16816.F32.BF16 R32, R4, R110, RZ ;  /* 0x0000006e0420723c */ /* 0x000fe200000418ff */
[----:B------:R-:W3:Y:S01]  /*16be0*/  SHFL.BFLY PT, R4, R0, 0x1, 0x1f ;  /* 0x0c201f0000047f89 */ /* 0x000ee200000e0000 */
[----:B--2---:R-:W-:-:S06]  /*16bf0*/  FFMA.FTZ R3, R25, c[0x0][0x2d0], -R2 ;  /* 0x0000b40019037a23 */ /* 0x004fcc0000010802 */
[C---:B------:R-:W-:Y:S08]  /*16c00*/  HMMA.16816.F32.BF16 R144, R8.reuse, R64, R144 ;  /* 0x000000400890723c */ /* 0x040ff00000041890 */
[C---:B-1----:R-:W-:Y:S08]  /*16c10*/  HMMA.16816.F32.BF16 R128, R8.reuse, R44, R128 ;  /* 0x0000002c0880723c */ /* 0x042ff00000041880 */
[----:B------:R-:W-:Y:S01]  /*16c20*/  HMMA.16816.F32.BF16 R184, R8, R68, R148 ;  /* 0x0000004408b8723c */ /* 0x000fe20000041894 */
[----:B---3--:R-:W-:Y:S01]  /*16c30*/  FMNMX.FTZ R137, R0, R4, !PT ;  /* 0x0000000400897209 */ /* 0x008fe20007810000 */
[----:B------:R-:W-:-:S03]  /*16c40*/  FFMA.FTZ R0, R28, c[0x0][0x2d0], -R2 ;  /* 0x0000b4001c007a23 */ /* 0x000fc60000010802 */
[----:B------:R-:W-:Y:S01]  /*16c50*/  FSETP.NEU.FTZ.AND P0, PT, R137, -INF , PT ;  /* 0xff8000008900780b */ /* 0x000fe20003f1d000 */
[----:B------:R1:W-:Y:S02]  /*16c60*/  MUFU.EX2 R4, R0 ;  /* 0x0000000000047308 */ /* 0x0003e40000000800 */
[----:B------:R-:W-:Y:S01]  /*16c70*/  HMMA.16816.F32.BF16 R196, R8, R56, R160 ;  /* 0x0000003808c4723c */ /* 0x000fe200000418a0 */
[----:B------:R-:W-:-:S06]  /*16c80*/  IMAD.MOV.U32 R5, RZ, RZ, R144 ;  /* 0x000000ffff057224 */ /* 0x000fcc00078e0090 */
[----:B------:R-:W-:Y:S01]  /*16c90*/  IMAD.MOV.U32 R160, RZ, RZ, R145 ;  /* 0x000000ffffa07224 */ /* 0x000fe200078e0091 */
[----:B------:R-:W-:Y:S01]  /*16ca0*/  MOV R24, R128 ;  /* 0x0000008000187202 */ /* 0x000fe20000000f00 */
[----:B------:R2:W3:Y:S01]  /*16cb0*/  MUFU.EX2 R145, R3 ;  /* 0x0000000300917308 */ /* 0x0004e20000000800 */
[C---:B------:R-:W-:Y:S01]  /*16cc0*/  HMMA.16816.F32.BF16 R148, R8.reuse, R48, R140 ;  /* 0x000000300894723c */ /* 0x040fe2000004188c */
[----:B------:R-:W-:Y:S01]  /*16cd0*/  IMAD.MOV.U32 R25, RZ, RZ, R131 ;  /* 0x000000ffff197224 */ /* 0x000fe200078e0083 */
[----:B------:R-:W-:Y:S01]  /*16ce0*/  MOV R28, R129 ;  /* 0x00000081001c7202 */ /* 0x000fe20000000f00 */
[----:B------:R-:W-:Y:S01]  /*16cf0*/  IMAD.MOV.U32 R131, RZ, RZ, R192 ;  /* 0x000000ffff837224 */ /* 0x000fe200078e00c0 */
[----:B------:R-:W-:Y:S01]  /*16d00*/  MOV R161, R147 ;  /* 0x0000009300a17202 */ /* 0x000fe20000000f00 */
[----:B-1----:R-:W-:Y:S01]  /*16d10*/  FMUL.FTZ R0, R137, c[0x0][0x2d0] ;  /* 0x0000b40089007a20 */ /* 0x002fe20000410000 */
[----:B------:R-:W-:Y:S01]  /*16d20*/  MOV R23, R184 ;  /* 0x000000b800177202 */ /* 0x000fe20000000f00 */
[----:B------:R-:W-:Y:S01]  /*16d30*/  IMAD.MOV.U32 R17, RZ, RZ, R185 ;  /* 0x000000ffff117224 */ /* 0x000fe200078e00b9 */
[----:B------:R-:W-:Y:S01]  /*16d40*/  MOV R6, R187 ;  /* 0x000000bb00067202 */ /* 0x000fe20000000f00 */
[----:B------:R-:W-:Y:S01]  /*16d50*/  IMAD.MOV.U32 R7, RZ, RZ, R186 ;  /* 0x000000ffff077224 */ /* 0x000fe200078e00ba */
[----:B------:R-:W-:Y:S01]  /*16d60*/  FSEL R0, R0, RZ, P0 ;  /* 0x000000ff00007208 */ /* 0x000fe20000000000 */
[----:B------:R-:W-:Y:S01]  /*16d70*/  HMMA.16816.F32.BF16 R184, R8, R78, R92 ;  /* 0x0000004e08b8723c */ /* 0x000fe2000004185c */
[----:B------:R-:W-:-:S02]  /*16d80*/  IMAD.MOV.U32 R142, RZ, RZ, R193 ;  /* 0x000000ffff8e7224 */ /* 0x000fc400078e00c1 */
[----:B------:R-:W-:Y:S02]  /*16d90*/  IMAD.MOV.U32 R162, RZ, RZ, R146 ;  /* 0x000000ffffa27224 */ /* 0x000fe400078e0092 */
[----:B--2---:R-:W-:Y:S02]  /*16da0*/  FFMA.FTZ R3, R27, c[0x0][0x2d0], -R2 ;  /* 0x0000b4001b037a23 */ /* 0x004fe40000010802 */
[----:B------:R-:W-:Y:S01]  /*16db0*/  IMAD.MOV.U32 R27, RZ, RZ, R130 ;  /* 0x000000ffff1b7224 */ /* 0x000fe200078e0082 */
[C---:B------:R-:W-:Y:S01]  /*16dc0*/  HMMA.16816.F32.BF16 R200, R8.reuse, R54, R80 ;  /* 0x0000003608c8723c */ /* 0x040fe20000041850 */
[----:B------:R1:W2:Y:S01]  /*16dd0*/  MUFU.EX2 R14, R3 ;  /* 0x00000003000e7308 */ /* 0x0002a20000000800 */
[----:B---3--:R-:W-:Y:S01]  /*16de0*/  IMAD.MOV.U32 R130, RZ, RZ, R145 ;  /* 0x000000ffff827224 */ /* 0x008fe200078e0091 */
        /* <DEDUP_REMOVED lines=10> */
[----:B------:R-:W-:Y:S02]  /*16e90*/  IMAD.MOV.U32 R149, RZ, RZ, R208 ;  /* 0x000000ffff957224 */ /* 0x000fe400078e00d0 */
[----:B------:R-:W-:Y:S01]  /*16ea0*/  IMAD.MOV.U32 R83, RZ, RZ, R4 ;  /* 0x000000ffff537224 */ /* 0x000fe200078e0004 */
[C---:B------:R-:W-:Y:S01]  /*16eb0*/  HMMA.16816.F32.BF16 R248, R8.reuse, R52, R152 ;  /* 0x0000003408f8723c */ /* 0x040fe20000041898 */
[----:B-1----:R-:W-:Y:S01]  /*16ec0*/  FFMA.FTZ R3, R30, c[0x0][0x2d0], -R2 ;  /* 0x0000b4001e037a23 */ /* 0x002fe20000010802 */
[----:B------:R-:W-:Y:S01]  /*16ed0*/  MOV R30, R144 ;  /* 0x00000090001e7202 */ /* 0x000fe20000000f00 */
[----:B------:R-:W-:Y:S01]  /*16ee0*/  IMAD.MOV.U32 R129, RZ, RZ, R141 ;  /* 0x000000ffff817224 */ /* 0x000fe200078e008d */
[----:B------:R-:W-:Y:S01]  /*16ef0*/  MOV R141, R7 ;  /* 0x00000007008d7202 */ /* 0x000fe20000000f00 */
[----:B------:R1:W-:Y:S01]  /*16f00*/  MUFU.EX2 R236, R3 ;  /* 0x0000000300ec7308 */ /* 0x0003e20000000800 */
[----:B--2---:R-:W-:Y:S02]  /*16f10*/  F2FP.BF16.PACK_AB R4, R83, R14 ;  /* 0x0000000e5304723e */ /* 0x004fe400000010ff */
[C---:B------:R-:W-:Y:S07]  /*16f20*/  HMMA.16816.F32.BF16 R152, R8.reuse, R62, R124 ;  /* 0x0000003e0898723c */ /* 0x040fee000004187c */
[----:B------:R-:W-:Y:S01]  /*16f30*/  MOV R127, R140 ;  /* 0x0000008c007f7202 */ /* 0x000fe20000000f00 */
[----:B------:R-:W-:Y:S01]  /*16f40*/  HMMA.16816.F32.BF16 R156, R8, R58, R120 ;  /* 0x0000003a089c723c */ /* 0x000fe20000041878 */
[----:B------:R-:W-:-:S02]  /*16f50*/  IMAD.MOV.U32 R140, RZ, RZ, R17 ;  /* 0x000000ffff8c7224 */ /* 0x000fc400078e0011 */
[----:B-1----:R-:W-:-:S05]  /*16f60*/  FFMA.FTZ R3, R31, c[0x0][0x2d0], -R2 ;  /* 0x0000b4001f037a23 */ /* 0x002fca0000010802 */
[C---:B------:R-:W-:Y:S01]  /*16f70*/  HMMA.16816.F32.BF16 R216, R8.reuse, R70, R72 ;  /* 0x0000004608d8723c */ /* 0x040fe20000041848 */
[----:B------:R1:W2:Y:S07]  /*16f80*/  MUFU.EX2 R128, R3 ;  /* 0x0000000300807308 */ /* 0x0002ae0000000800 */
[C---:B------:R-:W-:Y:S07]  /*16f90*/  HMMA.16816.F32.BF16 R212, R8.reuse, R66, R40 ;  /* 0x0000004208d4723c */ /* 0x040fee0000041828 */
[----:B------:R-:W-:Y:S01]  /*16fa0*/  IMAD.MOV.U32 R40, RZ, RZ, R28 ;  /* 0x000000ffff287224 */ /* 0x000fe200078e001c */
[----:B------:R-:W-:Y:S01]  /*16fb0*/  HMMA.16816.F32.BF16 R192, R8, R50, R36 ;  /* 0x0000003208c0723c */ /* 0x000fe20000041824 */
[----:B-1----:R-:W-:Y:S01]  /*16fc0*/  FFMA.FTZ R3, R16, c[0x0][0x2d0], -R0 ;  /* 0x0000b40010037a23 */ /* 0x002fe20000010800 */
[----:B------:R-:W-:Y:S01]  /*16fd0*/  MOV R42, R25 ;  /* 0x00000019002a7202 */ /* 0x000fe20000000f00 */
[----:B--2---:R-:W-:-:S02]  /*16fe0*/  IMAD.MOV.U32 R94, RZ, RZ, R128 ;  /* 0x000000ffff5e7224 */ /* 0x004fc400078e0080 */
[----:B------:R1:W-:Y:S01]  /*16ff0*/  MUFU.EX2 R92, R3 ;  /* 0x00000003005c7308 */ /* 0x0003e20000000800 */
[----:B------:R-:W-:Y:S02]  /*17000*/  IMAD.MOV.U32 R128, RZ, RZ, R143 ;  /* 0x000000ffff807224 */ /* 0x000fe400078e008f */
[----:B------:R-:W-:Y:S01]  /*17010*/  HMMA.16816.F32.BF16 R208, R8, R46, R32 ;  /* 0x0000002e08d0723c */ /* 0x000fe20000041820 */
[----:B------:R-:W-:Y:S02]  /*17020*/  IMAD.MOV.U32 R143, RZ, RZ, R23 ;  /* 0x000000ffff8f7224 */ /* 0x000fe400078e0017 */
[----:B------:R-:W-:Y:S02]  /*17030*/  IMAD.MOV.U32 R41, RZ, RZ, R27 ;  /* 0x000000ffff297224 */ /* 0x000fe400078e001b */
[----:B------:R-:W-:Y:S02]  /*17040*/  IMAD.MOV.U32 R43, RZ, RZ, R24 ;  /* 0x000000ffff2b7224 */ /* 0x000fe400078e0018 */
[----:B------:R-:W-:-:S02]  /*17050*/  F2FP.BF16.PACK_AB R8, R204, R205 ;  /* 0x000000cdcc08723e */ /* 0x000fc400000010ff */
[----:B------:R-:W-:Y:S01]  /*17060*/  F2FP.BF16.PACK_AB R10, R130, R95 ;  /* 0x0000005f820a723e */ /* 0x000fe200000010ff */
        /* <DEDUP_REMOVED lines=10> */
[C---:B------:R-:W-:Y:S07]  /*17110*/  HMMA.16816.F32.BF16 R20, R8.reuse, R84, RZ ;  /* 0x000000540814723c */ /* 0x040fee00000418ff */
[----:B------:R-:W-:Y:S01]  /*17120*/  MOV R85, R142 ;  /* 0x0000008e00557202 */ /* 0x000fe20000000f00 */
[----:B------:R-:W-:Y:S01]  /*17130*/  HMMA.16816.F32.BF16 R36, R8, R96, RZ ;  /* 0x000000600824723c */ /* 0x000fe200000418ff */
[----:B------:R-:W-:-:S02]  /*17140*/  IMAD.MOV.U32 R142, RZ, RZ, R143 ;  /* 0x000000ffff8e7224 */ /* 0x000fc400078e008f */
[----:B------:R-:W-:Y:S01]  /*17150*/  IMAD.MOV.U32 R143, RZ, RZ, R148 ;  /* 0x000000ffff8f7224 */ /* 0x000fe200078e0094 */
[----:B------:R-:W-:Y:S01]  /*17160*/  MOV R148, R149 ;  /* 0x0000009500947202 */ /* 0x000fe20000000f00 */
[----:B-1----:R-:W-:Y:S02]  /*17170*/  FFMA.FTZ R3, R18, c[0x0][0x2d0], -R0 ;  /* 0x0000b40012037a23 */ /* 0x002fe40000010800 */
[----:B------:R-:W-:Y:S01]  /*17180*/  IMAD.MOV.U32 R149, RZ, RZ, R150 ;  /* 0x000000ffff957224 */ /* 0x000fe200078e0096 */
[----:B------:R-:W-:Y:S01]  /*17190*/  HMMA.16816.F32.BF16 R16, R8, R88, RZ ;  /* 0x000000580810723c */ /* 0x000fe200000418ff */
[----:B------:R-:W1:Y:S01]  /*171a0*/  MUFU.EX2 R247, R3 ;  /* 0x0000000300f77308 */ /* 0x000e620000000800 */
[----:B------:R-:W-:Y:S01]  /*171b0*/  IMAD.MOV.U32 R84, RZ, RZ, R131 ;  /* 0x000000ffff547224 */ /* 0x000fe200078e0083 */
[----:B------:R-:W-:Y:S01]  /*171c0*/  MOV R96, R129 ;  /* 0x0000008100607202 */ /* 0x000fe20000000f00 */
[----:B------:R-:W-:Y:S01]  /*171d0*/  IMAD.MOV.U32 R150, RZ, RZ, R151 ;  /* 0x000000ffff967224 */ /* 0x000fe200078e0097 */
[----:B------:R-:W-:Y:S01]  /*171e0*/  MOV R151, R179 ;  /* 0x000000b300977202 */ /* 0x000fe20000000f00 */
[----:B------:R-:W-:-:S02]  /*171f0*/  IMAD.MOV.U32 R97, RZ, RZ, R128 ;  /* 0x000000ffff617224 */ /* 0x000fc400078e0080 */
[----:B------:R-:W-:Y:S01]  /*17200*/  IMAD.MOV.U32 R88, RZ, RZ, R5 ;  /* 0x000000ffff587224 */ /* 0x000fe200078e0005 */
[----:B------:R-:W-:Y:S01]  /*17210*/  HMMA.16816.F32.BF16 R32, R8, R100, RZ ;  /* 0x000000640820723c */ /* 0x000fe200000418ff */
[----:B------:R-:W-:-:S06]  /*17220*/  IMAD.MOV.U32 R89, RZ, RZ, R160 ;  /* 0x000000ffff597224 */ /* 0x000fcc00078e00a0 */
[----:B------:R-:W-:Y:S01]  /*17230*/  IMAD.MOV.U32 R100, RZ, RZ, R178 ;  /* 0x000000ffff647224 */ /* 0x000fe200078e00b2 */
[----:B-1----:R-:W-:Y:S01]  /*17240*/  F2FP.BF16.PACK_AB R5, R247, R82 ;  /* 0x00000052f705723e */ /* 0x002fe200000010ff */
[----:B------:R-:W-:Y:S02]  /*17250*/  FFMA.FTZ R3, R26, c[0x0][0x2d0], -R0 ;  /* 0x0000b4001a037a23 */ /* 0x000fe40000010800 */
[----:B------:R-:W-:Y:S01]  /*17260*/  HMMA.16816.F32.BF16 R24, R8, R116, RZ ;  /* 0x000000740818723c */ /* 0x000fe200000418ff */
[----:B------:R-:W-:Y:S01]  /*17270*/  IMAD.MOV.U32 R101, RZ, RZ, R130 ;  /* 0x000000ffff657224 */ /* 0x000fe200078e0082 */
[----:B------:R1:W-:Y:S02]  /*17280*/  MUFU.EX2 R81, R3 ;  /* 0x0000000300517308 */ /* 0x0003e40000000800 */
[----:B-1----:R-:W-:-:S06]  /*17290*/  FFMA.FTZ R3, R29, c[0x0][0x2d0], -R0 ;  /* 0x0000b4001d037a23 */ /* 0x002fcc0000010800 */
[----:B------:R1:W2:Y:S02]  /*172a0*/  MUFU.EX2 R252, R3 ;  /* 0x0000000300fc7308 */ /* 0x0002a40000000800 */
[----:B-1----:R-:W-:Y:S01]  /*172b0*/  IMAD.MOV.U32 R3, RZ, RZ, R6 ;  /* 0x000000ffff037224 */ /* 0x002fe200078e0006 */
[----:B------:R-:W-:Y:S02]  /*172c0*/  F2FP.BF16.PACK_AB R6, R94, R236 ;  /* 0x000000ec5e06723e */ /* 0x000fe400000010ff */
[----:B--2---:R-:W-:-:S07]  /*172d0*/  F2FP.BF16.PACK_AB R7, R252, R81 ;  /* 0x00000051fc07723e */ /* 0x004fce00000010ff */
[----:B------:R-:W-:Y:S07]  /*172e0*/  HMMA.16816.F32.BF16 R144, R4, R60, R20 ;  /* 0x0000003c0490723c */ /* 0x000fee0000041814 */
[----:B------:R-:W-:Y:S01]  /*172f0*/  MOV R60, R162 ;  /* 0x000000a2003c7202 */ /* 0x000fe20000000f00 */
[----:B------:R-:W-:Y:S01]  /*17300*/  IMAD.MOV.U32 R61, RZ, RZ, R161 ;  /* 0x000000ffff3d7224 */ /* 0x000fe200078e00a1 */
[----:B------:R-:W-:Y:S07]  /*17310*/  HMMA.16816.F32.BF16 R20, R8, R104, RZ ;  /* 0x000000680814723c */ /* 0x000fee00000418ff */
[----:B------:R-:W-:Y:S01]  /*17320*/  MOV R104, R40 ;  /* 0x0000002800687202 */ /* 0x000fe20000000f00 */
[----:B------:R-:W-:Y:S01]  /*17330*/  HMMA.16816.F32.BF16 R160, R4, R56, R16 ;  /* 0x0000003804a0723c */ /* 0x000fe20000041810 */
[----:B------:R-:W-:-:S06]  /*17340*/  MOV R105, R43 ;  /* 0x0000002b00697202 */ /* 0x000fcc0000000f00 */
[----:B------:R-:W-:Y:S01]  /*17350*/  IMAD.MOV.U32 R57, RZ, RZ, R30 ;  /* 0x000000ffff397224 */ /* 0x000fe200078e001e */
[----:B------:R-:W-:Y:S01]  /*17360*/  HMMA.16816.F32.BF16 R16, R8, R108, RZ ;  /* 0x0000006c0810723c */ /* 0x000fe200000418ff */
[----:B------:R-:W-:-:S06]  /*17370*/  MOV R56, R127 ;  /* 0x0000007f00387202 */ /* 0x000fcc0000000f00 */
[----:B------:R-:W-:Y:S01]  /*17380*/  IMAD.MOV.U32 R108, RZ, RZ, R176 ;  /* 0x000000ffff6c7224 */ /* 0x000fe200078e00b0 */
[----:B------:R-:W-:Y:S01]  /*17390*/  HMMA.16816.F32.BF16 R28, R8, R112, RZ ;  /* 0x00000070081c723c */ /* 0x000fe200000418ff */
[----:B------:R-:W-:Y:S02]  /*173a0*/  IMAD.MOV.U32 R109, RZ, RZ, R85 ;  /* 0x000000ffff6d7224 */ /* 0x000fe400078e0055 */
[----:B------:R-:W-:-:S04]  /*173b0*/  IMAD.MOV.U32 R85, RZ, RZ, R42 ;  /* 0x000000ffff557224 */ /* 0x000fc800078e002a */
[----:B------:R-:W-:Y:S01]  /*173c0*/  MOV R113, R177 ;  /* 0x000000b100717202 */ /* 0x000fe20000000f00 */
[----:B------:R-:W-:Y:S01]  /*173d0*/  IMAD.MOV.U32 R112, RZ, RZ, R84 ;  /* 0x000000ffff707224 */ /* 0x000fe200078e0054 */
[----:B------:R-:W-:Y:S01]  /*173e0*/  HMMA.16816.F32.BF16 R176, R4, R76, R36 ;  /* 0x0000004c04b0723c */ /* 0x000fe20000041824 */
[----:B------:R-:W-:-:S06]  /*173f0*/  IMAD.MOV.U32 R84, RZ, RZ, R41 ;  /* 0x000000ffff547224 */ /* 0x000fcc00078e0029 */
[----:B------:R-:W-:Y:S01]  /*17400*/  IMAD.MOV.U32 R39, RZ, RZ, R242 ;  /* 0x000000ffff277224 */ /* 0x000fe200078e00f2 */
[----:B------:R-:W-:Y:S01]  /*17410*/  HMMA.16816.F32.BF16 R16, R4, R44, R16 ;  /* 0x0000002c0410723c */ /* 0x000fe20000041810 */
[----:B------:R-:W-:-:S07]  /*17420*/  MOV R77, R143 ;  /* 0x0000008f004d7202 */ /* 0x000fce0000000f00 */
[----:B------:R-:W-:Y:S08]  /*17430*/  HMMA.16816.F32.BF16 R120, R4, R48, R20 ;  /* 0x000000300478723c */ /* 0x000ff00000041814 */
[C---:B------:R-:W-:Y:S07]  /*17440*/  HMMA.16816.F32.BF16 R40, R8.reuse, R86, RZ ;  /* 0x000000560828723c */ /* 0x040fee00000418ff */
[----:B------:R-:W-:Y:S01]  /*17450*/  IMAD.MOV.U32 R87, RZ, RZ, R39 ;  /* 0x000000ffff577224 */ /* 0x000fe200078e0027 */
[----:B------:R-:W-:Y:S01]  /*17460*/  HMMA.16816.F32.BF16 R20, R8, R118, RZ ;  /* 0x000000760814723c */ /* 0x000fe200000418ff */
[----:B------:R-:W-:Y:S01]  /*17470*/  MOV R242, R18 ;  /* 0x0000001200f27202 */ /* 0x000fe20000000f00 */
[----:B------:R-:W-:Y:S01]  /*17480*/  IMAD.MOV.U32 R76, RZ, RZ, R19 ;  /* 0x000000ffff4c7224 */ /* 0x000fe200078e0013 */
[----:B------:R-:W-:Y:S01]  /*17490*/  MOV R117, R17 ;  /* 0x0000001100757202 */ /* 0x000fe20000000f00 */
[----:B------:R-:W-:-:S02]  /*174a0*/  IMAD.MOV.U32 R116, RZ, RZ, R16 ;  /* 0x000000ffff747224 */ /* 0x000fc400078e0010 */
[----:B------:R-:W-:Y:S02]  /*174b0*/  IMAD.MOV.U32 R86, RZ, RZ, R108 ;  /* 0x000000ffff567224 */ /* 0x000fe400078e006c */
[C---:B------:R-:W-:Y:S01]  /*174c0*/  HMMA.16816.F32.BF16 R36, R8.reuse, R90, RZ ;  /* 0x0000005a0824723c */ /* 0x040fe200000418ff */
[----:B------:R-:W-:Y:S02]  /*174d0*/  IMAD.MOV.U32 R118, RZ, RZ, R3 ;  /* 0x000000ffff767224 */ /* 0x000fe400078e0003 */
[----:B------:R-:W-:Y:S02]  /*174e0*/  FFMA.FTZ R3, R167, c[0x0][0x2d0], -R2 ;  /* 0x0000b400a7037a23 */ /* 0x000fe40000010802 */
[----:B------:R-:W-:Y:S02]  /*174f0*/  IMAD.MOV.U32 R119, RZ, RZ, R56 ;  /* 0x000000ffff777224 */ /* 0x000fe400078e0038 */
        /* <DEDUP_REMOVED lines=8> */
[C---:B------:R-:W-:Y:S01]  /*17580*/  HMMA.16816.F32.BF16 R72, R4.reuse, R52, R32 ;  /* 0x000000340448723c */ /* 0x040fe20000041820 */
[----:B------:R1:W-:Y:S07]  /*17590*/  MUFU.EX2 R140, R3 ;  /* 0x00000003008c7308 */ /* 0x0003ee0000000800 */
[C---:B------:R-:W-:Y:S08]  /*175a0*/  HMMA.16816.F32.BF16 R128, R4.reuse, R68, R28 ;  /* 0x000000440480723c */ /* 0x040ff0000004181c */
[----:B------:R-:W-:Y:S01]  /*175b0*/  HMMA.16816.F32.BF16 R124, R4, R64, R24 ;  /* 0x00000040047c723c */ /* 0x000fe20000041818 */
[----:B-1----:R-:W-:-:S04]  /*175c0*/  FFMA.FTZ R3, R166, c[0x0][0x2d0], -R2 ;  /* 0x0000b400a6037a23 */ /* 0x002fc80000010802 */
[----:B------:R1:W2:Y:S03]  /*175d0*/  MUFU.EX2 R141, R3 ;  /* 0x00000003008d7308 */ /* 0x0002a60000000800 */
[C---:B------:R-:W-:Y:S07]  /*175e0*/  HMMA.16816.F32.BF16 R32, R8.reuse, R98, RZ ;  /* 0x000000620820723c */ /* 0x040fee00000418ff */
[----:B------:R-:W-:Y:S01]  /*175f0*/  MOV R99, R109 ;  /* 0x0000006d00637202 */ /* 0x000fe20000000f00 */
[----:B------:R-:W-:Y:S01]  /*17600*/  HMMA.16816.F32.BF16 R28, R8, R102, RZ ;  /* 0x00000066081c723c */ /* 0x000fe200000418ff */
[----:B------:R-:W-:Y:S01]  /*17610*/  IMAD.MOV.U32 R109, RZ, RZ, R104 ;  /* 0x000000ffff6d7224 */ /* 0x000fe200078e0068 */
[----:B------:R-:W-:Y:S01]  /*17620*/  MOV R98, R112 ;  /* 0x0000007000627202 */ /* 0x000fe20000000f00 */
[----:B------:R-:W-:-:S02]  /*17630*/  IMAD.MOV.U32 R104, RZ, RZ, R57 ;  /* 0x000000ffff687224 */ /* 0x000fc400078e0039 */
[----:B-1----:R-:W-:Y:S02]  /*17640*/  FFMA.FTZ R3, R165, c[0x0][0x2d0], -R2 ;  /* 0x0000b400a5037a23 */ /* 0x002fe40000010802 */
[----:B------:R-:W-:Y:S01]  /*17650*/  IMAD.MOV.U32 R103, RZ, RZ, R113 ;  /* 0x000000ffff677224 */ /* 0x000fe200078e0071 */
[C---:B------:R-:W-:Y:S01]  /*17660*/  HMMA.16816.F32.BF16 R24, R8.reuse, R114, RZ ;  /* 0x000000720818723c */ /* 0x040fe200000418ff */
[----:B------:R-:W-:Y:S01]  /*17670*/  MOV R102, R97 ;  /* 0x0000006100667202 */ /* 0x000fe20000000f00 */
[----:B------:R-:W-:Y:S02]  /*17680*/  IMAD.MOV.U32 R112, RZ, RZ, R82 ;  /* 0x000000ffff707224 */ /* 0x000fe400078e0052 */
[----:B------:R-:W-:Y:S02]  /*17690*/  IMAD.MOV.U32 R113, RZ, RZ, R148 ;  /* 0x000000ffff717224 */ /* 0x000fe400078e0094 */
[----:B------:R-:W-:Y:S02]  /*176a0*/  IMAD.MOV.U32 R97, RZ, RZ, R150 ;  /* 0x000000ffff617224 */ /* 0x000fe400078e0096 */
[----:B------:R-:W-:Y:S01]  /*176b0*/  HMMA.16816.F32.BF16 R8, R8, R110, RZ ;  /* 0x0000006e0808723c */ /* 0x000fe200000418ff */
[----:B------:R-:W-:-:S06]  /*176c0*/  IMAD.MOV.U32 R82, RZ, RZ, R151 ;  /* 0x000000ffff527224 */ /* 0x000fcc00078e0097 */
[----:B------:R-:W-:Y:S01]  /*176d0*/  IMAD.MOV.U32 R111, RZ, RZ, R142 ;  /* 0x000000ffff6f7224 */ /* 0x000fe200078e008e */
[C---:B------:R-:W-:Y:S01]  /*176e0*/  HMMA.16816.F32.BF16 R36, R4.reuse, R58, R36 ;  /* 0x0000003a0424723c */ /* 0x040fe20000041824 */
[----:B------:R1:W-:Y:S07]  /*176f0*/  MUFU.EX2 R142, R3 ;  /* 0x00000003008e7308 */ /* 0x0003ee0000000800 */
[C---:B------:R-:W-:Y:S08]  /*17700*/  HMMA.16816.F32.BF16 R40, R4.reuse, R62, R40 ;  /* 0x0000003e0428723c */ /* 0x040ff00000041828 */
[----:B------:R-:W-:Y:S01]  /*17710*/  HMMA.16816.F32.BF16 R28, R4, R54, R28 ;  /* 0x00000036041c723c */ /* 0x000fe2000004181c */
[----:B-1----:R-:W-:-:S04]  /*17720*/  FFMA.FTZ R3, R164, c[0x0][0x2d0], -R2 ;  /* 0x0000b400a4037a23 */ /* 0x002fc80000010802 */
[----:B------:R1:W3:Y:S03]  /*17730*/  MUFU.EX2 R143, R3 ;  /* 0x00000003008f7308 */ /* 0x0002e60000000800 */
[C---:B------:R-:W-:Y:S01]  /*17740*/  HMMA.16816.F32.BF16 R48, R4.reuse, R50, R16 ;  /* 0x000000320430723c */ /* 0x040fe20000041810 */
[----:B------:R-:W4:Y:S07]  /*17750*/  LDSM.16.MT88.4 R16, [R225+0x1100] ;  /* 0x00110000e110783b */ /* 0x000f2e0000004200 */
[----:B------:R-:W-:Y:S01]  /*17760*/  HMMA.16816.F32.BF16 R32, R4, R78, R32 ;  /* 0x0000004e0420723c */ /* 0x000fe20000041820 */
[----:B-1----:R-:W-:-:S07]  /*17770*/  FFMA.FTZ R3, R139, c[0x0][0x2d0], -R0 ;  /* 0x0000b4008b037a23 */ /* 0x002fce0000010800 */
[C---:B------:R-:W-:Y:S01]  /*17780*/  HMMA.16816.F32.BF16 R68, R4.reuse, R70, R24 ;  /* 0x000000460444723c */ /* 0x040fe20000041818 */
[----:B------:R1:W-:Y:S01]  /*17790*/  MUFU.EX2 R59, R3 ;  /* 0x00000003003b7308 */ /* 0x0003e20000000800 */
[----:B------:R-:W4:Y:S06]  /*177a0*/  LDSM.16.MT88.4 R24, [R226+0x1100] ;  /* 0x00110000e218783b */ /* 0x000f2c0000004200 */
[C---:B------:R-:W-:Y:S01]  /*177b0*/  HMMA.16816.F32.BF16 R64, R4.reuse, R66, R20 ;  /* 0x000000420440723c */ /* 0x040fe20000041814 */
[----:B------:R-:W4:Y:S07]  /*177c0*/  LDSM.16.MT88.4 R20, [R228+0x1100] ;  /* 0x00110000e414783b */ /* 0x000f2e0000004200 */
[----:B------:R-:W-:Y:S01]  /*177d0*/  HMMA.16816.F32.BF16 R44, R4, R46, R8 ;  /* 0x0000002e042c723c */ /* 0x000fe20000041808 */
[----:B-1----:R-:W-:-:S04]  /*177e0*/  FFMA.FTZ R3, R135, c[0x0][0x2d0], -R0 ;  /* 0x0000b40087037a23 */ /* 0x002fc80000010800 */
[----:B------:R1:W1:Y:S02]  /*177f0*/  MUFU.EX2 R60, R3 ;  /* 0x00000003003c7308 */ /* 0x0002640000000800 */
[----:B------:R-:W-:Y:S01]  /*17800*/  FFMA.FTZ R4, R173, c[0x0][0x2d0], -R13 ;  /* 0x0000b400ad047a23 */ /* 0x000fe2000001080d */
[----:B--2---:R-:W-:Y:S01]  /*17810*/  F2FP.BF16.PACK_AB R8, R141, R140 ;  /* 0x0000008c8d08723e */ /* 0x004fe200000010ff */
[----:B------:R-:W-:Y:S01]  /*17820*/  IMAD.MOV.U32 R173, RZ, RZ, R106 ;  /* 0x000000ffffad7224 */ /* 0x000fe200078e006a */
[----:B---3--:R-:W-:Y:S01]  /*17830*/  F2FP.BF16.PACK_AB R10, R143, R142 ;  /* 0x0000008e8f0a723e */ /* 0x008fe200000010ff */
[----:B------:R-:W-:Y:S01]  /*17840*/  IMAD.MOV.U32 R106, RZ, RZ, R119 ;  /* 0x000000ffff6a7224 */ /* 0x000fe200078e0077 */
[----:B------:R-:W-:Y:S01]  /*17850*/  MOV R119, R86 ;  /* 0x0000005600777202 */ /* 0x000fe20000000f00 */
[----:B------:R-:W-:Y:S01]  /*17860*/  MUFU.EX2 R58, R4 ;  /* 0x00000004003a7308 */ /* 0x000fe20000000800 */
[----:B-1----:R-:W-:Y:S01]  /*17870*/  FFMA.FTZ R3, R133, c[0x0][0x2d0], -R0 ;  /* 0x0000b40085037a23 */ /* 0x002fe20000010800 */
[----:B------:R-:W-:-:S06]  /*17880*/  F2FP.BF16.PACK_AB R9, R60, R59 ;  /* 0x0000003b3c09723e */ /* 0x000fcc00000010ff */
[----:B------:R1:W-:Y:S02]  /*17890*/  MUFU.EX2 R62, R3 ;  /* 0x00000003003e7308 */ /* 0x0003e40000000800 */
[----:B-1----:R-:W-:-:S06]  /*178a0*/  FFMA.FTZ R3, R132, c[0x0][0x2d0], -R0 ;  /* 0x0000b40084037a23 */ /* 0x002fcc0000010800 */
[----:B------:R1:W2:Y:S02]  /*178b0*/  MUFU.EX2 R63, R3 ;  /* 0x00000003003f7308 */ /* 0x0002a40000000800 */
[----:B-1----:R-:W-:Y:S01]  /*178c0*/  FFMA.FTZ R3, R172, c[0x0][0x2d0], -R13 ;  /* 0x0000b400ac037a23 */ /* 0x002fe2000001080d */
[----:B--2---:R-:W-:Y:S01]  /*178d0*/  F2FP.BF16.PACK_AB R11, R63, R62 ;  /* 0x0000003e3f0b723e */ /* 0x004fe200000010ff */
[----:B------:R-:W-:-:S04]  /*178e0*/  IMAD.MOV.U32 R172, RZ, RZ, R111 ;  /* 0x000000ffffac7224 */ /* 0x000fc800078e006f */
[----:B------:R1:W-:Y:S02]  /*178f0*/  MUFU.EX2 R54, R3 ;  /* 0x0000000300367308 */ /* 0x0003e40000000800 */
[C---:B----4-:R-:W-:Y:S08]  /*17900*/  HMMA.16816.F32.BF16 R144, R8.reuse, R16, R144 ;  /* 0x000000100890723c */ /* 0x050ff00000041890 */
[----:B------:R-:W-:Y:S01]  /*17910*/  HMMA.16816.F32.BF16 R40, R8, R18, R40 ;  /* 0x000000120828723c */ /* 0x000fe20000041828 */
[----:B-1----:R-:W-:Y:S01]  /*17920*/  FFMA.FTZ R3, R174, c[0x0][0x2d0], -R13 ;  /* 0x0000b400ae037a23 */ /* 0x002fe2000001080d */
[----:B------:R-:W-:-:S02]  /*17930*/  MOV R174, R107 ;  /* 0x0000006b00ae7202 */ /* 0x000fc40000000f00 */
[----:B------:R-:W-:Y:S01]  /*17940*/  MOV R107, R102 ;  /* 0x00000066006b7202 */ /* 0x000fe20000000f00 */
[----:B------:R1:W2:Y:S03]  /*17950*/  MUFU.EX2 R56, R3 ;  /* 0x0000000300387308 */ /* 0x0002a60000000800 */
[----:B------:R-:W-:Y:S01]  /*17960*/  HMMA.16816.F32.BF16 R160, R8, R24, R160 ;  /* 0x0000001808a0723c */ /* 0x000fe200000418a0 */
[----:B------:R-:W-:Y:S01]  /*17970*/  MOV R86, R76 ;  /* 0x0000004c00567202 */ /* 0x000fe20000000f00 */
[----:B------:R-:W-:-:S06]  /*17980*/  IMAD.MOV.U32 R102, RZ, RZ, R98 ;  /* 0x000000ffff667224 */ /* 0x000fcc00078e0062 */
[----:B------:R-:W-:Y:S01]  /*17990*/  HMMA.16816.F32.BF16 R36, R8, R26, R36 ;  /* 0x0000001a0824723c */ /* 0x000fe20000041824 */
[----:B-1----:R-:W-:Y:S01]  /*179a0*/  FFMA.FTZ R3, R175, c[0x0][0x2d0], -R13 ;  /* 0x0000b400af037a23 */ /* 0x002fe2000001080d */
[----:B--2---:R-:W-:-:S06]  /*179b0*/  F2FP.BF16.PACK_AB R4, R56, R54 ;  /* 0x000000363804723e */ /* 0x004fcc00000010ff */
[----:B------:R-:W-:Y:S01]  /*179c0*/  HMMA.16816.F32.BF16 R176, R8, R20, R176 ;  /* 0x0000001408b0723c */ /* 0x000fe200000418b0 */
[----:B------:R-:W-:Y:S01]  /*179d0*/  IMAD.MOV.U32 R175, RZ, RZ, R118 ;  /* 0x000000ffffaf7224 */ /* 0x000fe200078e0076 */
[----:B------:R1:W2:Y:S01]  /*179e0*/  MUFU.EX2 R61, R3 ;  /* 0x00000003003d7308 */ /* 0x0002a20000000800 */
[----:B------:R-:W-:-:S05]  /*179f0*/  IMAD.MOV.U32 R118, RZ, RZ, R99 ;  /* 0x000000ffff767224 */ /* 0x000fca00078e0063 */
[----:B------:R-:W-:Y:S01]  /*17a00*/  HMMA.16816.F32.BF16 R32, R8, R22, R32 ;  /* 0x000000160820723c */ /* 0x000fe20000041820 */
[----:B------:R-:W-:Y:S02]  /*17a10*/  IMAD.MOV.U32 R76, RZ, RZ, R240 ;  /* 0x000000ffff4c7224 */ /* 0x000fe400078e00f0 */
[----:B------:R-:W-:Y:S02]  /*17a20*/  IMAD.MOV.U32 R98, RZ, RZ, R87 ;  /* 0x000000ffff627224 */ /* 0x000fe400078e0057 */
[----:B-1----:R-:W-:Y:S01]  /*17a30*/  FFMA.FTZ R3, R171, c[0x0][0x2d0], -R12 ;  /* 0x0000b400ab037a23 */ /* 0x002fe2000001080c */
[----:B--2---:R-:W-:Y:S01]  /*17a40*/  F2FP.BF16.PACK_AB R6, R61, R58 ;  /* 0x0000003a3d06723e */ /* 0x004fe200000010ff */
[----:B------:R-:W-:Y:S02]  /*17a50*/  IMAD.MOV.U32 R110, RZ, RZ, R77 ;  /* 0x000000ffff6e7224 */ /* 0x000fe400078e004d */
[----:B------:R1:W-:Y:S01]  /*17a60*/  MUFU.EX2 R52, R3 ;  /* 0x0000000300347308 */ /* 0x0003e20000000800 */
[----:B------:R-:W-:-:S02]  /*17a70*/  IMAD.MOV.U32 R99, RZ, RZ, R242 ;  /* 0x000000ffff637224 */ /* 0x000fc400078e00f2 */
[----:B------:R-:W-:Y:S01]  /*17a80*/  IMAD.MOV.U32 R87, RZ, RZ, R241 ;  /* 0x000000ffff577224 */ /* 0x000fe200078e00f1 */
[----:B------:R-:W-:Y:S01]  /*17a90*/  MOV R79, R76 ;  /* 0x0000004c004f7202 */ /* 0x000fe20000000f00 */
[----:B-1----:R-:W-:Y:S01]  /*17aa0*/  FFMA.FTZ R3, R170, c[0x0][0x2d0], -R12 ;  /* 0x0000b400aa037a23 */ /* 0x002fe2000001080c */
[----:B------:R-:W-:Y:S01]  /*17ab0*/  MOV R77, R237 ;  /* 0x000000ed004d7202 */ /* 0x000fe20000000f00 */
[----:B------:R-:W-:Y:S01]  /*17ac0*/  IMAD.MOV.U32 R135, RZ, RZ, R119 ;  /* 0x000000ffff877224 */ /* 0x000fe200078e0077 */
[----:B------:R-:W-:Y:S01]  /*17ad0*/  UIMAD.WIDE.U32 UR8, UR18, UR4, URZ ;  /* 0x00000004120872a5 */ /* 0x000fe2000f8e003f */
[----:B------:R1:W2:Y:S01]  /*17ae0*/  MUFU.EX2 R53, R3 ;  /* 0x0000000300357308 */ /* 0x0002a20000000800 */
[----:B------:R-:W-:Y:S01]  /*17af0*/  IMAD.MOV.U32 R139, RZ, RZ, R98 ;  /* 0x000000ffff8b7224 */ /* 0x000fe200078e0062 */
[----:B------:R3:W5:Y:S01]  /*17b00*/  LDL.LU R242, [R1+0x98] ;  /* 0x0000980001f27983 */ /* 0x0007620000300800 */
[----:B-1----:R-:W-:Y:S01]  /*17b10*/  FFMA.FTZ R3, R169, c[0x0][0x2d0], -R12 ;  /* 0x0000b400a9037a23 */ /* 0x002fe2000001080c */
[----:B--2---:R-:W-:Y:S01]  /*17b20*/  F2FP.BF16.PACK_AB R5, R53, R52 ;  /* 0x000000343505723e */ /* 0x004fe200000010ff */
[----:B------:R-:W-:-:S02]  /*17b30*/  IMAD.MOV.U32 R78, RZ, RZ, R87 ;  /* 0x000000ffff4e7224 */ /* 0x000fc400078e0057 */
[----:B------:R-:W-:Y:S01]  /*17b40*/  IMAD.MOV.U32 R76, RZ, RZ, R238 ;  /* 0x000000ffff4c7224 */ /* 0x000fe200078e00ee */
[----:B------:R1:W-:Y:S01]  /*17b50*/  MUFU.EX2 R55, R3 ;  /* 0x0000000300377308 */ /* 0x0003e20000000800 */
[----:B------:R-:W-:Y:S01]  /*17b60*/  IMAD.MOV.U32 R119, RZ, RZ, R86 ;  /* 0x000000ffff777224 */ /* 0x000fe200078e0056 */
[----:B------:R-:W-:Y:S01]  /*17b70*/  MOV R98, R113 ;  /* 0x0000007100627202 */ /* 0x000fe20000000f00 */
[----:B------:R-:W-:Y:S01]  /*17b80*/  IMAD.MOV.U32 R111, RZ, RZ, R112 ;  /* 0x000000ffff6f7224 */ /* 0x000fe200078e0070 */
[----:B------:R-:W-:Y:S01]  /*17b90*/  @UP2 USHF.R.U32.HI UR18, URZ, UR5, UR9 ;  /* 0x000000053f122299 */ /* 0x000fe20008011609 */
[----:B------:R3:W5:Y:S01]  /*17ba0*/  LDL.LU R241, [R1+0x94] ;  /* 0x0000940001f17983 */ /* 0x0007620000300800 */
[----:B-1----:R-:W-:Y:S01]  /*17bb0*/  FFMA.FTZ R3, R168, c[0x0][0x2d0], -R12 ;  /* 0x0000b400a8037a23 */ /* 0x002fe2000001080c */
[----:B------:R-:W-:Y:S01]  /*17bc0*/  MOV R87, R82 ;  /* 0x0000005200577202 */ /* 0x000fe20000000f00 */
[----:B------:R-:W-:Y:S01]  /*17bd0*/  IMAD.MOV.U32 R86, RZ, RZ, R97 ;  /* 0x000000ffff567224 */ /* 0x000fe200078e0061 */
[----:B------:R-:W-:Y:S01]  /*17be0*/  MOV R113, R234 ;  /* 0x000000ea00717202 */ /* 0x000fe20000000f00 */
[----:B------:R-:W1:Y:S01]  /*17bf0*/  MUFU.EX2 R57, R3 ;  /* 0x0000000300397308 */ /* 0x000e620000000800 */
[----:B------:R-:W-:Y:S01]  /*17c00*/  IMAD.MOV.U32 R112, RZ, RZ, R233 ;  /* 0x000000ffff707224 */ /* 0x000fe200078e00e9 */
[----:B------:R-:W-:Y:S01]  /*17c10*/  UIADD3 UR18, UR18, UR13, -UR24 ;  /* 0x0000000d12127290 */ /* 0x000fe2000fffe818 */
[----:B------:R3:W5:Y:S01]  /*17c20*/  LDL.LU R240, [R1+0x90] ;  /* 0x0000900001f07983 */ /* 0x0007620000300800 */
[----:B-1----:R-:W-:-:S07]  /*17c30*/  F2FP.BF16.PACK_AB R7, R57, R55 ;  /* 0x000000373907723e */ /* 0x002fce00000010ff */
[C---:B------:R-:W-:Y:S08]  /*17c40*/  HMMA.16816.F32.BF16 R148, R4.reuse, R16, R180 ;  /* 0x000000100494723c */ /* 0x040ff000000418b4 */
        /* <DEDUP_REMOVED lines=8> */
[-C--:B-1----:R-:W-:Y:S08]  /*17cd0*/  HMMA.16816.F32.BF16 R196, R4, R16.reuse, R248 ;  /* 0x0000001004c4723c */ /* 0x082ff000000418f8 */
[----:B------:R-:W-:Y:S08]  /*17ce0*/  HMMA.16816.F32.BF16 R72, R8, R16, R72 ;  /* 0x000000100848723c */ /* 0x000ff00000041848 */
[-C--:B------:R-:W-:Y:S08]  /*17cf0*/  HMMA.16816.F32.BF16 R200, R4, R18.reuse, R200 ;  /* 0x0000001204c8723c */ /* 0x080ff000000418c8 */
[----:B------:R-:W-:Y:S01]  /*17d00*/  HMMA.16816.F32.BF16 R248, R8, R18, R28 ;  /* 0x0000001208f8723c */ /* 0x000fe2000004181c */
[----:B------:R-:W1:Y:S04]  /*17d10*/  LDSM.16.MT88.4 R16, [R228+0x3100] ;  /* 0x00310000e410783b */ /* 0x000e680000004200 */
[----:B------:R-:W4:Y:S03]  /*17d20*/  LDSM.16.MT88.4 R28, [R227+0x3100] ;  /* 0x00310000e31c783b */ /* 0x000f260000004200 */
[----:B------:R-:W-:Y:S01]  /*17d30*/  MOV R133, R72 ;  /* 0x0000004800857202 */ /* 0x000fe20000000f00 */
[----:B------:R-:W-:Y:S01]  /*17d40*/  IMAD.MOV.U32 R132, RZ, RZ, R73 ;  /* 0x000000ffff847224 */ /* 0x000fe200078e0049 */
[----:B------:R-:W-:Y:S01]  /*17d50*/  MOV R114, R75 ;  /* 0x0000004b00727202 */ /* 0x000fe20000000f00 */
[----:B------:R-:W-:-:S02]  /*17d60*/  IMAD.MOV.U32 R115, RZ, RZ, R74 ;  /* 0x000000ffff737224 */ /* 0x000fc400078e004a */
[----:B--2---:R-:W-:Y:S01]  /*17d70*/  HMMA.16816.F32.BF16 R72, R4, R24, R172 ;  /* 0x000000180448723c */ /* 0x004fe200000418ac */
[----:B------:R-:W-:-:S06]  /*17d80*/  IMAD.MOV.U32 R221, RZ, RZ, R78 ;  /* 0x000000ffffdd7224 */ /* 0x000fcc00078e004e */
[----:B------:R-:W-:Y:S01]  /*17d90*/  MOV R172, R118 ;  /* 0x0000007600ac7202 */ /* 0x000fe20000000f00 */
[----:B------:R-:W-:Y:S01]  /*17da0*/  IMAD.MOV.U32 R174, RZ, RZ, R76 ;  /* 0x000000ffffae7224 */ /* 0x000fe200078e004c */
[----:B------:R-:W-:-:S03]  /*17db0*/  MOV R222, R79 ;  /* 0x0000004f00de7202 */ /* 0x000fc60000000f00 */
[----:B------:R-:W-:Y:S01]  /*17dc0*/  IMAD.MOV.U32 R220, RZ, RZ, R172 ;  /* 0x000000ffffdc7224 */ /* 0x000fe200078e00ac */
[----:B------:R-:W-:Y:S01]  /*17dd0*/  MOV R118, R99 ;  /* 0x0000006300767202 */ /* 0x000fe20000000f00 */
[----:B------:R-:W-:Y:S02]  /*17de0*/  IMAD.MOV.U32 R172, RZ, RZ, R77 ;  /* 0x000000ffffac7224 */ /* 0x000fe400078e004d */
[----:B------:R-:W-:Y:S01]  /*17df0*/  HMMA.16816.F32.BF16 R76, R4, R26, R216 ;  /* 0x0000001a044c723c */ /* 0x000fe200000418d8 */
[----:B------:R-:W-:Y:S01]  /*17e00*/  IMAD.MOV.U32 R99, RZ, RZ, R96 ;  /* 0x000000ffff637224 */ /* 0x000fe200078e0060 */
[----:B------:R-:W-:-:S05]  /*17e10*/  MOV R159, R135 ;  /* 0x00000087009f7202 */ /* 0x000fca0000000f00 */
        /* <DEDUP_REMOVED lines=8> */
[----:B------:R-:W-:Y:S01]  /*17ea0*/  IMAD.MOV.U32 R223, RZ, RZ, R110 ;  /* 0x000000ffffdf7224 */ /* 0x000fe200078e006e */
[----:B------:R-:W-:Y:S01]  /*17eb0*/  MOV R135, R230 ;  /* 0x000000e600877202 */ /* 0x000fe20000000f00 */
[----:B------:R-:W-:-:S02]  /*17ec0*/  IMAD.MOV.U32 R157, RZ, RZ, R111 ;  /* 0x000000ffff9d7224 */ /* 0x000fc400078e006f */
[----:B------:R-:W-:Y:S01]  /*17ed0*/  IMAD.MOV.U32 R175, RZ, RZ, R86 ;  /* 0x000000ffffaf7224 */ /* 0x000fe200078e0056 */
[----:B-1----:R-:W-:Y:S01]  /*17ee0*/  HMMA.16816.F32.BF16 R108, R4, R18, R192 ;  /* 0x00000012046c723c */ /* 0x002fe200000418c0 */
[----:B------:R-:W-:-:S07]  /*17ef0*/  IMAD.MOV.U32 R139, RZ, RZ, R229 ;  /* 0x000000ffff8b7224 */ /* 0x000fce00078e00e5 */
[C---:B----4-:R-:W-:Y:S07]  /*17f00*/  HMMA.16816.F32.BF16 R192, R4.reuse, R28, R216 ;  /* 0x0000001c04c0723c */ /* 0x050fee00000418d8 */
        /* <DEDUP_REMOVED lines=13> */
[----:B------:R-:W-:-:S07]  /*17fe0*/  IMAD.MOV.U32 R175, RZ, RZ, R101 ;  /* 0x000000ffffaf7224 */ /* 0x000fce00078e0065 */
[C---:B------:R-:W-:Y:S08]  /*17ff0*/  HMMA.16816.F32.BF16 R104, R4.reuse, R16, R104 ;  /* 0x000000100468723c */ /* 0x040ff00000041868 */
[----:B------:R-:W-:Y:S07]  /*18000*/  HMMA.16816.F32.BF16 R100, R4, R30, R208 ;  /* 0x0000001e0464723c */ /* 0x000fee00000418d0 */
[----:B------:R-:W-:Y:S01]  /*18010*/  IMAD.MOV.U32 R7, RZ, RZ, R220 ;  /* 0x000000ffff077224 */ /* 0x000fe200078e00dc */
[----:B------:R-:W-:Y:S01]  /*18020*/  MOV R4, R222 ;  /* 0x000000de00047202 */ /* 0x000fe20000000f00 */
[----:B------:R-:W-:-:S02]  /*18030*/  IMAD.MOV.U32 R6, RZ, RZ, R221 ;  /* 0x000000ffff067224 */ /* 0x000fc400078e00dd */
[----:B------:R-:W-:Y:S02]  /*18040*/  IMAD.MOV.U32 R5, RZ, RZ, R223 ;  /* 0x000000ffff057224 */ /* 0x000fe400078e00df */
[----:B------:R-:W-:Y:S07]  /*18050*/  HMMA.16816.F32.BF16 R220, R8, R24, R128 ;  /* 0x0000001808dc723c */ /* 0x000fee0000041880 */
[----:B------:R-:W-:Y:S01]  /*18060*/  IMAD.MOV.U32 R129, RZ, RZ, R216 ;  /* 0x000000ffff817224 */ /* 0x000fe200078e00d8 */
[----:B------:R-:W-:Y:S01]  /*18070*/  MOV R128, R217 ;  /* 0x000000d900807202 */ /* 0x000fe20000000f00 */
[----:B------:R-:W-:-:S02]  /*18080*/  IMAD.MOV.U32 R130, RZ, RZ, R218 ;  /* 0x000000ffff827224 */ /* 0x000fc400078e00da */
[----:B------:R-:W-:Y:S02]  /*18090*/  IMAD.MOV.U32 R131, RZ, RZ, R219 ;  /* 0x000000ffff837224 */ /* 0x000fe400078e00db */
[C---:B------:R-:W-:Y:S07]  /*180a0*/  HMMA.16816.F32.BF16 R216, R8.reuse, R26, R68 ;  /* 0x0000001a08d8723c */ /* 0x040fee0000041844 */
[----:B------:R-:W-:Y:S02]  /*180b0*/  IMAD.MOV.U32 R71, RZ, RZ, R3 ;  /* 0x000000ffff477224 */ /* 0x000fe400078e0003 */
[--C-:B------:R-:W-:Y:S01]  /*180c0*/  FFMA.FTZ R3, R206, c[0x0][0x2d0], -R2.reuse ;  /* 0x0000b400ce037a23 */ /* 0x100fe20000010802 */
[----:B------:R-:W-:Y:S03]  /*180d0*/  HMMA.16816.F32.BF16 R208, R8, R22, R64 ;  /* 0x0000001608d0723c */ /* 0x000fe60000041840 */
[----:B------:R1:W-:Y:S02]  /*180e0*/  MUFU.EX2 R22, R3 ;  /* 0x0000000300167308 */ /* 0x0003e40000000800 */
[----:B-1----:R-:W-:-:S06]  /*180f0*/  FFMA.FTZ R3, R207, c[0x0][0x2d0], -R2 ;  /* 0x0000b400cf037a23 */ /* 0x002fcc0000010802 */
[----:B------:R1:W2:Y:S01]  /*18100*/  MUFU.EX2 R24, R3 ;  /* 0x0000000300187308 */ /* 0x0002a20000000800 */
[----:B------:R-:W-:Y:S01]  /*18110*/  HMMA.16816.F32.BF16 R48, R8, R18, R48 ;  /* 0x000000120830723c */ /* 0x000fe20000041830 */
[--C-:B-1----:R-:W-:Y:S02]  /*18120*/  FFMA.FTZ R3, R245, c[0x0][0x2d0], -R2.reuse ;  /* 0x0000b400f5037a23 */ /* 0x102fe40000010802 */
[----:B------:R-:W-:-:S04]  /*18130*/  FFMA.FTZ R2, R246, c[0x0][0x2d0], -R2 ;  /* 0x0000b400f6027a23 */ /* 0x000fc80000010802 */
[----:B------:R1:W-:Y:S01]  /*18140*/  MUFU.EX2 R23, R2 ;  /* 0x0000000200177308 */ /* 0x0003e20000000800 */
[----:B------:R-:W-:Y:S01]  /*18150*/  MOV R70, R215 ;  /* 0x000000d700467202 */ /* 0x000fe20000000f00 */
[----:B-1----:R-:W-:-:S06]  /*18160*/  FFMA.FTZ R2, R191, c[0x0][0x2d0], -R0 ;  /* 0x0000b400bf027a23 */ /* 0x002fcc0000010800 */
[----:B------:R1:W-:Y:S01]  /*18170*/  MUFU.EX2 R18, R2 ;  /* 0x0000000200127308 */ /* 0x0003e20000000800 */
[----:B------:R-:W-:Y:S01]  /*18180*/  HMMA.16816.F32.BF16 R212, R8, R20, R124 ;  /* 0x0000001408d4723c */ /* 0x000fe2000004187c */
[----:B------:R-:W-:Y:S01]  /*18190*/  MOV R156, R224 ;  /* 0x000000e0009c7202 */ /* 0x000fe20000000f00 */
[----:B-1----:R-:W-:-:S05]  /*181a0*/  FFMA.FTZ R2, R190, c[0x0][0x2d0], -R0 ;  /* 0x0000b400be027a23 */ /* 0x002fca0000010800 */
[----:B------:R1:W4:Y:S02]  /*181b0*/  MUFU.EX2 R19, R2 ;  /* 0x0000000200137308 */ /* 0x0003240000000800 */
[--C-:B-1----:R-:W-:Y:S02]  /*181c0*/  FFMA.FTZ R2, R189, c[0x0][0x2d0], -R0.reuse ;  /* 0x0000b400bd027a23 */ /* 0x102fe40000010800 */
[----:B------:R-:W-:Y:S01]  /*181d0*/  FFMA.FTZ R0, R188, c[0x0][0x2d0], -R0 ;  /* 0x0000b400bc007a23 */ /* 0x000fe20000010800 */
[----:B------:R-:W-:Y:S01]  /*181e0*/  HMMA.16816.F32.BF16 R64, R8, R16, R120 ;  /* 0x000000100840723c */ /* 0x000fe20000041878 */
[----:B------:R-:W-:Y:S01]  /*181f0*/  IMAD.MOV.U32 R68, RZ, RZ, R128 ;  /* 0x000000ffff447224 */ /* 0x000fe200078e0080 */
[----:B------:R-:W-:Y:S01]  /*18200*/  MOV R69, R129 ;  /* 0x0000008100457202 */ /* 0x000fe20000000f00 */
[----:B------:R1:W-:Y:S01]  /*18210*/  MUFU.EX2 R20, R0 ;  /* 0x0000000000147308 */ /* 0x0003e20000000800 */
[----:B------:R-:W-:Y:S01]  /*18220*/  MOV R26, R173 ;  /* 0x000000ad001a7202 */ /* 0x000fe20000000f00 */
[----:B------:R-:W-:Y:S01]  /*18230*/  LDSM.16.MT88.4 R188, [R228+0x1900] ;  /* 0x00190000e4bc783b */ /* 0x000fe20000004200 */
[----:B-1----:R-:W-:-:S02]  /*18240*/  FFMA.FTZ R0, R130, c[0x0][0x2d0], -R13 ;  /* 0x0000b40082007a23 */ /* 0x002fc4000001080d */
        /* <DEDUP_REMOVED lines=9> */
[----:B------:R-:W-:Y:S02]  /*182e0*/  MOV R159, R15 ;  /* 0x0000000f009f7202 */ /* 0x000fe40000000f00 */
[----:B------:R1:W-:Y:S02]  /*182f0*/  MUFU.EX2 R15, R0 ;  /* 0x00000000000f7308 */ /* 0x0003e40000000800 */
[----:B-1----:R-:W-:-:S06]  /*18300*/  FFMA.FTZ R0, R70, c[0x0][0x2d0], -R13 ;  /* 0x0000b40046007a23 */ /* 0x002fcc000001080d */
[----:B------:R1:W-:Y:S01]  /*18310*/  MUFU.EX2 R16, R0 ;  /* 0x0000000000107308 */ /* 0x0003e20000000800 */
[----:B------:R-:W-:Y:S01]  /*18320*/  HMMA.16816.F32.BF16 R116, R8, R28, R116 ;  /* 0x0000001c0874723c */ /* 0x000fe20000041874 */
[----:B------:R-:W-:Y:S02]  /*18330*/  IMAD.MOV.U32 R126, RZ, RZ, R6 ;  /* 0x000000ffff7e7224 */ /* 0x000fe400078e0006 */
[----:B-1----:R-:W-:-:S04]  /*18340*/  FFMA.FTZ R0, R71, c[0x0][0x2d0], -R13 ;  /* 0x0000b40047007a23 */ /* 0x002fc8000001080d */
[----:B------:R1:W-:Y:S01]  /*18350*/  MUFU.EX2 R17, R0 ;  /* 0x0000000000117308 */ /* 0x0003e20000000800 */
[----:B------:R-:W-:Y:S01]  /*18360*/  HMMA.16816.F32.BF16 R44, R8, R30, R44 ;  /* 0x0000001e082c723c */ /* 0x000fe2000004182c */
[----:B------:R-:W-:Y:S01]  /*18370*/  MOV R6, R7 ;  /* 0x0000000700067202 */ /* 0x000fe20000000f00 */
[----:B------:R-:W-:Y:S02]  /*18380*/  IMAD.MOV.U32 R7, RZ, RZ, R175 ;  /* 0x000000ffff077224 */ /* 0x000fe400078e00af */
[----:B-1----:R-:W-:Y:S01]  /*18390*/  FFMA.FTZ R0, R130, c[0x0][0x2d0], -R13 ;  /* 0x0000b40082007a23 */ /* 0x002fe2000001080d */
[----:B------:R-:W-:-:S03]  /*183a0*/  MOV R130, R14 ;  /* 0x0000000e00827202 */ /* 0x000fc60000000f00 */
[----:B------:R1:W-:Y:S01]  /*183b0*/  MUFU.EX2 R14, R0 ;  /* 0x00000000000e7308 */ /* 0x0003e20000000800 */
[----:B------:R-:W-:Y:S01]  /*183c0*/  IMAD.MOV.U32 R70, RZ, RZ, R131 ;  /* 0x000000ffff467224 */ /* 0x000fe200078e0083 */
[----:B------:R-:W-:Y:S01]  /*183d0*/  MOV R71, R4 ;  /* 0x0000000400477202 */ /* 0x000fe20000000f00 */
[----:B------:R-:W-:Y:S01]  /*183e0*/  IMAD.MOV.U32 R128, RZ, RZ, R5 ;  /* 0x000000ffff807224 */ /* 0x000fe200078e0005 */
[----:B------:R-:W-:Y:S01]  /*183f0*/  MOV R131, R156 ;  /* 0x0000009c00837202 */ /* 0x000fe20000000f00 */
[----:B------:R-:W-:Y:S01]  /*18400*/  IMAD.MOV.U32 R129, RZ, RZ, R157 ;  /* 0x000000ffff817224 */ /* 0x000fe200078e009d */
[----:B------:R-:W-:Y:S01]  /*18410*/  MOV R5, R158 ;  /* 0x0000009e00057202 */ /* 0x000fe20000000f00 */
[----:B------:R-:W-:Y:S02]  /*18420*/  IMAD.MOV.U32 R4, RZ, RZ, R159 ;  /* 0x000000ffff047224 */ /* 0x000fe400078e009f */
[----:B------:R-:W-:Y:S01]  /*18430*/  LDSM.16.MT88.4 R156, [R225+0x1900] ;  /* 0x00190000e19c783b */ /* 0x000fe20000004200 */
[----:B-1----:R-:W-:-:S02]  /*18440*/  FFMA.FTZ R0, R68, c[0x0][0x2d0], -R12 ;  /* 0x0000b40044007a23 */ /* 0x002fc4000001080c */
[----:B------:R-:W-:Y:S02]  /*18450*/  IMAD.MOV.U32 R68, RZ, RZ, R174 ;  /* 0x000000ffff447224 */ /* 0x000fe400078e00ae */
[----:B------:R1:W-:Y:S02]  /*18460*/  MUFU.EX2 R10, R0 ;  /* 0x00000000000a7308 */ /* 0x0003e40000000800 */
[--C-:B-1----:R-:W-:Y:S01]  /*18470*/  FFMA.FTZ R0, R69, c[0x0][0x2d0], -R12.reuse ;  /* 0x0000b40045007a23 */ /* 0x102fe2000001080c */
[----:B------:R-:W-:Y:S02]  /*18480*/  MOV R69, R172 ;  /* 0x000000ac00457202 */ /* 0x000fe40000000f00 */
[----:B------:R-:W1:Y:S03]  /*18490*/  LDSM.16.MT88.4 R172, [R226+0x1900] ;  /* 0x00190000e2ac783b */ /* 0x000e660000004200 */
[----:B------:R2:W-:Y:S08]  /*184a0*/  MUFU.EX2 R21, R2 ;  /* 0x0000000200157308 */ /* 0x0005f00000000800 */
[----:B------:R3:W-:Y:S01]  /*184b0*/  MUFU.EX2 R11, R0 ;  /* 0x00000000000b7308 */ /* 0x0007e20000000800 */
[----:B--2---:R-:W-:-:S07]  /*184c0*/  FFMA.FTZ R2, R70, c[0x0][0x2d0], -R12 ;  /* 0x0000b40046027a23 */ /* 0x004fce000001080c */
[----:B------:R-:W2:Y:S01]  /*184d0*/  MUFU.EX2 R25, R3 ;  /* 0x0000000300197308 */ /* 0x000ea20000000800 */
[----:B---3--:R-:W-:-:S07]  /*184e0*/  FFMA.FTZ R0, R129, c[0x0][0x2d0], -R12 ;  /* 0x0000b40081007a23 */ /* 0x008fce000001080c */
[----:B------:R-:W-:Y:S08]  /*184f0*/  MUFU.EX2 R12, R2 ;  /* 0x00000002000c7308 */ /* 0x000ff00000000800 */
[----:B------:R-:W3:Y:S01]  /*18500*/  MUFU.EX2 R13, R0 ;  /* 0x00000000000d7308 */ /* 0x000ee20000000800 */
[----:B------:R-:W-:Y:S01]  /*18510*/  MOV R127, R128 ;  /* 0x00000080007f7202 */ /* 0x000fe20000000f00 */
[----:B------:R-:W-:Y:S01]  /*18520*/  IMAD.MOV.U32 R27, RZ, RZ, R71 ;  /* 0x000000ffff1b7224 */ /* 0x000fe200078e0047 */
[----:B------:R-:W-:Y:S01]  /*18530*/  MOV R70, R131 ;  /* 0x0000008300467202 */ /* 0x000fe20000000f00 */
[----:B------:R-:W-:Y:S01]  /*18540*/  IMAD.MOV.U32 R71, RZ, RZ, R130 ;  /* 0x000000ffff477224 */ /* 0x000fe200078e0082 */
[----:B------:R-:W-:Y:S01]  /*18550*/  F2FP.BF16.PACK_AB R128, R24, R22 ;  /* 0x000000161880723e */ /* 0x000fe200000010ff */
[----:B------:R-:W-:Y:S01]  /*18560*/  FADD.FTZ R8, R127, R126 ;  /* 0x0000007e7f087221 */ /* 0x000fe20000010000 */
[----:B----4-:R-:W-:-:S02]  /*18570*/  F2FP.BF16.PACK_AB R129, R19, R18 ;  /* 0x000000121381723e */ /* 0x010fc400000010ff */
[----:B--2---:R-:W-:Y:S02]  /*18580*/  F2FP.BF16.PACK_AB R130, R23, R25 ;  /* 0x000000191782723e */ /* 0x004fe400000010ff */
[----:B------:R-:W-:Y:S02]  /*18590*/  F2FP.BF16.PACK_AB R131, R20, R21 ;  /* 0x000000151483723e */ /* 0x000fe400000010ff */
[----:B------:R-:W-:Y:S02]  /*185a0*/  F2FP.BF16.PACK_AB R124, R16, R15 ;  /* 0x0000000f107c723e */ /* 0x000fe400000010ff */
[----:B------:R-:W-:Y:S02]  /*185b0*/  F2FP.BF16.PACK_AB R125, R11, R10 ;  /* 0x0000000a0b7d723e */ /* 0x000fe400000010ff */
[----:B------:R-:W-:Y:S02]  /*185c0*/  F2FP.BF16.PACK_AB R126, R14, R17 ;  /* 0x000000110e7e723e */ /* 0x000fe400000010ff */
[----:B---3--:R-:W-:Y:S01]  /*185d0*/  F2FP.BF16.PACK_AB R127, R13, R12 ;  /* 0x0000000c0d7f723e */ /* 0x008fe200000010ff */
[----:B------:R-:W-:Y:S01]  /*185e0*/  IMAD.MOV.U32 R97, RZ, RZ, R236 ;  /* 0x000000ffff617224 */ /* 0x000fe200078e00ec */
[----:B------:R-:W-:Y:S01]  /*185f0*/  MOV R99, R83 ;  /* 0x0000005300637202 */ /* 0x000fe20000000f00 */
[----:B------:R-:W-:-:S02]  /*18600*/  IMAD.MOV.U32 R96, RZ, RZ, R235 ;  /* 0x000000ffff607224 */ /* 0x000fc400078e00eb */
[----:B------:R-:W-:Y:S01]  /*18610*/  IMAD.MOV.U32 R98, RZ, RZ, R232 ;  /* 0x000000ffff627224 */ /* 0x000fe200078e00e8 */
[----:B-1----:R-:W-:Y:S01]  /*18620*/  HMMA.16816.F32.BF16 R160, R128, R172, R160 ;  /* 0x000000ac80a0723c */ /* 0x002fe200000418a0 */
[----:B------:R-:W-:Y:S01]  /*18630*/  FADD.FTZ R9, R27, R26 ;  /* 0x0000001a1b097221 */ /* 0x000fe20000010000 */
[----:B------:R-:W-:Y:S01]  /*18640*/  MOV R30, R69 ;  /* 0x00000045001e7202 */ /* 0x000fe20000000f00 */
[----:B------:R-:W-:Y:S01]  /*18650*/  IMAD.MOV.U32 R31, RZ, RZ, R68 ;  /* 0x000000ffff1f7224 */ /* 0x000fe200078e0044 */
[----:B------:R-:W-:Y:S01]  /*18660*/  MOV R26, R99 ;  /* 0x00000063001a7202 */ /* 0x000fe20000000f00 */
[----:B------:R-:W-:-:S03]  /*18670*/  IMAD.MOV.U32 R68, RZ, RZ, R96 ;  /* 0x000000ffff447224 */ /* 0x000fc600078e0060 */
[----:B------:R-:W-:Y:S01]  /*18680*/  HMMA.16816.F32.BF16 R164, R124, R172, R164 ;  /* 0x000000ac7ca4723c */ /* 0x000fe200000418a4 */
[----:B------:R-:W-:-:S07]  /*18690*/  MOV R69, R97 ;  /* 0x0000006100457202 */ /* 0x000fce0000000f00 */
[-C--:B------:R-:W-:Y:S08]  /*186a0*/  HMMA.16816.F32.BF16 R168, R124, R174.reuse, R168 ;  /* 0x000000ae7ca8723c */ /* 0x080ff000000418a8 */
[C---:B------:R-:W-:Y:S07]  /*186b0*/  HMMA.16816.F32.BF16 R172, R128.reuse, R174, R36 ;  /* 0x000000ae80ac723c */ /* 0x040fee0000041824 */
[----:B------:R-:W-:Y:S01]  /*186c0*/  IMAD.MOV.U32 R37, RZ, RZ, R135 ;  /* 0x000000ffff257224 */ /* 0x000fe200078e0087 */
[----:B------:R-:W-:Y:S01]  /*186d0*/  HMMA.16816.F32.BF16 R144, R128, R156, R144 ;  /* 0x0000009c8090723c */ /* 0x000fe20000041890 */
[----:B------:R-:W-:Y:S01]  /*186e0*/  IMAD.MOV.U32 R135, RZ, RZ, R98 ;  /* 0x000000ffff877224 */ /* 0x000fe200078e0062 */
[----:B------:R-:W-:Y:S01]  /*186f0*/  MOV R38, R7 ;  /* 0x0000000700267202 */ /* 0x000fe20000000f00 */
[----:B------:R-:W1:Y:S01]  /*18700*/  LDSM.16.MT88.4 R96, [R226+0x3900] ;  /* 0x00390000e260783b */ /* 0x000e620000004200 */
[----:B------:R-:W-:-:S04]  /*18710*/  IMAD.MOV.U32 R39, RZ, RZ, R6 ;  /* 0x000000ffff277224 */ /* 0x000fc800078e0006 */
[C---:B------:R-:W-:Y:S08]  /*18720*/  HMMA.16816.F32.BF16 R148, R124.reuse, R156, R148 ;  /* 0x0000009c7c94723c */ /* 0x040ff00000041894 */
[-C--:B------:R-:W-:Y:S08]  /*18730*/  HMMA.16816.F32.BF16 R152, R124, R158.reuse, R152 ;  /* 0x0000009e7c98723c */ /* 0x080ff00000041898 */
[----:B------:R-:W-:Y:S07]  /*18740*/  HMMA.16816.F32.BF16 R156, R128, R158, R40 ;  /* 0x0000009e809c723c */ /* 0x000fee0000041828 */
[----:B------:R-:W-:Y:S01]  /*18750*/  IMAD.MOV.U32 R41, RZ, RZ, R4 ;  /* 0x000000ffff297224 */ /* 0x000fe200078e0004 */
[----:B------:R-:W-:-:S02]  /*18760*/  MOV R40, R5 ;  /* 0x0000000500287202 */ /* 0x000fc40000000f00 */
[----:B------:R-:W2:Y:S01]  /*18770*/  LDSM.16.MT88.4 R4, [R227+0x3900] ;  /* 0x00390000e304783b */ /* 0x000ea20000004200 */
[----:B------:R-:W-:Y:S01]  /*18780*/  MOV R0, R95 ;  /* 0x0000005f00007202 */ /* 0x000fe20000000f00 */
[----:B------:R-:W-:Y:S01]  /*18790*/  FADD.FTZ R2, R205, R204 ;  /* 0x000000cccd027221 */ /* 0x000fe20000010000 */
[----:B------:R-:W-:Y:S01]  /*187a0*/  MOV R36, R139 ;  /* 0x0000008b00247202 */ /* 0x000fe20000000f00 */
[----:B------:R-:W-:Y:S01]  /*187b0*/  HMMA.16816.F32.BF16 R176, R128, R188, R176 ;  /* 0x000000bc80b0723c */ /* 0x000fe200000418b0 */
[----:B------:R-:W-:Y:S01]  /*187c0*/  FADD.FTZ R3, R92, R80 ;  /* 0x000000505c037221 */ /* 0x000fe20000010000 */
[----:B------:R-:W-:Y:S01]  /*187d0*/  MOV R42, R71 ;  /* 0x00000047002a7202 */ /* 0x000fe20000000f00 */
[----:B------:R-:W-:-:S05]  /*187e0*/  FADD.FTZ R0, R0, R2 ;  /* 0x0000000200007221 */ /* 0x000fca0000010000 */
[----:B------:R-:W-:Y:S01]  /*187f0*/  HMMA.16816.F32.BF16 R180, R124, R188, R180 ;  /* 0x000000bc7cb4723c */ /* 0x000fe200000418b4 */
[----:B------:R-:W-:Y:S01]  /*18800*/  FADD.FTZ R2, R36, R8 ;  /* 0x0000000824027221 */ /* 0x000fe20000010000 */
[----:B------:R-:W-:Y:S01]  /*18810*/  MOV R121, R132 ;  /* 0x0000008400797202 */ /* 0x000fe20000000f00 */
[----:B------:R-:W-:-:S05]  /*18820*/  FADD.FTZ R9, R37, R9 ;  /* 0x0000000925097221 */ /* 0x000fca0000010000 */
[-C--:B------:R-:W-:Y:S01]  /*18830*/  HMMA.16816.F32.BF16 R184, R124, R190.reuse, R184 ;  /* 0x000000be7cb8723c */ /* 0x080fe200000418b8 */
[----:B------:R-:W-:Y:S01]  /*18840*/  FADD.FTZ R8, R38, R0 ;  /* 0x0000000026087221 */ /* 0x000fe20000010000 */
[----:B------:R-:W-:Y:S01]  /*18850*/  MOV R123, R114 ;  /* 0x00000072007b7202 */ /* 0x000fe20000000f00 */
[----:B------:R-:W-:Y:S02]  /*18860*/  IMAD.MOV.U32 R120, RZ, RZ, R133 ;  /* 0x000000ffff787224 */ /* 0x000fe400078e0085 */
[----:B------:R-:W-:Y:S02]  /*18870*/  IMAD.MOV.U32 R122, RZ, RZ, R115 ;  /* 0x000000ffff7a7224 */ /* 0x000fe400078e0073 */
[----:B------:R-:W-:Y:S01]  /*18880*/  IMAD.MOV.U32 R28, RZ, RZ, R26 ;  /* 0x000000ffff1c7224 */ /* 0x000fe200078e001a */
[----:B------:R-:W-:Y:S01]  /*18890*/  HMMA.16816.F32.BF16 R188, R128, R190, R32 ;  /* 0x000000be80bc723c */ /* 0x000fe20000041820 */
[----:B------:R-:W-:Y:S01]  /*188a0*/  MOV R133, R94 ;  /* 0x0000005e00857202 */ /* 0x000fe20000000f00 */
[----:B------:R-:W-:Y:S01]  /*188b0*/  IMAD.MOV.U32 R82, RZ, RZ, R239 ;  /* 0x000000ffff527224 */ /* 0x000fe200078e00ef */
[----:B------:R-:W-:Y:S01]  /*188c0*/  MOV R27, R113 ;  /* 0x00000071001b7202 */ /* 0x000fe20000000f00 */
[----:B------:R-:W-:Y:S01]  /*188d0*/  FADD.FTZ R0, R41, R9 ;  /* 0x0000000929007221 */ /* 0x000fe20000010000 */
[----:B------:R-:W-:Y:S01]  /*188e0*/  MOV R245, R69 ;  /* 0x0000004500f57202 */ /* 0x000fe20000000f00 */
[----:B------:R-:W-:Y:S01]  /*188f0*/  FADD.FTZ R8, R42, R8 ;  /* 0x000000082a087221 */ /* 0x000fe20000010000 */
[----:B------:R-:W3:Y:S01]  /*18900*/  LDSM.16.MT88.4 R204, [R227+0x1900] ;  /* 0x00190000e3cc783b */ /* 0x000ee20000004200 */
[----:B------:R-:W-:-:S02]  /*18910*/  IMAD.MOV.U32 R35, RZ, RZ, R93 ;  /* 0x000000ffff237224 */ /* 0x000fc400078e005d */
[----:B------:R-:W-:Y:S01]  /*18920*/  IMAD.MOV.U32 R43, RZ, RZ, R70 ;  /* 0x000000ffff2b7224 */ /* 0x000fe200078e0046 */
[----:B------:R-:W-:Y:S01]  /*18930*/  USHF.R.S32.HI UR4, URZ, 0x1f, UR18 ;  /* 0x0000001f3f047899 */ /* 0x000fe20008011412 */
[----:B------:R-:W-:Y:S01]  /*18940*/  FADD.FTZ R3, R35, R3 ;  /* 0x0000000323037221 */ /* 0x000fe20000010000 */
[----:B-1----:R-:W-:Y:S01]  /*18950*/  HMMA.16816.F32.BF16 R92, R124, R98, R84 ;  /* 0x000000627c5c723c */ /* 0x002fe20000041854 */
[----:B------:R-:W-:Y:S01]  /*18960*/  FADD.FTZ R2, R40, R2 ;  /* 0x0000000228027221 */ /* 0x000fe20000010000 */
[----:B------:R1:W5:Y:S01]  /*18970*/  LDL.LU R239, [R1+0x8c] ;  /* 0x00008c0001ef7983 */ /* 0x0003620000300800 */
[----:B------:R-:W-:Y:S01]  /*18980*/  FADD.FTZ R3, R39, R3 ;  /* 0x0000000327037221 */ /* 0x000fe20000010000 */
[----:B------:R-:W-:Y:S01]  /*18990*/  MOV R71, R82 ;  /* 0x0000005200477202 */ /* 0x000fe20000000f00 */
[----:B------:R-:W-:-:S03]  /*189a0*/  IMAD.MOV.U32 R70, RZ, RZ, R81 ;  /* 0x000000ffff467224 */ /* 0x000fc600078e0051 */
[-C--:B--2---:R-:W-:Y:S01]  /*189b0*/  HMMA.16816.F32.BF16 R116, R128, R4.reuse, R116 ;  /* 0x000000048074723c */ /* 0x084fe20000041874 */
        /* <DEDUP_REMOVED lines=9> */
[----:B------:R-:W-:Y:S01]  /*18a50*/  IMAD.MOV.U32 R139, RZ, RZ, R112 ;  /* 0x000000ffff8b7224 */ /* 0x000fe200078e0070 */
[----:B------:R-:W-:Y:S01]  /*18a60*/  MOV R27, R71 ;  /* 0x00000047001b7202 */ /* 0x000fe20000000f00 */
[----:B------:R-:W-:Y:S01]  /*18a70*/  IMAD.MOV.U32 R132, RZ, RZ, R83 ;  /* 0x000000ffff847224 */ /* 0x000fe200078e0053 */
[----:B------:R-:W-:Y:S01]  /*18a80*/  LDSM.16.MT88.4 R112, [R228+0x3900] ;  /* 0x00390000e470783b */ /* 0x000fe20000004200 */
[----:B------:R-:W-:-:S02]  /*18a90*/  FADD.FTZ R4, R31, R0 ;  /* 0x000000001f047221 */ /* 0x000fc40000010000 */
[----:B------:R-:W-:Y:S01]  /*18aa0*/  FADD.FTZ R0, R28, R8 ;  /* 0x000000081c007221 */ /* 0x000fe20000010000 */
[----:B------:R-:W2:Y:S01]  /*18ab0*/  LDSM.16.MT88.4 R80, [R225+0x3900] ;  /* 0x00390000e150783b */ /* 0x000ea20000004200 */
[----:B------:R-:W-:Y:S02]  /*18ac0*/  FADD.FTZ R5, R43, R3 ;  /* 0x000000032b057221 */ /* 0x000fe40000010000 */
[----:B------:R-:W-:Y:S01]  /*18ad0*/  FADD.FTZ R3, R30, R2 ;  /* 0x000000021e037221 */ /* 0x000fe20000010000 */
[----:B------:R-:W-:Y:S01]  /*18ae0*/  ULEA.HI UR4, UR4, UR18, URZ, 0x6 ;  /* 0x0000001204047291 */ /* 0x000fe2000f8f303f */
[----:B------:R-:W-:Y:S01]  /*18af0*/  FADD.FTZ R0, R245, R0 ;  /* 0x00000000f5007221 */ /* 0x000fe20000010000 */
[----:B------:R1:W5:Y:S01]  /*18b00*/  LDL.LU R238, [R1+0x88] ;  /* 0x0000880001ee7983 */ /* 0x0003620000300800 */
[----:B------:R-:W-:Y:S02]  /*18b10*/  FADD.FTZ R2, R247, R5 ;  /* 0x00000005f7027221 */ /* 0x000fe40000010000 */
[----:B------:R-:W-:-:S02]  /*18b20*/  FADD.FTZ R4, R246, R4 ;  /* 0x00000004f6047221 */ /* 0x000fc40000010000 */
[----:B------:R-:W-:Y:S01]  /*18b30*/  FADD.FTZ R3, R29, R3 ;  /* 0x000000031d037221 */ /* 0x000fe20000010000 */
[----:B------:R-:W-:Y:S01]  /*18b40*/  USHF.R.S32.HI UR4, URZ, 0x6, UR4 ;  /* 0x000000063f047899 */ /* 0x000fe20008011404 */
[----:B------:R-:W-:Y:S01]  /*18b50*/  FADD.FTZ R0, R133, R0 ;  /* 0x0000000085007221 */ /* 0x000fe20000010000 */
[----:B------:R1:W5:Y:S01]  /*18b60*/  LDL.LU R237, [R1+0x84] ;  /* 0x0000840001ed7983 */ /* 0x0003620000300800 */
[----:B------:R-:W-:Y:S02]  /*18b70*/  FADD.FTZ R2, R26, R2 ;  /* 0x000000021a027221 */ /* 0x000fe40000010000 */
[----:B------:R-:W-:Y:S01]  /*18b80*/  FADD.FTZ R4, R132, R4 ;  /* 0x0000000484047221 */ /* 0x000fe20000010000 */
[----:B------:R1:W5:Y:S01]  /*18b90*/  LDL.LU R236, [R1+0x80] ;  /* 0x0000800001ec7983 */ /* 0x0003620000300800 */
[----:B------:R-:W-:Y:S02]  /*18ba0*/  FADD.FTZ R3, R27, R3 ;  /* 0x000000031b037221 */ /* 0x000fe40000010000 */
[----:B------:R-:W-:Y:S01]  /*18bb0*/  FADD.FTZ R0, R140, R0 ;  /* 0x000000008c007221 */ /* 0x000fe20000010000 */
[----:B------:R1:W5:Y:S01]  /*18bc0*/  LDL.LU R235, [R1+0x7c] ;  /* 0x00007c0001eb7983 */ /* 0x0003620000300800 */
[----:B------:R-:W-:-:S02]  /*18bd0*/  FADD.FTZ R2, R252, R2 ;  /* 0x00000002fc027221 */ /* 0x000fc40000010000 */
[----:B------:R-:W-:Y:S01]  /*18be0*/  FADD.FTZ R4, R139, R4 ;  /* 0x000000048b047221 */ /* 0x000fe20000010000 */
[----:B------:R1:W5:Y:S01]  /*18bf0*/  LDL.LU R234, [R1+0x78] ;  /* 0x0000780001ea7983 */ /* 0x0003620000300800 */
[----:B------:R-:W-:Y:S02]  /*18c00*/  FADD.FTZ R3, R135, R3 ;  /* 0x0000000387037221 */ /* 0x000fe40000010000 */
[----:B------:R-:W-:Y:S01]  /*18c10*/  FADD.FTZ R0, R141, R0 ;  /* 0x000000008d007221 */ /* 0x000fe20000010000 */
[----:B------:R1:W5:Y:S01]  /*18c20*/  LDL.LU R233, [R1+0x74] ;  /* 0x0000740001e97983 */ /* 0x0003620000300800 */
[----:B------:R-:W-:Y:S02]  /*18c30*/  FADD.FTZ R2, R59, R2 ;  /* 0x000000023b027221 */ /* 0x000fe40000010000 */
[----:B------:R-:W-:Y:S01]  /*18c40*/  FADD.FTZ R4, R52, R4 ;  /* 0x0000000434047221 */ /* 0x000fe20000010000 */
[----:B------:R-:W-:Y:S01]  /*18c50*/  UIADD3 UR21, UR12, -0x2, URZ ;  /* 0xfffffffe0c157890 */ /* 0x000fe2000fffe03f */
[----:B------:R-:W-:Y:S01]  /*18c60*/  FADD.FTZ R3, R54, R3 ;  /* 0x0000000336037221 */ /* 0x000fe20000010000 */
[----:B------:R1:W5:Y:S01]  /*18c70*/  LDL.LU R232, [R1+0x70] ;  /* 0x0000700001e87983 */ /* 0x0003620000300800 */
[----:B------:R-:W-:-:S02]  /*18c80*/  FADD.FTZ R0, R142, R0 ;  /* 0x000000008e007221 */ /* 0x000fc40000010000 */
[----:B------:R-:W-:Y:S01]  /*18c90*/  FADD.FTZ R2, R60, R2 ;  /* 0x000000023c027221 */ /* 0x000fe20000010000 */
[----:B------:R-:W-:Y:S01]  /*18ca0*/  IMNMX R5, RZ, UR4, !PT ;  /* 0x00000004ff057c17 */ /* 0x000fe2000f800200 */
        /* <DEDUP_REMOVED lines=24> */
[----:B------:R-:W-:Y:S01]  /*18e30*/  FADD.FTZ R4, R12, R4 ;  /* 0x000000040c047221 */ /* 0x000fe20000010000 */
[----:B------:R4:W-:Y:S01]  /*18e40*/  STL [R1+0x24], R5 ;  /* 0x0000240501007387 */ /* 0x0009e20000100800 */
[----:B------:R-:W-:Y:S01]  /*18e50*/  FADD.FTZ R3, R17, R3 ;  /* 0x0000000311037221 */ /* 0x000fe20000010000 */
[----:B------:R-:W-:Y:S02]  /*18e60*/  ISETP.LE.AND P0, PT, R5, UR21, PT ;  /* 0x0000001505007c0c */ /* 0x000fe4000bf03270 */
[----:B------:R1:W-:Y:S01]  /*18e70*/  STL [R1+0x8], R0 ;  /* 0x0000080001007387 */ /* 0x0003e20000100800 */
[----:B---3--:R-:W-:Y:S01]  /*18e80*/  HMMA.16816.F32.BF16 R196, R124, R204, R196 ;  /* 0x000000cc7cc4723c */ /* 0x008fe200000418c4 */
[----:B----4-:R-:W-:-:S02]  /*18e90*/  FADD.FTZ R5, R20, R2 ;  /* 0x0000000214057221 */ /* 0x010fc40000010000 */
[----:B------:R-:W-:Y:S02]  /*18ea0*/  FADD.FTZ R2, R14, R3 ;  /* 0x000000030e027221 */ /* 0x000fe40000010000 */
[----:B-1----:R-:W-:Y:S01]  /*18eb0*/  FADD.FTZ R0, R13, R4 ;  /* 0x000000040d007221 */ /* 0x002fe20000010000 */
[----:B------:R1:W-:Y:S04]  /*18ec0*/  STL [R1+0xc], R5 ;  /* 0x00000c0501007387 */ /* 0x0003e80000100800 */
[----:B------:R1:W-:Y:S04]  /*18ed0*/  STL [R1+0x10], R0 ;  /* 0x0000100001007387 */ /* 0x0003e80000100800 */
[----:B------:R1:W-:Y:S01]  /*18ee0*/  STL [R1+0x14], R2 ;  /* 0x0000140201007387 */ /* 0x0003e20000100800 */
[C---:B------:R-:W-:Y:S08]  /*18ef0*/  HMMA.16816.F32.BF16 R200, R124.reuse, R206, R200 ;  /* 0x000000ce7cc8723c */ /* 0x040ff000000418c8 */
        /* <DEDUP_REMOVED lines=15> */
[----:B------:R-:W-:Y:S07]  /*18ff0*/  @!P0 BRA `(.L_x_1786) ;  /* 0x0000554000008947 */ /* 0x000fee0003800000 */
[----:B-1----:R-:W2:Y:S04]  /*19000*/  LDL.64 R26, [R1+0x58] ;  /* 0x00005800011a7983 */ /* 0x002ea80000100a00 */
[----:B------:R-:W3:Y:S04]  /*19010*/  LDL.64 R42, [R1+0x48] ;  /* 0x00004800012a7983 */ /* 0x000ee80000100a00 */
[----:B------:R-:W4:Y:S04]  /*19020*/  LDL.64 R132, [R1+0x40] ;  /* 0x0000400001847983 */ /* 0x000f280000100a00 */
[----:B------:R-:W4:Y:S01]  /*19030*/  LDL.64 R28, [R1+0x50] ;  /* 0x00005000011c7983 */ /* 0x000f220000100a00 */
[----:B------:R-:W-:Y:S01]  /*19040*/  MOV R140, R134 ;  /* 0x00000086008c7202 */ /* 0x000fe20000000f00 */
[----:B------:R-:W-:Y:S01]  /*19050*/  IMAD.MOV.U32 R139, RZ, RZ, R136 ;  /* 0x000000ffff8b7224 */ /* 0x000fe200078e0088 */
[----:B------:R-:W-:-:S02]  /*19060*/  ULDC.64 UR8, c[0x0][0x1e0] ;  /* 0x0000780000087ab9 */ /* 0x000fc40000000a00 */
[----:B------:R-:W-:Y:S02]  /*19070*/  UIADD3 UR11, UR6, 0x80, URZ ;  /* 0x00000080060b7890 */ /* 0x000fe4000fffe03f */
[----:B------:R-:W-:Y:S02]  /*19080*/  USHF.L.U32 UR10, UR8, 0x5, URZ ;  /* 0x00000005080a7899 */ /* 0x000fe4000800063f */
[----:B------:R-:W-:Y:S02]  /*19090*/  UMOV UR22, UR21 ;  /* 0x0000001500167c82 */ /* 0x000fe40008000000 */
[----:B------:R-:W-:Y:S02]  /*190a0*/  UMOV UR12, 0xffffffc0 ;  /* 0xffffffc0000c7882 */ /* 0x000fe40000000000 */
[----:B------:R-:W-:Y:S01]  /*190b0*/  ULDC.64 UR4, c[0x0][0x208] ;  /* 0x0000820000047ab9 */ /* 0x000fe20000000a00 */
[----:B--2---:R-:W-:Y:S02]  /*190c0*/  IMAD.MOV.U32 R30, RZ, RZ, R26 ;  /* 0x000000ffff1e7224 */ /* 0x004fe400078e001a */
[----:B------:R-:W-:Y:S01]  /*190d0*/  IMAD.MOV.U32 R31, RZ, RZ, R27 ;  /* 0x000000ffff1f7224 */ /* 0x000fe200078e001b */
[----:B---3--:R-:W-:-:S02]  /*190e0*/  IADD3 R0, R42, 0x40, RZ ;  /* 0x000000402a007810 */ /* 0x008fc40007ffe0ff */
[----:B------:R-:W-:Y:S01]  /*190f0*/  IADD3 RZ, P0, R42, 0x40, RZ ;  /* 0x000000402aff7810 */ /* 0x000fe20007f1e0ff */
[----:B----4-:R-:W-:Y:S01]  /*19100*/  IMAD.MOV.U32 R27, RZ, RZ, R133 ;  /* 0x000000ffff1b7224 */ /* 0x010fe200078e0085 */
[----:B------:R-:W-:Y:S01]  /*19110*/  IADD3 R3, P1, R30, 0x40, RZ ;  /* 0x000000401e037810 */ /* 0x000fe20007f3e0ff */
[----:B------:R1:W-:Y:S03]  /*19120*/  STL [R1+0x34], R0 ;  /* 0x0000340001007387 */ /* 0x0003e60000100800 */
[----:B------:R-:W-:Y:S01]  /*19130*/  IADD3.X R2, RZ, R29, RZ, P1, !PT ;  /* 0x0000001dff027210 */ /* 0x000fe20000ffe4ff */
[----:B------:R2:W-:Y:S01]  /*19140*/  STL [R1+0x30], R3 ;  /* 0x0000300301007387 */ /* 0x0005e20000100800 */
[----:B-1----:R-:W-:-:S05]  /*19150*/  IMAD.X R0, RZ, RZ, R27, P0 ;  /* 0x000000ffff007224 */ /* 0x002fca00000e061b */
[----:B------:R2:W-:Y:S04]  /*19160*/  STL [R1+0x28], R0 ;  /* 0x0000280001007387 */ /* 0x0005e80000100800 */
[----:B------:R2:W-:Y:S01]  /*19170*/  STL [R1+0x2c], R2 ;  /* 0x00002c0201007387 */ /* 0x0005e20000100800 */
[----:B------:R-:W-:Y:S01]  /*19180*/  MOV R26, R132 ;  /* 0x00000084001a7202 */ /* 0x000fe20000000f00 */
[----:B------:R-:W-:Y:S01]  /*19190*/  IMAD.MOV.U32 R132, RZ, RZ, R138 ;  /* 0x000000ffff847224 */ /* 0x000fe200078e008a */
[----:B------:R-:W-:Y:S02]  /*191a0*/  MOV R133, R137 ;  /* 0x0000008900857202 */ /* 0x000fe40000000f00 */
.L_x_1787:
[----:B--2---:R-:W2:Y:S01]  /*191b0*/  LDL.64 R2, [R1+0x58] ;  /* 0x0000580001027983 */ /* 0x004ea20000100a00 */
[----:B------:R-:W-:Y:S04]  /*191c0*/  DEPBAR.LE SB0, 0x0 ;  /* 0x000080000000791a */ /* 0x000fe80000000000 */
[----:B------:R-:W-:Y:S01]  /*191d0*/  UISETP.GE.AND UP0, UPT, UR22, URZ, UPT ;  /* 0x0000003f1600728c */ /* 0x000fe2000bf06270 */
[----:B------:R-:W3:Y:S01]  /*191e0*/  LDL.64 R142, [R1+0x50] ;  /* 0x00005000018e7983 */ /* 0x000ee20000100a00 */
[----:B------:R-:W-:Y:S05]  /*191f0*/  UISETP.GE.AND UP1, UPT, UR22, 0x1, UPT ;  /* 0x000000011600788c */ /* 0x000fea000bf26270 */
[----:B------:R-:W-:Y:S01]  /*19200*/  BAR.SYNC.DEFER_BLOCKING 0x0 ;  /* 0x0000000000007b1d */ /* 0x000fe20000010000 */
[----:B------:R-:W-:Y:S03]  /*19210*/  PLOP3.LUT P0, PT, PT, PT, UP0, 0x80, 0x0 ;  /* 0x000000000000781c */ /* 0x000fe60003f0f008 */
[----:B------:R-:W-:Y:S02]  /*19220*/  @UP0 USHF.R.S32.HI UR15, URZ, 0x1f, UR22 ;  /* 0x0000001f3f0f0899 */ /* 0x000fe40008011416 */
[----:B------:R-:W-:Y:S02]  /*19230*/  @UP0 UIMAD.WIDE.U32 UR20, UR22, UR4, URZ ;  /* 0x00000004161402a5 */ /* 0x000fe4000f8e003f */
[----:B------:R-:W-:Y:S02]  /*19240*/  @UP0 UIMAD UR15, UR15, UR4, URZ ;  /* 0x000000040f0f02a4 */ /* 0x000fe4000f8e023f */
[----:B------:R-:W-:Y:S02]  /*19250*/  @UP0 USHF.L.U32 UR18, UR20, 0x6, URZ ;  /* 0x0000000614120899 */ /* 0x000fe4000800063f */
[----:B------:R-:W-:Y:S02]  /*19260*/  @UP0 UIMAD UR15, UR22, UR5, UR15 ;  /* 0x00000005160f02a4 */ /* 0x000fe4000f8e020f */
[----:B------:R-:W-:Y:S02]  /*19270*/  @UP1 USHF.L.U32 UR19, UR8, 0x5, URZ ;  /* 0x0000000508131899 */ /* 0x000fe4000800063f */
[----:B------:R-:W-:Y:S02]  /*19280*/  @UP0 UIADD3 UR15, UR21, UR15, URZ ;  /* 0x0000000f150f0290 */ /* 0x000fe4000fffe03f */
[----:B------:R-:W-:Y:S02]  /*19290*/  UIADD3 UR21, UR22, -0x1, URZ ;  /* 0xffffffff16157890 */ /* 0x000fe4000fffe03f */
[----:B------:R-:W-:Y:S02]  /*192a0*/  @UP0 USHF.L.U64.HI UR15, UR20, 0x6, UR15 ;  /* 0x00000006140f0899 */ /* 0x000fe4000801020f */
[----:B------:R-:W-:Y:S01]  /*192b0*/  @UP1 UIMAD.WIDE.U32 UR30, UR21, UR8, URZ ;  /* 0x00000008151e12a5 */ /* 0x000fe2000f8e003f */
[----:B-----5:R-:W-:Y:S01]  /*192c0*/  LDSM.16.M88.4 R64, [R231+0x8100] ;  /* 0x00810000e740783b */ /* 0x020fe20000000200 */
[----:B------:R-:W-:Y:S02]  /*192d0*/  @UP1 UMOV UR20, 0x5 ;  /* 0x0000000500141882 */ /* 0x000fe40000000000 */
[----:B------:R-:W-:Y:S05]  /*192e0*/  @UP1 USHF.L.U64.HI UR20, UR8, UR20, UR9 ;  /* 0x0000001408141299 */ /* 0x000fea0008010209 */
[----:B------:R-:W4:Y:S04]  /*192f0*/  LDL R134, [R1+0x30] ;  /* 0x0000300001867983 */ /* 0x000f280000100800 */
[----:B------:R-:W4:Y:S04]  /*19300*/  LDL R136, [R1+0x2c] ;  /* 0x00002c0001887983 */ /* 0x000f280000100800 */
[----:B------:R1:W-:Y:S04]  /*19310*/  STL [R1+0x8c], R131 ;  /* 0x00008c8301007387 */ /* 0x0003e80000100800 */
[----:B------:R-:W1:Y:S08]  /*19320*/  LDSM.16.M88.4 R16, [R224+0x4100] ;  /* 0x00410000e010783b */ /* 0x000e700000000200 */
[----:B------:R-:W1:Y:S08]  /*19330*/  LDSM.16.M88.4 R60, [R231+0xa100] ;  /* 0x00a10000e73c783b */ /* 0x000e700000000200 */
[----:B------:R-:W1:Y:S08]  /*19340*/  LDSM.16.M88.4 R32, [R224+0x4900] ;  /* 0x00490000e020783b */ /* 0x000e700000000200 */
[----:B-1----:R-:W4:Y:S04]  /*19350*/  LDL R131, [R1+0x18] ;  /* 0x0000180001837983 */ /* 0x002f280000100800 */
[----:B------:R-:W1:Y:S08]  /*19360*/  LDSM.16.M88.4 R48, [R224+0x5100] ;  /* 0x00510000e030783b */ /* 0x000e700000000200 */
[----:B------:R-:W1:Y:S01]  /*19370*/  LDSM.16.M88.4 R208, [R224+0x5900] ;  /* 0x00590000e0d0783b */ /* 0x000e620000000200 */
[-C--:B------:R-:W-:Y:S07]  /*19380*/  HMMA.16816.F32.BF16 R4, R64, R16.reuse, RZ ;  /* 0x000000104004723c */ /* 0x080fee00000418ff */
[----:B------:R-:W-:Y:S01]  /*19390*/  LDSM.16.M88.4 R212, [R233+0x8100] ;  /* 0x00810000e9d4783b */ /* 0x000fe20000000200 */
[C---:B------:R-:W-:Y:S07]  /*193a0*/  HMMA.16816.F32.BF16 R8, R60.reuse, R16, RZ ;  /* 0x000000103c08723c */ /* 0x040fee00000418ff */
[----:B------:R-:W1:Y:S01]  /*193b0*/  LDSM.16.M88.4 R216, [R235] ;  /* 0x00000000ebd8783b */ /* 0x000e620000000200 */
[-C--:B------:R-:W-:Y:S07]  /*193c0*/  HMMA.16816.F32.BF16 R12, R60, R18.reuse, RZ ;  /* 0x000000123c0c723c */ /* 0x080fee00000418ff */
[----:B------:R-:W1:Y:S01]  /*193d0*/  LDSM.16.M88.4 R220, [R233+0xa100] ;  /* 0x00a10000e9dc783b */ /* 0x000e620000000200 */
[C---:B------:R-:W-:Y:S07]  /*193e0*/  HMMA.16816.F32.BF16 R16, R64.reuse, R18, RZ ;  /* 0x000000124010723c */ /* 0x040fee00000418ff */
[----:B------:R1:W-:Y:S01]  /*193f0*/  STL [R1+0x60], R235 ;  /* 0x000060eb01007387 */ /* 0x0003e20000100800 */
[-C--:B------:R-:W-:Y:S03]  /*19400*/  HMMA.16816.F32.BF16 R20, R64, R32.reuse, RZ ;  /* 0x000000204014723c */ /* 0x080fe600000418ff */
[----:B------:R-:W-:Y:S04]  /*19410*/  STL [R1+0x64], R243 ;  /* 0x000064f301007387 */ /* 0x000fe80000100800 */
[----:B------:R-:W-:Y:S01]  /*19420*/  STL [R1+0x68], R242 ;  /* 0x000068f201007387 */ /* 0x000fe20000100800 */
[C---:B------:R-:W-:Y:S03]  /*19430*/  HMMA.16816.F32.BF16 R24, R60.reuse, R32, RZ ;  /* 0x000000203c18723c */ /* 0x040fe600000418ff */
[----:B------:R-:W-:Y:S05]  /*19440*/  STL [R1+0x6c], R241 ;  /* 0x00006cf101007387 */ /* 0x000fea0000100800 */
[-C--:B------:R-:W-:Y:S01]  /*19450*/  HMMA.16816.F32.BF16 R28, R60, R34.reuse, RZ ;  /* 0x000000223c1c723c */ /* 0x080fe200000418ff */
[----:B-1----:R-:W4:Y:S07]  /*19460*/  LDL R235, [R1+0x38] ;  /* 0x0000380001eb7983 */ /* 0x002f2e0000100800 */
        /* <DEDUP_REMOVED lines=19> */
[----:B------:R1:W3:Y:S07]  /*195a0*/  LDSM.16.M88.4 R208, [R241] ;  /* 0x00000000f1d0783b */ /* 0x0002ee0000000200 */
[-C--:B--2---:R-:W-:Y:S08]  /*195b0*/  HMMA.16816.F32.BF16 R36, R212, R216.reuse, R36 ;  /* 0x000000d8d424723c */ /* 0x084ff00000041824 */
[C---:B------:R-:W-:Y:S04]  /*195c0*/  HMMA.16816.F32.BF16 R40, R220.reuse, R216, R40 ;  /* 0x000000d8dc28723c */ /* 0x040fe80000041828 */
[----:B------:R-:W-:Y:S04]  /*195d0*/  @P0 IADD3 R0, P2, R2, UR18, RZ ;  /* 0x0000001202000c10 */ /* 0x000fe8000ff5e0ff */
[-C--:B------:R-:W-:Y:S01]  /*195e0*/  HMMA.16816.F32.BF16 R44, R220, R218.reuse, R44 ;  /* 0x000000dadc2c723c */ /* 0x080fe2000004182c */
[----:B-1----:R-:W2:Y:S03]  /*195f0*/  LDL R241, [R1+0x20] ;  /* 0x0000200001f17983 */ /* 0x002ea60000100800 */
[C---:B------:R-:W-:Y:S01]  /*19600*/  @P0 LEA R2, P1, R0.reuse, c[0x0][0x1f8], 0x1 ;  /* 0x00007e0000020a11 */ /* 0x040fe200078208ff */
[----:B------:R-:W-:Y:S01]  /*19610*/  STL [R1+0x70], R231 ;  /* 0x000070e701007387 */ /* 0x000fe20000100800 */
[----:B---3--:R-:W-:Y:S02]  /*19620*/  @P0 IADD3.X R3, R143, UR15, RZ, P2, !PT ;  /* 0x0000000f8f030c10 */ /* 0x008fe400097fe4ff */
[C---:B------:R-:W-:Y:S01]  /*19630*/  HMMA.16816.F32.BF16 R48, R212.reuse, R218, R48 ;  /* 0x000000dad430723c */ /* 0x040fe20000041830 */
[----:B------:R-:W-:Y:S03]  /*19640*/  STL [R1+0x74], R224 ;  /* 0x000074e001007387 */ /* 0x000fe60000100800 */
[----:B------:R-:W-:Y:S01]  /*19650*/  @P0 LEA.HI.X R3, R0, c[0x0][0x1fc], R3, 0x1, P1 ;  /* 0x00007f0000030a11 */ /* 0x000fe200008f0c03 */
[----:B------:R-:W-:Y:S03]  /*19660*/  STL [R1+0x78], R240 ;  /* 0x000078f001007387 */ /* 0x000fe60000100800 */
[-C--:B------:R-:W-:Y:S01]  /*19670*/  HMMA.16816.F32.BF16 R52, R212, R208.reuse, R52 ;  /* 0x000000d0d434723c */ /* 0x080fe20000041834 */
[----:B------:R-:W-:Y:S04]  /*19680*/  STL [R1+0x7c], R233 ;  /* 0x00007ce901007387 */ /* 0x000fe80000100800 */
[----:B------:R-:W-:Y:S03]  /*19690*/  STL [R1+0x80], R239 ;  /* 0x000080ef01007387 */ /* 0x000fe60000100800 */
[C---:B------:R-:W-:Y:S01]  /*196a0*/  HMMA.16816.F32.BF16 R56, R220.reuse, R208, R56 ;  /* 0x000000d0dc38723c */ /* 0x040fe20000041838 */
[----:B------:R-:W-:Y:S04]  /*196b0*/  STL [R1+0x84], R238 ;  /* 0x000084ee01007387 */ /* 0x000fe80000100800 */
[----:B------:R-:W-:Y:S03]  /*196c0*/  STL [R1+0x88], R237 ;  /* 0x000088ed01007387 */ /* 0x000fe60000100800 */
[-C--:B------:R-:W-:Y:S04]  /*196d0*/  HMMA.16816.F32.BF16 R60, R220, R210.reuse, R60 ;  /* 0x000000d2dc3c723c */ /* 0x080fe8000004183c */
[----:B----4-:R-:W-:Y:S01]  /*196e0*/  @P0 IADD3 R0, P1, R134, UR18, RZ ;  /* 0x0000001286000c10 */ /* 0x010fe2000ff3e0ff */
[----:B------:R-:W-:Y:S03]  /*196f0*/  @UP1 USHF.L.U32 UR18, UR30, 0x6, URZ ;  /* 0x000000061e121899 */ /* 0x000fe6000800063f */
[----:B------:R-:W-:Y:S04]  /*19700*/  HMMA.16816.F32.BF16 R64, R212, R210, R64 ;  /* 0x000000d2d440723c */ /* 0x000fe80000041840 */
[----:B------:R-:W-:Y:S02]  /*19710*/  @P0 LEA R134, P2, R0, c[0x0][0x1f8], 0x1 ;  /* 0x00007e0000860a11 */ /* 0x000fe400078408ff */
[----:B------:R-:W-:Y:S01]  /*19720*/  @P0 IADD3.X R135, R136, UR15, RZ, P1, !PT ;  /* 0x0000000f88870c10 */ /* 0x000fe20008ffe4ff */
[----:B------:R-:W-:Y:S05]  /*19730*/  UIMAD UR15, UR22, UR12, 0x1 ;  /* 0x00000001160f74a4 */ /* 0x000fea000f8e020c */
[----:B------:R-:W-:Y:S02]  /*19740*/  @P0 LEA.HI.X R135, R0, c[0x0][0x1fc], R135, 0x1, P2 ;  /* 0x00007f0000870a11 */ /* 0x000fe400010f0c87 */
[C---:B------:R-:W-:Y:S02]  /*19750*/  LOP3.LUT P5, RZ, R131.reuse, 0x1, RZ, 0xc0, !PT ;  /* 0x0000000183ff7812 */ /* 0x040fe400078ac0ff */
[----:B------:R-:W-:Y:S11]  /*19760*/  LOP3.LUT P4, RZ, R131, 0x2, RZ, 0xc0, !PT ;  /* 0x0000000283ff7812 */ /* 0x000ff6000788c0ff */
[----:B------:R-:W-:Y:S01]  /*19770*/  @!PT LDS RZ, [RZ] ;  /* 0x00000000fffff984 */ /* 0x000fe20000000800 */
[----:B------:R-:W-:Y:S01]  /*19780*/  @!PT LDS RZ, [RZ] ;  /* 0x00000000fffff984 */ /* 0x000fe20000000800 */
[----:B------:R-:W-:Y:S01]  /*19790*/  @!PT LDS RZ, [RZ] ;  /* 0x00000000fffff984 */ /* 0x000fe20000000800 */
[----:B------:R1:W-:Y:S08]  /*197a0*/  @P0 LDGSTS.E.BYPASS.LTC128B.128 [R244+0x100], [R2.64], !P5 ;  /* 0x0010000002f40fae */ /* 0x0003f0000e901d5c */
[----:B------:R3:W-:Y:S01]  /*197b0*/  @P0 LDGSTS.E.BYPASS.LTC128B.128 [R244+0x2100], [R134.64], !P4 ;  /* 0x0210000086f40fae */ /* 0x0007e2000e101d5c */
[----:B-1----:R-:W-:Y:S04]  /*197c0*/  @P0 IADD3 R2, P1, R2, UR6, RZ ;  /* 0x0000000602020c10 */ /* 0x002fe8000ff3e0ff */
[----:B------:R-:W-:Y:S02]  /*197d0*/  @P0 IADD3.X R3, R3, UR7, RZ, P1, !PT ;  /* 0x0000000703030c10 */ /* 0x000fe40008ffe4ff */
[C---:B------:R-:W-:Y:S02]  /*197e0*/  @P0 IADD3 R142, P3, R2.reuse, UR11, RZ ;  /* 0x0000000b028e0c10 */ /* 0x040fe4000ff7e0ff */
[----:B---3--:R-:W-:Y:S01]  /*197f0*/  @P0 IADD3 R134, P1, R2, UR6, RZ ;  /* 0x0000000602860c10 */ /* 0x008fe2000ff3e0ff */
[----:B------:R1:W-:Y:S01]  /*19800*/  @P0 LDGSTS.E.BYPASS.LTC128B.128 [R244+0x900], [R2.64], !P5 ;  /* 0x0090000002f40fae */ /* 0x0003e2000e901d5c */
[C---:B------:R-:W-:Y:S02]  /*19810*/  @P0 IADD3.X R143, R3.reuse, UR14, RZ, P3, !PT ;  /* 0x0000000e038f0c10 */ /* 0x040fe40009ffe4ff */
[----:B------:R-:W-:Y:S02]  /*19820*/  @P0 IADD3.X R135, R3, UR7, RZ, P1, !PT ;  /* 0x0000000703870c10 */ /* 0x000fe40008ffe4ff */
[C---:B------:R-:W-:Y:S03]  /*19830*/  @P0 IADD3 R136, P2, R134.reuse, UR6, RZ ;  /* 0x0000000686880c10 */ /* 0x040fe6000ff5e0ff */
[----:B------:R1:W-:Y:S01]  /*19840*/  @P0 LDGSTS.E.BYPASS.LTC128B.128 [R244+0x2900], [R2.64+0x80], !P4 ;  /* 0x0290008002f40fae */ /* 0x0003e2000e101d5c */
[C---:B------:R-:W-:Y:S07]  /*19850*/  @P0 IADD3.X R137, R135.reuse, UR7, RZ, P2, !PT ;  /* 0x0000000787890c10 */ /* 0x040fee00097fe4ff */
[----:B------:R3:W-:Y:S08]  /*19860*/  @P0 LDGSTS.E.BYPASS.LTC128B.128 [R244+0x1100], [R134.64], !P5 ;  /* 0x0110000086f40fae */ /* 0x0007f0000e901d5c */
[----:B------:R4:W-:Y:S08]  /*19870*/  @P0 LDGSTS.E.BYPASS.LTC128B.128 [R244+0x3100], [R142.64], !P4 ;  /* 0x031000008ef40fae */ /* 0x0009f0000e101d5c */
[----:B------:R2:W-:Y:S01]  /*19880*/  @P0 LDGSTS.E.BYPASS.LTC128B.128 [R244+0x1900], [R136.64], !P5 ;  /* 0x0190000088f40fae */ /* 0x0005e2000e901d5c */
[----:B-1----:R-:W-:Y:S04]  /*19890*/  @P0 IADD3 R2, P1, R134, UR11, RZ ;  /* 0x0000000b86020c10 */ /* 0x002fe8000ff3e0ff */
[----:B------:R-:W-:Y:S02]  /*198a0*/  @P0 IADD3.X R3, R135, UR14, RZ, P1, !PT ;  /* 0x0000000e87030c10 */ /* 0x000fe40008ffe4ff */
[----:B------:R-:W-:Y:S03]  /*198b0*/  PLOP3.LUT P1, PT, PT, PT, UP2, 0x80, 0x0 ;  /* 0x000000000000781c */ /* 0x000fe60003f2f028 */
[----:B------:R2:W-:Y:S01]  /*198c0*/  @P0 LDGSTS.E.BYPASS.LTC128B.128 [R244+0x3900], [R2.64], !P4 ;  /* 0x0390000002f40fae */ /* 0x0005e2000e101d5c */
[----:B------:R-:W-:Y:S07]  /*198d0*/  PLOP3.LUT P0, PT, PT, PT, UP2, 0x80, 0x0 ;  /* 0x000000000000781c */ /* 0x000fee0003f0f028 */
[----:B------:R-:W-:Y:S08]  /*198e0*/  LDSM.16.M88.4 R216, [R232+0x8100] ;  /* 0x00810000e8d8783b */ /* 0x000ff00000000200 */
[----:B------:R-:W1:Y:S08]  /*198f0*/  LDSM.16.M88.4 R220, [R230+0x4100] ;  /* 0x00410000e6dc783b */ /* 0x000e700000000200 */
[----:B------:R-:W3:Y:S08]  /*19900*/  LDSM.16.M88.4 R208, [R232+0xa100] ;  /* 0x00a10000e8d0783b */ /* 0x000ef00000000200 */
[----:B------:R-:W4:Y:S08]  /*19910*/  LDSM.16.M88.4 R212, [R230+0x4900] ;  /* 0x00490000e6d4783b */ /* 0x000f300000000200 */
[----:B------:R-:W0:Y:S01]  /*19920*/  LDGDEPBAR ;  /* 0x00000000000079af */ /* 0x000e220000000000 */
        /* <DEDUP_REMOVED lines=11> */
[C---:B------:R-:W-:Y:S04]  /*199e0*/  HMMA.16816.F32.BF16 R40, R208.reuse, R220, R40 ;  /* 0x000000dcd028723c */ /* 0x040fe80000041828 */
[----:B--2---:R-:W-:Y:S01]  /*199f0*/  @P1 IMAD.HI.U32 R2, R241, c[0x0][0x2c8], RZ ;  /* 0x0000b200f1021a27 */ /* 0x004fe200078e00ff */
[----:B------:R-:W-:Y:S03]  /*19a00*/  MOV R0, R241 ;  /* 0x000000f100007202 */ /* 0x000fe60000000f00 */
[-C--:B------:R-:W-:Y:S04]  /*19a10*/  HMMA.16816.F32.BF16 R44, R208, R222.reuse, R44 ;  /* 0x000000ded02c723c */ /* 0x080fe8000004182c */
[----:B------:R-:W-:Y:S04]  /*19a20*/  @P0 SHF.R.U32.HI R0, RZ, c[0x0][0x2cc], R2 ;  /* 0x0000b300ff000a19 */ /* 0x000fe80000011602 */
[C---:B------:R-:W-:Y:S01]  /*19a30*/  HMMA.16816.F32.BF16 R48, R216.reuse, R222, R48 ;  /* 0x000000ded830723c */ /* 0x040fe20000041830 */
[----:B------:R-:W-:Y:S07]  /*19a40*/  LDSM.16.M88.4 R220, [R229] ;  /* 0x00000000e5dc783b */ /* 0x000fee0000000200 */
[-C--:B---3--:R-:W-:Y:S01]  /*19a50*/  HMMA.16816.F32.BF16 R52, R216, R212.reuse, R52 ;  /* 0x000000d4d834723c */ /* 0x088fe20000041834 */
[----:B------:R-:W-:Y:S07]  /*19a60*/  SHFL.IDX PT, R3, R0, RZ, 0x1c1f ;  /* 0x001c1fff00037589 */ /* 0x000fee00000e0000 */
[C---:B------:R-:W-:Y:S01]  /*19a70*/  HMMA.16816.F32.BF16 R56, R208.reuse, R212, R56 ;  /* 0x000000d4d038723c */ /* 0x040fe20000041838 */
[----:B------:R-:W-:Y:S07]  /*19a80*/  SHFL.IDX PT, R2, R0, 0x2, 0x1c1f ;  /* 0x005c1f0000027f89 */ /* 0x000fee00000e0000 */
        /* <DEDUP_REMOVED lines=117> */
[----:B------:R-:W-:Y:S10]  /*1a1e0*/  MUFU.TANH R210, R15 ;  /* 0x0000000f00d27308 */ /* 0x000ff40000002400 */
[----:B------:R-:W-:Y:S01]  /*1a1f0*/  MUFU.TANH R134, R8 ;  /* 0x0000000800867308 */ /* 0x000fe20000002400 */
[----:B---3--:R-:W3:Y:S09]  /*1a200*/  LDSM.16.M88.4 R4, [R229+0x2800] ;  /* 0x00280000e504783b */ /* 0x008ef20000000200 */
[----:B------:R-:W-:Y:S10]  /*1a210*/  MUFU.TANH R13, R17 ;  /* 0x00000011000d7308 */ /* 0x000ff40000002400 */
[----:B------:R-:W-:Y:S10]  /*1a220*/  MUFU.TANH R141, R9 ;  /* 0x00000009008d7308 */ /* 0x000ff40000002400 */
[----:B------:R-:W-:Y:S10]  /*1a230*/  MUFU.TANH R135, R14 ;  /* 0x0000000e00877308 */ /* 0x000ff40000002400 */
[----:B------:R-:W-:Y:S01]  /*1a240*/  MUFU.TANH R208, R10 ;  /* 0x0000000a00d07308 */ /* 0x000fe20000002400 */
[-C--:B---3--:R-:W-:Y:S09]  /*1a250*/  HMMA.16816.F32.BF16 R20, R220, R4.reuse, R20 ;  /* 0x00000004dc14723c */ /* 0x088ff20000041814 */
[----:B------:R-:W-:Y:S01]  /*1a260*/  MUFU.TANH R17, R19 ;  /* 0x0000001300117308 */ /* 0x000fe20000002400 */
[C---:B------:R-:W-:Y:S01]  /*1a270*/  HMMA.16816.F32.BF16 R24, R212.reuse, R4, R24 ;  /* 0x00000004d418723c */ /* 0x040fe20000041818 */
[----:B------:R-:W-:Y:S08]  /*1a280*/  SHFL.IDX PT, R5, R0, 0x1, 0x1c1f ;  /* 0x003c1f0000057f89 */ /* 0x000ff000000e0000 */
[----:B------:R3:W-:Y:S01]  /*1a290*/  MUFU.TANH R209, R11 ;  /* 0x0000000b00d17308 */ /* 0x0007e20000002400 */
[-C--:B------:R-:W-:Y:S01]  /*1a2a0*/  HMMA.16816.F32.BF16 R28, R212, R6.reuse, R28 ;  /* 0x00000006d41c723c */ /* 0x080fe2000004181c */
[----:B------:R-:W-:Y:S03]  /*1a2b0*/  SHFL.IDX PT, R4, R0, 0x3, 0x1c1f ;  /* 0x007c1f0000047f89 */ /* 0x000fe600000e0000 */
[----:B------:R-:W-:Y:S04]  /*1a2c0*/  FMUL.FTZ R23, R23, c[0x0][0x320] ;  /* 0x0000c80017177a20 */ /* 0x000fe80000410000 */
[C---:B------:R-:W-:Y:S01]  /*1a2d0*/  HMMA.16816.F32.BF16 R32, R220.reuse, R6, R32 ;  /* 0x00000006dc20723c */ /* 0x040fe20000041820 */
[----:B------:R-:W-:Y:S03]  /*1a2e0*/  MUFU.TANH R142, R12 ;  /* 0x0000000c008e7308 */ /* 0x000fe60000002400 */
[----:B------:R-:W-:Y:S02]  /*1a2f0*/  FMUL.FTZ R20, R20, c[0x0][0x320] ;  /* 0x0000c80014147a20 */ /* 0x000fe40000410000 */
[----:B------:R-:W-:Y:S02]  /*1a300*/  FMUL.FTZ R21, R21, c[0x0][0x320] ;  /* 0x0000c80015157a20 */ /* 0x000fe40000410000 */
[----:B------:R-:W-:Y:S03]  /*1a310*/  FMUL.FTZ R26, R26, c[0x0][0x320] ;  /* 0x0000c8001a1a7a20 */ /* 0x000fe60000410000 */
[----:B------:R-:W4:Y:S01]  /*1a320*/  MUFU.TANH R12, R16 ;  /* 0x00000010000c7308 */ /* 0x000f220000002400 */
[----:B------:R-:W-:Y:S02]  /*1a330*/  FMUL.FTZ R27, R27, c[0x0][0x320] ;  /* 0x0000c8001b1b7a20 */ /* 0x000fe40000410000 */
[----:B------:R-:W-:Y:S01]  /*1a340*/  FMUL.FTZ R22, R22, c[0x0][0x320] ;  /* 0x0000c80016167a20 */ /* 0x000fe20000410000 */
[----:B---3--:R-:W3:Y:S01]  /*1a350*/  LDSM.16.M88.4 R8, [R229+0x3000] ;  /* 0x00300000e508783b */ /* 0x008ee20000000200 */
        /* <DEDUP_REMOVED lines=12> */
[----:B------:R-:W1:Y:S10]  /*1a420*/  MUFU.TANH R21, R21 ;  /* 0x0000001500157308 */ /* 0x000e740000002400 */
[----:B------:R-:W-:Y:S01]  /*1a430*/  MUFU.TANH R248, R23 ;  /* 0x0000001700f87308 */ /* 0x000fe20000002400 */
[-C--:B---3--:R-:W-:Y:S09]  /*1a440*/  HMMA.16816.F32.BF16 R36, R220, R8.reuse, R36 ;  /* 0x00000008dc24723c */ /* 0x088ff20000041824 */
[----:B------:R-:W3:Y:S01]  /*1a450*/  MUFU.TANH R32, R32 ;  /* 0x0000002000207308 */ /* 0x000ee20000002400 */
[C---:B------:R-:W-:Y:S07]  /*1a460*/  HMMA.16816.F32.BF16 R40, R212.reuse, R8, R40 ;  /* 0x00000008d428723c */ /* 0x040fee0000041828 */
[----:B------:R-:W-:Y:S02]  /*1a470*/  IMAD.U32 R8, RZ, RZ, UR13 ;  /* 0x0000000dff087e24 */ /* 0x000fe4000f8e00ff */
[----:B------:R-:W-:Y:S01]  /*1a480*/  MUFU.TANH R249, R28 ;  /* 0x0000001c00f97308 */ /* 0x000fe20000002400 */
[-C--:B------:R-:W-:Y:S03]  /*1a490*/  HMMA.16816.F32.BF16 R44, R212, R10.reuse, R44 ;  /* 0x0000000ad42c723c */ /* 0x080fe6000004182c */
[----:B------:R-:W-:Y:S01]  /*1a4a0*/  IADD3 R8, R8, UR15, -R235 ;  /* 0x0000000f08087c10 */ /* 0x000fe2000fffe8eb */
[----:B------:R-:W-:Y:S03]  /*1a4b0*/  @UP1 USHF.R.S32.HI UR15, URZ, 0x1f, UR21 ;  /* 0x0000001f3f0f1899 */ /* 0x000fe60008011415 */
[----:B------:R-:W-:Y:S01]  /*1a4c0*/  IADD3 R8, R8, -UR24, RZ ;  /* 0x8000001808087c10 */ /* 0x000fe2000fffe0ff */
[C---:B------:R-:W-:Y:S01]  /*1a4d0*/  HMMA.16816.F32.BF16 R48, R220.reuse, R10, R48 ;  /* 0x0000000adc30723c */ /* 0x040fe20000041830 */
[----:B------:R-:W3:Y:S01]  /*1a4e0*/  MUFU.TANH R22, R22 ;  /* 0x0000001600167308 */ /* 0x000ee20000002400 */
[----:B------:R-:W-:Y:S02]  /*1a4f0*/  @UP1 UIMAD UR15, UR15, UR8, URZ ;  /* 0x000000080f0f12a4 */ /* 0x000fe4000f8e023f */
[C---:B------:R-:W-:Y:S01]  /*1a500*/  IADD3 R0, R8.reuse, R3, RZ ;  /* 0x0000000308007210 */ /* 0x040fe20007ffe0ff */
[C---:B------:R-:W-:Y:S01]  /*1a510*/  IMAD.IADD R3, R8.reuse, 0x1, R5 ;  /* 0x0000000108037824 */ /* 0x040fe200078e0205 */
[C---:B------:R-:W-:Y:S01]  /*1a520*/  IADD3 R2, R8.reuse, R2, RZ ;  /* 0x0000000208027210 */ /* 0x040fe20007ffe0ff */
[----:B------:R-:W-:Y:S01]  /*1a530*/  IMAD.IADD R8, R8, 0x1, R4 ;  /* 0x0000000108087824 */ /* 0x000fe200078e0204 */
[C---:B------:R-:W-:Y:S01]  /*1a540*/  ISETP.GT.AND P1, PT, R0.reuse, RZ, PT ;  /* 0x000000ff0000720c */ /* 0x040fe20003f24270 */
[----:B------:R-:W3:Y:S01]  /*1a550*/  LDSM.16.M88.4 R4, [R229+0x3800] ;  /* 0x00380000e504783b */ /* 0x000ee20000000200 */
[----:B------:R-:W-:Y:S01]  /*1a560*/  ISETP.GT.AND P0, PT, R0, 0x1, PT ;  /* 0x000000010000780c */ /* 0x000fe20003f04270 */
[----:B------:R-:W3:Y:S01]  /*1a570*/  MUFU.TANH R33, R33 ;  /* 0x0000002100217308 */ /* 0x000ee20000002400 */
[----:B-1----:R-:W-:Y:S01]  /*1a580*/  FSEL R10, R216, -INF , P1 ;  /* 0xff800000d80a7808 */ /* 0x002fe20000800000 */
[----:B------:R-:W-:Y:S01]  /*1a590*/  FMUL.FTZ R36, R36, c[0x0][0x320] ;  /* 0x0000c80024247a20 */ /* 0x000fe20000410000 */
[----:B--2---:R-:W-:Y:S01]  /*1a5a0*/  FSEL R11, R138, -INF , P0 ;  /* 0xff8000008a0b7808 */ /* 0x004fe20000000000 */
[----:B------:R-:W-:Y:S01]  /*1a5b0*/  FMUL.FTZ R37, R37, c[0x0][0x320] ;  /* 0x0000c80025257a20 */ /* 0x000fe20000410000 */
[----:B------:R-:W-:Y:S01]  /*1a5c0*/  FMNMX.FTZ R138, R10, R132, !PT ;  /* 0x000000840a8a7209 */ /* 0x000fe20007810000 */
[----:B------:R-:W-:Y:S04]  /*1a5d0*/  DEPBAR.LE SB0, 0x0 ;  /* 0x000080000000791a */ /* 0x000fe80000000000 */
[----:B------:R-:W1:Y:S01]  /*1a5e0*/  MUFU.TANH R36, R36 ;  /* 0x0000002400247308 */ /* 0x000e620000002400 */
[----:B------:R-:W-:Y:S01]  /*1a5f0*/  ISETP.GT.AND P4, PT, R2, 0x1, PT ;  /* 0x000000010200780c */ /* 0x000fe20003f84270 */
[----:B------:R-:W-:Y:S01]  /*1a600*/  BAR.SYNC.DEFER_BLOCKING 0x0 ;  /* 0x0000000000007b1d */ /* 0x000fe20000010000 */
[----:B------:R-:W-:Y:S01]  /*1a610*/  ISETP.GT.AND P6, PT, R0, 0x8, PT ;  /* 0x000000080000780c */ /* 0x000fe20003fc4270 */
[----:B------:R-:W-:Y:S01]  /*1a620*/  FMUL.FTZ R216, R48, c[0x0][0x320] ;  /* 0x0000c80030d87a20 */ /* 0x000fe20000410000 */
[----:B------:R-:W-:Y:S01]  /*1a630*/  ISETP.GT.AND P0, PT, R8, 0x1, PT ;  /* 0x000000010800780c */ /* 0x000fe20003f04270 */
[----:B------:R-:W-:Y:S01]  /*1a640*/  FMUL.FTZ R51, R51, c[0x0][0x320] ;  /* 0x0000c80033337a20 */ /* 0x000fe20000410000 */
[----:B----4-:R-:W-:Y:S01]  /*1a650*/  FSEL R12, R12, -INF , P6 ;  /* 0xff8000000c0c7808 */ /* 0x010fe20003000000 */
[----:B------:R-:W-:Y:S01]  /*1a660*/  FMUL.FTZ R50, R50, c[0x0][0x320] ;  /* 0x0000c80032327a20 */ /* 0x000fe20000410000 */
[----:B------:R-:W-:Y:S01]  /*1a670*/  FSEL R141, R141, -INF , P4 ;  /* 0xff8000008d8d7808 */ /* 0x000fe20002000000 */
[----:B------:R-:W2:Y:S01]  /*1a680*/  MUFU.TANH R37, R37 ;  /* 0x0000002500257308 */ /* 0x000ea20000002400 */
[----:B------:R-:W-:Y:S01]  /*1a690*/  FMNMX.FTZ R138, R11, R138, !PT ;  /* 0x0000008a0b8a7209 */ /* 0x000fe20007810000 */
[----:B------:R-:W-:Y:S01]  /*1a6a0*/  FMUL.FTZ R44, R44, c[0x0][0x320] ;  /* 0x0000c8002c2c7a20 */ /* 0x000fe20000410000 */
[----:B------:R-:W-:Y:S01]  /*1a6b0*/  FSEL R209, R209, -INF , P0 ;  /* 0xff800000d1d17808 */ /* 0x000fe20000000000 */
[----:B------:R-:W-:Y:S01]  /*1a6c0*/  FMUL.FTZ R46, R46, c[0x0][0x320] ;  /* 0x0000c8002e2e7a20 */ /* 0x000fe20000410000 */
[----:B------:R-:W-:Y:S01]  /*1a6d0*/  ISETP.GT.AND P0, PT, R0, 0x9, PT ;  /* 0x000000090000780c */ /* 0x000fe20003f04270 */
[----:B------:R-:W-:Y:S01]  /*1a6e0*/  FMUL.FTZ R39, R39, c[0x0][0x320] ;  /* 0x0000c80027277a20 */ /* 0x000fe20000410000 */
[----:B------:R-:W-:Y:S01]  /*1a6f0*/  ISETP.GT.AND P5, PT, R2, RZ, PT ;  /* 0x000000ff0200720c */ /* 0x000fe20003fa4270 */
[----:B------:R-:W-:Y:S01]  /*1a700*/  FMUL.FTZ R47, R47, c[0x0][0x320] ;  /* 0x0000c8002f2f7a20 */ /* 0x000fe20000410000 */
[----:B------:R-:W-:Y:S01]  /*1a710*/  ISETP.GT.AND P4, PT, R8, 0x9, PT ;  /* 0x000000090800780c */ /* 0x000fe20003f84270 */
[----:B------:R-:W-:Y:S01]  /*1a720*/  MUFU.TANH R46, R46 ;  /* 0x0000002e002e7308 */ /* 0x000fe20000002400 */
[----:B------:R-:W-:Y:S01]  /*1a730*/  FSEL R13, R13, -INF , P0 ;  /* 0xff8000000d0d7808 */ /* 0x000fe20000000000 */
[----:B------:R-:W-:Y:S01]  /*1a740*/  FMUL.FTZ R49, R49, c[0x0][0x320] ;  /* 0x0000c80031317a20 */ /* 0x000fe20000410000 */
[----:B------:R-:W-:Y:S01]  /*1a750*/  FSEL R210, R210, -INF , P4 ;  /* 0xff800000d2d27808 */ /* 0x000fe20002000000 */
[----:B------:R-:W-:Y:S01]  /*1a760*/  FMUL.FTZ R42, R42, c[0x0][0x320] ;  /* 0x0000c8002a2a7a20 */ /* 0x000fe20000410000 */
[----:B------:R-:W-:Y:S01]  /*1a770*/  FMNMX.FTZ R138, R12, R138, !PT ;  /* 0x0000008a0c8a7209 */ /* 0x000fe20007810000 */
[----:B------:R-:W-:Y:S01]  /*1a780*/  FMUL.FTZ R40, R40, c[0x0][0x320] ;  /* 0x0000c80028287a20 */ /* 0x000fe20000410000 */
[----:B------:R-:W-:Y:S01]  /*1a790*/  ISETP.GT.AND P4, PT, R0, 0x10, PT ;  /* 0x000000100000780c */ /* 0x000fe20003f84270 */
[-C--:B---3--:R-:W-:Y:S01]  /*1a7a0*/  HMMA.16816.F32.BF16 R52, R220, R4.reuse, R52 ;  /* 0x00000004dc34723c */ /* 0x088fe20000041834 */
[----:B------:R-:W-:Y:S01]  /*1a7b0*/  @UP1 UIMAD UR15, UR21, UR9, UR15 ;  /* 0x00000009150f12a4 */ /* 0x000fe2000f8e020f */
[----:B------:R-:W3:Y:S03]  /*1a7c0*/  MUFU.TANH R216, R216 ;  /* 0x000000d800d87308 */ /* 0x000ee60000002400 */
[----:B------:R-:W-:Y:S01]  /*1a7d0*/  ISETP.GT.AND P2, PT, R3, RZ, PT ;  /* 0x000000ff0300720c */ /* 0x000fe20003f44270 */
[----:B------:R-:W-:Y:S01]  /*1a7e0*/  FMUL.FTZ R45, R45, c[0x0][0x320] ;  /* 0x0000c8002d2d7a20 */ /* 0x000fe20000410000 */
[----:B------:R-:W-:Y:S01]  /*1a7f0*/  ISETP.GT.AND P3, PT, R3, 0x1, PT ;  /* 0x000000010300780c */ /* 0x000fe20003f64270 */
[C---:B------:R-:W-:Y:S01]  /*1a800*/  HMMA.16816.F32.BF16 R56, R212.reuse, R4, R56 ;  /* 0x00000004d438723c */ /* 0x040fe20000041838 */
[----:B------:R-:W-:Y:S03]  /*1a810*/  @UP1 UIADD3 UR15, UR31, UR15, URZ ;  /* 0x0000000f1f0f1290 */ /* 0x000fe6000fffe03f */
[----:B------:R-:W-:Y:S01]  /*1a820*/  MUFU.TANH R47, R47 ;  /* 0x0000002f002f7308 */ /* 0x000fe20000002400 */
[----:B------:R-:W-:Y:S01]  /*1a830*/  FSEL R134, R134, -INF , P5 ;  /* 0xff80000086867808 */ /* 0x000fe20002800000 */
[----:B------:R-:W-:Y:S01]  /*1a840*/  @UP1 USHF.L.U64.HI UR15, UR30, 0x6, UR15 ;  /* 0x000000061e0f1899 */ /* 0x000fe2000801020f */
[C---:B------:R-:W-:Y:S01]  /*1a850*/  ISETP.GT.AND P5, PT, R8.reuse, 0x8, PT ;  /* 0x000000080800780c */ /* 0x040fe20003fa4270 */
[-C--:B------:R-:W-:Y:S03]  /*1a860*/  HMMA.16816.F32.BF16 R60, R212, R6.reuse, R60 ;  /* 0x00000006d43c723c */ /* 0x080fe6000004183c */
[----:B------:R-:W-:Y:S01]  /*1a870*/  ISETP.GT.AND P6, PT, R8, 0x28, PT ;  /* 0x000000280800780c */ /* 0x000fe20003fc4270 */
[----:B------:R-:W-:Y:S01]  /*1a880*/  FMUL.FTZ R38, R38, c[0x0][0x320] ;  /* 0x0000c80026267a20 */ /* 0x000fe20000410000 */
[----:B------:R-:W-:Y:S01]  /*1a890*/  FSEL R48, R135, -INF , P5 ;  /* 0xff80000087307808 */ /* 0x000fe20002800000 */
[----:B------:R-:W-:Y:S01]  /*1a8a0*/  MUFU.TANH R231, R26 ;  /* 0x0000001a00e77308 */ /* 0x000fe20000002400 */
[----:B------:R-:W-:Y:S01]  /*1a8b0*/  FSEL R14, R137, -INF , P2 ;  /* 0xff800000890e7808 */ /* 0x000fe20001000000 */
[----:B------:R-:W-:Y:S04]  /*1a8c0*/  HMMA.16816.F32.BF16 R64, R220, R6, R64 ;  /* 0x00000006dc40723c */ /* 0x000fe80000041840 */
[----:B------:R-:W-:Y:S01]  /*1a8d0*/  FSEL R211, R20, -INF , P4 ;  /* 0xff80000014d37808 */ /* 0x000fe20002000000 */
[----:B------:R-:W-:Y:S01]  /*1a8e0*/  FMUL.FTZ R52, R52, c[0x0][0x320] ;  /* 0x0000c80034347a20 */ /* 0x000fe20000410000 */
[----:B------:R-:W-:Y:S01]  /*1a8f0*/  FSEL R15, R136, -INF , P3 ;  /* 0xff800000880f7808 */ /* 0x000fe20001800000 */
[----:B------:R-:W-:Y:S01]  /*1a900*/  FMUL.FTZ R53, R53, c[0x0][0x320] ;  /* 0x0000c80035357a20 */ /* 0x000fe20000410000 */
[----:B------:R-:W-:Y:S01]  /*1a910*/  MUFU.TANH R26, R44 ;  /* 0x0000002c001a7308 */ /* 0x000fe20000002400 */
[----:B------:R-:W-:Y:S02]  /*1a920*/  FMNMX.FTZ R138, R13, R138, !PT ;  /* 0x0000008a0d8a7209 */ /* 0x000fe40007810000 */
[----:B------:R-:W-:Y:S01]  /*1a930*/  ISETP.GT.AND P2, PT, R2, 0x8, PT ;  /* 0x000000080200780c */ /* 0x000fe20003f44270 */
[----:B------:R-:W-:Y:S01]  /*1a940*/  FMUL.FTZ R54, R54, c[0x0][0x320] ;  /* 0x0000c80036367a20 */ /* 0x000fe20000410000 */
[----:B------:R-:W-:Y:S01]  /*1a950*/  ISETP.GT.AND P3, PT, R2, 0x9, PT ;  /* 0x000000090200780c */ /* 0x000fe20003f64270 */
[----:B------:R-:W-:Y:S01]  /*1a960*/  FMUL.FTZ R43, R43, c[0x0][0x320] ;  /* 0x0000c8002b2b7a20 */ /* 0x000fe20000410000 */
[----:B------:R-:W-:Y:S01]  /*1a970*/  ISETP.GT.AND P5, PT, R0, 0x11, PT ;  /* 0x000000110000780c */ /* 0x000fe20003fa4270 */
[----:B------:R-:W-:Y:S01]  /*1a980*/  FMUL.FTZ R55, R55, c[0x0][0x320] ;  /* 0x0000c80037377a20 */ /* 0x000fe20000410000 */
[----:B------:R-:W-:Y:S01]  /*1a990*/  FSEL R142, R142, -INF , P2 ;  /* 0xff8000008e8e7808 */ /* 0x000fe20001000000 */
[----:B------:R-:W4:Y:S01]  /*1a9a0*/  MUFU.TANH R44, R49 ;  /* 0x00000031002c7308 */ /* 0x000f220000002400 */
[----:B------:R-:W-:Y:S01]  /*1a9b0*/  FSEL R143, R143, -INF , P3 ;  /* 0xff8000008f8f7808 */ /* 0x000fe20001800000 */
[----:B------:R-:W-:Y:S01]  /*1a9c0*/  FMUL.FTZ R41, R41, c[0x0][0x320] ;  /* 0x0000c80029297a20 */ /* 0x000fe20000410000 */
[----:B------:R-:W-:Y:S01]  /*1a9d0*/  FMNMX.FTZ R138, R211, R138, !PT ;  /* 0x0000008ad38a7209 */ /* 0x000fe20007810000 */
[----:B------:R-:W-:Y:S01]  /*1a9e0*/  FMUL.FTZ R56, R56, c[0x0][0x320] ;  /* 0x0000c80038387a20 */ /* 0x000fe20000410000 */
[----:B------:R-:W-:Y:S01]  /*1a9f0*/  ISETP.GT.AND P2, PT, R3, 0x8, PT ;  /* 0x000000080300780c */ /* 0x000fe20003f44270 */
        /* <DEDUP_REMOVED lines=11> */
[----:B------:R-:W-:Y:S01]  /*1aab0*/  ISETP.GT.AND P2, PT, R0, 0x19, PT ;  /* 0x000000190000780c */ /* 0x000fe20003f44270 */
[----:B------:R-:W-:Y:S01]  /*1aac0*/  FMUL.FTZ R5, R62, c[0x0][0x320] ;  /* 0x0000c8003e057a20 */ /* 0x000fe20000410000 */
[----:B------:R-:W-:Y:S01]  /*1aad0*/  FMNMX.FTZ R138, R245, R138, !PT ;  /* 0x0000008af58a7209 */ /* 0x000fe20007810000 */
[----:B------:R-:W-:Y:S01]  /*1aae0*/  MUFU.TANH R21, R64 ;  /* 0x0000004000157308 */ /* 0x000fe20000002400 */
[----:B------:R-:W-:Y:S01]  /*1aaf0*/  FSEL R247, R22, -INF , P0 ;  /* 0xff80000016f77808 */ /* 0x000fe20000000000 */
[----:B------:R-:W-:Y:S01]  /*1ab00*/  FMUL.FTZ R58, R58, c[0x0][0x320] ;  /* 0x0000c8003a3a7a20 */ /* 0x000fe20000410000 */
[----:B------:R-:W-:Y:S01]  /*1ab10*/  FSEL R218, R33, -INF , P2 ;  /* 0xff80000021da7808 */ /* 0x000fe20001000000 */
[----:B------:R-:W-:Y:S01]  /*1ab20*/  FMUL.FTZ R63, R63, c[0x0][0x320] ;  /* 0x0000c8003f3f7a20 */ /* 0x000fe20000410000 */
[----:B------:R-:W-:Y:S01]  /*1ab30*/  FMNMX.FTZ R138, R219, R138, !PT ;  /* 0x0000008adb8a7209 */ /* 0x000fe20007810000 */
[----:B------:R-:W-:Y:S01]  /*1ab40*/  FMUL.FTZ R59, R59, c[0x0][0x320] ;  /* 0x0000c8003b3b7a20 */ /* 0x000fe20000410000 */
[----:B------:R-:W-:Y:S02]  /*1ab50*/  ISETP.GT.AND P1, PT, R8, RZ, PT ;  /* 0x000000ff0800720c */ /* 0x000fe40003f24270 */
[----:B------:R-:W-:Y:S01]  /*1ab60*/  ISETP.GT.AND P4, PT, R0, 0x20, PT ;  /* 0x000000200000780c */ /* 0x000fe20003f84270 */
[----:B------:R-:W4:Y:S01]  /*1ab70*/  MUFU.TANH R22, R53 ;  /* 0x0000003500167308 */ /* 0x000f220000002400 */
[----:B------:R-:W-:Y:S02]  /*1ab80*/  FSEL R208, R208, -INF , P1 ;  /* 0xff800000d0d07808 */ /* 0x000fe40000800000 */
[----:B-1----:R-:W-:Y:S02]  /*1ab90*/  FSEL R246, R36, -INF , P4 ;  /* 0xff80000024f67808 */ /* 0x002fe40002000000 */
[----:B------:R-:W-:Y:S02]  /*1aba0*/  FMNMX.FTZ R138, R218, R138, !PT ;  /* 0x0000008ada8a7209 */ /* 0x000fe40007810000 */
[----:B------:R-:W-:Y:S02]  /*1abb0*/  ISETP.GT.AND P1, PT, R3, 0x9, PT ;  /* 0x000000090300780c */ /* 0x000fe40003f24270 */
[C---:B------:R-:W-:Y:S01]  /*1abc0*/  ISETP.GT.AND P5, PT, R0.reuse, 0x21, PT ;  /* 0x000000210000780c */ /* 0x040fe20003fa4270 */
[----:B------:R-:W1:Y:S01]  /*1abd0*/  MUFU.TANH R20, R65 ;  /* 0x0000004100147308 */ /* 0x000e620000002400 */
[----:B------:R-:W-:Y:S02]  /*1abe0*/  FSEL R17, R17, -INF , P1 ;  /* 0xff80000011117808 */ /* 0x000fe40000800000 */
[----:B--2---:R-:W-:Y:S02]  /*1abf0*/  FSEL R217, R37, -INF , P5 ;  /* 0xff80000025d97808 */ /* 0x004fe40002800000 */
[----:B------:R-:W-:Y:S02]  /*1ac00*/  ISETP.GT.AND P1, PT, R0, 0x28, PT ;  /* 0x000000280000780c */ /* 0x000fe40003f24270 */
[----:B------:R-:W-:Y:S02]  /*1ac10*/  FMNMX.FTZ R138, R246, R138, !PT ;  /* 0x0000008af68a7209 */ /* 0x000fe40007810000 */
[----:B---3--:R-:W-:Y:S01]  /*1ac20*/  FSEL R216, R216, -INF , P1 ;  /* 0xff800000d8d87808 */ /* 0x008fe20000800000 */
[----:B------:R2:W-:Y:S01]  /*1ac30*/  MUFU.TANH R251, R42 ;  /* 0x0000002a00fb7308 */ /* 0x0005e20000002400 */
[----:B------:R-:W-:Y:S02]  /*1ac40*/  FMNMX.FTZ R138, R217, R138, !PT ;  /* 0x0000008ad98a7209 */ /* 0x000fe40007810000 */
[C---:B------:R-:W-:Y:S02]  /*1ac50*/  ISETP.GT.AND P0, PT, R0.reuse, 0x29, PT ;  /* 0x000000290000780c */ /* 0x040fe40003f04270 */
[----:B------:R-:W-:Y:S02]  /*1ac60*/  ISETP.GT.AND P2, PT, R0, 0x30, PT ;  /* 0x000000300000780c */ /* 0x000fe40003f44270 */
[----:B------:R-:W-:Y:S02]  /*1ac70*/  FMNMX.FTZ R138, R216, R138, !PT ;  /* 0x0000008ad88a7209 */ /* 0x000fe40007810000 */
[----:B----4-:R-:W-:Y:S01]  /*1ac80*/  FSEL R44, R44, -INF , P0 ;  /* 0xff8000002c2c7808 */ /* 0x010fe20000000000 */
[----:B------:R-:W3:Y:S01]  /*1ac90*/  MUFU.TANH R18, R34 ;  /* 0x0000002200127308 */ /* 0x000ee20000002400 */
[----:B------:R-:W-:Y:S02]  /*1aca0*/  FSEL R23, R23, -INF , P2 ;  /* 0xff80000017177808 */ /* 0x000fe40001000000 */
[----:B------:R-:W-:Y:S02]  /*1acb0*/  FMNMX.FTZ R137, R14, R133, !PT ;  /* 0x000000850e897209 */ /* 0x000fe40007810000 */
[----:B------:R-:W-:Y:S02]  /*1acc0*/  ISETP.GT.AND P4, PT, R0, 0x31, PT ;  /* 0x000000310000780c */ /* 0x000fe40003f84270 */
[----:B------:R-:W-:Y:S02]  /*1acd0*/  FMNMX.FTZ R138, R44, R138, !PT ;  /* 0x0000008a2c8a7209 */ /* 0x000fe40007810000 */
[----:B------:R-:W-:Y:S01]  /*1ace0*/  FSEL R22, R22, -INF , P4 ;  /* 0xff80000016167808 */ /* 0x000fe20002000000 */
[----:B------:R3:W-:Y:S01]  /*1acf0*/  MUFU.TANH R28, R40 ;  /* 0x00000028001c7308 */ /* 0x0007e20000002400 */
[----:B------:R-:W-:Y:S02]  /*1ad00*/  FMNMX.FTZ R138, R23, R138, !PT ;  /* 0x0000008a178a7209 */ /* 0x000fe40007810000 */
[----:B------:R-:W-:Y:S02]  /*1ad10*/  FMNMX.FTZ R137, R15, R137, !PT ;  /* 0x000000890f897209 */ /* 0x000fe40007810000 */
[----:B------:R-:W-:Y:S02]  /*1ad20*/  ISETP.GT.AND P5, PT, R0, 0x38, PT ;  /* 0x000000380000780c */ /* 0x000fe40003fa4270 */
[----:B------:R-:W-:Y:S02]  /*1ad30*/  FMNMX.FTZ R138, R22, R138, !PT ;  /* 0x0000008a168a7209 */ /* 0x000fe40007810000 */
[----:B------:R-:W-:Y:S01]  /*1ad40*/  FSEL R21, R21, -INF , P5 ;  /* 0xff80000015157808 */ /* 0x000fe20002800000 */
[----:B------:R-:W4:Y:S01]  /*1ad50*/  MUFU.TANH R9, R35 ;  /* 0x0000002300097308 */ /* 0x000f220000002400 */
[----:B------:R-:W-:Y:S02]  /*1ad60*/  FMNMX.FTZ R137, R16, R137, !PT ;  /* 0x0000008910897209 */ /* 0x000fe40007810000 */
[----:B------:R-:W-:Y:S02]  /*1ad70*/  ISETP.GT.AND P3, PT, R0, 0x39, PT ;  /* 0x000000390000780c */ /* 0x000fe40003f64270 */
[----:B------:R-:W-:Y:S02]  /*1ad80*/  FMNMX.FTZ R138, R21, R138, !PT ;  /* 0x0000008a158a7209 */ /* 0x000fe40007810000 */
[----:B-1----:R-:W-:Y:S02]  /*1ad90*/  FSEL R20, R20, -INF , P3 ;  /* 0xff80000014147808 */ /* 0x002fe40001800000 */
[----:B------:R-:W-:Y:S01]  /*1ada0*/  FMNMX.FTZ R137, R17, R137, !PT ;  /* 0x0000008911897209 */ /* 0x000fe20007810000 */
[----:B------:R4:W1:Y:S01]  /*1adb0*/  MUFU.TANH R37, R39 ;  /* 0x0000002700257308 */ /* 0x0008620000002400 */
[C---:B------:R-:W-:Y:S02]  /*1adc0*/  ISETP.GT.AND P1, PT, R3.reuse, 0x11, PT ;  /* 0x000000110300780c */ /* 0x040fe40003f24270 */
[----:B------:R-:W-:Y:S02]  /*1add0*/  FMNMX.FTZ R138, R20, R138, !PT ;  /* 0x0000008a148a7209 */ /* 0x000fe40007810000 */
[----:B--2---:R-:W-:Y:S02]  /*1ade0*/  FSEL R42, R248, -INF , P1 ;  /* 0xff800000f82a7808 */ /* 0x004fe40000800000 */
[----:B------:R-:W-:Y:S01]  /*1adf0*/  ISETP.GT.AND P5, PT, R3, 0x18, PT ;  /* 0x000000180300780c */ /* 0x000fe20003fa4270 */
[----:B------:R-:W2:Y:S01]  /*1ae00*/  SHFL.BFLY PT, R0, R138, 0x2, 0x1f ;  /* 0x0c401f008a007f89 */ /* 0x000ea200000e0000 */
[----:B------:R-:W-:Y:S01]  /*1ae10*/  FMNMX.FTZ R137, R247, R137, !PT ;  /* 0x00000089f7897209 */ /* 0x000fe20007810000 */
[----:B------:R2:W-:Y:S01]  /*1ae20*/  MUFU.TANH R135, R31 ;  /* 0x0000001f00877308 */ /* 0x0005e20000002400 */
[C---:B------:R-:W-:Y:S02]  /*1ae30*/  ISETP.GT.AND P4, PT, R3.reuse, 0x19, PT ;  /* 0x000000190300780c */ /* 0x040fe40003f84270 */
[----:B---3--:R-:W-:Y:S02]  /*1ae40*/  FSEL R40, R18, -INF , P5 ;  /* 0xff80000012287808 */ /* 0x008fe40002800000 */
[----:B------:R-:W-:Y:S02]  /*1ae50*/  FMNMX.FTZ R137, R42, R137, !PT ;  /* 0x000000892a897209 */ /* 0x000fe40007810000 */
[C---:B------:R-:W-:Y:S02]  /*1ae60*/  ISETP.GT.AND P3, PT, R3.reuse, 0x20, PT ;  /* 0x000000200300780c */ /* 0x040fe40003f64270 */
[----:B------:R-:W-:Y:S01]  /*1ae70*/  FMNMX.FTZ R137, R40, R137, !PT ;  /* 0x0000008928897209 */ /* 0x000fe20007810000 */
[----:B------:R-:W3:Y:S01]  /*1ae80*/  MUFU.TANH R38, R38 ;  /* 0x0000002600267308 */ /* 0x000ee20000002400 */
[C---:B------:R-:W-:Y:S02]  /*1ae90*/  ISETP.GT.AND P5, PT, R3.reuse, 0x29, PT ;  /* 0x000000290300780c */ /* 0x040fe40003fa4270 */
[----:B------:R-:W-:Y:S02]  /*1aea0*/  ISETP.GT.AND P1, PT, R3, 0x21, PT ;  /* 0x000000210300780c */ /* 0x000fe40003f24270 */
[----:B----4-:R-:W-:Y:S01]  /*1aeb0*/  FSEL R39, R9, -INF , P4 ;  /* 0xff80000009277808 */ /* 0x010fe20002000000 */
[----:B------:R-:W-:Y:S01]  /*1aec0*/  FMUL.FTZ R9, R61, c[0x0][0x320] ;  /* 0x0000c8003d097a20 */ /* 0x000fe20000410000 */
[----:B------:R-:W-:Y:S02]  /*1aed0*/  ISETP.GT.AND P4, PT, R3, 0x30, PT ;  /* 0x000000300300780c */ /* 0x000fe40003f84270 */
[----:B------:R-:W-:Y:S01]  /*1aee0*/  FMNMX.FTZ R137, R39, R137, !PT ;  /* 0x0000008927897209 */ /* 0x000fe20007810000 */
[----:B------:R-:W4:Y:S01]  /*1aef0*/  MUFU.TANH R35, R51 ;  /* 0x0000003300237308 */ /* 0x000f220000002400 */
[C---:B------:R-:W-:Y:S02]  /*1af00*/  ISETP.GT.AND P0, PT, R2.reuse, 0x10, PT ;  /* 0x000000100200780c */ /* 0x040fe40003f04270 */
[----:B-1----:R-:W-:Y:S01]  /*1af10*/  FSEL R37, R37, -INF , P1 ;  /* 0xff80000025257808 */ /* 0x002fe20000800000 */
[----:B--2---:R-:W-:Y:S01]  /*1af20*/  FMUL.FTZ R31, R67, c[0x0][0x320] ;  /* 0x0000c800431f7a20 */ /* 0x004fe20000410000 */
[----:B------:R-:W-:Y:S02]  /*1af30*/  ISETP.GT.AND P2, PT, R2, 0x11, PT ;  /* 0x000000110200780c */ /* 0x000fe40003f44270 */
[----:B------:R-:W-:Y:S02]  /*1af40*/  FMNMX.FTZ R138, R138, R0, !PT ;  /* 0x000000008a8a7209 */ /* 0x000fe40007810000 */
[C---:B------:R-:W-:Y:S01]  /*1af50*/  ISETP.GT.AND P1, PT, R3.reuse, 0x39, PT ;  /* 0x000000390300780c */ /* 0x040fe20003f24270 */
[----:B------:R-:W1:Y:S01]  /*1af60*/  MUFU.TANH R34, R54 ;  /* 0x0000003600227308 */ /* 0x000e620000002400 */
[----:B------:R-:W-:Y:S01]  /*1af70*/  FMNMX.FTZ R0, R134, R139, !PT ;  /* 0x0000008b86007209 */ /* 0x000fe20007810000 */
[----:B------:R-:W2:Y:S01]  /*1af80*/  SHFL.BFLY PT, R4, R138, 0x1, 0x1f ;  /* 0x0c201f008a047f89 */ /* 0x000ea200000e0000 */
[----:B---3--:R-:W-:Y:S02]  /*1af90*/  FSEL R38, R38, -INF , P3 ;  /* 0xff80000026267808 */ /* 0x008fe40001800000 */
[----:B------:R-:W-:Y:S02]  /*1afa0*/  ISETP.GT.AND P3, PT, R3, 0x31, PT ;  /* 0x000000310300780c */ /* 0x000fe40003f64270 */
[----:B------:R-:W-:Y:S03]  /*1afb0*/  FMNMX.FTZ R137, R38, R137, !PT ;  /* 0x0000008926897209 */ /* 0x000fe60007810000 */
[----:B------:R-:W-:Y:S01]  /*1afc0*/  MUFU.TANH R250, R43 ;  /* 0x0000002b00fa7308 */ /* 0x000fe20000002400 */
[----:B------:R-:W-:Y:S02]  /*1afd0*/  FMNMX.FTZ R0, R141, R0, !PT ;  /* 0x000000008d007209 */ /* 0x000fe40007810000 */
[----:B------:R-:W-:Y:S02]  /*1afe0*/  FMNMX.FTZ R137, R37, R137, !PT ;  /* 0x0000008925897209 */ /* 0x000fe40007810000 */
[----:B----4-:R-:W-:Y:S02]  /*1aff0*/  FSEL R35, R35, -INF , P5 ;  /* 0xff80000023237808 */ /* 0x010fe40002800000 */
[----:B------:R-:W-:Y:S02]  /*1b000*/  ISETP.GT.AND P5, PT, R8, 0x29, PT ;  /* 0x000000290800780c */ /* 0x000fe40003fa4270 */
[----:B------:R-:W-:Y:S01]  /*1b010*/  FMNMX.FTZ R0, R142, R0, !PT ;  /* 0x000000008e007209 */ /* 0x000fe20007810000 */
[----:B------:R-:W3:Y:S01]  /*1b020*/  MUFU.TANH R24, R24 ;  /* 0x0000001800187308 */ /* 0x000ee20000002400 */
[----:B------:R-:W-:Y:S02]  /*1b030*/  FSEL R248, R47, -INF , P5 ;  /* 0xff8000002ff87808 */ /* 0x000fe40002800000 */
[----:B------:R-:W-:Y:S02]  /*1b040*/  LOP3.LUT P5, RZ, R131, 0x1, RZ, 0xc0, !PT ;  /* 0x0000000183ff7812 */ /* 0x000fe400078ac0ff */
[----:B-1----:R-:W-:Y:S02]  /*1b050*/  FSEL R34, R34, -INF , P4 ;  /* 0xff80000022227808 */ /* 0x002fe40002000000 */
[----:B------:R-:W-:Y:S02]  /*1b060*/  ISETP.GT.AND P4, PT, R2, 0x18, PT ;  /* 0x000000180200780c */ /* 0x000fe40003f84270 */
[----:B--2---:R-:W-:Y:S01]  /*1b070*/  FMNMX.FTZ R138, R138, R4, !PT ;  /* 0x000000048a8a7209 */ /* 0x004fe20007810000 */
[----:B------:R1:W-:Y:S01]  /*1b080*/  MUFU.TANH R252, R30 ;  /* 0x0000001e00fc7308 */ /* 0x0003e20000002400 */
[----:B------:R-:W-:Y:S03]  /*1b090*/  FMNMX.FTZ R0, R143, R0, !PT ;  /* 0x000000008f007209 */ /* 0x000fe60007810000 */
[----:B------:R-:W-:Y:S06]  /*1b0a0*/  FMUL.FTZ R6, R138, c[0x0][0x2d0] ;  /* 0x0000b4008a067a20 */ /* 0x000fec0000410000 */
[----:B------:R-:W2:Y:S01]  /*1b0b0*/  MUFU.TANH R36, R50 ;  /* 0x0000003200247308 */ /* 0x000ea20000002400 */
[----:B---3--:R-:W-:Y:S02]  /*1b0c0*/  FSEL R43, R24, -INF , P0 ;  /* 0xff800000182b7808 */ /* 0x008fe40000000000 */
[----:B------:R-:W-:Y:S02]  /*1b0d0*/  ISETP.GT.AND P0, PT, R3, 0x28, PT ;  /* 0x000000280300780c */ /* 0x000fe40003f04270 */
[----:B------:R-:W-:Y:S05]  /*1b0e0*/  FMNMX.FTZ R0, R43, R0, !PT ;  /* 0x000000002b007209 */ /* 0x000fea0007810000 */
[----:B------:R-:W-:Y:S01]  /*1b0f0*/  MUFU.TANH R224, R27 ;  /* 0x0000001b00e07308 */ /* 0x000fe20000002400 */
[----:B-1----:R-:W-:Y:S02]  /*1b100*/  FSEL R30, R249, -INF , P4 ;  /* 0xff800000f91e7808 */ /* 0x002fe40002000000 */
[----:B------:R-:W-:Y:S02]  /*1b110*/  FSEL R249, R46, -INF , P6 ;  /* 0xff8000002ef97808 */ /* 0x000fe40003000000 */
[----:B------:R-:W-:Y:S05]  /*1b120*/  LOP3.LUT P6, RZ, R131, 0x2, RZ, 0xc0, !PT ;  /* 0x0000000283ff7812 */ /* 0x000fea00078cc0ff */
[----:B------:R-:W1:Y:S01]  /*1b130*/  MUFU.TANH R33, R55 ;  /* 0x0000003700217308 */ /* 0x000e620000002400 */
[----:B------:R-:W3:Y:S01]  /*1b140*/  LDL.LU R131, [R1+0x8c] ;  /* 0x00008c0001837983 */ /* 0x000ee20000300800 */
[----:B------:R-:W-:Y:S02]  /*1b150*/  ISETP.GT.AND P4, PT, R2, 0x29, PT ;  /* 0x000000290200780c */ /* 0x000fe40003f84270 */
[----:B--2---:R-:W-:Y:S01]  /*1b160*/  FSEL R36, R36, -INF , P0 ;  /* 0xff80000024247808 */ /* 0x004fe20000000000 */
[----:B------:R-:W2:Y:S01]  /*1b170*/  LDL.64 R50, [R1+0x48] ;  /* 0x0000480001327983 */ /* 0x000ea20000100a00 */
[----:B------:R-:W-:Y:S02]  /*1b180*/  ISETP.GT.AND P0, PT, R8, 0x10, PT ;  /* 0x000000100800780c */ /* 0x000fe40003f04270 */
[----:B------:R-:W-:Y:S02]  /*1b190*/  FMNMX.FTZ R137, R36, R137, !PT ;  /* 0x0000008924897209 */ /* 0x000fe40007810000 */
[----:B------:R-:W4:Y:S01]  /*1b1a0*/  MUFU.TANH R19, R25 ;  /* 0x0000001900137308 */ /* 0x000f220000002400 */
[----:B------:R-:W3:Y:S01]  /*1b1b0*/  LDL.64 R46, [R1+0x40] ;  /* 0x00004000012e7983 */ /* 0x000ee20000100a00 */
[----:B------:R-:W-:Y:S02]  /*1b1c0*/  FMNMX.FTZ R137, R35, R137, !PT ;  /* 0x0000008923897209 */ /* 0x000fe40007810000 */
[----:B------:R-:W-:Y:S02]  /*1b1d0*/  FSEL R64, R231, -INF , P0 ;  /* 0xff800000e7407808 */ /* 0x000fe40000000000 */
[----:B------:R-:W-:Y:S01]  /*1b1e0*/  FMNMX.FTZ R137, R34, R137, !PT ;  /* 0x0000008922897209 */ /* 0x000fe20007810000 */
[----:B------:R-:W3:Y:S01]  /*1b1f0*/  LDL R7, [R1+0x28] ;  /* 0x0000280001077983 */ /* 0x000ee20000100800 */
[----:B------:R-:W-:Y:S02]  /*1b200*/  ISETP.GT.AND P0, PT, R2, 0x28, PT ;  /* 0x000000280200780c */ /* 0x000fe40003f04270 */
[----:B------:R4:W-:Y:S02]  /*1b210*/  MUFU.TANH R27, R41 ;  /* 0x00000029001b7308 */ /* 0x0009e40000002400 */
[----:B------:R-:W-:Y:S02]  /*1b220*/  FSEL R26, R26, -INF , P0 ;  /* 0xff8000001a1a7808 */ /* 0x000fe40000000000 */
[----:B-1----:R-:W-:Y:S02]  /*1b230*/  FSEL R33, R33, -INF , P3 ;  /* 0xff80000021217808 */ /* 0x002fe40001800000 */
[C---:B------:R-:W-:Y:S02]  /*1b240*/  ISETP.GT.AND P3, PT, R2.reuse, 0x19, PT ;  /* 0x000000190200780c */ /* 0x040fe40003f64270 */
[----:B------:R-:W-:Y:S02]  /*1b250*/  FMNMX.FTZ R137, R33, R137, !PT ;  /* 0x0000008921897209 */ /* 0x000fe40007810000 */
[----:B------:R-:W1:Y:S01]  /*1b260*/  MUFU.TANH R32, R32 ;  /* 0x0000002000207308 */ /* 0x000e620000002400 */
[----:B------:R-:W-:Y:S09]  /*1b270*/  ISETP.GT.AND P0, PT, R2, 0x39, PT ;  /* 0x000000390200780c */ /* 0x000ff20003f04270 */
[----:B------:R-:W1:Y:S01]  /*1b280*/  MUFU.TANH R31, R31 ;  /* 0x0000001f001f7308 */ /* 0x000e620000002400 */
[----:B----4-:R-:W-:Y:S02]  /*1b290*/  FSEL R41, R19, -INF , P2 ;  /* 0xff80000013297808 */ /* 0x010fe40001000000 */
[----:B------:R-:W-:Y:S02]  /*1b2a0*/  ISETP.GT.AND P2, PT, R3, 0x38, PT ;  /* 0x000000380300780c */ /* 0x000fe40003f44270 */
[----:B------:R-:W-:Y:S05]  /*1b2b0*/  FMNMX.FTZ R0, R41, R0, !PT ;  /* 0x0000000029007209 */ /* 0x000fea0007810000 */
[----:B------:R-:W4:Y:S01]  /*1b2c0*/  MUFU.TANH R29, R29 ;  /* 0x0000001d001d7308 */ /* 0x000f220000002400 */
[----:B------:R-:W-:Y:S02]  /*1b2d0*/  FMNMX.FTZ R0, R30, R0, !PT ;  /* 0x000000001e007209 */ /* 0x000fe40007810000 */
[----:B-1----:R-:W-:Y:S02]  /*1b2e0*/  FSEL R32, R32, -INF , P2 ;  /* 0xff80000020207808 */ /* 0x002fe40001000000 */
[----:B------:R-:W-:Y:S02]  /*1b2f0*/  ISETP.GT.AND P2, PT, R2, 0x20, PT ;  /* 0x000000200200780c */ /* 0x000fe40003f44270 */
[----:B------:R-:W-:Y:S03]  /*1b300*/  FMNMX.FTZ R137, R32, R137, !PT ;  /* 0x0000008920897209 */ /* 0x000fe60007810000 */
[----:B------:R-:W1:Y:S01]  /*1b310*/  MUFU.TANH R24, R56 ;  /* 0x0000003800187308 */ /* 0x000e620000002400 */
[----:B------:R-:W-:Y:S02]  /*1b320*/  FSEL R28, R28, -INF , P2 ;  /* 0xff8000001c1c7808 */ /* 0x000fe40001000000 */
[C---:B------:R-:W-:Y:S02]  /*1b330*/  ISETP.GT.AND P2, PT, R2.reuse, 0x31, PT ;  /* 0x000000310200780c */ /* 0x040fe40003f44270 */
[----:B------:R-:W-:Y:S02]  /*1b340*/  FSEL R31, R31, -INF , P1 ;  /* 0xff8000001f1f7808 */ /* 0x000fe40000800000 */
[C---:B------:R-:W-:Y:S02]  /*1b350*/  ISETP.GT.AND P1, PT, R2.reuse, 0x21, PT ;  /* 0x000000210200780c */ /* 0x040fe40003f24270 */
[----:B------:R-:W-:Y:S01]  /*1b360*/  FMNMX.FTZ R137, R31, R137, !PT ;  /* 0x000000891f897209 */ /* 0x000fe20007810000 */
[----:B------:R-:W1:Y:S01]  /*1b370*/  MUFU.TANH R25, R45 ;  /* 0x0000002d00197308 */ /* 0x000e620000002400 */
[----:B------:R-:W-:Y:S02]  /*1b380*/  FSEL R27, R27, -INF , P1 ;  /* 0xff8000001b1b7808 */ /* 0x000fe40000800000 */
[C---:B------:R-:W-:Y:S01]  /*1b390*/  ISETP.GT.AND P1, PT, R2.reuse, 0x38, PT ;  /* 0x000000380200780c */ /* 0x040fe20003f24270 */
[----:B------:R-:W1:Y:S01]  /*1b3a0*/  SHFL.BFLY PT, R3, R137, 0x2, 0x1f ;  /* 0x0c401f0089037f89 */ /* 0x000e6200000e0000 */
[----:B----4-:R-:W-:Y:S02]  /*1b3b0*/  FSEL R29, R29, -INF , P3 ;  /* 0xff8000001d1d7808 */ /* 0x010fe40001800000 */
[----:B------:R-:W-:Y:S02]  /*1b3c0*/  ISETP.GT.AND P3, PT, R2, 0x30, PT ;  /* 0x000000300200780c */ /* 0x000fe40003f64270 */
[----:B------:R-:W-:Y:S01]  /*1b3d0*/  FMNMX.FTZ R0, R29, R0, !PT ;  /* 0x000000001d007209 */ /* 0x000fe20007810000 */
[----:B------:R-:W4:Y:S01]  /*1b3e0*/  MUFU.TANH R19, R57 ;  /* 0x0000003900137308 */ /* 0x000f220000002400 */
[----:B------:R-:W-:Y:S02]  /*1b3f0*/  FMNMX.FTZ R2, R208, R140, !PT ;  /* 0x0000008cd0027209 */ /* 0x000fe40007810000 */
[----:B------:R-:W-:Y:S02]  /*1b400*/  FMNMX.FTZ R0, R28, R0, !PT ;  /* 0x000000001c007209 */ /* 0x000fe40007810000 */
[----:B-1----:R-:W-:Y:S02]  /*1b410*/  FSEL R24, R24, -INF , P3 ;  /* 0xff80000018187808 */ /* 0x002fe40001800000 */
[----:B------:R-:W-:Y:S02]  /*1b420*/  ISETP.GT.AND P3, PT, R8, 0x18, PT ;  /* 0x000000180800780c */ /* 0x000fe40003f64270 */
[----:B------:R-:W-:Y:S01]  /*1b430*/  FMNMX.FTZ R0, R27, R0, !PT ;  /* 0x000000001b007209 */ /* 0x000fe20007810000 */
[----:B------:R-:W1:Y:S01]  /*1b440*/  MUFU.TANH R18, R60 ;  /* 0x0000003c00127308 */ /* 0x000e620000002400 */
[----:B------:R-:W-:Y:S02]  /*1b450*/  FSEL R252, R252, -INF , P3 ;  /* 0xff800000fcfc7808 */ /* 0x000fe40001800000 */
[----:B------:R-:W-:Y:S02]  /*1b460*/  FSETP.NEU.FTZ.AND P3, PT, R138, -INF , PT ;  /* 0xff8000008a00780b */ /* 0x000fe40003f7d000 */
[----:B------:R-:W-:Y:S02]  /*1b470*/  FSEL R25, R25, -INF , P4 ;  /* 0xff80000019197808 */ /* 0x000fe40002000000 */
[----:B------:R-:W-:Y:S02]  /*1b480*/  FSEL R6, R6, RZ, P3 ;  /* 0x000000ff06067208 */ /* 0x000fe40001800000 */
[----:B------:R-:W-:Y:S01]  /*1b490*/  FMNMX.FTZ R137, R137, R3, !PT ;  /* 0x0000000389897209 */ /* 0x000fe20007810000 */
[----:B------:R-:W1:Y:S01]  /*1b4a0*/  MUFU.TANH R9, R9 ;  /* 0x0000000900097308 */ /* 0x000e620000002400 */
[----:B------:R-:W-:Y:S01]  /*1b4b0*/  FMNMX.FTZ R0, R26, R0, !PT ;  /* 0x000000001a007209 */ /* 0x000fe20007810000 */
[--C-:B------:R-:W-:Y:S01]  /*1b4c0*/  FFMA.FTZ R3, R10, c[0x0][0x2d0], -R6.reuse ;  /* 0x0000b4000a037a23 */ /* 0x100fe20000010806 */
[----:B------:R-:W-:Y:S01]  /*1b4d0*/  ISETP.GT.AND P4, PT, R8, 0x11, PT ;  /* 0x000000110800780c */ /* 0x000fe20003f84270 */
[----:B------:R-:W3:Y:S01]  /*1b4e0*/  LDL R10, [R1+0x34] ;  /* 0x00003400010a7983 */ /* 0x000ee20000100800 */
[----:B------:R-:W-:Y:S01]  /*1b4f0*/  FMNMX.FTZ R0, R25, R0, !PT ;  /* 0x0000000019007209 */ /* 0x000fe20007810000 */
[--C-:B------:R-:W-:Y:S01]  /*1b500*/  FFMA.FTZ R237, R21, c[0x0][0x2d0], -R6.reuse ;  /* 0x0000b40015ed7a23 */ /* 0x100fe20000010806 */
[----:B----4-:R-:W-:Y:S01]  /*1b510*/  FSEL R19, R19, -INF , P2 ;  /* 0xff80000013137808 */ /* 0x010fe20001000000 */
[----:B------:R-:W4:Y:S01]  /*1b520*/  SHFL.BFLY PT, R4, R137, 0x1, 0x1f ;  /* 0x0c201f0089047f89 */ /* 0x000f2200000e0000 */
[----:B------:R-:W-:Y:S01]  /*1b530*/  FMNMX.FTZ R0, R24, R0, !PT ;  /* 0x0000000018007209 */ /* 0x000fe20007810000 */
[----:B------:R4:W-:Y:S01]  /*1b540*/  MUFU.EX2 R66, R3 ;  /* 0x0000000300427308 */ /* 0x0009e20000000800 */
[----:B------:R-:W-:Y:S01]  /*1b550*/  ISETP.GT.AND P2, PT, R8, 0x19, PT ;  /* 0x000000190800780c */ /* 0x000fe20003f44270 */
[--C-:B------:R-:W-:Y:S01]  /*1b560*/  FFMA.FTZ R238, R20, c[0x0][0x2d0], -R6.reuse ;  /* 0x0000b40014ee7a23 */ /* 0x100fe20000010806 */
[----:B------:R-:W-:Y:S01]  /*1b570*/  FMNMX.FTZ R0, R19, R0, !PT ;  /* 0x0000000013007209 */ /* 0x000fe20007810000 */
[--C-:B------:R-:W-:Y:S01]  /*1b580*/  FFMA.FTZ R45, R211, c[0x0][0x2d0], -R6.reuse ;  /* 0x0000b400d32d7a23 */ /* 0x100fe20000010806 */
[----:B-1----:R-:W-:Y:S01]  /*1b590*/  FSEL R18, R18, -INF , P1 ;  /* 0xff80000012127808 */ /* 0x002fe20000800000 */
[--C-:B------:R-:W-:Y:S01]  /*1b5a0*/  FFMA.FTZ R245, R245, c[0x0][0x2d0], -R6.reuse ;  /* 0x0000b400f5f57a23 */ /* 0x100fe20000010806 */
[----:B------:R-:W-:Y:S01]  /*1b5b0*/  ISETP.GT.AND P1, PT, R8, 0x20, PT ;  /* 0x000000200800780c */ /* 0x000fe20003f24270 */
[--C-:B------:R-:W-:Y:S01]  /*1b5c0*/  FFMA.FTZ R49, R219, c[0x0][0x2d0], -R6.reuse ;  /* 0x0000b400db317a23 */ /* 0x100fe20000010806 */
[----:B------:R-:W-:Y:S01]  /*1b5d0*/  FMNMX.FTZ R0, R18, R0, !PT ;  /* 0x0000000012007209 */ /* 0x000fe20007810000 */
[----:B------:R-:W1:Y:S01]  /*1b5e0*/  MUFU.TANH R5, R5 ;  /* 0x0000000500057308 */ /* 0x000e620000002400 */
[----:B------:R-:W-:Y:S01]  /*1b5f0*/  FMNMX.FTZ R2, R209, R2, !PT ;  /* 0x00000002d1027209 */ /* 0x000fe20007810000 */
[--C-:B------:R-:W-:Y:S01]  /*1b600*/  FFMA.FTZ R65, R246, c[0x0][0x2d0], -R6.reuse ;  /* 0x0000b400f6417a23 */ /* 0x100fe20000010806 */
[----:B------:R-:W-:Y:S01]  /*1b610*/  FSEL R67, R135, -INF , P2 ;  /* 0xff80000087437808 */ /* 0x000fe20001000000 */
[--C-:B------:R-:W-:Y:S01]  /*1b620*/  FFMA.FTZ R44, R44, c[0x0][0x2d0], -R6.reuse ;  /* 0x0000b4002c2c7a23 */ /* 0x100fe20000010806 */
[----:B------:R-:W-:Y:S02]  /*1b630*/  FSEL R9, R9, -INF , P0 ;  /* 0xff80000009097808 */ /* 0x000fe40000000000 */
[C---:B------:R-:W-:Y:S02]  /*1b640*/  ISETP.GT.AND P0, PT, R8.reuse, 0x21, PT ;  /* 0x000000210800780c */ /* 0x040fe40003f04270 */
[----:B------:R-:W-:Y:S01]  /*1b650*/  FMNMX.FTZ R0, R9, R0, !PT ;  /* 0x0000000009007209 */ /* 0x000fe20007810000 */
[----:B------:R-:W1:Y:S01]  /*1b660*/  MUFU.TANH R58, R58 ;  /* 0x0000003a003a7308 */ /* 0x000e620000002400 */
[----:B------:R-:W-:Y:S02]  /*1b670*/  ISETP.GT.AND P2, PT, R8, 0x38, PT ;  /* 0x000000380800780c */ /* 0x000fe40003f44270 */
[----:B----4-:R-:W-:Y:S01]  /*1b680*/  FMNMX.FTZ R137, R137, R4, !PT ;  /* 0x0000000489897209 */ /* 0x010fe20007810000 */
[----:B------:R-:W-:Y:S01]  /*1b690*/  FFMA.FTZ R3, R11, c[0x0][0x2d0], -R6 ;  /* 0x0000b4000b037a23 */ /* 0x000fe20000010806 */
[----:B------:R-:W4:Y:S01]  /*1b6a0*/  SHFL.BFLY PT, R136, R0, 0x2, 0x1f ;  /* 0x0c401f0000887f89 */ /* 0x000f2200000e0000 */
[----:B------:R-:W-:Y:S02]  /*1b6b0*/  FSEL R220, R224, -INF , P4 ;  /* 0xff800000e0dc7808 */ /* 0x000fe40002000000 */
[----:B------:R-:W-:Y:S02]  /*1b6c0*/  ISETP.GT.AND P4, PT, R8, 0x30, PT ;  /* 0x000000300800780c */ /* 0x000fe40003f84270 */
[----:B------:R4:W-:Y:S01]  /*1b6d0*/  MUFU.EX2 R62, R3 ;  /* 0x00000003003e7308 */ /* 0x0009e20000000800 */
[----:B------:R-:W-:Y:S02]  /*1b6e0*/  FSEL R251, R251, -INF , P1 ;  /* 0xff800000fbfb7808 */ /* 0x000fe40000800000 */
[----:B------:R-:W-:Y:S02]  /*1b6f0*/  FSEL R250, R250, -INF , P0 ;  /* 0xff800000fafa7808 */ /* 0x000fe40000000000 */
[C---:B------:R-:W-:Y:S02]  /*1b700*/  ISETP.GT.AND P0, PT, R8.reuse, 0x31, PT ;  /* 0x000000310800780c */ /* 0x040fe40003f04270 */
[----:B------:R-:W-:Y:S01]  /*1b710*/  ISETP.GT.AND P1, PT, R8, 0x39, PT ;  /* 0x000000390800780c */ /* 0x000fe20003f24270 */
[----:B------:R-:W-:Y:S01]  /*1b720*/  FMUL.FTZ R8, R137, c[0x0][0x2d0] ;  /* 0x0000b40089087a20 */ /* 0x000fe20000410000 */
[----:B------:R-:W-:Y:S01]  /*1b730*/  FMNMX.FTZ R2, R48, R2, !PT ;  /* 0x0000000230027209 */ /* 0x000fe20007810000 */
[----:B------:R-:W4:Y:S01]  /*1b740*/  MUFU.TANH R135, R63 ;  /* 0x0000003f00877308 */ /* 0x000f220000002400 */
[----:B-1----:R-:W-:Y:S02]  /*1b750*/  FSEL R221, R5, -INF , P2 ;  /* 0xff80000005dd7808 */ /* 0x002fe40001000000 */
[----:B------:R-:W-:Y:S02]  /*1b760*/  FSETP.NEU.FTZ.AND P2, PT, R137, -INF , PT ;  /* 0xff8000008900780b */ /* 0x000fe40003f5d000 */
[----:B------:R-:W-:Y:S02]  /*1b770*/  FMNMX.FTZ R2, R210, R2, !PT ;  /* 0x00000002d2027209 */ /* 0x000fe40007810000 */
[----:B------:R-:W-:Y:S02]  /*1b780*/  FSEL R8, R8, RZ, P2 ;  /* 0x000000ff08087208 */ /* 0x000fe40001000000 */
[----:B------:R-:W-:Y:S01]  /*1b790*/  FMNMX.FTZ R2, R64, R2, !PT ;  /* 0x0000000240027209 */ /* 0x000fe20007810000 */
[----:B------:R-:W1:Y:S01]  /*1b7a0*/  MUFU.TANH R59, R59 ;  /* 0x0000003b003b7308 */ /* 0x000e620000002400 */
[----:B----4-:R-:W-:Y:S01]  /*1b7b0*/  FMNMX.FTZ R136, R0, R136, !PT ;  /* 0x0000008800887209 */ /* 0x010fe20007810000 */
[--C-:B------:R-:W-:Y:S01]  /*1b7c0*/  FFMA.FTZ R4, R15, c[0x0][0x2d0], -R8.reuse ;  /* 0x0000b4000f047a23 */ /* 0x100fe20000010808 */
[----:B------:R-:W-:Y:S01]  /*1b7d0*/  FMNMX.FTZ R2, R220, R2, !PT ;  /* 0x00000002dc027209 */ /* 0x000fe20007810000 */
[----:B------:R-:W-:Y:S01]  /*1b7e0*/  FFMA.FTZ R3, R14, c[0x0][0x2d0], -R8 ;  /* 0x0000b4000e037a23 */ /* 0x000fe20000010808 */
[----:B------:R-:W-:Y:S01]  /*1b7f0*/  FSEL R222, R58, -INF , P4 ;  /* 0xff8000003ade7808 */ /* 0x000fe20002000000 */
[----:B------:R-:W-:Y:S01]  /*1b800*/  FFMA.FTZ R0, R12, c[0x0][0x2d0], -R6 ;  /* 0x0000b4000c007a23 */ /* 0x000fe20000010806 */
[----:B------:R-:W-:Y:S01]  /*1b810*/  FMNMX.FTZ R2, R252, R2, !PT ;  /* 0x00000002fc027209 */ /* 0x000fe20007810000 */
[----:B------:R-:W4:Y:S01]  /*1b820*/  SHFL.BFLY PT, R5, R136, 0x1, 0x1f ;  /* 0x0c201f0088057f89 */ /* 0x000f2200000e0000 */
[----:B------:R-:W-:Y:S01]  /*1b830*/  PLOP3.LUT P4, PT, PT, PT, UP1, 0x80, 0x0 ;  /* 0x000000000000781c */ /* 0x000fe20003f8f018 */
[----:B------:R-:W-:Y:S01]  /*1b840*/  MUFU.EX2 R215, R3 ;  /* 0x0000000300d77308 */ /* 0x000fe20000000800 */
[----:B------:R-:W-:Y:S01]  /*1b850*/  FMNMX.FTZ R2, R67, R2, !PT ;  /* 0x0000000243027209 */ /* 0x000fe20007810000 */
[--C-:B------:R-:W-:Y:S01]  /*1b860*/  FFMA.FTZ R38, R38, c[0x0][0x2d0], -R8.reuse ;  /* 0x0000b40026267a23 */ /* 0x100fe20000010808 */
[----:B------:R-:W-:Y:S01]  /*1b870*/  FSEL R135, R135, -INF , P1 ;  /* 0xff80000087877808 */ /* 0x000fe20000800000 */
[--C-:B------:R-:W-:Y:S01]  /*1b880*/  FFMA.FTZ R36, R36, c[0x0][0x2d0], -R8.reuse ;  /* 0x0000b40024247a23 */ /* 0x100fe20000010808 */
[----:B------:R-:W-:Y:S01]  /*1b890*/  FMNMX.FTZ R2, R251, R2, !PT ;  /* 0x00000002fb027209 */ /* 0x000fe20007810000 */
[--C-:B------:R-:W-:Y:S02]  /*1b8a0*/  FFMA.FTZ R53, R34, c[0x0][0x2d0], -R8.reuse ;  /* 0x0000b40022357a23 */ /* 0x100fe40000010808 */
[--C-:B------:R-:W-:Y:S02]  /*1b8b0*/  FFMA.FTZ R239, R32, c[0x0][0x2d0], -R8.reuse ;  /* 0x0000b40020ef7a23 */ /* 0x100fe40000010808 */
[----:B------:R4:W-:Y:S01]  /*1b8c0*/  MUFU.EX2 R55, R0 ;  /* 0x0000000000377308 */ /* 0x0009e20000000800 */
[----:B------:R-:W-:Y:S01]  /*1b8d0*/  FMNMX.FTZ R2, R250, R2, !PT ;  /* 0x00000002fa027209 */ /* 0x000fe20007810000 */
[--C-:B------:R-:W-:Y:S01]  /*1b8e0*/  FFMA.FTZ R233, R31, c[0x0][0x2d0], -R8.reuse ;  /* 0x0000b4001fe97a23 */ /* 0x100fe20000010808 */
[----:B-1----:R-:W-:Y:S01]  /*1b8f0*/  FSEL R223, R59, -INF , P0 ;  /* 0xff8000003bdf7808 */ /* 0x002fe20000000000 */
[--C-:B------:R-:W-:Y:S01]  /*1b900*/  FFMA.FTZ R247, R247, c[0x0][0x2d0], -R8.reuse ;  /* 0x0000b400f7f77a23 */ /* 0x100fe20000010808 */
[----:B------:R-:W-:Y:S01]  /*1b910*/  FMNMX.FTZ R2, R249, R2, !PT ;  /* 0x00000002f9027209 */ /* 0x000fe20007810000 */
[--C-:B------:R-:W-:Y:S02]  /*1b920*/  FFMA.FTZ R35, R35, c[0x0][0x2d0], -R8.reuse ;  /* 0x0000b40023237a23 */ /* 0x100fe40000010808 */
[----:B------:R-:W-:Y:S01]  /*1b930*/  FFMA.FTZ R57, R33, c[0x0][0x2d0], -R8 ;  /* 0x0000b40021397a23 */ /* 0x000fe20000010808 */
[----:B------:R-:W-:Y:S02]  /*1b940*/  FMNMX.FTZ R2, R248, R2, !PT ;  /* 0x00000002f8027209 */ /* 0x000fe40007810000 */
[----:B----4-:R-:W-:Y:S02]  /*1b950*/  FMNMX.FTZ R136, R136, R5, !PT ;  /* 0x0000000588887209 */ /* 0x010fe40007810000 */
[----:B------:R-:W-:Y:S04]  /*1b960*/  FMNMX.FTZ R2, R222, R2, !PT ;  /* 0x00000002de027209 */ /* 0x000fe80007810000 */
[----:B------:R-:W-:Y:S01]  /*1b970*/  FMNMX.FTZ R0, R223, R2, !PT ;  /* 0x00000002df007209 */ /* 0x000fe20007810000 */
[----:B------:R-:W-:Y:S03]  /*1b980*/  FFMA.FTZ R2, R13, c[0x0][0x2d0], -R6 ;  /* 0x0000b4000d027a23 */ /* 0x000fe60000010806 */
[----:B------:R-:W-:Y:S01]  /*1b990*/  FMNMX.FTZ R0, R221, R0, !PT ;  /* 0x00000000dd007209 */ /* 0x000fe20007810000 */
[----:B------:R1:W-:Y:S03]  /*1b9a0*/  MUFU.EX2 R60, R2 ;  /* 0x00000002003c7308 */ /* 0x0003e60000000800 */
[----:B------:R-:W-:Y:S05]  /*1b9b0*/  FMNMX.FTZ R0, R135, R0, !PT ;  /* 0x0000000087007209 */ /* 0x000fea0007810000 */
[----:B-1----:R-:W1:Y:S02]  /*1b9c0*/  SHFL.BFLY PT, R2, R0, 0x2, 0x1f ;  /* 0x0c401f0000027f89 */ /* 0x002e6400000e0000 */
[----:B-1----:R-:W-:Y:S01]  /*1b9d0*/  FMNMX.FTZ R0, R0, R2, !PT ;  /* 0x0000000200007209 */ /* 0x002fe20007810000 */
[----:B------:R-:W-:Y:S04]  /*1b9e0*/  FFMA.FTZ R2, R17, c[0x0][0x2d0], -R8 ;  /* 0x0000b40011027a23 */ /* 0x000fe80000010808 */
[----:B------:R1:W-:Y:S02]  /*1b9f0*/  MUFU.EX2 R242, R2 ;  /* 0x0000000200f27308 */ /* 0x0003e40000000800 */
[----:B-1----:R-:W1:Y:S08]  /*1ba00*/  SHFL.BFLY PT, R2, R0, 0x1, 0x1f ;  /* 0x0c201f0000027f89 */ /* 0x002e7000000e0000 */
[----:B--2---:R2:W-:Y:S01]  /*1ba10*/  MUFU.EX2 R51, R4 ;  /* 0x0000000400337308 */ /* 0x0045e20000000800 */
[----:B------:R-:W-:Y:S01]  /*1ba20*/  @P4 IADD3 R3, P1, R50, UR18, RZ ;  /* 0x0000001232034c10 */ /* 0x000fe2000ff3e0ff */
[----:B------:R-:W-:Y:S02]  /*1ba30*/  FFMA.FTZ R50, R218, c[0x0][0x2d0], -R6 ;  /* 0x0000b400da327a23 */ /* 0x000fe40000010806 */
[----:B------:R-:W-:Y:S01]  /*1ba40*/  FFMA.FTZ R218, R42, c[0x0][0x2d0], -R8 ;  /* 0x0000b4002ada7a23 */ /* 0x000fe20000010808 */
[----:B------:R-:W-:Y:S01]  /*1ba50*/  @P4 LEA R12, P0, R3, c[0x0][0x1c8], 0x1 ;  /* 0x00007200030c4a11 */ /* 0x000fe200078008ff */
[----:B---3--:R-:W-:Y:S02]  /*1ba60*/  FFMA.FTZ R46, R216, c[0x0][0x2d0], -R6 ;  /* 0x0000b400d82e7a23 */ /* 0x008fe40000010806 */
[--C-:B------:R-:W-:Y:S01]  /*1ba70*/  FFMA.FTZ R216, R39, c[0x0][0x2d0], -R8.reuse ;  /* 0x0000b40027d87a23 */ /* 0x100fe20000010808 */
[----:B--2---:R-:W-:Y:S01]  /*1ba80*/  @P4 IADD3.X R4, R47, UR15, RZ, P1, !PT ;  /* 0x0000000f2f044c10 */ /* 0x004fe20008ffe4ff */
[----:B------:R-:W-:Y:S01]  /*1ba90*/  FFMA.FTZ R47, R37, c[0x0][0x2d0], -R8 ;  /* 0x0000b400252f7a23 */ /* 0x000fe20000010808 */
[----:B------:R-:W-:Y:S02]  /*1baa0*/  FSETP.NEU.FTZ.AND P1, PT, R136, -INF , PT ;  /* 0xff8000008800780b */ /* 0x000fe40003f3d000 */
[----:B------:R-:W-:Y:S01]  /*1bab0*/  @P4 LEA.HI.X R13, R3, c[0x0][0x1cc], R4, 0x1, P0 ;  /* 0x00007300030d4a11 */ /* 0x000fe200000f0c04 */
[----:B------:R-:W-:Y:S04]  /*1bac0*/  FFMA.FTZ R4, R16, c[0x0][0x2d0], -R8 ;  /* 0x0000b40010047a23 */ /* 0x000fe80000010808 */
[----:B------:R2:W3:Y:S01]  /*1bad0*/  MUFU.EX2 R56, R4 ;  /* 0x0000000400387308 */ /* 0x0004e20000000800 */
[----:B------:R4:W-:Y:S01]  /*1bae0*/  @P4 LDGSTS.E.BYPASS.LTC128B.128 [R244+0x4100], [R12.64], !P5 ;  /* 0x041000000cf44fae */ /* 0x0009e2000e901d5c */
[----:B------:R-:W-:Y:S01]  /*1baf0*/  @P4 IADD3 R3, P0, R10, UR18, RZ ;  /* 0x000000120a034c10 */ /* 0x000fe2000ff1e0ff */
[----:B------:R-:W-:Y:S03]  /*1bb00*/  @UP1 UIADD3 UR18, UP0, UR10, 0x80, URZ ;  /* 0x000000800a121890 */ /* 0x000fe6000ff1e03f */
[----:B--2---:R-:W-:Y:S01]  /*1bb10*/  @P4 IADD3.X R4, R7, UR15, RZ, P0, !PT ;  /* 0x0000000f07044c10 */ /* 0x004fe200087fe4ff */
[----:B------:R-:W-:Y:S01]  /*1bb20*/  FMUL.FTZ R7, R136, c[0x0][0x2d0] ;  /* 0x0000b40088077a20 */ /* 0x000fe20000410000 */
[----:B------:R-:W-:Y:S01]  /*1bb30*/  @P4 LEA R14, P0, R3, c[0x0][0x1c8], 0x1 ;  /* 0x00007200030e4a11 */ /* 0x000fe200078008ff */
[----:B------:R-:W-:Y:S03]  /*1bb40*/  @UP1 UIADD3.X UR15, URZ, UR17, URZ, UP0, !UPT ;  /* 0x000000113f0f1290 */ /* 0x000fe600087fe43f */
[----:B------:R-:W-:Y:S02]  /*1bb50*/  FSEL R7, R7, RZ, P1 ;  /* 0x000000ff07077208 */ /* 0x000fe40000800000 */
[----:B------:R-:W-:Y:S02]  /*1bb60*/  @P4 LEA.HI.X R15, R3, c[0x0][0x1cc], R4, 0x1, P0 ;  /* 0x00007300030f4a11 */ /* 0x000fe400000f0c04 */
[----:B------:R-:W-:Y:S01]  /*1bb70*/  @P4 IADD3 R4, P0, R12, UR19, RZ ;  /* 0x000000130c044c10 */ /* 0x000fe2000ff1e0ff */
[--C-:B------:R-:W-:Y:S01]  /*1bb80*/  FFMA.FTZ R3, R134, c[0x0][0x2d0], -R7.reuse ;  /* 0x0000b40086037a23 */ /* 0x100fe20000010807 */
[----:B-1----:R-:W-:Y:S01]  /*1bb90*/  FMNMX.FTZ R134, R0, R2, !PT ;  /* 0x0000000200867209 */ /* 0x002fe20007810000 */
[--C-:B------:R-:W-:Y:S01]  /*1bba0*/  FFMA.FTZ R0, R143, c[0x0][0x2d0], -R7.reuse ;  /* 0x0000b4008f007a23 */ /* 0x100fe20000010807 */
[----:B------:R-:W-:Y:S01]  /*1bbb0*/  @P4 IADD3.X R5, R13, UR20, RZ, P0, !PT ;  /* 0x000000140d054c10 */ /* 0x000fe200087fe4ff */
[----:B------:R1:W-:Y:S01]  /*1bbc0*/  MUFU.EX2 R214, R3 ;  /* 0x0000000300d67308 */ /* 0x0003e20000000800 */
[----:B------:R-:W-:Y:S01]  /*1bbd0*/  @P4 IADD3 R10, P0, R4, UR19, RZ ;  /* 0x00000013040a4c10 */ /* 0x000fe2000ff1e0ff */
[----:B------:R-:W-:Y:S01]  /*1bbe0*/  FMUL.FTZ R212, R134, c[0x0][0x2d0] ;  /* 0x0000b40086d47a20 */ /* 0x000fe20000410000 */
[----:B------:R2:W-:Y:S01]  /*1bbf0*/  @P4 LDGSTS.E.BYPASS.LTC128B.128 [R244+0x6100], [R14.64], !P6 ;  /* 0x061000000ef44fae */ /* 0x0005e2000f101d5c */
[----:B---3--:R-:W-:Y:S01]  /*1bc00*/  F2FP.BF16.PACK_AB R143, R242, R56 ;  /* 0x00000038f28f723e */ /* 0x008fe200000010ff */
[--C-:B------:R-:W-:Y:S01]  /*1bc10*/  FFMA.FTZ R219, R30, c[0x0][0x2d0], -R7.reuse ;  /* 0x0000b4001edb7a23 */ /* 0x100fe20000010807 */
[----:B------:R-:W-:Y:S01]  /*1bc20*/  @P4 IADD3.X R11, R5, UR20, RZ, P0, !PT ;  /* 0x00000014050b4c10 */ /* 0x000fe200087fe4ff */
[--C-:B------:R-:W-:Y:S01]  /*1bc30*/  FFMA.FTZ R240, R24, c[0x0][0x2d0], -R7.reuse ;  /* 0x0000b40018f07a23 */ /* 0x100fe20000010807 */
[----:B------:R-:W-:Y:S01]  /*1bc40*/  @P4 IADD3 R16, P0, R4, UR18, RZ ;  /* 0x0000001204104c10 */ /* 0x000fe2000ff1e0ff */
[--C-:B------:R-:W-:Y:S01]  /*1bc50*/  FFMA.FTZ R224, R19, c[0x0][0x2d0], -R7.reuse ;  /* 0x0000b40013e07a23 */ /* 0x100fe20000010807 */
[----:B------:R-:W-:Y:S01]  /*1bc60*/  MUFU.EX2 R243, R0 ;  /* 0x0000000000f37308 */ /* 0x000fe20000000800 */
[----:B------:R3:W-:Y:S01]  /*1bc70*/  @P4 LDGSTS.E.BYPASS.LTC128B.128 [R244+0x4900], [R4.64], !P5 ;  /* 0x0490000004f44fae */ /* 0x0007e2000e901d5c */
[----:B------:R-:W-:Y:S01]  /*1bc80*/  @P4 IADD3.X R17, R5, UR15, RZ, P0, !PT ;  /* 0x0000000f05114c10 */ /* 0x000fe200087fe4ff */
[--C-:B------:R-:W-:Y:S01]  /*1bc90*/  FFMA.FTZ R231, R18, c[0x0][0x2d0], -R7.reuse ;  /* 0x0000b40012e77a23 */ /* 0x100fe20000010807 */
[C---:B----4-:R-:W-:Y:S01]  /*1bca0*/  @P4 IADD3 R12, P0, R10.reuse, UR19, RZ ;  /* 0x000000130a0c4c10 */ /* 0x050fe2000ff1e0ff */
[--C-:B------:R-:W-:Y:S02]  /*1bcb0*/  FFMA.FTZ R241, R9, c[0x0][0x2d0], -R7.reuse ;  /* 0x0000b40009f17a23 */ /* 0x100fe40000010807 */
[--C-:B------:R-:W-:Y:S01]  /*1bcc0*/  FFMA.FTZ R246, R29, c[0x0][0x2d0], -R7.reuse ;  /* 0x0000b4001df67a23 */ /* 0x100fe20000010807 */
[----:B------:R-:W-:Y:S01]  /*1bcd0*/  @P4 IADD3.X R13, R11, UR20, RZ, P0, !PT ;  /* 0x000000140b0d4c10 */ /* 0x000fe200087fe4ff */
[----:B------:R3:W-:Y:S01]  /*1bce0*/  @P4 LDGSTS.E.BYPASS.LTC128B.128 [R244+0x6900], [R4.64+0x80], !P6 ;  /* 0x0690008004f44fae */ /* 0x0007e2000f101d5c */
[----:B------:R-:W-:Y:S01]  /*1bcf0*/  @P4 IADD3 R2, P0, R10, UR18, RZ ;  /* 0x000000120a024c10 */ /* 0x000fe2000ff1e0ff */
[--C-:B------:R-:W-:Y:S02]  /*1bd00*/  FFMA.FTZ R28, R28, c[0x0][0x2d0], -R7.reuse ;  /* 0x0000b4001c1c7a23 */ /* 0x100fe40000010807 */
[--C-:B------:R-:W-:Y:S02]  /*1bd10*/  FFMA.FTZ R63, R27, c[0x0][0x2d0], -R7.reuse ;  /* 0x0000b4001b3f7a23 */ /* 0x100fe40000010807 */
[--C-:B-1----:R-:W-:Y:S01]  /*1bd20*/  FFMA.FTZ R3, R141, c[0x0][0x2d0], -R7.reuse ;  /* 0x0000b4008d037a23 */ /* 0x102fe20000010807 */
[----:B------:R-:W-:Y:S01]  /*1bd30*/  F2FP.BF16.PACK_AB R141, R51, R215 ;  /* 0x000000d7338d723e */ /* 0x000fe200000010ff */
[----:B------:R1:W-:Y:S01]  /*1bd40*/  @P4 LDGSTS.E.BYPASS.LTC128B.128 [R244+0x5100], [R10.64], !P5 ;  /* 0x051000000af44fae */ /* 0x0003e2000e901d5c */
[--C-:B------:R-:W-:Y:S01]  /*1bd50*/  FFMA.FTZ R61, R26, c[0x0][0x2d0], -R7.reuse ;  /* 0x0000b4001a3d7a23 */ /* 0x100fe20000010807 */
[----:B------:R4:W1:Y:S01]  /*1bd60*/  MUFU.EX2 R52, R3 ;  /* 0x0000000300347308 */ /* 0x0008620000000800 */
[--C-:B--2---:R-:W-:Y:S02]  /*1bd70*/  FFMA.FTZ R15, R22, c[0x0][0x2d0], -R6.reuse ;  /* 0x0000b400160f7a23 */ /* 0x104fe40000010806 */
[--C-:B------:R-:W-:Y:S03]  /*1bd80*/  FFMA.FTZ R25, R25, c[0x0][0x2d0], -R7.reuse ;  /* 0x0000b40019197a23 */ /* 0x100fe60000010807 */
[----:B------:R2:W-:Y:S08]  /*1bd90*/  @P4 LDGSTS.E.BYPASS.LTC128B.128 [R244+0x7100], [R16.64], !P6 ;  /* 0x0710000010f44fae */ /* 0x0005f0000f101d5c */
[----:B------:R1:W-:Y:S01]  /*1bda0*/  @P4 LDGSTS.E.BYPASS.LTC128B.128 [R244+0x5900], [R12.64], !P5 ;  /* 0x059000000cf44fae */ /* 0x0003e2000e901d5c */
[----:B---3--:R-:W-:Y:S01]  /*1bdb0*/  FSEL R4, R138, RZ, P3 ;  /* 0x000000ff8a047208 */ /* 0x008fe20001800000 */
[----:B----4-:R-:W-:Y:S01]  /*1bdc0*/  FFMA.FTZ R3, R142, c[0x0][0x2d0], -R7 ;  /* 0x0000b4008e037a23 */ /* 0x010fe20000010807 */
[----:B------:R-:W-:Y:S03]  /*1bdd0*/  F2FP.BF16.PACK_AB R142, R60, R55 ;  /* 0x000000373c8e723e */ /* 0x000fe600000010ff */
[----:B------:R3:W4:Y:S01]  /*1bde0*/  MUFU.EX2 R59, R3 ;  /* 0x00000003003b7308 */ /* 0x0007220000000800 */
[----:B--2---:R-:W-:Y:S02]  /*1bdf0*/  FFMA.FTZ R17, R217, c[0x0][0x2d0], -R6 ;  /* 0x0000b400d9117a23 */ /* 0x004fe40000010806 */
[----:B------:R-:W-:Y:S01]  /*1be00*/  FFMA.FTZ R217, R40, c[0x0][0x2d0], -R8 ;  /* 0x0000b40028d97a23 */ /* 0x000fe20000010808 */
[----:B---3--:R-:W-:Y:S02]  /*1be10*/  @P4 IADD3.X R3, R11, UR15, RZ, P0, !PT ;  /* 0x0000000f0b034c10 */ /* 0x008fe400087fe4ff */
[----:B------:R-:W-:Y:S03]  /*1be20*/  FSETP.NEU.FTZ.AND P0, PT, R134, -INF , PT ;  /* 0xff8000008600780b */ /* 0x000fe60003f1d000 */
[----:B------:R2:W-:Y:S01]  /*1be30*/  @P4 LDGSTS.E.BYPASS.LTC128B.128 [R244+0x7900], [R2.64], !P6 ;  /* 0x0790000002f44fae */ /* 0x0005e2000f101d5c */
[----:B------:R-:W-:Y:S05]  /*1be40*/  FSEL R212, R212, RZ, P0 ;  /* 0x000000ffd4d47208 */ /* 0x000fea0000000000 */
[--C-:B------:R-:W-:Y:S01]  /*1be50*/  FFMA.FTZ R0, R208, c[0x0][0x2d0], -R212.reuse ;  /* 0x0000b400d0007a23 */ /* 0x100fe200000108d4 */
[----:B-1----:R-:W-:Y:S01]  /*1be60*/  F2FP.BF16.PACK_AB R208, R52, R214 ;  /* 0x000000d634d0723e */ /* 0x002fe200000010ff */
[--C-:B------:R-:W-:Y:S01]  /*1be70*/  FFMA.FTZ R5, R210, c[0x0][0x2d0], -R212.reuse ;  /* 0x0000b400d2057a23 */ /* 0x100fe200000108d4 */
[----:B----4-:R-:W-:Y:S01]  /*1be80*/  F2FP.BF16.PACK_AB R210, R243, R59 ;  /* 0x0000003bf3d2723e */ /* 0x010fe200000010ff */
[----:B------:R1:W-:Y:S01]  /*1be90*/  MUFU.EX2 R213, R0 ;  /* 0x0000000000d57308 */ /* 0x0003e20000000800 */
[--C-:B------:R-:W-:Y:S01]  /*1bea0*/  FFMA.FTZ R221, R221, c[0x0][0x2d0], -R212.reuse ;  /* 0x0000b400dddd7a23 */ /* 0x100fe200000108d4 */
[----:B------:R-:W0:Y:S08]  /*1beb0*/  LDGDEPBAR ;  /* 0x00000000000079af */ /* 0x000e300000000000 */
[----:B------:R3:W-:Y:S01]  /*1bec0*/  MUFU.EX2 R235, R5 ;  /* 0x0000000500eb7308 */ /* 0x0007e20000000800 */
[----:B--2---:R-:W-:Y:S02]  /*1bed0*/  FSEL R3, R137, RZ, P2 ;  /* 0x000000ff89037208 */ /* 0x004fe40001000000 */
[----:B------:R-:W-:Y:S01]  /*1bee0*/  FSEL R2, R136, RZ, P1 ;  /* 0x000000ff88027208 */ /* 0x000fe20000800000 */
[----:B-1----:R-:W-:Y:S06]  /*1bef0*/  FFMA.FTZ R0, R209, c[0x0][0x2d0], -R212 ;  /* 0x0000b400d1007a23 */ /* 0x002fec00000108d4 */
[----:B------:R1:W2:Y:S01]  /*1bf00*/  MUFU.EX2 R54, R0 ;  /* 0x0000000000367308 */ /* 0x0002a20000000800 */
[----:B---3--:R-:W-:Y:S02]  /*1bf10*/  FADD.FTZ R5, -R4, R132 ;  /* 0x0000008404057221 */ /* 0x008fe40000010100 */
[----:B------:R-:W-:Y:S02]  /*1bf20*/  FADD.FTZ R4, -R3, R133 ;  /* 0x0000008503047221 */ /* 0x000fe40000010100 */
[----:B------:R-:W-:Y:S02]  /*1bf30*/  FADD.FTZ R3, -R2, R139 ;  /* 0x0000008b02037221 */ /* 0x000fe40000010100 */
[----:B------:R-:W-:Y:S02]  /*1bf40*/  FFMA.FTZ R139, R43, c[0x0][0x2d0], -R7 ;  /* 0x0000b4002b8b7a23 */ /* 0x000fe40000010807 */
[----:B-1----:R-:W-:Y:S01]  /*1bf50*/  FFMA.FTZ R0, R48, c[0x0][0x2d0], -R212 ;  /* 0x0000b40030007a23 */ /* 0x002fe200000108d4 */
[----:B--2---:R-:W-:Y:S01]  /*1bf60*/  F2FP.BF16.PACK_AB R209, R54, R213 ;  /* 0x000000d536d1723e */ /* 0x004fe200000010ff */
[----:B------:R-:W-:Y:S02]  /*1bf70*/  FFMA.FTZ R48, R23, c[0x0][0x2d0], -R6 ;  /* 0x0000b40017307a23 */ /* 0x000fe40000010806 */
[----:B------:R1:W2:Y:S01]  /*1bf80*/  MUFU.EX2 R58, R0 ;  /* 0x00000000003a7308 */ /* 0x0002a20000000800 */
[----:B------:R-:W3:Y:S01]  /*1bf90*/  LDSM.16.MT88.4 R20, [R225+0x100] ;  /* 0x00010000e114783b */ /* 0x000ee20000004200 */
[----:B-1----:R-:W-:Y:S02]  /*1bfa0*/  FSEL R0, R134, RZ, P0 ;  /* 0x000000ff86007208 */ /* 0x002fe40000000000 */
[----:B--2---:R-:W-:Y:S03]  /*1bfb0*/  F2FP.BF16.PACK_AB R211, R235, R58 ;  /* 0x0000003aebd3723e */ /* 0x004fe600000010ff */
[----:B------:R-:W-:Y:S01]  /*1bfc0*/  FADD.FTZ R2, -R0, R140 ;  /* 0x0000008c00027221 */ /* 0x000fe20000010100 */
[----:B------:R-:W-:Y:S01]  /*1bfd0*/  F2FP.BF16.PACK_AB R140, R62, R66 ;  /* 0x000000423e8c723e */ /* 0x000fe200000010ff */
[----:B------:R-:W-:Y:S04]  /*1bfe0*/  FMUL.FTZ R0, R5, c[0x0][0x2d0] ;  /* 0x0000b40005007a20 */ /* 0x000fe80000410000 */
[----:B------:R1:W2:Y:S02]  /*1bff0*/  MUFU.EX2 R133, R0 ;  /* 0x0000000000857308 */ /* 0x0002a40000000800 */
[----:B-1----:R-:W-:Y:S02]  /*1c000*/  FMUL.FTZ R0, R4, c[0x0][0x2d0] ;  /* 0x0000b40004007a20 */ /* 0x002fe40000410000 */
[C---:B--2---:R-:W-:Y:S06]  /*1c010*/  FMUL.FTZ R4, R133.reuse, R144 ;  /* 0x0000009085047220 */ /* 0x044fec0000410000 */
[----:B------:R1:W2:Y:S01]  /*1c020*/  MUFU.EX2 R132, R0 ;  /* 0x0000000000847308 */ /* 0x0002a20000000800 */
[C---:B------:R-:W-:Y:S02]  /*1c030*/  FMUL.FTZ R5, R133.reuse, R145 ;  /* 0x0000009185057220 */ /* 0x040fe40000410000 */
[C---:B------:R-:W-:Y:S01]  /*1c040*/  FMUL.FTZ R16, R133.reuse, R156 ;  /* 0x0000009c85107220 */ /* 0x040fe20000410000 */
[----:B------:R-:W-:Y:S01]  /*1c050*/  MOV R156, R65 ;  /* 0x00000041009c7202 */ /* 0x000fe20000000f00 */
[C---:B------:R-:W-:Y:S02]  /*1c060*/  FMUL.FTZ R32, R133.reuse, R172 ;  /* 0x000000ac85207220 */ /* 0x040fe40000410000 */
[C---:B------:R-:W-:Y:S01]  /*1c070*/  FMUL.FTZ R33, R133.reuse, R173 ;  /* 0x000000ad85217220 */ /* 0x040fe20000410000 */
[----:B------:R-:W-:Y:S01]  /*1c080*/  MOV R173, R56 ;  /* 0x0000003800ad7202 */ /* 0x000fe20000000f00 */
[----:B------:R-:W-:Y:S02]  /*1c090*/  IMAD.MOV.U32 R172, RZ, RZ, R57 ;  /* 0x000000ffffac7224 */ /* 0x000fe400078e0039 */
[C---:B------:R-:W-:Y:S02]  /*1c0a0*/  FMUL.FTZ R65, R133.reuse, R205 ;  /* 0x000000cd85417220 */ /* 0x040fe40000410000 */
[C---:B------:R-:W-:Y:S02]  /*1c0b0*/  FMUL.FTZ R68, R133.reuse, R68 ;  /* 0x0000004485447220 */ /* 0x040fe40000410000 */
[C---:B------:R-:W-:Y:S02]  /*1c0c0*/  FMUL.FTZ R69, R133.reuse, R69 ;  /* 0x0000004585457220 */ /* 0x040fe40000410000 */
[C---:B------:R-:W-:Y:S02]  /*1c0d0*/  FMUL.FTZ R80, R133.reuse, R80 ;  /* 0x0000005085507220 */ /* 0x040fe40000410000 */
[C---:B------:R-:W-:Y:S02]  /*1c0e0*/  FMUL.FTZ R81, R133.reuse, R81 ;  /* 0x0000005185517220 */ /* 0x040fe40000410000 */
[C---:B------:R-:W-:Y:S02]  /*1c0f0*/  FMUL.FTZ R84, R133.reuse, R84 ;  /* 0x0000005485547220 */ /* 0x040fe40000410000 */
[----:B------:R-:W-:Y:S02]  /*1c100*/  FMUL.FTZ R85, R133, R85 ;  /* 0x0000005585557220 */ /* 0x000fe40000410000 */
[----:B-1----:R-:W-:Y:S02]  /*1c110*/  FMUL.FTZ R0, R3, c[0x0][0x2d0] ;  /* 0x0000b40003007a20 */ /* 0x002fe40000410000 */
[C---:B--2---:R-:W-:Y:S02]  /*1c120*/  FMUL.FTZ R6, R132.reuse, R146 ;  /* 0x0000009284067220 */ /* 0x044fe40000410000 */
[----:B------:R1:W2:Y:S01]  /*1c130*/  MUFU.EX2 R3, R0 ;  /* 0x0000000000037308 */ /* 0x0002a20000000800 */
[C---:B------:R-:W-:Y:S02]  /*1c140*/  FMUL.FTZ R18, R132.reuse, R158 ;  /* 0x0000009e84127220 */ /* 0x040fe40000410000 */
[----:B------:R-:W-:Y:S02]  /*1c150*/  IMAD.MOV.U32 R158, RZ, RZ, R36 ;  /* 0x000000ffff9e7224 */ /* 0x000fe400078e0024 */
        /* <DEDUP_REMOVED lines=14> */
[----:B------:R-:W-:Y:S02]  /*1c240*/  FFMA.FTZ R2, R41, c[0x0][0x2d0], -R7 ;  /* 0x0000b40029027a23 */ /* 0x000fe40000010807 */
[C---:B------:R-:W-:Y:S02]  /*1c250*/  FMUL.FTZ R7, R132.reuse, R147 ;  /* 0x0000009384077220 */ /* 0x040fe40000410000 */
[----:B------:R-:W1:Y:S01]  /*1c260*/  MUFU.EX2 R0, R0 ;  /* 0x0000000000007308 */ /* 0x000e620000000800 */
[----:B------:R-:W-:Y:S01]  /*1c270*/  LDSM.16.MT88.4 R144, [R227+0x100] ;  /* 0x00010000e390783b */ /* 0x000fe20000004200 */
[C---:B------:R-:W-:Y:S02]  /*1c280*/  FMUL.FTZ R99, R132.reuse, R99 ;  /* 0x0000006384637220 */ /* 0x040fe40000410000 */
[----:B------:R-:W-:Y:S01]  /*1c290*/  FMUL.FTZ R102, R132, R102 ;  /* 0x0000006684667220 */ /* 0x000fe20000410000 */
[-C--:B---3--:R-:W-:Y:S05]  /*1c2a0*/  HMMA.16816.F32.BF16 R4, R140, R20.reuse, R4 ;  /* 0x000000148c04723c */ /* 0x088fea0000041804 */
[C---:B--2---:R-:W-:Y:S01]  /*1c2b0*/  FMUL.FTZ R8, R3.reuse, R148 ;  /* 0x0000009403087220 */ /* 0x044fe20000410000 */
[----:B------:R-:W-:Y:S01]  /*1c2c0*/  MOV R148, R44 ;  /* 0x0000002c00947202 */ /* 0x000fe20000000f00 */
[C---:B------:R-:W-:Y:S02]  /*1c2d0*/  FMUL.FTZ R9, R3.reuse, R149 ;  /* 0x0000009503097220 */ /* 0x040fe40000410000 */
[C---:B------:R-:W-:Y:S03]  /*1c2e0*/  FMUL.FTZ R12, R3.reuse, R152 ;  /* 0x00000098030c7220 */ /* 0x040fe60000410000 */
[----:B------:R-:W-:Y:S02]  /*1c2f0*/  IMAD.MOV.U32 R152, RZ, RZ, R15 ;  /* 0x000000ffff987224 */ /* 0x000fe400078e000f */
[C---:B------:R-:W-:Y:S01]  /*1c300*/  FMUL.FTZ R13, R3.reuse, R153 ;  /* 0x00000099030d7220 */ /* 0x040fe20000410000 */
[----:B------:R-:W-:Y:S01]  /*1c310*/  MOV R153, R48 ;  /* 0x0000003000997202 */ /* 0x000fe20000000f00 */
[----:B------:R-:W-:Y:S02]  /*1c320*/  FMUL.FTZ R24, R3, R164 ;  /* 0x000000a403187220 */ /* 0x000fe40000410000 */
[----:B------:R-:W-:Y:S02]  /*1c330*/  IMAD.MOV.U32 R164, RZ, RZ, R54 ;  /* 0x000000ffffa47224 */ /* 0x000fe400078e0036 */
[C---:B-1----:R-:W-:Y:S01]  /*1c340*/  FMUL.FTZ R11, R0.reuse, R151 ;  /* 0x00000097000b7220 */ /* 0x042fe20000410000 */
[----:B------:R-:W-:Y:S01]  /*1c350*/  MOV R151, R38 ;  /* 0x0000002600977202 */ /* 0x000fe20000000f00 */
[----:B------:R-:W-:Y:S01]  /*1c360*/  FMUL.FTZ R10, R0, R150 ;  /* 0x00000096000a7220 */ /* 0x000fe20000410000 */
[----:B------:R-:W1:Y:S01]  /*1c370*/  LDSM.16.MT88.4 R36, [R226+0x100] ;  /* 0x00010000e224783b */ /* 0x000e620000004200 */
[----:B------:R-:W-:Y:S01]  /*1c380*/  MOV R150, R47 ;  /* 0x0000002f00967202 */ /* 0x000fe20000000f00 */
[----:B------:R-:W-:Y:S02]  /*1c390*/  IMAD.MOV.U32 R149, RZ, RZ, R46 ;  /* 0x000000ffff957224 */ /* 0x000fe400078e002e */
[----:B------:R-:W-:Y:S02]  /*1c3a0*/  FMUL.FTZ R103, R132, R103 ;  /* 0x0000006784677220 */ /* 0x000fe40000410000 */
[C---:B------:R-:W-:Y:S04]  /*1c3b0*/  HMMA.16816.F32.BF16 R8, R208.reuse, R20, R8 ;  /* 0x00000014d008723c */ /* 0x040fe80000041808 */
[C---:B------:R-:W-:Y:S02]  /*1c3c0*/  FMUL.FTZ R14, R0.reuse, R154 ;  /* 0x0000009a000e7220 */ /* 0x040fe40000410000 */
[----:B------:R-:W-:Y:S01]  /*1c3d0*/  FMUL.FTZ R15, R0, R155 ;  /* 0x0000009b000f7220 */ /* 0x000fe20000410000 */
[----:B------:R-:W-:Y:S01]  /*1c3e0*/  MOV R155, R67 ;  /* 0x00000043009b7202 */ /* 0x000fe20000000f00 */
[----:B------:R-:W-:Y:S04]  /*1c3f0*/  IMAD.MOV.U32 R154, RZ, RZ, R17 ;  /* 0x000000ffff9a7224 */ /* 0x000fe800078e0011 */
[C---:B------:R-:W-:Y:S01]  /*1c400*/  FMUL.FTZ R67, R132.reuse, R207 ;  /* 0x000000cf84437220 */ /* 0x040fe20000410000 */
[-C--:B------:R-:W-:Y:S03]  /*1c410*/  HMMA.16816.F32.BF16 R12, R208, R22.reuse, R12 ;  /* 0x00000016d00c723c */ /* 0x080fe6000004180c */
[C---:B------:R-:W-:Y:S02]  /*1c420*/  FMUL.FTZ R17, R133.reuse, R157 ;  /* 0x0000009d85117220 */ /* 0x040fe40000410000 */
[----:B------:R-:W-:Y:S02]  /*1c430*/  IMAD.MOV.U32 R157, RZ, RZ, R25 ;  /* 0x000000ffff9d7224 */ /* 0x000fe400078e0019 */
[C---:B------:R-:W-:Y:S02]  /*1c440*/  FMUL.FTZ R114, R132.reuse, R114 ;  /* 0x0000007284727220 */ /* 0x040fe40000410000 */
[C---:B------:R-:W-:Y:S01]  /*1c450*/  FMUL.FTZ R115, R132.reuse, R115 ;  /* 0x0000007384737220 */ /* 0x040fe20000410000 */
[C---:B------:R-:W-:Y:S04]  /*1c460*/  HMMA.16816.F32.BF16 R16, R140.reuse, R22, R16 ;  /* 0x000000168c10723c */ /* 0x040fe80000041810 */
[C---:B------:R-:W-:Y:S01]  /*1c470*/  FMUL.FTZ R21, R133.reuse, R161 ;  /* 0x000000a185157220 */ /* 0x040fe20000410000 */
[----:B------:R-:W-:Y:S01]  /*1c480*/  MOV R161, R52 ;  /* 0x0000003400a17202 */ /* 0x000fe20000000f00 */
[----:B------:R-:W-:Y:S02]  /*1c490*/  FMUL.FTZ R20, R133, R160 ;  /* 0x000000a085147220 */ /* 0x000fe40000410000 */
[C---:B------:R-:W-:Y:S01]  /*1c4a0*/  FMUL.FTZ R22, R132.reuse, R162 ;  /* 0x000000a284167220 */ /* 0x040fe20000410000 */
[----:B------:R-:W-:Y:S02]  /*1c4b0*/  MOV R162, R53 ;  /* 0x0000003500a27202 */ /* 0x000fe40000000f00 */
[----:B------:R-:W2:Y:S01]  /*1c4c0*/  LDSM.16.MT88.4 R52, [R228+0x100] ;  /* 0x00010000e434783b */ /* 0x000ea20000004200 */
[C---:B------:R-:W-:Y:S02]  /*1c4d0*/  FMUL.FTZ R23, R132.reuse, R163 ;  /* 0x000000a384177220 */ /* 0x040fe40000410000 */
[C---:B------:R-:W-:Y:S02]  /*1c4e0*/  FMUL.FTZ R118, R132.reuse, R118 ;  /* 0x0000007684767220 */ /* 0x040fe40000410000 */
[C---:B------:R-:W-:Y:S02]  /*1c4f0*/  FMUL.FTZ R119, R132.reuse, R119 ;  /* 0x0000007784777220 */ /* 0x040fe40000410000 */
[----:B------:R-:W-:Y:S01]  /*1c500*/  FMUL.FTZ R130, R132, R130 ;  /* 0x0000008284827220 */ /* 0x000fe20000410000 */
[-C--:B-1----:R-:W-:Y:S03]  /*1c510*/  HMMA.16816.F32.BF16 R20, R140, R36.reuse, R20 ;  /* 0x000000248c14723c */ /* 0x082fe60000041814 */
[C---:B------:R-:W-:Y:S01]  /*1c520*/  FMUL.FTZ R25, R3.reuse, R165 ;  /* 0x000000a503197220 */ /* 0x040fe20000410000 */
[----:B------:R-:W-:Y:S01]  /*1c530*/  MOV R165, R28 ;  /* 0x0000001c00a57202 */ /* 0x000fe20000000f00 */
[C---:B------:R-:W-:Y:S01]  /*1c540*/  FMUL.FTZ R26, R0.reuse, R166 ;  /* 0x000000a6001a7220 */ /* 0x040fe20000410000 */
[----:B------:R-:W-:Y:S01]  /*1c550*/  MOV R166, R60 ;  /* 0x0000003c00a67202 */ /* 0x000fe20000000f00 */
[----:B------:R-:W-:Y:S01]  /*1c560*/  FMUL.FTZ R27, R0, R167 ;  /* 0x000000a7001b7220 */ /* 0x000fe20000410000 */
[----:B------:R-:W-:Y:S01]  /*1c570*/  MOV R167, R58 ;  /* 0x0000003a00a77202 */ /* 0x000fe20000000f00 */
[----:B------:R-:W-:Y:S03]  /*1c580*/  FMUL.FTZ R131, R132, R131 ;  /* 0x0000008384837220 */ /* 0x000fe60000410000 */
[C---:B------:R-:W-:Y:S02]  /*1c590*/  FMUL.FTZ R28, R3.reuse, R168 ;  /* 0x000000a8031c7220 */ /* 0x040fe40000410000 */
[C---:B------:R-:W-:Y:S04]  /*1c5a0*/  HMMA.16816.F32.BF16 R24, R208.reuse, R36, R24 ;  /* 0x00000024d018723c */ /* 0x040fe80000041818 */
[C---:B------:R-:W-:Y:S01]  /*1c5b0*/  FMUL.FTZ R29, R3.reuse, R169 ;  /* 0x000000a9031d7220 */ /* 0x040fe20000410000 */
[----:B------:R-:W-:Y:S01]  /*1c5c0*/  MOV R169, R45 ;  /* 0x0000002d00a97202 */ /* 0x000fe20000000f00 */
[C---:B------:R-:W-:Y:S02]  /*1c5d0*/  FMUL.FTZ R30, R0.reuse, R170 ;  /* 0x000000aa001e7220 */ /* 0x040fe40000410000 */
[C---:B------:R-:W-:Y:S01]  /*1c5e0*/  FMUL.FTZ R31, R0.reuse, R171 ;  /* 0x000000ab001f7220 */ /* 0x040fe20000410000 */
[----:B------:R-:W-:Y:S02]  /*1c5f0*/  MOV R171, R62 ;  /* 0x0000003e00ab7202 */ /* 0x000fe40000000f00 */
[----:B------:R-:W-:Y:S01]  /*1c600*/  MUFU.EX2 R169, R169 ;  /* 0x000000a900a97308 */ /* 0x000fe20000000800 */
[C---:B------:R-:W-:Y:S02]  /*1c610*/  FMUL.FTZ R40, R3.reuse, R180 ;  /* 0x000000b403287220 */ /* 0x040fe40000410000 */
[C---:B------:R-:W-:Y:S01]  /*1c620*/  FMUL.FTZ R41, R3.reuse, R181 ;  /* 0x000000b503297220 */ /* 0x040fe20000410000 */
[-C--:B------:R-:W-:Y:S03]  /*1c630*/  HMMA.16816.F32.BF16 R28, R208, R38.reuse, R28 ;  /* 0x00000026d01c723c */ /* 0x080fe6000004181c */
[----:B------:R-:W-:Y:S02]  /*1c640*/  FMUL.FTZ R43, R0, R183 ;  /* 0x000000b7002b7220 */ /* 0x000fe40000410000 */
[C---:B------:R-:W-:Y:S01]  /*1c650*/  FMUL.FTZ R44, R3.reuse, R184 ;  /* 0x000000b8032c7220 */ /* 0x040fe20000410000 */
[----:B------:R-:W-:Y:S01]  /*1c660*/  MUFU.EX2 R183, R217 ;  /* 0x000000d900b77308 */ /* 0x000fe20000000800 */
[----:B------:R-:W-:Y:S01]  /*1c670*/  FMUL.FTZ R45, R3, R185 ;  /* 0x000000b9032d7220 */ /* 0x000fe20000410000 */
[C---:B------:R-:W-:Y:S04]  /*1c680*/  HMMA.16816.F32.BF16 R32, R140.reuse, R38, R32 ;  /* 0x000000268c20723c */ /* 0x040fe80000041820 */
[C---:B------:R-:W-:Y:S01]  /*1c690*/  FMUL.FTZ R36, R133.reuse, R176 ;  /* 0x000000b085247220 */ /* 0x040fe20000410000 */
[----:B------:R-:W-:Y:S01]  /*1c6a0*/  MOV R176, R64 ;  /* 0x0000004000b07202 */ /* 0x000fe20000000f00 */
[C---:B------:R-:W-:Y:S02]  /*1c6b0*/  FMUL.FTZ R37, R133.reuse, R177 ;  /* 0x000000b185257220 */ /* 0x040fe40000410000 */
[C---:B------:R-:W-:Y:S01]  /*1c6c0*/  FMUL.FTZ R38, R132.reuse, R178 ;  /* 0x000000b284267220 */ /* 0x040fe20000410000 */
[----:B------:R-:W-:Y:S03]  /*1c6d0*/  MOV R178, R49 ;  /* 0x0000003100b27202 */ /* 0x000fe60000000f00 */
[C---:B------:R-:W-:Y:S01]  /*1c6e0*/  FMUL.FTZ R39, R132.reuse, R179 ;  /* 0x000000b384277220 */ /* 0x040fe20000410000 */
[----:B------:R-:W-:Y:S01]  /*1c6f0*/  MOV R181, R178 ;  /* 0x000000b200b57202 */ /* 0x000fe20000000f00 */
[----:B------:R-:W-:Y:S01]  /*1c700*/  IMAD.MOV.U32 R160, RZ, RZ, R51 ;  /* 0x000000ffffa07224 */ /* 0x000fe200078e0033 */
[----:B------:R-:W-:Y:S01]  /*1c710*/  MUFU.EX2 R178, R218 ;  /* 0x000000da00b27308 */ /* 0x000fe20000000800 */
[----:B------:R-:W-:Y:S01]  /*1c720*/  FMUL.FTZ R51, R132, R191 ;  /* 0x000000bf84337220 */ /* 0x000fe20000410000 */
[----:B------:R-:W-:Y:S01]  /*1c730*/  MOV R179, R176 ;  /* 0x000000b000b37202 */ /* 0x000fe20000000f00 */
[----:B------:R-:W-:Y:S01]  /*1c740*/  IMAD.MOV.U32 R177, RZ, RZ, R50 ;  /* 0x000000ffffb17224 */ /* 0x000fe200078e0032 */
[-C--:B--2---:R-:W-:Y:S03]  /*1c750*/  HMMA.16816.F32.BF16 R36, R140, R52.reuse, R36 ;  /* 0x000000348c24723c */ /* 0x084fe60000041824 */
[----:B------:R-:W-:Y:S01]  /*1c760*/  FMUL.FTZ R42, R0, R182 ;  /* 0x000000b6002a7220 */ /* 0x000fe20000410000 */
[----:B------:R-:W-:Y:S01]  /*1c770*/  MOV R184, R179 ;  /* 0x000000b300b87202 */ /* 0x000fe20000000f00 */
[----:B------:R-:W-:Y:S01]  /*1c780*/  FMUL.FTZ R50, R132, R190 ;  /* 0x000000be84327220 */ /* 0x000fe20000410000 */
[----:B------:R-:W-:Y:S01]  /*1c790*/  MOV R190, R175 ;  /* 0x000000af00be7202 */ /* 0x000fe20000000f00 */
[C---:B------:R-:W-:Y:S01]  /*1c7a0*/  FMUL.FTZ R48, R133.reuse, R188 ;  /* 0x000000bc85307220 */ /* 0x040fe20000410000 */
[----:B------:R-:W-:Y:S01]  /*1c7b0*/  MOV R175, R164 ;  /* 0x000000a400af7202 */ /* 0x000fe20000000f00 */
[----:B------:R1:W-:Y:S01]  /*1c7c0*/  MUFU.EX2 R188, R246 ;  /* 0x000000f600bc7308 */ /* 0x0003e20000000800 */
[C---:B------:R-:W-:Y:S04]  /*1c7d0*/  HMMA.16816.F32.BF16 R40, R208.reuse, R52, R40 ;  /* 0x00000034d028723c */ /* 0x040fe80000041828 */
[C---:B------:R-:W-:Y:S01]  /*1c7e0*/  FMUL.FTZ R46, R0.reuse, R186 ;  /* 0x000000ba002e7220 */ /* 0x040fe20000410000 */
[----:B------:R-:W-:Y:S01]  /*1c7f0*/  MOV R176, R171 ;  /* 0x000000ab00b07202 */ /* 0x000fe20000000f00 */
[----:B------:R-:W-:Y:S01]  /*1c800*/  FMUL.FTZ R47, R0, R187 ;  /* 0x000000bb002f7220 */ /* 0x000fe20000410000 */
[----:B------:R-:W-:Y:S01]  /*1c810*/  MOV R186, R165 ;  /* 0x000000a500ba7202 */ /* 0x000fe20000000f00 */
[----:B------:R-:W-:Y:S01]  /*1c820*/  IMAD.MOV.U32 R164, RZ, RZ, R162 ;  /* 0x000000ffffa47224 */ /* 0x000fe200078e00a2 */
[----:B------:R-:W-:Y:S01]  /*1c830*/  MOV R165, R158 ;  /* 0x0000009e00a57202 */ /* 0x000fe20000000f00 */
[----:B------:R2:W-:Y:S02]  /*1c840*/  MUFU.EX2 R179, R2 ;  /* 0x0000000200b37308 */ /* 0x0005e40000000800 */
[--C-:B------:R-:W-:Y:S01]  /*1c850*/  FFMA.FTZ R162, R248, c[0x0][0x2d0], -R212.reuse ;  /* 0x0000b400f8a27a23 */ /* 0x100fe200000108d4 */
[-C--:B------:R-:W-:Y:S03]  /*1c860*/  HMMA.16816.F32.BF16 R44, R208, R54.reuse, R44 ;  /* 0x00000036d02c723c */ /* 0x080fe6000004182c */
[C---:B------:R-:W-:Y:S01]  /*1c870*/  FMUL.FTZ R49, R133.reuse, R189 ;  /* 0x000000bd85317220 */ /* 0x040fe20000410000 */
[----:B------:R-:W-:Y:S01]  /*1c880*/  MOV R158, R150 ;  /* 0x00000096009e7202 */ /* 0x000fe20000000f00 */
[C---:B------:R-:W-:Y:S01]  /*1c890*/  FMUL.FTZ R52, R133.reuse, R192 ;  /* 0x000000c085347220 */ /* 0x040fe20000410000 */
[----:B------:R-:W-:Y:S01]  /*1c8a0*/  MOV R182, R176 ;  /* 0x000000b000b67202 */ /* 0x000fe20000000f00 */
[----:B------:R-:W-:Y:S01]  /*1c8b0*/  MUFU.EX2 R248, R224 ;  /* 0x000000e000f87308 */ /* 0x000fe20000000800 */
[----:B------:R-:W-:Y:S02]  /*1c8c0*/  FMUL.FTZ R53, R133, R193 ;  /* 0x000000c185357220 */ /* 0x000fe40000410000 */
[C---:B------:R-:W-:Y:S04]  /*1c8d0*/  HMMA.16816.F32.BF16 R48, R140.reuse, R54, R48 ;  /* 0x000000368c30723c */ /* 0x040fe80000041830 */
[----:B------:R-:W-:Y:S02]  /*1c8e0*/  IMAD.MOV.U32 R168, RZ, RZ, R59 ;  /* 0x000000ffffa87224 */ /* 0x000fe400078e003b */
[----:B------:R-:W-:Y:S01]  /*1c8f0*/  FMUL.FTZ R56, R3, R196 ;  /* 0x000000c403387220 */ /* 0x000fe20000410000 */
[----:B------:R3:W-:Y:S01]  /*1c900*/  MUFU.EX2 R176, R139 ;  /* 0x0000008b00b07308 */ /* 0x0007e20000000800 */
[C---:B------:R-:W-:Y:S01]  /*1c910*/  FMUL.FTZ R54, R132.reuse, R194 ;  /* 0x000000c284367220 */ /* 0x040fe20000410000 */
[----:B------:R-:W-:Y:S03]  /*1c920*/  MOV R194, R190 ;  /* 0x000000be00c27202 */ /* 0x000fe60000000f00 */
[----:B------:R-:W-:Y:S01]  /*1c930*/  FMUL.FTZ R55, R132, R195 ;  /* 0x000000c384377220 */ /* 0x000fe20000410000 */
[----:B------:R-:W-:Y:S01]  /*1c940*/  MOV R190, R165 ;  /* 0x000000a500be7202 */ /* 0x000fe20000000f00 */
[----:B-1----:R-:W-:Y:S02]  /*1c950*/  FFMA.FTZ R246, R223, c[0x0][0x2d0], -R212 ;  /* 0x0000b400dff67a23 */ /* 0x002fe400000108d4 */
[C---:B------:R-:W-:Y:S02]  /*1c960*/  FMUL.FTZ R57, R3.reuse, R197 ;  /* 0x000000c503397220 */ /* 0x040fe40000410000 */
[C---:B------:R-:W-:Y:S01]  /*1c970*/  FMUL.FTZ R58, R0.reuse, R198 ;  /* 0x000000c6003a7220 */ /* 0x040fe20000410000 */
[-C--:B------:R-:W-:Y:S01]  /*1c980*/  HMMA.16816.F32.BF16 R52, R140, R144.reuse, R52 ;  /* 0x000000908c34723c */ /* 0x080fe20000041834 */
[----:B------:R-:W-:Y:S02]  /*1c990*/  MUFU.EX2 R197, R181 ;  /* 0x000000b500c57308 */ /* 0x000fe40000000800 */
[C---:B------:R-:W-:Y:S01]  /*1c9a0*/  FMUL.FTZ R59, R0.reuse, R199 ;  /* 0x000000c7003b7220 */ /* 0x040fe20000410000 */
[----:B------:R-:W-:Y:S01]  /*1c9b0*/  MOV R199, R194 ;  /* 0x000000c200c77202 */ /* 0x000fe20000000f00 */
[C---:B------:R-:W-:Y:S01]  /*1c9c0*/  FMUL.FTZ R60, R3.reuse, R200 ;  /* 0x000000c8033c7220 */ /* 0x040fe20000410000 */
[----:B------:R-:W-:Y:S01]  /*1c9d0*/  MOV R200, R157 ;  /* 0x0000009d00c87202 */ /* 0x000fe20000000f00 */
[----:B------:R-:W-:Y:S01]  /*1c9e0*/  FMUL.FTZ R61, R3, R201 ;  /* 0x000000c9033d7220 */ /* 0x000fe20000410000 */
[----:B------:R-:W-:Y:S01]  /*1c9f0*/  MOV R194, R190 ;  /* 0x000000be00c27202 */ /* 0x000fe20000000f00 */
[----:B------:R-:W-:Y:S01]  /*1ca00*/  IMAD.MOV.U32 R190, RZ, RZ, R156 ;  /* 0x000000ffffbe7224 */ /* 0x000fe200078e009c */
[C---:B------:R-:W-:Y:S01]  /*1ca10*/  HMMA.16816.F32.BF16 R56, R208.reuse, R144, R56 ;  /* 0x00000090d038723c */ /* 0x040fe20000041838 */
[----:B------:R-:W-:Y:S03]  /*1ca20*/  MUFU.EX2 R246, R246 ;  /* 0x000000f600f67308 */ /* 0x000fe60000000800 */
[C---:B------:R-:W-:Y:S02]  /*1ca30*/  FMUL.FTZ R62, R0.reuse, R202 ;  /* 0x000000ca003e7220 */ /* 0x040fe40000410000 */
[----:B------:R-:W-:Y:S02]  /*1ca40*/  IMAD.MOV.U32 R170, RZ, RZ, R63 ;  /* 0x000000ffffaa7224 */ /* 0x000fe400078e003f */
[----:B------:R-:W-:Y:S03]  /*1ca50*/  FMUL.FTZ R63, R0, R203 ;  /* 0x000000cb003f7220 */ /* 0x000fe60000410000 */
[----:B------:R-:W-:Y:S01]  /*1ca60*/  MUFU.EX2 R190, R190 ;  /* 0x000000be00be7308 */ /* 0x000fe20000000800 */
[----:B------:R-:W-:Y:S02]  /*1ca70*/  IMAD.MOV.U32 R163, RZ, RZ, R66 ;  /* 0x000000ffffa37224 */ /* 0x000fe400078e0042 */
[----:B------:R-:W-:Y:S01]  /*1ca80*/  FMUL.FTZ R66, R132, R206 ;  /* 0x000000ce84427220 */ /* 0x000fe20000410000 */
[-C--:B------:R-:W-:Y:S03]  /*1ca90*/  HMMA.16816.F32.BF16 R60, R208, R146.reuse, R60 ;  /* 0x00000092d03c723c */ /* 0x080fe6000004183c */
[----:B------:R-:W-:Y:S02]  /*1caa0*/  FMUL.FTZ R64, R133, R204 ;  /* 0x000000cc85407220 */ /* 0x000fe40000410000 */
[C---:B------:R-:W-:Y:S01]  /*1cab0*/  FMUL.FTZ R72, R3.reuse, R72 ;  /* 0x0000004803487220 */ /* 0x040fe20000410000 */
[----:B------:R-:W-:Y:S01]  /*1cac0*/  MUFU.EX2 R204, R219 ;  /* 0x000000db00cc7308 */ /* 0x000fe20000000800 */
[C---:B------:R-:W-:Y:S02]  /*1cad0*/  FMUL.FTZ R73, R3.reuse, R73 ;  /* 0x0000004903497220 */ /* 0x040fe40000410000 */
[C---:B------:R-:W-:Y:S01]  /*1cae0*/  FMUL.FTZ R74, R0.reuse, R74 ;  /* 0x0000004a004a7220 */ /* 0x040fe20000410000 */
[C---:B------:R-:W-:Y:S01]  /*1caf0*/  HMMA.16816.F32.BF16 R64, R140.reuse, R146, R64 ;  /* 0x000000928c40723c */ /* 0x040fe20000041840 */
[----:B------:R-:W1:Y:S03]  /*1cb00*/  LDSM.16.MT88.4 R144, [R225+0x2100] ;  /* 0x00210000e190783b */ /* 0x000e660000004200 */
[C---:B------:R-:W-:Y:S02]  /*1cb10*/  FMUL.FTZ R75, R0.reuse, R75 ;  /* 0x0000004b004b7220 */ /* 0x040fe40000410000 */
[----:B------:R-:W-:Y:S01]  /*1cb20*/  MUFU.EX2 R206, R162 ;  /* 0x000000a200ce7308 */ /* 0x000fe20000000800 */
[C---:B------:R-:W-:Y:S02]  /*1cb30*/  FMUL.FTZ R76, R3.reuse, R76 ;  /* 0x0000004c034c7220 */ /* 0x040fe40000410000 */
[C---:B------:R-:W-:Y:S03]  /*1cb40*/  FMUL.FTZ R77, R3.reuse, R77 ;  /* 0x0000004d034d7220 */ /* 0x040fe60000410000 */
[C---:B------:R-:W-:Y:S02]  /*1cb50*/  FMUL.FTZ R78, R0.reuse, R78 ;  /* 0x0000004e004e7220 */ /* 0x040fe40000410000 */
[C---:B------:R-:W-:Y:S02]  /*1cb60*/  FMUL.FTZ R79, R0.reuse, R79 ;  /* 0x0000004f004f7220 */ /* 0x040fe40000410000 */
[C---:B------:R-:W-:Y:S01]  /*1cb70*/  FMUL.FTZ R88, R3.reuse, R88 ;  /* 0x0000005803587220 */ /* 0x040fe20000410000 */
[----:B------:R-:W-:Y:S01]  /*1cb80*/  MUFU.EX2 R203, R200 ;  /* 0x000000c800cb7308 */ /* 0x000fe20000000800 */
[C---:B------:R-:W-:Y:S02]  /*1cb90*/  FMUL.FTZ R89, R3.reuse, R89 ;  /* 0x0000005903597220 */ /* 0x040fe40000410000 */
[C---:B------:R-:W-:Y:S02]  /*1cba0*/  FMUL.FTZ R90, R0.reuse, R90 ;  /* 0x0000005a005a7220 */ /* 0x040fe40000410000 */
[C---:B------:R-:W-:Y:S02]  /*1cbb0*/  FMUL.FTZ R91, R0.reuse, R91 ;  /* 0x0000005b005b7220 */ /* 0x040fe40000410000 */
[C---:B------:R-:W-:Y:S02]  /*1cbc0*/  FMUL.FTZ R92, R3.reuse, R92 ;  /* 0x0000005c035c7220 */ /* 0x040fe40000410000 */
[----:B------:R-:W-:Y:S01]  /*1cbd0*/  FMUL.FTZ R93, R3, R93 ;  /* 0x0000005d035d7220 */ /* 0x000fe20000410000 */
[----:B------:R-:W-:Y:S01]  /*1cbe0*/  MUFU.EX2 R199, R199 ;  /* 0x000000c700c77308 */ /* 0x000fe20000000800 */
[C---:B------:R-:W-:Y:S02]  /*1cbf0*/  FMUL.FTZ R94, R0.reuse, R94 ;  /* 0x0000005e005e7220 */ /* 0x040fe40000410000 */
[C---:B------:R-:W-:Y:S02]  /*1cc00*/  FMUL.FTZ R95, R0.reuse, R95 ;  /* 0x0000005f005f7220 */ /* 0x040fe40000410000 */
[C---:B------:R-:W-:Y:S02]  /*1cc10*/  FMUL.FTZ R96, R133.reuse, R96 ;  /* 0x0000006085607220 */ /* 0x040fe40000410000 */
[C---:B------:R-:W-:Y:S02]  /*1cc20*/  FMUL.FTZ R97, R133.reuse, R97 ;  /* 0x0000006185617220 */ /* 0x040fe40000410000 */
        /* <DEDUP_REMOVED lines=12> */
[C---:B------:R-:W-:Y:S02]  /*1ccf0*/  FMUL.FTZ R111, R0.reuse, R111 ;  /* 0x0000006f006f7220 */ /* 0x040fe40000410000 */
[C---:B------:R-:W-:Y:S01]  /*1cd00*/  HMMA.16816.F32.BF16 R80, R140.reuse, R146, R80 ;  /* 0x000000928c50723c */ /* 0x040fe20000041850 */
[----:B------:R-:W1:Y:S03]  /*1cd10*/  LDSM.16.MT88.4 R144, [R226+0x2100] ;  /* 0x00210000e290783b */ /* 0x000e660000004200 */
[C---:B------:R-:W-:Y:S02]  /*1cd20*/  FMUL.FTZ R112, R133.reuse, R112 ;  /* 0x0000007085707220 */ /* 0x040fe40000410000 */
[C---:B------:R-:W-:Y:S02]  /*1cd30*/  FMUL.FTZ R113, R133.reuse, R113 ;  /* 0x0000007185717220 */ /* 0x040fe40000410000 */
[C---:B------:R-:W-:Y:S04]  /*1cd40*/  FMUL.FTZ R116, R133.reuse, R116 ;  /* 0x0000007485747220 */ /* 0x040fe80000410000 */
[----:B------:R-:W-:Y:S02]  /*1cd50*/  FMUL.FTZ R117, R133, R117 ;  /* 0x0000007585757220 */ /* 0x000fe40000410000 */
[C---:B------:R-:W-:Y:S02]  /*1cd60*/  FMUL.FTZ R120, R3.reuse, R120 ;  /* 0x0000007803787220 */ /* 0x040fe40000410000 */
[----:B------:R-:W-:Y:S02]  /*1cd70*/  FMUL.FTZ R121, R3, R121 ;  /* 0x0000007903797220 */ /* 0x000fe40000410000 */
[C---:B------:R-:W-:Y:S02]  /*1cd80*/  FMUL.FTZ R122, R0.reuse, R122 ;  /* 0x0000007a007a7220 */ /* 0x040fe40000410000 */
[----:B------:R-:W-:Y:S02]  /*1cd90*/  FMUL.FTZ R123, R0, R123 ;  /* 0x0000007b007b7220 */ /* 0x000fe40000410000 */
[--C-:B--2---:R-:W-:Y:S02]  /*1cda0*/  FFMA.FTZ R2, R184, c[0x0][0x2d0], -R212.reuse ;  /* 0x0000b400b8027a23 */ /* 0x104fe400000108d4 */
[----:B------:R-:W-:Y:S01]  /*1cdb0*/  IMAD.MOV.U32 R189, RZ, RZ, R155 ;  /* 0x000000ffffbd7224 */ /* 0x000fe200078e009b */
[----:B------:R-:W-:Y:S01]  /*1cdc0*/  MOV R155, R151 ;  /* 0x00000097009b7202 */ /* 0x000fe20000000f00 */
[----:B------:R-:W-:Y:S01]  /*1cdd0*/  IMAD.MOV.U32 R187, RZ, RZ, R163 ;  /* 0x000000ffffbb7224 */ /* 0x000fe200078e00a3 */
[----:B------:R-:W-:Y:S01]  /*1cde0*/  MOV R163, R148 ;  /* 0x0000009400a37202 */ /* 0x000fe20000000f00 */
[--C-:B---3--:R-:W-:Y:S02]  /*1cdf0*/  FFMA.FTZ R139, R251, c[0x0][0x2d0], -R212.reuse ;  /* 0x0000b400fb8b7a23 */ /* 0x108fe400000108d4 */
[----:B------:R-:W-:Y:S01]  /*1ce00*/  IMAD.MOV.U32 R165, RZ, RZ, R155 ;  /* 0x000000ffffa57224 */ /* 0x000fe200078e009b */
[----:B------:R-:W-:Y:S01]  /*1ce10*/  MUFU.EX2 R251, R237 ;  /* 0x000000ed00fb7308 */ /* 0x000fe20000000800 */
[C---:B------:R-:W-:Y:S01]  /*1ce20*/  FMUL.FTZ R124, R3.reuse, R124 ;  /* 0x0000007c037c7220 */ /* 0x040fe20000410000 */
[----:B------:R-:W-:Y:S01]  /*1ce30*/  MOV R192, R187 ;  /* 0x000000bb00c07202 */ /* 0x000fe20000000f00 */
[----:B------:R-:W-:Y:S01]  /*1ce40*/  FMUL.FTZ R125, R3, R125 ;  /* 0x0000007d037d7220 */ /* 0x000fe20000410000 */
[----:B------:R-:W-:Y:S01]  /*1ce50*/  MOV R187, R160 ;  /* 0x000000a000bb7202 */ /* 0x000fe20000000f00 */
[----:B------:R-:W-:Y:S02]  /*1ce60*/  FFMA.FTZ R160, R250, c[0x0][0x2d0], -R212 ;  /* 0x0000b400faa07a23 */ /* 0x000fe400000108d4 */
[----:B------:R-:W-:Y:S02]  /*1ce70*/  IMAD.MOV.U32 R171, RZ, RZ, R170 ;  /* 0x000000ffffab7224 */ /* 0x000fe400078e00aa */
[----:B------:R-:W-:Y:S01]  /*1ce80*/  IMAD.MOV.U32 R180, RZ, RZ, R177 ;  /* 0x000000ffffb47224 */ /* 0x000fe200078e00b1 */
[-C--:B-1----:R-:W-:Y:S01]  /*1ce90*/  HMMA.16816.F32.BF16 R84, R140, R144.reuse, R84 ;  /* 0x000000908c54723c */ /* 0x082fe20000041854 */
[----:B------:R-:W-:Y:S02]  /*1cea0*/  MUFU.EX2 R250, R233 ;  /* 0x000000e900fa7308 */ /* 0x000fe40000000800 */
[----:B------:R-:W-:Y:S01]  /*1ceb0*/  MOV R185, R171 ;  /* 0x000000ab00b97202 */ /* 0x000fe20000000f00 */
[----:B------:R-:W-:Y:S01]  /*1cec0*/  IMAD.MOV.U32 R184, RZ, RZ, R182 ;  /* 0x000000ffffb87224 */ /* 0x000fe200078e00b6 */
[----:B------:R-:W-:Y:S01]  /*1ced0*/  MOV R182, R159 ;  /* 0x0000009f00b67202 */ /* 0x000fe20000000f00 */
[----:B------:R-:W-:Y:S02]  /*1cee0*/  IMAD.MOV.U32 R159, RZ, RZ, R149 ;  /* 0x000000ffff9f7224 */ /* 0x000fe400078e0095 */
[C---:B------:R-:W-:Y:S01]  /*1cef0*/  HMMA.16816.F32.BF16 R88, R208.reuse, R144, R88 ;  /* 0x00000090d058723c */ /* 0x040fe20000041858 */
[----:B------:R-:W-:Y:S02]  /*1cf00*/  LDSM.16.MT88.4 R148, [R225+0x900] ;  /* 0x00090000e194783b */ /* 0x000fe40000004200 */
[----:B------:R1:W-:Y:S01]  /*1cf10*/  MUFU.EX2 R171, R2 ;  /* 0x0000000200ab7308 */ /* 0x0003e20000000800 */
[----:B------:R-:W-:Y:S01]  /*1cf20*/  IMAD.MOV.U32 R191, RZ, RZ, R184 ;  /* 0x000000ffffbf7224 */ /* 0x000fe200078e00b8 */
[----:B------:R-:W-:Y:S01]  /*1cf30*/  MOV R184, R161 ;  /* 0x000000a100b87202 */ /* 0x000fe20000000f00 */
[--C-:B------:R-:W-:Y:S01]  /*1cf40*/  FFMA.FTZ R161, R249, c[0x0][0x2d0], -R212.reuse ;  /* 0x0000b400f9a17a23 */ /* 0x100fe200000108d4 */
[----:B------:R-:W-:Y:S01]  /*1cf50*/  MOV R193, R182 ;  /* 0x000000b600c17202 */ /* 0x000fe20000000f00 */
[-C--:B------:R-:W-:Y:S04]  /*1cf60*/  HMMA.16816.F32.BF16 R92, R208, R146.reuse, R92 ;  /* 0x00000092d05c723c */ /* 0x080fe8000004185c */
[----:B------:R-:W-:Y:S01]  /*1cf70*/  MOV R182, R159 ;  /* 0x0000009f00b67202 */ /* 0x000fe20000000f00 */
[----:B------:R-:W-:Y:S01]  /*1cf80*/  MUFU.EX2 R249, R240 ;  /* 0x000000f000f97308 */ /* 0x000fe20000000800 */
[----:B------:R-:W-:Y:S01]  /*1cf90*/  MOV R159, R153 ;  /* 0x00000099009f7202 */ /* 0x000fe20000000f00 */
[C---:B------:R-:W-:Y:S01]  /*1cfa0*/  FMUL.FTZ R126, R0.reuse, R126 ;  /* 0x0000007e007e7220 */ /* 0x040fe20000410000 */
[C---:B------:R-:W-:Y:S01]  /*1cfb0*/  HMMA.16816.F32.BF16 R96, R140.reuse, R146, R96 ;  /* 0x000000928c60723c */ /* 0x040fe20000041860 */
[----:B------:R-:W2:Y:S03]  /*1cfc0*/  LDSM.16.MT88.4 R144, [R228+0x2100] ;  /* 0x00210000e490783b */ /* 0x000ea60000004200 */
[----:B------:R-:W-:Y:S02]  /*1cfd0*/  FMUL.FTZ R127, R0, R127 ;  /* 0x0000007f007f7220 */ /* 0x000fe40000410000 */
[C---:B------:R-:W-:Y:S01]  /*1cfe0*/  FMUL.FTZ R128, R133.reuse, R128 ;  /* 0x0000008085807220 */ /* 0x040fe20000410000 */
[----:B------:R-:W-:Y:S01]  /*1cff0*/  MUFU.EX2 R200, R161 ;  /* 0x000000a100c87308 */ /* 0x000fe20000000800 */
[----:B------:R-:W-:Y:S04]  /*1d000*/  FMUL.FTZ R129, R133, R129 ;  /* 0x0000008185817220 */ /* 0x000fe80000410000 */
[--C-:B-1----:R-:W-:Y:S02]  /*1d010*/  FFMA.FTZ R2, R220, c[0x0][0x2d0], -R212.reuse ;  /* 0x0000b400dc027a23 */ /* 0x102fe400000108d4 */
[----:B------:R-:W-:Y:S01]  /*1d020*/  IMAD.MOV.U32 R195, RZ, RZ, R191 ;  /* 0x000000ffffc37224 */ /* 0x000fe200078e00bf */
[----:B------:R-:W-:Y:S01]  /*1d030*/  MOV R191, R187 ;  /* 0x000000bb00bf7202 */ /* 0x000fe20000000f00 */
[----:B------:R-:W-:Y:S01]  /*1d040*/  IMAD.MOV.U32 R187, RZ, RZ, R163 ;  /* 0x000000ffffbb7224 */ /* 0x000fe200078e00a3 */
[----:B------:R-:W-:Y:S01]  /*1d050*/  MOV R163, R154 ;  /* 0x0000009a00a37202 */ /* 0x000fe20000000f00 */
[----:B------:R1:W-:Y:S02]  /*1d060*/  MUFU.EX2 R170, R247 ;  /* 0x000000f700aa7308 */ /* 0x0003e40000000800 */
[----:B------:R-:W-:Y:S01]  /*1d070*/  IMAD.MOV.U32 R198, RZ, RZ, R187 ;  /* 0x000000ffffc67224 */ /* 0x000fe200078e00bb */
[----:B------:R-:W-:Y:S07]  /*1d080*/  MOV R187, R163 ;  /* 0x000000a300bb7202 */ /* 0x000fee0000000f00 */
[----:B------:R-:W3:Y:S10]  /*1d090*/  MUFU.EX2 R177, R245 ;  /* 0x000000f500b17308 */ /* 0x000ef40000000800 */
[----:B------:R-:W-:Y:S01]  /*1d0a0*/  MUFU.EX2 R245, R231 ;  /* 0x000000e700f57308 */ /* 0x000fe20000000800 */
[-C--:B--2---:R-:W-:Y:S03]  /*1d0b0*/  HMMA.16816.F32.BF16 R100, R140, R144.reuse, R100 ;  /* 0x000000908c64723c */ /* 0x084fe60000041864 */
[--C-:B-1----:R-:W-:Y:S06]  /*1d0c0*/  FFMA.FTZ R247, R222, c[0x0][0x2d0], -R212.reuse ;  /* 0x0000b400def77a23 */ /* 0x102fec00000108d4 */
[----:B------:R-:W-:Y:S01]  /*1d0d0*/  MUFU.EX2 R187, R187 ;  /* 0x000000bb00bb7308 */ /* 0x000fe20000000800 */
[C---:B------:R-:W-:Y:S08]  /*1d0e0*/  HMMA.16816.F32.BF16 R104, R208.reuse, R144, R104 ;  /* 0x00000090d068723c */ /* 0x040ff00000041868 */
[-C--:B------:R-:W-:Y:S01]  /*1d0f0*/  HMMA.16816.F32.BF16 R108, R208, R146.reuse, R108 ;  /* 0x00000092d06c723c */ /* 0x080fe2000004186c */
[----:B------:R1:W-:Y:S07]  /*1d100*/  MUFU.EX2 R196, R2 ;  /* 0x0000000200c47308 */ /* 0x0003ee0000000800 */
[C---:B------:R-:W-:Y:S01]  /*1d110*/  HMMA.16816.F32.BF16 R112, R140.reuse, R146, R112 ;  /* 0x000000928c70723c */ /* 0x040fe20000041870 */
[----:B------:R-:W2:Y:S02]  /*1d120*/  LDSM.16.MT88.4 R144, [R227+0x2100] ;  /* 0x00210000e390783b */ /* 0x000ea40000004200 */
[----:B------:R-:W2:Y:S10]  /*1d130*/  MUFU.EX2 R181, R180 ;  /* 0x000000b400b57308 */ /* 0x000eb40000000800 */
[----:B------:R-:W2:Y:S01]  /*1d140*/  MUFU.EX2 R180, R216 ;  /* 0x000000d800b47308 */ /* 0x000ea20000000800 */
[--C-:B-1----:R-:W-:Y:S09]  /*1d150*/  FFMA.FTZ R2, R252, c[0x0][0x2d0], -R212.reuse ;  /* 0x0000b400fc027a23 */ /* 0x102ff200000108d4 */
[----:B------:R1:W-:Y:S10]  /*1d160*/  MUFU.EX2 R216, R2 ;  /* 0x0000000200d87308 */ /* 0x0003f40000000800 */
[----:B------:R-:W-:Y:S01]  /*1d170*/  MUFU.EX2 R252, R239 ;  /* 0x000000ef00fc7308 */ /* 0x000fe20000000800 */
[-C--:B--2---:R-:W-:Y:S09]  /*1d180*/  HMMA.16816.F32.BF16 R116, R140, R144.reuse, R116 ;  /* 0x000000908c74723c */ /* 0x084ff20000041874 */
[----:B------:R2:W-:Y:S03]  /*1d190*/  MUFU.EX2 R202, R193 ;  /* 0x000000c100ca7308 */ /* 0x0005e60000000800 */
[--C-:B-1----:R-:W-:Y:S01]  /*1d1a0*/  FFMA.FTZ R2, R189, c[0x0][0x2d0], -R212.reuse ;  /* 0x0000b400bd027a23 */ /* 0x102fe200000108d4 */
[C---:B------:R-:W-:Y:S01]  /*1d1b0*/  HMMA.16816.F32.BF16 R120, R208.reuse, R144, R120 ;  /* 0x00000090d078723c */ /* 0x040fe20000041878 */
[----:B------:R-:W4:Y:S05]  /*1d1c0*/  LDL.LU R145, [R1+0x8] ;  /* 0x0000080001917983 */ /* 0x000f2a0000300800 */
[----:B------:R-:W1:Y:S01]  /*1d1d0*/  MUFU.EX2 R189, R2 ;  /* 0x0000000200bd7308 */ /* 0x000e620000000800 */
[----:B------:R-:W4:Y:S01]  /*1d1e0*/  LDL.LU R144, [R1+0xc] ;  /* 0x00000c0001907983 */ /* 0x000f220000300800 */
[----:B------:R-:W-:Y:S01]  /*1d1f0*/  FFMA.FTZ R212, R135, c[0x0][0x2d0], -R212 ;  /* 0x0000b40087d47a23 */ /* 0x000fe200000108d4 */
[-C--:B------:R-:W-:Y:S07]  /*1d200*/  HMMA.16816.F32.BF16 R124, R208, R146.reuse, R124 ;  /* 0x00000092d07c723c */ /* 0x080fee000004187c */
[----:B------:R-:W-:Y:S01]  /*1d210*/  MUFU.EX2 R182, R182 ;  /* 0x000000b600b67308 */ /* 0x000fe20000000800 */
[----:B------:R-:W-:Y:S04]  /*1d220*/  HMMA.16816.F32.BF16 R128, R140, R146, R128 ;  /* 0x000000928c80723c */ /* 0x000fe80000041880 */
[----:B--2---:R-:W-:Y:S02]  /*1d230*/  MOV R193, R191 ;  /* 0x000000bf00c17202 */ /* 0x004fe40000000f00 */
[----:B------:R-:W-:Y:S02]  /*1d240*/  MOV R191, R184 ;  /* 0x000000b800bf7202 */ /* 0x000fe40000000f00 */
[----:B---3--:R-:W-:Y:S01]  /*1d250*/  F2FP.BF16.PACK_AB R140, R177, R169 ;  /* 0x000000a9b18c723e */ /* 0x008fe200000010ff */
[----:B------:R-:W-:Y:S03]  /*1d260*/  MUFU.EX2 R184, R160 ;  /* 0x000000a000b87308 */ /* 0x000fe60000000800 */
[----:B------:R-:W-:Y:S02]  /*1d270*/  F2FP.BF16.PACK_AB R141, R178, R170 ;  /* 0x000000aab28d723e */ /* 0x000fe400000010ff */
[----:B------:R-:W-:Y:S02]  /*1d280*/  F2FP.BF16.PACK_AB R142, R181, R197 ;  /* 0x000000c5b58e723e */ /* 0x000fe400000010ff */
[----:B------:R-:W-:Y:S02]  /*1d290*/  F2FP.BF16.PACK_AB R143, R180, R183 ;  /* 0x000000b7b48f723e */ /* 0x000fe400000010ff */
[----:B------:R-:W-:Y:S01]  /*1d2a0*/  F2FP.BF16.PACK_AB R146, R188, R204 ;  /* 0x000000ccbc92723e */ /* 0x000fe200000010ff */
[----:B------:R-:W-:Y:S01]  /*1d2b0*/  MUFU.EX2 R201, R198 ;  /* 0x000000c600c97308 */ /* 0x000fe20000000800 */
[----:B-1----:R-:W-:Y:S03]  /*1d2c0*/  F2FP.BF16.PACK_AB R147, R189, R216 ;  /* 0x000000d8bd93723e */ /* 0x002fe600000010ff */
[-C--:B------:R-:W-:Y:S06]  /*1d2d0*/  HMMA.16816.F32.BF16 R4, R140, R148.reuse, R4 ;  /* 0x000000948c04723c */ /* 0x080fec0000041804 */
[----:B------:R-:W-:Y:S10]  /*1d2e0*/  MUFU.EX2 R198, R194 ;  /* 0x000000c200c67308 */ /* 0x000ff40000000800 */
[----:B------:R-:W-:Y:S10]  /*1d2f0*/  MUFU.EX2 R185, R185 ;  /* 0x000000b900b97308 */ /* 0x000ff40000000800 */
[----:B------:R-:W1:Y:S02]  /*1d300*/  MUFU.EX2 R247, R247 ;  /* 0x000000f700f77308 */ /* 0x000e640000000800 */
[----:B-1----:R-:W-:Y:S01]  /*1d310*/  F2FP.BF16.PACK_AB R209, R246, R247 ;  /* 0x000000f7f6d1723e */ /* 0x002fe200000010ff */
[----:B----4-:R-:W-:Y:S01]  /*1d320*/  FFMA.FTZ R133, R133, R145, R192 ;  /* 0x0000009185857223 */ /* 0x010fe200000100c0 */
[----:B------:R-:W-:Y:S01]  /*1d330*/  F2FP.BF16.PACK_AB R145, R196, R171 ;  /* 0x000000abc491723e */ /* 0x000fe200000010ff */
[----:B------:R-:W-:Y:S01]  /*1d340*/  IMAD.MOV.U32 R192, RZ, RZ, R186 ;  /* 0x000000ffffc07224 */ /* 0x000fe200078e00ba */
[----:B------:R-:W-:Y:S01]  /*1d350*/  MOV R186, R158 ;  /* 0x0000009e00ba7202 */ /* 0x000fe20000000f00 */
[----:B------:R-:W-:Y:S01]  /*1d360*/  FFMA.FTZ R135, R132, R144, R215 ;  /* 0x0000009084877223 */ /* 0x000fe200000100d7 */
[----:B------:R-:W-:Y:S01]  /*1d370*/  F2FP.BF16.PACK_AB R144, R179, R176 ;  /* 0x000000b0b390723e */ /* 0x000fe200000010ff */
[----:B------:R-:W2:Y:S01]  /*1d380*/  LDL.LU R132, [R1+0x14] ;  /* 0x0000140001847983 */ /* 0x000ea20000300800 */
[----:B------:R-:W-:Y:S01]  /*1d390*/  IMAD.MOV.U32 R158, RZ, RZ, R152 ;  /* 0x000000ffff9e7224 */ /* 0x000fe200078e0098 */
[----:B------:R-:W-:Y:S02]  /*1d3a0*/  MUFU.EX2 R194, R192 ;  /* 0x000000c000c27308 */ /* 0x000fe40000000800 */
[----:B------:R-:W3:Y:S02]  /*1d3b0*/  LDL.LU R2, [R1+0x10] ;  /* 0x0000100001027983 */ /* 0x000ee40000300800 */
[C---:B------:R-:W-:Y:S02]  /*1d3c0*/  HMMA.16816.F32.BF16 R8, R144.reuse, R148, R8 ;  /* 0x000000949008723c */ /* 0x040fe40000041808 */
[----:B------:R-:W1:Y:S02]  /*1d3d0*/  LDSM.16.MT88.4 R152, [R226+0x900] ;  /* 0x00090000e298783b */ /* 0x000e640000004200 */
[----:B------:R-:W-:Y:S02]  /*1d3e0*/  MOV R163, R158 ;  /* 0x0000009e00a37202 */ /* 0x000fe40000000f00 */
[----:B------:R-:W-:Y:S02]  /*1d3f0*/  MUFU.EX2 R186, R186 ;  /* 0x000000ba00ba7308 */ /* 0x000fe40000000800 */
[-C--:B------:R-:W-:Y:S02]  /*1d400*/  HMMA.16816.F32.BF16 R12, R144, R150.reuse, R12 ;  /* 0x00000096900c723c */ /* 0x080fe4000004180c */
[----:B------:R4:W5:Y:S06]  /*1d410*/  LDL.LU R237, [R1+0x88] ;  /* 0x0000880001ed7983 */ /* 0x00096c0000300800 */
[C---:B------:R-:W-:Y:S01]  /*1d420*/  HMMA.16816.F32.BF16 R16, R140.reuse, R150, R16 ;  /* 0x000000968c10723c */ /* 0x040fe20000041810 */
[----:B------:R-:W-:Y:S01]  /*1d430*/  LDSM.16.MT88.4 R148, [R227+0x900] ;  /* 0x00090000e394783b */ /* 0x000fe20000004200 */
[----:B------:R1:W-:Y:S10]  /*1d440*/  MUFU.EX2 R208, R163 ;  /* 0x000000a300d07308 */ /* 0x0003f40000000800 */
[----:B------:R-:W-:Y:S10]  /*1d450*/  MUFU.EX2 R192, R139 ;  /* 0x0000008b00c07308 */ /* 0x000ff40000000800 */
[----:B------:R-:W4:Y:S01]  /*1d460*/  MUFU.EX2 R139, R241 ;  /* 0x000000f1008b7308 */ /* 0x000f220000000800 */
[-C--:B-1----:R-:W-:Y:S01]  /*1d470*/  HMMA.16816.F32.BF16 R20, R140, R152.reuse, R20 ;  /* 0x000000988c14723c */ /* 0x082fe20000041814 */
[----:B------:R-:W-:Y:S07]  /*1d480*/  LDSM.16.MT88.4 R160, [R225+0x3100] ;  /* 0x00310000e1a0783b */ /* 0x000fee0000004200 */
[C---:B------:R-:W-:Y:S08]  /*1d490*/  HMMA.16816.F32.BF16 R24, R144.reuse, R152, R24 ;  /* 0x000000989018723c */ /* 0x040ff00000041818 */
[-C--:B------:R-:W-:Y:S04]  /*1d4a0*/  HMMA.16816.F32.BF16 R28, R144, R154.reuse, R28 ;  /* 0x0000009a901c723c */ /* 0x080fe8000004181c */
[----:B----4-:R-:W-:Y:S04]  /*1d4b0*/  F2FP.BF16.PACK_AB R210, R139, R245 ;  /* 0x000000f58bd2723e */ /* 0x010fe800000010ff */
[C---:B------:R-:W-:Y:S01]  /*1d4c0*/  HMMA.16816.F32.BF16 R32, R140.reuse, R154, R32 ;  /* 0x0000009a8c20723c */ /* 0x040fe20000041820 */
[----:B------:R-:W-:Y:S03]  /*1d4d0*/  LDSM.16.MT88.4 R152, [R225+0x2900] ;  /* 0x00290000e198783b */ /* 0x000fe60000004200 */
[----:B--2---:R-:W-:Y:S02]  /*1d4e0*/  FFMA.FTZ R132, R3, R132, R214 ;  /* 0x0000008403847223 */ /* 0x004fe400000100d6 */
[----:B---3--:R-:W-:Y:S02]  /*1d4f0*/  FFMA.FTZ R3, R0, R2, R213 ;  /* 0x0000000200037223 */ /* 0x008fe400000100d5 */
[----:B------:R-:W-:Y:S01]  /*1d500*/  FADD.FTZ R2, R195, R133 ;  /* 0x00000085c3027221 */ /* 0x000fe20000010000 */
[----:B------:R-:W-:Y:S03]  /*1d510*/  MOV R195, R165 ;  /* 0x000000a500c37202 */ /* 0x000fe60000000f00 */
[----:B------:R-:W-:Y:S01]  /*1d520*/  IMAD.MOV.U32 R165, RZ, RZ, R159 ;  /* 0x000000ffffa57224 */ /* 0x000fe200078e009f */
[----:B------:R1:W-:Y:S01]  /*1d530*/  MUFU.EX2 R133, R212 ;  /* 0x000000d400857308 */ /* 0x0003e20000000800 */
[----:B------:R-:W2:Y:S01]  /*1d540*/  LDSM.16.MT88.4 R156, [R228+0x900] ;  /* 0x00090000e49c783b */ /* 0x000ea20000004200 */
[----:B------:R-:W-:Y:S02]  /*1d550*/  FADD.FTZ R3, R175, R3 ;  /* 0x00000003af037221 */ /* 0x000fe40000010000 */
[----:B------:R-:W-:Y:S02]  /*1d560*/  FADD.FTZ R2, R174, R2 ;  /* 0x00000002ae027221 */ /* 0x000fe40000010000 */
[----:B------:R-:W-:Y:S02]  /*1d570*/  FADD.FTZ R132, R191, R132 ;  /* 0x00000084bf847221 */ /* 0x000fe40000010000 */
[----:B------:R-:W-:Y:S02]  /*1d580*/  FADD.FTZ R0, R193, R135 ;  /* 0x00000087c1007221 */ /* 0x000fe40000010000 */
[----:B------:R-:W-:Y:S01]  /*1d590*/  MUFU.EX2 R205, R165 ;  /* 0x000000a500cd7308 */ /* 0x000fe20000000800 */
[----:B------:R-:W-:Y:S02]  /*1d5a0*/  FADD.FTZ R132, R168, R132 ;  /* 0x00000084a8847221 */ /* 0x000fe40000010000 */
[----:B------:R-:W-:Y:S02]  /*1d5b0*/  FADD.FTZ R168, R167, R3 ;  /* 0x00000003a7a87221 */ /* 0x000fe40000010000 */
[----:B------:R-:W-:Y:S02]  /*1d5c0*/  FADD.FTZ R3, R166, R2 ;  /* 0x00000002a6037221 */ /* 0x000fe40000010000 */
[----:B------:R-:W-:Y:S02]  /*1d5d0*/  FADD.FTZ R0, R173, R0 ;  /* 0x00000000ad007221 */ /* 0x000fe40000010000 */
[----:B------:R-:W-:Y:S01]  /*1d5e0*/  FADD.FTZ R3, R169, R3 ;  /* 0x00000003a9037221 */ /* 0x000fe20000010000 */
[----:B------:R3:W-:Y:S01]  /*1d5f0*/  MUFU.EX2 R191, R164 ;  /* 0x000000a400bf7308 */ /* 0x0007e20000000800 */
[----:B------:R-:W-:Y:S01]  /*1d600*/  FADD.FTZ R0, R242, R0 ;  /* 0x00000000f2007221 */ /* 0x000fe20000010000 */
[----:B-1----:R-:W-:Y:S03]  /*1d610*/  LDSM.16.MT88.4 R212, [R225+0x3900] ;  /* 0x00390000e1d4783b */ /* 0x002fe60000004200 */
[----:B------:R-:W-:Y:S05]  /*1d620*/  FADD.FTZ R0, R170, R0 ;  /* 0x00000000aa007221 */ /* 0x000fea0000010000 */
[----:B------:R1:W-:Y:S10]  /*1d630*/  MUFU.EX2 R2, R172 ;  /* 0x000000ac00027308 */ /* 0x0003f40000000800 */
[----:B------:R4:W-:Y:S01]  /*1d640*/  MUFU.EX2 R193, R238 ;  /* 0x000000ee00c17308 */ /* 0x0009e20000000800 */
[-C--:B--2---:R-:W-:Y:S01]  /*1d650*/  HMMA.16816.F32.BF16 R36, R140, R156.reuse, R36 ;  /* 0x0000009c8c24723c */ /* 0x084fe20000041824 */
[----:B---3--:R-:W-:Y:S07]  /*1d660*/  LDSM.16.MT88.4 R164, [R228+0x3100] ;  /* 0x00310000e4a4783b */ /* 0x008fee0000004200 */
[C---:B------:R-:W-:Y:S01]  /*1d670*/  HMMA.16816.F32.BF16 R40, R144.reuse, R156, R40 ;  /* 0x0000009c9028723c */ /* 0x040fe20000041828 */
[----:B------:R2:W3:Y:S01]  /*1d680*/  MUFU.EX2 R135, R221 ;  /* 0x000000dd00877308 */ /* 0x0004e20000000800 */
[----:B-1----:R-:W-:Y:S06]  /*1d690*/  LDSM.16.MT88.4 R172, [R226+0x1900] ;  /* 0x00190000e2ac783b */ /* 0x002fec0000004200 */
[-C--:B------:R-:W-:Y:S03]  /*1d6a0*/  HMMA.16816.F32.BF16 R44, R144, R158.reuse, R44 ;  /* 0x0000009e902c723c */ /* 0x080fe6000004182c */
[----:B------:R-:W1:Y:S01]  /*1d6b0*/  MUFU.EX2 R195, R195 ;  /* 0x000000c300c37308 */ /* 0x000e620000000800 */
[----:B----4-:R4:W5:Y:S04]  /*1d6c0*/  LDL.LU R238, [R1+0x84] ;  /* 0x0000840001ee7983 */ /* 0x0109680000300800 */
[C---:B------:R-:W-:Y:S01]  /*1d6d0*/  HMMA.16816.F32.BF16 R48, R140.reuse, R158, R48 ;  /* 0x0000009e8c30723c */ /* 0x040fe20000041830 */
[----:B------:R-:W1:Y:S07]  /*1d6e0*/  LDSM.16.MT88.4 R156, [R226+0x2900] ;  /* 0x00290000e29c783b */ /* 0x000e6e0000004200 */
[-C--:B------:R-:W-:Y:S01]  /*1d6f0*/  HMMA.16816.F32.BF16 R52, R140, R148.reuse, R52 ;  /* 0x000000948c34723c */ /* 0x080fe20000041834 */
[----:B--2---:R-:W-:Y:S03]  /*1d700*/  LDSM.16.MT88.4 R220, [R228+0x3900] ;  /* 0x00390000e4dc783b */ /* 0x004fe60000004200 */
[----:B---3--:R-:W-:Y:S04]  /*1d710*/  F2FP.BF16.PACK_AB R211, R133, R135 ;  /* 0x0000008785d3723e */ /* 0x008fe800000010ff */
[C---:B------:R-:W-:Y:S01]  /*1d720*/  HMMA.16816.F32.BF16 R56, R144.reuse, R148, R56 ;  /* 0x000000949038723c */ /* 0x040fe20000041838 */
[----:B------:R4:W5:Y:S04]  /*1d730*/  LDL.LU R239, [R1+0x80] ;  /* 0x0000800001ef7983 */ /* 0x0009680000300800 */
[----:B------:R4:W5:Y:S03]  /*1d740*/  LDL.LU R233, [R1+0x7c] ;  /* 0x00007c0001e97983 */ /* 0x0009660000300800 */
[-C--:B------:R-:W-:Y:S01]  /*1d750*/  HMMA.16816.F32.BF16 R60, R144, R150.reuse, R60 ;  /* 0x00000096903c723c */ /* 0x080fe2000004183c */
[----:B------:R4:W5:Y:S04]  /*1d760*/  LDL.LU R240, [R1+0x78] ;  /* 0x0000780001f07983 */ /* 0x0009680000300800 */
[----:B------:R4:W5:Y:S03]  /*1d770*/  LDL.LU R224, [R1+0x74] ;  /* 0x0000740001e07983 */ /* 0x0009660000300800 */
[C---:B------:R-:W-:Y:S01]  /*1d780*/  HMMA.16816.F32.BF16 R64, R140.reuse, R150, R64 ;  /* 0x000000968c40723c */ /* 0x040fe20000041840 */
[----:B------:R-:W2:Y:S07]  /*1d790*/  LDSM.16.MT88.4 R148, [R228+0x2900] ;  /* 0x00290000e494783b */ /* 0x000eae0000004200 */
[-C--:B------:R-:W-:Y:S01]  /*1d7a0*/  HMMA.16816.F32.BF16 R68, R140, R152.reuse, R68 ;  /* 0x000000988c44723c */ /* 0x080fe20000041844 */
[----:B------:R4:W5:Y:S04]  /*1d7b0*/  LDL.LU R231, [R1+0x70] ;  /* 0x0000700001e77983 */ /* 0x0009680000300800 */
[----:B------:R4:W5:Y:S03]  /*1d7c0*/  LDL.LU R241, [R1+0x6c] ;  /* 0x00006c0001f17983 */ /* 0x0009660000300800 */
[C---:B------:R-:W-:Y:S01]  /*1d7d0*/  HMMA.16816.F32.BF16 R72, R144.reuse, R152, R72 ;  /* 0x000000989048723c */ /* 0x040fe20000041848 */
[----:B------:R4:W5:Y:S07]  /*1d7e0*/  LDL.LU R242, [R1+0x68] ;  /* 0x0000680001f27983 */ /* 0x00096e0000300800 */
        /* <DEDUP_REMOVED lines=8> */
[-C--:B--2---:R-:W-:Y:S08]  /*1d870*/  HMMA.16816.F32.BF16 R100, R140, R148.reuse, R100 ;  /* 0x000000948c64723c */ /* 0x084ff00000041864 */
[C---:B------:R-:W-:Y:S08]  /*1d880*/  HMMA.16816.F32.BF16 R104, R144.reuse, R148, R104 ;  /* 0x000000949068723c */ /* 0x040ff00000041868 */
[-C--:B------:R-:W-:Y:S08]  /*1d890*/  HMMA.16816.F32.BF16 R108, R144, R150.reuse, R108 ;  /* 0x00000096906c723c */ /* 0x080ff0000004186c */
[C---:B------:R-:W-:Y:S01]  /*1d8a0*/  HMMA.16816.F32.BF16 R112, R140.reuse, R150, R112 ;  /* 0x000000968c70723c */ /* 0x040fe20000041870 */
[----:B------:R-:W2:Y:S07]  /*1d8b0*/  LDSM.16.MT88.4 R148, [R226+0x1100] ;  /* 0x00110000e294783b */ /* 0x000eae0000004200 */
[-C--:B---3--:R-:W-:Y:S08]  /*1d8c0*/  HMMA.16816.F32.BF16 R116, R140, R152.reuse, R116 ;  /* 0x000000988c74723c */ /* 0x088ff00000041874 */
[C---:B------:R-:W-:Y:S08]  /*1d8d0*/  HMMA.16816.F32.BF16 R120, R144.reuse, R152, R120 ;  /* 0x000000989078723c */ /* 0x040ff00000041878 */
[-C--:B------:R-:W-:Y:S07]  /*1d8e0*/  HMMA.16816.F32.BF16 R124, R144, R154.reuse, R124 ;  /* 0x0000009a907c723c */ /* 0x080fee000004187c */
[----:B------:R-:W-:Y:S01]  /*1d8f0*/  F2FP.BF16.PACK_AB R147, R206, R200 ;  /* 0x000000c8ce93723e */ /* 0x000fe200000010ff */
[----:B------:R-:W-:Y:S01]  /*1d900*/  HMMA.16816.F32.BF16 R128, R140, R154, R128 ;  /* 0x0000009a8c80723c */ /* 0x000fe20000041880 */
[----:B------:R-:W3:Y:S03]  /*1d910*/  LDSM.16.MT88.4 R152, [R228+0x1100] ;  /* 0x00110000e498783b */ /* 0x000ee60000004200 */
[----:B------:R-:W-:Y:S02]  /*1d920*/  F2FP.BF16.PACK_AB R144, R185, R194 ;  /* 0x000000c2b990723e */ /* 0x000fe400000010ff */
[----:B------:R-:W-:Y:S02]  /*1d930*/  F2FP.BF16.PACK_AB R145, R184, R192 ;  /* 0x000000c0b891723e */ /* 0x000fe400000010ff */
[----:B------:R-:W-:Y:S04]  /*1d940*/  F2FP.BF16.PACK_AB R140, R187, R190 ;  /* 0x000000bebb8c723e */ /* 0x000fe800000010ff */
[----:B------:R-:W-:Y:S02]  /*1d950*/  F2FP.BF16.PACK_AB R141, R186, R195 ;  /* 0x000000c3ba8d723e */ /* 0x000fe400000010ff */
[----:B------:R-:W-:Y:S02]  /*1d960*/  F2FP.BF16.PACK_AB R142, R201, R182 ;  /* 0x000000b6c98e723e */ /* 0x000fe400000010ff */
[----:B------:R-:W-:Y:S02]  /*1d970*/  F2FP.BF16.PACK_AB R143, R202, R198 ;  /* 0x000000c6ca8f723e */ /* 0x000fe400000010ff */
[----:B------:R-:W-:Y:S05]  /*1d980*/  F2FP.BF16.PACK_AB R146, R203, R199 ;  /* 0x000000c7cb92723e */ /* 0x000fea00000010ff */
        /* <DEDUP_REMOVED lines=20> */
[-C--:B------:R-:W-:Y:S08]  /*1dad0*/  HMMA.16816.F32.BF16 R68, R140, R160.reuse, R68 ;  /* 0x000000a08c44723c */ /* 0x080ff00000041844 */
[C---:B------:R-:W-:Y:S07]  /*1dae0*/  HMMA.16816.F32.BF16 R72, R144.reuse, R160, R72 ;  /* 0x000000a09048723c */ /* 0x040fee0000041848 */
[----:B------:R-:W-:Y:S01]  /*1daf0*/  IMAD.MOV.U32 R160, RZ, RZ, R180 ;  /* 0x000000ffffa07224 */ /* 0x000fe200078e00b4 */
[-C--:B------:R-:W-:Y:S04]  /*1db00*/  HMMA.16816.F32.BF16 R76, R144, R162.reuse, R76 ;  /* 0x000000a2904c723c */ /* 0x080fe8000004184c */
[----:B------:R-:W-:Y:S01]  /*1db10*/  FADD.FTZ R180, R177, R3 ;  /* 0x00000003b1b47221 */ /* 0x000fe20000010000 */
[----:B------:R-:W-:Y:S02]  /*1db20*/  MOV R177, R206 ;  /* 0x000000ce00b17202 */ /* 0x000fe40000000f00 */
[----:B------:R-:W-:Y:S01]  /*1db30*/  MOV R161, R181 ;  /* 0x000000b500a17202 */ /* 0x000fe20000000f00 */
[C---:B------:R-:W-:Y:S07]  /*1db40*/  HMMA.16816.F32.BF16 R80, R140.reuse, R162, R80 ;  /* 0x000000a28c50723c */ /* 0x040fee0000041850 */
[----:B------:R-:W-:Y:S01]  /*1db50*/  IMAD.MOV.U32 R162, RZ, RZ, R189 ;  /* 0x000000ffffa27224 */ /* 0x000fe200078e00bd */
[-C--:B--2---:R-:W-:Y:S04]  /*1db60*/  HMMA.16816.F32.BF16 R84, R140, R148.reuse, R84 ;  /* 0x000000948c54723c */ /* 0x084fe80000041854 */
[----:B------:R-:W-:Y:S04]  /*1db70*/  MOV R163, R188 ;  /* 0x000000bc00a37202 */ /* 0x000fe80000000f00 */
[C---:B------:R-:W-:Y:S08]  /*1db80*/  HMMA.16816.F32.BF16 R88, R144.reuse, R148, R88 ;  /* 0x000000949058723c */ /* 0x040ff00000041858 */
[-C--:B------:R-:W-:Y:S08]  /*1db90*/  HMMA.16816.F32.BF16 R92, R144, R150.reuse, R92 ;  /* 0x00000096905c723c */ /* 0x080ff0000004185c */
[C---:B------:R-:W-:Y:S08]  /*1dba0*/  HMMA.16816.F32.BF16 R96, R140.reuse, R150, R96 ;  /* 0x000000968c60723c */ /* 0x040ff00000041860 */
[-C--:B------:R-:W-:Y:S08]  /*1dbb0*/  HMMA.16816.F32.BF16 R100, R140, R164.reuse, R100 ;  /* 0x000000a48c64723c */ /* 0x080ff00000041864 */
[C---:B------:R-:W-:Y:S07]  /*1dbc0*/  HMMA.16816.F32.BF16 R104, R144.reuse, R164, R104 ;  /* 0x000000a49068723c */ /* 0x040fee0000041868 */
[----:B------:R-:W-:Y:S01]  /*1dbd0*/  MOV R165, R190 ;  /* 0x000000be00a57202 */ /* 0x000fe20000000f00 */
[-C--:B------:R-:W-:Y:S04]  /*1dbe0*/  HMMA.16816.F32.BF16 R108, R144, R166.reuse, R108 ;  /* 0x000000a6906c723c */ /* 0x080fe8000004186c */
[----:B------:R-:W-:Y:S02]  /*1dbf0*/  IMAD.MOV.U32 R164, RZ, RZ, R2 ;  /* 0x000000ffffa47224 */ /* 0x000fe400078e0002 */
[----:B------:R-:W-:Y:S02]  /*1dc00*/  FADD.FTZ R2, R243, R132 ;  /* 0x00000084f3027221 */ /* 0x000fe40000010000 */
[C---:B------:R-:W-:Y:S01]  /*1dc10*/  HMMA.16816.F32.BF16 R112, R140.reuse, R166, R112 ;  /* 0x000000a68c70723c */ /* 0x040fe20000041870 */
[----:B------:R4:W5:Y:S03]  /*1dc20*/  LDL.LU R243, [R1+0x64] ;  /* 0x0000640001f37983 */ /* 0x0009660000300800 */
[----:B------:R-:W-:Y:S02]  /*1dc30*/  FADD.FTZ R132, R235, R168 ;  /* 0x000000a8eb847221 */ /* 0x000fe40000010000 */
[----:B------:R4:W5:Y:S01]  /*1dc40*/  LDL.LU R235, [R1+0x60] ;  /* 0x0000600001eb7983 */ /* 0x0009620000300800 */
[----:B------:R-:W-:Y:S01]  /*1dc50*/  FADD.FTZ R2, R176, R2 ;  /* 0x00000002b0027221 */ /* 0x000fe20000010000 */
[-C--:B---3--:R-:W-:Y:S04]  /*1dc60*/  HMMA.16816.F32.BF16 R116, R140, R152.reuse, R116 ;  /* 0x000000988c74723c */ /* 0x088fe80000041874 */
[----:B------:R-:W-:Y:S01]  /*1dc70*/  MOV R176, R191 ;  /* 0x000000bf00b07202 */ /* 0x000fe20000000f00 */
[----:B------:R-:W-:Y:S01]  /*1dc80*/  FADD.FTZ R3, R179, R2 ;  /* 0x00000002b3037221 */ /* 0x000fe20000010000 */
[----:B------:R-:W2:Y:S01]  /*1dc90*/  LDSM.16.MT88.4 R188, [R228+0x1900] ;  /* 0x00190000e4bc783b */ /* 0x000ea20000004200 */
[----:B------:R-:W-:Y:S01]  /*1dca0*/  MOV R2, R216 ;  /* 0x000000d800027202 */ /* 0x000fe20000000f00 */
[C---:B------:R-:W-:Y:S04]  /*1dcb0*/  HMMA.16816.F32.BF16 R120, R144.reuse, R152, R120 ;  /* 0x000000989078723c */ /* 0x040fe80000041878 */
[----:B------:R-:W-:Y:S01]  /*1dcc0*/  FADD.FTZ R181, R171, R132 ;  /* 0x00000084abb57221 */ /* 0x000fe20000010000 */
[----:B------:R-:W-:Y:S01]  /*1dcd0*/  MOV R179, R208 ;  /* 0x000000d000b37202 */ /* 0x000fe20000000f00 */
[----:B------:R-:W-:Y:S01]  /*1dce0*/  LDSM.16.MT88.4 R216, [R226+0x3900] ;  /* 0x00390000e2d8783b */ /* 0x000fe20000004200 */
[----:B------:R-:W-:Y:S01]  /*1dcf0*/  FADD.FTZ R132, R178, R0 ;  /* 0x00000000b2847221 */ /* 0x000fe20000010000 */
[-C--:B------:R-:W-:Y:S04]  /*1dd00*/  HMMA.16816.F32.BF16 R124, R144, R154.reuse, R124 ;  /* 0x0000009a907c723c */ /* 0x080fe8000004187c */
[----:B------:R-:W-:Y:S01]  /*1dd10*/  MOV R0, R205 ;  /* 0x000000cd00007202 */ /* 0x000fe20000000f00 */
[----:B------:R-:W-:Y:S02]  /*1dd20*/  IMAD.MOV.U32 R178, RZ, RZ, R204 ;  /* 0x000000ffffb27224 */ /* 0x000fe400078e00cc */
[----:B------:R-:W3:Y:S01]  /*1dd30*/  LDSM.16.MT88.4 R204, [R227+0x1900] ;  /* 0x00190000e3cc783b */ /* 0x000ee20000004200 */
        /* <DEDUP_REMOVED lines=19> */
[-C--:B------:R-:W-:Y:S04]  /*1de70*/  HMMA.16816.F32.BF16 R160, R140, R172.reuse, R20 ;  /* 0x000000ac8ca0723c */ /* 0x080fe80000041814 */
[----:B------:R-:W-:Y:S01]  /*1de80*/  MOV R12, R186 ;  /* 0x000000ba000c7202 */ /* 0x000fe20000000f00 */
[----:B------:R-:W-:Y:S01]  /*1de90*/  IMAD.MOV.U32 R16, RZ, RZ, R203 ;  /* 0x000000ffff107224 */ /* 0x000fe200078e00cb */
[----:B------:R-:W-:Y:S01]  /*1dea0*/  MOV R17, R177 ;  /* 0x000000b100117202 */ /* 0x000fe20000000f00 */
[----:B------:R-:W-:Y:S01]  /*1deb0*/  IMAD.MOV.U32 R21, RZ, RZ, R200 ;  /* 0x000000ffff157224 */ /* 0x000fe200078e00c8 */
[C---:B------:R-:W-:Y:S04]  /*1dec0*/  HMMA.16816.F32.BF16 R164, R208.reuse, R172, R24 ;  /* 0x000000acd0a4723c */ /* 0x040fe80000041818 */
[----:B------:R-:W-:Y:S01]  /*1ded0*/  MOV R19, R176 ;  /* 0x000000b000137202 */ /* 0x000fe20000000f00 */
[----:B------:R-:W-:Y:S01]  /*1dee0*/  IMAD.MOV.U32 R0, RZ, RZ, R197 ;  /* 0x000000ffff007224 */ /* 0x000fe200078e00c5 */
[----:B------:R-:W-:Y:S01]  /*1def0*/  MOV R23, R202 ;  /* 0x000000ca00177202 */ /* 0x000fe20000000f00 */
[----:B------:R-:W-:Y:S01]  /*1df00*/  IMAD.MOV.U32 R25, RZ, RZ, R184 ;  /* 0x000000ffff197224 */ /* 0x000fe200078e00b8 */
[-C--:B------:R-:W-:Y:S04]  /*1df10*/  HMMA.16816.F32.BF16 R168, R208, R174.reuse, R28 ;  /* 0x000000aed0a8723c */ /* 0x080fe8000004181c */
[----:B------:R-:W-:Y:S02]  /*1df20*/  MOV R26, R182 ;  /* 0x000000b6001a7202 */ /* 0x000fe40000000f00 */
[----:B------:R-:W-:Y:S01]  /*1df30*/  MOV R20, R199 ;  /* 0x000000c700147202 */ /* 0x000fe20000000f00 */
[----:B------:R-:W-:Y:S01]  /*1df40*/  IMAD.MOV.U32 R29, RZ, RZ, R194 ;  /* 0x000000ffff1d7224 */ /* 0x000fe200078e00c2 */
[C---:B------:R-:W-:Y:S04]  /*1df50*/  HMMA.16816.F32.BF16 R172, R140.reuse, R174, R32 ;  /* 0x000000ae8cac723c */ /* 0x040fe80000041820 */
[----:B------:R-:W-:Y:S01]  /*1df60*/  MOV R28, R195 ;  /* 0x000000c3001c7202 */ /* 0x000fe20000000f00 */
[----:B------:R-:W-:Y:S01]  /*1df70*/  IMAD.MOV.U32 R31, RZ, RZ, R187 ;  /* 0x000000ffff1f7224 */ /* 0x000fe200078e00bb */
[----:B------:R-:W-:Y:S01]  /*1df80*/  MOV R24, R185 ;  /* 0x000000b900187202 */ /* 0x000fe20000000f00 */
[----:B------:R-:W-:Y:S01]  /*1df90*/  IMAD.MOV.U32 R35, RZ, RZ, R14 ;  /* 0x000000ffff237224 */ /* 0x000fe200078e000e */
[----:B------:R-:W-:Y:S02]  /*1dfa0*/  MOV R32, R178 ;  /* 0x000000b200207202 */ /* 0x000fe40000000f00 */
[-C--:B--2---:R-:W-:Y:S03]  /*1dfb0*/  HMMA.16816.F32.BF16 R176, R140, R188.reuse, R36 ;  /* 0x000000bc8cb0723c */ /* 0x084fe60000041824 */
[----:B------:R-:W-:Y:S01]  /*1dfc0*/  MOV R14, R11 ;  /* 0x0000000b000e7202 */ /* 0x000fe20000000f00 */
[----:B------:R-:W-:Y:S01]  /*1dfd0*/  FADD.FTZ R3, R32, R3 ;  /* 0x0000000320037221 */ /* 0x000fe20000010000 */
[----:B------:R-:W-:Y:S02]  /*1dfe0*/  MOV R11, R183 ;  /* 0x000000b7000b7202 */ /* 0x000fe40000000f00 */
[----:B------:R-:W-:Y:S01]  /*1dff0*/  MOV R33, R2 ;  /* 0x0000000200217202 */ /* 0x000fe20000000f00 */
[----:B------:R-:W-:Y:S01]  /*1e000*/  IMAD.MOV.U32 R38, RZ, RZ, R181 ;  /* 0x000000ffff267224 */ /* 0x000fe200078e00b5 */
[----:B------:R-:W-:Y:S03]  /*1e010*/  MOV R2, R196 ;  /* 0x000000c400027202 */ /* 0x000fe60000000f00 */
[----:B------:R-:W-:Y:S01]  /*1e020*/  FADD.FTZ R11, R11, R132 ;  /* 0x000000840b0b7221 */ /* 0x000fe20000010000 */
[----:B------:R-:W-:Y:S01]  /*1e030*/  MOV R39, R180 ;  /* 0x000000b400277202 */ /* 0x000fe20000000f00 */
[----:B------:R-:W-:Y:S01]  /*1e040*/  FADD.FTZ R2, R2, R38 ;  /* 0x0000002602027221 */ /* 0x000fe20000010000 */
[C---:B------:R-:W-:Y:S04]  /*1e050*/  HMMA.16816.F32.BF16 R180, R208.reuse, R188, R40 ;  /* 0x000000bcd0b4723c */ /* 0x040fe80000041828 */
[----:B------:R-:W-:Y:S01]  /*1e060*/  FADD.FTZ R11, R35, R11 ;  /* 0x0000000b230b7221 */ /* 0x000fe20000010000 */
[----:B------:R-:W-:Y:S01]  /*1e070*/  MOV R34, R15 ;  /* 0x0000000f00227202 */ /* 0x000fe20000000f00 */
[----:B------:R-:W-:Y:S01]  /*1e080*/  FADD.FTZ R10, R10, R3 ;  /* 0x000000030a0a7221 */ /* 0x000fe20000010000 */
[----:B------:R-:W-:Y:S01]  /*1e090*/  MOV R15, R193 ;  /* 0x000000c1000f7202 */ /* 0x000fe20000000f00 */
[-C--:B------:R-:W-:Y:S04]  /*1e0a0*/  HMMA.16816.F32.BF16 R184, R208, R190.reuse, R44 ;  /* 0x000000bed0b8723c */ /* 0x080fe8000004182c */
[----:B------:R-:W-:Y:S01]  /*1e0b0*/  FADD.FTZ R3, R28, R11 ;  /* 0x0000000b1c037221 */ /* 0x000fe20000010000 */
[----:B------:R-:W-:Y:S01]  /*1e0c0*/  MOV R27, R198 ;  /* 0x000000c6001b7202 */ /* 0x000fe20000000f00 */
[----:B------:R-:W-:Y:S01]  /*1e0d0*/  FADD.FTZ R2, R33, R2 ;  /* 0x0000000221027221 */ /* 0x000fe20000010000 */
[----:B------:R-:W-:Y:S01]  /*1e0e0*/  MOV R22, R201 ;  /* 0x000000c900167202 */ /* 0x000fe20000000f00 */
[C---:B------:R-:W-:Y:S04]  /*1e0f0*/  HMMA.16816.F32.BF16 R188, R140.reuse, R190, R48 ;  /* 0x000000be8cbc723c */ /* 0x040fe80000041830 */
[----:B------:R-:W-:Y:S01]  /*1e100*/  FADD.FTZ R9, R9, R2 ;  /* 0x0000000209097221 */ /* 0x000fe20000010000 */
[----:B------:R-:W-:Y:S01]  /*1e110*/  MOV R30, R192 ;  /* 0x000000c0001e7202 */ /* 0x000fe20000000f00 */
[----:B------:R-:W-:Y:S01]  /*1e120*/  FADD.FTZ R2, R29, R10 ;  /* 0x0000000a1d027221 */ /* 0x000fe20000010000 */
[----:B------:R-:W-:Y:S01]  /*1e130*/  MOV R132, R138 ;  /* 0x0000008a00847202 */ /* 0x000fe20000000f00 */
[-C--:B---3--:R-:W-:Y:S04]  /*1e140*/  HMMA.16816.F32.BF16 R192, R140, R204.reuse, R52 ;  /* 0x000000cc8cc0723c */ /* 0x088fe80000041834 */
[----:B------:R-:W-:Y:S02]  /*1e150*/  FADD.FTZ R10, R12, R3 ;  /* 0x000000030c0a7221 */ /* 0x000fe40000010000 */
[----:B------:R-:W2:Y:S01]  /*1e160*/  LDL R12, [R1+0x24] ;  /* 0x00002400010c7983 */ /* 0x000ea20000100800 */
[----:B------:R-:W-:Y:S01]  /*1e170*/  FADD.FTZ R0, R0, R39 ;  /* 0x0000002700007221 */ /* 0x000fe20000010000 */
        /* <DEDUP_REMOVED lines=38> */
[----:B------:R-:W-:Y:S01]  /*1e3e0*/  FADD.FTZ R2, R13, R2 ;  /* 0x000000020d027221 */ /* 0x000fe20000010000 */
[----:B------:R-:W-:Y:S01]  /*1e3f0*/  MOV R140, R134 ;  /* 0x00000086008c7202 */ /* 0x000fe20000000f00 */
        /* <DEDUP_REMOVED lines=10> */
[----:B------:R-:W-:Y:S01]  /*1e4a0*/  MOV R139, R136 ;  /* 0x00000088008b7202 */ /* 0x000fe20000000f00 */
[----:B------:R-:W-:Y:S01]  /*1e4b0*/  FADD.FTZ R0, R133, R0 ;  /* 0x0000000085007221 */ /* 0x000fe20000010000 */
[----:B------:R4:W-:Y:S01]  /*1e4c0*/  STL [R1+0xc], R3 ;  /* 0x00000c0301007387 */ /* 0x0009e20000100800 */
[----:B------:R-:W-:Y:S03]  /*1e4d0*/  IMAD.MOV.U32 R133, RZ, RZ, R137 ;  /* 0x000000ffff857224 */ /* 0x000fe600078e0089 */
[----:B------:R4:W-:Y:S04]  /*1e4e0*/  STL [R1+0x14], R2 ;  /* 0x0000140201007387 */ /* 0x0009e80000100800 */
[----:B------:R4:W-:Y:S01]  /*1e4f0*/  STL [R1+0x10], R0 ;  /* 0x0000100001007387 */ /* 0x0009e20000100800 */
[----:B--2---:R-:W-:Y:S01]  /*1e500*/  ISETP.LT.AND P0, PT, R12, UR22, PT ;  /* 0x000000160c007c0c */ /* 0x004fe2000bf01270 */
[----:B------:R-:W-:Y:S11]  /*1e510*/  UMOV UR22, UR21 ;  /* 0x0000001500167c82 */ /* 0x000ff60008000000 */
[----:B------:R-:W-:Y:S01]  /*1e520*/  @!UPT UIADD3 URZ, URZ, URZ, URZ ;  /* 0x0000003f3f3ff290 */ /* 0x000fe2000fffe03f */
[----:B----4-:R-:W-:-:S05]  /*1e530*/  @P0 BRA `(.L_x_1787) ;  /* 0xffffac7000000947 */ /* 0x010fca000383ffff */
.L_x_1786:
[----:B-1----:R-:W-:-:S13]  /*1e540*/  ISETP.LE.AND P0, PT, RZ, UR21, PT ;  /* 0x00000015ff007c0c */ /* 0x002fda000bf03270 */
[----:B------:R-:W-:Y:S05]  /*1e550*/  @!P0 BRA `(.L_x_1788) ;  /* 0x00004ba000008947 */ /* 0x000fea0003800000 */
[----:B------:R-:W2:Y:S01]  /*1e560*/  LDL.64 R8, [R1+0x48] ;  /* 0x0000480001087983 */ /* 0x000ea20000100a00 */
[----:B------:R-:W-:-:S03]  /*1e570*/  ULDC.64 UR4, c[0x0][0x1e0] ;  /* 0x0000780000047ab9 */ /* 0x000fc60000000a00 */
[----:B------:R-:W3:Y:S04]  /*1e580*/  LDL.64 R12, [R1+0x40] ;  /* 0x00004000010c7983 */ /* 0x000ee80000100a00 */
[----:B------:R-:W4:Y:S04]  /*1e590*/  LDL.LU.64 R6, [R1+0x58] ;  /* 0x0000580001067983 */ /* 0x000f280000300a00 */
[----:B------:R-:W4:Y:S01]  /*1e5a0*/  LDL.LU.64 R4, [R1+0x50] ;  /* 0x0000500001047983 */ /* 0x000f220000300a00 */
[----:B------:R-:W-:Y:S02]  /*1e5b0*/  USHF.L.U32 UR12, UR4, 0x5, URZ ;  /* 0x00000005040c7899 */ /* 0x000fe4000800063f */
[----:B------:R-:W-:Y:S01]  /*1e5c0*/  UMOV UR8, 0x5 ;  /* 0x0000000500087882 */ /* 0x000fe20000000000 */
[----:B------:R-:W-:Y:S01]  /*1e5d0*/  IMAD.MOV.U32 R3, RZ, RZ, R137 ;  /* 0x000000ffff037224 */ /* 0x000fe200078e0089 */
[----:B------:R-:W-:Y:S01]  /*1e5e0*/  USHF.L.U64.HI UR8, UR4, UR8, UR5 ;  /* 0x0000000804087299 */ /* 0x000fe20008010205 */
[----:B------:R-:W-:Y:S01]  /*1e5f0*/  IMAD.MOV.U32 R2, RZ, RZ, R138 ;  /* 0x000000ffff027224 */ /* 0x000fe200078e008a */
[----:B------:R-:W-:Y:S01]  /*1e600*/  USHF.L.U32 UR9, UR4, 0x5, URZ ;  /* 0x0000000504097899 */ /* 0x000fe2000800063f */
[----:B------:R-:W-:Y:S01]  /*1e610*/  MOV R139, R134 ;  /* 0x00000086008b7202 */ /* 0x000fe20000000f00 */
[----:B------:R-:W-:Y:S01]  /*1e620*/  UIADD3 UR12, UP0, UR12, 0x80, URZ ;  /* 0x000000800c0c7890 */ /* 0x000fe2000ff1e03f */
[----:B------:R-:W-:Y:S01]  /*1e630*/  IMAD.MOV.U32 R135, RZ, RZ, R136 ;  /* 0x000000ffff877224 */ /* 0x000fe200078e0088 */
[----:B------:R-:W-:-:S02]  /*1e640*/  UMOV UR10, 0x6 ;  /* 0x00000006000a7882 */ /* 0x000fc40000000000 */
[----:B------:R-:W-:Y:S02]  /*1e650*/  ULDC.64 UR4, c[0x0][0x208] ;  /* 0x0000820000047ab9 */ /* 0x000fe40000000a00 */
[----:B------:R-:W-:Y:S02]  /*1e660*/  USHF.L.U64.HI UR10, UR4, UR10, UR5 ;  /* 0x0000000a040a7299 */ /* 0x000fe40008010205 */
[----:B------:R-:W-:Y:S02]  /*1e670*/  USHF.L.U32 UR13, UR4, 0x6, URZ ;  /* 0x00000006040d7899 */ /* 0x000fe4000800063f */
[----:B------:R-:W-:Y:S02]  /*1e680*/  UIADD3 UR11, UR6, 0x80, URZ ;  /* 0x00000080060b7890 */ /* 0x000fe4000fffe03f */
[----:B------:R-:W-:Y:S02]  /*1e690*/  UIADD3.X UR17, URZ, UR17, URZ, UP0, !UPT ;  /* 0x000000113f117290 */ /* 0x000fe400087fe43f */
[----:B------:R-:W-:Y:S01]  /*1e6a0*/  ULDC.64 UR4, c[0x0][0x1e0] ;  /* 0x0000780000047ab9 */ /* 0x000fe20000000a00 */
[----:B--2---:R-:W-:-:S05]  /*1e6b0*/  IADD3 RZ, P0, R8, 0x40, RZ ;  /* 0x0000004008ff7810 */ /* 0x004fca0007f1e0ff */
[----:B---3--:R-:W-:Y:S01]  /*1e6c0*/  IMAD.X R0, RZ, RZ, R13, P0 ;  /* 0x000000ffff007224 */ /* 0x008fe200000e060d */
[C---:B----4-:R-:W-:Y:S02]  /*1e6d0*/  IADD3 RZ, P1, R6.reuse, 0x40, RZ ;  /* 0x0000004006ff7810 */ /* 0x050fe40007f3e0ff */
[----:B------:R-:W-:Y:S02]  /*1e6e0*/  IADD3 R10, R6, 0x40, RZ ;  /* 0x00000040060a7810 */ /* 0x000fe40007ffe0ff */
[----:B------:R1:W-:Y:S01]  /*1e6f0*/  STL [R1+0x4], R0 ;  /* 0x0000040001007387 */ /* 0x0003e20000100800 */
[----:B------:R-:W-:Y:S02]  /*1e700*/  MOV R4, R6 ;  /* 0x0000000600047202 */ /* 0x000fe40000000f00 */
[----:B------:R-:W-:-:S03]  /*1e710*/  IADD3.X R11, RZ, R5, RZ, P1, !PT ;  /* 0x00000005ff0b7210 */ /* 0x000fc60000ffe4ff */
[----:B------:R2:W-:Y:S04]  /*1e720*/  STL.64 [R1+0x50], R4 ;  /* 0x0000500401007387 */ /* 0x0005e80000100a00 */
[----:B------:R2:W-:Y:S01]  /*1e730*/  STL.64 [R1+0x20], R10 ;  /* 0x0000200a01007387 */ /* 0x0005e20000100a00 */
[----:B-1----:R-:W-:-:S05]  /*1e740*/  IADD3 R0, R8, 0x40, RZ ;  /* 0x0000004008007810 */ /* 0x002fca0007ffe0ff */
[----:B------:R2:W-:Y:S02]  /*1e750*/  STL [R1], R0 ;  /* 0x0000000001007387 */ /* 0x0005e40000100800 */
.L_x_1789:
[----:B---3--:R-:W3:Y:S01]  /*1e760*/  LDL.64 R132, [R1+0x50] ;  /* 0x0000500001847983 */ /* 0x008ee20000100a00 */
[----:B------:R-:W-:Y:S04]  /*1e770*/  DEPBAR.LE SB0, 0x0 ;  /* 0x000080000000791a */ /* 0x000fe80000000000 */
[----:B------:R-:W-:Y:S01]  /*1e780*/  MOV R134, UR13 ;  /* 0x0000000d00867c02 */ /* 0x000fe20008000f00 */
[----:B--2---:R-:W2:Y:S01]  /*1e790*/  LDL R0, [R1+0x18] ;  /* 0x0000180001007983 */ /* 0x004ea20000100800 */
[----:B------:R-:W-:Y:S02]  /*1e7a0*/  USHF.R.S32.HI UR18, URZ, 0x1f, UR21 ;  /* 0x0000001f3f127899 */ /* 0x000fe40008011415 */
[----:B------:R-:W-:Y:S01]  /*1e7b0*/  UIMAD UR15, UR10, UR21, URZ ;  /* 0x000000150a0f72a4 */ /* 0x000fe2000f8e023f */
[----:B------:R-:W4:Y:S01]  /*1e7c0*/  LDL.64 R246, [R1+0x20] ;  /* 0x0000200001f67983 */ /* 0x000f220000100a00 */
[----:B------:R-:W-:Y:S02]  /*1e7d0*/  UISETP.GT.AND UP0, UPT, UR21, URZ, UPT ;  /* 0x0000003f1500728c */ /* 0x000fe4000bf04270 */
[----:B------:R-:W-:Y:S03]  /*1e7e0*/  UIMAD UR15, UR18, UR13, UR15 ;  /* 0x0000000d120f72a4 */ /* 0x000fe6000f8e020f */
[----:B------:R-:W-:Y:S08]  /*1e7f0*/  BAR.SYNC.DEFER_BLOCKING 0x0 ;  /* 0x0000000000007b1d */ /* 0x000ff00000010000 */
[----:B-----5:R-:W-:Y:S04]  /*1e800*/  STL [R1+0x60], R235 ;  /* 0x000060eb01007387 */ /* 0x020fe80000100800 */
[----:B------:R-:W-:Y:S04]  /*1e810*/  STL [R1+0x64], R243 ;  /* 0x000064f301007387 */ /* 0x000fe80000100800 */
[----:B------:R-:W-:Y:S04]  /*1e820*/  STL [R1+0x68], R242 ;  /* 0x000068f201007387 */ /* 0x000fe80000100800 */
[----:B------:R-:W-:Y:S04]  /*1e830*/  STL [R1+0x6c], R241 ;  /* 0x00006cf101007387 */ /* 0x000fe80000100800 */
        /* <DEDUP_REMOVED lines=24> */
[----:B------:R-:W-:Y:S05]  /*1e9c0*/  STL [R1+0x88], R237 ;  /* 0x000088ed01007387 */ /* 0x000fea0000100800 */
        /* <DEDUP_REMOVED lines=21> */
[----:B---3--:R-:W-:Y:S04]  /*1eb20*/  IMAD.WIDE.U32 R136, R134, UR21, R132 ;  /* 0x0000001586887c25 */ /* 0x008fe8000f8e0084 */
[C---:B------:R-:W-:Y:S04]  /*1eb30*/  HMMA.16816.F32.BF16 R48, R208.reuse, R222, R48 ;  /* 0x000000ded030723c */ /* 0x040fe80000041830 */
[C---:B--2---:R-:W-:Y:S02]  /*1eb40*/  LOP3.LUT P5, RZ, R0.reuse, 0x1, RZ, 0xc0, !PT ;  /* 0x0000000100ff7812 */ /* 0x044fe400078ac0ff */
[----:B------:R-:W-:Y:S02]  /*1eb50*/  LOP3.LUT P4, RZ, R0, 0x2, RZ, 0xc0, !PT ;  /* 0x0000000200ff7812 */ /* 0x000fe4000788c0ff */
[C---:B------:R-:W-:Y:S01]  /*1eb60*/  LEA R132, P0, R136.reuse, c[0x0][0x1f8], 0x1 ;  /* 0x00007e0088847a11 */ /* 0x040fe200078008ff */
[-C--:B-1----:R-:W-:Y:S03]  /*1eb70*/  HMMA.16816.F32.BF16 R52, R208, R140.reuse, R52 ;  /* 0x0000008cd034723c */ /* 0x082fe60000041834 */
[----:B------:R-:W-:Y:S04]  /*1eb80*/  IADD3 R0, R137, UR15, RZ ;  /* 0x0000000f89007c10 */ /* 0x000fe8000fffe0ff */
[----:B------:R-:W-:Y:S01]  /*1eb90*/  LEA.HI.X R133, R136, c[0x0][0x1fc], R0, 0x1, P0 ;  /* 0x00007f0088857a11 */ /* 0x000fe200000f0c00 */
[C---:B------:R-:W-:Y:S04]  /*1eba0*/  HMMA.16816.F32.BF16 R56, R216.reuse, R140, R56 ;  /* 0x0000008cd838723c */ /* 0x040fe80000041838 */
[----:B------:R-:W-:Y:S01]  /*1ebb0*/  @!PT LDS RZ, [RZ] ;  /* 0x00000000fffff984 */ /* 0x000fe20000000800 */
[----:B------:R-:W-:Y:S01]  /*1ebc0*/  @!PT LDS RZ, [RZ] ;  /* 0x00000000fffff984 */ /* 0x000fe20000000800 */
[----:B------:R-:W-:Y:S01]  /*1ebd0*/  @!PT LDS RZ, [RZ] ;  /* 0x00000000fffff984 */ /* 0x000fe20000000800 */
[----:B------:R1:W-:Y:S01]  /*1ebe0*/  LDGSTS.E.BYPASS.LTC128B.128 [R244+0x100], [R132.64], !P5 ;  /* 0x0010000084f47fae */ /* 0x0003e2000e901d5c */
[----:B----4-:R-:W-:Y:S01]  /*1ebf0*/  IMAD.WIDE.U32 R136, R134, UR21, R246 ;  /* 0x0000001586887c25 */ /* 0x010fe2000f8e00f6 */
[----:B------:R-:W-:Y:S02]  /*1ec00*/  UIADD3 UR21, UR21, -0x1, URZ ;  /* 0xffffffff15157890 */ /* 0x000fe4000fffe03f */
[-C--:B------:R-:W-:Y:S02]  /*1ec10*/  HMMA.16816.F32.BF16 R60, R216, R142.reuse, R60 ;  /* 0x0000008ed83c723c */ /* 0x080fe4000004183c */
[----:B------:R-:W-:Y:S02]  /*1ec20*/  @UP0 UIMAD.WIDE.U32 UR22, UR21, UR4, URZ ;  /* 0x00000004151602a5 */ /* 0x000fe4000f8e003f */
[C---:B------:R-:W-:Y:S02]  /*1ec30*/  LEA R212, P0, R136.reuse, c[0x0][0x1f8], 0x1 ;  /* 0x00007e0088d47a11 */ /* 0x040fe400078008ff */
[----:B------:R-:W-:Y:S01]  /*1ec40*/  IADD3 R0, R137, UR15, RZ ;  /* 0x0000000f89007c10 */ /* 0x000fe2000fffe0ff */
[----:B------:R-:W-:Y:S01]  /*1ec50*/  @UP0 USHF.L.U32 UR18, UR22, 0x6, URZ ;  /* 0x0000000616120899 */ /* 0x000fe2000800063f */
[----:B------:R-:W-:Y:S01]  /*1ec60*/  HMMA.16816.F32.BF16 R64, R208, R142, R64 ;  /* 0x0000008ed040723c */ /* 0x000fe20000041840 */
[----:B------:R-:W-:Y:S03]  /*1ec70*/  @UP0 USHF.R.S32.HI UR15, URZ, 0x1f, UR21 ;  /* 0x0000001f3f0f0899 */ /* 0x000fe60008011415 */
[----:B------:R-:W-:Y:S01]  /*1ec80*/  LEA.HI.X R213, R136, c[0x0][0x1fc], R0, 0x1, P0 ;  /* 0x00007f0088d57a11 */ /* 0x000fe200000f0c00 */
[----:B------:R-:W-:Y:S04]  /*1ec90*/  @UP0 UIMAD UR15, UR15, UR4, URZ ;  /* 0x000000040f0f02a4 */ /* 0x000fe8000f8e023f */
[----:B------:R2:W-:Y:S01]  /*1eca0*/  LDGSTS.E.BYPASS.LTC128B.128 [R244+0x2100], [R212.64], !P4 ;  /* 0x02100000d4f47fae */ /* 0x0005e2000e101d5c */
[----:B------:R-:W-:Y:S04]  /*1ecb0*/  @UP0 UIMAD UR15, UR21, UR5, UR15 ;  /* 0x00000005150f02a4 */ /* 0x000fe8000f8e020f */
[----:B------:R-:W-:Y:S01]  /*1ecc0*/  @UP0 UIADD3 UR15, UR23, UR15, URZ ;  /* 0x0000000f170f0290 */ /* 0x000fe2000fffe03f */
[----:B-1----:R-:W-:Y:S03]  /*1ecd0*/  IADD3 R132, P0, R132, UR6, RZ ;  /* 0x0000000684847c10 */ /* 0x002fe6000ff1e0ff */
[----:B------:R-:W-:Y:S01]  /*1ece0*/  @UP0 USHF.L.U64.HI UR15, UR22, 0x6, UR15 ;  /* 0x00000006160f0899 */ /* 0x000fe2000801020f */
[----:B------:R-:W-:Y:S02]  /*1ecf0*/  IADD3.X R133, R133, UR7, RZ, P0, !PT ;  /* 0x0000000785857c10 */ /* 0x000fe400087fe4ff */
[----:B------:R-:W-:Y:S03]  /*1ed00*/  IADD3 R136, P1, R132, UR6, RZ ;  /* 0x0000000684887c10 */ /* 0x000fe6000ff3e0ff */
[----:B------:R1:W-:Y:S01]  /*1ed10*/  LDGSTS.E.BYPASS.LTC128B.128 [R244+0x900], [R132.64], !P5 ;  /* 0x0090000084f47fae */ /* 0x0003e2000e901d5c */
[----:B------:R-:W-:Y:S02]  /*1ed20*/  IADD3.X R137, R133, UR7, RZ, P1, !PT ;  /* 0x0000000785897c10 */ /* 0x000fe40008ffe4ff */
[----:B------:R-:W-:Y:S04]  /*1ed30*/  IADD3 R140, P1, R136, UR6, RZ ;  /* 0x00000006888c7c10 */ /* 0x000fe8000ff3e0ff */
[----:B------:R-:W-:Y:S01]  /*1ed40*/  IADD3.X R141, R137, UR7, RZ, P1, !PT ;  /* 0x00000007898d7c10 */ /* 0x000fe20008ffe4ff */
[----:B------:R1:W-:Y:S01]  /*1ed50*/  LDGSTS.E.BYPASS.LTC128B.128 [R244+0x2900], [R132.64+0x80], !P4 ;  /* 0x0290008084f47fae */ /* 0x0003e2000e101d5c */
[----:B--2---:R-:W-:Y:S07]  /*1ed60*/  IADD3 R212, P0, R132, UR11, RZ ;  /* 0x0000000b84d47c10 */ /* 0x004fee000ff1e0ff */
[----:B------:R2:W-:Y:S01]  /*1ed70*/  LDGSTS.E.BYPASS.LTC128B.128 [R244+0x1100], [R136.64], !P5 ;  /* 0x0110000088f47fae */ /* 0x0005e2000e901d5c */
[----:B------:R-:W-:Y:S07]  /*1ed80*/  IADD3.X R213, R133, UR14, RZ, P0, !PT ;  /* 0x0000000e85d57c10 */ /* 0x000fee00087fe4ff */
        /* <DEDUP_REMOVED lines=125> */
[----:B------:R-:W-:Y:S01]  /*1f560*/  MUFU.TANH R208, R4 ;  /* 0x0000000400d07308 */ /* 0x000fe20000002400 */
[----:B------:R-:W-:Y:S02]  /*1f570*/  FMUL.FTZ R5, R5, c[0x0][0x320] ;  /* 0x0000c80005057a20 */ /* 0x000fe40000410000 */
[----:B------:R-:W-:Y:S02]  /*1f580*/  FMUL.FTZ R6, R6, c[0x0][0x320] ;  /* 0x0000c80006067a20 */ /* 0x000fe40000410000 */
[----:B------:R-:W-:Y:S01]  /*1f590*/  FMUL.FTZ R7, R7, c[0x0][0x320] ;  /* 0x0000c80007077a20 */ /* 0x000fe20000410000 */
[-C--:B------:R-:W-:Y:S04]  /*1f5a0*/  HMMA.16816.F32.BF16 R12, R220, R214.reuse, R12 ;  /* 0x000000d6dc0c723c */ /* 0x080fe8000004180c */
[----:B------:R-:W-:Y:S04]  /*1f5b0*/  MUFU.TANH R134, R5 ;  /* 0x0000000500867308 */ /* 0x000fe80000002400 */
[C---:B------:R-:W-:Y:S06]  /*1f5c0*/  HMMA.16816.F32.BF16 R16, R140.reuse, R214, R16 ;  /* 0x000000d68c10723c */ /* 0x040fec0000041810 */
[----:B------:R-:W1:Y:S01]  /*1f5d0*/  MUFU.TANH R212, R6 ;  /* 0x0000000600d47308 */ /* 0x000e620000002400 */
        /* <DEDUP_REMOVED lines=15> */
[----:B--2---:R-:W2:Y:S09]  /*1f6d0*/  LDSM.16.M88.4 R4, [R229+0x2800] ;  /* 0x00280000e504783b */ /* 0x004eb20000000200 */
[----:B------:R-:W-:Y:S10]  /*1f6e0*/  MUFU.TANH R217, R10 ;  /* 0x0000000a00d97308 */ /* 0x000ff40000002400 */
[----:B------:R3:W-:Y:S10]  /*1f6f0*/  MUFU.TANH R218, R11 ;  /* 0x0000000b00da7308 */ /* 0x0007f40000002400 */
[----:B------:R-:W-:Y:S10]  /*1f700*/  MUFU.TANH R16, R16 ;  /* 0x0000001000107308 */ /* 0x000ff40000002400 */
[----:B------:R-:W-:Y:S01]  /*1f710*/  MUFU.TANH R17, R17 ;  /* 0x0000001100117308 */ /* 0x000fe20000002400 */
[----:B---3--:R-:W3:Y:S01]  /*1f720*/  LDSM.16.M88.4 R8, [R229+0x3000] ;  /* 0x00300000e508783b */ /* 0x008ee20000000200 */
[-C--:B--2---:R-:W-:Y:S08]  /*1f730*/  HMMA.16816.F32.BF16 R20, R140, R4.reuse, R20 ;  /* 0x000000048c14723c */ /* 0x084ff00000041814 */
[----:B------:R-:W-:Y:S01]  /*1f740*/  MUFU.TANH R18, R18 ;  /* 0x0000001200127308 */ /* 0x000fe20000002400 */
[C---:B------:R-:W-:Y:S09]  /*1f750*/  HMMA.16816.F32.BF16 R24, R220.reuse, R4, R24 ;  /* 0x00000004dc18723c */ /* 0x040ff20000041818 */
[----:B------:R-:W-:Y:S01]  /*1f760*/  MUFU.TANH R19, R19 ;  /* 0x0000001300137308 */ /* 0x000fe20000002400 */
[-C--:B------:R-:W-:Y:S08]  /*1f770*/  HMMA.16816.F32.BF16 R28, R220, R6.reuse, R28 ;  /* 0x00000006dc1c723c */ /* 0x080ff0000004181c */
[C---:B------:R-:W-:Y:S01]  /*1f780*/  HMMA.16816.F32.BF16 R32, R140.reuse, R6, R32 ;  /* 0x000000068c20723c */ /* 0x040fe20000041820 */
[----:B------:R-:W-:Y:S01]  /*1f790*/  MUFU.TANH R12, R12 ;  /* 0x0000000c000c7308 */ /* 0x000fe20000002400 */
[----:B------:R-:W2:Y:S01]  /*1f7a0*/  LDSM.16.M88.4 R4, [R229+0x3800] ;  /* 0x00380000e504783b */ /* 0x000ea20000000200 */
[----:B------:R-:W-:Y:S04]  /*1f7b0*/  DEPBAR.LE SB0, 0x0 ;  /* 0x000080000000791a */ /* 0x000fe80000000000 */
[----:B------:R-:W-:Y:S02]  /*1f7c0*/  FMUL.FTZ R22, R22, c[0x0][0x320] ;  /* 0x0000c80016167a20 */ /* 0x000fe40000410000 */
[----:B------:R-:W-:Y:S02]  /*1f7d0*/  FMUL.FTZ R20, R20, c[0x0][0x320] ;  /* 0x0000c80014147a20 */ /* 0x000fe40000410000 */
[----:B------:R-:W-:Y:S01]  /*1f7e0*/  MUFU.TANH R251, R22 ;  /* 0x0000001600fb7308 */ /* 0x000fe20000002400 */
[----:B------:R-:W-:Y:S01]  /*1f7f0*/  FMUL.FTZ R26, R26, c[0x0][0x320] ;  /* 0x0000c8001a1a7a20 */ /* 0x000fe20000410000 */
[----:B------:R-:W-:Y:S01]  /*1f800*/  BAR.SYNC.DEFER_BLOCKING 0x0 ;  /* 0x0000000000007b1d */ /* 0x000fe20000010000 */
[----:B------:R-:W-:Y:S01]  /*1f810*/  FMUL.FTZ R27, R27, c[0x0][0x320] ;  /* 0x0000c8001b1b7a20 */ /* 0x000fe20000410000 */
[-C--:B---3--:R-:W-:Y:S05]  /*1f820*/  HMMA.16816.F32.BF16 R36, R140, R8.reuse, R36 ;  /* 0x000000088c24723c */ /* 0x088fea0000041824 */
[----:B------:R-:W-:Y:S01]  /*1f830*/  FMUL.FTZ R29, R29, c[0x0][0x320] ;  /* 0x0000c8001d1d7a20 */ /* 0x000fe20000410000 */
[----:B------:R-:W-:Y:S01]  /*1f840*/  MUFU.TANH R248, R20 ;  /* 0x0000001400f87308 */ /* 0x000fe20000002400 */
[----:B------:R-:W-:Y:S01]  /*1f850*/  FMUL.FTZ R30, R30, c[0x0][0x320] ;  /* 0x0000c8001e1e7a20 */ /* 0x000fe20000410000 */
[C---:B------:R-:W-:Y:S01]  /*1f860*/  HMMA.16816.F32.BF16 R40, R220.reuse, R8, R40 ;  /* 0x00000008dc28723c */ /* 0x040fe20000041828 */
[----:B------:R-:W3:Y:S03]  /*1f870*/  LDL.64 R8, [R1+0x40] ;  /* 0x0000400001087983 */ /* 0x000ee60000100a00 */
[----:B------:R-:W-:Y:S02]  /*1f880*/  FMUL.FTZ R24, R24, c[0x0][0x320] ;  /* 0x0000c80018187a20 */ /* 0x000fe40000410000 */
[----:B------:R-:W-:Y:S02]  /*1f890*/  FMUL.FTZ R23, R23, c[0x0][0x320] ;  /* 0x0000c80017177a20 */ /* 0x000fe40000410000 */
[----:B------:R-:W4:Y:S01]  /*1f8a0*/  MUFU.TANH R138, R29 ;  /* 0x0000001d008a7308 */ /* 0x000f220000002400 */
[-C--:B------:R-:W-:Y:S03]  /*1f8b0*/  HMMA.16816.F32.BF16 R44, R220, R10.reuse, R44 ;  /* 0x0000000adc2c723c */ /* 0x080fe6000004182c */
[----:B------:R-:W-:Y:S02]  /*1f8c0*/  FMUL.FTZ R21, R21, c[0x0][0x320] ;  /* 0x0000c80015157a20 */ /* 0x000fe40000410000 */
[----:B------:R-:W-:Y:S02]  /*1f8d0*/  FMUL.FTZ R31, R31, c[0x0][0x320] ;  /* 0x0000c8001f1f7a20 */ /* 0x000fe40000410000 */
[----:B------:R-:W-:Y:S01]  /*1f8e0*/  FMUL.FTZ R37, R37, c[0x0][0x320] ;  /* 0x0000c80025257a20 */ /* 0x000fe20000410000 */
[C---:B------:R-:W-:Y:S01]  /*1f8f0*/  HMMA.16816.F32.BF16 R48, R140.reuse, R10, R48 ;  /* 0x0000000a8c30723c */ /* 0x040fe20000041830 */
[----:B------:R4:W-:Y:S03]  /*1f900*/  MUFU.TANH R214, R30 ;  /* 0x0000001e00d67308 */ /* 0x0009e60000002400 */
[----:B------:R-:W-:Y:S02]  /*1f910*/  FMUL.FTZ R36, R36, c[0x0][0x320] ;  /* 0x0000c80024247a20 */ /* 0x000fe40000410000 */
[----:B------:R-:W-:Y:S02]  /*1f920*/  FMUL.FTZ R38, R38, c[0x0][0x320] ;  /* 0x0000c80026267a20 */ /* 0x000fe40000410000 */
[-C--:B--2---:R-:W-:Y:S03]  /*1f930*/  HMMA.16816.F32.BF16 R52, R140, R4.reuse, R52 ;  /* 0x000000048c34723c */ /* 0x084fe60000041834 */
[----:B------:R-:W2:Y:S01]  /*1f940*/  MUFU.TANH R0, R37 ;  /* 0x0000002500007308 */ /* 0x000ea20000002400 */
[----:B------:R-:W-:Y:S02]  /*1f950*/  FMUL.FTZ R39, R39, c[0x0][0x320] ;  /* 0x0000c80027277a20 */ /* 0x000fe40000410000 */
[----:B------:R-:W-:Y:S02]  /*1f960*/  FMUL.FTZ R42, R42, c[0x0][0x320] ;  /* 0x0000c8002a2a7a20 */ /* 0x000fe40000410000 */
[C---:B------:R-:W-:Y:S04]  /*1f970*/  HMMA.16816.F32.BF16 R56, R220.reuse, R4, R56 ;  /* 0x00000004dc38723c */ /* 0x040fe80000041838 */
[----:B------:R-:W-:Y:S01]  /*1f980*/  FMUL.FTZ R43, R43, c[0x0][0x320] ;  /* 0x0000c8002b2b7a20 */ /* 0x000fe20000410000 */
[----:B------:R-:W-:Y:S01]  /*1f990*/  MUFU.TANH R20, R26 ;  /* 0x0000001a00147308 */ /* 0x000fe20000002400 */
[----:B------:R-:W-:Y:S01]  /*1f9a0*/  FMUL.FTZ R41, R41, c[0x0][0x320] ;  /* 0x0000c80029297a20 */ /* 0x000fe20000410000 */
[----:B-1----:R-:W-:Y:S01]  /*1f9b0*/  FMNMX.FTZ R4, R212, R3, !PT ;  /* 0x00000003d4047209 */ /* 0x002fe20007810000 */
[-C--:B------:R-:W-:Y:S04]  /*1f9c0*/  HMMA.16816.F32.BF16 R60, R220, R6.reuse, R60 ;  /* 0x00000006dc3c723c */ /* 0x080fe8000004183c */
[----:B----4-:R-:W-:Y:S01]  /*1f9d0*/  MOV R30, R138 ;  /* 0x0000008a001e7202 */ /* 0x010fe20000000f00 */
[----:B------:R-:W-:Y:S01]  /*1f9e0*/  FMUL.FTZ R48, R48, c[0x0][0x320] ;  /* 0x0000c80030307a20 */ /* 0x000fe20000410000 */
[----:B------:R-:W-:Y:S01]  /*1f9f0*/  FMNMX.FTZ R138, R208, R2, !PT ;  /* 0x00000002d08a7209 */ /* 0x000fe20007810000 */
[----:B------:R1:W-:Y:S01]  /*1fa00*/  MUFU.TANH R235, R27 ;  /* 0x0000001b00eb7308 */ /* 0x0003e20000002400 */
[----:B------:R-:W-:Y:S01]  /*1fa10*/  FMUL.FTZ R52, R52, c[0x0][0x320] ;  /* 0x0000c80034347a20 */ /* 0x000fe20000410000 */
[----:B------:R-:W-:Y:S04]  /*1fa20*/  HMMA.16816.F32.BF16 R64, R140, R6, R64 ;  /* 0x000000068c40723c */ /* 0x000fe80000041840 */
[----:B------:R-:W-:Y:S01]  /*1fa30*/  FMUL.FTZ R54, R54, c[0x0][0x320] ;  /* 0x0000c80036367a20 */ /* 0x000fe20000410000 */
[----:B------:R-:W-:Y:S01]  /*1fa40*/  FMNMX.FTZ R5, R211, R4, !PT ;  /* 0x00000004d3057209 */ /* 0x000fe20007810000 */
[----:B------:R-:W-:Y:S01]  /*1fa50*/  FMUL.FTZ R55, R55, c[0x0][0x320] ;  /* 0x0000c80037377a20 */ /* 0x000fe20000410000 */
[----:B------:R-:W-:Y:S01]  /*1fa60*/  FMNMX.FTZ R138, R134, R138, !PT ;  /* 0x0000008a868a7209 */ /* 0x000fe20007810000 */
[----:B------:R2:W-:Y:S01]  /*1fa70*/  MUFU.TANH R22, R52 ;  /* 0x0000003400167308 */ /* 0x0005e20000002400 */
[----:B------:R-:W-:Y:S03]  /*1fa80*/  FMUL.FTZ R53, R53, c[0x0][0x320] ;  /* 0x0000c80035357a20 */ /* 0x000fe60000410000 */
[----:B------:R-:W-:Y:S01]  /*1fa90*/  FMUL.FTZ R58, R58, c[0x0][0x320] ;  /* 0x0000c8003a3a7a20 */ /* 0x000fe20000410000 */
[----:B------:R-:W-:Y:S01]  /*1faa0*/  FMNMX.FTZ R138, R16, R138, !PT ;  /* 0x0000008a108a7209 */ /* 0x000fe20007810000 */
[----:B------:R-:W-:Y:S02]  /*1fab0*/  FMUL.FTZ R59, R59, c[0x0][0x320] ;  /* 0x0000c8003b3b7a20 */ /* 0x000fe40000410000 */
[----:B------:R-:W-:Y:S01]  /*1fac0*/  FMUL.FTZ R61, R61, c[0x0][0x320] ;  /* 0x0000c8003d3d7a20 */ /* 0x000fe20000410000 */
[----:B------:R-:W-:Y:S01]  /*1fad0*/  FMNMX.FTZ R138, R17, R138, !PT ;  /* 0x0000008a118a7209 */ /* 0x000fe20007810000 */
[----:B------:R-:W4:Y:S01]  /*1fae0*/  MUFU.TANH R247, R21 ;  /* 0x0000001500f77308 */ /* 0x000f220000002400 */
[----:B------:R-:W-:Y:S02]  /*1faf0*/  FMUL.FTZ R32, R32, c[0x0][0x320] ;  /* 0x0000c80020207a20 */ /* 0x000fe40000410000 */
[----:B------:R-:W-:Y:S01]  /*1fb00*/  FMUL.FTZ R60, R60, c[0x0][0x320] ;  /* 0x0000c8003c3c7a20 */ /* 0x000fe20000410000 */
[----:B-1----:R-:W3:Y:S01]  /*1fb10*/  LDL.64 R26, [R1+0x48] ;  /* 0x00004800011a7983 */ /* 0x002ee20000100a00 */
[----:B------:R-:W-:Y:S01]  /*1fb20*/  FMUL.FTZ R49, R49, c[0x0][0x320] ;  /* 0x0000c80031317a20 */ /* 0x000fe20000410000 */
[----:B------:R-:W-:Y:S01]  /*1fb30*/  FMNMX.FTZ R138, R248, R138, !PT ;  /* 0x0000008af88a7209 */ /* 0x000fe20007810000 */
[----:B------:R-:W-:Y:S02]  /*1fb40*/  FMUL.FTZ R51, R51, c[0x0][0x320] ;  /* 0x0000c80033337a20 */ /* 0x000fe40000410000 */
[----:B------:R-:W-:Y:S01]  /*1fb50*/  FMUL.FTZ R56, R56, c[0x0][0x320] ;  /* 0x0000c80038387a20 */ /* 0x000fe20000410000 */
[----:B------:R-:W-:Y:S01]  /*1fb60*/  MUFU.TANH R11, R61 ;  /* 0x0000003d000b7308 */ /* 0x000fe20000002400 */
[----:B------:R-:W-:Y:S02]  /*1fb70*/  FMUL.FTZ R64, R64, c[0x0][0x320] ;  /* 0x0000c80040407a20 */ /* 0x000fe40000410000 */
[----:B------:R-:W-:Y:S01]  /*1fb80*/  FMUL.FTZ R66, R66, c[0x0][0x320] ;  /* 0x0000c80042427a20 */ /* 0x000fe20000410000 */
[----:B--2---:R-:W-:Y:S01]  /*1fb90*/  MOV R52, R0 ;  /* 0x0000000000347202 */ /* 0x004fe20000000f00 */
[----:B------:R-:W-:Y:S01]  /*1fba0*/  FMUL.FTZ R67, R67, c[0x0][0x320] ;  /* 0x0000c80043437a20 */ /* 0x000fe20000410000 */
[----:B------:R-:W-:Y:S01]  /*1fbb0*/  FMNMX.FTZ R0, R213, R135, !PT ;  /* 0x00000087d5007209 */ /* 0x000fe20007810000 */
[----:B------:R-:W-:Y:S02]  /*1fbc0*/  FMUL.FTZ R57, R57, c[0x0][0x320] ;  /* 0x0000c80039397a20 */ /* 0x000fe40000410000 */
[----:B------:R-:W-:Y:S01]  /*1fbd0*/  FMUL.FTZ R25, R25, c[0x0][0x320] ;  /* 0x0000c80019197a20 */ /* 0x000fe20000410000 */
[----:B------:R1:W-:Y:S01]  /*1fbe0*/  MUFU.TANH R231, R24 ;  /* 0x0000001800e77308 */ /* 0x0003e20000002400 */
        /* <DEDUP_REMOVED lines=8> */
[----:B----4-:R-:W-:Y:S01]  /*1fc70*/  FMNMX.FTZ R138, R247, R138, !PT ;  /* 0x0000008af78a7209 */ /* 0x010fe20007810000 */
[----:B------:R-:W-:Y:S01]  /*1fc80*/  MUFU.TANH R224, R51 ;  /* 0x0000003300e07308 */ /* 0x000fe20000002400 */
[----:B------:R-:W-:Y:S01]  /*1fc90*/  FMNMX.FTZ R0, R251, R0, !PT ;  /* 0x00000000fb007209 */ /* 0x000fe20007810000 */
[----:B------:R-:W-:Y:S02]  /*1fca0*/  FMUL.FTZ R33, R33, c[0x0][0x320] ;  /* 0x0000c80021217a20 */ /* 0x000fe40000410000 */
[----:B------:R-:W-:Y:S02]  /*1fcb0*/  FMUL.FTZ R40, R40, c[0x0][0x320] ;  /* 0x0000c80028287a20 */ /* 0x000fe40000410000 */
[----:B------:R-:W-:Y:S02]  /*1fcc0*/  FMUL.FTZ R34, R34, c[0x0][0x320] ;  /* 0x0000c80022227a20 */ /* 0x000fe40000410000 */
[----:B------:R-:W-:Y:S02]  /*1fcd0*/  FMUL.FTZ R35, R35, c[0x0][0x320] ;  /* 0x0000c80023237a20 */ /* 0x000fe40000410000 */
[----:B------:R-:W2:Y:S01]  /*1fce0*/  MUFU.TANH R245, R32 ;  /* 0x0000002000f57308 */ /* 0x000ea20000002400 */
[----:B------:R-:W-:Y:S02]  /*1fcf0*/  FMUL.FTZ R50, R50, c[0x0][0x320] ;  /* 0x0000c80032327a20 */ /* 0x000fe40000410000 */
[----:B------:R-:W-:Y:S01]  /*1fd00*/  FMUL.FTZ R65, R65, c[0x0][0x320] ;  /* 0x0000c80041417a20 */ /* 0x000fe20000410000 */
[----:B-1----:R-:W4:Y:S01]  /*1fd10*/  LDL R24, [R1] ;  /* 0x0000000001187983 */ /* 0x002f220000100800 */
[----:B------:R-:W-:Y:S02]  /*1fd20*/  FMUL.FTZ R46, R46, c[0x0][0x320] ;  /* 0x0000c8002e2e7a20 */ /* 0x000fe40000410000 */
[----:B------:R-:W-:Y:S03]  /*1fd30*/  FMUL.FTZ R62, R62, c[0x0][0x320] ;  /* 0x0000c8003e3e7a20 */ /* 0x000fe60000410000 */
[----:B------:R-:W-:Y:S10]  /*1fd40*/  MUFU.TANH R10, R60 ;  /* 0x0000003c000a7308 */ /* 0x000ff40000002400 */
[----:B------:R1:W1:Y:S01]  /*1fd50*/  MUFU.TANH R241, R23 ;  /* 0x0000001700f17308 */ /* 0x0002620000002400 */
[----:B--2---:R-:W-:Y:S09]  /*1fd60*/  FMNMX.FTZ R138, R245, R138, !PT ;  /* 0x0000008af58a7209 */ /* 0x004ff20007810000 */
[----:B------:R-:W2:Y:S10]  /*1fd70*/  MUFU.TANH R246, R33 ;  /* 0x0000002100f67308 */ /* 0x000eb40000002400 */
[----:B------:R-:W2:Y:S01]  /*1fd80*/  MUFU.TANH R133, R36 ;  /* 0x0000002400857308 */ /* 0x000ea20000002400 */
[----:B-1----:R-:W3:Y:S01]  /*1fd90*/  LDL R23, [R1+0x4] ;  /* 0x0000040001177983 */ /* 0x002ee20000100800 */
[----:B------:R-:W-:Y:S08]  /*1fda0*/  FMNMX.FTZ R0, R241, R0, !PT ;  /* 0x00000000f1007209 */ /* 0x000ff00007810000 */
[----:B------:R1:W-:Y:S01]  /*1fdb0*/  MUFU.TANH R32, R40 ;  /* 0x0000002800207308 */ /* 0x0003e20000002400 */
[----:B--2---:R-:W-:Y:S09]  /*1fdc0*/  FMNMX.FTZ R138, R246, R138, !PT ;  /* 0x0000008af68a7209 */ /* 0x004ff20007810000 */
[----:B------:R-:W2:Y:S10]  /*1fdd0*/  MUFU.TANH R250, R34 ;  /* 0x0000002200fa7308 */ /* 0x000eb40000002400 */
[----:B------:R-:W2:Y:S01]  /*1fde0*/  MUFU.TANH R13, R13 ;  /* 0x0000000d000d7308 */ /* 0x000ea20000002400 */
[----:B-1----:R-:W-:Y:S04]  /*1fdf0*/  MOV R40, R133 ;  /* 0x0000008500287202 */ /* 0x002fe80000000f00 */
[----:B------:R-:W-:Y:S05]  /*1fe00*/  FMNMX.FTZ R138, R40, R138, !PT ;  /* 0x0000008a288a7209 */ /* 0x000fea0007810000 */
[----:B------:R-:W1:Y:S01]  /*1fe10*/  MUFU.TANH R240, R48 ;  /* 0x0000003000f07308 */ /* 0x000e620000002400 */
[----:B------:R-:W-:Y:S02]  /*1fe20*/  FMNMX.FTZ R138, R52, R138, !PT ;  /* 0x0000008a348a7209 */ /* 0x000fe40007810000 */
[----:B--2---:R-:W-:Y:S07]  /*1fe30*/  FMNMX.FTZ R0, R250, R0, !PT ;  /* 0x00000000fa007209 */ /* 0x004fee0007810000 */
[----:B------:R1:W2:Y:S01]  /*1fe40*/  MUFU.TANH R239, R49 ;  /* 0x0000003100ef7308 */ /* 0x0002a20000002400 */
[----:B------:R-:W-:Y:S09]  /*1fe50*/  FMNMX.FTZ R5, R13, R4, !PT ;  /* 0x000000040d057209 */ /* 0x000ff20007810000 */
[----:B------:R-:W2:Y:S10]  /*1fe60*/  MUFU.TANH R249, R35 ;  /* 0x0000002300f97308 */ /* 0x000eb40000002400 */
[----:B------:R-:W2:Y:S01]  /*1fe70*/  MUFU.TANH R233, R39 ;  /* 0x0000002700e97308 */ /* 0x000ea20000002400 */
[----:B-1----:R-:W-:Y:S02]  /*1fe80*/  MOV R49, R240 ;  /* 0x000000f000317202 */ /* 0x002fe40000000f00 */
[----:B--2---:R-:W-:Y:S02]  /*1fe90*/  MOV R142, R239 ;  /* 0x000000ef008e7202 */ /* 0x004fe40000000f00 */
[----:B------:R-:W-:Y:S05]  /*1fea0*/  FMNMX.FTZ R138, R49, R138, !PT ;  /* 0x0000008a318a7209 */ /* 0x000fea0007810000 */
[----:B------:R-:W-:Y:S01]  /*1feb0*/  MUFU.TANH R242, R31 ;  /* 0x0000001f00f27308 */ /* 0x000fe20000002400 */
[----:B------:R-:W-:Y:S02]  /*1fec0*/  FMNMX.FTZ R138, R142, R138, !PT ;  /* 0x0000008a8e8a7209 */ /* 0x000fe40007810000 */
[----:B------:R-:W-:Y:S02]  /*1fed0*/  FMNMX.FTZ R0, R249, R0, !PT ;  /* 0x00000000f9007209 */ /* 0x000fe40007810000 */
[----:B------:R-:W-:Y:S05]  /*1fee0*/  FMNMX.FTZ R138, R22, R138, !PT ;  /* 0x0000008a168a7209 */ /* 0x000fea0007810000 */
[----:B------:R-:W1:Y:S01]  /*1fef0*/  MUFU.TANH R31, R38 ;  /* 0x00000026001f7308 */ /* 0x000e620000002400 */
[----:B------:R-:W-:Y:S09]  /*1ff00*/  MOV R48, R233 ;  /* 0x000000e900307202 */ /* 0x000ff20000000f00 */
[----:B------:R-:W2:Y:S10]  /*1ff10*/  MUFU.TANH R50, R50 ;  /* 0x0000003200327308 */ /* 0x000eb40000002400 */
[----:B------:R2:W-:Y:S01]  /*1ff20*/  MUFU.TANH R34, R56 ;  /* 0x0000003800227308 */ /* 0x0005e20000002400 */
[----:B-1----:R-:W-:Y:S04]  /*1ff30*/  FMNMX.FTZ R0, R31, R0, !PT ;  /* 0x000000001f007209 */ /* 0x002fe80007810000 */
[----:B------:R-:W-:Y:S05]  /*1ff40*/  FMNMX.FTZ R0, R48, R0, !PT ;  /* 0x0000000030007209 */ /* 0x000fea0007810000 */
[----:B------:R-:W1:Y:S01]  /*1ff50*/  MUFU.TANH R21, R53 ;  /* 0x0000003500157308 */ /* 0x000e620000002400 */
[----:B--2---:R-:W-:Y:S09]  /*1ff60*/  FMNMX.FTZ R0, R50, R0, !PT ;  /* 0x0000000032007209 */ /* 0x004ff20007810000 */
[----:B------:R-:W-:Y:S01]  /*1ff70*/  MUFU.TANH R137, R54 ;  /* 0x0000003600897308 */ /* 0x000fe20000002400 */
[----:B------:R-:W-:Y:S04]  /*1ff80*/  MOV R56, R224 ;  /* 0x000000e000387202 */ /* 0x000fe80000000f00 */
[----:B------:R-:W-:Y:S05]  /*1ff90*/  FMNMX.FTZ R0, R56, R0, !PT ;  /* 0x0000000038007209 */ /* 0x000fea0007810000 */
[----:B------:R-:W-:Y:S01]  /*1ffa0*/  MUFU.TANH R33, R41 ;  /* 0x0000002900217308 */ /* 0x000fe20000002400 */
[----:B-1----:R-:W-:Y:S02]  /*1ffb0*/  FMNMX.FTZ R138, R21, R138, !PT ;  /* 0x0000008a158a7209 */ /* 0x002fe40007810000 */
[----:B------:R-:W-:Y:S07]  /*1ffc0*/  MOV R53, R242 ;  /* 0x000000f200357202 */ /* 0x000fee0000000f00 */
[----:B------:R-:W1:Y:S10]  /*1ffd0*/  MUFU.TANH R41, R64 ;  /* 0x0000004000297308 */ /* 0x000e740000002400 */
[----:B------:R2:W2:Y:S10]  /*1ffe0*/  MUFU.TANH R64, R65 ;  /* 0x0000004100407308 */ /* 0x0004b40000002400 */
[----:B------:R-:W2:Y:S01]  /*1fff0*/  MUFU.TANH R7, R55 ;  /* 0x0000003700077308 */ /* 0x000ea20000002400 */
[----:B-1----:R-:W-:Y:S09]  /*20000*/  FMNMX.FTZ R138, R41, R138, !PT ;  /* 0x0000008a298a7209 */ /* 0x002ff20007810000 */
[----:B------:R1:W1:Y:S01]  /*20010*/  MUFU.TANH R6, R66 ;  /* 0x0000004200067308 */ /* 0x0002620000002400 */
[----:B--2---:R-:W-:Y:S02]  /*20020*/  MOV R65, R137 ;  /* 0x0000008900417202 */ /* 0x004fe40000000f00 */
[----:B------:R-:W-:Y:S02]  /*20030*/  FMNMX.FTZ R138, R64, R138, !PT ;  /* 0x0000008a408a7209 */ /* 0x000fe40007810000 */
[----:B------:R-:W-:Y:S05]  /*20040*/  FMNMX.FTZ R0, R65, R0, !PT ;  /* 0x0000000041007209 */ /* 0x000fea0007810000 */
[----:B------:R2:W2:Y:S10]  /*20050*/  MUFU.TANH R4, R67 ;  /* 0x0000004300047308 */ /* 0x0004b40000002400 */
[----:B------:R2:W-:Y:S01]  /*20060*/  MUFU.TANH R35, R57 ;  /* 0x0000003900237308 */ /* 0x0005e20000002400 */
[----:B-1----:R-:W-:Y:S02]  /*20070*/  MOV R66, R7 ;  /* 0x0000000700427202 */ /* 0x002fe40000000f00 */
[----:B------:R-:W1:Y:S07]  /*20080*/  SHFL.BFLY PT, R7, R138, 0x2, 0x1f ;  /* 0x0c401f008a077f89 */ /* 0x000e6e00000e0000 */
[----:B------:R-:W1:Y:S01]  /*20090*/  MUFU.TANH R132, R25 ;  /* 0x0000001900847308 */ /* 0x000e620000002400 */
[----:B--2---:R-:W-:Y:S02]  /*200a0*/  MOV R67, R6 ;  /* 0x0000000600437202 */ /* 0x004fe40000000f00 */
[----:B------:R-:W-:Y:S02]  /*200b0*/  MOV R61, R4 ;  /* 0x00000004003d7202 */ /* 0x000fe40000000f00 */
[----:B------:R-:W-:Y:S05]  /*200c0*/  FMNMX.FTZ R4, R66, R0, !PT ;  /* 0x0000000042047209 */ /* 0x000fea0007810000 */
[----:B------:R-:W2:Y:S01]  /*200d0*/  MUFU.TANH R252, R28 ;  /* 0x0000001c00fc7308 */ /* 0x000ea20000002400 */
[----:B------:R-:W-:Y:S02]  /*200e0*/  FMNMX.FTZ R4, R67, R4, !PT ;  /* 0x0000000443047209 */ /* 0x000fe40007810000 */
[----:B------:R-:W-:Y:S02]  /*200f0*/  MOV R57, R231 ;  /* 0x000000e700397202 */ /* 0x000fe40000000f00 */
[----:B------:R-:W-:Y:S02]  /*20100*/  FMNMX.FTZ R4, R61, R4, !PT ;  /* 0x000000043d047209 */ /* 0x000fe40007810000 */
[----:B------:R-:W-:Y:S03]  /*20110*/  FMNMX.FTZ R5, R57, R5, !PT ;  /* 0x0000000539057209 */ /* 0x000fe60007810000 */
[----:B------:R-:W-:Y:S01]  /*20120*/  MUFU.TANH R243, R45 ;  /* 0x0000002d00f37308 */ /* 0x000fe20000002400 */
[----:B------:R-:W4:Y:S01]  /*20130*/  SHFL.BFLY PT, R6, R4, 0x2, 0x1f ;  /* 0x0c401f0004067f89 */ /* 0x000f2200000e0000 */
[----:B-1----:R-:W-:Y:S02]  /*20140*/  FMNMX.FTZ R138, R138, R7, !PT ;  /* 0x000000078a8a7209 */ /* 0x002fe40007810000 */
[----:B------:R-:W-:Y:S04]  /*20150*/  MOV R60, R132 ;  /* 0x00000084003c7202 */ /* 0x000fe80000000f00 */
[----:B------:R-:W-:Y:S01]  /*20160*/  FMNMX.FTZ R5, R60, R5, !PT ;  /* 0x000000053c057209 */ /* 0x000fe20007810000 */
[----:B------:R-:W1:Y:S01]  /*20170*/  SHFL.BFLY PT, R7, R138, 0x1, 0x1f ;  /* 0x0c201f008a077f89 */ /* 0x000e6200000e0000 */
[----:B------:R-:W4:Y:S02]  /*20180*/  MUFU.TANH R136, R44 ;  /* 0x0000002c00887308 */ /* 0x000f240000002400 */
[----:B--2---:R-:W-:Y:S04]  /*20190*/  FMNMX.FTZ R5, R252, R5, !PT ;  /* 0x00000005fc057209 */ /* 0x004fe80007810000 */
[----:B------:R-:W-:Y:S04]  /*201a0*/  FMNMX.FTZ R5, R30, R5, !PT ;  /* 0x000000051e057209 */ /* 0x000fe80007810000 */
[----:B------:R-:W2:Y:S01]  /*201b0*/  MUFU.TANH R14, R14 ;  /* 0x0000000e000e7308 */ /* 0x000ea20000002400 */
[----:B------:R-:W-:Y:S02]  /*201c0*/  FMNMX.FTZ R5, R32, R5, !PT ;  /* 0x0000000520057209 */ /* 0x000fe40007810000 */
[----:B----4-:R-:W-:Y:S02]  /*201d0*/  FMNMX.FTZ R4, R4, R6, !PT ;  /* 0x0000000604047209 */ /* 0x010fe40007810000 */
[----:B------:R-:W-:Y:S03]  /*201e0*/  FMNMX.FTZ R5, R33, R5, !PT ;  /* 0x0000000521057209 */ /* 0x000fe60007810000 */
[----:B------:R-:W4:Y:S02]  /*201f0*/  SHFL.BFLY PT, R137, R4, 0x1, 0x1f ;  /* 0x0c201f0004897f89 */ /* 0x000f2400000e0000 */
[----:B------:R-:W2:Y:S01]  /*20200*/  MUFU.TANH R15, R15 ;  /* 0x0000000f000f7308 */ /* 0x000ea20000002400 */
[----:B-1----:R-:W-:Y:S02]  /*20210*/  FMNMX.FTZ R138, R138, R7, !PT ;  /* 0x000000078a8a7209 */ /* 0x002fe40007810000 */
[----:B------:R-:W-:Y:S03]  /*20220*/  MOV R45, R136 ;  /* 0x00000088002d7202 */ /* 0x000fe60000000f00 */
[----:B------:R-:W-:Y:S01]  /*20230*/  FMUL.FTZ R210, R138, c[0x0][0x2d0] ;  /* 0x0000b4008ad27a20 */ /* 0x000fe20000410000 */
[----:B------:R-:W-:Y:S03]  /*20240*/  FMNMX.FTZ R5, R45, R5, !PT ;  /* 0x000000052d057209 */ /* 0x000fe60007810000 */
[----:B------:R1:W1:Y:S01]  /*20250*/  MUFU.TANH R44, R42 ;  /* 0x0000002a002c7308 */ /* 0x0002620000002400 */
[--C-:B------:R-:W-:Y:S01]  /*20260*/  FFMA.FTZ R142, R142, c[0x0][0x2d0], -R210.reuse ;  /* 0x0000b4008e8e7a23 */ /* 0x100fe200000108d2 */
[----:B------:R-:W-:Y:S04]  /*20270*/  FMNMX.FTZ R5, R243, R5, !PT ;  /* 0x00000005f3057209 */ /* 0x000fe80007810000 */
[----:B------:R-:W-:Y:S02]  /*20280*/  FMNMX.FTZ R0, R34, R5, !PT ;  /* 0x0000000522007209 */ /* 0x000fe40007810000 */
[----:B------:R-:W-:Y:S02]  /*20290*/  FMNMX.FTZ R5, R217, R139, !PT ;  /* 0x0000008bd9057209 */ /* 0x000fe40007810000 */
[----:B------:R-:W-:Y:S01]  /*202a0*/  FMNMX.FTZ R0, R35, R0, !PT ;  /* 0x0000000023007209 */ /* 0x000fe20007810000 */
[----:B------:R3:W3:Y:S01]  /*202b0*/  MUFU.TANH R242, R43 ;  /* 0x0000002b00f27308 */ /* 0x0006e20000002400 */
[----:B------:R-:W-:Y:S02]  /*202c0*/  FMNMX.FTZ R5, R218, R5, !PT ;  /* 0x00000005da057209 */ /* 0x000fe40007810000 */
[----:B------:R-:W-:Y:S02]  /*202d0*/  FMNMX.FTZ R0, R10, R0, !PT ;  /* 0x000000000a007209 */ /* 0x000fe40007810000 */
[----:B----4-:R-:W-:Y:S01]  /*202e0*/  FMNMX.FTZ R137, R4, R137, !PT ;  /* 0x0000008904897209 */ /* 0x010fe20007810000 */
[--C-:B------:R-:W-:Y:S01]  /*202f0*/  FFMA.FTZ R4, R208, c[0x0][0x2d0], -R210.reuse ;  /* 0x0000b400d0047a23 */ /* 0x100fe200000108d2 */
[----:B------:R-:W-:Y:S02]  /*20300*/  FMNMX.FTZ R0, R11, R0, !PT ;  /* 0x000000000b007209 */ /* 0x000fe40007810000 */
[----:B--2---:R-:W-:Y:S01]  /*20310*/  FMNMX.FTZ R5, R14, R5, !PT ;  /* 0x000000050e057209 */ /* 0x004fe20007810000 */
[----:B------:R2:W-:Y:S01]  /*20320*/  MUFU.EX2 R219, R4 ;  /* 0x0000000400db7308 */ /* 0x0005e20000000800 */
[----:B------:R-:W-:Y:S01]  /*20330*/  FMUL.FTZ R209, R137, c[0x0][0x2d0] ;  /* 0x0000b40089d17a20 */ /* 0x000fe20000410000 */
[----:B------:R-:W4:Y:S01]  /*20340*/  SHFL.BFLY PT, R136, R0, 0x2, 0x1f ;  /* 0x0c401f0000887f89 */ /* 0x000f2200000e0000 */
[----:B------:R-:W-:Y:S02]  /*20350*/  FMNMX.FTZ R5, R15, R5, !PT ;  /* 0x000000050f057209 */ /* 0x000fe40007810000 */
[----:B-1----:R-:W-:Y:S02]  /*20360*/  MOV R42, R22 ;  /* 0x00000016002a7202 */ /* 0x002fe40000000f00 */
[----:B------:R-:W-:Y:S03]  /*20370*/  FMNMX.FTZ R5, R20, R5, !PT ;  /* 0x0000000514057209 */ /* 0x000fe60007810000 */
[----:B------:R1:W1:Y:S01]  /*20380*/  MUFU.TANH R51, R46 ;  /* 0x0000002e00337308 */ /* 0x0002620000002400 */
[----:B------:R-:W-:Y:S02]  /*20390*/  FMNMX.FTZ R5, R235, R5, !PT ;  /* 0x00000005eb057209 */ /* 0x000fe40007810000 */
[----:B---3--:R-:W-:Y:S07]  /*203a0*/  MOV R43, R21 ;  /* 0x00000015002b7202 */ /* 0x008fee0000000f00 */
[----:B------:R3:W3:Y:S01]  /*203b0*/  MUFU.TANH R143, R47 ;  /* 0x0000002f008f7308 */ /* 0x0006e20000002400 */
[--C-:B--2---:R-:W-:Y:S01]  /*203c0*/  FFMA.FTZ R4, R134, c[0x0][0x2d0], -R210.reuse ;  /* 0x0000b40086047a23 */ /* 0x104fe200000108d2 */
[----:B----4-:R-:W-:Y:S02]  /*203d0*/  FMNMX.FTZ R136, R0, R136, !PT ;  /* 0x0000008800887209 */ /* 0x010fe40007810000 */
[----:B------:R-:W-:Y:S06]  /*203e0*/  FMNMX.FTZ R0, R214, R5, !PT ;  /* 0x00000005d6007209 */ /* 0x000fec0007810000 */
[----:B------:R2:W-:Y:S01]  /*203f0*/  MUFU.EX2 R239, R4 ;  /* 0x0000000400ef7308 */ /* 0x0005e20000000800 */
[----:B------:R-:W4:Y:S01]  /*20400*/  SHFL.BFLY PT, R6, R136, 0x1, 0x1f ;  /* 0x0c201f0088067f89 */ /* 0x000f2200000e0000 */
[----:B------:R-:W-:Y:S02]  /*20410*/  FMNMX.FTZ R0, R53, R0, !PT ;  /* 0x0000000035007209 */ /* 0x000fe40007810000 */
[----:B-1----:R-:W-:Y:S02]  /*20420*/  MOV R46, R34 ;  /* 0x00000022002e7202 */ /* 0x002fe40000000f00 */
[----:B------:R-:W-:Y:S01]  /*20430*/  FMNMX.FTZ R5, R44, R0, !PT ;  /* 0x000000002c057209 */ /* 0x000fe20007810000 */
[----:B------:R-:W-:Y:S01]  /*20440*/  FMUL.FTZ R0, R63, c[0x0][0x320] ;  /* 0x0000c8003f007a20 */ /* 0x000fe20000410000 */
[----:B------:R-:W-:Y:S02]  /*20450*/  MOV R63, R11 ;  /* 0x0000000b003f7202 */ /* 0x000fe40000000f00 */
[----:B------:R1:W1:Y:S01]  /*20460*/  MUFU.TANH R237, R58 ;  /* 0x0000003a00ed7308 */ /* 0x0002620000002400 */
[----:B------:R-:W-:Y:S02]  /*20470*/  FMNMX.FTZ R5, R242, R5, !PT ;  /* 0x00000005f2057209 */ /* 0x000fe40007810000 */
[----:B---3--:R-:W-:Y:S07]  /*20480*/  MOV R47, R35 ;  /* 0x00000023002f7202 */ /* 0x008fee0000000f00 */
[----:B------:R3:W-:Y:S01]  /*20490*/  MUFU.TANH R141, R0 ;  /* 0x00000000008d7308 */ /* 0x0007e20000002400 */
[----:B--2---:R-:W-:Y:S01]  /*204a0*/  FFMA.FTZ R4, R16, c[0x0][0x2d0], -R210 ;  /* 0x0000b40010047a23 */ /* 0x004fe200000108d2 */
[----:B----4-:R-:W-:Y:S08]  /*204b0*/  FMNMX.FTZ R136, R136, R6, !PT ;  /* 0x0000000688887209 */ /* 0x010ff00007810000 */
[----:B------:R2:W-:Y:S01]  /*204c0*/  MUFU.EX2 R233, R4 ;  /* 0x0000000400e97308 */ /* 0x0005e20000000800 */
[----:B------:R-:W-:Y:S01]  /*204d0*/  FMUL.FTZ R208, R136, c[0x0][0x2d0] ;  /* 0x0000b40088d07a20 */ /* 0x000fe20000410000 */
[----:B-1----:R-:W-:Y:S03]  /*204e0*/  MOV R58, R52 ;  /* 0x00000034003a7202 */ /* 0x002fe60000000f00 */
[----:B------:R-:W-:Y:S05]  /*204f0*/  FFMA.FTZ R7, R213, c[0x0][0x2d0], -R208 ;  /* 0x0000b400d5077a23 */ /* 0x000fea00000108d0 */
[----:B------:R-:W1:Y:S01]  /*20500*/  MUFU.TANH R238, R59 ;  /* 0x0000003b00ee7308 */ /* 0x000e620000002400 */
[----:B---3--:R-:W-:Y:S01]  /*20510*/  FADD.FTZ R0, -R138, R2 ;  /* 0x000000028a007221 */ /* 0x008fe20000010100 */
[----:B------:R-:W-:Y:S01]  /*20520*/  FMNMX.FTZ R2, R51, R5, !PT ;  /* 0x0000000533027209 */ /* 0x000fe20007810000 */
[----:B------:R-:W-:Y:S02]  /*20530*/  FFMA.FTZ R5, R17, c[0x0][0x2d0], -R210 ;  /* 0x0000b40011057a23 */ /* 0x000fe400000108d2 */
[----:B------:R-:W-:Y:S01]  /*20540*/  FMUL.FTZ R0, R0, c[0x0][0x2d0] ;  /* 0x0000b40000007a20 */ /* 0x000fe20000410000 */
[----:B------:R-:W-:Y:S04]  /*20550*/  FMNMX.FTZ R2, R143, R2, !PT ;  /* 0x000000028f027209 */ /* 0x000fe80007810000 */
[----:B------:R3:W-:Y:S01]  /*20560*/  MUFU.TANH R140, R62 ;  /* 0x0000003e008c7308 */ /* 0x0007e20000002400 */
[----:B------:R-:W-:Y:S01]  /*20570*/  FMNMX.FTZ R2, R237, R2, !PT ;  /* 0x00000002ed027209 */ /* 0x000fe20007810000 */
[----:B--2---:R-:W-:Y:S08]  /*20580*/  FFMA.FTZ R4, R212, c[0x0][0x2d0], -R209 ;  /* 0x0000b400d4047a23 */ /* 0x004ff000000108d1 */
[----:B------:R2:W4:Y:S01]  /*20590*/  MUFU.EX2 R132, R0 ;  /* 0x0000000000847308 */ /* 0x0005220000000800 */
[----:B-1----:R-:W-:Y:S02]  /*205a0*/  FMNMX.FTZ R2, R238, R2, !PT ;  /* 0x00000002ee027209 */ /* 0x002fe40007810000 */
[----:B------:R-:W-:Y:S07]  /*205b0*/  MOV R59, R31 ;  /* 0x0000001f003b7202 */ /* 0x000fee0000000f00 */
[----:B------:R1:W-:Y:S01]  /*205c0*/  MUFU.EX2 R220, R4 ;  /* 0x0000000400dc7308 */ /* 0x0003e20000000800 */
[----:B---3--:R-:W-:Y:S09]  /*205d0*/  MOV R62, R30 ;  /* 0x0000001e003e7202 */ /* 0x008ff20000000f00 */
[----:B------:R-:W-:Y:S01]  /*205e0*/  MUFU.EX2 R224, R5 ;  /* 0x0000000500e07308 */ /* 0x000fe20000000800 */
[----:B--2---:R-:W-:Y:S02]  /*205f0*/  FADD.FTZ R0, -R137, R3 ;  /* 0x0000000389007221 */ /* 0x004fe40000010100 */
[----:B----4-:R-:W-:Y:S01]  /*20600*/  FMUL.FTZ R16, R132, R156 ;  /* 0x0000009c84107220 */ /* 0x010fe20000410000 */
[----:B------:R-:W-:Y:S01]  /*20610*/  MOV R156, R47 ;  /* 0x0000002f009c7202 */ /* 0x000fe20000000f00 */
[----:B------:R-:W-:Y:S01]  /*20620*/  FMUL.FTZ R3, R0, c[0x0][0x2d0] ;  /* 0x0000b40000037a20 */ /* 0x000fe20000410000 */
[----:B------:R-:W-:Y:S01]  /*20630*/  FMNMX.FTZ R0, R140, R2, !PT ;  /* 0x000000028c007209 */ /* 0x000fe20007810000 */
[----:B------:R-:W-:Y:S03]  /*20640*/  FADD.FTZ R2, -R136, R135 ;  /* 0x0000008788027221 */ /* 0x000fe60000010100 */
[----:B------:R-:W-:Y:S01]  /*20650*/  MUFU.EX2 R215, R7 ;  /* 0x0000000700d77308 */ /* 0x000fe20000000800 */
[----:B------:R-:W-:Y:S01]  /*20660*/  MOV R135, R20 ;  /* 0x0000001400877202 */ /* 0x000fe20000000f00 */
[C---:B------:R-:W-:Y:S01]  /*20670*/  FMUL.FTZ R17, R132.reuse, R157 ;  /* 0x0000009d84117220 */ /* 0x040fe20000410000 */
[----:B------:R-:W-:Y:S01]  /*20680*/  FMNMX.FTZ R0, R141, R0, !PT ;  /* 0x000000008d007209 */ /* 0x000fe20007810000 */
[--C-:B-1----:R-:W-:Y:S01]  /*20690*/  FFMA.FTZ R4, R211, c[0x0][0x2d0], -R209.reuse ;  /* 0x0000b400d3047a23 */ /* 0x102fe200000108d1 */
[----:B------:R-:W-:Y:S01]  /*206a0*/  MOV R157, R46 ;  /* 0x0000002e009d7202 */ /* 0x000fe20000000f00 */
[C---:B------:R-:W-:Y:S02]  /*206b0*/  FMUL.FTZ R68, R132.reuse, R68 ;  /* 0x0000004484447220 */ /* 0x040fe40000410000 */
[C---:B------:R-:W-:Y:S02]  /*206c0*/  FMUL.FTZ R69, R132.reuse, R69 ;  /* 0x0000004584457220 */ /* 0x040fe40000410000 */
[----:B------:R1:W2:Y:S01]  /*206d0*/  MUFU.EX2 R133, R3 ;  /* 0x0000000300857308 */ /* 0x0002a20000000800 */
[C---:B------:R-:W-:Y:S02]  /*206e0*/  FMUL.FTZ R80, R132.reuse, R80 ;  /* 0x0000005084507220 */ /* 0x040fe40000410000 */
        /* <DEDUP_REMOVED lines=13> */
[----:B------:R-:W1:Y:S01]  /*207c0*/  SHFL.BFLY PT, R2, R0, 0x2, 0x1f ;  /* 0x0c401f0000027f89 */ /* 0x000e6200000e0000 */
[C---:B--2---:R-:W-:Y:S01]  /*207d0*/  FMUL.FTZ R34, R133.reuse, R174 ;  /* 0x000000ae85227220 */ /* 0x044fe20000410000 */
[----:B------:R-:W-:Y:S01]  /*207e0*/  MOV R174, R50 ;  /* 0x0000003200ae7202 */ /* 0x000fe20000000f00 */
[C---:B------:R-:W-:Y:S01]  /*207f0*/  FMUL.FTZ R35, R133.reuse, R175 ;  /* 0x000000af85237220 */ /* 0x040fe20000410000 */
[----:B------:R-:W2:Y:S01]  /*20800*/  MUFU.EX2 R3, R3 ;  /* 0x0000000300037308 */ /* 0x000ea20000000800 */
[C---:B------:R-:W-:Y:S01]  /*20810*/  FMUL.FTZ R50, R133.reuse, R190 ;  /* 0x000000be85327220 */ /* 0x040fe20000410000 */
[----:B------:R-:W-:Y:S01]  /*20820*/  MOV R175, R49 ;  /* 0x0000003100af7202 */ /* 0x000fe20000000f00 */
[--C-:B---3--:R-:W-:Y:S02]  /*20830*/  FFMA.FTZ R4, R18, c[0x0][0x2d0], -R209.reuse ;  /* 0x0000b40012047a23 */ /* 0x108fe400000108d1 */
[C---:B------:R-:W-:Y:S01]  /*20840*/  FMUL.FTZ R18, R133.reuse, R158 ;  /* 0x0000009e85127220 */ /* 0x040fe20000410000 */
[----:B------:R-:W-:Y:S01]  /*20850*/  MOV R158, R61 ;  /* 0x0000003d009e7202 */ /* 0x000fe20000000f00 */
        /* <DEDUP_REMOVED lines=8> */
[----:B-1----:R-:W-:Y:S01]  /*208e0*/  FMNMX.FTZ R0, R0, R2, !PT ;  /* 0x0000000200007209 */ /* 0x002fe20007810000 */
[C---:B------:R-:W-:Y:S02]  /*208f0*/  FMUL.FTZ R98, R133.reuse, R98 ;  /* 0x0000006285627220 */ /* 0x040fe40000410000 */
[----:B------:R-:W-:Y:S02]  /*20900*/  FMUL.FTZ R99, R133, R99 ;  /* 0x0000006385637220 */ /* 0x000fe40000410000 */
[----:B------:R-:W1:Y:S01]  /*20910*/  SHFL.BFLY PT, R2, R0, 0x1, 0x1f ;  /* 0x0c201f0000027f89 */ /* 0x000e6200000e0000 */
[C---:B--2---:R-:W-:Y:S01]  /*20920*/  FMUL.FTZ R25, R3.reuse, R165 ;  /* 0x000000a503197220 */ /* 0x044fe20000410000 */
[----:B------:R-:W-:Y:S01]  /*20930*/  MOV R165, R41 ;  /* 0x0000002900a57202 */ /* 0x000fe20000000f00 */
[C---:B------:R-:W-:Y:S01]  /*20940*/  FMUL.FTZ R28, R3.reuse, R168 ;  /* 0x000000a8031c7220 */ /* 0x040fe20000410000 */
[----:B------:R-:W-:Y:S01]  /*20950*/  MOV R168, R51 ;  /* 0x0000003300a87202 */ /* 0x000fe20000000f00 */
[----:B------:R-:W-:Y:S01]  /*20960*/  FMUL.FTZ R29, R3, R169 ;  /* 0x000000a9031d7220 */ /* 0x000fe20000410000 */
[----:B------:R-:W-:Y:S01]  /*20970*/  MOV R169, R32 ;  /* 0x0000002000a97202 */ /* 0x000fe20000000f00 */
[----:B------:R-:W-:Y:S01]  /*20980*/  FMUL.FTZ R32, R132, R172 ;  /* 0x000000ac84207220 */ /* 0x000fe20000410000 */
[----:B------:R-:W-:Y:S01]  /*20990*/  MOV R172, R53 ;  /* 0x0000003500ac7202 */ /* 0x000fe20000000f00 */
[----:B---3--:R-:W-:Y:S02]  /*209a0*/  FFMA.FTZ R4, R19, c[0x0][0x2d0], -R209 ;  /* 0x0000b40013047a23 */ /* 0x008fe400000108d1 */
[----:B------:R-:W-:Y:S01]  /*209b0*/  FMUL.FTZ R19, R133, R159 ;  /* 0x0000009f85137220 */ /* 0x000fe20000410000 */
[----:B------:R-:W-:Y:S01]  /*209c0*/  MOV R159, R67 ;  /* 0x00000043009f7202 */ /* 0x000fe20000000f00 */
[----:B------:R2:W-:Y:S01]  /*209d0*/  MUFU.EX2 R231, R4 ;  /* 0x0000000400e77308 */ /* 0x0005e20000000800 */
[----:B------:R-:W-:Y:S02]  /*209e0*/  FMUL.FTZ R41, R3, R181 ;  /* 0x000000b503297220 */ /* 0x000fe40000410000 */
[----:B------:R-:W-:Y:S02]  /*209f0*/  FMUL.FTZ R51, R133, R191 ;  /* 0x000000bf85337220 */ /* 0x000fe40000410000 */
[----:B------:R-:W-:Y:S02]  /*20a00*/  FMUL.FTZ R61, R3, R201 ;  /* 0x000000c9033d7220 */ /* 0x000fe40000410000 */
[----:B------:R-:W-:Y:S02]  /*20a10*/  FMUL.FTZ R67, R133, R207 ;  /* 0x000000cf85437220 */ /* 0x000fe40000410000 */
[C---:B------:R-:W-:Y:S01]  /*20a20*/  FMUL.FTZ R72, R3.reuse, R72 ;  /* 0x0000004803487220 */ /* 0x040fe20000410000 */
[----:B-1----:R-:W-:Y:S01]  /*20a30*/  FMNMX.FTZ R134, R0, R2, !PT ;  /* 0x0000000200867209 */ /* 0x002fe20007810000 */
[C---:B------:R-:W-:Y:S01]  /*20a40*/  FMUL.FTZ R73, R3.reuse, R73 ;  /* 0x0000004903497220 */ /* 0x040fe20000410000 */
[----:B------:R-:W-:Y:S01]  /*20a50*/  @P0 IADD3 R2, P1, R26, UR18, RZ ;  /* 0x000000121a020c10 */ /* 0x000fe2000ff3e0ff */
[C---:B------:R-:W-:Y:S02]  /*20a60*/  FMUL.FTZ R76, R3.reuse, R76 ;  /* 0x0000004c034c7220 */ /* 0x040fe40000410000 */
[----:B------:R-:W-:Y:S01]  /*20a70*/  FADD.FTZ R0, -R134, R139 ;  /* 0x0000008b86007221 */ /* 0x000fe20000010100 */
[----:B------:R-:W-:Y:S01]  /*20a80*/  @P0 LEA R6, P3, R2, c[0x0][0x1c8], 0x1 ;  /* 0x0000720002060a11 */ /* 0x000fe200078608ff */
[----:B------:R-:W-:Y:S01]  /*20a90*/  FMUL.FTZ R77, R3, R77 ;  /* 0x0000004d034d7220 */ /* 0x000fe20000410000 */
[----:B------:R-:W-:Y:S01]  /*20aa0*/  @P0 IADD3.X R5, R9, UR15, RZ, P1, !PT ;  /* 0x0000000f09050c10 */ /* 0x000fe20008ffe4ff */
[----:B------:R-:W-:Y:S01]  /*20ab0*/  FMUL.FTZ R0, R0, c[0x0][0x2d0] ;  /* 0x0000b40000007a20 */ /* 0x000fe20000410000 */
[----:B------:R-:W-:Y:S01]  /*20ac0*/  MOV R139, R10 ;  /* 0x0000000a008b7202 */ /* 0x000fe20000000f00 */
[C---:B------:R-:W-:Y:S01]  /*20ad0*/  FMUL.FTZ R88, R3.reuse, R88 ;  /* 0x0000005803587220 */ /* 0x040fe20000410000 */
[----:B------:R-:W-:Y:S01]  /*20ae0*/  @P0 LEA.HI.X R7, R2, c[0x0][0x1cc], R5, 0x1, P3 ;  /* 0x0000730002070a11 */ /* 0x000fe200018f0c05 */
[--C-:B------:R-:W-:Y:S01]  /*20af0*/  FFMA.FTZ R2, R216, c[0x0][0x2d0], -R208.reuse ;  /* 0x0000b400d8027a23 */ /* 0x100fe200000108d0 */
[----:B--2---:R-:W-:Y:S01]  /*20b00*/  @P0 IADD3 R4, P2, R24, UR18, RZ ;  /* 0x0000001218040c10 */ /* 0x004fe2000ff5e0ff */
[----:B------:R-:W1:Y:S01]  /*20b10*/  MUFU.EX2 R0, R0 ;  /* 0x0000000000007308 */ /* 0x000e620000000800 */
[----:B------:R-:W-:Y:S01]  /*20b20*/  FMUL.FTZ R24, R3, R164 ;  /* 0x000000a403187220 */ /* 0x000fe20000410000 */
[----:B------:R2:W-:Y:S01]  /*20b30*/  @P0 LDGSTS.E.BYPASS.LTC128B.128 [R244+0x4100], [R6.64], !P5 ;  /* 0x0410000006f40fae */ /* 0x0005e2000e901d5c */
[----:B------:R-:W-:Y:S01]  /*20b40*/  @P0 IADD3.X R9, R23, UR15, RZ, P2, !PT ;  /* 0x0000000f17090c10 */ /* 0x000fe200097fe4ff */
[C---:B------:R-:W-:Y:S01]  /*20b50*/  FMUL.FTZ R89, R3.reuse, R89 ;  /* 0x0000005903597220 */ /* 0x040fe20000410000 */
[C---:B------:R-:W-:Y:S01]  /*20b60*/  @P0 LEA R8, P1, R4.reuse, c[0x0][0x1c8], 0x1 ;  /* 0x0000720004080a11 */ /* 0x040fe200078208ff */
[C---:B------:R-:W-:Y:S01]  /*20b70*/  FMUL.FTZ R92, R3.reuse, R92 ;  /* 0x0000005c035c7220 */ /* 0x040fe20000410000 */
[----:B------:R-:W-:Y:S01]  /*20b80*/  MOV R164, R45 ;  /* 0x0000002d00a47202 */ /* 0x000fe20000000f00 */
[C---:B------:R-:W-:Y:S01]  /*20b90*/  FMUL.FTZ R45, R3.reuse, R185 ;  /* 0x000000b9032d7220 */ /* 0x040fe20000410000 */
[----:B------:R-:W-:Y:S01]  /*20ba0*/  @P0 LEA.HI.X R9, R4, c[0x0][0x1cc], R9, 0x1, P1 ;  /* 0x0000730004090a11 */ /* 0x000fe200008f0c09 */
[----:B------:R3:W4:Y:S01]  /*20bb0*/  MUFU.EX2 R216, R2 ;  /* 0x0000000200d87308 */ /* 0x0007220000000800 */
[----:B------:R-:W-:Y:S01]  /*20bc0*/  @P0 IADD3 R4, P2, R6, UR9, RZ ;  /* 0x0000000906040c10 */ /* 0x000fe2000ff5e0ff */
[----:B------:R-:W-:Y:S01]  /*20bd0*/  FMUL.FTZ R93, R3, R93 ;  /* 0x0000005d035d7220 */ /* 0x000fe20000410000 */
[----:B------:R-:W-:Y:S01]  /*20be0*/  MOV R185, R60 ;  /* 0x0000003c00b97202 */ /* 0x000fe20000000f00 */
[----:B------:R4:W-:Y:S01]  /*20bf0*/  @P0 LDGSTS.E.BYPASS.LTC128B.128 [R244+0x6100], [R8.64], !P4 ;  /* 0x0610000008f40fae */ /* 0x0009e2000e101d5c */
[----:B------:R-:W-:Y:S01]  /*20c00*/  @P0 IADD3.X R5, R7, UR8, RZ, P2, !PT ;  /* 0x0000000807050c10 */ /* 0x000fe200097fe4ff */
[----:B------:R-:W-:Y:S02]  /*20c10*/  FMUL.FTZ R60, R3, R200 ;  /* 0x000000c8033c7220 */ /* 0x000fe40000410000 */
[C---:B------:R-:W-:Y:S02]  /*20c20*/  FMUL.FTZ R102, R133.reuse, R102 ;  /* 0x0000006685667220 */ /* 0x040fe40000410000 */
[----:B------:R-:W-:Y:S02]  /*20c30*/  FMUL.FTZ R103, R133, R103 ;  /* 0x0000006785677220 */ /* 0x000fe40000410000 */
[----:B------:R4:W-:Y:S01]  /*20c40*/  @P0 LDGSTS.E.BYPASS.LTC128B.128 [R244+0x4900], [R4.64], !P5 ;  /* 0x0490000004f40fae */ /* 0x0009e2000e901d5c */
[----:B------:R-:W-:Y:S02]  /*20c50*/  FMUL.FTZ R104, R3, R104 ;  /* 0x0000006803687220 */ /* 0x000fe40000410000 */
[C---:B-1----:R-:W-:Y:S01]  /*20c60*/  FMUL.FTZ R26, R0.reuse, R166 ;  /* 0x000000a6001a7220 */ /* 0x042fe20000410000 */
[----:B------:R-:W-:Y:S01]  /*20c70*/  MOV R166, R43 ;  /* 0x0000002b00a67202 */ /* 0x000fe20000000f00 */
[C---:B------:R-:W-:Y:S01]  /*20c80*/  FMUL.FTZ R27, R0.reuse, R167 ;  /* 0x000000a7001b7220 */ /* 0x040fe20000410000 */
[----:B------:R-:W-:Y:S01]  /*20c90*/  MOV R167, R42 ;  /* 0x0000002a00a77202 */ /* 0x000fe20000000f00 */
[----:B------:R-:W-:Y:S01]  /*20ca0*/  FMUL.FTZ R30, R0, R170 ;  /* 0x000000aa001e7220 */ /* 0x000fe20000410000 */
[----:B------:R1:W-:Y:S01]  /*20cb0*/  @P0 LDGSTS.E.BYPASS.LTC128B.128 [R244+0x6900], [R4.64+0x80], !P4 ;  /* 0x0690008004f40fae */ /* 0x0003e2000e101d5c */
[----:B--2---:R-:W-:Y:S01]  /*20cc0*/  @P0 IADD3 R6, P1, R4, UR9, RZ ;  /* 0x0000000904060c10 */ /* 0x004fe2000ff3e0ff */
[----:B------:R-:W-:Y:S01]  /*20cd0*/  FMUL.FTZ R31, R0, R171 ;  /* 0x000000ab001f7220 */ /* 0x000fe20000410000 */
[----:B------:R-:W-:Y:S01]  /*20ce0*/  MOV R171, R33 ;  /* 0x0000002100ab7202 */ /* 0x000fe20000000f00 */
[--C-:B---3--:R-:W-:Y:S01]  /*20cf0*/  FFMA.FTZ R2, R12, c[0x0][0x2d0], -R208.reuse ;  /* 0x0000b4000c027a23 */ /* 0x108fe200000108d0 */
[----:B------:R-:W-:Y:S01]  /*20d00*/  @P0 IADD3.X R7, R5, UR8, RZ, P1, !PT ;  /* 0x0000000805070c10 */ /* 0x000fe20008ffe4ff */
[----:B------:R-:W-:Y:S01]  /*20d10*/  FMUL.FTZ R12, R3, R152 ;  /* 0x00000098030c7220 */ /* 0x000fe20000410000 */
[----:B------:R-:W-:Y:S01]  /*20d20*/  @P0 IADD3 R10, P1, R4, UR12, RZ ;  /* 0x0000000c040a0c10 */ /* 0x000fe2000ff3e0ff */
[----:B------:R2:W-:Y:S01]  /*20d30*/  MUFU.EX2 R221, R2 ;  /* 0x0000000200dd7308 */ /* 0x0005e20000000800 */
[----:B------:R-:W-:Y:S01]  /*20d40*/  FMUL.FTZ R33, R132, R173 ;  /* 0x000000ad84217220 */ /* 0x000fe20000410000 */
[----:B------:R3:W-:Y:S01]  /*20d50*/  @P0 LDGSTS.E.BYPASS.LTC128B.128 [R244+0x5100], [R6.64], !P5 ;  /* 0x0510000006f40fae */ /* 0x0007e2000e901d5c */
[----:B------:R-:W-:Y:S01]  /*20d60*/  @P0 IADD3.X R11, R5, UR17, RZ, P1, !PT ;  /* 0x00000011050b0c10 */ /* 0x000fe20008ffe4ff */
[----:B------:R-:W-:Y:S01]  /*20d70*/  FMUL.FTZ R42, R0, R182 ;  /* 0x000000b6002a7220 */ /* 0x000fe20000410000 */
[----:B----4-:R-:W-:Y:S01]  /*20d80*/  @P0 IADD3 R8, P2, R6, UR9, RZ ;  /* 0x0000000906080c10 */ /* 0x010fe2000ff5e0ff */
[C---:B------:R-:W-:Y:S01]  /*20d90*/  FMUL.FTZ R43, R0.reuse, R183 ;  /* 0x000000b7002b7220 */ /* 0x040fe20000410000 */
[----:B------:R-:W-:Y:S01]  /*20da0*/  MOV R170, R48 ;  /* 0x0000003000aa7202 */ /* 0x000fe20000000f00 */
[C---:B------:R-:W-:Y:S01]  /*20db0*/  FMUL.FTZ R46, R0.reuse, R186 ;  /* 0x000000ba002e7220 */ /* 0x040fe20000410000 */
[----:B------:R-:W-:Y:S01]  /*20dc0*/  @P0 IADD3.X R9, R7, UR8, RZ, P2, !PT ;  /* 0x0000000807090c10 */ /* 0x000fe200097fe4ff */
[----:B------:R4:W-:Y:S01]  /*20dd0*/  @P0 LDGSTS.E.BYPASS.LTC128B.128 [R244+0x7100], [R10.64], !P4 ;  /* 0x071000000af40fae */ /* 0x0009e2000e101d5c */
[----:B------:R-:W-:Y:S01]  /*20de0*/  FMUL.FTZ R47, R0, R187 ;  /* 0x000000bb002f7220 */ /* 0x000fe20000410000 */
[----:B------:R-:W-:Y:S01]  /*20df0*/  MOV R173, R56 ;  /* 0x0000003800ad7202 */ /* 0x000fe20000000f00 */
[----:B------:R-:W-:Y:S01]  /*20e00*/  FMUL.FTZ R48, R132, R188 ;  /* 0x000000bc84307220 */ /* 0x000fe20000410000 */
[----:B------:R-:W-:Y:S01]  /*20e10*/  MOV R182, R59 ;  /* 0x0000003b00b67202 */ /* 0x000fe20000000f00 */
[C---:B------:R-:W-:Y:S01]  /*20e20*/  FMUL.FTZ R56, R3.reuse, R196 ;  /* 0x000000c403387220 */ /* 0x040fe20000410000 */
[----:B------:R-:W-:Y:S01]  /*20e30*/  MOV R186, R57 ;  /* 0x0000003900ba7202 */ /* 0x000fe20000000f00 */
[----:B------:R-:W-:Y:S01]  /*20e40*/  FMUL.FTZ R57, R3, R197 ;  /* 0x000000c503397220 */ /* 0x000fe20000410000 */
[----:B------:R4:W-:Y:S01]  /*20e50*/  @P0 LDGSTS.E.BYPASS.LTC128B.128 [R244+0x5900], [R8.64], !P5 ;  /* 0x0590000008f40fae */ /* 0x0009e2000e901d5c */
[----:B-1----:R-:W-:Y:S01]  /*20e60*/  @P0 IADD3 R4, P1, R6, UR12, RZ ;  /* 0x0000000c06040c10 */ /* 0x002fe2000ff3e0ff */
[C---:B------:R-:W-:Y:S01]  /*20e70*/  FMUL.FTZ R59, R0.reuse, R199 ;  /* 0x000000c7003b7220 */ /* 0x040fe20000410000 */
[----:B------:R-:W-:Y:S01]  /*20e80*/  MOV R183, R62 ;  /* 0x0000003e00b77202 */ /* 0x000fe20000000f00 */
[C---:B------:R-:W-:Y:S01]  /*20e90*/  FMUL.FTZ R62, R0.reuse, R202 ;  /* 0x000000ca003e7220 */ /* 0x040fe20000410000 */
[----:B------:R-:W-:Y:S01]  /*20ea0*/  @P0 IADD3.X R5, R7, UR17, RZ, P1, !PT ;  /* 0x0000001107050c10 */ /* 0x000fe20008ffe4ff */
[----:B--2---:R-:W-:Y:S01]  /*20eb0*/  FFMA.FTZ R2, R13, c[0x0][0x2d0], -R208 ;  /* 0x0000b4000d027a23 */ /* 0x004fe200000108d0 */
[----:B------:R-:W-:Y:S01]  /*20ec0*/  MOV R187, R185 ;  /* 0x000000b900bb7202 */ /* 0x000fe20000000f00 */
[----:B------:R-:W-:Y:S01]  /*20ed0*/  FMUL.FTZ R13, R3, R153 ;  /* 0x00000099030d7220 */ /* 0x000fe20000410000 */
[----:B------:R-:W-:Y:S01]  /*20ee0*/  MOV R188, R186 ;  /* 0x000000ba00bc7202 */ /* 0x000fe20000000f00 */
[----:B------:R1:W2:Y:S01]  /*20ef0*/  MUFU.EX2 R222, R2 ;  /* 0x0000000200de7308 */ /* 0x0002a20000000800 */
[----:B------:R2:W-:Y:S01]  /*20f00*/  @P0 LDGSTS.E.BYPASS.LTC128B.128 [R244+0x7900], [R4.64], !P4 ;  /* 0x0790000004f40fae */ /* 0x0005e2000e101d5c */
[----:B---3--:R-:W-:Y:S01]  /*20f10*/  FMUL.FTZ R7, R133, R147 ;  /* 0x0000009385077220 */ /* 0x008fe20000410000 */
[----:B------:R-:W-:Y:S01]  /*20f20*/  F2FP.BF16.PACK_AB R147, R231, R240 ;  /* 0x000000f0e793723e */ /* 0x000fe200000010ff */
[C---:B------:R-:W-:Y:S01]  /*20f30*/  FMUL.FTZ R74, R0.reuse, R74 ;  /* 0x0000004a004a7220 */ /* 0x040fe20000410000 */
[----:B------:R-:W-:Y:S01]  /*20f40*/  MOV R186, R183 ;  /* 0x000000b700ba7202 */ /* 0x000fe20000000f00 */
[C---:B------:R-:W-:Y:S02]  /*20f50*/  FMUL.FTZ R75, R0.reuse, R75 ;  /* 0x0000004b004b7220 */ /* 0x040fe40000410000 */
[C---:B------:R-:W-:Y:S01]  /*20f60*/  FMUL.FTZ R78, R0.reuse, R78 ;  /* 0x0000004e004e7220 */ /* 0x040fe20000410000 */
[----:B------:R-:W3:Y:S01]  /*20f70*/  LDSM.16.MT88.4 R20, [R225+0x100] ;  /* 0x00010000e114783b */ /* 0x000ee20000004200 */
[C---:B----4-:R-:W-:Y:S02]  /*20f80*/  FMUL.FTZ R10, R0.reuse, R150 ;  /* 0x00000096000a7220 */ /* 0x050fe40000410000 */
[C---:B------:R-:W-:Y:S02]  /*20f90*/  FMUL.FTZ R11, R0.reuse, R151 ;  /* 0x00000097000b7220 */ /* 0x040fe40000410000 */
[C---:B------:R-:W-:Y:S02]  /*20fa0*/  FMUL.FTZ R79, R0.reuse, R79 ;  /* 0x0000004f004f7220 */ /* 0x040fe40000410000 */
[----:B------:R-:W-:Y:S01]  /*20fb0*/  FMUL.FTZ R90, R0, R90 ;  /* 0x0000005a005a7220 */ /* 0x000fe20000410000 */
[----:B------:R-:W4:Y:S01]  /*20fc0*/  LDSM.16.MT88.4 R36, [R226+0x100] ;  /* 0x00010000e224783b */ /* 0x000f220000004200 */
[C---:B------:R-:W-:Y:S01]  /*20fd0*/  FMUL.FTZ R8, R3.reuse, R148 ;  /* 0x0000009403087220 */ /* 0x040fe20000410000 */
[----:B------:R-:W-:Y:S01]  /*20fe0*/  F2FP.BF16.PACK_AB R148, R216, R215 ;  /* 0x000000d7d894723e */ /* 0x000fe200000010ff */
[----:B------:R-:W-:Y:S02]  /*20ff0*/  FMUL.FTZ R9, R3, R149 ;  /* 0x0000009503097220 */ /* 0x000fe40000410000 */
[----:B------:R-:W-:Y:S02]  /*21000*/  FMUL.FTZ R91, R0, R91 ;  /* 0x0000005b005b7220 */ /* 0x000fe40000410000 */
[----:B-1----:R-:W-:Y:S01]  /*21010*/  FMUL.FTZ R2, R134, c[0x0][0x2d0] ;  /* 0x0000b40086027a20 */ /* 0x002fe20000410000 */
[----:B--2---:R-:W-:Y:S01]  /*21020*/  F2FP.BF16.PACK_AB R150, R222, R221 ;  /* 0x000000ddde96723e */ /* 0x004fe200000010ff */
[----:B------:R-:W1:Y:S01]  /*21030*/  LDSM.16.MT88.4 R52, [R228+0x100] ;  /* 0x00010000e434783b */ /* 0x000e620000004200 */
[----:B------:R-:W-:Y:S02]  /*21040*/  FMUL.FTZ R94, R0, R94 ;  /* 0x0000005e005e7220 */ /* 0x000fe40000410000 */
[--C-:B------:R-:W-:Y:S01]  /*21050*/  FFMA.FTZ R4, R218, c[0x0][0x2d0], -R2.reuse ;  /* 0x0000b400da047a23 */ /* 0x100fe20000010802 */
[----:B------:R-:W-:Y:S01]  /*21060*/  MOV R218, R139 ;  /* 0x0000008b00da7202 */ /* 0x000fe20000000f00 */
[--C-:B------:R-:W-:Y:S01]  /*21070*/  FFMA.FTZ R6, R217, c[0x0][0x2d0], -R2.reuse ;  /* 0x0000b400d9067a23 */ /* 0x100fe20000010802 */
[----:B------:R-:W-:Y:S01]  /*21080*/  MOV R217, R214 ;  /* 0x000000d600d97202 */ /* 0x000fe20000000f00 */
[----:B------:R2:W-:Y:S01]  /*21090*/  MUFU.EX2 R212, R4 ;  /* 0x0000000400d47308 */ /* 0x0005e20000000800 */
[----:B------:R-:W-:Y:S01]  /*210a0*/  FMUL.FTZ R5, R132, R145 ;  /* 0x0000009184057220 */ /* 0x000fe20000410000 */
[----:B------:R-:W-:Y:S01]  /*210b0*/  F2FP.BF16.PACK_AB R145, R223, R220 ;  /* 0x000000dcdf91723e */ /* 0x000fe200000010ff */
[C---:B------:R-:W-:Y:S01]  /*210c0*/  FMUL.FTZ R95, R0.reuse, R95 ;  /* 0x0000005f005f7220 */ /* 0x040fe20000410000 */
[----:B------:R-:W-:Y:S01]  /*210d0*/  MOV R139, R241 ;  /* 0x000000f1008b7202 */ /* 0x000fe20000000f00 */
[C---:B------:R-:W-:Y:S01]  /*210e0*/  FMUL.FTZ R105, R3.reuse, R105 ;  /* 0x0000006903697220 */ /* 0x040fe20000410000 */
[----:B------:R-:W0:Y:S01]  /*210f0*/  LDGDEPBAR ;  /* 0x00000000000079af */ /* 0x000e220000000000 */
[C---:B------:R-:W-:Y:S02]  /*21100*/  FMUL.FTZ R106, R0.reuse, R106 ;  /* 0x0000006a006a7220 */ /* 0x040fe40000410000 */
[C---:B------:R-:W-:Y:S01]  /*21110*/  FMUL.FTZ R107, R0.reuse, R107 ;  /* 0x0000006b006b7220 */ /* 0x040fe20000410000 */
[----:B------:R1:W1:Y:S01]  /*21120*/  MUFU.EX2 R211, R6 ;  /* 0x0000000600d37308 */ /* 0x0002620000000800 */
[C---:B------:R-:W-:Y:S02]  /*21130*/  FMUL.FTZ R108, R3.reuse, R108 ;  /* 0x0000006c036c7220 */ /* 0x040fe40000410000 */
[----:B------:R-:W-:Y:S02]  /*21140*/  FMUL.FTZ R109, R3, R109 ;  /* 0x0000006d036d7220 */ /* 0x000fe40000410000 */
[C---:B------:R-:W-:Y:S02]  /*21150*/  FMUL.FTZ R110, R0.reuse, R110 ;  /* 0x0000006e006e7220 */ /* 0x040fe40000410000 */
[----:B------:R-:W-:Y:S02]  /*21160*/  FMUL.FTZ R111, R0, R111 ;  /* 0x0000006f006f7220 */ /* 0x000fe40000410000 */
[C---:B------:R-:W-:Y:S02]  /*21170*/  FMUL.FTZ R114, R133.reuse, R114 ;  /* 0x0000007285727220 */ /* 0x040fe40000410000 */
[C---:B------:R-:W-:Y:S02]  /*21180*/  FMUL.FTZ R115, R133.reuse, R115 ;  /* 0x0000007385737220 */ /* 0x040fe40000410000 */
[C---:B------:R-:W-:Y:S02]  /*21190*/  FMUL.FTZ R118, R133.reuse, R118 ;  /* 0x0000007685767220 */ /* 0x040fe40000410000 */
[--C-:B--2---:R-:W-:Y:S02]  /*211a0*/  FFMA.FTZ R4, R14, c[0x0][0x2d0], -R2.reuse ;  /* 0x0000b4000e047a23 */ /* 0x104fe40000010802 */
[----:B------:R-:W-:Y:S02]  /*211b0*/  FMUL.FTZ R14, R0, R154 ;  /* 0x0000009a000e7220 */ /* 0x000fe40000410000 */
[----:B------:R2:W-:Y:S01]  /*211c0*/  MUFU.EX2 R213, R4 ;  /* 0x0000000400d57308 */ /* 0x0005e20000000800 */
[----:B------:R-:W-:Y:S02]  /*211d0*/  FMUL.FTZ R119, R133, R119 ;  /* 0x0000007785777220 */ /* 0x000fe40000410000 */
[----:B------:R-:W-:Y:S02]  /*211e0*/  FMUL.FTZ R120, R3, R120 ;  /* 0x0000007803787220 */ /* 0x000fe40000410000 */
[----:B-1----:R-:W-:Y:S01]  /*211f0*/  FMUL.FTZ R6, R133, R146 ;  /* 0x0000009285067220 */ /* 0x002fe20000410000 */
[----:B------:R-:W-:Y:S01]  /*21200*/  F2FP.BF16.PACK_AB R146, R224, R233 ;  /* 0x000000e9e092723e */ /* 0x000fe200000010ff */
[C---:B------:R-:W-:Y:S01]  /*21210*/  FMUL.FTZ R121, R3.reuse, R121 ;  /* 0x0000007903797220 */ /* 0x040fe20000410000 */
[----:B------:R-:W-:Y:S01]  /*21220*/  F2FP.BF16.PACK_AB R149, R212, R211 ;  /* 0x000000d3d495723e */ /* 0x000fe200000010ff */
[C---:B------:R-:W-:Y:S02]  /*21230*/  FMUL.FTZ R122, R0.reuse, R122 ;  /* 0x0000007a007a7220 */ /* 0x040fe40000410000 */
[C---:B------:R-:W-:Y:S02]  /*21240*/  FMUL.FTZ R123, R0.reuse, R123 ;  /* 0x0000007b007b7220 */ /* 0x040fe40000410000 */
[C---:B------:R-:W-:Y:S02]  /*21250*/  FMUL.FTZ R124, R3.reuse, R124 ;  /* 0x0000007c037c7220 */ /* 0x040fe40000410000 */
[----:B------:R-:W-:Y:S02]  /*21260*/  FMUL.FTZ R125, R3, R125 ;  /* 0x0000007d037d7220 */ /* 0x000fe40000410000 */
[C---:B------:R-:W-:Y:S02]  /*21270*/  FMUL.FTZ R126, R0.reuse, R126 ;  /* 0x0000007e007e7220 */ /* 0x040fe40000410000 */
[----:B------:R-:W-:Y:S02]  /*21280*/  FMUL.FTZ R127, R0, R127 ;  /* 0x0000007f007f7220 */ /* 0x000fe40000410000 */
[--C-:B------:R-:W-:Y:S02]  /*21290*/  FFMA.FTZ R139, R139, c[0x0][0x2d0], -R209.reuse ;  /* 0x0000b4008b8b7a23 */ /* 0x100fe400000108d1 */
[----:B------:R-:W-:Y:S02]  /*212a0*/  FMUL.FTZ R128, R132, R128 ;  /* 0x0000008084807220 */ /* 0x000fe40000410000 */
[--C-:B--2---:R-:W-:Y:S02]  /*212b0*/  FFMA.FTZ R4, R15, c[0x0][0x2d0], -R2.reuse ;  /* 0x0000b4000f047a23 */ /* 0x104fe40000010802 */
[----:B------:R-:W-:Y:S02]  /*212c0*/  FMUL.FTZ R15, R0, R155 ;  /* 0x0000009b000f7220 */ /* 0x000fe40000410000 */
[----:B------:R1:W2:Y:S01]  /*212d0*/  MUFU.EX2 R214, R4 ;  /* 0x0000000400d67308 */ /* 0x0002a20000000800 */
[----:B------:R-:W4:Y:S01]  /*212e0*/  LDSM.16.MT88.4 R152, [R227+0x100] ;  /* 0x00010000e398783b */ /* 0x000f220000004200 */
[----:B------:R-:W-:Y:S02]  /*212f0*/  FMUL.FTZ R129, R132, R129 ;  /* 0x0000008184817220 */ /* 0x000fe40000410000 */
[C---:B------:R-:W-:Y:S02]  /*21300*/  FMUL.FTZ R130, R133.reuse, R130 ;  /* 0x0000008285827220 */ /* 0x040fe40000410000 */
[----:B------:R-:W-:Y:S02]  /*21310*/  FMUL.FTZ R131, R133, R131 ;  /* 0x0000008385837220 */ /* 0x000fe40000410000 */
[----:B------:R-:W-:Y:S02]  /*21320*/  FFMA.FTZ R140, R140, c[0x0][0x2d0], -R2 ;  /* 0x0000b4008c8c7a23 */ /* 0x000fe40000010802 */
[----:B-1----:R-:W-:Y:S01]  /*21330*/  FMUL.FTZ R4, R132, R144 ;  /* 0x0000009084047220 */ /* 0x002fe20000410000 */
[----:B------:R-:W-:Y:S02]  /*21340*/  F2FP.BF16.PACK_AB R144, R239, R219 ;  /* 0x000000dbef90723e */ /* 0x000fe400000010ff */
[----:B--2---:R-:W-:Y:S05]  /*21350*/  F2FP.BF16.PACK_AB R151, R214, R213 ;  /* 0x000000d5d697723e */ /* 0x004fea00000010ff */
[-C--:B---3--:R-:W-:Y:S08]  /*21360*/  HMMA.16816.F32.BF16 R4, R144, R20.reuse, R4 ;  /* 0x000000149004723c */ /* 0x088ff00000041804 */
        /* <DEDUP_REMOVED lines=8> */
[----:B------:R-:W-:Y:S01]  /*213f0*/  FMUL.FTZ R44, R3, R184 ;  /* 0x000000b8032c7220 */ /* 0x000fe20000410000 */
[----:B------:R-:W-:Y:S01]  /*21400*/  MOV R184, R58 ;  /* 0x0000003a00b87202 */ /* 0x000fe20000000f00 */
[----:B------:R-:W-:Y:S02]  /*21410*/  FMUL.FTZ R58, R0, R198 ;  /* 0x000000c6003a7220 */ /* 0x000fe40000410000 */
[C---:B------:R-:W-:Y:S01]  /*21420*/  FMUL.FTZ R22, R133.reuse, R162 ;  /* 0x000000a285167220 */ /* 0x040fe20000410000 */
[----:B------:R-:W-:Y:S03]  /*21430*/  MOV R162, R65 ;  /* 0x0000004100a27202 */ /* 0x000fe60000000f00 */
[C---:B------:R-:W-:Y:S01]  /*21440*/  FMUL.FTZ R23, R133.reuse, R163 ;  /* 0x000000a385177220 */ /* 0x040fe20000410000 */
[----:B------:R-:W-:Y:S01]  /*21450*/  MOV R163, R64 ;  /* 0x0000004000a37202 */ /* 0x000fe20000000f00 */
[C---:B------:R-:W-:Y:S02]  /*21460*/  FMUL.FTZ R64, R132.reuse, R204 ;  /* 0x000000cc84407220 */ /* 0x040fe40000410000 */
[C---:B------:R-:W-:Y:S03]  /*21470*/  FMUL.FTZ R65, R132.reuse, R205 ;  /* 0x000000cd84417220 */ /* 0x040fe60000410000 */
[-C--:B----4-:R-:W-:Y:S08]  /*21480*/  HMMA.16816.F32.BF16 R20, R144, R36.reuse, R20 ;  /* 0x000000249014723c */ /* 0x090ff00000041814 */
[C---:B------:R-:W-:Y:S07]  /*21490*/  HMMA.16816.F32.BF16 R24, R148.reuse, R36, R24 ;  /* 0x000000249418723c */ /* 0x040fee0000041818 */
[C---:B------:R-:W-:Y:S01]  /*214a0*/  FMUL.FTZ R36, R132.reuse, R176 ;  /* 0x000000b084247220 */ /* 0x040fe20000410000 */
[-C--:B------:R-:W-:Y:S04]  /*214b0*/  HMMA.16816.F32.BF16 R28, R148, R38.reuse, R28 ;  /* 0x00000026941c723c */ /* 0x080fe8000004181c */
[----:B------:R-:W-:Y:S01]  /*214c0*/  FMUL.FTZ R37, R132, R177 ;  /* 0x000000b184257220 */ /* 0x000fe20000410000 */
[----:B------:R-:W-:Y:S02]  /*214d0*/  MOV R177, R217 ;  /* 0x000000d900b17202 */ /* 0x000fe40000000f00 */
[----:B------:R-:W-:Y:S01]  /*214e0*/  MOV R217, R63 ;  /* 0x0000003f00d97202 */ /* 0x000fe20000000f00 */
[C---:B------:R-:W-:Y:S04]  /*214f0*/  HMMA.16816.F32.BF16 R32, R144.reuse, R38, R32 ;  /* 0x000000269020723c */ /* 0x040fe80000041820 */
[----:B------:R-:W-:Y:S03]  /*21500*/  FMUL.FTZ R63, R0, R203 ;  /* 0x000000cb003f7220 */ /* 0x000fe60000410000 */
[----:B------:R-:W-:Y:S01]  /*21510*/  FMUL.FTZ R39, R133, R179 ;  /* 0x000000b385277220 */ /* 0x000fe20000410000 */
[----:B------:R-:W-:Y:S01]  /*21520*/  MOV R179, R40 ;  /* 0x0000002800b37202 */ /* 0x000fe20000000f00 */
[----:B------:R-:W-:Y:S03]  /*21530*/  FMUL.FTZ R40, R3, R180 ;  /* 0x000000b403287220 */ /* 0x000fe60000410000 */
[----:B------:R-:W-:Y:S01]  /*21540*/  MOV R180, R135 ;  /* 0x0000008700b47202 */ /* 0x000fe20000000f00 */
[--C-:B------:R-:W-:Y:S01]  /*21550*/  FFMA.FTZ R135, R248, c[0x0][0x2d0], -R210.reuse ;  /* 0x0000b400f8877a23 */ /* 0x100fe200000108d2 */
[----:B------:R-:W-:Y:S01]  /*21560*/  MOV R183, R179 ;  /* 0x000000b300b77202 */ /* 0x000fe20000000f00 */
[----:B------:R-:W-:Y:S01]  /*21570*/  FMUL.FTZ R38, R133, R178 ;  /* 0x000000b285267220 */ /* 0x000fe20000410000 */
[----:B------:R-:W-:Y:S01]  /*21580*/  MOV R179, R177 ;  /* 0x000000b100b37202 */ /* 0x000fe20000000f00 */
[----:B------:R1:W-:Y:S01]  /*21590*/  MUFU.EX2 R178, R135 ;  /* 0x0000008700b27308 */ /* 0x0003e20000000800 */
[----:B------:R-:W-:Y:S02]  /*215a0*/  MOV R177, R172 ;  /* 0x000000ac00b17202 */ /* 0x000fe40000000f00 */
[----:B------:R-:W-:Y:S02]  /*215b0*/  MOV R172, R169 ;  /* 0x000000a900ac7202 */ /* 0x000fe40000000f00 */
[-C--:B------:R-:W-:Y:S03]  /*215c0*/  HMMA.16816.F32.BF16 R36, R144, R52.reuse, R36 ;  /* 0x000000349024723c */ /* 0x080fe60000041824 */
[----:B------:R-:W-:Y:S02]  /*215d0*/  MOV R169, R242 ;  /* 0x000000f200a97202 */ /* 0x000fe40000000f00 */
[----:B------:R2:W-:Y:S01]  /*215e0*/  MUFU.EX2 R242, R139 ;  /* 0x0000008b00f27308 */ /* 0x0005e20000000800 */
[----:B------:R-:W-:Y:S02]  /*215f0*/  MOV R185, R180 ;  /* 0x000000b400b97202 */ /* 0x000fe40000000f00 */
[C---:B------:R-:W-:Y:S07]  /*21600*/  HMMA.16816.F32.BF16 R40, R148.reuse, R52, R40 ;  /* 0x000000349428723c */ /* 0x040fee0000041828 */
[C---:B------:R-:W-:Y:S01]  /*21610*/  FMUL.FTZ R52, R132.reuse, R192 ;  /* 0x000000c084347220 */ /* 0x040fe20000410000 */
[-C--:B------:R-:W-:Y:S04]  /*21620*/  HMMA.16816.F32.BF16 R44, R148, R54.reuse, R44 ;  /* 0x00000036942c723c */ /* 0x080fe8000004182c */
[--C-:B-1----:R-:W-:Y:S02]  /*21630*/  FFMA.FTZ R135, R247, c[0x0][0x2d0], -R210.reuse ;  /* 0x0000b400f7877a23 */ /* 0x102fe400000108d2 */
[----:B------:R-:W-:Y:S02]  /*21640*/  FMUL.FTZ R53, R132, R193 ;  /* 0x000000c184357220 */ /* 0x000fe40000410000 */
[C---:B------:R-:W-:Y:S01]  /*21650*/  HMMA.16816.F32.BF16 R48, R144.reuse, R54, R48 ;  /* 0x000000369030723c */ /* 0x040fe20000041830 */
[----:B------:R1:W-:Y:S03]  /*21660*/  MUFU.EX2 R241, R135 ;  /* 0x0000008700f17308 */ /* 0x0003e60000000800 */
[--C-:B--2---:R-:W-:Y:S03]  /*21670*/  FFMA.FTZ R139, R174, c[0x0][0x2d0], -R209.reuse ;  /* 0x0000b400ae8b7a23 */ /* 0x104fe600000108d1 */
[C---:B------:R-:W-:Y:S02]  /*21680*/  FMUL.FTZ R55, R133.reuse, R195 ;  /* 0x000000c385377220 */ /* 0x040fe40000410000 */
[----:B------:R-:W-:Y:S02]  /*21690*/  FMUL.FTZ R54, R133, R194 ;  /* 0x000000c285367220 */ /* 0x000fe40000410000 */
[----:B------:R2:W-:Y:S05]  /*216a0*/  MUFU.EX2 R194, R142 ;  /* 0x0000008e00c27308 */ /* 0x0005ea0000000800 */
[-C--:B------:R-:W-:Y:S08]  /*216b0*/  HMMA.16816.F32.BF16 R52, R144, R152.reuse, R52 ;  /* 0x000000989034723c */ /* 0x080ff00000041834 */
[C---:B------:R-:W-:Y:S04]  /*216c0*/  HMMA.16816.F32.BF16 R56, R148.reuse, R152, R56 ;  /* 0x000000989438723c */ /* 0x040fe80000041838 */
[--C-:B-1----:R-:W-:Y:S04]  /*216d0*/  FFMA.FTZ R135, R245, c[0x0][0x2d0], -R210.reuse ;  /* 0x0000b400f5877a23 */ /* 0x102fe800000108d2 */
[-C--:B------:R-:W-:Y:S01]  /*216e0*/  HMMA.16816.F32.BF16 R60, R148, R154.reuse, R60 ;  /* 0x0000009a943c723c */ /* 0x080fe2000004183c */
[----:B------:R1:W-:Y:S03]  /*216f0*/  MUFU.EX2 R181, R135 ;  /* 0x0000008700b57308 */ /* 0x0003e60000000800 */
[--C-:B--2---:R-:W-:Y:S04]  /*21700*/  FFMA.FTZ R142, R166, c[0x0][0x2d0], -R210.reuse ;  /* 0x0000b400a68e7a23 */ /* 0x104fe800000108d2 */
[C---:B------:R-:W-:Y:S01]  /*21710*/  HMMA.16816.F32.BF16 R64, R144.reuse, R154, R64 ;  /* 0x0000009a9040723c */ /* 0x040fe20000041840 */
[----:B------:R-:W2:Y:S02]  /*21720*/  LDSM.16.MT88.4 R152, [R225+0x2100] ;  /* 0x00210000e198783b */ /* 0x000ea40000004200 */
[----:B------:R-:W-:Y:S01]  /*21730*/  MUFU.EX2 R142, R142 ;  /* 0x0000008e008e7308 */ /* 0x000fe20000000800 */
[----:B-1----:R-:W-:Y:S09]  /*21740*/  FFMA.FTZ R135, R246, c[0x0][0x2d0], -R210 ;  /* 0x0000b400f6877a23 */ /* 0x002ff200000108d2 */
        /* <DEDUP_REMOVED lines=8> */
[--C-:B-1----:R-:W-:Y:S04]  /*217d0*/  FFMA.FTZ R135, R250, c[0x0][0x2d0], -R209.reuse ;  /* 0x0000b400fa877a23 */ /* 0x102fe800000108d1 */
[----:B------:R1:W-:Y:S04]  /*217e0*/  MUFU.EX2 R180, R135 ;  /* 0x0000008700b47308 */ /* 0x0003e80000000800 */
[--C-:B-1----:R-:W-:Y:S01]  /*217f0*/  FFMA.FTZ R135, R249, c[0x0][0x2d0], -R209.reuse ;  /* 0x0000b400f9877a23 */ /* 0x102fe200000108d1 */
[-C--:B--2---:R-:W-:Y:S05]  /*21800*/  HMMA.16816.F32.BF16 R84, R144, R152.reuse, R84 ;  /* 0x000000989054723c */ /* 0x084fea0000041854 */
[----:B------:R1:W-:Y:S03]  /*21810*/  MUFU.EX2 R198, R135 ;  /* 0x0000008700c67308 */ /* 0x0003e60000000800 */
[C---:B------:R-:W-:Y:S08]  /*21820*/  HMMA.16816.F32.BF16 R88, R148.reuse, R152, R88 ;  /* 0x000000989458723c */ /* 0x040ff00000041858 */
[-C--:B------:R-:W-:Y:S08]  /*21830*/  HMMA.16816.F32.BF16 R92, R148, R154.reuse, R92 ;  /* 0x0000009a945c723c */ /* 0x080ff0000004185c */
[C---:B------:R-:W-:Y:S01]  /*21840*/  HMMA.16816.F32.BF16 R96, R144.reuse, R154, R96 ;  /* 0x0000009a9060723c */ /* 0x040fe20000041860 */
[----:B------:R-:W2:Y:S03]  /*21850*/  LDSM.16.MT88.4 R152, [R228+0x2100] ;  /* 0x00210000e498783b */ /* 0x000ea60000004200 */
[--C-:B-1----:R-:W-:Y:S01]  /*21860*/  FFMA.FTZ R135, R188, c[0x0][0x2d0], -R208.reuse ;  /* 0x0000b400bc877a23 */ /* 0x102fe200000108d0 */
[----:B------:R-:W-:Y:S02]  /*21870*/  MOV R188, R187 ;  /* 0x000000bb00bc7202 */ /* 0x000fe40000000f00 */
[----:B------:R-:W-:Y:S02]  /*21880*/  MOV R187, R186 ;  /* 0x000000ba00bb7202 */ /* 0x000fe40000000f00 */
[----:B------:R-:W-:Y:S03]  /*21890*/  MOV R186, R185 ;  /* 0x000000b900ba7202 */ /* 0x000fe60000000f00 */
        /* <DEDUP_REMOVED lines=8> */
[--C-:B-1----:R-:W-:Y:S01]  /*21920*/  FFMA.FTZ R135, R188, c[0x0][0x2d0], -R208.reuse ;  /* 0x0000b400bc877a23 */ /* 0x102fe200000108d0 */
[-C--:B--2---:R-:W-:Y:S03]  /*21930*/  HMMA.16816.F32.BF16 R100, R144, R152.reuse, R100 ;  /* 0x000000989064723c */ /* 0x084fe60000041864 */
[----:B------:R1:W2:Y:S01]  /*21940*/  MUFU.EX2 R243, R135 ;  /* 0x0000008700f37308 */ /* 0x0002a20000000800 */
[----:B------:R-:W-:Y:S02]  /*21950*/  MOV R188, R186 ;  /* 0x000000ba00bc7202 */ /* 0x000fe40000000f00 */
[----:B------:R-:W-:Y:S02]  /*21960*/  MOV R186, R185 ;  /* 0x000000b900ba7202 */ /* 0x000fe40000000f00 */
[C---:B------:R-:W-:Y:S08]  /*21970*/  HMMA.16816.F32.BF16 R104, R148.reuse, R152, R104 ;  /* 0x000000989468723c */ /* 0x040ff00000041868 */
[-C--:B------:R-:W-:Y:S08]  /*21980*/  HMMA.16816.F32.BF16 R108, R148, R154.reuse, R108 ;  /* 0x0000009a946c723c */ /* 0x080ff0000004186c */
[C---:B------:R-:W-:Y:S01]  /*21990*/  HMMA.16816.F32.BF16 R112, R144.reuse, R154, R112 ;  /* 0x0000009a9070723c */ /* 0x040fe20000041870 */
[----:B------:R-:W3:Y:S03]  /*219a0*/  LDSM.16.MT88.4 R152, [R227+0x2100] ;  /* 0x00210000e398783b */ /* 0x000ee60000004200 */
[--C-:B-1----:R-:W-:Y:S04]  /*219b0*/  FFMA.FTZ R135, R252, c[0x0][0x2d0], -R208.reuse ;  /* 0x0000b400fc877a23 */ /* 0x102fe800000108d0 */
[----:B------:R1:W-:Y:S04]  /*219c0*/  MUFU.EX2 R185, R135 ;  /* 0x0000008700b97308 */ /* 0x0003e80000000800 */
[----:B-1----:R-:W-:Y:S06]  /*219d0*/  FFMA.FTZ R135, R189, c[0x0][0x2d0], -R208 ;  /* 0x0000b400bd877a23 */ /* 0x002fec00000108d0 */
[----:B------:R1:W4:Y:S01]  /*219e0*/  MUFU.EX2 R202, R135 ;  /* 0x0000008700ca7308 */ /* 0x0003220000000800 */
[-C--:B---3--:R-:W-:Y:S08]  /*219f0*/  HMMA.16816.F32.BF16 R116, R144, R152.reuse, R116 ;  /* 0x000000989074723c */ /* 0x088ff00000041874 */
[C---:B------:R-:W-:Y:S07]  /*21a00*/  HMMA.16816.F32.BF16 R120, R148.reuse, R152, R120 ;  /* 0x000000989478723c */ /* 0x040fee0000041878 */
[----:B--2---:R-:W-:Y:S01]  /*21a10*/  F2FP.BF16.PACK_AB R152, R243, R177 ;  /* 0x000000b1f398723e */ /* 0x004fe200000010ff */
[-C--:B------:R-:W-:Y:S01]  /*21a20*/  HMMA.16816.F32.BF16 R124, R148, R154.reuse, R124 ;  /* 0x0000009a947c723c */ /* 0x080fe2000004187c */
[----:B------:R-:W2:Y:S03]  /*21a30*/  LDSM.16.MT88.4 R148, [R225+0x900] ;  /* 0x00090000e194783b */ /* 0x000ea60000004200 */
[--C-:B-1----:R-:W-:Y:S04]  /*21a40*/  FFMA.FTZ R135, R188, c[0x0][0x2d0], -R2.reuse ;  /* 0x0000b400bc877a23 */ /* 0x102fe80000010802 */
[----:B------:R-:W-:Y:S01]  /*21a50*/  HMMA.16816.F32.BF16 R128, R144, R154, R128 ;  /* 0x0000009a9080723c */ /* 0x000fe20000041880 */
[----:B------:R1:W-:Y:S06]  /*21a60*/  MUFU.EX2 R193, R135 ;  /* 0x0000008700c17308 */ /* 0x0003ec0000000800 */
[----:B------:R-:W-:Y:S02]  /*21a70*/  F2FP.BF16.PACK_AB R144, R241, R178 ;  /* 0x000000b2f190723e */ /* 0x000fe400000010ff */
[----:B------:R-:W-:Y:S03]  /*21a80*/  F2FP.BF16.PACK_AB R145, R242, R176 ;  /* 0x000000b0f291723e */ /* 0x000fe600000010ff */
[----:B------:R-:W-:Y:S02]  /*21a90*/  F2FP.BF16.PACK_AB R146, R195, R181 ;  /* 0x000000b5c392723e */ /* 0x000fe400000010ff */
[----:B------:R-:W-:Y:S02]  /*21aa0*/  F2FP.BF16.PACK_AB R147, R198, R180 ;  /* 0x000000b4c693723e */ /* 0x000fe400000010ff */
[----:B----4-:R-:W-:Y:S01]  /*21ab0*/  F2FP.BF16.PACK_AB R154, R202, R185 ;  /* 0x000000b9ca9a723e */ /* 0x010fe200000010ff */
[--C-:B-1----:R-:W-:Y:S04]  /*21ac0*/  FFMA.FTZ R135, R235, c[0x0][0x2d0], -R2.reuse ;  /* 0x0000b400eb877a23 */ /* 0x102fe80000010802 */
[----:B------:R1:W3:Y:S01]  /*21ad0*/  MUFU.EX2 R235, R135 ;  /* 0x0000008700eb7308 */ /* 0x0002e20000000800 */
[-C--:B--2---:R-:W-:Y:S03]  /*21ae0*/  HMMA.16816.F32.BF16 R4, R144, R148.reuse, R4 ;  /* 0x000000949004723c */ /* 0x084fe60000041804 */
[--C-:B-1----:R-:W-:Y:S01]  /*21af0*/  FFMA.FTZ R135, R179, c[0x0][0x2d0], -R2.reuse ;  /* 0x0000b400b3877a23 */ /* 0x102fe20000010802 */
[----:B---3--:R-:W-:Y:S05]  /*21b00*/  F2FP.BF16.PACK_AB R153, R235, R193 ;  /* 0x000000c1eb99723e */ /* 0x008fea00000010ff */
[----:B------:R1:W-:Y:S03]  /*21b10*/  MUFU.EX2 R179, R135 ;  /* 0x0000008700b37308 */ /* 0x0003e60000000800 */
[----:B-1----:R-:W-:Y:S07]  /*21b20*/  FFMA.FTZ R135, R187, c[0x0][0x2d0], -R2 ;  /* 0x0000b400bb877a23 */ /* 0x002fee0000010802 */
        /* <DEDUP_REMOVED lines=8> */
[--C-:B-1----:R-:W-:Y:S04]  /*21bb0*/  FFMA.FTZ R135, R184, c[0x0][0x2d0], -R210.reuse ;  /* 0x0000b400b8877a23 */ /* 0x102fe800000108d2 */
[----:B------:R1:W-:Y:S04]  /*21bc0*/  MUFU.EX2 R192, R135 ;  /* 0x0000008700c07308 */ /* 0x0003e80000000800 */
[--C-:B-1----:R-:W-:Y:S06]  /*21bd0*/  FFMA.FTZ R135, R183, c[0x0][0x2d0], -R210.reuse ;  /* 0x0000b400b7877a23 */ /* 0x102fec00000108d2 */
[----:B------:R1:W-:Y:S01]  /*21be0*/  MUFU.EX2 R183, R139 ;  /* 0x0000008b00b77308 */ /* 0x0003e20000000800 */
[-C--:B--2---:R-:W-:Y:S09]  /*21bf0*/  HMMA.16816.F32.BF16 R20, R144, R148.reuse, R20 ;  /* 0x000000949014723c */ /* 0x084ff20000041814 */
[----:B------:R2:W-:Y:S01]  /*21c00*/  MUFU.EX2 R184, R135 ;  /* 0x0000008700b87308 */ /* 0x0005e20000000800 */
[C---:B------:R-:W-:Y:S08]  /*21c10*/  HMMA.16816.F32.BF16 R24, R152.reuse, R148, R24 ;  /* 0x000000949818723c */ /* 0x040ff00000041818 */
[-C--:B------:R-:W-:Y:S04]  /*21c20*/  HMMA.16816.F32.BF16 R28, R152, R150.reuse, R28 ;  /* 0x00000096981c723c */ /* 0x080fe8000004181c */
[----:B-1----:R-:W-:Y:S04]  /*21c30*/  FFMA.FTZ R139, R165, c[0x0][0x2d0], -R210 ;  /* 0x0000b400a58b7a23 */ /* 0x002fe800000108d2 */
[C---:B------:R-:W-:Y:S01]  /*21c40*/  HMMA.16816.F32.BF16 R32, R144.reuse, R150, R32 ;  /* 0x000000969020723c */ /* 0x040fe20000041820 */
[----:B------:R-:W1:Y:S01]  /*21c50*/  LDSM.16.MT88.4 R148, [R228+0x900] ;  /* 0x00090000e494783b */ /* 0x000e620000004200 */
[----:B------:R-:W-:Y:S02]  /*21c60*/  MUFU.EX2 R139, R139 ;  /* 0x0000008b008b7308 */ /* 0x000fe40000000800 */
[--C-:B--2---:R-:W-:Y:S08]  /*21c70*/  FFMA.FTZ R135, R182, c[0x0][0x2d0], -R209.reuse ;  /* 0x0000b400b6877a23 */ /* 0x104ff000000108d1 */
[----:B------:R2:W3:Y:S02]  /*21c80*/  MUFU.EX2 R188, R135 ;  /* 0x0000008700bc7308 */ /* 0x0004e40000000800 */
[--C-:B--2---:R-:W-:Y:S02]  /*21c90*/  FFMA.FTZ R135, R175, c[0x0][0x2d0], -R209.reuse ;  /* 0x0000b400af877a23 */ /* 0x104fe400000108d1 */
[--C-:B------:R-:W-:Y:S06]  /*21ca0*/  FFMA.FTZ R175, R218, c[0x0][0x2d0], -R208.reuse ;  /* 0x0000b400daaf7a23 */ /* 0x100fec00000108d0 */
[----:B------:R2:W-:Y:S01]  /*21cb0*/  MUFU.EX2 R187, R135 ;  /* 0x0000008700bb7308 */ /* 0x0005e20000000800 */
[-C--:B-1----:R-:W-:Y:S08]  /*21cc0*/  HMMA.16816.F32.BF16 R36, R144, R148.reuse, R36 ;  /* 0x000000949024723c */ /* 0x082ff00000041824 */
[C---:B------:R-:W-:Y:S01]  /*21cd0*/  HMMA.16816.F32.BF16 R40, R152.reuse, R148, R40 ;  /* 0x000000949828723c */ /* 0x040fe20000041828 */
[----:B------:R-:W-:Y:S07]  /*21ce0*/  MUFU.EX2 R252, R175 ;  /* 0x000000af00fc7308 */ /* 0x000fee0000000800 */
[-C--:B------:R-:W-:Y:S04]  /*21cf0*/  HMMA.16816.F32.BF16 R44, R152, R150.reuse, R44 ;  /* 0x00000096982c723c */ /* 0x080fe8000004182c */
[--C-:B--2---:R-:W-:Y:S04]  /*21d00*/  FFMA.FTZ R135, R173, c[0x0][0x2d0], -R209.reuse ;  /* 0x0000b400ad877a23 */ /* 0x104fe800000108d1 */
[C---:B------:R-:W-:Y:S01]  /*21d10*/  HMMA.16816.F32.BF16 R48, R144.reuse, R150, R48 ;  /* 0x000000969030723c */ /* 0x040fe20000041830 */
[----:B------:R-:W1:Y:S01]  /*21d20*/  LDSM.16.MT88.4 R148, [R227+0x900] ;  /* 0x00090000e394783b */ /* 0x000e620000004200 */
[----:B------:R2:W-:Y:S02]  /*21d30*/  MUFU.EX2 R196, R135 ;  /* 0x0000008700c47308 */ /* 0x0005e40000000800 */
[--C-:B--2---:R-:W-:Y:S08]  /*21d40*/  FFMA.FTZ R135, R172, c[0x0][0x2d0], -R208.reuse ;  /* 0x0000b400ac877a23 */ /* 0x104ff000000108d0 */
[----:B------:R2:W-:Y:S01]  /*21d50*/  MUFU.EX2 R189, R135 ;  /* 0x0000008700bd7308 */ /* 0x0005e20000000800 */
[-C--:B-1----:R-:W-:Y:S08]  /*21d60*/  HMMA.16816.F32.BF16 R52, R144, R148.reuse, R52 ;  /* 0x000000949034723c */ /* 0x082ff00000041834 */
[C---:B------:R-:W-:Y:S04]  /*21d70*/  HMMA.16816.F32.BF16 R56, R152.reuse, R148, R56 ;  /* 0x000000949838723c */ /* 0x040fe80000041838 */
[--C-:B--2---:R-:W-:Y:S04]  /*21d80*/  FFMA.FTZ R135, R171, c[0x0][0x2d0], -R208.reuse ;  /* 0x0000b400ab877a23 */ /* 0x104fe800000108d0 */
        /* <DEDUP_REMOVED lines=8> */
[----:B------:R-:W-:Y:S03]  /*21e10*/  MOV R162, R161 ;  /* 0x000000a100a27202 */ /* 0x000fe60000000f00 */
[----:B------:R-:W-:Y:S02]  /*21e20*/  MOV R161, R159 ;  /* 0x0000009f00a17202 */ /* 0x000fe40000000f00 */
[----:B------:R-:W-:Y:S01]  /*21e30*/  MOV R159, R158 ;  /* 0x0000009e009f7202 */ /* 0x000fe20000000f00 */
[--C-:B------:R-:W-:Y:S01]  /*21e40*/  FFMA.FTZ R173, R162, c[0x0][0x2d0], -R209.reuse ;  /* 0x0000b400a2ad7a23 */ /* 0x100fe200000108d1 */
[----:B------:R-:W-:Y:S01]  /*21e50*/  MOV R158, R157 ;  /* 0x0000009d009e7202 */ /* 0x000fe20000000f00 */
[--C-:B------:R-:W-:Y:S01]  /*21e60*/  FFMA.FTZ R172, R161, c[0x0][0x2d0], -R209.reuse ;  /* 0x0000b400a1ac7a23 */ /* 0x100fe200000108d1 */
[----:B------:R-:W-:Y:S01]  /*21e70*/  MOV R157, R156 ;  /* 0x0000009c009d7202 */ /* 0x000fe20000000f00 */
[--C-:B------:R-:W-:Y:S01]  /*21e80*/  FFMA.FTZ R171, R159, c[0x0][0x2d0], -R209.reuse ;  /* 0x0000b4009fab7a23 */ /* 0x100fe200000108d1 */
[----:B------:R-:W4:Y:S01]  /*21e90*/  LDL.LU R156, [R1+0x8] ;  /* 0x00000800019c7983 */ /* 0x000f220000300800 */
[----:B------:R-:W-:Y:S02]  /*21ea0*/  MUFU.EX2 R204, R173 ;  /* 0x000000ad00cc7308 */ /* 0x000fe40000000800 */
[--C-:B------:R-:W-:Y:S01]  /*21eb0*/  FFMA.FTZ R174, R157, c[0x0][0x2d0], -R208.reuse ;  /* 0x0000b4009dae7a23 */ /* 0x100fe200000108d0 */
[-C--:B--2---:R-:W-:Y:S07]  /*21ec0*/  HMMA.16816.F32.BF16 R68, R144, R148.reuse, R68 ;  /* 0x000000949044723c */ /* 0x084fee0000041844 */
[----:B------:R3:W-:Y:S01]  /*21ed0*/  MUFU.EX2 R203, R171 ;  /* 0x000000ab00cb7308 */ /* 0x0007e20000000800 */
[--C-:B-1----:R-:W-:Y:S04]  /*21ee0*/  FFMA.FTZ R135, R170, c[0x0][0x2d0], -R208.reuse ;  /* 0x0000b400aa877a23 */ /* 0x102fe800000108d0 */
[--C-:B------:R-:W-:Y:S01]  /*21ef0*/  FFMA.FTZ R170, R158, c[0x0][0x2d0], -R208.reuse ;  /* 0x0000b4009eaa7a23 */ /* 0x100fe200000108d0 */
[C---:B------:R-:W-:Y:S04]  /*21f00*/  HMMA.16816.F32.BF16 R72, R152.reuse, R148, R72 ;  /* 0x000000949848723c */ /* 0x040fe80000041848 */
[----:B------:R-:W-:Y:S01]  /*21f10*/  FFMA.FTZ R208, R217, c[0x0][0x2d0], -R208 ;  /* 0x0000b400d9d07a23 */ /* 0x000fe200000108d0 */
[----:B------:R1:W-:Y:S03]  /*21f20*/  MUFU.EX2 R197, R135 ;  /* 0x0000008700c57308 */ /* 0x0003e60000000800 */
[-C--:B------:R-:W-:Y:S07]  /*21f30*/  HMMA.16816.F32.BF16 R76, R152, R150.reuse, R76 ;  /* 0x00000096984c723c */ /* 0x080fee000004184c */
[----:B------:R-:W2:Y:S01]  /*21f40*/  MUFU.EX2 R251, R208 ;  /* 0x000000d000fb7308 */ /* 0x000ea20000000800 */
[C---:B------:R-:W-:Y:S01]  /*21f50*/  HMMA.16816.F32.BF16 R80, R144.reuse, R150, R80 ;  /* 0x000000969050723c */ /* 0x040fe20000041850 */
[----:B------:R-:W2:Y:S03]  /*21f60*/  LDSM.16.MT88.4 R148, [R226+0x2900] ;  /* 0x00290000e294783b */ /* 0x000ea60000004200 */
[----:B---3--:R-:W-:Y:S05]  /*21f70*/  MOV R171, R188 ;  /* 0x000000bc00ab7202 */ /* 0x008fea0000000f00 */
[----:B------:R-:W-:Y:S03]  /*21f80*/  MUFU.EX2 R201, R170 ;  /* 0x000000aa00c97308 */ /* 0x000fe60000000800 */
[--C-:B-1----:R-:W-:Y:S02]  /*21f90*/  FFMA.FTZ R135, R160, c[0x0][0x2d0], -R2.reuse ;  /* 0x0000b400a0877a23 */ /* 0x102fe40000010802 */
[----:B------:R-:W3:Y:S05]  /*21fa0*/  LDL.LU R160, [R1+0xc] ;  /* 0x00000c0001a07983 */ /* 0x000eea0000300800 */
[----:B------:R1:W-:Y:S01]  /*21fb0*/  MUFU.EX2 R248, R135 ;  /* 0x0000008700f87308 */ /* 0x0003e20000000800 */
[-C--:B--2---:R-:W-:Y:S03]  /*21fc0*/  HMMA.16816.F32.BF16 R84, R144, R148.reuse, R84 ;  /* 0x000000949054723c */ /* 0x084fe60000041854 */
[--C-:B-1----:R-:W-:Y:S02]  /*21fd0*/  FFMA.FTZ R135, R169, c[0x0][0x2d0], -R2.reuse ;  /* 0x0000b400a9877a23 */ /* 0x102fe40000010802 */
[----:B------:R-:W-:Y:S04]  /*21fe0*/  FFMA.FTZ R169, R163, c[0x0][0x2d0], -R209 ;  /* 0x0000b400a3a97a23 */ /* 0x000fe800000108d1 */
[----:B------:R-:W-:Y:S01]  /*21ff0*/  MUFU.EX2 R209, R174 ;  /* 0x000000ae00d17308 */ /* 0x000fe20000000800 */
[C---:B------:R-:W-:Y:S08]  /*22000*/  HMMA.16816.F32.BF16 R88, R152.reuse, R148, R88 ;  /* 0x000000949858723c */ /* 0x040ff00000041858 */
[-C--:B------:R-:W-:Y:S01]  /*22010*/  HMMA.16816.F32.BF16 R92, R152, R150.reuse, R92 ;  /* 0x00000096985c723c */ /* 0x080fe2000004185c */
[----:B------:R-:W-:Y:S07]  /*22020*/  MUFU.EX2 R200, R169 ;  /* 0x000000a900c87308 */ /* 0x000fee0000000800 */
[C---:B------:R-:W-:Y:S01]  /*22030*/  HMMA.16816.F32.BF16 R96, R144.reuse, R150, R96 ;  /* 0x000000969060723c */ /* 0x040fe20000041860 */
[----:B------:R-:W1:Y:S02]  /*22040*/  LDSM.16.MT88.4 R148, [R228+0x2900] ;  /* 0x00290000e494783b */ /* 0x000e640000004200 */
[----:B------:R2:W1:Y:S10]  /*22050*/  MUFU.EX2 R169, R172 ;  /* 0x000000ac00a97308 */ /* 0x0004740000000800 */
[----:B------:R1:W-:Y:S01]  /*22060*/  MUFU.EX2 R247, R135 ;  /* 0x0000008700f77308 */ /* 0x0003e20000000800 */
[----:B--2---:R-:W-:Y:S01]  /*22070*/  LDSM.16.MT88.4 R172, [R226+0x1900] ;  /* 0x00190000e2ac783b */ /* 0x004fe20000004200 */
[----:B-1----:R-:W-:Y:S02]  /*22080*/  FFMA.FTZ R135, R168, c[0x0][0x2d0], -R2 ;  /* 0x0000b400a8877a23 */ /* 0x002fe40000010802 */
[----:B------:R-:W-:Y:S01]  /*22090*/  FFMA.FTZ R168, R164, c[0x0][0x2d0], -R210 ;  /* 0x0000b400a4a87a23 */ /* 0x000fe200000108d2 */
[-C--:B------:R-:W-:Y:S05]  /*220a0*/  HMMA.16816.F32.BF16 R100, R144, R148.reuse, R100 ;  /* 0x000000949064723c */ /* 0x080fea0000041864 */
[----:B------:R1:W-:Y:S03]  /*220b0*/  MUFU.EX2 R249, R135 ;  /* 0x0000008700f97308 */ /* 0x0003e60000000800 */
[C---:B------:R-:W-:Y:S07]  /*220c0*/  HMMA.16816.F32.BF16 R104, R152.reuse, R148, R104 ;  /* 0x000000949868723c */ /* 0x040fee0000041868 */
[----:B------:R2:W-:Y:S01]  /*220d0*/  MUFU.EX2 R191, R168 ;  /* 0x000000a800bf7308 */ /* 0x0005e20000000800 */
[-C--:B------:R-:W-:Y:S08]  /*220e0*/  HMMA.16816.F32.BF16 R108, R152, R150.reuse, R108 ;  /* 0x00000096986c723c */ /* 0x080ff0000004186c */
[C---:B------:R-:W-:Y:S01]  /*220f0*/  HMMA.16816.F32.BF16 R112, R144.reuse, R150, R112 ;  /* 0x000000969070723c */ /* 0x040fe20000041870 */
[----:B------:R-:W2:Y:S03]  /*22100*/  LDSM.16.MT88.4 R148, [R227+0x2900] ;  /* 0x00290000e394783b */ /* 0x000ea60000004200 */
[----:B-1----:R-:W-:Y:S02]  /*22110*/  FFMA.FTZ R135, R143, c[0x0][0x2d0], -R2 ;  /* 0x0000b4008f877a23 */ /* 0x002fe40000010802 */
[----:B------:R-:W-:Y:S01]  /*22120*/  FFMA.FTZ R143, R167, c[0x0][0x2d0], -R210 ;  /* 0x0000b400a78f7a23 */ /* 0x000fe200000108d2 */
[----:B------:R-:W-:Y:S01]  /*22130*/  F2FP.BF16.PACK_AB R210, R251, R252 ;  /* 0x000000fcfbd2723e */ /* 0x000fe200000010ff */
[----:B------:R-:W1:Y:S01]  /*22140*/  MUFU.EX2 R250, R135 ;  /* 0x0000008700fa7308 */ /* 0x000e620000000800 */
[----:B------:R-:W-:Y:S03]  /*22150*/  LDSM.16.MT88.4 R164, [R227+0x1100] ;  /* 0x00110000e3a4783b */ /* 0x000fe60000004200 */
[----:B--2---:R-:W-:Y:S06]  /*22160*/  MOV R168, R139 ;  /* 0x0000008b00a87202 */ /* 0x004fec0000000f00 */
[----:B------:R2:W-:Y:S10]  /*22170*/  MUFU.EX2 R199, R143 ;  /* 0x0000008f00c77308 */ /* 0x0005f40000000800 */
[----:B------:R-:W-:Y:S01]  /*22180*/  MUFU.EX2 R139, R140 ;  /* 0x0000008c008b7308 */ /* 0x000fe20000000800 */
[-C--:B------:R-:W-:Y:S03]  /*22190*/  HMMA.16816.F32.BF16 R116, R144, R148.reuse, R116 ;  /* 0x000000949074723c */ /* 0x080fe60000041874 */
[----:B--2---:R-:W-:Y:S05]  /*221a0*/  F2FP.BF16.PACK_AB R143, R203, R169 ;  /* 0x000000a9cb8f723e */ /* 0x004fea00000010ff */
[C---:B------:R-:W-:Y:S01]  /*221b0*/  HMMA.16816.F32.BF16 R120, R152.reuse, R148, R120 ;  /* 0x000000949878723c */ /* 0x040fe20000041878 */
[----:B------:R-:W2:Y:S04]  /*221c0*/  LDL.LU R149, [R1+0x14] ;  /* 0x0000140001957983 */ /* 0x000ea80000300800 */
[----:B------:R-:W2:Y:S03]  /*221d0*/  LDL.LU R148, [R1+0x10] ;  /* 0x0000100001947983 */ /* 0x000ea60000300800 */
[-C--:B------:R-:W-:Y:S01]  /*221e0*/  HMMA.16816.F32.BF16 R124, R152, R150.reuse, R124 ;  /* 0x00000096987c723c */ /* 0x080fe2000004187c */
[----:B------:R-:W1:Y:S07]  /*221f0*/  LDSM.16.MT88.4 R152, [R225+0x1100] ;  /* 0x00110000e198783b */ /* 0x000e6e0000004200 */
[----:B------:R-:W-:Y:S07]  /*22200*/  HMMA.16816.F32.BF16 R128, R144, R150, R128 ;  /* 0x000000969080723c */ /* 0x000fee0000041880 */
[----:B------:R-:W-:Y:S02]  /*22210*/  F2FP.BF16.PACK_AB R144, R192, R190 ;  /* 0x000000bec090723e */ /* 0x000fe400000010ff */
[----:B------:R-:W-:Y:S03]  /*22220*/  F2FP.BF16.PACK_AB R145, R187, R188 ;  /* 0x000000bcbb91723e */ /* 0x000fe600000010ff */
[----:B------:R-:W-:Y:S02]  /*22230*/  F2FP.BF16.PACK_AB R146, R194, R184 ;  /* 0x000000b8c292723e */ /* 0x000fe400000010ff */
[----:B------:R-:W-:Y:S02]  /*22240*/  F2FP.BF16.PACK_AB R147, R196, R183 ;  /* 0x000000b7c493723e */ /* 0x000fe400000010ff */
[----:B------:R-:W-:Y:S02]  /*22250*/  F2FP.BF16.PACK_AB R150, R197, R182 ;  /* 0x000000b6c596723e */ /* 0x000fe400000010ff */
[----:B-1----:R-:W-:Y:S03]  /*22260*/  F2FP.BF16.PACK_AB R151, R250, R249 ;  /* 0x000000f9fa97723e */ /* 0x002fe600000010ff */
[-C--:B------:R-:W-:Y:S03]  /*22270*/  HMMA.16816.F32.BF16 R4, R144, R152.reuse, R4 ;  /* 0x000000989004723c */ /* 0x080fe60000041804 */
[----:B----4-:R-:W-:Y:S02]  /*22280*/  FFMA.FTZ R135, R132, R156, R219 ;  /* 0x0000009c84877223 */ /* 0x010fe400000100db */
[----:B------:R-:W1:Y:S01]  /*22290*/  LDSM.16.MT88.4 R156, [R226+0x1100] ;  /* 0x00110000e29c783b */ /* 0x000e620000004200 */
[----:B---3--:R-:W-:Y:S07]  /*222a0*/  FFMA.FTZ R132, R133, R160, R220 ;  /* 0x000000a085847223 */ /* 0x008fee00000100dc */
[----:B------:R-:W3:Y:S01]  /*222b0*/  LDSM.16.MT88.4 R160, [R228+0x1100] ;  /* 0x00110000e4a0783b */ /* 0x000ee20000004200 */
[----:B------:R-:W-:Y:S04]  /*222c0*/  FADD.FTZ R132, R223, R132 ;  /* 0x00000084df847221 */ /* 0x000fe80000010000 */
[----:B------:R-:W-:Y:S02]  /*222d0*/  FADD.FTZ R132, R240, R132 ;  /* 0x00000084f0847221 */ /* 0x000fe40000010000 */
[----:B--2---:R-:W-:Y:S01]  /*222e0*/  FFMA.FTZ R133, R3, R149, R215 ;  /* 0x0000009503857223 */ /* 0x004fe200000100d7 */
[----:B------:R-:W-:Y:S01]  /*222f0*/  F2FP.BF16.PACK_AB R149, R247, R248 ;  /* 0x000000f8f795723e */ /* 0x000fe200000010ff */
[----:B------:R-:W-:Y:S01]  /*22300*/  FFMA.FTZ R3, R0, R148, R211 ;  /* 0x0000009400037223 */ /* 0x000fe200000100d3 */
[----:B------:R-:W-:Y:S01]  /*22310*/  F2FP.BF16.PACK_AB R148, R186, R189 ;  /* 0x000000bdba94723e */ /* 0x000fe200000010ff */
[--C-:B------:R-:W-:Y:S01]  /*22320*/  FFMA.FTZ R0, R237, c[0x0][0x2d0], -R2.reuse ;  /* 0x0000b400ed007a23 */ /* 0x100fe20000010802 */
[----:B------:R-:W-:Y:S01]  /*22330*/  MOV R211, R190 ;  /* 0x000000be00d37202 */ /* 0x000fe20000000f00 */
[----:B------:R2:W5:Y:S01]  /*22340*/  LDL.LU R237, [R1+0x88] ;  /* 0x0000880001ed7983 */ /* 0x0005620000300800 */
[----:B------:R-:W-:Y:S01]  /*22350*/  FADD.FTZ R3, R212, R3 ;  /* 0x00000003d4037221 */ /* 0x000fe20000010000 */
[----:B------:R4:W-:Y:S01]  /*22360*/  MUFU.EX2 R246, R0 ;  /* 0x0000000000f67308 */ /* 0x0009e20000000800 */
[----:B------:R-:W-:Y:S01]  /*22370*/  FADD.FTZ R133, R216, R133 ;  /* 0x00000085d8857221 */ /* 0x000fe20000010000 */
[C---:B------:R-:W-:Y:S01]  /*22380*/  HMMA.16816.F32.BF16 R8, R148.reuse, R152, R8 ;  /* 0x000000989408723c */ /* 0x040fe20000041808 */
[----:B------:R-:W-:Y:S03]  /*22390*/  LDSM.16.MT88.4 R216, [R226+0x3900] ;  /* 0x00390000e2d8783b */ /* 0x000fe60000004200 */
[----:B------:R-:W-:Y:S02]  /*223a0*/  FADD.FTZ R3, R213, R3 ;  /* 0x00000003d5037221 */ /* 0x000fe40000010000 */
[----:B------:R-:W-:Y:S02]  /*223b0*/  FADD.FTZ R133, R221, R133 ;  /* 0x00000085dd857221 */ /* 0x000fe40000010000 */
[-C--:B------:R-:W-:Y:S04]  /*223c0*/  HMMA.16816.F32.BF16 R12, R148, R154.reuse, R12 ;  /* 0x0000009a940c723c */ /* 0x080fe8000004180c */
[----:B------:R-:W-:Y:S02]  /*223d0*/  FADD.FTZ R133, R222, R133 ;  /* 0x00000085de857221 */ /* 0x000fe40000010000 */
[----:B------:R-:W-:Y:S02]  /*223e0*/  LDSM.16.MT88.4 R220, [R228+0x3900] ;  /* 0x00390000e4dc783b */ /* 0x000fe40000004200 */
[C---:B------:R-:W-:Y:S04]  /*223f0*/  HMMA.16816.F32.BF16 R16, R144.reuse, R154, R16 ;  /* 0x0000009a9010723c */ /* 0x040fe80000041810 */
[----:B------:R-:W-:Y:S01]  /*22400*/  FADD.FTZ R133, R177, R133 ;  /* 0x00000085b1857221 */ /* 0x000fe20000010000 */
[----:B------:R-:W-:Y:S01]  /*22410*/  MOV R177, R209 ;  /* 0x000000d100b17202 */ /* 0x000fe20000000f00 */
[----:B------:R-:W2:Y:S01]  /*22420*/  LDSM.16.MT88.4 R152, [R225+0x3100] ;  /* 0x00310000e198783b */ /* 0x000ea20000004200 */
[--C-:B----4-:R-:W-:Y:S01]  /*22430*/  FFMA.FTZ R0, R238, c[0x0][0x2d0], -R2.reuse ;  /* 0x0000b400ee007a23 */ /* 0x110fe20000010802 */
[-C--:B-1----:R-:W-:Y:S03]  /*22440*/  HMMA.16816.F32.BF16 R20, R144, R156.reuse, R20 ;  /* 0x0000009c9014723c */ /* 0x082fe60000041814 */
[----:B------:R1:W4:Y:S01]  /*22450*/  MUFU.EX2 R245, R0 ;  /* 0x0000000000f57308 */ /* 0x0003220000000800 */
[----:B------:R-:W-:Y:S01]  /*22460*/  FFMA.FTZ R2, R141, c[0x0][0x2d0], -R2 ;  /* 0x0000b4008d027a23 */ /* 0x000fe20000010802 */
[----:B------:R-:W-:Y:S01]  /*22470*/  F2FP.BF16.PACK_AB R208, R177, R201 ;  /* 0x000000c9b1d0723e */ /* 0x000fe200000010ff */
[----:B------:R2:W5:Y:S02]  /*22480*/  LDL.LU R238, [R1+0x84] ;  /* 0x0000840001ee7983 */ /* 0x0005640000300800 */
[C---:B------:R-:W-:Y:S08]  /*22490*/  HMMA.16816.F32.BF16 R24, R148.reuse, R156, R24 ;  /* 0x0000009c9418723c */ /* 0x040ff00000041818 */
[-C--:B------:R-:W-:Y:S08]  /*224a0*/  HMMA.16816.F32.BF16 R28, R148, R158.reuse, R28 ;  /* 0x0000009e941c723c */ /* 0x080ff0000004181c */
[C---:B------:R-:W-:Y:S01]  /*224b0*/  HMMA.16816.F32.BF16 R32, R144.reuse, R158, R32 ;  /* 0x0000009e9020723c */ /* 0x040fe20000041820 */
[----:B------:R-:W2:Y:S03]  /*224c0*/  LDSM.16.MT88.4 R156, [R226+0x3100] ;  /* 0x00310000e29c783b */ /* 0x000ea60000004200 */
[----:B-1----:R-:W-:Y:S01]  /*224d0*/  FADD.FTZ R0, R239, R135 ;  /* 0x00000087ef007221 */ /* 0x002fe20000010000 */
[----:B----4-:R-:W-:Y:S01]  /*224e0*/  F2FP.BF16.PACK_AB R209, R245, R246 ;  /* 0x000000f6f5d1723e */ /* 0x010fe200000010ff */
[----:B------:R1:W4:Y:S02]  /*224f0*/  MUFU.EX2 R135, R2 ;  /* 0x0000000200877308 */ /* 0x0003240000000800 */
[-C--:B---3--:R-:W-:Y:S01]  /*22500*/  HMMA.16816.F32.BF16 R36, R144, R160.reuse, R36 ;  /* 0x000000a09024723c */ /* 0x088fe20000041824 */
[----:B------:R3:W5:Y:S03]  /*22510*/  LDL.LU R239, [R1+0x80] ;  /* 0x0000800001ef7983 */ /* 0x0007660000300800 */
[----:B------:R-:W-:Y:S02]  /*22520*/  FADD.FTZ R0, R233, R0 ;  /* 0x00000000e9007221 */ /* 0x000fe40000010000 */
[----:B------:R3:W5:Y:S02]  /*22530*/  LDL.LU R233, [R1+0x7c] ;  /* 0x00007c0001e97983 */ /* 0x0007640000300800 */
[C---:B------:R-:W-:Y:S02]  /*22540*/  HMMA.16816.F32.BF16 R40, R148.reuse, R160, R40 ;  /* 0x000000a09428723c */ /* 0x040fe40000041828 */
[----:B------:R3:W5:Y:S06]  /*22550*/  LDL.LU R240, [R1+0x78] ;  /* 0x0000780001f07983 */ /* 0x00076c0000300800 */
[-C--:B------:R-:W-:Y:S04]  /*22560*/  HMMA.16816.F32.BF16 R44, R148, R162.reuse, R44 ;  /* 0x000000a2942c723c */ /* 0x080fe8000004182c */
[----:B-1----:R-:W-:Y:S04]  /*22570*/  FADD.FTZ R2, R224, R0 ;  /* 0x00000000e0027221 */ /* 0x002fe80000010000 */
[C---:B------:R-:W-:Y:S01]  /*22580*/  HMMA.16816.F32.BF16 R48, R144.reuse, R162, R48 ;  /* 0x000000a29030723c */ /* 0x040fe20000041830 */
[----:B------:R-:W1:Y:S03]  /*22590*/  LDSM.16.MT88.4 R160, [R228+0x3100] ;  /* 0x00310000e4a0783b */ /* 0x000e660000004200 */
[----:B------:R-:W-:Y:S02]  /*225a0*/  FADD.FTZ R0, R231, R132 ;  /* 0x00000084e7007221 */ /* 0x000fe40000010000 */
[----:B------:R-:W-:Y:S02]  /*225b0*/  FADD.FTZ R132, R214, R3 ;  /* 0x00000003d6847221 */ /* 0x000fe40000010000 */
        /* <DEDUP_REMOVED lines=8> */
[----:B------:R-:W-:Y:S01]  /*22640*/  FADD.FTZ R3, R241, R3 ;  /* 0x00000003f1037221 */ /* 0x000fe20000010000 */
[----:B------:R-:W-:Y:S01]  /*22650*/  F2FP.BF16.PACK_AB R141, R176, R200 ;  /* 0x000000c8b08d723e */ /* 0x000fe200000010ff */
[----:B------:R-:W-:Y:S01]  /*22660*/  FADD.FTZ R2, R242, R2 ;  /* 0x00000002f2027221 */ /* 0x000fe20000010000 */
[----:B------:R-:W-:Y:S01]  /*22670*/  MOV R0, R142 ;  /* 0x0000008e00007202 */ /* 0x000fe20000000f00 */
[-C--:B------:R-:W-:Y:S01]  /*22680*/  HMMA.16816.F32.BF16 R60, R148, R166.reuse, R60 ;  /* 0x000000a6943c723c */ /* 0x080fe2000004183c */
[----:B------:R3:W5:Y:S03]  /*22690*/  LDL.LU R224, [R1+0x74] ;  /* 0x0000740001e07983 */ /* 0x0007660000300800 */
[----:B------:R-:W-:Y:S01]  /*226a0*/  F2FP.BF16.PACK_AB R140, R0, R199 ;  /* 0x000000c7008c723e */ /* 0x000fe200000010ff */
[----:B------:R3:W5:Y:S03]  /*226b0*/  LDL.LU R231, [R1+0x70] ;  /* 0x0000700001e77983 */ /* 0x0007660000300800 */
[C---:B------:R-:W-:Y:S01]  /*226c0*/  HMMA.16816.F32.BF16 R64, R144.reuse, R166, R64 ;  /* 0x000000a69040723c */ /* 0x040fe20000041840 */
[----:B------:R-:W1:Y:S07]  /*226d0*/  LDSM.16.MT88.4 R164, [R227+0x3100] ;  /* 0x00310000e3a4783b */ /* 0x000e6e0000004200 */
[-C--:B--2---:R-:W-:Y:S01]  /*226e0*/  HMMA.16816.F32.BF16 R68, R144, R152.reuse, R68 ;  /* 0x000000989044723c */ /* 0x084fe20000041844 */
[----:B------:R3:W5:Y:S04]  /*226f0*/  LDL.LU R241, [R1+0x6c] ;  /* 0x00006c0001f17983 */ /* 0x0007680000300800 */
[----:B------:R3:W5:Y:S03]  /*22700*/  LDL.LU R242, [R1+0x68] ;  /* 0x0000680001f27983 */ /* 0x0007660000300800 */
[C---:B------:R-:W-:Y:S07]  /*22710*/  HMMA.16816.F32.BF16 R72, R148.reuse, R152, R72 ;  /* 0x000000989448723c */ /* 0x040fee0000041848 */
[----:B------:R-:W-:Y:S01]  /*22720*/  MOV R152, R191 ;  /* 0x000000bf00987202 */ /* 0x000fe20000000f00 */
[-C--:B------:R-:W-:Y:S04]  /*22730*/  HMMA.16816.F32.BF16 R76, R148, R154.reuse, R76 ;  /* 0x0000009a944c723c */ /* 0x080fe8000004184c */
[----:B------:R-:W-:Y:S02]  /*22740*/  MOV R153, R189 ;  /* 0x000000bd00997202 */ /* 0x000fe40000000f00 */
[----:B------:R-:W-:Y:S01]  /*22750*/  LDSM.16.MT88.4 R188, [R228+0x1900] ;  /* 0x00190000e4bc783b */ /* 0x000fe20000004200 */
[----:B------:R-:W-:Y:S01]  /*22760*/  F2FP.BF16.PACK_AB R142, R152, R168 ;  /* 0x000000a8988e723e */ /* 0x000fe200000010ff */
[C---:B------:R-:W-:Y:S08]  /*22770*/  HMMA.16816.F32.BF16 R80, R144.reuse, R154, R80 ;  /* 0x0000009a9050723c */ /* 0x040ff00000041850 */
        /* <DEDUP_REMOVED lines=13> */
[-C--:B--2---:R-:W-:Y:S07]  /*22850*/  HMMA.16816.F32.BF16 R144, R140, R156.reuse, R4 ;  /* 0x0000009c8c90723c */ /* 0x084fee0000041804 */
[----:B------:R-:W-:Y:S02]  /*22860*/  MOV R7, R211 ;  /* 0x000000d300077202 */ /* 0x000fe40000000f00 */
[----:B----4-:R-:W-:Y:S07]  /*22870*/  F2FP.BF16.PACK_AB R211, R135, R139 ;  /* 0x0000008b87d3723e */ /* 0x010fee00000010ff */
[C---:B------:R-:W-:Y:S07]  /*22880*/  HMMA.16816.F32.BF16 R148, R208.reuse, R156, R8 ;  /* 0x0000009cd094723c */ /* 0x040fee0000041808 */
        /* <DEDUP_REMOVED lines=19> */
[----:B------:R-:W-:Y:S01]  /*229c0*/  MOV R28, R7 ;  /* 0x00000007001c7202 */ /* 0x000fe20000000f00 */
[----:B------:R-:W-:Y:S01]  /*229d0*/  FADD.FTZ R0, R0, R132 ;  /* 0x0000008400007221 */ /* 0x000fe20000010000 */
[----:B------:R-:W-:Y:S01]  /*229e0*/  MOV R26, R182 ;  /* 0x000000b6001a7202 */ /* 0x000fe20000000f00 */
[----:B------:R-:W1:Y:S01]  /*229f0*/  LDSM.16.MT88.4 R4, [R227+0x3900] ;  /* 0x00390000e304783b */ /* 0x000e620000004200 */
[----:B------:R-:W-:Y:S04]  /*22a00*/  MOV R35, R178 ;  /* 0x000000b200237202 */ /* 0x000fe80000000f00 */
[----:B------:R-:W-:Y:S02]  /*22a10*/  MOV R33, R179 ;  /* 0x000000b300217202 */ /* 0x000fe40000000f00 */
[-C--:B------:R-:W-:Y:S03]  /*22a20*/  HMMA.16816.F32.BF16 R176, R140, R188.reuse, R36 ;  /* 0x000000bc8cb0723c */ /* 0x080fe60000041824 */
[----:B------:R-:W-:Y:S02]  /*22a30*/  MOV R34, R202 ;  /* 0x000000ca00227202 */ /* 0x000fe40000000f00 */
[----:B------:R-:W-:Y:S02]  /*22a40*/  MOV R32, R185 ;  /* 0x000000b900207202 */ /* 0x000fe40000000f00 */
        /* <DEDUP_REMOVED lines=27> */
[----:B------:R-:W-:Y:S01]  /*22c00*/  MOV R28, R14 ;  /* 0x0000000e001c7202 */ /* 0x000fe20000000f00 */
[----:B------:R-:W-:Y:S01]  /*22c10*/  FADD.FTZ R2, R34, R10 ;  /* 0x0000000a22027221 */ /* 0x000fe20000010000 */
        /* <DEDUP_REMOVED lines=68> */
[----:B------:R-:W-:Y:S01]  /*23060*/  FADD.FTZ R0, R139, R6 ;  /* 0x000000068b007221 */ /* 0x000fe20000010000 */
[----:B------:R-:W-:Y:S02]  /*23070*/  MOV R139, R134 ;  /* 0x00000086008b7202 */ /* 0x000fe40000000f00 */
[----:B------:R1:W-:Y:S01]  /*23080*/  STL [R1+0xc], R3 ;  /* 0x00000c0301007387 */ /* 0x0003e20000100800 */
[----:B------:R-:W-:Y:S01]  /*23090*/  FADD.FTZ R0, R135, R0 ;  /* 0x0000000087007221 */ /* 0x000fe20000010000 */
[----:B------:R-:W-:Y:S02]  /*230a0*/  MOV R135, R136 ;  /* 0x0000008800877202 */ /* 0x000fe40000000f00 */
[----:B------:R2:W-:Y:S04]  /*230b0*/  STL [R1+0x14], R2 ;  /* 0x0000140201007387 */ /* 0x0005e80000100800 */
[----:B------:R3:W-:Y:S01]  /*230c0*/  STL [R1+0x10], R0 ;  /* 0x0000100001007387 */ /* 0x0007e20000100800 */
[----:B-1----:R-:W-:Y:S02]  /*230d0*/  MOV R3, R137 ;  /* 0x0000008900037202 */ /* 0x002fe40000000f00 */
[----:B--2---:R-:W-:Y:S01]  /*230e0*/  MOV R2, R138 ;  /* 0x0000008a00027202 */ /* 0x004fe20000000f00 */
[----:B------:R-:W-:-:S05]  /*230f0*/  @P0 BRA `(.L_x_1789) ;  /* 0xffffb66000000947 */ /* 0x000fca000383ffff */
.L_x_1788:
[----:B---3--:R-:W2:Y:S04]  /*23100*/  LDL.LU R0, [R1+0x8] ;  /* 0x0000080001007983 */ /* 0x008ea80000300800 */
        /* <DEDUP_REMOVED lines=184> */
.L_x_1698:
[----:B------:R-:W-:Y:S01]  /*23c90*/  USHF.R.S32.HI UR8, URZ, 0x1f, UR16 ;  /* 0x0000001f3f087899 */ /* 0x000fe20008011410 */
[----:B------:R-:W-:Y:S05]  /*23ca0*/  @P4 BRA `(.L_x_1790) ;  /* 0x00001dc000004947 */ /* 0x000fea0003800000 */
[----:B------:R-:W1:Y:S01]  /*23cb0*/  S2R R66, SR_TID.X ;  /* 0x0000000000427919 */ /* 0x000e620000002100 */
[----:B------:R-:W-:Y:S01]  /*23cc0*/  F2FP.BF16.PACK_AB R57, R57, R144 ;  /* 0x000000903939723e */ /* 0x000fe200000010ff */
[----:B------:R-:W-:Y:S01]  /*23cd0*/  ULDC.64 UR6, c[0x0][0x500] ;  /* 0x0001400000067ab9 */ /* 0x000fe20000000a00 */
[----:B------:R-:W-:Y:S01]  /*23ce0*/  F2FP.BF16.PACK_AB R56, R56, R146 ;  /* 0x000000923838723e */ /* 0x000fe200000010ff */
[----:B------:R-:W-:Y:S01]  /*23cf0*/  UISETP.NE.U32.AND UP1, UPT, URZ, UR6, UPT ;  /* 0x000000063f00728c */ /* 0x000fe2000bf25070 */
[----:B------:R-:W-:Y:S01]  /*23d00*/  F2FP.BF16.PACK_AB R7, R157, R156 ;  /* 0x0000009c9d07723e */ /* 0x000fe200000010ff */
[----:B------:R-:W-:Y:S01]  /*23d10*/  ULDC.64 UR4, c[0x0][0x508] ;  /* 0x0001420000047ab9 */ /* 0x000fe20000000a00 */
[----:B------:R-:W-:Y:S01]  /*23d20*/  F2FP.BF16.PACK_AB R52, R52, R158 ;  /* 0x0000009e3434723e */ /* 0x000fe200000010ff */
[----:B------:R-:W-:Y:S01]  /*23d30*/  UISETP.NE.AND.EX UP1, UPT, URZ, UR7, UPT, UP1 ;  /* 0x000000073f00728c */ /* 0x000fe2000bf25310 */
[----:B------:R-:W-:Y:S01]  /*23d40*/  F2FP.BF16.PACK_AB R58, R58, R148 ;  /* 0x000000943a3a723e */ /* 0x000fe200000010ff */
[----:B------:R-:W-:Y:S01]  /*23d50*/  UISETP.NE.U32.AND UP0, UPT, URZ, UR4, UPT ;  /* 0x000000043f00728c */ /* 0x000fe2000bf05070 */
[----:B------:R-:W-:Y:S01]  /*23d60*/  F2FP.BF16.PACK_AB R150, R151, R150 ;  /* 0x000000969796723e */ /* 0x000fe200000010ff */
[----:B------:R-:W-:Y:S01]  /*23d70*/  ULDC.64 UR6, c[0x0][0x500] ;  /* 0x0001400000067ab9 */ /* 0x000fe20000000a00 */
[----:B------:R-:W-:Y:S01]  /*23d80*/  F2FP.BF16.PACK_AB R55, R55, R152 ;  /* 0x000000983737723e */ /* 0x000fe200000010ff */
[----:B------:R-:W-:Y:S01]  /*23d90*/  UMOV UR4, 0x4 ;  /* 0x0000000400047882 */ /* 0x000fe20000000000 */
[----:B------:R-:W-:Y:S01]  /*23da0*/  F2FP.BF16.PACK_AB R154, R155, R154 ;  /* 0x0000009a9b9a723e */ /* 0x000fe200000010ff */
[----:B------:R-:W-:Y:S01]  /*23db0*/  UIMAD.WIDE UR6, UR26, UR4, UR6 ;  /* 0x000000041a0672a5 */ /* 0x000fe2000f8e0206 */
[----:B------:R-:W-:Y:S01]  /*23dc0*/  F2FP.BF16.PACK_AB R51, R51, R160 ;  /* 0x000000a03333723e */ /* 0x000fe200000010ff */
[----:B------:R-:W-:Y:S01]  /*23dd0*/  UISETP.NE.AND.EX UP0, UPT, URZ, UR5, UPT, UP0 ;  /* 0x000000053f00728c */ /* 0x000fe2000bf05300 */
        /* <DEDUP_REMOVED lines=99> */
[----:B--2---:R-:W-:Y:S01]  /*24410*/  IMAD.IADD R8, R7, 0x1, R2 ;  /* 0x0000000107087824 */ /* 0x004fe200078e0202 */
[----:B------:R-:W-:Y:S01]  /*24420*/  STS [R6+0x80], R49 ;  /* 0x0000803106007388 */ /* 0x000fe20000000800 */
[----:B------:R-:W-:Y:S02]  /*24430*/  F2FP.BF16.PACK_AB R13, R13, R122 ;  /* 0x0000007a0d0d723e */ /* 0x000fe400000010ff */
[----:B-----5:R-:W-:Y:S01]  /*24440*/  F2FP.BF16.PACK_AB R10, R125, R124 ;  /* 0x0000007c7d0a723e */ /* 0x020fe200000010ff */
[----:B------:R-:W-:Y:S01]  /*24450*/  STS [R6+0x480], R48 ;  /* 0x0004803006007388 */ /* 0x000fe20000000800 */
[----:B------:R-:W-:-:S02]  /*24460*/  F2FP.BF16.PACK_AB R9, R127, R126 ;  /* 0x0000007e7f09723e */ /* 0x000fc400000010ff */
[----:B------:R-:W-:Y:S01]  /*24470*/  PLOP3.LUT P0, PT, PT, PT, UP1, 0x80, 0x0 ;  /* 0x000000000000781c */ /* 0x000fe20003f0f018 */
[----:B------:R1:W-:Y:S01]  /*24480*/  STS [R8+0x400], R5 ;  /* 0x0004000508007388 */ /* 0x0003e20000000800 */
[----:B------:R-:W-:-:S03]  /*24490*/  PLOP3.LUT P1, PT, PT, PT, UP0, 0x80, 0x0 ;  /* 0x000000000000781c */ /* 0x000fc60003f2f008 */
        /* <DEDUP_REMOVED lines=37> */
[----:B-1----:R-:W-:-:S03]  /*246f0*/  IMAD.U32 R4, RZ, RZ, UR6 ;  /* 0x00000006ff047e24 */ /* 0x002fc6000f8e00ff */
        /* <DEDUP_REMOVED lines=10> */
[----:B-1----:R-:W-:-:S03]  /*247a0*/  IMAD.U32 R5, RZ, RZ, UR7 ;  /* 0x00000007ff057e24 */ /* 0x002fc6000f8e00ff */
[----:B------:R-:W-:Y:S06]  /*247b0*/  BAR.SYNC.DEFER_BLOCKING 0x1, 0x80 ;  /* 0x0042000000007b1d */ /* 0x000fec0000010000 */
[----:B------:R-:W-:Y:S02]  /*247c0*/  ULDC.64 UR6, c[0x0][0x508] ;  /* 0x0001420000067ab9 */ /* 0x000fe40000000a00 */
[----:B------:R-:W-:Y:S01]  /*247d0*/  @UP0 UIMAD.WIDE UR6, UR26, UR4, UR6 ;  /* 0x000000041a0602a5 */ /* 0x000fe2000f8e0206 */
[----:B------:R-:W3:Y:S01]  /*247e0*/  @P0 LDG.E R0, [R4.64] ;  /* 0x0000001c04000981 */ /* 0x000ee2000c1e1900 */
[----:B------:R-:W-:-:S04]  /*247f0*/  IMAD.MOV.U32 R17, RZ, RZ, c[0x0][0x388] ;  /* 0x0000e200ff117624 */ /* 0x000fc800078e00ff */
[----:B------:R-:W-:Y:S02]  /*24800*/  IMAD.U32 R2, RZ, RZ, UR6 ;  /* 0x00000006ff027e24 */ /* 0x000fe4000f8e00ff */
[----:B------:R-:W-:-:S05]  /*24810*/  IMAD.U32 R3, RZ, RZ, UR7 ;  /* 0x00000007ff037e24 */ /* 0x000fca000f8e00ff */
[----:B------:R1:W5:Y:S02]  /*24820*/  @P1 LDG.E R17, [R2.64] ;  /* 0x0000001c02111981 */ /* 0x000364000c1e1900 */
[----:B-1----:R-:W-:Y:S02]  /*24830*/  CS2R R2, SRZ ;  /* 0x0000000000027805 */ /* 0x002fe4000001ff00 */
[--C-:B---3--:R-:W-:Y:S01]  /*24840*/  @P0 SHF.R.S32.HI R3, RZ, 0x1f, R0.reuse ;  /* 0x0000001fff030819 */ /* 0x108fe20000011400 */
[----:B------:R-:W-:Y:S01]  /*24850*/  @P0 IMAD.MOV.U32 R2, RZ, RZ, R0 ;  /* 0x000000ffff020224 */ /* 0x000fe200078e0000 */
[----:B------:R-:W-:Y:S05]  /*24860*/  @P1 BRA `(.L_x_1791) ;  /* 0x0000004000001947 */ /* 0x000fea0003800000 */
[----:B--2---:R-:W-:Y:S05]  /*24870*/  @!P0 BRA `(.L_x_1791) ;  /* 0x0000003000008947 */ /* 0x004fea0003800000 */
[----:B------:R1:W2:Y:S04]  /*24880*/  LDG.E R0, [R4.64] ;  /* 0x0000001c04007981 */ /* 0x0002a8000c1e1900 */
[----:B-1----:R-:W2:Y:S02]  /*24890*/  LDG.E R4, [R4.64+0x4] ;  /* 0x0000041c04047981 */ /* 0x002ea4000c1e1900 */
[----:B--2--5:R-:W-:-:S02]  /*248a0*/  IADD3 R17, -R0, R4, RZ ;  /* 0x0000000400117210 */ /* 0x024fc40007ffe1ff */
.L_x_1791:
[----:B--2---:R-:W-:Y:S01]  /*248b0*/  LOP3.LUT R6, R60, 0xffffffe0, RZ, 0xc0, !PT ;  /* 0xffffffe03c067812 */ /* 0x004fe200078ec0ff */
[----:B------:R-:W1:Y:S01]  /*248c0*/  R2UR UR5, R3 ;  /* 0x00000000030573c2 */ /* 0x000e6200000e0000 */
[----:B------:R-:W-:Y:S01]  /*248d0*/  IMAD.MOV.U32 R5, RZ, RZ, c[0x0][0x4e8] ;  /* 0x00013a00ff057624 */ /* 0x000fe200078e00ff */
[----:B------:R-:W-:Y:S01]  /*248e0*/  SHF.R.S32.HI R4, RZ, 0x1f, R59 ;  /* 0x0000001fff047819 */ /* 0x000fe2000001143b */
[----:B------:R-:W2:Y:S01]  /*248f0*/  S2R R76, SR_CTAID.X ;  /* 0x00000000004c7919 */ /* 0x000ea20000002500 */
[----:B------:R-:W-:Y:S01]  /*24900*/  IMAD.IADD R6, R66, 0x1, -R6 ;  /* 0x0000000142067824 */ /* 0x000fe200078e0a06 */
[----:B------:R-:W-:Y:S01]  /*24910*/  LEA.HI R0, R32, R32, RZ, 0x1 ;  /* 0x0000002020007211 */ /* 0x000fe200078f08ff */
[----:B------:R-:W-:Y:S01]  /*24920*/  ULDC.64 UR6, c[0x0][0x490] ;  /* 0x0001240000067ab9 */ /* 0x000fe20000000a00 */
[----:B------:R-:W-:Y:S01]  /*24930*/  LEA.HI R4, R4, R59, RZ, 0x2 ;  /* 0x0000003b04047211 */ /* 0x000fe200078f10ff */
[----:B------:R-:W3:Y:S01]  /*24940*/  R2UR UR10, R2 ;  /* 0x00000000020a73c2 */ /* 0x000ee200000e0000 */
[----:B------:R-:W-:Y:S01]  /*24950*/  SHF.R.S32.HI R8, RZ, 0x1f, R6 ;  /* 0x0000001fff087819 */ /* 0x000fe20000011406 */
[----:B------:R-:W-:Y:S01]  /*24960*/  ULDC UR9, c[0x0][0x3a4] ;  /* 0x0000e90000097ab9 */ /* 0x000fe20000000800 */
[----:B------:R-:W-:Y:S01]  /*24970*/  ISETP.NE.AND P1, PT, R5, 0x1, PT ;  /* 0x000000010500780c */ /* 0x000fe20003f25270 */
[----:B-----5:R-:W-:Y:S01]  /*24980*/  IMAD R17, R17, c[0x0][0x4e8], RZ ;  /* 0x00013a0011117a24 */ /* 0x020fe200078e02ff */
[C---:B------:R-:W-:Y:S01]  /*24990*/  LOP3.LUT R5, R0.reuse, 0x1ffffffe, RZ, 0xc0, !PT ;  /* 0x1ffffffe00057812 */ /* 0x040fe200078ec0ff */
[----:B------:R-:W-:Y:S01]  /*249a0*/  IMAD.SHL.U32 R0, R0, 0x20, RZ ;  /* 0x0000002000007824 */ /* 0x000fe200078e00ff */
[----:B------:R-:W-:Y:S01]  /*249b0*/  LOP3.LUT R4, R4, 0xffffffc, RZ, 0xc0, !PT ;  /* 0x0ffffffc04047812 */ /* 0x000fe200078ec0ff */
[----:B------:R4:W1:Y:S01]  /*249c0*/  R2UR UR11, R3 ;  /* 0x00000000030b73c2 */ /* 0x00086200000e0000 */
[----:B------:R-:W-:Y:S01]  /*249d0*/  LEA.HI R8, R8, R6, RZ, 0x2 ;  /* 0x0000000608087211 */ /* 0x000fe200078f10ff */
[----:B------:R-:W-:Y:S01]  /*249e0*/  IMAD.IADD R7, R32, 0x1, -R5 ;  /* 0x0000000120077824 */ /* 0x000fe200078e0a05 */
[----:B------:R-:W-:Y:S01]  /*249f0*/  LOP3.LUT R0, R0, 0xffffffc0, RZ, 0xc0, !PT ;  /* 0xffffffc000007812 */ /* 0x000fe200078ec0ff */
[----:B------:R-:W-:Y:S01]  /*24a00*/  IMAD.IADD R4, R59, 0x1, -R4 ;  /* 0x000000013b047824 */ /* 0x000fe200078e0a04 */
[----:B------:R-:W-:Y:S01]  /*24a10*/  SHF.R.S32.HI R5, RZ, 0x2, R8 ;  /* 0x00000002ff057819 */ /* 0x000fe20000011408 */
[----:B------:R-:W-:Y:S01]  /*24a20*/  BSSY B0, `(.L_x_1792) ;  /* 0x000008d000007945 */ /* 0x000fe20003800000 */
[----:B------:R-:W-:Y:S01]  /*24a30*/  LOP3.LUT P0, RZ, R6, 0x3, RZ, 0xc0, !PT ;  /* 0x0000000306ff7812 */ /* 0x000fe2000780c0ff */
[----:B------:R-:W-:Y:S01]  /*24a40*/  IMAD R0, R7, 0x8, R0 ;  /* 0x0000000807007824 */ /* 0x000fe200078e0200 */
[----:B-1----:R-:W-:Y:S01]  /*24a50*/  UMOV UR11, UR5 ;  /* 0x00000005000b7c82 */ /* 0x002fe20008000000 */
[----:B------:R-:W-:Y:S01]  /*24a60*/  IMAD R15, R4, 0x10, R5 ;  /* 0x00000010040f7824 */ /* 0x000fe200078e0205 */
[----:B------:R1:W1:Y:S02]  /*24a70*/  R2UR UR4, R2 ;  /* 0x00000000020473c2 */ /* 0x00026400000e0000 */
[----:B-1----:R-:W-:Y:S01]  /*24a80*/  UIMAD UR4, UR8, UR6, URZ ;  /* 0x00000006080472a4 */ /* 0x002fe2000f8e023f */
[-C--:B------:R-:W-:Y:S01]  /*24a90*/  LEA.HI R5, R65, R66.reuse, RZ, 0x3 ;  /* 0x0000004241057211 */ /* 0x080fe200078f18ff */
[----:B------:R-:W-:Y:S01]  /*24aa0*/  IMAD.IADD R4, R15, 0x1, R0 ;  /* 0x000000010f047824 */ /* 0x000fe200078e0200 */
[----:B------:R-:W-:Y:S01]  /*24ab0*/  LEA.HI R21, R65, R66, RZ, 0x6 ;  /* 0x0000004241157211 */ /* 0x000fe200078f30ff */
[----:B---3--:R-:W-:Y:S01]  /*24ac0*/  UIMAD.WIDE.U32 UR10, UR16, UR6, UR10 ;  /* 0x00000006100a72a5 */ /* 0x008fe2000f8e000a */
[----:B------:R-:W-:Y:S01]  /*24ad0*/  LOP3.LUT R6, R5, 0xfffffff8, RZ, 0xc0, !PT ;  /* 0xfffffff805067812 */ /* 0x000fe200078ec0ff */
[----:B--2---:R-:W-:Y:S01]  /*24ae0*/  IMAD R4, R76, 0x80, R4 ;  /* 0x000000804c047824 */ /* 0x004fe200078e0204 */
[----:B------:R-:W1:Y:S01]  /*24af0*/  R2UR UR14, R2 ;  /* 0x00000000020e73c2 */ /* 0x000e6200000e0000 */
[----:B------:R-:W-:Y:S01]  /*24b00*/  USHF.R.S32.HI UR6, URZ, 0x1f, UR26 ;  /* 0x0000001f3f067899 */ /* 0x000fe2000801141a */
[----:B------:R-:W-:Y:S01]  /*24b10*/  SHF.R.S32.HI R19, RZ, 0x3, R5 ;  /* 0x00000003ff137819 */ /* 0x000fe20000011405 */
[----:B------:R-:W-:Y:S01]  /*24b20*/  UIMAD UR7, UR16, UR7, UR4 ;  /* 0x00000007100772a4 */ /* 0x000fe2000f8e0204 */
[----:B------:R-:W-:Y:S01]  /*24b30*/  IMAD.MOV.U32 R0, RZ, RZ, R4 ;  /* 0x000000ffff007224 */ /* 0x000fe200078e0004 */
[----:B------:R-:W-:Y:S01]  /*24b40*/  USEL UR6, UR6, URZ, !UP1 ;  /* 0x0000003f06067287 */ /* 0x000fe2000c800000 */
[----:B------:R-:W-:Y:S01]  /*24b50*/  IMAD.IADD R6, R66, 0x1, -R6 ;  /* 0x0000000142067824 */ /* 0x000fe200078e0a06 */
[----:B------:R-:W-:Y:S01]  /*24b60*/  ULDC.64 UR4, c[0x0][0x498] ;  /* 0x0001260000047ab9 */ /* 0x000fe20000000a00 */
[----:B------:R-:W2:Y:S01]  /*24b70*/  R2UR UR13, R3 ;  /* 0x00000000030d73c2 */ /* 0x000ea200000e0000 */
[----:B------:R-:W-:Y:S01]  /*24b80*/  UIADD3 UR11, UR11, UR7, URZ ;  /* 0x000000070b0b7290 */ /* 0x000fe2000fffe03f */
[----:B------:R-:W-:Y:S01]  /*24b90*/  IMAD R15, R76, 0x80, R15 ;  /* 0x000000804c0f7824 */ /* 0x000fe200078e020f */
[----:B------:R-:W-:-:S02]  /*24ba0*/  USEL UR26, UR26, URZ, !UP1 ;  /* 0x0000003f1a1a7287 */ /* 0x000fc4000c800000 */
[----:B------:R-:W-:Y:S02]  /*24bb0*/  UIMAD UR7, UR6, UR4, URZ ;  /* 0x00000004060772a4 */ /* 0x000fe4000f8e023f */
[----:B------:R-:W-:Y:S01]  /*24bc0*/  UIMAD.WIDE.U32 UR18, UR26, UR4, UR10 ;  /* 0x000000041a1272a5 */ /* 0x000fe2000f8e000a */
[----:B------:R3:W4:Y:S01]  /*24bd0*/  R2UR UR12, R2 ;  /* 0x00000000020c73c2 */ /* 0x00072200000e0000 */
[----:B------:R-:W-:Y:S02]  /*24be0*/  UIMAD UR7, UR26, UR5, UR7 ;  /* 0x000000051a0772a4 */ /* 0x000fe4000f8e0207 */
[----:B------:R-:W-:Y:S02]  /*24bf0*/  ULDC UR10, c[0x0][0x3a0] ;  /* 0x0000e800000a7ab9 */ /* 0x000fe40000000800 */
[----:B------:R-:W-:Y:S02]  /*24c00*/  ULDC.64 UR4, c[0x0][0x3e8] ;  /* 0x0000fa0000047ab9 */ /* 0x000fe40000000a00 */
[----:B------:R-:W-:Y:S01]  /*24c10*/  UIMAD UR8, UR8, UR4, URZ ;  /* 0x00000004080872a4 */ /* 0x000fe2000f8e023f */
[----:B------:R4:W1:Y:S02]  /*24c20*/  R2UR UR15, R3 ;  /* 0x00000000030f73c2 */ /* 0x00086400000e0000 */
[----:B-1----:R-:W-:-:S02]  /*24c30*/  UIMAD.WIDE.U32 UR14, UR14, UR10, URZ ;  /* 0x0000000a0e0e72a5 */ /* 0x002fc4000f8e003f */
[----:B------:R-:W-:Y:S02]  /*24c40*/  UIMAD UR5, UR16, UR5, UR8 ;  /* 0x00000005100572a4 */ /* 0x000fe4000f8e0208 */
[----:B--2---:R-:W-:Y:S01]  /*24c50*/  UIMAD UR10, UR13, UR10, URZ ;  /* 0x0000000a0d0a72a4 */ /* 0x004fe2000f8e023f */
[----:B---3--:R-:W-:-:S03]  /*24c60*/  @P1 IMAD.HI.U32 R2, R4, c[0x0][0x4ec], RZ ;  /* 0x00013b0004021a27 */ /* 0x008fc600078e00ff */
[----:B----4-:R-:W-:Y:S02]  /*24c70*/  UIMAD UR9, UR12, UR9, UR10 ;  /* 0x000000090c0972a4 */ /* 0x010fe4000f8e020a */
[----:B------:R-:W-:Y:S02]  /*24c80*/  @P1 SHF.R.U32.HI R0, RZ, c[0x0][0x4f0], R2 ;  /* 0x00013c00ff001a19 */ /* 0x000fe40000011602 */
[----:B------:R-:W-:Y:S02]  /*24c90*/  UIADD3 UR15, UR15, UR9, URZ ;  /* 0x000000090f0f7290 */ /* 0x000fe4000fffe03f */
[--C-:B------:R-:W-:Y:S01]  /*24ca0*/  SHF.R.S32.HI R3, RZ, 0x1f, R0.reuse ;  /* 0x0000001fff037819 */ /* 0x100fe20000011400 */
[----:B------:R-:W-:Y:S01]  /*24cb0*/  IMAD.MOV R2, RZ, RZ, -R0 ;  /* 0x000000ffff027224 */ /* 0x000fe200078e0a00 */
[----:B------:R-:W-:Y:S01]  /*24cc0*/  IADD3 R8, P2, R0, UR18, RZ ;  /* 0x0000001200087c10 */ /* 0x000fe2000ff5e0ff */
[----:B------:R-:W-:Y:S01]  /*24cd0*/  IMAD.SHL.U32 R0, R19, 0x40, RZ ;  /* 0x0000004013007824 */ /* 0x000fe200078e00ff */
[----:B------:R-:W-:Y:S01]  /*24ce0*/  UIMAD.WIDE.U32 UR16, UR16, UR4, UR14 ;  /* 0x00000004101072a5 */ /* 0x000fe2000f8e000e */
[----:B------:R-:W-:-:S02]  /*24cf0*/  IMAD R4, R2, c[0x0][0x4e8], R4 ;  /* 0x00013a0002047a24 */ /* 0x000fc400078e0204 */
[----:B------:R-:W-:Y:S01]  /*24d00*/  IMAD.U32 R2, RZ, RZ, UR7 ;  /* 0x00000007ff027e24 */ /* 0x000fe2000f8e00ff */
[----:B------:R-:W-:Y:S01]  /*24d10*/  LOP3.LUT R0, R0, 0x1c0, RZ, 0xc0, !PT ;  /* 0x000001c000007812 */ /* 0x000fe200078ec0ff */
[----:B------:R-:W-:-:S03]  /*24d20*/  UIADD3 UR17, UR17, UR5, URZ ;  /* 0x0000000511117290 */ /* 0x000fc6000fffe03f */
[----:B------:R-:W-:Y:S01]  /*24d30*/  IADD3.X R9, R3, UR19, R2, P2, !PT ;  /* 0x0000001303097c10 */ /* 0x000fe200097fe402 */
[----:B------:R-:W-:Y:S01]  /*24d40*/  ULDC.64 UR4, c[0x0][0x3f0] ;  /* 0x0000fc0000047ab9 */ /* 0x000fe20000000a00 */
[C---:B------:R-:W-:Y:S01]  /*24d50*/  LEA R2, R6.reuse, R19, 0x4 ;  /* 0x0000001306027211 */ /* 0x040fe200078e20ff */
[----:B------:R-:W-:Y:S01]  /*24d60*/  IMAD.SHL.U32 R6, R6, 0x8, RZ ;  /* 0x0000000806067824 */ /* 0x000fe200078e00ff */
[----:B------:R-:W-:Y:S01]  /*24d70*/  SHF.R.U32.HI R7, RZ, 0x3, R0 ;  /* 0x00000003ff077819 */ /* 0x000fe20000011600 */
[----:B------:R-:W-:Y:S01]  /*24d80*/  UIMAD UR6, UR6, UR4, URZ ;  /* 0x00000004060672a4 */ /* 0x000fe2000f8e023f */
[----:B------:R-:W-:Y:S01]  /*24d90*/  ISETP.GE.OR P2, PT, R15, R17, P0 ;  /* 0x000000110f00720c */ /* 0x000fe20000746670 */
[----:B------:R-:W-:Y:S01]  /*24da0*/  IMAD R5, R76, 0x80, R2 ;  /* 0x000000804c057824 */ /* 0x000fe200078e0202 */
[----:B------:R-:W-:Y:S01]  /*24db0*/  LOP3.LUT R0, R0, 0x38, R6, 0xf8, !PT ;  /* 0x0000003800007812 */ /* 0x000fe200078ef806 */
[----:B------:R-:W-:Y:S01]  /*24dc0*/  UIMAD.WIDE.U32 UR16, UR26, UR4, UR16 ;  /* 0x000000041a1072a5 */ /* 0x000fe2000f8e0010 */
[----:B------:R-:W-:Y:S01]  /*24dd0*/  SHF.R.S32.HI R2, RZ, 0x1f, R4 ;  /* 0x0000001fff027819 */ /* 0x000fe20000011404 */
[----:B------:R-:W-:Y:S01]  /*24de0*/  @P1 IMAD.HI.U32 R3, R5, c[0x0][0x4ec], RZ ;  /* 0x00013b0005031a27 */ /* 0x000fe200078e00ff */
[----:B------:R-:W-:Y:S01]  /*24df0*/  LOP3.LUT R20, R0, R7, RZ, 0x3c, !PT ;  /* 0x0000000700147212 */ /* 0x000fe200078e3cff */
[----:B------:R-:W-:-:S02]  /*24e00*/  UIMAD UR5, UR26, UR5, UR6 ;  /* 0x000000051a0572a4 */ /* 0x000fc4000f8e0206 */
[----:B------:R-:W-:Y:S02]  /*24e10*/  IMAD R0, R2, c[0x0][0x488], RZ ;  /* 0x0001220002007a24 */ /* 0x000fe400078e02ff */
[----:B------:R-:W-:Y:S01]  /*24e20*/  IMAD.MOV.U32 R14, RZ, RZ, R5 ;  /* 0x000000ffff0e7224 */ /* 0x000fe200078e0005 */
[----:B------:R-:W-:Y:S01]  /*24e30*/  @P1 SHF.R.U32.HI R14, RZ, c[0x0][0x4f0], R3 ;  /* 0x00013c00ff0e1a19 */ /* 0x000fe20000011603 */
[C---:B------:R-:W-:Y:S01]  /*24e40*/  IMAD.WIDE.U32 R2, R4.reuse, c[0x0][0x488], R8 ;  /* 0x0001220004027a25 */ /* 0x040fe200078e0008 */
[----:B------:R-:W-:Y:S01]  /*24e50*/  IADD3 R8, R15, 0x8, RZ ;  /* 0x000000080f087810 */ /* 0x000fe20007ffe0ff */
[----:B------:R-:W-:Y:S01]  /*24e60*/  UIADD3 UR5, UR17, UR5, URZ ;  /* 0x0000000511057290 */ /* 0x000fe2000fffe03f */
[----:B------:R-:W-:Y:S01]  /*24e70*/  SHF.R.S32.HI R9, RZ, 0x1f, R14 ;  /* 0x0000001fff097819 */ /* 0x000fe2000001140e */
[----:B------:R-:W-:Y:S01]  /*24e80*/  IMAD R0, R4, c[0x0][0x48c], R0 ;  /* 0x0001230004007a24 */ /* 0x000fe200078e0200 */
[----:B------:R-:W-:Y:S01]  /*24e90*/  LEA R4, P1, R2, c[0x0][0x450], 0x2 ;  /* 0x0001140002047a11 */ /* 0x000fe200078210ff */
[----:B------:R-:W-:Y:S01]  /*24ea0*/  IMAD.MOV R7, RZ, RZ, -R14 ;  /* 0x000000ffff077224 */ /* 0x000fe200078e0a0e */
[----:B------:R-:W-:Y:S01]  /*24eb0*/  ISETP.GE.OR P3, PT, R8, R17, P0 ;  /* 0x000000110800720c */ /* 0x000fe20000766670 */
[----:B------:R-:W-:Y:S01]  /*24ec0*/  IMAD.IADD R0, R3, 0x1, R0 ;  /* 0x0000000103007824 */ /* 0x000fe200078e0200 */
[----:B------:R-:W-:Y:S01]  /*24ed0*/  MOV R3, UR17 ;  /* 0x0000001100037c02 */ /* 0x000fe20008000f00 */
[----:B------:R-:W-:Y:S01]  /*24ee0*/  IMAD R16, R9, c[0x0][0x3e0], RZ ;  /* 0x0000f80009107a24 */ /* 0x000fe200078e02ff */
[----:B------:R-:W-:Y:S01]  /*24ef0*/  SHFL.IDX PT, R10, R4, RZ, 0x1c1f ;  /* 0x001c1fff040a7589 */ /* 0x000fe200000e0000 */
[----:B------:R-:W-:Y:S01]  /*24f00*/  IMAD R7, R7, c[0x0][0x4e8], R5 ;  /* 0x00013a0007077a24 */ /* 0x000fe200078e0205 */
[----:B------:R-:W-:Y:S01]  /*24f10*/  LEA.HI.X R0, R2, c[0x0][0x454], R0, 0x2, P1 ;  /* 0x0001150002007a11 */ /* 0x000fe200008f1400 */
[----:B------:R-:W-:Y:S01]  /*24f20*/  IMAD.U32 R2, RZ, RZ, UR16 ;  /* 0x00000010ff027e24 */ /* 0x000fe2000f8e00ff */
[----:B------:R-:W-:Y:S01]  /*24f30*/  SHFL.IDX PT, R8, R4, 0x1, 0x1c1f ;  /* 0x003c1f0004087f89 */ /* 0x000fe200000e0000 */
[----:B------:R-:W-:-:S02]  /*24f40*/  IMAD.U32 R3, RZ, RZ, UR5 ;  /* 0x00000005ff037e24 */ /* 0x000fc4000f8e00ff */
[C---:B------:R-:W-:Y:S01]  /*24f50*/  IMAD R18, R14.reuse, c[0x0][0x3e4], R16 ;  /* 0x0000f9000e127a24 */ /* 0x040fe200078e0210 */
[----:B------:R-:W1:Y:S01]  /*24f60*/  SHFL.IDX PT, R11, R0, RZ, 0x1c1f ;  /* 0x001c1fff000b7589 */ /* 0x000e6200000e0000 */
[----:B------:R-:W-:Y:S01]  /*24f70*/  IMAD.WIDE.U32 R2, R14, c[0x0][0x3e0], R2 ;  /* 0x0000f8000e027a25 */ /* 0x000fe200078e0002 */
[C---:B------:R-:W-:Y:S02]  /*24f80*/  IADD3 R14, R15.reuse, 0x40, RZ ;  /* 0x000000400f0e7810 */ /* 0x040fe40007ffe0ff */
[----:B------:R-:W2:Y:S01]  /*24f90*/  SHFL.IDX PT, R9, R0, 0x1, 0x1c1f ;  /* 0x003c1f0000097f89 */ /* 0x000ea200000e0000 */
[----:B------:R-:W-:Y:S01]  /*24fa0*/  IADD3 R15, R15, 0x48, RZ ;  /* 0x000000480f0f7810 */ /* 0x000fe20007ffe0ff */
[----:B------:R-:W-:Y:S01]  /*24fb0*/  IMAD.SHL.U32 R16, R21, 0x8, RZ ;  /* 0x0000000815107824 */ /* 0x000fe200078e00ff */
[-C--:B------:R-:W-:Y:S01]  /*24fc0*/  ISETP.GE.OR P1, PT, R14, R17.reuse, P0 ;  /* 0x000000110e00720c */ /* 0x080fe20000726670 */
[----:B------:R-:W-:Y:S01]  /*24fd0*/  SHFL.IDX PT, R12, R4, 0x2, 0x1c1f ;  /* 0x005c1f00040c7f89 */ /* 0x000fe200000e0000 */
[----:B------:R-:W-:Y:S01]  /*24fe0*/  ISETP.GE.OR P0, PT, R15, R17, P0 ;  /* 0x000000110f00720c */ /* 0x000fe20000706670 */
[----:B------:R-:W-:Y:S01]  /*24ff0*/  IMAD.IADD R3, R3, 0x1, R18 ;  /* 0x0000000103037824 */ /* 0x000fe200078e0212 */
[----:B------:R-:W-:Y:S01]  /*25000*/  LOP3.LUT R15, R20, 0x7ffffe00, R16, 0xf8, !PT ;  /* 0x7ffffe00140f7812 */ /* 0x000fe200078ef810 */
[----:B------:R-:W3:Y:S02]  /*25010*/  SHFL.IDX PT, R13, R0, 0x2, 0x1c1f ;  /* 0x005c1f00000d7f89 */ /* 0x000ee400000e0000 */
[----:B------:R-:W-:-:S02]  /*25020*/  IMAD.WIDE.U32 R2, R7, c[0x0][0x3d8], R2 ;  /* 0x0000f60007027a25 */ /* 0x000fc400078e0002 */
[----:B------:R-:W-:Y:S04]  /*25030*/  SHFL.IDX PT, R4, R4, 0x3, 0x1c1f ;  /* 0x007c1f0004047f89 */ /* 0x000fe800000e0000 */
[----:B------:R4:W4:Y:S04]  /*25040*/  SHFL.IDX PT, R5, R0, 0x3, 0x1c1f ;  /* 0x007c1f0000057f89 */ /* 0x00092800000e0000 */
[----:B-1----:R1:W-:Y:S04]  /*25050*/  @!P2 ST.E [R10.64], R61 ;  /* 0x0000003d0a00a985 */ /* 0x0023e8000c10191c */
[----:B--2---:R1:W-:Y:S04]  /*25060*/  @!P3 ST.E [R8.64], R62 ;  /* 0x0000003e0800b985 */ /* 0x0043e8000c10191c */
[----:B---3--:R1:W-:Y:S01]  /*25070*/  @!P1 ST.E [R12.64], R63 ;  /* 0x0000003f0c009985 */ /* 0x0083e2000c10191c */
[----:B----4-:R-:W-:-:S03]  /*25080*/  SHF.R.S32.HI R0, RZ, 0x1f, R7 ;  /* 0x0000001fff007819 */ /* 0x010fc60000011407 */
[----:B------:R1:W-:Y:S01]  /*25090*/  @!P0 ST.E [R4.64], R64 ;  /* 0x0000004004008985 */ /* 0x0003e2000c10191c */
[----:B------:R-:W-:Y:S01]  /*250a0*/  LEA R18, P0, R2, c[0x0][0x380], 0x1 ;  /* 0x0000e00002127a11 */ /* 0x000fe200078008ff */
[----:B------:R-:W-:-:S04]  /*250b0*/  IMAD R0, R0, c[0x0][0x3d8], RZ ;  /* 0x0000f60000007a24 */ /* 0x000fc800078e02ff */
[----:B------:R-:W-:Y:S02]  /*250c0*/  IMAD R14, R7, c[0x0][0x3dc], R0 ;  /* 0x0000f700070e7a24 */ /* 0x000fe400078e0200 */
[----:B------:R-:W-:Y:S02]  /*250d0*/  IMAD.SHL.U32 R0, R15, 0x2, RZ ;  /* 0x000000020f007824 */ /* 0x000fe400078e00ff */
[----:B------:R-:W-:Y:S02]  /*250e0*/  IMAD.IADD R3, R3, 0x1, R14 ;  /* 0x0000000103037824 */ /* 0x000fe400078e020e */
[----:B------:R-:W-:Y:S01]  /*250f0*/  IMAD R7, R76, 0x80, R19 ;  /* 0x000000804c077824 */ /* 0x000fe200078e0213 */
        /* <DEDUP_REMOVED lines=19> */
[----:B-1234-:R-:W1:Y:S01]  /*25230*/  LDS.128 R12, [R0+0x80] ;  /* 0x00008000000c7984 */ /* 0x01ee620000000c00 */
[----:B------:R-:W-:-:S02]  /*25240*/  IADD3 R4, R6, 0x40, RZ ;  /* 0x0000004006047810 */ /* 0x000fc40007ffe0ff */
[----:B------:R-:W-:Y:S01]  /*25250*/  ISETP.GE.AND P1, PT, R6, c[0x0][0x3c8], PT ;  /* 0x0000f20006007a0c */ /* 0x000fe20003f26270 */
[----:B------:R2:W3:Y:S01]  /*25260*/  LDS.128 R8, [R0+0x4080] ;  /* 0x0040800000087984 */ /* 0x0004e20000000c00 */
[----:B------:R-:W-:-:S13]  /*25270*/  ISETP.GE.AND P0, PT, R4, c[0x0][0x3c8], PT ;  /* 0x0000f20004007a0c */ /* 0x000fda0003f06270 */
[----:B--2---:R-:W-:-:S04]  /*25280*/  @!P0 SHF.R.S32.HI R0, RZ, 0x1f, R4 ;  /* 0x0000001fff008819 */ /* 0x004fc80000011404 */
[----:B------:R-:W-:Y:S01]  /*25290*/  @!P0 LEA.HI R0, R0, R4, RZ, 0x3 ;  /* 0x0000000400008211 */ /* 0x000fe200078f18ff */
[----:B------:R-:W-:-:S03]  /*252a0*/  @!P1 IMAD.WIDE R4, R6, 0x2, R2 ;  /* 0x0000000206049825 */ /* 0x000fc600078e0202 */
[----:B------:R-:W-:-:S05]  /*252b0*/  @!P0 LOP3.LUT R0, R0, 0xfffffff8, RZ, 0xc0, !PT ;  /* 0xfffffff800008812 */ /* 0x000fca00078ec0ff */
[----:B------:R-:W-:Y:S01]  /*252c0*/  @!P0 IMAD.WIDE R2, R0, 0x2, R2 ;  /* 0x0000000200028825 */ /* 0x000fe200078e0202 */
[----:B-1----:R1:W-:Y:S04]  /*252d0*/  @!P1 ST.E.128 [R4.64], R12 ;  /* 0x0000000c04009985 */ /* 0x0023e8000c101d1c */
[----:B---3--:R1:W-:Y:S02]  /*252e0*/  @!P0 ST.E.128 [R2.64], R8 ;  /* 0x0000000802008985 */ /* 0x0083e4000c101d1c */
.L_x_1793:
[----:B--234-:R-:W-:Y:S05]  /*252f0*/  BSYNC B0 ;  /* 0x0000000000007941 */ /* 0x01cfea0003800000 */
.L_x_1792:
        /* <DEDUP_REMOVED lines=16> */
.L_x_1795:
[----:B------:R-:W-:Y:S05]  /*25400*/  BSYNC B0 ;  /* 0x0000000000007941 */ /* 0x000fea0003800000 */
.L_x_1794:
        /* <DEDUP_REMOVED lines=16> */
.L_x_1797:
[----:B------:R-:W-:Y:S05]  /*25510*/  BSYNC B0 ;  /* 0x0000000000007941 */ /* 0x000fea0003800000 */
.L_x_1796:
        /* <DEDUP_REMOVED lines=16> */
.L_x_1799:
[----:B------:R-:W-:Y:S05]  /*25620*/  BSYNC B0 ;  /* 0x0000000000007941 */ /* 0x000fea0003800000 */
.L_x_1798:
        /* <DEDUP_REMOVED lines=16> */
.L_x_1801:
[----:B------:R-:W-:Y:S05]  /*25730*/  BSYNC B0 ;  /* 0x0000000000007941 */ /* 0x000fea0003800000 */
.L_x_1800:
        /* <DEDUP_REMOVED lines=16> */
.L_x_1803:
[----:B------:R-:W-:Y:S05]  /*25840*/  BSYNC B0 ;  /* 0x0000000000007941 */ /* 0x000fea0003800000 */
.L_x_1802:
        /* <DEDUP_REMOVED lines=16> */
.L_x_1805:
[----:B------:R-:W-:Y:S05]  /*25950*/  BSYNC B0 ;  /* 0x0000000000007941 */ /* 0x000fea0003800000 */
.L_x_1804:
        /* <DEDUP_REMOVED lines=17> */
.L_x_1790:
[----:B------:R-:W-:Y:S02]  /*25a70*/  ULDC.64 UR6, c[0x0][0x500] ;  /* 0x0001400000067ab9 */ /* 0x000fe40000000a00 */
[----:B------:R-:W-:Y:S02]  /*25a80*/  UISETP.NE.U32.AND UP1, UPT, URZ, UR6, UPT ;  /* 0x000000063f00728c */ /* 0x000fe4000bf25070 */
[----:B------:R-:W-:Y:S02]  /*25a90*/  ULDC.64 UR4, c[0x0][0x508] ;  /* 0x0001420000047ab9 */ /* 0x000fe40000000a00 */
[----:B------:R-:W-:Y:S02]  /*25aa0*/  UISETP.NE.AND.EX UP1, UPT, URZ, UR7, UPT, UP1 ;  /* 0x000000073f00728c */ /* 0x000fe4000bf25310 */
[----:B------:R-:W-:Y:S02]  /*25ab0*/  UISETP.NE.U32.AND UP0, UPT, URZ, UR4, UPT ;  /* 0x000000043f00728c */ /* 0x000fe4000bf05070 */
[----:B------:R-:W-:-:S02]  /*25ac0*/  ULDC.64 UR6, c[0x0][0x500] ;  /* 0x0001400000067ab9 */ /* 0x000fc40000000a00 */
[----:B------:R-:W-:Y:S01]  /*25ad0*/  UMOV UR4, 0x4 ;  /* 0x0000000400047882 */ /* 0x000fe20000000000 */
[----:B------:R-:W-:Y:S01]  /*25ae0*/  PLOP3.LUT P0, PT, PT, PT, UP1, 0x80, 0x0 ;  /* 0x000000000000781c */ /* 0x000fe20003f0f018 */
[----:B------:R-:W-:Y:S02]  /*25af0*/  UIMAD.WIDE UR6, UR26, UR4, UR6 ;  /* 0x000000041a0672a5 */ /* 0x000fe4000f8e0206 */
[----:B------:R-:W-:-:S04]  /*25b00*/  UISETP.NE.AND.EX UP0, UPT, URZ, UR5, UPT, UP0 ;  /* 0x000000053f00728c */ /* 0x000fc8000bf05300 */
[----:B------:R-:W-:Y:S02]  /*25b10*/  IMAD.U32 R4, RZ, RZ, UR6 ;  /* 0x00000006ff047e24 */ /* 0x000fe4000f8e00ff */
[----:B------:R-:W-:Y:S01]  /*25b20*/  IMAD.U32 R5, RZ, RZ, UR7 ;  /* 0x00000007ff057e24 */ /* 0x000fe2000f8e00ff */
[----:B------:R-:W-:Y:S01]  /*25b30*/  ULDC.64 UR6, c[0x0][0x508] ;  /* 0x0001420000067ab9 */ /* 0x000fe20000000a00 */
[----:B------:R-:W-:-:S03]  /*25b40*/  PLOP3.LUT P1, PT, PT, PT, UP0, 0x80, 0x0 ;  /* 0x000000000000781c */ /* 0x000fc60003f2f008 */
[----:B------:R-:W2:Y:S01]  /*25b50*/  @P0 LDG.E R0, [R4.64] ;  /* 0x0000001c04000981 */ /* 0x000ea2000c1e1900 */
[----:B------:R-:W-:Y:S01]  /*25b60*/  @UP0 UIMAD.WIDE UR6, UR26, UR4, UR6 ;  /* 0x000000041a0602a5 */ /* 0x000fe2000f8e0206 */
[----:B-----5:R-:W-:-:S05]  /*25b70*/  MOV R10, c[0x0][0x388] ;  /* 0x0000e200000a7a02 */ /* 0x020fca0000000f00 */
[----:B------:R-:W-:Y:S01]  /*25b80*/  IMAD.U32 R2, RZ, RZ, UR6 ;  /* 0x00000006ff027e24 */ /* 0x000fe2000f8e00ff */
[----:B------:R-:W-:-:S05]  /*25b90*/  MOV R3, UR7 ;  /* 0x0000000700037c02 */ /* 0x000fca0008000f00 */
[----:B------:R1:W5:Y:S02]  /*25ba0*/  @P1 LDG.E R10, [R2.64] ;  /* 0x0000001c020a1981 */ /* 0x000364000c1e1900 */
[----:B-1----:R-:W-:Y:S02]  /*25bb0*/  CS2R R2, SRZ ;  /* 0x0000000000027805 */ /* 0x002fe4000001ff00 */
[--C-:B--2---:R-:W-:Y:S01]  /*25bc0*/  @P0 SHF.R.S32.HI R3, RZ, 0x1f, R0.reuse ;  /* 0x0000001fff030819 */ /* 0x104fe20000011400 */
[----:B------:R-:W-:Y:S01]  /*25bd0*/  @P0 IMAD.MOV.U32 R2, RZ, RZ, R0 ;  /* 0x000000ffff020224 */ /* 0x000fe200078e0000 */
[----:B------:R-:W-:Y:S05]  /*25be0*/  @P1 BRA `(.L_x_1806) ;  /* 0x0000004000001947 */ /* 0x000fea0003800000 */
[----:B------:R-:W-:Y:S05]  /*25bf0*/  @!P0 BRA `(.L_x_1806) ;  /* 0x0000003000008947 */ /* 0x000fea0003800000 */
[----:B------:R1:W2:Y:S04]  /*25c00*/  LDG.E R0, [R4.64] ;  /* 0x0000001c04007981 */ /* 0x0002a8000c1e1900 */
[----:B-1----:R-:W2:Y:S02]  /*25c10*/  LDG.E R4, [R4.64+0x4] ;  /* 0x0000041c04047981 */ /* 0x002ea4000c1e1900 */
[----:B--2--5:R-:W-:-:S02]  /*25c20*/  IADD3 R10, -R0, R4, RZ ;  /* 0x00000004000a7210 */ /* 0x024fc40007ffe1ff */
.L_x_1806:
[----:B------:R-:W1:Y:S01]  /*25c30*/  S2R R8, SR_TID.X ;  /* 0x0000000000087919 */ /* 0x000e620000002100 */
[----:B------:R-:W-:Y:S01]  /*25c40*/  USHF.R.S32.HI UR6, URZ, 0x1f, UR26 ;  /* 0x0000001f3f067899 */ /* 0x000fe2000801141a */
[----:B------:R-:W-:Y:S01]  /*25c50*/  BSSY B0, `(.L_x_1807) ;  /* 0x000002d000007945 */ /* 0x000fe20003800000 */
[----:B------:R-:W-:-:S02]  /*25c60*/  USEL UR26, UR26, URZ, !UP1 ;  /* 0x0000003f1a1a7287 */ /* 0x000fc4000c800000 */
[----:B------:R-:W-:Y:S01]  /*25c70*/  USEL UR6, UR6, URZ, !UP1 ;  /* 0x0000003f06067287 */ /* 0x000fe2000c800000 */
[----:B-1----:R-:W-:-:S13]  /*25c80*/  ISETP.GT.AND P0, PT, R8, 0x7f, PT ;  /* 0x0000007f0800780c */ /* 0x002fda0003f04270 */
[----:B------:R-:W-:Y:S05]  /*25c90*/  @P0 BRA `(.L_x_1808) ;  /* 0x0000028000000947 */ /* 0x000fea0003800000 */
[----:B------:R-:W1:Y:S01]  /*25ca0*/  S2R R4, SR_CTAID.X ;  /* 0x0000000000047919 */ /* 0x000e620000002500 */
[----:B-----5:R-:W-:Y:S01]  /*25cb0*/  IMAD R0, R10, c[0x0][0x4e8], RZ ;  /* 0x00013a000a007a24 */ /* 0x020fe200078e02ff */
[----:B-1----:R-:W-:-:S04]  /*25cc0*/  LEA R4, R4, R8, 0x7 ;  /* 0x0000000804047211 */ /* 0x002fc800078e38ff */
[----:B------:R-:W-:-:S13]  /*25cd0*/  ISETP.GE.AND P0, PT, R4, R0, PT ;  /* 0x000000000400720c */ /* 0x000fda0003f06270 */
[----:B------:R-:W-:Y:S05]  /*25ce0*/  @P0 BRA `(.L_x_1808) ;  /* 0x0000023000000947 */ /* 0x000fea0003800000 */
[----:B------:R-:W1:Y:S01]  /*25cf0*/  R2UR UR12, R2 ;  /* 0x00000000020c73c2 */ /* 0x000e6200000e0000 */
[----:B------:R-:W-:Y:S01]  /*25d00*/  IMAD.MOV.U32 R0, RZ, RZ, c[0x0][0x4e8] ;  /* 0x00013a00ff007624 */ /* 0x000fe200078e00ff */
[----:B------:R-:W-:Y:S02]  /*25d10*/  ULDC.64 UR4, c[0x0][0x490] ;  /* 0x0001240000047ab9 */ /* 0x000fe40000000a00 */
[----:B------:R-:W-:Y:S02]  /*25d20*/  UIMAD UR7, UR8, UR4, URZ ;  /* 0x00000004080772a4 */ /* 0x000fe4000f8e023f */
[----:B------:R-:W-:Y:S01]  /*25d30*/  ISETP.NE.AND P0, PT, R0, 0x1, PT ;  /* 0x000000010000780c */ /* 0x000fe20003f05270 */
[----:B------:R-:W-:Y:S01]  /*25d40*/  IMAD.MOV.U32 R0, RZ, RZ, R4 ;  /* 0x000000ffff007224 */ /* 0x000fe200078e0004 */
[----:B------:R-:W2:Y:S01]  /*25d50*/  R2UR UR11, R3 ;  /* 0x00000000030b73c2 */ /* 0x000ea200000e0000 */
[----:B------:R-:W-:-:S07]  /*25d60*/  UIMAD UR7, UR16, UR5, UR7 ;  /* 0x00000005100772a4 */ /* 0x000fce000f8e0207 */
[----:B------:R3:W1:Y:S03]  /*25d70*/  R2UR UR10, R2 ;  /* 0x00000000020a73c2 */ /* 0x00066600000e0000 */
[----:B------:R-:W-:Y:S01]  /*25d80*/  @P0 IMAD.HI.U32 R5, R4, c[0x0][0x4ec], RZ ;  /* 0x00013b0004050a27 */ /* 0x000fe200078e00ff */
[----:B-1----:R-:W-:-:S04]  /*25d90*/  UMOV UR10, UR12 ;  /* 0x0000000c000a7c82 */ /* 0x002fc80008000000 */
[----:B------:R-:W-:Y:S01]  /*25da0*/  @P0 SHF.R.U32.HI R0, RZ, c[0x0][0x4f0], R5 ;  /* 0x00013c00ff000a19 */ /* 0x000fe20000011605 */
[----:B------:R3:W1:Y:S03]  /*25db0*/  R2UR UR13, R3 ;  /* 0x00000000030d73c2 */ /* 0x00066600000e0000 */
[----:B------:R-:W-:Y:S02]  /*25dc0*/  IADD3 R6, -R0, RZ, RZ ;  /* 0x000000ff00067210 */ /* 0x000fe40007ffe1ff */
[----:B------:R-:W-:Y:S01]  /*25dd0*/  SHF.R.S32.HI R5, RZ, 0x1f, R0 ;  /* 0x0000001fff057819 */ /* 0x000fe20000011400 */
[----:B--2---:R-:W-:Y:S02]  /*25de0*/  UIMAD.WIDE.U32 UR10, UR16, UR4, UR10 ;  /* 0x00000004100a72a5 */ /* 0x004fe4000f8e000a */
[----:B------:R-:W-:Y:S01]  /*25df0*/  IMAD R6, R6, c[0x0][0x4e8], R4 ;  /* 0x00013a0006067a24 */ /* 0x000fe200078e0204 */
[----:B------:R-:W-:-:S02]  /*25e00*/  ULDC.64 UR4, c[0x0][0x498] ;  /* 0x0001260000047ab9 */ /* 0x000fc40000000a00 */
[----:B------:R-:W-:Y:S02]  /*25e10*/  UIADD3 UR11, UR7, UR11, URZ ;  /* 0x0000000b070b7290 */ /* 0x000fe4000fffe03f */
[----:B------:R-:W-:Y:S02]  /*25e20*/  UIMAD UR7, UR6, UR4, URZ ;  /* 0x00000004060772a4 */ /* 0x000fe4000f8e023f */
[----:B------:R-:W-:Y:S02]  /*25e30*/  UIMAD.WIDE.U32 UR10, UR26, UR4, UR10 ;  /* 0x000000041a0a72a5 */ /* 0x000fe4000f8e000a */
[----:B------:R-:W-:-:S04]  /*25e40*/  UIMAD UR5, UR26, UR5, UR7 ;  /* 0x000000051a0572a4 */ /* 0x000fc8000f8e0207 */
[----:B------:R-:W-:Y:S02]  /*25e50*/  IADD3 R4, P0, R0, UR10, RZ ;  /* 0x0000000a00047c10 */ /* 0x000fe4000ff1e0ff */
[----:B------:R-:W-:Y:S01]  /*25e60*/  IMAD.U32 R7, RZ, RZ, UR5 ;  /* 0x00000005ff077e24 */ /* 0x000fe2000f8e00ff */
[----:B------:R-:W-:-:S04]  /*25e70*/  SHF.R.S32.HI R0, RZ, 0x1f, R6 ;  /* 0x0000001fff007819 */ /* 0x000fc80000011406 */
[----:B------:R-:W-:Y:S01]  /*25e80*/  IADD3.X R5, R5, UR11, R7, P0, !PT ;  /* 0x0000000b05057c10 */ /* 0x000fe200087fe407 */
[----:B------:R-:W-:-:S04]  /*25e90*/  IMAD R0, R0, c[0x0][0x488], RZ ;  /* 0x0001220000007a24 */ /* 0x000fc800078e02ff */
[C---:B------:R-:W-:Y:S02]  /*25ea0*/  IMAD R0, R6.reuse, c[0x0][0x48c], R0 ;  /* 0x0001230006007a24 */ /* 0x040fe400078e0200 */
[----:B------:R-:W-:-:S05]  /*25eb0*/  IMAD.WIDE.U32 R4, R6, c[0x0][0x488], R4 ;  /* 0x0001220006047a25 */ /* 0x000fca00078e0004 */
[----:B------:R-:W-:Y:S02]  /*25ec0*/  IADD3 R0, R5, R0, RZ ;  /* 0x0000000005007210 */ /* 0x000fe40007ffe0ff */
[----:B------:R-:W-:-:S04]  /*25ed0*/  LEA R6, P0, R4, c[0x0][0x450], 0x2 ;  /* 0x0001140004067a11 */ /* 0x000fc800078010ff */
[----:B------:R-:W-:Y:S01]  /*25ee0*/  LEA.HI.X R7, R4, c[0x0][0x454], R0, 0x2, P0 ;  /* 0x0001150004077a11 */ /* 0x000fe200000f1400 */
[----:B------:R-:W-:-:S05]  /*25ef0*/  IMAD.MOV.U32 R0, RZ, RZ, -0x800000 ;  /* 0xff800000ff007424 */ /* 0x000fca00078e00ff */
[----:B------:R3:W-:Y:S01]  /*25f00*/  STG.E [R6.64], R0 ;  /* 0x0000000006007986 */ /* 0x0007e2000c10191c */
[----:B------:R-:W-:-:S04]  /*25f10*/  DEPBAR.LE SB1, 0x0, {3} ;  /* 0x000090080000791a */ /* 0x000fc80000000000 */
.L_x_1808:
[----:B------:R-:W-:Y:S05]  /*25f20*/  BSYNC B0 ;  /* 0x0000000000007941 */ /* 0x000fea0003800000 */
.L_x_1807:
[----:B------:R-:W1:Y:S01]  /*25f30*/  R2UR UR13, R3 ;  /* 0x00000000030d73c2 */ /* 0x000e6200000e0000 */
[----:B------:R-:W2:Y:S01]  /*25f40*/  S2R R12, SR_CTAID.X ;  /* 0x00000000000c7919 */ /* 0x000ea20000002500 */
[----:B------:R-:W-:Y:S01]  /*25f50*/  SHF.R.S32.HI R0, RZ, 0x1f, R8 ;  /* 0x0000001fff007819 */ /* 0x000fe20000011408 */
[----:B------:R-:W-:Y:S01]  /*25f60*/  ULDC UR10, c[0x0][0x3a0] ;  /* 0x0000e800000a7ab9 */ /* 0x000fe20000000800 */
[----:B-----5:R-:W-:Y:S01]  /*25f70*/  IMAD R10, R10, c[0x0][0x4e8], RZ ;  /* 0x00013a000a0a7a24 */ /* 0x020fe200078e02ff */
[----:B------:R-:W-:Y:S01]  /*25f80*/  ULDC UR7, c[0x0][0x3a4] ;  /* 0x0000e90000077ab9 */ /* 0x000fe20000000800 */
[----:B------:R-:W-:Y:S01]  /*25f90*/  LEA.HI R0, R0, R8, RZ, 0x3 ;  /* 0x0000000800007211 */ /* 0x000fe200078f18ff */
[----:B------:R-:W-:Y:S01]  /*25fa0*/  BSSY B0, `(.L_x_1809) ;  /* 0x000003d000007945 */ /* 0x000fe20003800000 */
[----:B------:R-:W3:Y:S08]  /*25fb0*/  R2UR UR12, R2 ;  /* 0x00000000020c73c2 */ /* 0x000ef000000e0000 */
[----:B------:R4:W2:Y:S08]  /*25fc0*/  R2UR UR14, R2 ;  /* 0x00000000020e73c2 */ /* 0x0008b000000e0000 */
[----:B------:R2:W2:Y:S01]  /*25fd0*/  R2UR UR15, R3 ;  /* 0x00000000030f73c2 */ /* 0x0004a200000e0000 */
[----:B-1----:R-:W-:-:S04]  /*25fe0*/  UIMAD UR4, UR13, UR10, URZ ;  /* 0x0000000a0d0472a4 */ /* 0x002fc8000f8e023f */
[----:B---3--:R-:W-:-:S03]  /*25ff0*/  UIMAD UR7, UR12, UR7, UR4 ;  /* 0x000000070c0772a4 */ /* 0x008fc6000f8e0204 */
[----:B------:R-:W-:Y:S01]  /*26000*/  ULDC.64 UR4, c[0x0][0x3e8] ;  /* 0x0000fa0000047ab9 */ /* 0x000fe20000000a00 */
[----:B----4-:R-:W-:Y:S01]  /*26010*/  LOP3.LUT R2, R0, 0xfffffff8, RZ, 0xc0, !PT ;  /* 0xfffffff800027812 */ /* 0x010fe200078ec0ff */
[----:B--2---:R-:W-:-:S04]  /*26020*/  UIMAD.WIDE.U32 UR10, UR14, UR10, URZ ;  /* 0x0000000a0e0a72a5 */ /* 0x004fc8000f8e003f */
[----:B------:R-:W-:Y:S01]  /*26030*/  IMAD.IADD R7, R8, 0x1, -R2 ;  /* 0x0000000108077824 */ /* 0x000fe200078e0a02 */
[----:B------:R-:W-:Y:S01]  /*26040*/  SHF.R.S32.HI R8, RZ, 0x3, R0 ;  /* 0x00000003ff087819 */ /* 0x000fe20000011400 */
[----:B------:R-:W-:Y:S01]  /*26050*/  UIADD3 UR11, UR11, UR7, URZ ;  /* 0x000000070b0b7290 */ /* 0x000fe2000fffe03f */
[----:B------:R-:W-:Y:S01]  /*26060*/  IMAD.MOV.U32 R3, RZ, RZ, c[0x0][0x4e8] ;  /* 0x00013a00ff037624 */ /* 0x000fe200078e00ff */
[----:B------:R-:W-:Y:S01]  /*26070*/  UIMAD UR7, UR8, UR4, URZ ;  /* 0x00000004080772a4 */ /* 0x000fe2000f8e023f */
[----:B------:R-:W-:Y:S01]  /*26080*/  LEA R0, R7, R8, 0x4 ;  /* 0x0000000807007211 */ /* 0x000fe200078e20ff */
[----:B------:R-:W-:Y:S01]  /*26090*/  UIMAD.WIDE.U32 UR10, UR16, UR4, UR10 ;  /* 0x00000004100a72a5 */ /* 0x000fe2000f8e000a */
[C---:B------:R-:W-:Y:S01]  /*260a0*/  IMAD R8, R12.reuse, 0x80, R8 ;  /* 0x000000800c087824 */ /* 0x040fe200078e0208 */
[----:B------:R-:W-:Y:S01]  /*260b0*/  ISETP.NE.AND P0, PT, R3, 0x1, PT ;  /* 0x000000010300780c */ /* 0x000fe20003f05270 */
[----:B------:R-:W-:Y:S01]  /*260c0*/  UIMAD UR7, UR16, UR5, UR7 ;  /* 0x00000005100772a4 */ /* 0x000fe2000f8e0207 */
[----:B------:R-:W-:-:S02]  /*260d0*/  IMAD R0, R12, 0x80, R0 ;  /* 0x000000800c007824 */ /* 0x000fc400078e0200 */
[----:B------:R-:W-:Y:S02]  /*260e0*/  ULDC.64 UR4, c[0x0][0x3f0] ;  /* 0x0000fc0000047ab9 */ /* 0x000fe40000000a00 */
[----:B------:R-:W-:Y:S01]  /*260f0*/  UIMAD UR6, UR6, UR4, URZ ;  /* 0x00000004060672a4 */ /* 0x000fe2000f8e023f */
[----:B------:R-:W-:Y:S01]  /*26100*/  MOV R4, R0 ;  /* 0x0000000000047202 */ /* 0x000fe20000000f00 */
[----:B------:R-:W-:Y:S02]  /*26110*/  UIADD3 UR11, UR7, UR11, URZ ;  /* 0x0000000b070b7290 */ /* 0x000fe4000fffe03f */
[----:B------:R-:W-:Y:S02]  /*26120*/  UIMAD UR5, UR26, UR5, UR6 ;  /* 0x000000051a0572a4 */ /* 0x000fe4000f8e0206 */
[----:B------:R-:W-:Y:S01]  /*26130*/  UIMAD.WIDE.U32 UR10, UR26, UR4, UR10 ;  /* 0x000000041a0a72a5 */ /* 0x000fe2000f8e000a */
[----:B------:R-:W-:-:S03]  /*26140*/  @P0 IMAD.HI.U32 R2, R0, c[0x0][0x4ec], RZ ;  /* 0x00013b0000020a27 */ /* 0x000fc600078e00ff */
[----:B------:R-:W-:Y:S02]  /*26150*/  UIADD3 UR5, UR11, UR5, URZ ;  /* 0x000000050b057290 */ /* 0x000fe4000fffe03f */
[----:B------:R-:W-:-:S04]  /*26160*/  @P0 SHF.R.U32.HI R4, RZ, c[0x0][0x4f0], R2 ;  /* 0x00013c00ff040a19 */ /* 0x000fc80000011602 */
[--C-:B------:R-:W-:Y:S01]  /*26170*/  SHF.R.S32.HI R3, RZ, 0x1f, R4.reuse ;  /* 0x0000001fff037819 */ /* 0x100fe20000011404 */
[----:B------:R-:W-:-:S04]  /*26180*/  IMAD.MOV R2, RZ, RZ, -R4 ;  /* 0x000000ffff027224 */ /* 0x000fc800078e0a04 */
[----:B------:R-:W-:Y:S01]  /*26190*/  IMAD R5, R2, c[0x0][0x4e8], R0 ;  /* 0x00013a0002057a24 */ /* 0x000fe200078e0200 */
[----:B------:R-:W-:Y:S01]  /*261a0*/  MOV R2, UR10 ;  /* 0x0000000a00027c02 */ /* 0x000fe20008000f00 */
[----:B------:R-:W-:Y:S02]  /*261b0*/  IMAD R0, R3, c[0x0][0x3e0], RZ ;  /* 0x0000f80003007a24 */ /* 0x000fe400078e02ff */
[----:B------:R-:W-:Y:S01]  /*261c0*/  IMAD.U32 R3, RZ, RZ, UR11 ;  /* 0x0000000bff037e24 */ /* 0x000fe2000f8e00ff */
[----:B------:R-:W-:Y:S01]  /*261d0*/  MOV R3, UR5 ;  /* 0x0000000500037c02 */ /* 0x000fe20008000f00 */
[----:B------:R-:W-:Y:S01]  /*261e0*/  IMAD R6, R4, c[0x0][0x3e4], R0 ;  /* 0x0000f90004067a24 */ /* 0x000fe200078e0200 */
[----:B------:R-:W-:-:S03]  /*261f0*/  SHF.R.S32.HI R0, RZ, 0x1f, R5 ;  /* 0x0000001fff007819 */ /* 0x000fc60000011405 */
[----:B------:R-:W-:-:S04]  /*26200*/  IMAD.WIDE.U32 R2, R4, c[0x0][0x3e0], R2 ;  /* 0x0000f80004027a25 */ /* 0x000fc800078e0002 */
[----:B------:R-:W-:Y:S02]  /*26210*/  IMAD R0, R0, c[0x0][0x3d8], RZ ;  /* 0x0000f60000007a24 */ /* 0x000fe400078e02ff */
[----:B------:R-:W-:Y:S01]  /*26220*/  IMAD.IADD R3, R3, 0x1, R6 ;  /* 0x0000000103037824 */ /* 0x000fe200078e0206 */
[----:B------:R-:W-:Y:S01]  /*26230*/  SHF.L.U32 R6, R7, 0x3, RZ ;  /* 0x0000000307067819 */ /* 0x000fe200000006ff */
[C---:B------:R-:W-:Y:S02]  /*26240*/  IMAD R0, R5.reuse, c[0x0][0x3dc], R0 ;  /* 0x0000f70005007a24 */ /* 0x040fe400078e0200 */
[----:B------:R-:W-:Y:S01]  /*26250*/  IMAD.WIDE.U32 R2, R5, c[0x0][0x3d8], R2 ;  /* 0x0000f60005027a25 */ /* 0x000fe200078e0002 */
[----:B------:R-:W-:-:S04]  /*26260*/  IADD3 R7, R6, 0x40, RZ ;  /* 0x0000004006077810 */ /* 0x000fc80007ffe0ff */
[----:B------:R-:W-:Y:S02]  /*26270*/  IADD3 R0, R3, R0, RZ ;  /* 0x0000000003007210 */ /* 0x000fe40007ffe0ff */
        /* <DEDUP_REMOVED lines=15> */
.L_x_1810:
[----:B------:R-:W-:Y:S05]  /*26370*/  BSYNC B0 ;  /* 0x0000000000007941 */ /* 0x000fea0003800000 */
.L_x_1809:
        /* <DEDUP_REMOVED lines=15> */
.L_x_1812:
[----:B------:R-:W-:Y:S05]  /*26470*/  BSYNC B0 ;  /* 0x0000000000007941 */ /* 0x000fea0003800000 */
.L_x_1811:
        /* <DEDUP_REMOVED lines=15> */
.L_x_1814:
[----:B------:R-:W-:Y:S05]  /*26570*/  BSYNC B0 ;  /* 0x0000000000007941 */ /* 0x000fea0003800000 */
.L_x_1813:
        /* <DEDUP_REMOVED lines=15> */
.L_x_1816:
[----:B------:R-:W-:Y:S05]  /*26670*/  BSYNC B0 ;  /* 0x0000000000007941 */ /* 0x000fea0003800000 */
.L_x_1815:
        /* <DEDUP_REMOVED lines=15> */
.L_x_1818:
[----:B------:R-:W-:Y:S05]  /*26770*/  BSYNC B0 ;  /* 0x0000000000007941 */ /* 0x000fea0003800000 */
.L_x_1817:
        /* <DEDUP_REMOVED lines=15> */
.L_x_1820:
[----:B------:R-:W-:Y:S05]  /*26870*/  BSYNC B0 ;  /* 0x0000000000007941 */ /* 0x000fea0003800000 */
.L_x_1819:
        /* <DEDUP_REMOVED lines=15> */
.L_x_1822:
[----:B------:R-:W-:Y:S05]  /*26970*/  BSYNC B0 ;  /* 0x0000000000007941 */ /* 0x000fea0003800000 */
.L_x_1821:
        /* <DEDUP_REMOVED lines=16> */
.L_x_1823:
        /* <DEDUP_REMOVED lines=16> */
.L_x_1848:


//--------------------- .nv.shared._ZN7cutlass13device_kernelIN5flash19enable_sm80_to_sm89INS1_16FlashAttnFwdSm80INS1_25CollectiveMainloopFwdSm80ILi8ELi1ELb1EN4cute5tupleIJNS5_1CILi128EEES8_S8_EEELi128ENS_10bfloat16_tEfNS_4arch4Sm80ELb0ELb0ELb1ELb0ELb0ELb0ELb1ELb0EEENS1_21CollectiveEpilogueFwdIS9_NS6_IJNS7_ILi1EEESF_SF_EEESA_SC_Li256ELb0ELb1ELb0ELb0EEENS1_19SingleTileSchedulerILb0ELb0ELb1ELi128EEEEEEEEEvNT_6ParamsE --------------------------
	.section	.nv.shared._ZN7cutlass13device_kernelIN5flash19enable_sm80_to_sm89INS1_16FlashAttnFwdSm80INS1_25CollectiveMainloopFwdSm80ILi8ELi1ELb1EN4cute5tupleIJNS5_1CILi128EEES8_S8_EEELi128ENS_10bfloat16_tEfNS_4arch4Sm80ELb0ELb0ELb1ELb0ELb0ELb0ELb1ELb0EEENS1_21CollectiveEpilogueFwdIS9_NS6_IJNS7_ILi1EEESF_SF_EEESA_SC_Li256ELb0ELb1ELb0ELb0EEENS1_19SingleTileSchedulerILb0ELb0ELb1ELi128EEEEEEEEEvNT_6ParamsE,"aw",@nobits
	.sectionflags	@""
	.align	16


//--------------------- .nv.global                --------------------------
	.section	.nv.global,"aw",@nobits
.nv.global:
	.type		_ZN74_INTERNAL_133b9422_38_flash_fwd_hdim128_bf16_softcap_sm80_cu_3fbc093a_28054cute1_E,@object
	.size		_ZN74_INTERNAL_133b9422_38_flash_fwd_hdim128_bf16_softcap_sm80_cu_3fbc093a_28054cute1_E,(_ZN74_INTERNAL_133b9422_38_flash_fwd_hdim128_bf16_softcap_sm80_cu_3fbc093a_28054cuda3std3__45__cpo6cbeginE - _ZN74_INTERNAL_133b9422_38_flash_fwd_hdim128_bf16_softcap_sm80_cu_3fbc093a_28054cute1_E)
_ZN74_INTERNAL_133b9422_38_flash_fwd_hdim128_bf16_softcap_sm80_cu_3fbc093a_28054cute1_E:
	.zero		1
	.type		_ZN74_INTERNAL_133b9422_38_flash_fwd_hdim128_bf16_softcap_sm80_cu_3fbc093a_28054cuda3std3__45__cpo6cbeginE,@object
	.size		_ZN74_INTERNAL_133b9422_38_flash_fwd_hdim128_bf16_softcap_sm80_cu_3fbc093a_28054cuda3std3__45__cpo6cbeginE,(_ZN74_INTERNAL_133b9422_38_flash_fwd_hdim128_bf16_softcap_sm80_cu_3fbc093a_28054cuda3std3__48in_placeE - _ZN74_INTERNAL_133b9422_38_flash_fwd_hdim128_bf16_softcap_sm80_cu_3fbc093a_28054cuda3std3__45__cpo6cbeginE)
_ZN74_INTERNAL_133b9422_38_flash_fwd_hdim128_bf16_softcap_sm80_cu_3fbc093a_28054cuda3std3__45__cpo6cbeginE:
	.zero		1
	.type		_ZN74_INTERNAL_133b9422_38_flash_fwd_hdim128_bf16_softcap_sm80_cu_3fbc093a_28054cuda3std3__48in_placeE,@object
	.size		_ZN74_INTERNAL_133b9422_38_flash_fwd_hdim128_bf16_softcap_sm80_cu_3fbc093a_28054cuda3std3__48in_placeE,(_ZN74_INTERNAL_133b9422_38_flash_fwd_hdim128_bf16_softcap_sm80_cu_3fbc093a_28054cuda3std6ranges3__45__cpo9iter_moveE - _ZN74_INTERNAL_133b9422_38_flash_fwd_hdim128_bf16_softcap_sm80_cu_3fbc093a_28054cuda3std3__48in_placeE)
_ZN74_INTERNAL_133b9422_38_flash_fwd_hdim128_bf16_softcap_sm80_cu_3fbc093a_28054cuda3std3__48in_placeE:
	.zero		1
	.type		_ZN74_INTERNAL_133b9422_38_flash_fwd_hdim128_bf16_softcap_sm80_cu_3fbc093a_28054cuda3std6ranges3__45__cpo9iter_moveE,@object
	.size		_ZN74_INTERNAL_133b9422_38_flash_fwd_hdim128_bf16_softcap_sm80_cu_3fbc093a_28054cuda3std6ranges3__45__cpo9iter_moveE,(_ZN74_INTERNAL_133b9422_38_flash_fwd_hdim128_bf16_softcap_sm80_cu_3fbc093a_28054cuda3std3__45__cpo5beginE - _ZN74_INTERNAL_133b9422_38_flash_fwd_hdim128_bf16_softcap_sm80_cu_3fbc093a_28054cuda3std6ranges3__45__cpo9iter_moveE)
_ZN74_INTERNAL_133b9422_38_flash_fwd_hdim128_bf16_softcap_sm80_cu_3fbc093a_28054cuda3std6ranges3__45__cpo9iter_moveE:
	.zero		1
	.type		_ZN74_INTERNAL_133b9422_38_flash_fwd_hdim128_bf16_softcap_sm80_cu_3fbc093a_28054cuda3std3__45__cpo5beginE,@object
	.size		_ZN74_INTERNAL_133b9422_38_flash_fwd_hdim128_bf16_softcap_sm80_cu_3fbc093a_28054cuda3std3__45__cpo5beginE,(_ZN74_INTERNAL_133b9422_38_flash_fwd_hdim128_bf16_softcap_sm80_cu_3fbc093a_28054cuda3std3__476_GLOBAL__N__133b9422_38_flash_fwd_hdim128_bf16_softcap_sm80_cu_3fbc093a_28056ignoreE - _ZN74_INTERNAL_133b9422_38_flash_fwd_hdim128_bf16_softcap_sm80_cu_3fbc093a_28054cuda3std3__45__cpo5beginE)
_ZN74_INTERNAL_133b9422_38_flash_fwd_hdim128_bf16_softcap_sm80_cu_3fbc093a_28054cuda3std3__45__cpo5beginE:
	.zero		1
	.type		_ZN74_INTERNAL_133b9422_38_flash_fwd_hdim128_bf16_softcap_sm80_cu_3fbc093a_28054cuda3std3__476_GLOBAL__N__133b9422_38_flash_fwd_hdim128_bf16_softcap_sm80_cu_3fbc093a_28056ignoreE,@object
	.size		_ZN74_INTERNAL_133b9422_38_flash_fwd_hdim128_bf16_softcap_sm80_cu_3fbc093a_28054cuda3std3__476_GLOBAL__N__133b9422_38_flash_fwd_hdim128_bf16_softcap_sm80_cu_3fbc093a_28056ignoreE,(_ZN74_INTERNAL_133b9422_38_flash_fwd_hdim128_bf16_softcap_sm80_cu_3fbc093a_28054cute7productE - _ZN74_INTERNAL_133b9422_38_flash_fwd_hdim128_bf16_softcap_sm80_cu_3fbc093a_28054cuda3std3__476_GLOBAL__N__133b9422_38_flash_fwd_hdim128_bf16_softcap_sm80_cu_3fbc093a_28056ignoreE)
_ZN74_INTERNAL_133b9422_38_flash_fwd_hdim128_bf16_softcap_sm80_cu_3fbc093a_28054cuda3std3__476_GLOBAL__N__133b9422_38_flash_fwd_hdim128_bf16_softcap_sm80_cu_3fbc093a_28056ignoreE:
	.zero		1
	.type		_ZN74_INTERNAL_133b9422_38_flash_fwd_hdim128_bf16_softcap_sm80_cu_3fbc093a_28054cute7productE,@object
	.size		_ZN74_INTERNAL_133b9422_38_flash_fwd_hdim128_bf16_softcap_sm80_cu_3fbc093a_28054cute7productE,(_ZN74_INTERNAL_133b9422_38_flash_fwd_hdim128_bf16_softcap_sm80_cu_3fbc093a_28054cuda3std3__45__cpo3endE - _ZN74_INTERNAL_133b9422_38_flash_fwd_hdim128_bf16_softcap_sm80_cu_3fbc093a_28054cute7productE)
_ZN74_INTERNAL_133b9422_38_flash_fwd_hdim128_bf16_softcap_sm80_cu_3fbc093a_28054cute7productE:
	.zero		1
	.type		_ZN74_INTERNAL_133b9422_38_flash_fwd_hdim128_bf16_softcap_sm80_cu_3fbc093a_28054cuda3std3__45__cpo3endE,@object
	.size		_ZN74_INTERNAL_133b9422_38_flash_fwd_hdim128_bf16_softcap_sm80_cu_3fbc093a_28054cuda3std3__45__cpo3endE,(_ZN74_INTERNAL_133b9422_38_flash_fwd_hdim128_bf16_softcap_sm80_cu_3fbc093a_28054cuda3std3__419piecewise_constructE - _ZN74_INTERNAL_133b9422_38_flash_fwd_hdim128_bf16_softcap_sm80_cu_3fbc093a_28054cuda3std3__45__cpo3endE)
_ZN74_INTERNAL_133b9422_38_flash_fwd_hdim128_bf16_softcap_sm80_cu_3fbc093a_28054cuda3std3__45__cpo3endE:
	.zero		1
	.type		_ZN74_INTERNAL_133b9422_38_flash_fwd_hdim128_bf16_softcap_sm80_cu_3fbc093a_28054cuda3std3__419piecewise_constructE,@object
	.size		_ZN74_INTERNAL_133b9422_38_flash_fwd_hdim128_bf16_softcap_sm80_cu_3fbc093a_28054cuda3std3__419piecewise_constructE,(_ZN74_INTERNAL_133b9422_38_flash_fwd_hdim128_bf16_softcap_sm80_cu_3fbc093a_28054cuda3std3__45__cpo4cendE - _ZN74_INTERNAL_133b9422_38_flash_fwd_hdim128_bf16_softcap_sm80_cu_3fbc093a_28054cuda3std3__419piecewise_constructE)
_ZN74_INTERNAL_133b9422_38_flash_fwd_hdim128_bf16_softcap_sm80_cu_3fbc093a_28054cuda3std3__419piecewise_constructE:
	.zero		1
	.type		_ZN74_INTERNAL_133b9422_38_flash_fwd_hdim128_bf16_softcap_sm80_cu_3fbc093a_28054cuda3std3__45__cpo4cendE,@object
	.size		_ZN74_INTERNAL_133b9422_38_flash_fwd_hdim128_bf16_softcap_sm80_cu_3fbc093a_28054cuda3std3__45__cpo4cendE,(_ZN74_INTERNAL_133b9422_38_flash_fwd_hdim128_bf16_softcap_sm80_cu_3fbc093a_28054cuda3std6ranges3__45__cpo4swapE - _ZN74_INTERNAL_133b9422_38_flash_fwd_hdim128_bf16_softcap_sm80_cu_3fbc093a_28054cuda3std3__45__cpo4cendE)
_ZN74_INTERNAL_133b9422_38_flash_fwd_hdim128_bf16_softcap_sm80_cu_3fbc093a_28054cuda3std3__45__cpo4cendE:
	.zero		1
	.type		_ZN74_INTERNAL_133b9422_38_flash_fwd_hdim128_bf16_softcap_sm80_cu_3fbc093a_28054cuda3std6ranges3__45__cpo4swapE,@object
	.size		_ZN74_INTERNAL_133b9422_38_flash_fwd_hdim128_bf16_softcap_sm80_cu_3fbc093a_28054cuda3std6ranges3__45__cpo4swapE,(.L_7 - _ZN74_INTERNAL_133b9422_38_flash_fwd_hdim128_bf16_softcap_sm80_cu_3fbc093a_28054cuda3std6ranges3__45__cpo4swapE)
_ZN74_INTERNAL_133b9422_38_flash_fwd_hdim128_bf16_softcap_sm80_cu_3fbc093a_28054cuda3std6ranges3__45__cpo4swapE:
	.zero		1
.L_7:


//--------------------- .nv.shared._ZN7cutlass13device_kernelIN5flash19enable_sm80_to_sm89INS1_16FlashAttnFwdSm80INS1_25CollectiveMainloopFwdSm80ILi8ELi1ELb1EN4cute5tupleIJNS5_1CILi128EEES8_S8_EEELi128ENS_10bfloat16_tEfNS_4arch4Sm80ELb0ELb0ELb1ELb1ELb0ELb0ELb1ELb0EEENS1_21CollectiveEpilogueFwdIS9_NS6_IJNS7_ILi1EEESF_SF_EEESA_SC_Li256ELb1ELb1ELb0ELb0EEENS1_19SingleTileSchedulerILb1ELb0ELb1ELi128EEEEEEEEEvNT_6ParamsE --------------------------
	.section	.nv.shared._ZN7cutlass13device_kernelIN5flash19enable_sm80_to_sm89INS1_16FlashAttnFwdSm80INS1_25CollectiveMainloopFwdSm80ILi8ELi1ELb1EN4cute5tupleIJNS5_1CILi128EEES8_S8_EEELi128ENS_10bfloat16_tEfNS_4arch4Sm80ELb0ELb0ELb1ELb1ELb0ELb0ELb1ELb0EEENS1_21CollectiveEpilogueFwdIS9_NS6_IJNS7_ILi1EEESF_SF_EEESA_SC_Li256ELb1ELb1ELb0ELb0EEENS1_19SingleTileSchedulerILb1ELb0ELb1ELi128EEEEEEEEEvNT_6ParamsE,"aw",@nobits
	.sectionflags	@""
	.align	16


//--------------------- .nv.shared._ZN7cutlass13device_kernelIN5flash19enable_sm80_to_sm89INS1_16FlashAttnFwdSm80INS1_25CollectiveMainloopFwdSm80ILi8ELi1ELb1EN4cute5tupleIJNS5_1CILi128EEES8_S8_EEELi128ENS_10bfloat16_tEfNS_4arch4Sm80ELb0ELb0ELb1ELb1ELb0ELb1ELb1ELb0EEENS1_21CollectiveEpilogueFwdIS9_NS6_IJNS7_ILi1EEESF_SF_EEESA_SC_Li256ELb1ELb1ELb0ELb0EEENS1_19SingleTileSchedulerILb1ELb0ELb1ELi128EEEEEEEEEvNT_6ParamsE --------------------------
	.section	.nv.shared._ZN7cutlass13device_kernelIN5flash19enable_sm80_to_sm89INS1_16FlashAttnFwdSm80INS1_25CollectiveMainloopFwdSm80ILi8ELi1ELb1EN4cute5tupleIJNS5_1CILi128EEES8_S8_EEELi128ENS_10bfloat16_tEfNS_4arch4Sm80ELb0ELb0ELb1ELb1ELb0ELb1ELb1ELb0EEENS1_21CollectiveEpilogueFwdIS9_NS6_IJNS7_ILi1EEESF_SF_EEESA_SC_Li256ELb1ELb1ELb0ELb0EEENS1_19SingleTileSchedulerILb1ELb0ELb1ELi128EEEEEEEEEvNT_6ParamsE,"aw",@nobits
	.sectionflags	@""
	.align	16


//--------------------- .nv.shared._ZN7cutlass13device_kernelIN5flash19enable_sm80_to_sm89INS1_16FlashAttnFwdSm80INS1_25CollectiveMainloopFwdSm80ILi8ELi1ELb1EN4cute5tupleIJNS5_1CILi128EEENS7_ILi96EEES8_EEELi128ENS_10bfloat16_tEfNS_4arch4Sm80ELb0ELb1ELb1ELb0ELb0ELb0ELb1ELb0EEENS1_21CollectiveEpilogueFwdINS6_IJS8_S8_S9_EEENS6_IJNS7_ILi1EEESH_SH_EEESB_SD_Li256ELb0ELb1ELb0ELb0EEENS1_19SingleTileSchedulerILb0ELb0ELb1ELi128EEEEEEEEEvNT_6ParamsE --------------------------
	.section	.nv.shared._ZN7cutlass13device_kernelIN5flash19enable_sm80_to_sm89INS1_16FlashAttnFwdSm80INS1_25CollectiveMainloopFwdSm80ILi8ELi1ELb1EN4cute5tupleIJNS5_1CILi128EEENS7_ILi96EEES8_EEELi128ENS_10bfloat16_tEfNS_4arch4Sm80ELb0ELb1ELb1ELb0ELb0ELb0ELb1ELb0EEENS1_21CollectiveEpilogueFwdINS6_IJS8_S8_S9_EEENS6_IJNS7_ILi1EEESH_SH_EEESB_SD_Li256ELb0ELb1ELb0ELb0EEENS1_19SingleTileSchedulerILb0ELb0ELb1ELi128EEEEEEEEEvNT_6ParamsE,"aw",@nobits
	.sectionflags	@""
	.align	16


//--------------------- .nv.shared._ZN7cutlass13device_kernelIN5flash19enable_sm80_to_sm89INS1_16FlashAttnFwdSm80INS1_25CollectiveMainloopFwdSm80ILi8ELi1ELb1EN4cute5tupleIJNS5_1CILi128EEENS7_ILi96EEES8_EEELi128ENS_10bfloat16_tEfNS_4arch4Sm80ELb0ELb1ELb1ELb1ELb0ELb0ELb1ELb0EEENS1_21CollectiveEpilogueFwdINS6_IJS8_S8_S9_EEENS6_IJNS7_ILi1EEESH_SH_EEESB_SD_Li256ELb1ELb1ELb0ELb0EEENS1_19SingleTileSchedulerILb1ELb0ELb1ELi128EEEEEEEEEvNT_6ParamsE --------------------------
	.section	.nv.shared._ZN7cutlass13device_kernelIN5flash19enable_sm80_to_sm89INS1_16FlashAttnFwdSm80INS1_25CollectiveMainloopFwdSm80ILi8ELi1ELb1EN4cute5tupleIJNS5_1CILi128EEENS7_ILi96EEES8_EEELi128ENS_10bfloat16_tEfNS_4arch4Sm80ELb0ELb1ELb1ELb1ELb0ELb0ELb1ELb0EEENS1_21CollectiveEpilogueFwdINS6_IJS8_S8_S9_EEENS6_IJNS7_ILi1EEESH_SH_EEESB_SD_Li256ELb1ELb1ELb0ELb0EEENS1_19SingleTileSchedulerILb1ELb0ELb1ELi128EEEEEEEEEvNT_6ParamsE,"aw",@nobits
	.sectionflags	@""
	.align	16


//--------------------- .nv.shared._ZN7cutlass13device_kernelIN5flash19enable_sm80_to_sm89INS1_16FlashAttnFwdSm80INS1_25CollectiveMainloopFwdSm80ILi8ELi1ELb1EN4cute5tupleIJNS5_1CILi128EEENS7_ILi96EEES8_EEELi128ENS_10bfloat16_tEfNS_4arch4Sm80ELb0ELb1ELb1ELb1ELb0ELb1ELb1ELb0EEENS1_21CollectiveEpilogueFwdINS6_IJS8_S8_S9_EEENS6_IJNS7_ILi1EEESH_SH_EEESB_SD_Li256ELb1ELb1ELb0ELb0EEENS1_19SingleTileSchedulerILb1ELb0ELb1ELi128EEEEEEEEEvNT_6ParamsE --------------------------
	.section	.nv.shared._ZN7cutlass13device_kernelIN5flash19enable_sm80_to_sm89INS1_16FlashAttnFwdSm80INS1_25CollectiveMainloopFwdSm80ILi8ELi1ELb1EN4cute5tupleIJNS5_1CILi128EEENS7_ILi96EEES8_EEELi128ENS_10bfloat16_tEfNS_4arch4Sm80ELb0ELb1ELb1ELb1ELb0ELb1ELb1ELb0EEENS1_21CollectiveEpilogueFwdINS6_IJS8_S8_S9_EEENS6_IJNS7_ILi1EEESH_SH_EEESB_SD_Li256ELb1ELb1ELb0ELb0EEENS1_19SingleTileSchedulerILb1ELb0ELb1ELi128EEEEEEEEEvNT_6ParamsE,"aw",@nobits
	.sectionflags	@""
	.align	16


//--------------------- .nv.shared._ZN7cutlass13device_kernelIN5flash19enable_sm80_to_sm89INS1_16FlashAttnFwdSm80INS1_25CollectiveMainloopFwdSm80ILi8ELi1ELb1EN4cute5tupleIJNS5_1CILi128EEES8_S8_EEELi128ENS_10bfloat16_tEfNS_4arch4Sm80ELb1ELb0ELb1ELb0ELb0ELb0ELb1ELb0EEENS1_21CollectiveEpilogueFwdIS9_NS6_IJNS7_ILi1EEESF_SF_EEESA_SC_Li256ELb0ELb1ELb0ELb0EEENS1_30DynamicPersistentTileSchedulerILi256ELi256ELb0ELb1ELb0EEEEEEEEEvNT_6ParamsE --------------------------
	.section	.nv.shared._ZN7cutlass13device_kernelIN5flash19enable_sm80_to_sm89INS1_16FlashAttnFwdSm80INS1_25CollectiveMainloopFwdSm80ILi8ELi1ELb1EN4cute5tupleIJNS5_1CILi128EEES8_S8_EEELi128ENS_10bfloat16_tEfNS_4arch4Sm80ELb1ELb0ELb1ELb0ELb0ELb0ELb1ELb0EEENS1_21CollectiveEpilogueFwdIS9_NS6_IJNS7_ILi1EEESF_SF_EEESA_SC_Li256ELb0ELb1ELb0ELb0EEENS1_30DynamicPersistentTileSchedulerILi256ELi256ELb0ELb1ELb0EEEEEEEEEvNT_6ParamsE,"aw",@nobits
	.sectionflags	@""
	.align	16


//--------------------- .nv.shared._ZN7cutlass13device_kernelIN5flash19enable_sm80_to_sm89INS1_16FlashAttnFwdSm80INS1_25CollectiveMainloopFwdSm80ILi8ELi1ELb1EN4cute5tupleIJNS5_1CILi128EEES8_S8_EEELi128ENS_10bfloat16_tEfNS_4arch4Sm80ELb1ELb0ELb1ELb1ELb0ELb0ELb1ELb0EEENS1_21CollectiveEpilogueFwdIS9_NS6_IJNS7_ILi1EEESF_SF_EEESA_SC_Li256ELb1ELb1ELb0ELb0EEENS1_19SingleTileSchedulerILb1ELb0ELb1ELi128EEEEEEEEEvNT_6ParamsE --------------------------
	.section	.nv.shared._ZN7cutlass13device_kernelIN5flash19enable_sm80_to_sm89INS1_16FlashAttnFwdSm80INS1_25CollectiveMainloopFwdSm80ILi8ELi1ELb1EN4cute5tupleIJNS5_1CILi128EEES8_S8_EEELi128ENS_10bfloat16_tEfNS_4arch4Sm80ELb1ELb0ELb1ELb1ELb0ELb0ELb1ELb0EEENS1_21CollectiveEpilogueFwdIS9_NS6_IJNS7_ILi1EEESF_SF_EEESA_SC_Li256ELb1ELb1ELb0ELb0EEENS1_19SingleTileSchedulerILb1ELb0ELb1ELi128EEEEEEEEEvNT_6ParamsE,"aw",@nobits
	.sectionflags	@""
	.align	16


//--------------------- .nv.shared._ZN7cutlass13device_kernelIN5flash19enable_sm80_to_sm89INS1_16FlashAttnFwdSm80INS1_25CollectiveMainloopFwdSm80ILi8ELi1ELb1EN4cute5tupleIJNS5_1CILi128EEES8_S8_EEELi128ENS_10bfloat16_tEfNS_4arch4Sm80ELb1ELb0ELb1ELb1ELb0ELb1ELb1ELb0EEENS1_21CollectiveEpilogueFwdIS9_NS6_IJNS7_ILi1EEESF_SF_EEESA_SC_Li256ELb1ELb1ELb0ELb0EEENS1_19SingleTileSchedulerILb1ELb0ELb1ELi128EEEEEEEEEvNT_6ParamsE --------------------------
	.section	.nv.shared._ZN7cutlass13device_kernelIN5flash19enable_sm80_to_sm89INS1_16FlashAttnFwdSm80INS1_25CollectiveMainloopFwdSm80ILi8ELi1ELb1EN4cute5tupleIJNS5_1CILi128EEES8_S8_EEELi128ENS_10bfloat16_tEfNS_4arch4Sm80ELb1ELb0ELb1ELb1ELb0ELb1ELb1ELb0EEENS1_21CollectiveEpilogueFwdIS9_NS6_IJNS7_ILi1EEESF_SF_EEESA_SC_Li256ELb1ELb1ELb0ELb0EEENS1_19SingleTileSchedulerILb1ELb0ELb1ELi128EEEEEEEEEvNT_6ParamsE,"aw",@nobits
	.sectionflags	@""
	.align	16


//--------------------- .nv.shared._ZN7cutlass13device_kernelIN5flash19enable_sm80_to_sm89INS1_16FlashAttnFwdSm80INS1_25CollectiveMainloopFwdSm80ILi4ELi1ELb0EN4cute5tupleIJNS5_1CILi128EEENS7_ILi64EEES8_EEELi128ENS_10bfloat16_tEfNS_4arch4Sm80ELb0ELb0ELb1ELb0ELb0ELb0ELb1ELb0EEENS1_21CollectiveEpilogueFwdINS6_IJS8_S8_S9_EEENS6_IJNS7_ILi1EEESH_SH_EEESB_SD_Li128ELb0ELb1ELb0ELb0EEENS1_19SingleTileSchedulerILb0ELb0ELb1ELi128EEEEEEEEEvNT_6ParamsE --------------------------
	.section	.nv.shared._ZN7cutlass13device_kernelIN5flash19enable_sm80_to_sm89INS1_16FlashAttnFwdSm80INS1_25CollectiveMainloopFwdSm80ILi4ELi1ELb0EN4cute5tupleIJNS5_1CILi128EEENS7_ILi64EEES8_EEELi128ENS_10bfloat16_tEfNS_4arch4Sm80ELb0ELb0ELb1ELb0ELb0ELb0ELb1ELb0EEENS1_21CollectiveEpilogueFwdINS6_IJS8_S8_S9_EEENS6_IJNS7_ILi1EEESH_SH_EEESB_SD_Li128ELb0ELb1ELb0ELb0EEENS1_19SingleTileSchedulerILb0ELb0ELb1ELi128EEEEEEEEEvNT_6ParamsE,"aw",@nobits
	.sectionflags	@""
	.align	16


//--------------------- .nv.shared._ZN7cutlass13device_kernelIN5flash19enable_sm80_to_sm89INS1_16FlashAttnFwdSm80INS1_25CollectiveMainloopFwdSm80ILi4ELi1ELb0EN4cute5tupleIJNS5_1CILi128EEENS7_ILi64EEES8_EEELi128ENS_10bfloat16_tEfNS_4arch4Sm80ELb0ELb0ELb1ELb1ELb0ELb0ELb1ELb0EEENS1_21CollectiveEpilogueFwdINS6_IJS8_S8_S9_EEENS6_IJNS7_ILi1EEESH_SH_EEESB_SD_Li128ELb1ELb1ELb0ELb0EEENS1_19SingleTileSchedulerILb1ELb0ELb1ELi128EEEEEEEEEvNT_6ParamsE --------------------------
	.section	.nv.shared._ZN7cutlass13device_kernelIN5flash19enable_sm80_to_sm89INS1_16FlashAttnFwdSm80INS1_25CollectiveMainloopFwdSm80ILi4ELi1ELb0EN4cute5tupleIJNS5_1CILi128EEENS7_ILi64EEES8_EEELi128ENS_10bfloat16_tEfNS_4arch4Sm80ELb0ELb0ELb1ELb1ELb0ELb0ELb1ELb0EEENS1_21CollectiveEpilogueFwdINS6_IJS8_S8_S9_EEENS6_IJNS7_ILi1EEESH_SH_EEESB_SD_Li128ELb1ELb1ELb0ELb0EEENS1_19SingleTileSchedulerILb1ELb0ELb1ELi128EEEEEEEEEvNT_6ParamsE,"aw",@nobits
	.sectionflags	@""
	.align	16


//--------------------- .nv.shared._ZN7cutlass13device_kernelIN5flash19enable_sm80_to_sm89INS1_16FlashAttnFwdSm80INS1_25CollectiveMainloopFwdSm80ILi4ELi1ELb0EN4cute5tupleIJNS5_1CILi128EEENS7_ILi64EEES8_EEELi128ENS_10bfloat16_tEfNS_4arch4Sm80ELb0ELb0ELb1ELb1ELb0ELb1ELb1ELb0EEENS1_21CollectiveEpilogueFwdINS6_IJS8_S8_S9_EEENS6_IJNS7_ILi1EEESH_SH_EEESB_SD_Li128ELb1ELb1ELb0ELb0EEENS1_19SingleTileSchedulerILb1ELb0ELb1ELi128EEEEEEEEEvNT_6ParamsE --------------------------
	.section	.nv.shared._ZN7cutlass13device_kernelIN5flash19enable_sm80_to_sm89INS1_16FlashAttnFwdSm80INS1_25CollectiveMainloopFwdSm80ILi4ELi1ELb0EN4cute5tupleIJNS5_1CILi128EEENS7_ILi64EEES8_EEELi128ENS_10bfloat16_tEfNS_4arch4Sm80ELb0ELb0ELb1ELb1ELb0ELb1ELb1ELb0EEENS1_21CollectiveEpilogueFwdINS6_IJS8_S8_S9_EEENS6_IJNS7_ILi1EEESH_SH_EEESB_SD_Li128ELb1ELb1ELb0ELb0EEENS1_19SingleTileSchedulerILb1ELb0ELb1ELi128EEEEEEEEEvNT_6ParamsE,"aw",@nobits
	.sectionflags	@""
	.align	16


//--------------------- .nv.shared._ZN7cutlass13device_kernelIN5flash19enable_sm80_to_sm89INS1_16FlashAttnFwdSm80INS1_25CollectiveMainloopFwdSm80ILi4ELi1ELb0EN4cute5tupleIJNS5_1CILi128EEENS7_ILi48EEES8_EEELi128ENS_10bfloat16_tEfNS_4arch4Sm80ELb0ELb1ELb1ELb0ELb0ELb0ELb1ELb0EEENS1_21CollectiveEpilogueFwdINS6_IJS8_S8_S9_EEENS6_IJNS7_ILi1EEESH_SH_EEESB_SD_Li128ELb0ELb1ELb0ELb0EEENS1_19SingleTileSchedulerILb0ELb0ELb1ELi128EEEEEEEEEvNT_6ParamsE --------------------------
	.section	.nv.shared._ZN7cutlass13device_kernelIN5flash19enable_sm80_to_sm89INS1_16FlashAttnFwdSm80INS1_25CollectiveMainloopFwdSm80ILi4ELi1ELb0EN4cute5tupleIJNS5_1CILi128EEENS7_ILi48EEES8_EEELi128ENS_10bfloat16_tEfNS_4arch4Sm80ELb0ELb1ELb1ELb0ELb0ELb0ELb1ELb0EEENS1_21CollectiveEpilogueFwdINS6_IJS8_S8_S9_EEENS6_IJNS7_ILi1EEESH_SH_EEESB_SD_Li128ELb0ELb1ELb0ELb0EEENS1_19SingleTileSchedulerILb0ELb0ELb1ELi128EEEEEEEEEvNT_6ParamsE,"aw",@nobits
	.sectionflags	@""
	.align	16


//--------------------- .nv.shared._ZN7cutlass13device_kernelIN5flash19enable_sm80_to_sm89INS1_16FlashAttnFwdSm80INS1_25CollectiveMainloopFwdSm80ILi4ELi1ELb0EN4cute5tupleIJNS5_1CILi128EEENS7_ILi48EEES8_EEELi128ENS_10bfloat16_tEfNS_4arch4Sm80ELb0ELb1ELb1ELb1ELb0ELb0ELb1ELb0EEENS1_21CollectiveEpilogueFwdINS6_IJS8_S8_S9_EEENS6_IJNS7_ILi1EEESH_SH_EEESB_SD_Li128ELb1ELb1ELb0ELb0EEENS1_19SingleTileSchedulerILb1ELb0ELb1ELi128EEEEEEEEEvNT_6ParamsE --------------------------
	.section	.nv.shared._ZN7cutlass13device_kernelIN5flash19enable_sm80_to_sm89INS1_16FlashAttnFwdSm80INS1_25CollectiveMainloopFwdSm80ILi4ELi1ELb0EN4cute5tupleIJNS5_1CILi128EEENS7_ILi48EEES8_EEELi128ENS_10bfloat16_tEfNS_4arch4Sm80ELb0ELb1ELb1ELb1ELb0ELb0ELb1ELb0EEENS1_21CollectiveEpilogueFwdINS6_IJS8_S8_S9_EEENS6_IJNS7_ILi1EEESH_SH_EEESB_SD_Li128ELb1ELb1ELb0ELb0EEENS1_19SingleTileSchedulerILb1ELb0ELb1ELi128EEEEEEEEEvNT_6ParamsE,"aw",@nobits
	.sectionflags	@""
	.align	16


//--------------------- .nv.shared._ZN7cutlass13device_kernelIN5flash19enable_sm80_to_sm89INS1_16FlashAttnFwdSm80INS1_25CollectiveMainloopFwdSm80ILi4ELi1ELb0EN4cute5tupleIJNS5_1CILi128EEENS7_ILi48EEES8_EEELi128ENS_10bfloat16_tEfNS_4arch4Sm80ELb0ELb1ELb1ELb1ELb0ELb1ELb1ELb0EEENS1_21CollectiveEpilogueFwdINS6_IJS8_S8_S9_EEENS6_IJNS7_ILi1EEESH_SH_EEESB_SD_Li128ELb1ELb1ELb0ELb0EEENS1_19SingleTileSchedulerILb1ELb0ELb1ELi128EEEEEEEEEvNT_6ParamsE --------------------------
	.section	.nv.shared._ZN7cutlass13device_kernelIN5flash19enable_sm80_to_sm89INS1_16FlashAttnFwdSm80INS1_25CollectiveMainloopFwdSm80ILi4ELi1ELb0EN4cute5tupleIJNS5_1CILi128EEENS7_ILi48EEES8_EEELi128ENS_10bfloat16_tEfNS_4arch4Sm80ELb0ELb1ELb1ELb1ELb0ELb1ELb1ELb0EEENS1_21CollectiveEpilogueFwdINS6_IJS8_S8_S9_EEENS6_IJNS7_ILi1EEESH_SH_EEESB_SD_Li128ELb1ELb1ELb0ELb0EEENS1_19SingleTileSchedulerILb1ELb0ELb1ELi128EEEEEEEEEvNT_6ParamsE,"aw",@nobits
	.sectionflags	@""
	.align	16


//--------------------- .nv.shared._ZN7cutlass13device_kernelIN5flash19enable_sm80_to_sm89INS1_16FlashAttnFwdSm80INS1_25CollectiveMainloopFwdSm80ILi4ELi1ELb0EN4cute5tupleIJNS5_1CILi128EEENS7_ILi64EEES8_EEELi128ENS_10bfloat16_tEfNS_4arch4Sm80ELb1ELb0ELb1ELb0ELb0ELb0ELb1ELb0EEENS1_21CollectiveEpilogueFwdINS6_IJS8_S8_S9_EEENS6_IJNS7_ILi1EEESH_SH_EEESB_SD_Li128ELb0ELb1ELb0ELb0EEENS1_30DynamicPersistentTileSchedulerILi128ELi128ELb0ELb1ELb0EEEEEEEEEvNT_6ParamsE --------------------------
	.section	.nv.shared._ZN7cutlass13device_kernelIN5flash19enable_sm80_to_sm89INS1_16FlashAttnFwdSm80INS1_25CollectiveMainloopFwdSm80ILi4ELi1ELb0EN4cute5tupleIJNS5_1CILi128EEENS7_ILi64EEES8_EEELi128ENS_10bfloat16_tEfNS_4arch4Sm80ELb1ELb0ELb1ELb0ELb0ELb0ELb1ELb0EEENS1_21CollectiveEpilogueFwdINS6_IJS8_S8_S9_EEENS6_IJNS7_ILi1EEESH_SH_EEESB_SD_Li128ELb0ELb1ELb0ELb0EEENS1_30DynamicPersistentTileSchedulerILi128ELi128ELb0ELb1ELb0EEEEEEEEEvNT_6ParamsE,"aw",@nobits
	.sectionflags	@""
	.align	16


//--------------------- .nv.shared._ZN7cutlass13device_kernelIN5flash19enable_sm80_to_sm89INS1_16FlashAttnFwdSm80INS1_25CollectiveMainloopFwdSm80ILi4ELi1ELb0EN4cute5tupleIJNS5_1CILi128EEENS7_ILi64EEES8_EEELi128ENS_10bfloat16_tEfNS_4arch4Sm80ELb1ELb0ELb1ELb1ELb0ELb0ELb1ELb0EEENS1_21CollectiveEpilogueFwdINS6_IJS8_S8_S9_EEENS6_IJNS7_ILi1EEESH_SH_EEESB_SD_Li128ELb1ELb1ELb0ELb0EEENS1_19SingleTileSchedulerILb1ELb0ELb1ELi128EEEEEEEEEvNT_6ParamsE --------------------------
	.section	.nv.shared._ZN7cutlass13device_kernelIN5flash19enable_sm80_to_sm89INS1_16FlashAttnFwdSm80INS1_25CollectiveMainloopFwdSm80ILi4ELi1ELb0EN4cute5tupleIJNS5_1CILi128EEENS7_ILi64EEES8_EEELi128ENS_10bfloat16_tEfNS_4arch4Sm80ELb1ELb0ELb1ELb1ELb0ELb0ELb1ELb0EEENS1_21CollectiveEpilogueFwdINS6_IJS8_S8_S9_EEENS6_IJNS7_ILi1EEESH_SH_EEESB_SD_Li128ELb1ELb1ELb0ELb0EEENS1_19SingleTileSchedulerILb1ELb0ELb1ELi128EEEEEEEEEvNT_6ParamsE,"aw",@nobits
	.sectionflags	@""
	.align	16


//--------------------- .nv.shared._ZN7cutlass13device_kernelIN5flash19enable_sm80_to_sm89INS1_16FlashAttnFwdSm80INS1_25CollectiveMainloopFwdSm80ILi4ELi1ELb0EN4cute5tupleIJNS5_1CILi128EEENS7_ILi64EEES8_EEELi128ENS_10bfloat16_tEfNS_4arch4Sm80ELb1ELb0ELb1ELb1ELb0ELb1ELb1ELb0EEENS1_21CollectiveEpilogueFwdINS6_IJS8_S8_S9_EEENS6_IJNS7_ILi1EEESH_SH_EEESB_SD_Li128ELb1ELb1ELb0ELb0EEENS1_19SingleTileSchedulerILb1ELb0ELb1ELi128EEEEEEEEEvNT_6ParamsE --------------------------
	.section	.nv.shared._ZN7cutlass13device_kernelIN5flash19enable_sm80_to_sm89INS1_16FlashAttnFwdSm80INS1_25CollectiveMainloopFwdSm80ILi4ELi1ELb0EN4cute5tupleIJNS5_1CILi128EEENS7_ILi64EEES8_EEELi128ENS_10bfloat16_tEfNS_4arch4Sm80ELb1ELb0ELb1ELb1ELb0ELb1ELb1ELb0EEENS1_21CollectiveEpilogueFwdINS6_IJS8_S8_S9_EEENS6_IJNS7_ILi1EEESH_SH_EEESB_SD_Li128ELb1ELb1ELb0ELb0EEENS1_19SingleTileSchedulerILb1ELb0ELb1ELi128EEEEEEEEEvNT_6ParamsE,"aw",@nobits
	.sectionflags	@""
	.align	16
